	.target	sm_80

	.elftype	@"ET_EXEC"


//--------------------- .note.nv.tkinfo           --------------------------
	.section	.note.nv.tkinfo,"",@"SHT_NOTE"
	.sectionflags	@"SHF_NOTE_NV_TKINFO"
	.tkinfo
        /*0018*/ 	.word	0x00000002
        /*0030*/ 	.string	""
        /*0030*/ 	.string	"ptxas"
        /*0030*/ 	.string	"Cuda compilation tools, release 13.0, V13.0.88"
        /*0030*/ 	.string	"Build cuda_13.0.r13.0/compiler.36424714_0"
        /*0030*/ 	.string	"-arch sm_80 -m 64 "



//--------------------- .note.nv.cuinfo           --------------------------
	.section	.note.nv.cuinfo,"",@"SHT_NOTE"
	.sectionflags	@"SHF_NOTE_NV_CUINFO"
        /*0018*/ 	.short	0x0002
        /*001a*/ 	.short	0x0050
        /*001c*/ 	.short	0x0082
	.zero		2


//--------------------- .nv.info                  --------------------------
	.section	.nv.info,"",@"SHT_CUDA_INFO"
	.align	4


	//----- nvinfo : EIATTR_REGCOUNT
	.align		4
        /*0000*/ 	.byte	0x04, 0x2f
        /*0002*/ 	.short	(.L_12 - .L_11)
	.align		4
.L_11:
        /*0004*/ 	.word	index@(_ZN7cutlass13device_kernelIN5flash19enable_sm80_to_sm89INS1_16FlashAttnFwdSm80INS1_25CollectiveMainloopFwdSm80ILi8ELi1ELb0EN4cute5tupleIJNS5_1CILi128EEENS7_ILi48EEENS7_ILi256EEEEEELi256ENS_6half_tEfNS_4arch4Sm80ELb1ELb0ELb1ELb1ELb0ELb1ELb1ELb1EEENS1_21CollectiveEpilogueFwdINS6_IJS8_SA_S9_EEENS6_IJNS7_ILi1EEESI_SI_EEESC_SE_Li256ELb1ELb1ELb1ELb0EEENS1_36VarlenDynamicPersistentTileSchedulerILi128ELi48ELi256ELi256ELb1ELb1ELb0ELb1ELb1ELb1EEEEEEEEEvNT_6ParamsE)
        /*0008*/ 	.word	0x000000ff


	//----- nvinfo : EIATTR_FRAME_SIZE
	.align		4
.L_12:
        /*000c*/ 	.byte	0x04, 0x11
        /*000e*/ 	.short	(.L_14 - .L_13)
	.align		4
.L_13:
        /*0010*/ 	.word	index@($__internal_51_$__cuda_sm70_votesync_ballot)
        /*0014*/ 	.word	0x00000000


	//----- nvinfo : EIATTR_FRAME_SIZE
	.align		4
.L_14:
        /*0018*/ 	.byte	0x04, 0x11
        /*001a*/ 	.short	(.L_16 - .L_15)
	.align		4
.L_15:
        /*001c*/ 	.word	index@($__internal_50_$__cuda_sm70_shflsync_up_p)
        /*0020*/ 	.word	0x00000000


	//----- nvinfo : EIATTR_FRAME_SIZE
	.align		4
.L_16:
        /*0024*/ 	.byte	0x04, 0x11
        /*0026*/ 	.short	(.L_18 - .L_17)
	.align		4
.L_17:
        /*0028*/ 	.word	index@($__internal_49_$__cuda_sm70_shflsync_idx_p)
        /*002c*/ 	.word	0x00000000


	//----- nvinfo : EIATTR_FRAME_SIZE
	.align		4
.L_18:
        /*0030*/ 	.byte	0x04, 0x11
        /*0032*/ 	.short	(.L_20 - .L_19)
	.align		4
.L_19:
        /*0034*/ 	.word	index@($__internal_48_$__cuda_sm70_shflsync_bfly_p)
        /*0038*/ 	.word	0x00000000


	//----- nvinfo : EIATTR_FRAME_SIZE
	.align		4
.L_20:
        /*003c*/ 	.byte	0x04, 0x11
        /*003e*/ 	.short	(.L_22 - .L_21)
	.align		4
.L_21:
        /*0040*/ 	.word	index@(_ZN7cutlass13device_kernelIN5flash19enable_sm80_to_sm89INS1_16FlashAttnFwdSm80INS1_25CollectiveMainloopFwdSm80ILi8ELi1ELb0EN4cute5tupleIJNS5_1CILi128EEENS7_ILi48EEENS7_ILi256EEEEEELi256ENS_6half_tEfNS_4arch4Sm80ELb1ELb0ELb1ELb1ELb0ELb1ELb1ELb1EEENS1_21CollectiveEpilogueFwdINS6_IJS8_SA_S9_EEENS6_IJNS7_ILi1EEESI_SI_EEESC_SE_Li256ELb1ELb1ELb1ELb0EEENS1_36VarlenDynamicPersistentTileSchedulerILi128ELi48ELi256ELi256ELb1ELb1ELb0ELb1ELb1ELb1EEEEEEEEEvNT_6ParamsE)
        /*0044*/ 	.word	0x00000058


	//----- nvinfo : EIATTR_REGCOUNT
	.align		4
.L_22:
        /*0048*/ 	.byte	0x04, 0x2f
        /*004a*/ 	.short	(.L_24 - .L_23)
	.align		4
.L_23:
        /*004c*/ 	.word	index@(_ZN7cutlass13device_kernelIN5flash19enable_sm80_to_sm89INS1_16FlashAttnFwdSm80INS1_25CollectiveMainloopFwdSm80ILi8ELi1ELb0EN4cute5tupleIJNS5_1CILi128EEENS7_ILi64EEENS7_ILi256EEEEEELi256ENS_6half_tEfNS_4arch4Sm80ELb1ELb0ELb1ELb1ELb0ELb0ELb1ELb1EEENS1_21CollectiveEpilogueFwdINS6_IJS8_SA_S9_EEENS6_IJNS7_ILi1EEESI_SI_EEESC_SE_Li256ELb1ELb1ELb1ELb0EEENS1_36VarlenDynamicPersistentTileSchedulerILi128ELi64ELi256ELi256ELb1ELb1ELb0ELb1ELb1ELb1EEEEEEEEEvNT_6ParamsE)
        /*0050*/ 	.word	0x000000ff


	//----- nvinfo : EIATTR_FRAME_SIZE
	.align		4
.L_24:
        /*0054*/ 	.byte	0x04, 0x11
        /*0056*/ 	.short	(.L_26 - .L_25)
	.align		4
.L_25:
        /*0058*/ 	.word	index@($__internal_47_$__cuda_sm70_votesync_ballot)
        /*005c*/ 	.word	0x00000000


	//----- nvinfo : EIATTR_FRAME_SIZE
	.align		4
.L_26:
        /*0060*/ 	.byte	0x04, 0x11
        /*0062*/ 	.short	(.L_28 - .L_27)
	.align		4
.L_27:
        /*0064*/ 	.word	index@($__internal_46_$__cuda_sm70_shflsync_up_p)
        /*0068*/ 	.word	0x00000000


	//----- nvinfo : EIATTR_FRAME_SIZE
	.align		4
.L_28:
        /*006c*/ 	.byte	0x04, 0x11
        /*006e*/ 	.short	(.L_30 - .L_29)
	.align		4
.L_29:
        /*0070*/ 	.word	index@($__internal_45_$__cuda_sm70_shflsync_idx_p)
        /*0074*/ 	.word	0x00000000


	//----- nvinfo : EIATTR_FRAME_SIZE
	.align		4
.L_30:
        /*0078*/ 	.byte	0x04, 0x11
        /*007a*/ 	.short	(.L_32 - .L_31)
	.align		4
.L_31:
        /*007c*/ 	.word	index@($__internal_44_$__cuda_sm70_shflsync_bfly_p)
        /*0080*/ 	.word	0x00000000


	//----- nvinfo : EIATTR_FRAME_SIZE
	.align		4
.L_32:
        /*0084*/ 	.byte	0x04, 0x11
        /*0086*/ 	.short	(.L_34 - .L_33)
	.align		4
.L_33:
        /*0088*/ 	.word	index@(_ZN7cutlass13device_kernelIN5flash19enable_sm80_to_sm89INS1_16FlashAttnFwdSm80INS1_25CollectiveMainloopFwdSm80ILi8ELi1ELb0EN4cute5tupleIJNS5_1CILi128EEENS7_ILi64EEENS7_ILi256EEEEEELi256ENS_6half_tEfNS_4arch4Sm80ELb1ELb0ELb1ELb1ELb0ELb0ELb1ELb1EEENS1_21CollectiveEpilogueFwdINS6_IJS8_SA_S9_EEENS6_IJNS7_ILi1EEESI_SI_EEESC_SE_Li256ELb1ELb1ELb1ELb0EEENS1_36VarlenDynamicPersistentTileSchedulerILi128ELi64ELi256ELi256ELb1ELb1ELb0ELb1ELb1ELb1EEEEEEEEEvNT_6ParamsE)
        /*008c*/ 	.word	0x000000e8


	//----- nvinfo : EIATTR_REGCOUNT
	.align		4
.L_34:
        /*0090*/ 	.byte	0x04, 0x2f
        /*0092*/ 	.short	(.L_36 - .L_35)
	.align		4
.L_35:
        /*0094*/ 	.word	index@(_ZN7cutlass13device_kernelIN5flash19enable_sm80_to_sm89INS1_16FlashAttnFwdSm80INS1_25CollectiveMainloopFwdSm80ILi8ELi1ELb0EN4cute5tupleIJNS5_1CILi128EEENS7_ILi96EEENS7_ILi256EEEEEELi256ENS_6half_tEfNS_4arch4Sm80ELb1ELb0ELb1ELb0ELb0ELb0ELb1ELb1EEENS1_21CollectiveEpilogueFwdINS6_IJS8_SA_S9_EEENS6_IJNS7_ILi1EEESI_SI_EEESC_SE_Li256ELb0ELb1ELb1ELb0EEENS1_30DynamicPersistentTileSchedulerILi256ELi256ELb1ELb1ELb0EEEEEEEEEvNT_6ParamsE)
        /*0098*/ 	.word	0x000000ff


	//----- nvinfo : EIATTR_FRAME_SIZE
	.align		4
.L_36:
        /*009c*/ 	.byte	0x04, 0x11
        /*009e*/ 	.short	(.L_38 - .L_37)
	.align		4
.L_37:
        /*00a0*/ 	.word	index@($__internal_43_$__cuda_sm70_shflsync_idx_p)
        /*00a4*/ 	.word	0x00000000


	//----- nvinfo : EIATTR_FRAME_SIZE
	.align		4
.L_38:
        /*00a8*/ 	.byte	0x04, 0x11
        /*00aa*/ 	.short	(.L_40 - .L_39)
	.align		4
.L_39:
        /*00ac*/ 	.word	index@($__internal_42_$__cuda_sm70_shflsync_bfly_p)
        /*00b0*/ 	.word	0x00000000


	//----- nvinfo : EIATTR_FRAME_SIZE
	.align		4
.L_40:
        /*00b4*/ 	.byte	0x04, 0x11
        /*00b6*/ 	.short	(.L_42 - .L_41)
	.align		4
.L_41:
        /*00b8*/ 	.word	index@(_ZN7cutlass13device_kernelIN5flash19enable_sm80_to_sm89INS1_16FlashAttnFwdSm80INS1_25CollectiveMainloopFwdSm80ILi8ELi1ELb0EN4cute5tupleIJNS5_1CILi128EEENS7_ILi96EEENS7_ILi256EEEEEELi256ENS_6half_tEfNS_4arch4Sm80ELb1ELb0ELb1ELb0ELb0ELb0ELb1ELb1EEENS1_21CollectiveEpilogueFwdINS6_IJS8_SA_S9_EEENS6_IJNS7_ILi1EEESI_SI_EEESC_SE_Li256ELb0ELb1ELb1ELb0EEENS1_30DynamicPersistentTileSchedulerILi256ELi256ELb1ELb1ELb0EEEEEEEEEvNT_6ParamsE)
        /*00bc*/ 	.word	0x000000b0


	//----- nvinfo : EIATTR_REGCOUNT
	.align		4
.L_42:
        /*00c0*/ 	.byte	0x04, 0x2f
        /*00c2*/ 	.short	(.L_44 - .L_43)
	.align		4
.L_43:
        /*00c4*/ 	.word	index@(_ZN7cutlass13device_kernelIN5flash19enable_sm80_to_sm89INS1_16FlashAttnFwdSm80INS1_25CollectiveMainloopFwdSm80ILi8ELi1ELb0EN4cute5tupleIJNS5_1CILi128EEENS7_ILi48EEENS7_ILi256EEEEEELi256ENS_6half_tEfNS_4arch4Sm80ELb0ELb1ELb1ELb1ELb0ELb1ELb1ELb1EEENS1_21CollectiveEpilogueFwdINS6_IJS8_SA_S9_EEENS6_IJNS7_ILi1EEESI_SI_EEESC_SE_Li256ELb1ELb1ELb1ELb0EEENS1_36VarlenDynamicPersistentTileSchedulerILi128ELi48ELi256ELi256ELb1ELb1ELb0ELb1ELb0ELb1EEEEEEEEEvNT_6ParamsE)
        /*00c8*/ 	.word	0x000000ff


	//----- nvinfo : EIATTR_FRAME_SIZE
	.align		4
.L_44:
        /*00cc*/ 	.byte	0x04, 0x11
        /*00ce*/ 	.short	(.L_46 - .L_45)
	.align		4
.L_45:
        /*00d0*/ 	.word	index@($__internal_41_$__cuda_sm70_votesync_ballot)
        /*00d4*/ 	.word	0x00000000


	//----- nvinfo : EIATTR_FRAME_SIZE
	.align		4
.L_46:
        /*00d8*/ 	.byte	0x04, 0x11
        /*00da*/ 	.short	(.L_48 - .L_47)
	.align		4
.L_47:
        /*00dc*/ 	.word	index@($__internal_40_$__cuda_sm70_shflsync_up_p)
        /*00e0*/ 	.word	0x00000000


	//----- nvinfo : EIATTR_FRAME_SIZE
	.align		4
.L_48:
        /*00e4*/ 	.byte	0x04, 0x11
        /*00e6*/ 	.short	(.L_50 - .L_49)
	.align		4
.L_49:
        /*00e8*/ 	.word	index@($__internal_39_$__cuda_sm70_shflsync_idx_p)
        /*00ec*/ 	.word	0x00000000


	//----- nvinfo : EIATTR_FRAME_SIZE
	.align		4
.L_50:
        /*00f0*/ 	.byte	0x04, 0x11
        /*00f2*/ 	.short	(.L_52 - .L_51)
	.align		4
.L_51:
        /*00f4*/ 	.word	index@($__internal_38_$__cuda_sm70_shflsync_bfly_p)
        /*00f8*/ 	.word	0x00000000


	//----- nvinfo : EIATTR_FRAME_SIZE
	.align		4
.L_52:
        /*00fc*/ 	.byte	0x04, 0x11
        /*00fe*/ 	.short	(.L_54 - .L_53)
	.align		4
.L_53:
        /*0100*/ 	.word	index@($_ZN7cutlass13device_kernelIN5flash19enable_sm80_to_sm89INS1_16FlashAttnFwdSm80INS1_25CollectiveMainloopFwdSm80ILi8ELi1ELb0EN4cute5tupleIJNS5_1CILi128EEENS7_ILi48EEENS7_ILi256EEEEEELi256ENS_6half_tEfNS_4arch4Sm80ELb0ELb1ELb1ELb1ELb0ELb1ELb1ELb1EEENS1_21CollectiveEpilogueFwdINS6_IJS8_SA_S9_EEENS6_IJNS7_ILi1EEESI_SI_EEESC_SE_Li256ELb1ELb1ELb1ELb0EEENS1_36VarlenDynamicPersistentTileSchedulerILi128ELi48ELi256ELi256ELb1ELb1ELb0ELb1ELb0ELb1EEEEEEEEEvNT_6ParamsE$_ZZN5flash25CollectiveMainloopFwdSm80ILi8ELi1ELb0EN4cute5tupleIJNS1_1CILi128EEENS3_ILi48EEENS3_ILi256EEEEEELi256EN7cutlass6half_tEfNS8_4arch4Sm80ELb0ELb1ELb1ELb1ELb0ELb1ELb1ELb1EE3mmaINS_16FlashAttnFwdSm80ISC_NS_21CollectiveEpilogueFwdINS2_IJS4_S6_S5_EEENS2_IJNS3_ILi1EEESH_SH_EEES9_SB_Li256ELb1ELb1ELb1ELb0EEENS_36VarlenDynamicPersistentTileSchedulerILi128ELi48ELi256ELi256ELb1ELb1ELb0ELb1ELb0ELb1EEEE13SharedStorageENS1_6TensorINS1_11ArrayEngineIfLm128EEENS1_6LayoutINS2_IJNS2_IJNS3_ILi2EEESS_EEESH_NS3_ILi32EEEEEENS2_IJNS2_IJSH_SS_EEENS3_ILi0EEENS3_ILi4EEEEEEEEEENS_7SoftmaxILi2ELi0EEEEEbRKNSC_6ParamsERT0_RT1_iRKNS_16SeqlenInfoQKNewKILb1ELb1EEENS2_IJiiiiEEERT_ENKUlvE_clEv)
        /*0104*/ 	.word	0x00000000


	//----- nvinfo : EIATTR_FRAME_SIZE
	.align		4
.L_54:
        /*0108*/ 	.byte	0x04, 0x11
        /*010a*/ 	.short	(.L_56 - .L_55)
	.align		4
.L_55:
        /*010c*/ 	.word	index@(_ZN7cutlass13device_kernelIN5flash19enable_sm80_to_sm89INS1_16FlashAttnFwdSm80INS1_25CollectiveMainloopFwdSm80ILi8ELi1ELb0EN4cute5tupleIJNS5_1CILi128EEENS7_ILi48EEENS7_ILi256EEEEEELi256ENS_6half_tEfNS_4arch4Sm80ELb0ELb1ELb1ELb1ELb0ELb1ELb1ELb1EEENS1_21CollectiveEpilogueFwdINS6_IJS8_SA_S9_EEENS6_IJNS7_ILi1EEESI_SI_EEESC_SE_Li256ELb1ELb1ELb1ELb0EEENS1_36VarlenDynamicPersistentTileSchedulerILi128ELi48ELi256ELi256ELb1ELb1ELb0ELb1ELb0ELb1EEEEEEEEEvNT_6ParamsE)
        /*0110*/ 	.word	0x000001c0


	//----- nvinfo : EIATTR_REGCOUNT
	.align		4
.L_56:
        /*0114*/ 	.byte	0x04, 0x2f
        /*0116*/ 	.short	(.L_58 - .L_57)
	.align		4
.L_57:
        /*0118*/ 	.word	index@(_ZN7cutlass13device_kernelIN5flash19enable_sm80_to_sm89INS1_16FlashAttnFwdSm80INS1_25CollectiveMainloopFwdSm80ILi8ELi1ELb0EN4cute5tupleIJNS5_1CILi128EEENS7_ILi64EEENS7_ILi256EEEEEELi256ENS_6half_tEfNS_4arch4Sm80ELb0ELb1ELb1ELb1ELb0ELb0ELb1ELb1EEENS1_21CollectiveEpilogueFwdINS6_IJS8_SA_S9_EEENS6_IJNS7_ILi1EEESI_SI_EEESC_SE_Li256ELb1ELb1ELb1ELb0EEENS1_36VarlenDynamicPersistentTileSchedulerILi128ELi64ELi256ELi256ELb1ELb1ELb0ELb1ELb0ELb1EEEEEEEEEvNT_6ParamsE)
        /*011c*/ 	.word	0x000000ff


	//----- nvinfo : EIATTR_FRAME_SIZE
	.align		4
.L_58:
        /*0120*/ 	.byte	0x04, 0x11
        /*0122*/ 	.short	(.L_60 - .L_59)
	.align		4
.L_59:
        /*0124*/ 	.word	index@($__internal_37_$__cuda_sm70_votesync_ballot)
        /*0128*/ 	.word	0x00000000


	//----- nvinfo : EIATTR_FRAME_SIZE
	.align		4
.L_60:
        /*012c*/ 	.byte	0x04, 0x11
        /*012e*/ 	.short	(.L_62 - .L_61)
	.align		4
.L_61:
        /*0130*/ 	.word	index@($__internal_36_$__cuda_sm70_shflsync_up_p)
        /*0134*/ 	.word	0x00000000


	//----- nvinfo : EIATTR_FRAME_SIZE
	.align		4
.L_62:
        /*0138*/ 	.byte	0x04, 0x11
        /*013a*/ 	.short	(.L_64 - .L_63)
	.align		4
.L_63:
        /*013c*/ 	.word	index@($__internal_35_$__cuda_sm70_shflsync_idx_p)
        /*0140*/ 	.word	0x00000000


	//----- nvinfo : EIATTR_FRAME_SIZE
	.align		4
.L_64:
        /*0144*/ 	.byte	0x04, 0x11
        /*0146*/ 	.short	(.L_66 - .L_65)
	.align		4
.L_65:
        /*0148*/ 	.word	index@($__internal_34_$__cuda_sm70_shflsync_bfly_p)
        /*014c*/ 	.word	0x00000000


	//----- nvinfo : EIATTR_FRAME_SIZE
	.align		4
.L_66:
        /*0150*/ 	.byte	0x04, 0x11
        /*0152*/ 	.short	(.L_68 - .L_67)
	.align		4
.L_67:
        /*0154*/ 	.word	index@(_ZN7cutlass13device_kernelIN5flash19enable_sm80_to_sm89INS1_16FlashAttnFwdSm80INS1_25CollectiveMainloopFwdSm80ILi8ELi1ELb0EN4cute5tupleIJNS5_1CILi128EEENS7_ILi64EEENS7_ILi256EEEEEELi256ENS_6half_tEfNS_4arch4Sm80ELb0ELb1ELb1ELb1ELb0ELb0ELb1ELb1EEENS1_21CollectiveEpilogueFwdINS6_IJS8_SA_S9_EEENS6_IJNS7_ILi1EEESI_SI_EEESC_SE_Li256ELb1ELb1ELb1ELb0EEENS1_36VarlenDynamicPersistentTileSchedulerILi128ELi64ELi256ELi256ELb1ELb1ELb0ELb1ELb0ELb1EEEEEEEEEvNT_6ParamsE)
        /*0158*/ 	.word	0x000000b0


	//----- nvinfo : EIATTR_REGCOUNT
	.align		4
.L_68:
        /*015c*/ 	.byte	0x04, 0x2f
        /*015e*/ 	.short	(.L_70 - .L_69)
	.align		4
.L_69:
        /*0160*/ 	.word	index@(_ZN7cutlass13device_kernelIN5flash19enable_sm80_to_sm89INS1_16FlashAttnFwdSm80INS1_25CollectiveMainloopFwdSm80ILi8ELi1ELb0EN4cute5tupleIJNS5_1CILi128EEENS7_ILi64EEENS7_ILi256EEEEEELi256ENS_6half_tEfNS_4arch4Sm80ELb0ELb1ELb1ELb0ELb0ELb0ELb1ELb1EEENS1_21CollectiveEpilogueFwdINS6_IJS8_SA_S9_EEENS6_IJNS7_ILi1EEESI_SI_EEESC_SE_Li256ELb0ELb1ELb1ELb0EEENS1_19SingleTileSchedulerILb0ELb1ELb1ELi128EEEEEEEEEvNT_6ParamsE)
        /*0164*/ 	.word	0x000000ff


	//----- nvinfo : EIATTR_FRAME_SIZE
	.align		4
.L_70:
        /*0168*/ 	.byte	0x04, 0x11
        /*016a*/ 	.short	(.L_72 - .L_71)
	.align		4
.L_71:
        /*016c*/ 	.word	index@(_ZN7cutlass13device_kernelIN5flash19enable_sm80_to_sm89INS1_16FlashAttnFwdSm80INS1_25CollectiveMainloopFwdSm80ILi8ELi1ELb0EN4cute5tupleIJNS5_1CILi128EEENS7_ILi64EEENS7_ILi256EEEEEELi256ENS_6half_tEfNS_4arch4Sm80ELb0ELb1ELb1ELb0ELb0ELb0ELb1ELb1EEENS1_21CollectiveEpilogueFwdINS6_IJS8_SA_S9_EEENS6_IJNS7_ILi1EEESI_SI_EEESC_SE_Li256ELb0ELb1ELb1ELb0EEENS1_19SingleTileSchedulerILb0ELb1ELb1ELi128EEEEEEEEEvNT_6ParamsE)
        /*0170*/ 	.word	0x00000058


	//----- nvinfo : EIATTR_REGCOUNT
	.align		4
.L_72:
        /*0174*/ 	.byte	0x04, 0x2f
        /*0176*/ 	.short	(.L_74 - .L_73)
	.align		4
.L_73:
        /*0178*/ 	.word	index@(_ZN7cutlass13device_kernelIN5flash19enable_sm80_to_sm89INS1_16FlashAttnFwdSm80INS1_25CollectiveMainloopFwdSm80ILi8ELi1ELb0EN4cute5tupleIJNS5_1CILi128EEENS7_ILi48EEENS7_ILi256EEEEEELi256ENS_6half_tEfNS_4arch4Sm80ELb0ELb0ELb1ELb1ELb0ELb1ELb1ELb1EEENS1_21CollectiveEpilogueFwdINS6_IJS8_SA_S9_EEENS6_IJNS7_ILi1EEESI_SI_EEESC_SE_Li256ELb1ELb1ELb1ELb0EEENS1_36VarlenDynamicPersistentTileSchedulerILi128ELi48ELi256ELi256ELb1ELb1ELb0ELb0ELb1ELb1EEEEEEEEEvNT_6ParamsE)
        /*017c*/ 	.word	0x000000ff


	//----- nvinfo : EIATTR_FRAME_SIZE
	.align		4
.L_74:
        /*0180*/ 	.byte	0x04, 0x11
        /*0182*/ 	.short	(.L_76 - .L_75)
	.align		4
.L_75:
        /*0184*/ 	.word	index@($__internal_33_$__cuda_sm70_votesync_ballot)
        /*0188*/ 	.word	0x00000000


	//----- nvinfo : EIATTR_FRAME_SIZE
	.align		4
.L_76:
        /*018c*/ 	.byte	0x04, 0x11
        /*018e*/ 	.short	(.L_78 - .L_77)
	.align		4
.L_77:
        /*0190*/ 	.word	index@($__internal_32_$__cuda_sm70_shflsync_up_p)
        /*0194*/ 	.word	0x00000000


	//----- nvinfo : EIATTR_FRAME_SIZE
	.align		4
.L_78:
        /*0198*/ 	.byte	0x04, 0x11
        /*019a*/ 	.short	(.L_80 - .L_79)
	.align		4
.L_79:
        /*019c*/ 	.word	index@($__internal_31_$__cuda_sm70_shflsync_idx_p)
        /*01a0*/ 	.word	0x00000000


	//----- nvinfo : EIATTR_FRAME_SIZE
	.align		4
.L_80:
        /*01a4*/ 	.byte	0x04, 0x11
        /*01a6*/ 	.short	(.L_82 - .L_81)
	.align		4
.L_81:
        /*01a8*/ 	.word	index@($__internal_30_$__cuda_sm70_shflsync_bfly_p)
        /*01ac*/ 	.word	0x00000000


	//----- nvinfo : EIATTR_FRAME_SIZE
	.align		4
.L_82:
        /*01b0*/ 	.byte	0x04, 0x11
        /*01b2*/ 	.short	(.L_84 - .L_83)
	.align		4
.L_83:
        /*01b4*/ 	.word	index@(_ZN7cutlass13device_kernelIN5flash19enable_sm80_to_sm89INS1_16FlashAttnFwdSm80INS1_25CollectiveMainloopFwdSm80ILi8ELi1ELb0EN4cute5tupleIJNS5_1CILi128EEENS7_ILi48EEENS7_ILi256EEEEEELi256ENS_6half_tEfNS_4arch4Sm80ELb0ELb0ELb1ELb1ELb0ELb1ELb1ELb1EEENS1_21CollectiveEpilogueFwdINS6_IJS8_SA_S9_EEENS6_IJNS7_ILi1EEESI_SI_EEESC_SE_Li256ELb1ELb1ELb1ELb0EEENS1_36VarlenDynamicPersistentTileSchedulerILi128ELi48ELi256ELi256ELb1ELb1ELb0ELb0ELb1ELb1EEEEEEEEEvNT_6ParamsE)
        /*01b8*/ 	.word	0x00000060


	//----- nvinfo : EIATTR_REGCOUNT
	.align		4
.L_84:
        /*01bc*/ 	.byte	0x04, 0x2f
        /*01be*/ 	.short	(.L_86 - .L_85)
	.align		4
.L_85:
        /*01c0*/ 	.word	index@(_ZN7cutlass13device_kernelIN5flash19enable_sm80_to_sm89INS1_16FlashAttnFwdSm80INS1_25CollectiveMainloopFwdSm80ILi8ELi1ELb0EN4cute5tupleIJNS5_1CILi128EEENS7_ILi64EEENS7_ILi256EEEEEELi256ENS_6half_tEfNS_4arch4Sm80ELb0ELb0ELb1ELb1ELb0ELb0ELb1ELb1EEENS1_21CollectiveEpilogueFwdINS6_IJS8_SA_S9_EEENS6_IJNS7_ILi1EEESI_SI_EEESC_SE_Li256ELb1ELb1ELb1ELb0EEENS1_36VarlenDynamicPersistentTileSchedulerILi128ELi64ELi256ELi256ELb1ELb1ELb0ELb0ELb1ELb1EEEEEEEEEvNT_6ParamsE)
        /*01c4*/ 	.word	0x000000ff


	//----- nvinfo : EIATTR_FRAME_SIZE
	.align		4
.L_86:
        /*01c8*/ 	.byte	0x04, 0x11
        /*01ca*/ 	.short	(.L_88 - .L_87)
	.align		4
.L_87:
        /*01cc*/ 	.word	index@($__internal_29_$__cuda_sm70_votesync_ballot)
        /*01d0*/ 	.word	0x00000000


	//----- nvinfo : EIATTR_FRAME_SIZE
	.align		4
.L_88:
        /*01d4*/ 	.byte	0x04, 0x11
        /*01d6*/ 	.short	(.L_90 - .L_89)
	.align		4
.L_89:
        /*01d8*/ 	.word	index@($__internal_28_$__cuda_sm70_shflsync_up_p)
        /*01dc*/ 	.word	0x00000000


	//----- nvinfo : EIATTR_FRAME_SIZE
	.align		4
.L_90:
        /*01e0*/ 	.byte	0x04, 0x11
        /*01e2*/ 	.short	(.L_92 - .L_91)
	.align		4
.L_91:
        /*01e4*/ 	.word	index@($__internal_27_$__cuda_sm70_shflsync_idx_p)
        /*01e8*/ 	.word	0x00000000


	//----- nvinfo : EIATTR_FRAME_SIZE
	.align		4
.L_92:
        /*01ec*/ 	.byte	0x04, 0x11
        /*01ee*/ 	.short	(.L_94 - .L_93)
	.align		4
.L_93:
        /*01f0*/ 	.word	index@($__internal_26_$__cuda_sm70_shflsync_bfly_p)
        /*01f4*/ 	.word	0x00000000


	//----- nvinfo : EIATTR_FRAME_SIZE
	.align		4
.L_94:
        /*01f8*/ 	.byte	0x04, 0x11
        /*01fa*/ 	.short	(.L_96 - .L_95)
	.align		4
.L_95:
        /*01fc*/ 	.word	index@(_ZN7cutlass13device_kernelIN5flash19enable_sm80_to_sm89INS1_16FlashAttnFwdSm80INS1_25CollectiveMainloopFwdSm80ILi8ELi1ELb0EN4cute5tupleIJNS5_1CILi128EEENS7_ILi64EEENS7_ILi256EEEEEELi256ENS_6half_tEfNS_4arch4Sm80ELb0ELb0ELb1ELb1ELb0ELb0ELb1ELb1EEENS1_21CollectiveEpilogueFwdINS6_IJS8_SA_S9_EEENS6_IJNS7_ILi1EEESI_SI_EEESC_SE_Li256ELb1ELb1ELb1ELb0EEENS1_36VarlenDynamicPersistentTileSchedulerILi128ELi64ELi256ELi256ELb1ELb1ELb0ELb0ELb1ELb1EEEEEEEEEvNT_6ParamsE)
        /*0200*/ 	.word	0x000000f0


	//----- nvinfo : EIATTR_REGCOUNT
	.align		4
.L_96:
        /*0204*/ 	.byte	0x04, 0x2f
        /*0206*/ 	.short	(.L_98 - .L_97)
	.align		4
.L_97:
        /*0208*/ 	.word	index@(_ZN7cutlass13device_kernelIN5flash19enable_sm80_to_sm89INS1_16FlashAttnFwdSm80INS1_25CollectiveMainloopFwdSm80ILi8ELi1ELb0EN4cute5tupleIJNS5_1CILi128EEENS7_ILi96EEENS7_ILi256EEEEEELi256ENS_6half_tEfNS_4arch4Sm80ELb0ELb0ELb1ELb0ELb0ELb0ELb1ELb1EEENS1_21CollectiveEpilogueFwdINS6_IJS8_SA_S9_EEENS6_IJNS7_ILi1EEESI_SI_EEESC_SE_Li256ELb0ELb1ELb1ELb0EEENS1_19SingleTileSchedulerILb0ELb1ELb1ELi128EEEEEEEEEvNT_6ParamsE)
        /*020c*/ 	.word	0x000000ff


	//----- nvinfo : EIATTR_FRAME_SIZE
	.align		4
.L_98:
        /*0210*/ 	.byte	0x04, 0x11
        /*0212*/ 	.short	(.L_100 - .L_99)
	.align		4
.L_99:
        /*0214*/ 	.word	index@(_ZN7cutlass13device_kernelIN5flash19enable_sm80_to_sm89INS1_16FlashAttnFwdSm80INS1_25CollectiveMainloopFwdSm80ILi8ELi1ELb0EN4cute5tupleIJNS5_1CILi128EEENS7_ILi96EEENS7_ILi256EEEEEELi256ENS_6half_tEfNS_4arch4Sm80ELb0ELb0ELb1ELb0ELb0ELb0ELb1ELb1EEENS1_21CollectiveEpilogueFwdINS6_IJS8_SA_S9_EEENS6_IJNS7_ILi1EEESI_SI_EEESC_SE_Li256ELb0ELb1ELb1ELb0EEENS1_19SingleTileSchedulerILb0ELb1ELb1ELi128EEEEEEEEEvNT_6ParamsE)
        /*0218*/ 	.word	0x00000040


	//----- nvinfo : EIATTR_REGCOUNT
	.align		4
.L_100:
        /*021c*/ 	.byte	0x04, 0x2f
        /*021e*/ 	.short	(.L_102 - .L_101)
	.align		4
.L_101:
        /*0220*/ 	.word	index@(_ZN7cutlass13device_kernelIN5flash19enable_sm80_to_sm89INS1_16FlashAttnFwdSm80INS1_25CollectiveMainloopFwdSm80ILi8ELi1ELb0EN4cute5tupleIJNS5_1CILi128EEENS7_ILi32EEENS7_ILi256EEEEEELi256ENS_6half_tEfNS_4arch4Sm80ELb1ELb0ELb1ELb1ELb0ELb1ELb1ELb1EEENS1_21CollectiveEpilogueFwdINS6_IJS8_SA_S9_EEENS6_IJNS7_ILi1EEESI_SI_EEESC_SE_Li256ELb1ELb1ELb1ELb0EEENS1_36VarlenDynamicPersistentTileSchedulerILi128ELi32ELi256ELi256ELb1ELb1ELb0ELb1ELb1ELb1EEEEEEEEEvNT_6ParamsE)
        /*0224*/ 	.word	0x000000ff


	//----- nvinfo : EIATTR_FRAME_SIZE
	.align		4
.L_102:
        /*0228*/ 	.byte	0x04, 0x11
        /*022a*/ 	.short	(.L_104 - .L_103)
	.align		4
.L_103:
        /*022c*/ 	.word	index@($__internal_25_$__cuda_sm70_votesync_ballot)
        /*0230*/ 	.word	0x00000000


	//----- nvinfo : EIATTR_FRAME_SIZE
	.align		4
.L_104:
        /*0234*/ 	.byte	0x04, 0x11
        /*0236*/ 	.short	(.L_106 - .L_105)
	.align		4
.L_105:
        /*0238*/ 	.word	index@($__internal_24_$__cuda_sm70_shflsync_up_p)
        /*023c*/ 	.word	0x00000000


	//----- nvinfo : EIATTR_FRAME_SIZE
	.align		4
.L_106:
        /*0240*/ 	.byte	0x04, 0x11
        /*0242*/ 	.short	(.L_108 - .L_107)
	.align		4
.L_107:
        /*0244*/ 	.word	index@($__internal_23_$__cuda_sm70_shflsync_idx_p)
        /*0248*/ 	.word	0x00000000


	//----- nvinfo : EIATTR_FRAME_SIZE
	.align		4
.L_108:
        /*024c*/ 	.byte	0x04, 0x11
        /*024e*/ 	.short	(.L_110 - .L_109)
	.align		4
.L_109:
        /*0250*/ 	.word	index@($__internal_22_$__cuda_sm70_shflsync_bfly_p)
        /*0254*/ 	.word	0x00000000


	//----- nvinfo : EIATTR_FRAME_SIZE
	.align		4
.L_110:
        /*0258*/ 	.byte	0x04, 0x11
        /*025a*/ 	.short	(.L_112 - .L_111)
	.align		4
.L_111:
        /*025c*/ 	.word	index@(_ZN7cutlass13device_kernelIN5flash19enable_sm80_to_sm89INS1_16FlashAttnFwdSm80INS1_25CollectiveMainloopFwdSm80ILi8ELi1ELb0EN4cute5tupleIJNS5_1CILi128EEENS7_ILi32EEENS7_ILi256EEEEEELi256ENS_6half_tEfNS_4arch4Sm80ELb1ELb0ELb1ELb1ELb0ELb1ELb1ELb1EEENS1_21CollectiveEpilogueFwdINS6_IJS8_SA_S9_EEENS6_IJNS7_ILi1EEESI_SI_EEESC_SE_Li256ELb1ELb1ELb1ELb0EEENS1_36VarlenDynamicPersistentTileSchedulerILi128ELi32ELi256ELi256ELb1ELb1ELb0ELb1ELb1ELb1EEEEEEEEEvNT_6ParamsE)
        /*0260*/ 	.word	0x00000008


	//----- nvinfo : EIATTR_REGCOUNT
	.align		4
.L_112:
        /*0264*/ 	.byte	0x04, 0x2f
        /*0266*/ 	.short	(.L_114 - .L_113)
	.align		4
.L_113:
        /*0268*/ 	.word	index@(_ZN7cutlass13device_kernelIN5flash19enable_sm80_to_sm89INS1_16FlashAttnFwdSm80INS1_25CollectiveMainloopFwdSm80ILi8ELi1ELb1EN4cute5tupleIJNS5_1CILi128EEENS7_ILi48EEENS7_ILi256EEEEEELi256ENS_6half_tEfNS_4arch4Sm80ELb1ELb0ELb1ELb1ELb0ELb0ELb1ELb1EEENS1_21CollectiveEpilogueFwdINS6_IJS8_SA_S9_EEENS6_IJNS7_ILi1EEESI_SI_EEESC_SE_Li256ELb1ELb1ELb1ELb0EEENS1_36VarlenDynamicPersistentTileSchedulerILi128ELi48ELi256ELi256ELb1ELb1ELb0ELb1ELb1ELb1EEEEEEEEEvNT_6ParamsE)
        /*026c*/ 	.word	0x000000ff


	//----- nvinfo : EIATTR_FRAME_SIZE
	.align		4
.L_114:
        /*0270*/ 	.byte	0x04, 0x11
        /*0272*/ 	.short	(.L_116 - .L_115)
	.align		4
.L_115:
        /*0274*/ 	.word	index@($__internal_21_$__cuda_sm70_votesync_ballot)
        /*0278*/ 	.word	0x00000000


	//----- nvinfo : EIATTR_FRAME_SIZE
	.align		4
.L_116:
        /*027c*/ 	.byte	0x04, 0x11
        /*027e*/ 	.short	(.L_118 - .L_117)
	.align		4
.L_117:
        /*0280*/ 	.word	index@($__internal_20_$__cuda_sm70_shflsync_up_p)
        /*0284*/ 	.word	0x00000000


	//----- nvinfo : EIATTR_FRAME_SIZE
	.align		4
.L_118:
        /*0288*/ 	.byte	0x04, 0x11
        /*028a*/ 	.short	(.L_120 - .L_119)
	.align		4
.L_119:
        /*028c*/ 	.word	index@($__internal_19_$__cuda_sm70_shflsync_idx_p)
        /*0290*/ 	.word	0x00000000


	//----- nvinfo : EIATTR_FRAME_SIZE
	.align		4
.L_120:
        /*0294*/ 	.byte	0x04, 0x11
        /*0296*/ 	.short	(.L_122 - .L_121)
	.align		4
.L_121:
        /*0298*/ 	.word	index@($__internal_18_$__cuda_sm70_shflsync_bfly_p)
        /*029c*/ 	.word	0x00000000


	//----- nvinfo : EIATTR_FRAME_SIZE
	.align		4
.L_122:
        /*02a0*/ 	.byte	0x04, 0x11
        /*02a2*/ 	.short	(.L_124 - .L_123)
	.align		4
.L_123:
        /*02a4*/ 	.word	index@(_ZN7cutlass13device_kernelIN5flash19enable_sm80_to_sm89INS1_16FlashAttnFwdSm80INS1_25CollectiveMainloopFwdSm80ILi8ELi1ELb1EN4cute5tupleIJNS5_1CILi128EEENS7_ILi48EEENS7_ILi256EEEEEELi256ENS_6half_tEfNS_4arch4Sm80ELb1ELb0ELb1ELb1ELb0ELb0ELb1ELb1EEENS1_21CollectiveEpilogueFwdINS6_IJS8_SA_S9_EEENS6_IJNS7_ILi1EEESI_SI_EEESC_SE_Li256ELb1ELb1ELb1ELb0EEENS1_36VarlenDynamicPersistentTileSchedulerILi128ELi48ELi256ELi256ELb1ELb1ELb0ELb1ELb1ELb1EEEEEEEEEvNT_6ParamsE)
        /*02a8*/ 	.word	0x000000e8


	//----- nvinfo : EIATTR_REGCOUNT
	.align		4
.L_124:
        /*02ac*/ 	.byte	0x04, 0x2f
        /*02ae*/ 	.short	(.L_126 - .L_125)
	.align		4
.L_125:
        /*02b0*/ 	.word	index@(_ZN7cutlass13device_kernelIN5flash19enable_sm80_to_sm89INS1_16FlashAttnFwdSm80INS1_25CollectiveMainloopFwdSm80ILi8ELi1ELb1EN4cute5tupleIJNS5_1CILi128EEENS7_ILi64EEENS7_ILi256EEEEEELi256ENS_6half_tEfNS_4arch4Sm80ELb1ELb0ELb1ELb0ELb0ELb0ELb1ELb1EEENS1_21CollectiveEpilogueFwdINS6_IJS8_SA_S9_EEENS6_IJNS7_ILi1EEESI_SI_EEESC_SE_Li256ELb0ELb1ELb1ELb0EEENS1_30DynamicPersistentTileSchedulerILi256ELi256ELb1ELb1ELb0EEEEEEEEEvNT_6ParamsE)
        /*02b4*/ 	.word	0x000000ff


	//----- nvinfo : EIATTR_FRAME_SIZE
	.align		4
.L_126:
        /*02b8*/ 	.byte	0x04, 0x11
        /*02ba*/ 	.short	(.L_128 - .L_127)
	.align		4
.L_127:
        /*02bc*/ 	.word	index@($__internal_17_$__cuda_sm70_shflsync_idx_p)
        /*02c0*/ 	.word	0x00000000


	//----- nvinfo : EIATTR_FRAME_SIZE
	.align		4
.L_128:
        /*02c4*/ 	.byte	0x04, 0x11
        /*02c6*/ 	.short	(.L_130 - .L_129)
	.align		4
.L_129:
        /*02c8*/ 	.word	index@($__internal_16_$__cuda_sm70_shflsync_bfly_p)
        /*02cc*/ 	.word	0x00000000


	//----- nvinfo : EIATTR_FRAME_SIZE
	.align		4
.L_130:
        /*02d0*/ 	.byte	0x04, 0x11
        /*02d2*/ 	.short	(.L_132 - .L_131)
	.align		4
.L_131:
        /*02d4*/ 	.word	index@(_ZN7cutlass13device_kernelIN5flash19enable_sm80_to_sm89INS1_16FlashAttnFwdSm80INS1_25CollectiveMainloopFwdSm80ILi8ELi1ELb1EN4cute5tupleIJNS5_1CILi128EEENS7_ILi64EEENS7_ILi256EEEEEELi256ENS_6half_tEfNS_4arch4Sm80ELb1ELb0ELb1ELb0ELb0ELb0ELb1ELb1EEENS1_21CollectiveEpilogueFwdINS6_IJS8_SA_S9_EEENS6_IJNS7_ILi1EEESI_SI_EEESC_SE_Li256ELb0ELb1ELb1ELb0EEENS1_30DynamicPersistentTileSchedulerILi256ELi256ELb1ELb1ELb0EEEEEEEEEvNT_6ParamsE)
        /*02d8*/ 	.word	0x00000150


	//----- nvinfo : EIATTR_REGCOUNT
	.align		4
.L_132:
        /*02dc*/ 	.byte	0x04, 0x2f
        /*02de*/ 	.short	(.L_134 - .L_133)
	.align		4
.L_133:
        /*02e0*/ 	.word	index@(_ZN7cutlass13device_kernelIN5flash19enable_sm80_to_sm89INS1_16FlashAttnFwdSm80INS1_25CollectiveMainloopFwdSm80ILi8ELi1ELb0EN4cute5tupleIJNS5_1CILi128EEENS7_ILi32EEENS7_ILi256EEEEEELi256ENS_6half_tEfNS_4arch4Sm80ELb0ELb1ELb1ELb1ELb0ELb1ELb1ELb1EEENS1_21CollectiveEpilogueFwdINS6_IJS8_SA_S9_EEENS6_IJNS7_ILi1EEESI_SI_EEESC_SE_Li256ELb1ELb1ELb1ELb0EEENS1_36VarlenDynamicPersistentTileSchedulerILi128ELi32ELi256ELi256ELb1ELb1ELb0ELb1ELb0ELb1EEEEEEEEEvNT_6ParamsE)
        /*02e4*/ 	.word	0x000000ff


	//----- nvinfo : EIATTR_FRAME_SIZE
	.align		4
.L_134:
        /*02e8*/ 	.byte	0x04, 0x11
        /*02ea*/ 	.short	(.L_136 - .L_135)
	.align		4
.L_135:
        /*02ec*/ 	.word	index@($__internal_15_$__cuda_sm70_votesync_ballot)
        /*02f0*/ 	.word	0x00000000


	//----- nvinfo : EIATTR_FRAME_SIZE
	.align		4
.L_136:
        /*02f4*/ 	.byte	0x04, 0x11
        /*02f6*/ 	.short	(.L_138 - .L_137)
	.align		4
.L_137:
        /*02f8*/ 	.word	index@($__internal_14_$__cuda_sm70_shflsync_up_p)
        /*02fc*/ 	.word	0x00000000


	//----- nvinfo : EIATTR_FRAME_SIZE
	.align		4
.L_138:
        /*0300*/ 	.byte	0x04, 0x11
        /*0302*/ 	.short	(.L_140 - .L_139)
	.align		4
.L_139:
        /*0304*/ 	.word	index@($__internal_13_$__cuda_sm70_shflsync_idx_p)
        /*0308*/ 	.word	0x00000000


	//----- nvinfo : EIATTR_FRAME_SIZE
	.align		4
.L_140:
        /*030c*/ 	.byte	0x04, 0x11
        /*030e*/ 	.short	(.L_142 - .L_141)
	.align		4
.L_141:
        /*0310*/ 	.word	index@($__internal_12_$__cuda_sm70_shflsync_bfly_p)
        /*0314*/ 	.word	0x00000000


	//----- nvinfo : EIATTR_FRAME_SIZE
	.align		4
.L_142:
        /*0318*/ 	.byte	0x04, 0x11
        /*031a*/ 	.short	(.L_144 - .L_143)
	.align		4
.L_143:
        /*031c*/ 	.word	index@(_ZN7cutlass13device_kernelIN5flash19enable_sm80_to_sm89INS1_16FlashAttnFwdSm80INS1_25CollectiveMainloopFwdSm80ILi8ELi1ELb0EN4cute5tupleIJNS5_1CILi128EEENS7_ILi32EEENS7_ILi256EEEEEELi256ENS_6half_tEfNS_4arch4Sm80ELb0ELb1ELb1ELb1ELb0ELb1ELb1ELb1EEENS1_21CollectiveEpilogueFwdINS6_IJS8_SA_S9_EEENS6_IJNS7_ILi1EEESI_SI_EEESC_SE_Li256ELb1ELb1ELb1ELb0EEENS1_36VarlenDynamicPersistentTileSchedulerILi128ELi32ELi256ELi256ELb1ELb1ELb0ELb1ELb0ELb1EEEEEEEEEvNT_6ParamsE)
        /*0320*/ 	.word	0x00000008


	//----- nvinfo : EIATTR_REGCOUNT
	.align		4
.L_144:
        /*0324*/ 	.byte	0x04, 0x2f
        /*0326*/ 	.short	(.L_146 - .L_145)
	.align		4
.L_145:
        /*0328*/ 	.word	index@(_ZN7cutlass13device_kernelIN5flash19enable_sm80_to_sm89INS1_16FlashAttnFwdSm80INS1_25CollectiveMainloopFwdSm80ILi8ELi1ELb1EN4cute5tupleIJNS5_1CILi128EEENS7_ILi48EEENS7_ILi256EEEEEELi256ENS_6half_tEfNS_4arch4Sm80ELb0ELb1ELb1ELb1ELb0ELb0ELb1ELb1EEENS1_21CollectiveEpilogueFwdINS6_IJS8_SA_S9_EEENS6_IJNS7_ILi1EEESI_SI_EEESC_SE_Li256ELb1ELb1ELb1ELb0EEENS1_36VarlenDynamicPersistentTileSchedulerILi128ELi48ELi256ELi256ELb1ELb1ELb0ELb1ELb0ELb1EEEEEEEEEvNT_6ParamsE)
        /*032c*/ 	.word	0x000000ff


	//----- nvinfo : EIATTR_FRAME_SIZE
	.align		4
.L_146:
        /*0330*/ 	.byte	0x04, 0x11
        /*0332*/ 	.short	(.L_148 - .L_147)
	.align		4
.L_147:
        /*0334*/ 	.word	index@($__internal_11_$__cuda_sm70_votesync_ballot)
        /*0338*/ 	.word	0x00000000


	//----- nvinfo : EIATTR_FRAME_SIZE
	.align		4
.L_148:
        /*033c*/ 	.byte	0x04, 0x11
        /*033e*/ 	.short	(.L_150 - .L_149)
	.align		4
.L_149:
        /*0340*/ 	.word	index@($__internal_10_$__cuda_sm70_shflsync_up_p)
        /*0344*/ 	.word	0x00000000


	//----- nvinfo : EIATTR_FRAME_SIZE
	.align		4
.L_150:
        /*0348*/ 	.byte	0x04, 0x11
        /*034a*/ 	.short	(.L_152 - .L_151)
	.align		4
.L_151:
        /*034c*/ 	.word	index@($__internal_9_$__cuda_sm70_shflsync_idx_p)
        /*0350*/ 	.word	0x00000000


	//----- nvinfo : EIATTR_FRAME_SIZE
	.align		4
.L_152:
        /*0354*/ 	.byte	0x04, 0x11
        /*0356*/ 	.short	(.L_154 - .L_153)
	.align		4
.L_153:
        /*0358*/ 	.word	index@($__internal_8_$__cuda_sm70_shflsync_bfly_p)
        /*035c*/ 	.word	0x00000000


	//----- nvinfo : EIATTR_FRAME_SIZE
	.align		4
.L_154:
        /*0360*/ 	.byte	0x04, 0x11
        /*0362*/ 	.short	(.L_156 - .L_155)
	.align		4
.L_155:
        /*0364*/ 	.word	index@(_ZN7cutlass13device_kernelIN5flash19enable_sm80_to_sm89INS1_16FlashAttnFwdSm80INS1_25CollectiveMainloopFwdSm80ILi8ELi1ELb1EN4cute5tupleIJNS5_1CILi128EEENS7_ILi48EEENS7_ILi256EEEEEELi256ENS_6half_tEfNS_4arch4Sm80ELb0ELb1ELb1ELb1ELb0ELb0ELb1ELb1EEENS1_21CollectiveEpilogueFwdINS6_IJS8_SA_S9_EEENS6_IJNS7_ILi1EEESI_SI_EEESC_SE_Li256ELb1ELb1ELb1ELb0EEENS1_36VarlenDynamicPersistentTileSchedulerILi128ELi48ELi256ELi256ELb1ELb1ELb0ELb1ELb0ELb1EEEEEEEEEvNT_6ParamsE)
        /*0368*/ 	.word	0x000000b0


	//----- nvinfo : EIATTR_REGCOUNT
	.align		4
.L_156:
        /*036c*/ 	.byte	0x04, 0x2f
        /*036e*/ 	.short	(.L_158 - .L_157)
	.align		4
.L_157:
        /*0370*/ 	.word	index@(_ZN7cutlass13device_kernelIN5flash19enable_sm80_to_sm89INS1_16FlashAttnFwdSm80INS1_25CollectiveMainloopFwdSm80ILi8ELi1ELb1EN4cute5tupleIJNS5_1CILi128EEENS7_ILi48EEENS7_ILi256EEEEEELi256ENS_6half_tEfNS_4arch4Sm80ELb0ELb1ELb1ELb0ELb0ELb0ELb1ELb1EEENS1_21CollectiveEpilogueFwdINS6_IJS8_SA_S9_EEENS6_IJNS7_ILi1EEESI_SI_EEESC_SE_Li256ELb0ELb1ELb1ELb0EEENS1_19SingleTileSchedulerILb0ELb1ELb1ELi128EEEEEEEEEvNT_6ParamsE)
        /*0374*/ 	.word	0x000000ff


	//----- nvinfo : EIATTR_FRAME_SIZE
	.align		4
.L_158:
        /*0378*/ 	.byte	0x04, 0x11
        /*037a*/ 	.short	(.L_160 - .L_159)
	.align		4
.L_159:
        /*037c*/ 	.word	index@(_ZN7cutlass13device_kernelIN5flash19enable_sm80_to_sm89INS1_16FlashAttnFwdSm80INS1_25CollectiveMainloopFwdSm80ILi8ELi1ELb1EN4cute5tupleIJNS5_1CILi128EEENS7_ILi48EEENS7_ILi256EEEEEELi256ENS_6half_tEfNS_4arch4Sm80ELb0ELb1ELb1ELb0ELb0ELb0ELb1ELb1EEENS1_21CollectiveEpilogueFwdINS6_IJS8_SA_S9_EEENS6_IJNS7_ILi1EEESI_SI_EEESC_SE_Li256ELb0ELb1ELb1ELb0EEENS1_19SingleTileSchedulerILb0ELb1ELb1ELi128EEEEEEEEEvNT_6ParamsE)
        /*0380*/ 	.word	0x000000a0


	//----- nvinfo : EIATTR_REGCOUNT
	.align		4
.L_160:
        /*0384*/ 	.byte	0x04, 0x2f
        /*0386*/ 	.short	(.L_162 - .L_161)
	.align		4
.L_161:
        /*0388*/ 	.word	index@(_ZN7cutlass13device_kernelIN5flash19enable_sm80_to_sm89INS1_16FlashAttnFwdSm80INS1_25CollectiveMainloopFwdSm80ILi8ELi1ELb0EN4cute5tupleIJNS5_1CILi128EEENS7_ILi32EEENS7_ILi256EEEEEELi256ENS_6half_tEfNS_4arch4Sm80ELb0ELb0ELb1ELb1ELb0ELb1ELb1ELb1EEENS1_21CollectiveEpilogueFwdINS6_IJS8_SA_S9_EEENS6_IJNS7_ILi1EEESI_SI_EEESC_SE_Li256ELb1ELb1ELb1ELb0EEENS1_36VarlenDynamicPersistentTileSchedulerILi128ELi32ELi256ELi256ELb1ELb1ELb0ELb0ELb1ELb1EEEEEEEEEvNT_6ParamsE)
        /*038c*/ 	.word	0x000000ff


	//----- nvinfo : EIATTR_FRAME_SIZE
	.align		4
.L_162:
        /*0390*/ 	.byte	0x04, 0x11
        /*0392*/ 	.short	(.L_164 - .L_163)
	.align		4
.L_163:
        /*0394*/ 	.word	index@($__internal_7_$__cuda_sm70_votesync_ballot)
        /*0398*/ 	.word	0x00000000


	//----- nvinfo : EIATTR_FRAME_SIZE
	.align		4
.L_164:
        /*039c*/ 	.byte	0x04, 0x11
        /*039e*/ 	.short	(.L_166 - .L_165)
	.align		4
.L_165:
        /*03a0*/ 	.word	index@($__internal_6_$__cuda_sm70_shflsync_up_p)
        /*03a4*/ 	.word	0x00000000


	//----- nvinfo : EIATTR_FRAME_SIZE
	.align		4
.L_166:
        /*03a8*/ 	.byte	0x04, 0x11
        /*03aa*/ 	.short	(.L_168 - .L_167)
	.align		4
.L_167:
        /*03ac*/ 	.word	index@($__internal_5_$__cuda_sm70_shflsync_idx_p)
        /*03b0*/ 	.word	0x00000000


	//----- nvinfo : EIATTR_FRAME_SIZE
	.align		4
.L_168:
        /*03b4*/ 	.byte	0x04, 0x11
        /*03b6*/ 	.short	(.L_170 - .L_169)
	.align		4
.L_169:
        /*03b8*/ 	.word	index@($__internal_4_$__cuda_sm70_shflsync_bfly_p)
        /*03bc*/ 	.word	0x00000000


	//----- nvinfo : EIATTR_FRAME_SIZE
	.align		4
.L_170:
        /*03c0*/ 	.byte	0x04, 0x11
        /*03c2*/ 	.short	(.L_172 - .L_171)
	.align		4
.L_171:
        /*03c4*/ 	.word	index@(_ZN7cutlass13device_kernelIN5flash19enable_sm80_to_sm89INS1_16FlashAttnFwdSm80INS1_25CollectiveMainloopFwdSm80ILi8ELi1ELb0EN4cute5tupleIJNS5_1CILi128EEENS7_ILi32EEENS7_ILi256EEEEEELi256ENS_6half_tEfNS_4arch4Sm80ELb0ELb0ELb1ELb1ELb0ELb1ELb1ELb1EEENS1_21CollectiveEpilogueFwdINS6_IJS8_SA_S9_EEENS6_IJNS7_ILi1EEESI_SI_EEESC_SE_Li256ELb1ELb1ELb1ELb0EEENS1_36VarlenDynamicPersistentTileSchedulerILi128ELi32ELi256ELi256ELb1ELb1ELb0ELb0ELb1ELb1EEEEEEEEEvNT_6ParamsE)
        /*03c8*/ 	.word	0x00000010


	//----- nvinfo : EIATTR_REGCOUNT
	.align		4
.L_172:
        /*03cc*/ 	.byte	0x04, 0x2f
        /*03ce*/ 	.short	(.L_174 - .L_173)
	.align		4
.L_173:
        /*03d0*/ 	.word	index@(_ZN7cutlass13device_kernelIN5flash19enable_sm80_to_sm89INS1_16FlashAttnFwdSm80INS1_25CollectiveMainloopFwdSm80ILi8ELi1ELb1EN4cute5tupleIJNS5_1CILi128EEENS7_ILi48EEENS7_ILi256EEEEEELi256ENS_6half_tEfNS_4arch4Sm80ELb0ELb0ELb1ELb1ELb0ELb0ELb1ELb1EEENS1_21CollectiveEpilogueFwdINS6_IJS8_SA_S9_EEENS6_IJNS7_ILi1EEESI_SI_EEESC_SE_Li256ELb1ELb1ELb1ELb0EEENS1_36VarlenDynamicPersistentTileSchedulerILi128ELi48ELi256ELi256ELb1ELb1ELb0ELb0ELb1ELb1EEEEEEEEEvNT_6ParamsE)
        /*03d4*/ 	.word	0x000000ff


	//----- nvinfo : EIATTR_FRAME_SIZE
	.align		4
.L_174:
        /*03d8*/ 	.byte	0x04, 0x11
        /*03da*/ 	.short	(.L_176 - .L_175)
	.align		4
.L_175:
        /*03dc*/ 	.word	index@($__internal_3_$__cuda_sm70_votesync_ballot)
        /*03e0*/ 	.word	0x00000000


	//----- nvinfo : EIATTR_FRAME_SIZE
	.align		4
.L_176:
        /*03e4*/ 	.byte	0x04, 0x11
        /*03e6*/ 	.short	(.L_178 - .L_177)
	.align		4
.L_177:
        /*03e8*/ 	.word	index@($__internal_2_$__cuda_sm70_shflsync_up_p)
        /*03ec*/ 	.word	0x00000000


	//----- nvinfo : EIATTR_FRAME_SIZE
	.align		4
.L_178:
        /*03f0*/ 	.byte	0x04, 0x11
        /*03f2*/ 	.short	(.L_180 - .L_179)
	.align		4
.L_179:
        /*03f4*/ 	.word	index@($__internal_1_$__cuda_sm70_shflsync_idx_p)
        /*03f8*/ 	.word	0x00000000


	//----- nvinfo : EIATTR_FRAME_SIZE
	.align		4
.L_180:
        /*03fc*/ 	.byte	0x04, 0x11
        /*03fe*/ 	.short	(.L_182 - .L_181)
	.align		4
.L_181:
        /*0400*/ 	.word	index@($__internal_0_$__cuda_sm70_shflsync_bfly_p)
        /*0404*/ 	.word	0x00000000


	//----- nvinfo : EIATTR_FRAME_SIZE
	.align		4
.L_182:
        /*0408*/ 	.byte	0x04, 0x11
        /*040a*/ 	.short	(.L_184 - .L_183)
	.align		4
.L_183:
        /*040c*/ 	.word	index@(_ZN7cutlass13device_kernelIN5flash19enable_sm80_to_sm89INS1_16FlashAttnFwdSm80INS1_25CollectiveMainloopFwdSm80ILi8ELi1ELb1EN4cute5tupleIJNS5_1CILi128EEENS7_ILi48EEENS7_ILi256EEEEEELi256ENS_6half_tEfNS_4arch4Sm80ELb0ELb0ELb1ELb1ELb0ELb0ELb1ELb1EEENS1_21CollectiveEpilogueFwdINS6_IJS8_SA_S9_EEENS6_IJNS7_ILi1EEESI_SI_EEESC_SE_Li256ELb1ELb1ELb1ELb0EEENS1_36VarlenDynamicPersistentTileSchedulerILi128ELi48ELi256ELi256ELb1ELb1ELb0ELb0ELb1ELb1EEEEEEEEEvNT_6ParamsE)
        /*0410*/ 	.word	0x000000c0


	//----- nvinfo : EIATTR_REGCOUNT
	.align		4
.L_184:
        /*0414*/ 	.byte	0x04, 0x2f
        /*0416*/ 	.short	(.L_186 - .L_185)
	.align		4
.L_185:
        /*0418*/ 	.word	index@(_ZN7cutlass13device_kernelIN5flash19enable_sm80_to_sm89INS1_16FlashAttnFwdSm80INS1_25CollectiveMainloopFwdSm80ILi8ELi1ELb1EN4cute5tupleIJNS5_1CILi128EEENS7_ILi64EEENS7_ILi256EEEEEELi256ENS_6half_tEfNS_4arch4Sm80ELb0ELb0ELb1ELb0ELb0ELb0ELb1ELb1EEENS1_21CollectiveEpilogueFwdINS6_IJS8_SA_S9_EEENS6_IJNS7_ILi1EEESI_SI_EEESC_SE_Li256ELb0ELb1ELb1ELb0EEENS1_19SingleTileSchedulerILb0ELb1ELb1ELi128EEEEEEEEEvNT_6ParamsE)
        /*041c*/ 	.word	0x000000ff


	//----- nvinfo : EIATTR_FRAME_SIZE
	.align		4
.L_186:
        /*0420*/ 	.byte	0x04, 0x11
        /*0422*/ 	.short	(.L_188 - .L_187)
	.align		4
.L_187:
        /*0424*/ 	.word	index@(_ZN7cutlass13device_kernelIN5flash19enable_sm80_to_sm89INS1_16FlashAttnFwdSm80INS1_25CollectiveMainloopFwdSm80ILi8ELi1ELb1EN4cute5tupleIJNS5_1CILi128EEENS7_ILi64EEENS7_ILi256EEEEEELi256ENS_6half_tEfNS_4arch4Sm80ELb0ELb0ELb1ELb0ELb0ELb0ELb1ELb1EEENS1_21CollectiveEpilogueFwdINS6_IJS8_SA_S9_EEENS6_IJNS7_ILi1EEESI_SI_EEESC_SE_Li256ELb0ELb1ELb1ELb0EEENS1_19SingleTileSchedulerILb0ELb1ELb1ELi128EEEEEEEEEvNT_6ParamsE)
        /*0428*/ 	.word	0x000000d0


	//----- nvinfo : EIATTR_MIN_STACK_SIZE
	.align		4
.L_188:
        /*042c*/ 	.byte	0x04, 0x12
        /*042e*/ 	.short	(.L_190 - .L_189)
	.align		4
.L_189:
        /*0430*/ 	.word	index@(_ZN7cutlass13device_kernelIN5flash19enable_sm80_to_sm89INS1_16FlashAttnFwdSm80INS1_25CollectiveMainloopFwdSm80ILi8ELi1ELb1EN4cute5tupleIJNS5_1CILi128EEENS7_ILi64EEENS7_ILi256EEEEEELi256ENS_6half_tEfNS_4arch4Sm80ELb0ELb0ELb1ELb0ELb0ELb0ELb1ELb1EEENS1_21CollectiveEpilogueFwdINS6_IJS8_SA_S9_EEENS6_IJNS7_ILi1EEESI_SI_EEESC_SE_Li256ELb0ELb1ELb1ELb0EEENS1_19SingleTileSchedulerILb0ELb1ELb1ELi128EEEEEEEEEvNT_6ParamsE)
        /*0434*/ 	.word	0x000000d0


	//----- nvinfo : EIATTR_MIN_STACK_SIZE
	.align		4
.L_190:
        /*0438*/ 	.byte	0x04, 0x12
        /*043a*/ 	.short	(.L_192 - .L_191)
	.align		4
.L_191:
        /*043c*/ 	.word	index@(_ZN7cutlass13device_kernelIN5flash19enable_sm80_to_sm89INS1_16FlashAttnFwdSm80INS1_25CollectiveMainloopFwdSm80ILi8ELi1ELb1EN4cute5tupleIJNS5_1CILi128EEENS7_ILi48EEENS7_ILi256EEEEEELi256ENS_6half_tEfNS_4arch4Sm80ELb0ELb0ELb1ELb1ELb0ELb0ELb1ELb1EEENS1_21CollectiveEpilogueFwdINS6_IJS8_SA_S9_EEENS6_IJNS7_ILi1EEESI_SI_EEESC_SE_Li256ELb1ELb1ELb1ELb0EEENS1_36VarlenDynamicPersistentTileSchedulerILi128ELi48ELi256ELi256ELb1ELb1ELb0ELb0ELb1ELb1EEEEEEEEEvNT_6ParamsE)
        /*0440*/ 	.word	0x000000c0


	//----- nvinfo : EIATTR_MIN_STACK_SIZE
	.align		4
.L_192:
        /*0444*/ 	.byte	0x04, 0x12
        /*0446*/ 	.short	(.L_194 - .L_193)
	.align		4
.L_193:
        /*0448*/ 	.word	index@(_ZN7cutlass13device_kernelIN5flash19enable_sm80_to_sm89INS1_16FlashAttnFwdSm80INS1_25CollectiveMainloopFwdSm80ILi8ELi1ELb0EN4cute5tupleIJNS5_1CILi128EEENS7_ILi32EEENS7_ILi256EEEEEELi256ENS_6half_tEfNS_4arch4Sm80ELb0ELb0ELb1ELb1ELb0ELb1ELb1ELb1EEENS1_21CollectiveEpilogueFwdINS6_IJS8_SA_S9_EEENS6_IJNS7_ILi1EEESI_SI_EEESC_SE_Li256ELb1ELb1ELb1ELb0EEENS1_36VarlenDynamicPersistentTileSchedulerILi128ELi32ELi256ELi256ELb1ELb1ELb0ELb0ELb1ELb1EEEEEEEEEvNT_6ParamsE)
        /*044c*/ 	.word	0x00000010


	//----- nvinfo : EIATTR_MIN_STACK_SIZE
	.align		4
.L_194:
        /*0450*/ 	.byte	0x04, 0x12
        /*0452*/ 	.short	(.L_196 - .L_195)
	.align		4
.L_195:
        /*0454*/ 	.word	index@(_ZN7cutlass13device_kernelIN5flash19enable_sm80_to_sm89INS1_16FlashAttnFwdSm80INS1_25CollectiveMainloopFwdSm80ILi8ELi1ELb1EN4cute5tupleIJNS5_1CILi128EEENS7_ILi48EEENS7_ILi256EEEEEELi256ENS_6half_tEfNS_4arch4Sm80ELb0ELb1ELb1ELb0ELb0ELb0ELb1ELb1EEENS1_21CollectiveEpilogueFwdINS6_IJS8_SA_S9_EEENS6_IJNS7_ILi1EEESI_SI_EEESC_SE_Li256ELb0ELb1ELb1ELb0EEENS1_19SingleTileSchedulerILb0ELb1ELb1ELi128EEEEEEEEEvNT_6ParamsE)
        /*0458*/ 	.word	0x000000a0


	//----- nvinfo : EIATTR_MIN_STACK_SIZE
	.align		4
.L_196:
        /*045c*/ 	.byte	0x04, 0x12
        /*045e*/ 	.short	(.L_198 - .L_197)
	.align		4
.L_197:
        /*0460*/ 	.word	index@(_ZN7cutlass13device_kernelIN5flash19enable_sm80_to_sm89INS1_16FlashAttnFwdSm80INS1_25CollectiveMainloopFwdSm80ILi8ELi1ELb1EN4cute5tupleIJNS5_1CILi128EEENS7_ILi48EEENS7_ILi256EEEEEELi256ENS_6half_tEfNS_4arch4Sm80ELb0ELb1ELb1ELb1ELb0ELb0ELb1ELb1EEENS1_21CollectiveEpilogueFwdINS6_IJS8_SA_S9_EEENS6_IJNS7_ILi1EEESI_SI_EEESC_SE_Li256ELb1ELb1ELb1ELb0EEENS1_36VarlenDynamicPersistentTileSchedulerILi128ELi48ELi256ELi256ELb1ELb1ELb0ELb1ELb0ELb1EEEEEEEEEvNT_6ParamsE)
        /*0464*/ 	.word	0x000000b0


	//----- nvinfo : EIATTR_MIN_STACK_SIZE
	.align		4
.L_198:
        /*0468*/ 	.byte	0x04, 0x12
        /*046a*/ 	.short	(.L_200 - .L_199)
	.align		4
.L_199:
        /*046c*/ 	.word	index@(_ZN7cutlass13device_kernelIN5flash19enable_sm80_to_sm89INS1_16FlashAttnFwdSm80INS1_25CollectiveMainloopFwdSm80ILi8ELi1ELb0EN4cute5tupleIJNS5_1CILi128EEENS7_ILi32EEENS7_ILi256EEEEEELi256ENS_6half_tEfNS_4arch4Sm80ELb0ELb1ELb1ELb1ELb0ELb1ELb1ELb1EEENS1_21CollectiveEpilogueFwdINS6_IJS8_SA_S9_EEENS6_IJNS7_ILi1EEESI_SI_EEESC_SE_Li256ELb1ELb1ELb1ELb0EEENS1_36VarlenDynamicPersistentTileSchedulerILi128ELi32ELi256ELi256ELb1ELb1ELb0ELb1ELb0ELb1EEEEEEEEEvNT_6ParamsE)
        /*0470*/ 	.word	0x00000008


	//----- nvinfo : EIATTR_MIN_STACK_SIZE
	.align		4
.L_200:
        /*0474*/ 	.byte	0x04, 0x12
        /*0476*/ 	.short	(.L_202 - .L_201)
	.align		4
.L_201:
        /*0478*/ 	.word	index@(_ZN7cutlass13device_kernelIN5flash19enable_sm80_to_sm89INS1_16FlashAttnFwdSm80INS1_25CollectiveMainloopFwdSm80ILi8ELi1ELb1EN4cute5tupleIJNS5_1CILi128EEENS7_ILi64EEENS7_ILi256EEEEEELi256ENS_6half_tEfNS_4arch4Sm80ELb1ELb0ELb1ELb0ELb0ELb0ELb1ELb1EEENS1_21CollectiveEpilogueFwdINS6_IJS8_SA_S9_EEENS6_IJNS7_ILi1EEESI_SI_EEESC_SE_Li256ELb0ELb1ELb1ELb0EEENS1_30DynamicPersistentTileSchedulerILi256ELi256ELb1ELb1ELb0EEEEEEEEEvNT_6ParamsE)
        /*047c*/ 	.word	0x00000150


	//----- nvinfo : EIATTR_MIN_STACK_SIZE
	.align		4
.L_202:
        /*0480*/ 	.byte	0x04, 0x12
        /*0482*/ 	.short	(.L_204 - .L_203)
	.align		4
.L_203:
        /*0484*/ 	.word	index@(_ZN7cutlass13device_kernelIN5flash19enable_sm80_to_sm89INS1_16FlashAttnFwdSm80INS1_25CollectiveMainloopFwdSm80ILi8ELi1ELb1EN4cute5tupleIJNS5_1CILi128EEENS7_ILi48EEENS7_ILi256EEEEEELi256ENS_6half_tEfNS_4arch4Sm80ELb1ELb0ELb1ELb1ELb0ELb0ELb1ELb1EEENS1_21CollectiveEpilogueFwdINS6_IJS8_SA_S9_EEENS6_IJNS7_ILi1EEESI_SI_EEESC_SE_Li256ELb1ELb1ELb1ELb0EEENS1_36VarlenDynamicPersistentTileSchedulerILi128ELi48ELi256ELi256ELb1ELb1ELb0ELb1ELb1ELb1EEEEEEEEEvNT_6ParamsE)
        /*0488*/ 	.word	0x000000e8


	//----- nvinfo : EIATTR_MIN_STACK_SIZE
	.align		4
.L_204:
        /*048c*/ 	.byte	0x04, 0x12
        /*048e*/ 	.short	(.L_206 - .L_205)
	.align		4
.L_205:
        /*0490*/ 	.word	index@(_ZN7cutlass13device_kernelIN5flash19enable_sm80_to_sm89INS1_16FlashAttnFwdSm80INS1_25CollectiveMainloopFwdSm80ILi8ELi1ELb0EN4cute5tupleIJNS5_1CILi128EEENS7_ILi32EEENS7_ILi256EEEEEELi256ENS_6half_tEfNS_4arch4Sm80ELb1ELb0ELb1ELb1ELb0ELb1ELb1ELb1EEENS1_21CollectiveEpilogueFwdINS6_IJS8_SA_S9_EEENS6_IJNS7_ILi1EEESI_SI_EEESC_SE_Li256ELb1ELb1ELb1ELb0EEENS1_36VarlenDynamicPersistentTileSchedulerILi128ELi32ELi256ELi256ELb1ELb1ELb0ELb1ELb1ELb1EEEEEEEEEvNT_6ParamsE)
        /*0494*/ 	.word	0x00000008


	//----- nvinfo : EIATTR_MIN_STACK_SIZE
	.align		4
.L_206:
        /*0498*/ 	.byte	0x04, 0x12
        /*049a*/ 	.short	(.L_208 - .L_207)
	.align		4
.L_207:
        /*049c*/ 	.word	index@(_ZN7cutlass13device_kernelIN5flash19enable_sm80_to_sm89INS1_16FlashAttnFwdSm80INS1_25CollectiveMainloopFwdSm80ILi8ELi1ELb0EN4cute5tupleIJNS5_1CILi128EEENS7_ILi96EEENS7_ILi256EEEEEELi256ENS_6half_tEfNS_4arch4Sm80ELb0ELb0ELb1ELb0ELb0ELb0ELb1ELb1EEENS1_21CollectiveEpilogueFwdINS6_IJS8_SA_S9_EEENS6_IJNS7_ILi1EEESI_SI_EEESC_SE_Li256ELb0ELb1ELb1ELb0EEENS1_19SingleTileSchedulerILb0ELb1ELb1ELi128EEEEEEEEEvNT_6ParamsE)
        /*04a0*/ 	.word	0x00000040


	//----- nvinfo : EIATTR_MIN_STACK_SIZE
	.align		4
.L_208:
        /*04a4*/ 	.byte	0x04, 0x12
        /*04a6*/ 	.short	(.L_210 - .L_209)
	.align		4
.L_209:
        /*04a8*/ 	.word	index@(_ZN7cutlass13device_kernelIN5flash19enable_sm80_to_sm89INS1_16FlashAttnFwdSm80INS1_25CollectiveMainloopFwdSm80ILi8ELi1ELb0EN4cute5tupleIJNS5_1CILi128EEENS7_ILi64EEENS7_ILi256EEEEEELi256ENS_6half_tEfNS_4arch4Sm80ELb0ELb0ELb1ELb1ELb0ELb0ELb1ELb1EEENS1_21CollectiveEpilogueFwdINS6_IJS8_SA_S9_EEENS6_IJNS7_ILi1EEESI_SI_EEESC_SE_Li256ELb1ELb1ELb1ELb0EEENS1_36VarlenDynamicPersistentTileSchedulerILi128ELi64ELi256ELi256ELb1ELb1ELb0ELb0ELb1ELb1EEEEEEEEEvNT_6ParamsE)
        /*04ac*/ 	.word	0x000000f0


	//----- nvinfo : EIATTR_MIN_STACK_SIZE
	.align		4
.L_210:
        /*04b0*/ 	.byte	0x04, 0x12
        /*04b2*/ 	.short	(.L_212 - .L_211)
	.align		4
.L_211:
        /*04b4*/ 	.word	index@(_ZN7cutlass13device_kernelIN5flash19enable_sm80_to_sm89INS1_16FlashAttnFwdSm80INS1_25CollectiveMainloopFwdSm80ILi8ELi1ELb0EN4cute5tupleIJNS5_1CILi128EEENS7_ILi48EEENS7_ILi256EEEEEELi256ENS_6half_tEfNS_4arch4Sm80ELb0ELb0ELb1ELb1ELb0ELb1ELb1ELb1EEENS1_21CollectiveEpilogueFwdINS6_IJS8_SA_S9_EEENS6_IJNS7_ILi1EEESI_SI_EEESC_SE_Li256ELb1ELb1ELb1ELb0EEENS1_36VarlenDynamicPersistentTileSchedulerILi128ELi48ELi256ELi256ELb1ELb1ELb0ELb0ELb1ELb1EEEEEEEEEvNT_6ParamsE)
        /*04b8*/ 	.word	0x00000060


	//----- nvinfo : EIATTR_MIN_STACK_SIZE
	.align		4
.L_212:
        /*04bc*/ 	.byte	0x04, 0x12
        /*04be*/ 	.short	(.L_214 - .L_213)
	.align		4
.L_213:
        /*04c0*/ 	.word	index@(_ZN7cutlass13device_kernelIN5flash19enable_sm80_to_sm89INS1_16FlashAttnFwdSm80INS1_25CollectiveMainloopFwdSm80ILi8ELi1ELb0EN4cute5tupleIJNS5_1CILi128EEENS7_ILi64EEENS7_ILi256EEEEEELi256ENS_6half_tEfNS_4arch4Sm80ELb0ELb1ELb1ELb0ELb0ELb0ELb1ELb1EEENS1_21CollectiveEpilogueFwdINS6_IJS8_SA_S9_EEENS6_IJNS7_ILi1EEESI_SI_EEESC_SE_Li256ELb0ELb1ELb1ELb0EEENS1_19SingleTileSchedulerILb0ELb1ELb1ELi128EEEEEEEEEvNT_6ParamsE)
        /*04c4*/ 	.word	0x00000058


	//----- nvinfo : EIATTR_MIN_STACK_SIZE
	.align		4
.L_214:
        /*04c8*/ 	.byte	0x04, 0x12
        /*04ca*/ 	.short	(.L_216 - .L_215)
	.align		4
.L_215:
        /*04cc*/ 	.word	index@(_ZN7cutlass13device_kernelIN5flash19enable_sm80_to_sm89INS1_16FlashAttnFwdSm80INS1_25CollectiveMainloopFwdSm80ILi8ELi1ELb0EN4cute5tupleIJNS5_1CILi128EEENS7_ILi64EEENS7_ILi256EEEEEELi256ENS_6half_tEfNS_4arch4Sm80ELb0ELb1ELb1ELb1ELb0ELb0ELb1ELb1EEENS1_21CollectiveEpilogueFwdINS6_IJS8_SA_S9_EEENS6_IJNS7_ILi1EEESI_SI_EEESC_SE_Li256ELb1ELb1ELb1ELb0EEENS1_36VarlenDynamicPersistentTileSchedulerILi128ELi64ELi256ELi256ELb1ELb1ELb0ELb1ELb0ELb1EEEEEEEEEvNT_6ParamsE)
        /*04d0*/ 	.word	0x000000b0


	//----- nvinfo : EIATTR_MIN_STACK_SIZE
	.align		4
.L_216:
        /*04d4*/ 	.byte	0x04, 0x12
        /*04d6*/ 	.short	(.L_218 - .L_217)
	.align		4
.L_217:
        /*04d8*/ 	.word	index@(_ZN7cutlass13device_kernelIN5flash19enable_sm80_to_sm89INS1_16FlashAttnFwdSm80INS1_25CollectiveMainloopFwdSm80ILi8ELi1ELb0EN4cute5tupleIJNS5_1CILi128EEENS7_ILi48EEENS7_ILi256EEEEEELi256ENS_6half_tEfNS_4arch4Sm80ELb0ELb1ELb1ELb1ELb0ELb1ELb1ELb1EEENS1_21CollectiveEpilogueFwdINS6_IJS8_SA_S9_EEENS6_IJNS7_ILi1EEESI_SI_EEESC_SE_Li256ELb1ELb1ELb1ELb0EEENS1_36VarlenDynamicPersistentTileSchedulerILi128ELi48ELi256ELi256ELb1ELb1ELb0ELb1ELb0ELb1EEEEEEEEEvNT_6ParamsE)
        /*04dc*/ 	.word	0x000001c0


	//----- nvinfo : EIATTR_MIN_STACK_SIZE
	.align		4
.L_218:
        /*04e0*/ 	.byte	0x04, 0x12
        /*04e2*/ 	.short	(.L_220 - .L_219)
	.align		4
.L_219:
        /*04e4*/ 	.word	index@(_ZN7cutlass13device_kernelIN5flash19enable_sm80_to_sm89INS1_16FlashAttnFwdSm80INS1_25CollectiveMainloopFwdSm80ILi8ELi1ELb0EN4cute5tupleIJNS5_1CILi128EEENS7_ILi96EEENS7_ILi256EEEEEELi256ENS_6half_tEfNS_4arch4Sm80ELb1ELb0ELb1ELb0ELb0ELb0ELb1ELb1EEENS1_21CollectiveEpilogueFwdINS6_IJS8_SA_S9_EEENS6_IJNS7_ILi1EEESI_SI_EEESC_SE_Li256ELb0ELb1ELb1ELb0EEENS1_30DynamicPersistentTileSchedulerILi256ELi256ELb1ELb1ELb0EEEEEEEEEvNT_6ParamsE)
        /*04e8*/ 	.word	0x000000b0


	//----- nvinfo : EIATTR_MIN_STACK_SIZE
	.align		4
.L_220:
        /*04ec*/ 	.byte	0x04, 0x12
        /*04ee*/ 	.short	(.L_222 - .L_221)
	.align		4
.L_221:
        /*04f0*/ 	.word	index@(_ZN7cutlass13device_kernelIN5flash19enable_sm80_to_sm89INS1_16FlashAttnFwdSm80INS1_25CollectiveMainloopFwdSm80ILi8ELi1ELb0EN4cute5tupleIJNS5_1CILi128EEENS7_ILi64EEENS7_ILi256EEEEEELi256ENS_6half_tEfNS_4arch4Sm80ELb1ELb0ELb1ELb1ELb0ELb0ELb1ELb1EEENS1_21CollectiveEpilogueFwdINS6_IJS8_SA_S9_EEENS6_IJNS7_ILi1EEESI_SI_EEESC_SE_Li256ELb1ELb1ELb1ELb0EEENS1_36VarlenDynamicPersistentTileSchedulerILi128ELi64ELi256ELi256ELb1ELb1ELb0ELb1ELb1ELb1EEEEEEEEEvNT_6ParamsE)
        /*04f4*/ 	.word	0x000000e8


	//----- nvinfo : EIATTR_MIN_STACK_SIZE
	.align		4
.L_222:
        /*04f8*/ 	.byte	0x04, 0x12
        /*04fa*/ 	.short	(.L_224 - .L_223)
	.align		4
.L_223:
        /*04fc*/ 	.word	index@(_ZN7cutlass13device_kernelIN5flash19enable_sm80_to_sm89INS1_16FlashAttnFwdSm80INS1_25CollectiveMainloopFwdSm80ILi8ELi1ELb0EN4cute5tupleIJNS5_1CILi128EEENS7_ILi48EEENS7_ILi256EEEEEELi256ENS_6half_tEfNS_4arch4Sm80ELb1ELb0ELb1ELb1ELb0ELb1ELb1ELb1EEENS1_21CollectiveEpilogueFwdINS6_IJS8_SA_S9_EEENS6_IJNS7_ILi1EEESI_SI_EEESC_SE_Li256ELb1ELb1ELb1ELb0EEENS1_36VarlenDynamicPersistentTileSchedulerILi128ELi48ELi256ELi256ELb1ELb1ELb0ELb1ELb1ELb1EEEEEEEEEvNT_6ParamsE)
        /*0500*/ 	.word	0x00000058
.L_224:


//--------------------- .nv.info._ZN7cutlass13device_kernelIN5flash19enable_sm80_to_sm89INS1_16FlashAttnFwdSm80INS1_25CollectiveMainloopFwdSm80ILi8ELi1ELb1EN4cute5tupleIJNS5_1CILi128EEENS7_ILi64EEENS7_ILi256EEEEEELi256ENS_6half_tEfNS_4arch4Sm80ELb0ELb0ELb1ELb0ELb0ELb0ELb1ELb1EEENS1_21CollectiveEpilogueFwdINS6_IJS8_SA_S9_EEENS6_IJNS7_ILi1EEESI_SI_EEESC_SE_Li256ELb0ELb1ELb1ELb0EEENS1_19SingleTileSchedulerILb0ELb1ELb1ELi128EEEEEEEEEvNT_6ParamsE --------------------------
	.section	.nv.info._ZN7cutlass13device_kernelIN5flash19enable_sm80_to_sm89INS1_16FlashAttnFwdSm80INS1_25CollectiveMainloopFwdSm80ILi8ELi1ELb1EN4cute5tupleIJNS5_1CILi128EEENS7_ILi64EEENS7_ILi256EEEEEELi256ENS_6half_tEfNS_4arch4Sm80ELb0ELb0ELb1ELb0ELb0ELb0ELb1ELb1EEENS1_21CollectiveEpilogueFwdINS6_IJS8_SA_S9_EEENS6_IJNS7_ILi1EEESI_SI_EEESC_SE_Li256ELb0ELb1ELb1ELb0EEENS1_19SingleTileSchedulerILb0ELb1ELb1ELi128EEEEEEEEEvNT_6ParamsE,"",@"SHT_CUDA_INFO"
	.sectionflags	@""
	.align	4


	//----- nvinfo : EIATTR_CUDA_API_VERSION
	.align		4
        /*0000*/ 	.byte	0x04, 0x37
        /*0002*/ 	.short	(.L_226 - .L_225)
.L_225:
        /*0004*/ 	.word	0x00000082


	//----- nvinfo : EIATTR_SW2861232_WAR
	.align		4
.L_226:
        /*0008*/ 	.byte	0x01, 0x35
	.zero		2


	//----- nvinfo : EIATTR_PARAM_CBANK
	.align		4
        /*000c*/ 	.byte	0x04, 0x0a
        /*000e*/ 	.short	(.L_228 - .L_227)
	.align		4
.L_227:
        /*0010*/ 	.word	index@(.nv.constant0._ZN7cutlass13device_kernelIN5flash19enable_sm80_to_sm89INS1_16FlashAttnFwdSm80INS1_25CollectiveMainloopFwdSm80ILi8ELi1ELb1EN4cute5tupleIJNS5_1CILi128EEENS7_ILi64EEENS7_ILi256EEEEEELi256ENS_6half_tEfNS_4arch4Sm80ELb0ELb0ELb1ELb0ELb0ELb0ELb1ELb1EEENS1_21CollectiveEpilogueFwdINS6_IJS8_SA_S9_EEENS6_IJNS7_ILi1EEESI_SI_EEESC_SE_Li256ELb0ELb1ELb1ELb0EEENS1_19SingleTileSchedulerILb0ELb1ELb1ELi128EEEEEEEEEvNT_6ParamsE)
        /*0014*/ 	.short	0x0160
        /*0016*/ 	.short	0x0418


	//----- nvinfo : EIATTR_CBANK_PARAM_SIZE
	.align		4
.L_228:
        /*0018*/ 	.byte	0x03, 0x19
        /*001a*/ 	.short	0x0418


	//----- nvinfo : EIATTR_KPARAM_INFO
	.align		4
        /*001c*/ 	.byte	0x04, 0x17
        /*001e*/ 	.short	(.L_230 - .L_229)
.L_229:
        /*0020*/ 	.word	0x00000000
        /*0024*/ 	.short	0x0000
        /*0026*/ 	.short	0x0000
        /*0028*/ 	.byte	0x00, 0xf0, 0x61, 0x10


	//----- nvinfo : EIATTR_MAXREG_COUNT
	.align		4
.L_230:
        /*002c*/ 	.byte	0x03, 0x1b
        /*002e*/ 	.short	0x00ff


	//----- nvinfo : EIATTR_NUM_BARRIERS
	.align		4
        /*0030*/ 	.byte	0x02, 0x4c
        /*0032*/ 	.byte	0x02
	.zero		1


	//----- nvinfo : EIATTR_ANNOTATIONS
	.align		4
        /*0034*/ 	.byte	0x04, 0x55
        /*0036*/ 	.short	(.L_232 - .L_231)


	//   ....[0]....
.L_231:
        /*0038*/ 	.word	0x00000001
        /*003c*/ 	.byte	0x70, 0x0e, 0x00, 0x00, 0x01, 0x00, 0x00, 0x00, 0x00, 0x15, 0x00, 0x00, 0x01, 0x00, 0x00, 0x00
        /* <DEDUP_REMOVED lines=50> */
        /*036c*/ 	.byte	0xa0, 0x95, 0x00, 0x00, 0x01, 0x00, 0x00, 0x00, 0xb0, 0x95, 0x00, 0x00


	//----- nvinfo : EIATTR_MERCURY_ISA_VERSION
	.align		4
.L_232:
        /*0378*/ 	.byte	0x03, 0x5f
        /*037a*/ 	.short	0x0000


	//----- nvinfo : EIATTR_COOP_GROUP_MASK_REGIDS
	.align		4
        /*037c*/ 	.byte	0x04, 0x29
        /*037e*/ 	.short	(.L_234 - .L_233)


	//   ....[0]....
.L_233:
        /*0380*/ 	.word	0xffffffff


	//   ....[1]....
        /*0384*/ 	.word	0xffffffff


	//   ....[2]....
        /*0388*/ 	.word	0xffffffff


	//   ....[3]....
        /*038c*/ 	.word	0xffffffff


	//   ....[4]....
        /*0390*/ 	.word	0xffffffff


	//   ....[5]....
        /*0394*/ 	.word	0xffffffff


	//   ....[6]....
        /*0398*/ 	.word	0xffffffff


	//   ....[7]....
        /*039c*/ 	.word	0xffffffff


	//   ....[8]....
        /*03a0*/ 	.word	0xffffffff


	//   ....[9]....
        /*03a4*/ 	.word	0xffffffff


	//   ....[10]....
        /*03a8*/ 	.word	0xffffffff


	//   ....[11]....
        /*03ac*/ 	.word	0xffffffff


	//   ....[12]....
        /*03b0*/ 	.word	0xffffffff


	//   ....[13]....
        /*03b4*/ 	.word	0xffffffff


	//   ....[14]....
        /*03b8*/ 	.word	0xffffffff


	//   ....[15]....
        /*03bc*/ 	.word	0xffffffff


	//   ....[16]....
        /*03c0*/ 	.word	0xffffffff


	//   ....[17]....
        /*03c4*/ 	.word	0xffffffff


	//   ....[18]....
        /*03c8*/ 	.word	0xffffffff


	//   ....[19]....
        /*03cc*/ 	.word	0xffffffff


	//   ....[20]....
        /*03d0*/ 	.word	0xffffffff


	//   ....[21]....
        /*03d4*/ 	.word	0xffffffff


	//   ....[22]....
        /*03d8*/ 	.word	0xffffffff


	//   ....[23]....
        /*03dc*/ 	.word	0xffffffff


	//   ....[24]....
        /*03e0*/ 	.word	0xffffffff


	//   ....[25]....
        /*03e4*/ 	.word	0xffffffff


	//   ....[26]....
        /*03e8*/ 	.word	0xffffffff


	//   ....[27]....
        /*03ec*/ 	.word	0xffffffff


	//   ....[28]....
        /*03f0*/ 	.word	0xffffffff


	//----- nvinfo : EIATTR_COOP_GROUP_INSTR_OFFSETS
	.align		4
.L_234:
        /*03f4*/ 	.byte	0x04, 0x28
        /*03f6*/ 	.short	(.L_236 - .L_235)


	//   ....[0]....
.L_235:
        /*03f8*/ 	.word	0x00000060


	//   ....[1]....
        /*03fc*/ 	.word	0x00000da0


	//   ....[2]....
        /*0400*/ 	.word	0x00000dd0


	//   ....[3]....
        /*0404*/ 	.word	0x00000e00


	//   ....[4]....
        /*0408*/ 	.word	0x00000ea0


	//   ....[5]....
        /*040c*/ 	.word	0x00001130


	//   ....[6]....
        /*0410*/ 	.word	0x00001160


	//   ....[7]....
        /*0414*/ 	.word	0x000011d0


	//   ....[8]....
        /*0418*/ 	.word	0x000011e0


	//   ....[9]....
        /*041c*/ 	.word	0x000034f0


	//   ....[10]....
        /*0420*/ 	.word	0x000035c0


	//   ....[11]....
        /*0424*/ 	.word	0x000035d0


	//   ....[12]....
        /*0428*/ 	.word	0x00003630


	//   ....[13]....
        /*042c*/ 	.word	0x00007170


	//   ....[14]....
        /*0430*/ 	.word	0x000071c0


	//   ....[15]....
        /*0434*/ 	.word	0x00007940


	//   ....[16]....
        /*0438*/ 	.word	0x00007960


	//   ....[17]....
        /*043c*/ 	.word	0x000095f0


	//   ....[18]....
        /*0440*/ 	.word	0x00009600


	//   ....[19]....
        /*0444*/ 	.word	0x00009630


	//   ....[20]....
        /*0448*/ 	.word	0x00009640


	//   ....[21]....
        /*044c*/ 	.word	0x0000a530


	//   ....[22]....
        /*0450*/ 	.word	0x0000a570


	//   ....[23]....
        /*0454*/ 	.word	0x0000a5a0


	//   ....[24]....
        /*0458*/ 	.word	0x0000a5d0


	//   ....[25]....
        /*045c*/ 	.word	0x0000a6c0


	//   ....[26]....
        /*0460*/ 	.word	0x0000a6d0


	//   ....[27]....
        /*0464*/ 	.word	0x0000b2e0


	//   ....[28]....
        /*0468*/ 	.word	0x0000b2f0


	//----- nvinfo : EIATTR_EXIT_INSTR_OFFSETS
	.align		4
.L_236:
        /*046c*/ 	.byte	0x04, 0x1c
        /*046e*/ 	.short	(.L_238 - .L_237)


	//   ....[0]....
.L_237:
        /*0470*/ 	.word	0x000001c0


	//   ....[1]....
        /*0474*/ 	.word	0x0000b300


	//   ....[2]....
        /*0478*/ 	.word	0x0000bea0


	//   ....[3]....
        /*047c*/ 	.word	0x0000bef0


	//   ....[4]....
        /*0480*/ 	.word	0x0000bf20


	//   ....[5]....
        /*0484*/ 	.word	0x0000bf80


	//   ....[6]....
        /*0488*/ 	.word	0x0000c210


	//----- nvinfo : EIATTR_CTAIDZ_USED
	.align		4
.L_238:
        /*048c*/ 	.byte	0x01, 0x04
	.zero		2


	//----- nvinfo : EIATTR_MAX_THREADS
	.align		4
        /*0490*/ 	.byte	0x04, 0x05
        /*0492*/ 	.short	(.L_240 - .L_239)
.L_239:
        /*0494*/ 	.word	0x00000100
        /*0498*/ 	.word	0x00000001
        /*049c*/ 	.word	0x00000001


	//----- nvinfo : EIATTR_CRS_STACK_SIZE
	.align		4
.L_240:
        /*04a0*/ 	.byte	0x04, 0x1e
        /*04a2*/ 	.short	(.L_242 - .L_241)
.L_241:
        /*04a4*/ 	.word	0x00000000
.L_242:


//--------------------- .nv.info._ZN7cutlass13device_kernelIN5flash19enable_sm80_to_sm89INS1_16FlashAttnFwdSm80INS1_25CollectiveMainloopFwdSm80ILi8ELi1ELb1EN4cute5tupleIJNS5_1CILi128EEENS7_ILi48EEENS7_ILi256EEEEEELi256ENS_6half_tEfNS_4arch4Sm80ELb0ELb0ELb1ELb1ELb0ELb0ELb1ELb1EEENS1_21CollectiveEpilogueFwdINS6_IJS8_SA_S9_EEENS6_IJNS7_ILi1EEESI_SI_EEESC_SE_Li256ELb1ELb1ELb1ELb0EEENS1_36VarlenDynamicPersistentTileSchedulerILi128ELi48ELi256ELi256ELb1ELb1ELb0ELb0ELb1ELb1EEEEEEEEEvNT_6ParamsE --------------------------
	.section	.nv.info._ZN7cutlass13device_kernelIN5flash19enable_sm80_to_sm89INS1_16FlashAttnFwdSm80INS1_25CollectiveMainloopFwdSm80ILi8ELi1ELb1EN4cute5tupleIJNS5_1CILi128EEENS7_ILi48EEENS7_ILi256EEEEEELi256ENS_6half_tEfNS_4arch4Sm80ELb0ELb0ELb1ELb1ELb0ELb0ELb1ELb1EEENS1_21CollectiveEpilogueFwdINS6_IJS8_SA_S9_EEENS6_IJNS7_ILi1EEESI_SI_EEESC_SE_Li256ELb1ELb1ELb1ELb0EEENS1_36VarlenDynamicPersistentTileSchedulerILi128ELi48ELi256ELi256ELb1ELb1ELb0ELb0ELb1ELb1EEEEEEEEEvNT_6ParamsE,"",@"SHT_CUDA_INFO"
	.sectionflags	@""
	.align	4


	//----- nvinfo : EIATTR_CUDA_API_VERSION
	.align		4
        /*0000*/ 	.byte	0x04, 0x37
        /*0002*/ 	.short	(.L_244 - .L_243)
.L_243:
        /*0004*/ 	.word	0x00000082


	//----- nvinfo : EIATTR_SW2861232_WAR
	.align		4
.L_244:
        /*0008*/ 	.byte	0x01, 0x35
	.zero		2


	//----- nvinfo : EIATTR_PARAM_CBANK
	.align		4
        /*000c*/ 	.byte	0x04, 0x0a
        /*000e*/ 	.short	(.L_246 - .L_245)
	.align		4
.L_245:
        /*0010*/ 	.word	index@(.nv.constant0._ZN7cutlass13device_kernelIN5flash19enable_sm80_to_sm89INS1_16FlashAttnFwdSm80INS1_25CollectiveMainloopFwdSm80ILi8ELi1ELb1EN4cute5tupleIJNS5_1CILi128EEENS7_ILi48EEENS7_ILi256EEEEEELi256ENS_6half_tEfNS_4arch4Sm80ELb0ELb0ELb1ELb1ELb0ELb0ELb1ELb1EEENS1_21CollectiveEpilogueFwdINS6_IJS8_SA_S9_EEENS6_IJNS7_ILi1EEESI_SI_EEESC_SE_Li256ELb1ELb1ELb1ELb0EEENS1_36VarlenDynamicPersistentTileSchedulerILi128ELi48ELi256ELi256ELb1ELb1ELb0ELb0ELb1ELb1EEEEEEEEEvNT_6ParamsE)
        /*0014*/ 	.short	0x0160
        /*0016*/ 	.short	0x0438


	//----- nvinfo : EIATTR_CBANK_PARAM_SIZE
	.align		4
.L_246:
        /*0018*/ 	.byte	0x03, 0x19
        /*001a*/ 	.short	0x0438


	//----- nvinfo : EIATTR_KPARAM_INFO
	.align		4
        /*001c*/ 	.byte	0x04, 0x17
        /*001e*/ 	.short	(.L_248 - .L_247)
.L_247:
        /*0020*/ 	.word	0x00000000
        /*0024*/ 	.short	0x0000
        /*0026*/ 	.short	0x0000
        /*0028*/ 	.byte	0x00, 0xf0, 0xe1, 0x10


	//----- nvinfo : EIATTR_MAXREG_COUNT
	.align		4
.L_248:
        /*002c*/ 	.byte	0x03, 0x1b
        /*002e*/ 	.short	0x00ff


	//----- nvinfo : EIATTR_NUM_BARRIERS
	.align		4
        /*0030*/ 	.byte	0x02, 0x4c
        /*0032*/ 	.byte	0x06
	.zero		1


	//----- nvinfo : EIATTR_ANNOTATIONS
	.align		4
        /*0034*/ 	.byte	0x04, 0x55
        /*0036*/ 	.short	(.L_250 - .L_249)


	//   ....[0]....
.L_249:
        /* <DEDUP_REMOVED lines=97> */
        /*063c*/ 	.byte	0x20, 0xe5, 0x00, 0x00


	//----- nvinfo : EIATTR_MERCURY_ISA_VERSION
	.align		4
.L_250:
        /*0640*/ 	.byte	0x03, 0x5f
        /*0642*/ 	.short	0x0000


	//----- nvinfo : EIATTR_INT_WARP_WIDE_INSTR_OFFSETS
	.align		4
        /*0644*/ 	.byte	0x04, 0x31
        /*0646*/ 	.short	(.L_252 - .L_251)


	//   ....[0]....
.L_251:
        /*0648*/ 	.word	0x00009230


	//   ....[1]....
        /*064c*/ 	.word	0x000092b0


	//----- nvinfo : EIATTR_COOP_GROUP_MASK_REGIDS
	.align		4
.L_252:
        /*0650*/ 	.byte	0x04, 0x29
        /*0652*/ 	.short	(.L_254 - .L_253)


	//   ....[0]....
.L_253:
        /*0654*/ 	.word	0xffffffff


	//   ....[1]....
        /*0658*/ 	.word	0xffffffff


	//   ....[2]....
        /*065c*/ 	.word	0xffffffff


	//   ....[3]....
        /*0660*/ 	.word	0xffffffff


	//   ....[4]....
        /*0664*/ 	.word	0xffffffff


	//   ....[5]....
        /*0668*/ 	.word	0xffffffff


	//   ....[6]....
        /*066c*/ 	.word	0xffffffff


	//   ....[7]....
        /*0670*/ 	.word	0xffffffff


	//   ....[8]....
        /*0674*/ 	.word	0xffffffff


	//   ....[9]....
        /*0678*/ 	.word	0xffffffff


	//   ....[10]....
        /*067c*/ 	.word	0xffffffff


	//   ....[11]....
        /*0680*/ 	.word	0xffffffff


	//   ....[12]....
        /*0684*/ 	.word	0xffffffff


	//   ....[13]....
        /*0688*/ 	.word	0xffffffff


	//   ....[14]....
        /*068c*/ 	.word	0xffffffff


	//   ....[15]....
        /*0690*/ 	.word	0xffffffff


	//   ....[16]....
        /*0694*/ 	.word	0xffffffff


	//   ....[17]....
        /*0698*/ 	.word	0xffffffff


	//   ....[18]....
        /*069c*/ 	.word	0xffffffff


	//   ....[19]....
        /*06a0*/ 	.word	0xffffffff


	//   ....[20]....
        /*06a4*/ 	.word	0xffffffff


	//   ....[21]....
        /*06a8*/ 	.word	0xffffffff


	//   ....[22]....
        /*06ac*/ 	.word	0xffffffff


	//   ....[23]....
        /*06b0*/ 	.word	0xffffffff


	//   ....[24]....
        /*06b4*/ 	.word	0xffffffff


	//   ....[25]....
        /*06b8*/ 	.word	0xffffffff


	//   ....[26]....
        /*06bc*/ 	.word	0xffffffff


	//   ....[27]....
        /*06c0*/ 	.word	0xffffffff


	//   ....[28]....
        /*06c4*/ 	.word	0xffffffff


	//   ....[29]....
        /*06c8*/ 	.word	0xffffffff


	//   ....[30]....
        /*06cc*/ 	.word	0xffffffff


	//   ....[31]....
        /*06d0*/ 	.word	0xffffffff


	//   ....[32]....
        /*06d4*/ 	.word	0xffffffff


	//   ....[33]....
        /*06d8*/ 	.word	0xffffffff


	//   ....[34]....
        /*06dc*/ 	.word	0xffffffff


	//   ....[35]....
        /*06e0*/ 	.word	0xffffffff


	//   ....[36]....
        /*06e4*/ 	.word	0xffffffff


	//   ....[37]....
        /*06e8*/ 	.word	0xffffffff


	//   ....[38]....
        /*06ec*/ 	.word	0xffffffff


	//   ....[39]....
        /*06f0*/ 	.word	0xffffffff


	//   ....[40]....
        /*06f4*/ 	.word	0xffffffff


	//   ....[41]....
        /*06f8*/ 	.word	0xffffffff


	//   ....[42]....
        /*06fc*/ 	.word	0xffffffff


	//   ....[43]....
        /*0700*/ 	.word	0xffffffff


	//   ....[44]....
        /*0704*/ 	.word	0xffffffff


	//   ....[45]....
        /*0708*/ 	.word	0xffffffff


	//   ....[46]....
        /*070c*/ 	.word	0xffffffff


	//   ....[47]....
        /*0710*/ 	.word	0xffffffff


	//   ....[48]....
        /*0714*/ 	.word	0xffffffff


	//   ....[49]....
        /*0718*/ 	.word	0xffffffff


	//   ....[50]....
        /*071c*/ 	.word	0xffffffff


	//   ....[51]....
        /*0720*/ 	.word	0xffffffff


	//   ....[52]....
        /*0724*/ 	.word	0xffffffff


	//   ....[53]....
        /*0728*/ 	.word	0xffffffff


	//   ....[54]....
        /*072c*/ 	.word	0xffffffff


	//   ....[55]....
        /*0730*/ 	.word	0xffffffff


	//   ....[56]....
        /*0734*/ 	.word	0xffffffff


	//   ....[57]....
        /*0738*/ 	.word	0xffffffff


	//   ....[58]....
        /*073c*/ 	.word	0xffffffff


	//   ....[59]....
        /*0740*/ 	.word	0xffffffff


	//   ....[60]....
        /*0744*/ 	.word	0xffffffff


	//   ....[61]....
        /*0748*/ 	.word	0xffffffff


	//   ....[62]....
        /*074c*/ 	.word	0xffffffff


	//   ....[63]....
        /*0750*/ 	.word	0xffffffff


	//   ....[64]....
        /*0754*/ 	.word	0xffffffff


	//   ....[65]....
        /*0758*/ 	.word	0xffffffff


	//   ....[66]....
        /*075c*/ 	.word	0xffffffff


	//   ....[67]....
        /*0760*/ 	.word	0xffffffff


	//   ....[68]....
        /*0764*/ 	.word	0xffffffff


	//   ....[69]....
        /*0768*/ 	.word	0xffffffff


	//   ....[70]....
        /*076c*/ 	.word	0xffffffff


	//   ....[71]....
        /*0770*/ 	.word	0xffffffff


	//   ....[72]....
        /*0774*/ 	.word	0xffffffff


	//   ....[73]....
        /*0778*/ 	.word	0xffffffff


	//   ....[74]....
        /*077c*/ 	.word	0xffffffff


	//   ....[75]....
        /*0780*/ 	.word	0xffffffff


	//   ....[76]....
        /*0784*/ 	.word	0xffffffff


	//   ....[77]....
        /*0788*/ 	.word	0xffffffff


	//   ....[78]....
        /*078c*/ 	.word	0xffffffff


	//   ....[79]....
        /*0790*/ 	.word	0xffffffff


	//   ....[80]....
        /*0794*/ 	.word	0xffffffff


	//   ....[81]....
        /*0798*/ 	.word	0xffffffff


	//   ....[82]....
        /*079c*/ 	.word	0xffffffff


	//   ....[83]....
        /*07a0*/ 	.word	0xffffffff


	//   ....[84]....
        /*07a4*/ 	.word	0xffffffff


	//   ....[85]....
        /*07a8*/ 	.word	0xffffffff


	//   ....[86]....
        /*07ac*/ 	.word	0xffffffff


	//   ....[87]....
        /*07b0*/ 	.word	0xffffffff


	//   ....[88]....
        /*07b4*/ 	.word	0xffffffff


	//   ....[89]....
        /*07b8*/ 	.word	0xffffffff


	//   ....[90]....
        /*07bc*/ 	.word	0xffffffff


	//   ....[91]....
        /*07c0*/ 	.word	0xffffffff


	//   ....[92]....
        /*07c4*/ 	.word	0xffffffff


	//   ....[93]....
        /*07c8*/ 	.word	0xffffffff


	//   ....[94]....
        /*07cc*/ 	.word	0xffffffff


	//   ....[95]....
        /*07d0*/ 	.word	0xffffffff


	//   ....[96]....
        /*07d4*/ 	.word	0xffffffff


	//   ....[97]....
        /*07d8*/ 	.word	0xffffffff


	//   ....[98]....
        /*07dc*/ 	.word	0xffffffff


	//   ....[99]....
        /*07e0*/ 	.word	0xffffffff


	//   ....[100]....
        /*07e4*/ 	.word	0xffffffff


	//   ....[101]....
        /*07e8*/ 	.word	0xffffffff


	//   ....[102]....
        /*07ec*/ 	.word	0xffffffff


	//   ....[103]....
        /*07f0*/ 	.word	0xffffffff


	//   ....[104]....
        /*07f4*/ 	.word	0xffffffff


	//   ....[105]....
        /*07f8*/ 	.word	0xffffffff


	//   ....[106]....
        /*07fc*/ 	.word	0xffffffff


	//   ....[107]....
        /*0800*/ 	.word	0xffffffff


	//   ....[108]....
        /*0804*/ 	.word	0xffffffff


	//   ....[109]....
        /*0808*/ 	.word	0xffffffff


	//   ....[110]....
        /*080c*/ 	.word	0xffffffff


	//   ....[111]....
        /*0810*/ 	.word	0xffffffff


	//   ....[112]....
        /*0814*/ 	.word	0xffffffff


	//   ....[113]....
        /*0818*/ 	.word	0xffffffff


	//   ....[114]....
        /*081c*/ 	.word	0xffffffff


	//   ....[115]....
        /*0820*/ 	.word	0xffffffff


	//   ....[116]....
        /*0824*/ 	.word	0xffffffff


	//   ....[117]....
        /*0828*/ 	.word	0xffffffff


	//   ....[118]....
        /*082c*/ 	.word	0xffffffff


	//   ....[119]....
        /*0830*/ 	.word	0xffffffff


	//   ....[120]....
        /*0834*/ 	.word	0xffffffff


	//   ....[121]....
        /*0838*/ 	.word	0xffffffff


	//   ....[122]....
        /*083c*/ 	.word	0xffffffff


	//   ....[123]....
        /*0840*/ 	.word	0xffffffff


	//   ....[124]....
        /*0844*/ 	.word	0xffffffff


	//   ....[125]....
        /*0848*/ 	.word	0xffffffff


	//   ....[126]....
        /*084c*/ 	.word	0xffffffff


	//   ....[127]....
        /*0850*/ 	.word	0xffffffff


	//   ....[128]....
        /*0854*/ 	.word	0xffffffff


	//   ....[129]....
        /*0858*/ 	.word	0xffffffff


	//   ....[130]....
        /*085c*/ 	.word	0xffffffff


	//----- nvinfo : EIATTR_COOP_GROUP_INSTR_OFFSETS
	.align		4
.L_254:
        /*0860*/ 	.byte	0x04, 0x28
        /*0862*/ 	.short	(.L_256 - .L_255)


	//   ....[0]....
.L_255:
        /*0864*/ 	.word	0x00000050


	//   ....[1]....
        /*0868*/ 	.word	0x00000200


	//   ....[2]....
        /*086c*/ 	.word	0x00000230


	//   ....[3]....
        /*0870*/ 	.word	0x00000260


	//   ....[4]....
        /*0874*/ 	.word	0x00000290


	//   ....[5]....
        /*0878*/ 	.word	0x000002c0


	//   ....[6]....
        /*087c*/ 	.word	0x000002f0


	//   ....[7]....
        /*0880*/ 	.word	0x00000460


	//   ....[8]....
        /*0884*/ 	.word	0x000004a0


	//   ....[9]....
        /*0888*/ 	.word	0x000004d0


	//   ....[10]....
        /*088c*/ 	.word	0x00000500


	//   ....[11]....
        /*0890*/ 	.word	0x00000530


	//   ....[12]....
        /*0894*/ 	.word	0x00000560


	//   ....[13]....
        /*0898*/ 	.word	0x000005f0


	//   ....[14]....
        /*089c*/ 	.word	0x00000620


	//   ....[15]....
        /*08a0*/ 	.word	0x00000630


	//   ....[16]....
        /*08a4*/ 	.word	0x000006a0


	//   ....[17]....
        /*08a8*/ 	.word	0x000022d0


	//   ....[18]....
        /*08ac*/ 	.word	0x00002300


	//   ....[19]....
        /*08b0*/ 	.word	0x00002330


	//   ....[20]....
        /*08b4*/ 	.word	0x000023a0


	//   ....[21]....
        /*08b8*/ 	.word	0x00002550


	//   ....[22]....
        /*08bc*/ 	.word	0x00002570


	//   ....[23]....
        /*08c0*/ 	.word	0x000025b0


	//   ....[24]....
        /*08c4*/ 	.word	0x000025e0


	//   ....[25]....
        /*08c8*/ 	.word	0x000043a0


	//   ....[26]....
        /*08cc*/ 	.word	0x000044f0


	//   ....[27]....
        /*08d0*/ 	.word	0x00004530


	//   ....[28]....
        /*08d4*/ 	.word	0x000045b0


	//   ....[29]....
        /*08d8*/ 	.word	0x00006f30


	//   ....[30]....
        /*08dc*/ 	.word	0x00006f50


	//   ....[31]....
        /*08e0*/ 	.word	0x00007590


	//   ....[32]....
        /*08e4*/ 	.word	0x000075b0


	//   ....[33]....
        /*08e8*/ 	.word	0x00008810


	//   ....[34]....
        /*08ec*/ 	.word	0x00008820


	//   ....[35]....
        /*08f0*/ 	.word	0x00008850


	//   ....[36]....
        /*08f4*/ 	.word	0x00008860


	//   ....[37]....
        /*08f8*/ 	.word	0x0000a0f0


	//   ....[38]....
        /*08fc*/ 	.word	0x0000a100


	//   ....[39]....
        /*0900*/ 	.word	0x0000a120


	//   ....[40]....
        /*0904*/ 	.word	0x0000a140


	//   ....[41]....
        /*0908*/ 	.word	0x0000a580


	//   ....[42]....
        /*090c*/ 	.word	0x0000a5a0


	//   ....[43]....
        /*0910*/ 	.word	0x0000a770


	//   ....[44]....
        /*0914*/ 	.word	0x0000a780


	//   ....[45]....
        /*0918*/ 	.word	0x0000a960


	//   ....[46]....
        /*091c*/ 	.word	0x0000a980


	//   ....[47]....
        /*0920*/ 	.word	0x0000ab60


	//   ....[48]....
        /*0924*/ 	.word	0x0000ab70


	//   ....[49]....
        /*0928*/ 	.word	0x0000af50


	//   ....[50]....
        /*092c*/ 	.word	0x0000af70


	//   ....[51]....
        /*0930*/ 	.word	0x0000bbc0


	//   ....[52]....
        /*0934*/ 	.word	0x0000bbd0


	//   ....[53]....
        /*0938*/ 	.word	0x0000cc40


	//   ....[54]....
        /*093c*/ 	.word	0x0000cc60


	//   ....[55]....
        /*0940*/ 	.word	0x0000ce40


	//   ....[56]....
        /*0944*/ 	.word	0x0000ce50


	//   ....[57]....
        /*0948*/ 	.word	0x0000d030


	//   ....[58]....
        /*094c*/ 	.word	0x0000d050


	//   ....[59]....
        /*0950*/ 	.word	0x0000d230


	//   ....[60]....
        /*0954*/ 	.word	0x0000d240


	//   ....[61]....
        /*0958*/ 	.word	0x0000d4e0


	//   ....[62]....
        /*095c*/ 	.word	0x0000d500


	//   ....[63]....
        /*0960*/ 	.word	0x0000d630


	//   ....[64]....
        /*0964*/ 	.word	0x0000d670


	//   ....[65]....
        /*0968*/ 	.word	0x0000d6a0


	//   ....[66]....
        /*096c*/ 	.word	0x0000d6d0


	//   ....[67]....
        /*0970*/ 	.word	0x0000d700


	//   ....[68]....
        /*0974*/ 	.word	0x0000d730


	//   ....[69]....
        /*0978*/ 	.word	0x0000d890


	//   ....[70]....
        /*097c*/ 	.word	0x0000d8d0


	//   ....[71]....
        /*0980*/ 	.word	0x0000d900


	//   ....[72]....
        /*0984*/ 	.word	0x0000d930


	//   ....[73]....
        /*0988*/ 	.word	0x0000d960


	//   ....[74]....
        /*098c*/ 	.word	0x0000d990


	//   ....[75]....
        /*0990*/ 	.word	0x0000da20


	//   ....[76]....
        /*0994*/ 	.word	0x0000da50


	//   ....[77]....
        /*0998*/ 	.word	0x0000da60


	//   ....[78]....
        /*099c*/ 	.word	0x0000dac0


	//   ....[79]....
        /*09a0*/ 	.word	0x0000e0a0


	//   ....[80]....
        /*09a4*/ 	.word	0x0000e100


	//   ....[81]....
        /*09a8*/ 	.word	0x0000e150


	//   ....[82]....
        /*09ac*/ 	.word	0x0000e1a0


	//   ....[83]....
        /*09b0*/ 	.word	0x0000e1f0


	//   ....[84]....
        /*09b4*/ 	.word	0x0000e260


	//   ....[85]....
        /*09b8*/ 	.word	0x0000e2a0


	//   ....[86]....
        /*09bc*/ 	.word	0x0000e310


	//   ....[87]....
        /*09c0*/ 	.word	0x0000e380


	//   ....[88]....
        /*09c4*/ 	.word	0x0000e3e0


	//   ....[89]....
        /*09c8*/ 	.word	0x0000e460


	//   ....[90]....
        /*09cc*/ 	.word	0x0000e4c0


	//   ....[91]....
        /*09d0*/ 	.word	0x0000e510


	//   ....[92]....
        /*09d4*/ 	.word	0x0000e570


	//   ....[93]....
        /*09d8*/ 	.word	0x0000e5e0


	//   ....[94]....
        /*09dc*/ 	.word	0x0000e650


	//   ....[95]....
        /*09e0*/ 	.word	0x0000e6b0


	//   ....[96]....
        /*09e4*/ 	.word	0x0000e710


	//   ....[97]....
        /*09e8*/ 	.word	0x0000e770


	//   ....[98]....
        /*09ec*/ 	.word	0x0000e7e0


	//   ....[99]....
        /*09f0*/ 	.word	0x0000e840


	//   ....[100]....
        /*09f4*/ 	.word	0x0000e8a0


	//   ....[101]....
        /*09f8*/ 	.word	0x0000e900


	//   ....[102]....
        /*09fc*/ 	.word	0x0000e970


	//   ....[103]....
        /*0a00*/ 	.word	0x0000e9d0


	//   ....[104]....
        /*0a04*/ 	.word	0x0000ea30


	//   ....[105]....
        /*0a08*/ 	.word	0x0000ea90


	//   ....[106]....
        /*0a0c*/ 	.word	0x0000eb00


	//   ....[107]....
        /*0a10*/ 	.word	0x0000eb60


	//   ....[108]....
        /*0a14*/ 	.word	0x0000ebc0


	//   ....[109]....
        /*0a18*/ 	.word	0x0000ec20


	//   ....[110]....
        /*0a1c*/ 	.word	0x0000ec90


	//   ....[111]....
        /*0a20*/ 	.word	0x0000ecf0


	//   ....[112]....
        /*0a24*/ 	.word	0x0000ed50


	//   ....[113]....
        /*0a28*/ 	.word	0x0000edb0


	//   ....[114]....
        /*0a2c*/ 	.word	0x0000ee20


	//   ....[115]....
        /*0a30*/ 	.word	0x0000ee70


	//   ....[116]....
        /*0a34*/ 	.word	0x0000eeb0


	//   ....[117]....
        /*0a38*/ 	.word	0x0000ef00


	//   ....[118]....
        /*0a3c*/ 	.word	0x0000ef50


	//   ....[119]....
        /*0a40*/ 	.word	0x0000efa0


	//   ....[120]....
        /*0a44*/ 	.word	0x0000f010


	//   ....[121]....
        /*0a48*/ 	.word	0x0000f050


	//   ....[122]....
        /*0a4c*/ 	.word	0x0000f0a0


	//   ....[123]....
        /*0a50*/ 	.word	0x0000f0f0


	//   ....[124]....
        /*0a54*/ 	.word	0x0000f140


	//   ....[125]....
        /*0a58*/ 	.word	0x0000f190


	//   ....[126]....
        /*0a5c*/ 	.word	0x0000f200


	//   ....[127]....
        /*0a60*/ 	.word	0x0000f240


	//   ....[128]....
        /*0a64*/ 	.word	0x0000f2b0


	//   ....[129]....
        /*0a68*/ 	.word	0x0000f310


	//   ....[130]....
        /*0a6c*/ 	.word	0x0000f370


	//----- nvinfo : EIATTR_EXIT_INSTR_OFFSETS
	.align		4
.L_256:
        /*0a70*/ 	.byte	0x04, 0x1c
        /*0a72*/ 	.short	(.L_258 - .L_257)


	//   ....[0]....
.L_257:
        /*0a74*/ 	.word	0x00000c10


	//   ....[1]....
        /*0a78*/ 	.word	0x0000e060


	//----- nvinfo : EIATTR_MAX_THREADS
	.align		4
.L_258:
        /*0a7c*/ 	.byte	0x04, 0x05
        /*0a7e*/ 	.short	(.L_260 - .L_259)
.L_259:
        /*0a80*/ 	.word	0x00000100
        /*0a84*/ 	.word	0x00000001
        /*0a88*/ 	.word	0x00000001


	//----- nvinfo : EIATTR_CRS_STACK_SIZE
	.align		4
.L_260:
        /*0a8c*/ 	.byte	0x04, 0x1e
        /*0a8e*/ 	.short	(.L_262 - .L_261)
.L_261:
        /*0a90*/ 	.word	0x00000000
.L_262:


//--------------------- .nv.info._ZN7cutlass13device_kernelIN5flash19enable_sm80_to_sm89INS1_16FlashAttnFwdSm80INS1_25CollectiveMainloopFwdSm80ILi8ELi1ELb0EN4cute5tupleIJNS5_1CILi128EEENS7_ILi32EEENS7_ILi256EEEEEELi256ENS_6half_tEfNS_4arch4Sm80ELb0ELb0ELb1ELb1ELb0ELb1ELb1ELb1EEENS1_21CollectiveEpilogueFwdINS6_IJS8_SA_S9_EEENS6_IJNS7_ILi1EEESI_SI_EEESC_SE_Li256ELb1ELb1ELb1ELb0EEENS1_36VarlenDynamicPersistentTileSchedulerILi128ELi32ELi256ELi256ELb1ELb1ELb0ELb0ELb1ELb1EEEEEEEEEvNT_6ParamsE --------------------------
	.section	.nv.info._ZN7cutlass13device_kernelIN5flash19enable_sm80_to_sm89INS1_16FlashAttnFwdSm80INS1_25CollectiveMainloopFwdSm80ILi8ELi1ELb0EN4cute5tupleIJNS5_1CILi128EEENS7_ILi32EEENS7_ILi256EEEEEELi256ENS_6half_tEfNS_4arch4Sm80ELb0ELb0ELb1ELb1ELb0ELb1ELb1ELb1EEENS1_21CollectiveEpilogueFwdINS6_IJS8_SA_S9_EEENS6_IJNS7_ILi1EEESI_SI_EEESC_SE_Li256ELb1ELb1ELb1ELb0EEENS1_36VarlenDynamicPersistentTileSchedulerILi128ELi32ELi256ELi256ELb1ELb1ELb0ELb0ELb1ELb1EEEEEEEEEvNT_6ParamsE,"",@"SHT_CUDA_INFO"
	.sectionflags	@""
	.align	4


	//----- nvinfo : EIATTR_CUDA_API_VERSION
	.align		4
        /*0000*/ 	.byte	0x04, 0x37
        /*0002*/ 	.short	(.L_264 - .L_263)
.L_263:
        /*0004*/ 	.word	0x00000082


	//----- nvinfo : EIATTR_SW2861232_WAR
	.align		4
.L_264:
        /*0008*/ 	.byte	0x01, 0x35
	.zero		2


	//----- nvinfo : EIATTR_PARAM_CBANK
	.align		4
        /*000c*/ 	.byte	0x04, 0x0a
        /*000e*/ 	.short	(.L_266 - .L_265)
	.align		4
.L_265:
        /*0010*/ 	.word	index@(.nv.constant0._ZN7cutlass13device_kernelIN5flash19enable_sm80_to_sm89INS1_16FlashAttnFwdSm80INS1_25CollectiveMainloopFwdSm80ILi8ELi1ELb0EN4cute5tupleIJNS5_1CILi128EEENS7_ILi32EEENS7_ILi256EEEEEELi256ENS_6half_tEfNS_4arch4Sm80ELb0ELb0ELb1ELb1ELb0ELb1ELb1ELb1EEENS1_21CollectiveEpilogueFwdINS6_IJS8_SA_S9_EEENS6_IJNS7_ILi1EEESI_SI_EEESC_SE_Li256ELb1ELb1ELb1ELb0EEENS1_36VarlenDynamicPersistentTileSchedulerILi128ELi32ELi256ELi256ELb1ELb1ELb0ELb0ELb1ELb1EEEEEEEEEvNT_6ParamsE)
        /*0014*/ 	.short	0x0160
        /*0016*/ 	.short	0x0438


	//----- nvinfo : EIATTR_CBANK_PARAM_SIZE
	.align		4
.L_266:
        /*0018*/ 	.byte	0x03, 0x19
        /*001a*/ 	.short	0x0438


	//----- nvinfo : EIATTR_KPARAM_INFO
	.align		4
        /*001c*/ 	.byte	0x04, 0x17
        /*001e*/ 	.short	(.L_268 - .L_267)
.L_267:
        /*0020*/ 	.word	0x00000000
        /*0024*/ 	.short	0x0000
        /*0026*/ 	.short	0x0000
        /*0028*/ 	.byte	0x00, 0xf0, 0xe1, 0x10


	//----- nvinfo : EIATTR_MAXREG_COUNT
	.align		4
.L_268:
        /*002c*/ 	.byte	0x03, 0x1b
        /*002e*/ 	.short	0x00ff


	//----- nvinfo : EIATTR_NUM_BARRIERS
	.align		4
        /*0030*/ 	.byte	0x02, 0x4c
        /*0032*/ 	.byte	0x06
	.zero		1


	//----- nvinfo : EIATTR_ANNOTATIONS
	.align		4
        /*0034*/ 	.byte	0x04, 0x55
        /*0036*/ 	.short	(.L_270 - .L_269)


	//   ....[0]....
.L_269:
        /*0038*/ 	.word	0x00000001
        /*003c*/ 	.byte	0x70, 0x00, 0x00, 0x00, 0x01, 0x00, 0x00, 0x00, 0xb0, 0x0e, 0x00, 0x00, 0x01, 0x00, 0x00, 0x00
        /*004c*/ 	.byte	0x70, 0x0f, 0x00, 0x00, 0x01, 0x00, 0x00, 0x00, 0x00, 0x22, 0x01, 0x00, 0x01, 0x00, 0x00, 0x00
        /*005c*/ 	.byte	0x40, 0x22, 0x01, 0x00, 0x01, 0x00, 0x00, 0x00, 0x60, 0x56, 0x01, 0x00


	//----- nvinfo : EIATTR_MERCURY_ISA_VERSION
	.align		4
.L_270:
        /*0068*/ 	.byte	0x03, 0x5f
        /*006a*/ 	.short	0x0000


	//----- nvinfo : EIATTR_INT_WARP_WIDE_INSTR_OFFSETS
	.align		4
        /*006c*/ 	.byte	0x04, 0x31
        /*006e*/ 	.short	(.L_272 - .L_271)


	//   ....[0]....
.L_271:
        /*0070*/ 	.word	0x00011780


	//   ....[1]....
        /*0074*/ 	.word	0x00011800


	//----- nvinfo : EIATTR_COOP_GROUP_MASK_REGIDS
	.align		4
.L_272:
        /*0078*/ 	.byte	0x04, 0x29
        /*007a*/ 	.short	(.L_274 - .L_273)


	//   ....[0]....
.L_273:
        /*007c*/ 	.word	0xffffffff


	//   ....[1]....
        /*0080*/ 	.word	0xffffffff


	//   ....[2]....
        /*0084*/ 	.word	0xffffffff


	//   ....[3]....
        /*0088*/ 	.word	0xffffffff


	//   ....[4]....
        /*008c*/ 	.word	0xffffffff


	//   ....[5]....
        /*0090*/ 	.word	0xffffffff


	//   ....[6]....
        /*0094*/ 	.word	0xffffffff


	//   ....[7]....
        /*0098*/ 	.word	0xffffffff


	//   ....[8]....
        /*009c*/ 	.word	0xffffffff


	//   ....[9]....
        /*00a0*/ 	.word	0xffffffff


	//   ....[10]....
        /*00a4*/ 	.word	0xffffffff


	//   ....[11]....
        /*00a8*/ 	.word	0xffffffff


	//   ....[12]....
        /*00ac*/ 	.word	0xffffffff


	//   ....[13]....
        /*00b0*/ 	.word	0xffffffff


	//   ....[14]....
        /*00b4*/ 	.word	0xffffffff


	//   ....[15]....
        /*00b8*/ 	.word	0xffffffff


	//   ....[16]....
        /*00bc*/ 	.word	0xffffffff


	//   ....[17]....
        /*00c0*/ 	.word	0xffffffff


	//   ....[18]....
        /*00c4*/ 	.word	0xffffffff


	//   ....[19]....
        /*00c8*/ 	.word	0xffffffff


	//   ....[20]....
        /*00cc*/ 	.word	0xffffffff


	//   ....[21]....
        /*00d0*/ 	.word	0xffffffff


	//   ....[22]....
        /*00d4*/ 	.word	0xffffffff


	//   ....[23]....
        /*00d8*/ 	.word	0xffffffff


	//   ....[24]....
        /*00dc*/ 	.word	0xffffffff


	//   ....[25]....
        /*00e0*/ 	.word	0xffffffff


	//   ....[26]....
        /*00e4*/ 	.word	0xffffffff


	//   ....[27]....
        /*00e8*/ 	.word	0xffffffff


	//   ....[28]....
        /*00ec*/ 	.word	0xffffffff


	//   ....[29]....
        /*00f0*/ 	.word	0xffffffff


	//   ....[30]....
        /*00f4*/ 	.word	0xffffffff


	//   ....[31]....
        /*00f8*/ 	.word	0xffffffff


	//   ....[32]....
        /*00fc*/ 	.word	0xffffffff


	//   ....[33]....
        /*0100*/ 	.word	0xffffffff


	//   ....[34]....
        /*0104*/ 	.word	0xffffffff


	//   ....[35]....
        /*0108*/ 	.word	0xffffffff


	//   ....[36]....
        /*010c*/ 	.word	0xffffffff


	//   ....[37]....
        /*0110*/ 	.word	0xffffffff


	//   ....[38]....
        /*0114*/ 	.word	0xffffffff


	//   ....[39]....
        /*0118*/ 	.word	0xffffffff


	//   ....[40]....
        /*011c*/ 	.word	0xffffffff


	//   ....[41]....
        /*0120*/ 	.word	0xffffffff


	//   ....[42]....
        /*0124*/ 	.word	0xffffffff


	//   ....[43]....
        /*0128*/ 	.word	0xffffffff


	//   ....[44]....
        /*012c*/ 	.word	0xffffffff


	//   ....[45]....
        /*0130*/ 	.word	0xffffffff


	//   ....[46]....
        /*0134*/ 	.word	0xffffffff


	//   ....[47]....
        /*0138*/ 	.word	0xffffffff


	//   ....[48]....
        /*013c*/ 	.word	0xffffffff


	//   ....[49]....
        /*0140*/ 	.word	0xffffffff


	//   ....[50]....
        /*0144*/ 	.word	0xffffffff


	//   ....[51]....
        /*0148*/ 	.word	0xffffffff


	//   ....[52]....
        /*014c*/ 	.word	0xffffffff


	//   ....[53]....
        /*0150*/ 	.word	0xffffffff


	//   ....[54]....
        /*0154*/ 	.word	0xffffffff


	//   ....[55]....
        /*0158*/ 	.word	0xffffffff


	//   ....[56]....
        /*015c*/ 	.word	0xffffffff


	//   ....[57]....
        /*0160*/ 	.word	0xffffffff


	//   ....[58]....
        /*0164*/ 	.word	0xffffffff


	//   ....[59]....
        /*0168*/ 	.word	0xffffffff


	//   ....[60]....
        /*016c*/ 	.word	0xffffffff


	//   ....[61]....
        /*0170*/ 	.word	0xffffffff


	//   ....[62]....
        /*0174*/ 	.word	0xffffffff


	//   ....[63]....
        /*0178*/ 	.word	0xffffffff


	//   ....[64]....
        /*017c*/ 	.word	0xffffffff


	//   ....[65]....
        /*0180*/ 	.word	0xffffffff


	//   ....[66]....
        /*0184*/ 	.word	0xffffffff


	//   ....[67]....
        /*0188*/ 	.word	0xffffffff


	//   ....[68]....
        /*018c*/ 	.word	0xffffffff


	//   ....[69]....
        /*0190*/ 	.word	0xffffffff


	//   ....[70]....
        /*0194*/ 	.word	0xffffffff


	//   ....[71]....
        /*0198*/ 	.word	0xffffffff


	//   ....[72]....
        /*019c*/ 	.word	0xffffffff


	//   ....[73]....
        /*01a0*/ 	.word	0xffffffff


	//   ....[74]....
        /*01a4*/ 	.word	0xffffffff


	//   ....[75]....
        /*01a8*/ 	.word	0xffffffff


	//   ....[76]....
        /*01ac*/ 	.word	0xffffffff


	//   ....[77]....
        /*01b0*/ 	.word	0xffffffff


	//   ....[78]....
        /*01b4*/ 	.word	0xffffffff


	//   ....[79]....
        /*01b8*/ 	.word	0xffffffff


	//   ....[80]....
        /*01bc*/ 	.word	0xffffffff


	//   ....[81]....
        /*01c0*/ 	.word	0xffffffff


	//   ....[82]....
        /*01c4*/ 	.word	0xffffffff


	//   ....[83]....
        /*01c8*/ 	.word	0xffffffff


	//   ....[84]....
        /*01cc*/ 	.word	0xffffffff


	//   ....[85]....
        /*01d0*/ 	.word	0xffffffff


	//   ....[86]....
        /*01d4*/ 	.word	0xffffffff


	//   ....[87]....
        /*01d8*/ 	.word	0xffffffff


	//   ....[88]....
        /*01dc*/ 	.word	0xffffffff


	//   ....[89]....
        /*01e0*/ 	.word	0xffffffff


	//   ....[90]....
        /*01e4*/ 	.word	0xffffffff


	//   ....[91]....
        /*01e8*/ 	.word	0xffffffff


	//   ....[92]....
        /*01ec*/ 	.word	0xffffffff


	//   ....[93]....
        /*01f0*/ 	.word	0xffffffff


	//   ....[94]....
        /*01f4*/ 	.word	0xffffffff


	//   ....[95]....
        /*01f8*/ 	.word	0xffffffff


	//   ....[96]....
        /*01fc*/ 	.word	0xffffffff


	//   ....[97]....
        /*0200*/ 	.word	0xffffffff


	//   ....[98]....
        /*0204*/ 	.word	0xffffffff


	//   ....[99]....
        /*0208*/ 	.word	0xffffffff


	//   ....[100]....
        /*020c*/ 	.word	0xffffffff


	//   ....[101]....
        /*0210*/ 	.word	0xffffffff


	//   ....[102]....
        /*0214*/ 	.word	0xffffffff


	//   ....[103]....
        /*0218*/ 	.word	0xffffffff


	//   ....[104]....
        /*021c*/ 	.word	0xffffffff


	//   ....[105]....
        /*0220*/ 	.word	0xffffffff


	//   ....[106]....
        /*0224*/ 	.word	0xffffffff


	//   ....[107]....
        /*0228*/ 	.word	0xffffffff


	//   ....[108]....
        /*022c*/ 	.word	0xffffffff


	//   ....[109]....
        /*0230*/ 	.word	0xffffffff


	//   ....[110]....
        /*0234*/ 	.word	0xffffffff


	//   ....[111]....
        /*0238*/ 	.word	0xffffffff


	//   ....[112]....
        /*023c*/ 	.word	0xffffffff


	//   ....[113]....
        /*0240*/ 	.word	0xffffffff


	//   ....[114]....
        /*0244*/ 	.word	0xffffffff


	//   ....[115]....
        /*0248*/ 	.word	0xffffffff


	//   ....[116]....
        /*024c*/ 	.word	0xffffffff


	//   ....[117]....
        /*0250*/ 	.word	0xffffffff


	//   ....[118]....
        /*0254*/ 	.word	0xffffffff


	//   ....[119]....
        /*0258*/ 	.word	0xffffffff


	//   ....[120]....
        /*025c*/ 	.word	0xffffffff


	//   ....[121]....
        /*0260*/ 	.word	0xffffffff


	//   ....[122]....
        /*0264*/ 	.word	0xffffffff


	//   ....[123]....
        /*0268*/ 	.word	0xffffffff


	//   ....[124]....
        /*026c*/ 	.word	0xffffffff


	//   ....[125]....
        /*0270*/ 	.word	0xffffffff


	//   ....[126]....
        /*0274*/ 	.word	0xffffffff


	//   ....[127]....
        /*0278*/ 	.word	0xffffffff


	//   ....[128]....
        /*027c*/ 	.word	0xffffffff


	//   ....[129]....
        /*0280*/ 	.word	0xffffffff


	//   ....[130]....
        /*0284*/ 	.word	0xffffffff


	//   ....[131]....
        /*0288*/ 	.word	0xffffffff


	//   ....[132]....
        /*028c*/ 	.word	0xffffffff


	//   ....[133]....
        /*0290*/ 	.word	0xffffffff


	//   ....[134]....
        /*0294*/ 	.word	0xffffffff


	//   ....[135]....
        /*0298*/ 	.word	0xffffffff


	//   ....[136]....
        /*029c*/ 	.word	0xffffffff


	//   ....[137]....
        /*02a0*/ 	.word	0xffffffff


	//   ....[138]....
        /*02a4*/ 	.word	0xffffffff


	//   ....[139]....
        /*02a8*/ 	.word	0xffffffff


	//   ....[140]....
        /*02ac*/ 	.word	0xffffffff


	//   ....[141]....
        /*02b0*/ 	.word	0xffffffff


	//   ....[142]....
        /*02b4*/ 	.word	0xffffffff


	//   ....[143]....
        /*02b8*/ 	.word	0xffffffff


	//   ....[144]....
        /*02bc*/ 	.word	0xffffffff


	//   ....[145]....
        /*02c0*/ 	.word	0xffffffff


	//   ....[146]....
        /*02c4*/ 	.word	0xffffffff


	//----- nvinfo : EIATTR_COOP_GROUP_INSTR_OFFSETS
	.align		4
.L_274:
        /*02c8*/ 	.byte	0x04, 0x28
        /*02ca*/ 	.short	(.L_276 - .L_275)


	//   ....[0]....
.L_275:
        /*02cc*/ 	.word	0x00000050


	//   ....[1]....
        /*02d0*/ 	.word	0x000001e0


	//   ....[2]....
        /*02d4*/ 	.word	0x00000210


	//   ....[3]....
        /*02d8*/ 	.word	0x00000240


	//   ....[4]....
        /*02dc*/ 	.word	0x00000270


	//   ....[5]....
        /*02e0*/ 	.word	0x000002a0


	//   ....[6]....
        /*02e4*/ 	.word	0x000002d0


	//   ....[7]....
        /*02e8*/ 	.word	0x00000440


	//   ....[8]....
        /*02ec*/ 	.word	0x00000480


	//   ....[9]....
        /*02f0*/ 	.word	0x000004b0


	//   ....[10]....
        /*02f4*/ 	.word	0x000004e0


	//   ....[11]....
        /*02f8*/ 	.word	0x00000510


	//   ....[12]....
        /*02fc*/ 	.word	0x00000540


	//   ....[13]....
        /*0300*/ 	.word	0x000005d0


	//   ....[14]....
        /*0304*/ 	.word	0x00000600


	//   ....[15]....
        /*0308*/ 	.word	0x00000610


	//   ....[16]....
        /*030c*/ 	.word	0x00000680


	//   ....[17]....
        /*0310*/ 	.word	0x000062f0


	//   ....[18]....
        /*0314*/ 	.word	0x00006310


	//   ....[19]....
        /*0318*/ 	.word	0x000064d0


	//   ....[20]....
        /*031c*/ 	.word	0x000064e0


	//   ....[21]....
        /*0320*/ 	.word	0x00006660


	//   ....[22]....
        /*0324*/ 	.word	0x00006680


	//   ....[23]....
        /*0328*/ 	.word	0x000067e0


	//   ....[24]....
        /*032c*/ 	.word	0x000067f0


	//   ....[25]....
        /*0330*/ 	.word	0x00006c40


	//   ....[26]....
        /*0334*/ 	.word	0x00006c80


	//   ....[27]....
        /*0338*/ 	.word	0x00006cc0


	//   ....[28]....
        /*033c*/ 	.word	0x00006cf0


	//   ....[29]....
        /*0340*/ 	.word	0x00009e30


	//   ....[30]....
        /*0344*/ 	.word	0x00009e70


	//   ....[31]....
        /*0348*/ 	.word	0x00009eb0


	//   ....[32]....
        /*034c*/ 	.word	0x00009ee0


	//   ....[33]....
        /*0350*/ 	.word	0x0000e130


	//   ....[34]....
        /*0354*/ 	.word	0x0000e1a0


	//   ....[35]....
        /*0358*/ 	.word	0x0000e270


	//   ....[36]....
        /*035c*/ 	.word	0x0000e2e0


	//   ....[37]....
        /*0360*/ 	.word	0x0000f9a0


	//   ....[38]....
        /*0364*/ 	.word	0x0000f9c0


	//   ....[39]....
        /*0368*/ 	.word	0x0000f9e0


	//   ....[40]....
        /*036c*/ 	.word	0x0000fa00


	//   ....[41]....
        /*0370*/ 	.word	0x00010d70


	//   ....[42]....
        /*0374*/ 	.word	0x00010d80


	//   ....[43]....
        /*0378*/ 	.word	0x00010db0


	//   ....[44]....
        /*037c*/ 	.word	0x00010dc0


	//   ....[45]....
        /*0380*/ 	.word	0x00012580


	//   ....[46]....
        /*0384*/ 	.word	0x00012590


	//   ....[47]....
        /*0388*/ 	.word	0x000125b0


	//   ....[48]....
        /*038c*/ 	.word	0x000125c0


	//   ....[49]....
        /*0390*/ 	.word	0x00012980


	//   ....[50]....
        /*0394*/ 	.word	0x000129a0


	//   ....[51]....
        /*0398*/ 	.word	0x00012b70


	//   ....[52]....
        /*039c*/ 	.word	0x00012b80


	//   ....[53]....
        /*03a0*/ 	.word	0x00012cf0


	//   ....[54]....
        /*03a4*/ 	.word	0x00012d10


	//   ....[55]....
        /*03a8*/ 	.word	0x00012e80


	//   ....[56]....
        /*03ac*/ 	.word	0x00012e90


	//   ....[57]....
        /*03b0*/ 	.word	0x000131f0


	//   ....[58]....
        /*03b4*/ 	.word	0x00013210


	//   ....[59]....
        /*03b8*/ 	.word	0x00013d70


	//   ....[60]....
        /*03bc*/ 	.word	0x00013d80


	//   ....[61]....
        /*03c0*/ 	.word	0x00014ff0


	//   ....[62]....
        /*03c4*/ 	.word	0x00015010


	//   ....[63]....
        /*03c8*/ 	.word	0x000151f0


	//   ....[64]....
        /*03cc*/ 	.word	0x00015200


	//   ....[65]....
        /*03d0*/ 	.word	0x00015370


	//   ....[66]....
        /*03d4*/ 	.word	0x00015390


	//   ....[67]....
        /*03d8*/ 	.word	0x00015500


	//   ....[68]....
        /*03dc*/ 	.word	0x00015510


	//   ....[69]....
        /*03e0*/ 	.word	0x00015720


	//   ....[70]....
        /*03e4*/ 	.word	0x00015740


	//   ....[71]....
        /*03e8*/ 	.word	0x00015860


	//   ....[72]....
        /*03ec*/ 	.word	0x000158a0


	//   ....[73]....
        /*03f0*/ 	.word	0x000158d0


	//   ....[74]....
        /*03f4*/ 	.word	0x00015900


	//   ....[75]....
        /*03f8*/ 	.word	0x00015930


	//   ....[76]....
        /*03fc*/ 	.word	0x00015960


	//   ....[77]....
        /*0400*/ 	.word	0x00015ab0


	//   ....[78]....
        /*0404*/ 	.word	0x00015af0


	//   ....[79]....
        /*0408*/ 	.word	0x00015b20


	//   ....[80]....
        /*040c*/ 	.word	0x00015b50


	//   ....[81]....
        /*0410*/ 	.word	0x00015b80


	//   ....[82]....
        /*0414*/ 	.word	0x00015bb0


	//   ....[83]....
        /*0418*/ 	.word	0x00015c40


	//   ....[84]....
        /*041c*/ 	.word	0x00015c70


	//   ....[85]....
        /*0420*/ 	.word	0x00015c80


	//   ....[86]....
        /*0424*/ 	.word	0x00015ce0


	//   ....[87]....
        /*0428*/ 	.word	0x00016220


	//   ....[88]....
        /*042c*/ 	.word	0x00016280


	//   ....[89]....
        /*0430*/ 	.word	0x000162d0


	//   ....[90]....
        /*0434*/ 	.word	0x00016320


	//   ....[91]....
        /*0438*/ 	.word	0x00016370


	//   ....[92]....
        /*043c*/ 	.word	0x000163e0


	//   ....[93]....
        /*0440*/ 	.word	0x00016420


	//   ....[94]....
        /*0444*/ 	.word	0x00016490


	//   ....[95]....
        /*0448*/ 	.word	0x00016500


	//   ....[96]....
        /*044c*/ 	.word	0x00016560


	//   ....[97]....
        /*0450*/ 	.word	0x000165d0


	//   ....[98]....
        /*0454*/ 	.word	0x00016640


	//   ....[99]....
        /*0458*/ 	.word	0x000166a0


	//   ....[100]....
        /*045c*/ 	.word	0x00016700


	//   ....[101]....
        /*0460*/ 	.word	0x00016760


	//   ....[102]....
        /*0464*/ 	.word	0x000167d0


	//   ....[103]....
        /*0468*/ 	.word	0x00016830


	//   ....[104]....
        /*046c*/ 	.word	0x00016890


	//   ....[105]....
        /*0470*/ 	.word	0x00016900


	//   ....[106]....
        /*0474*/ 	.word	0x00016950


	//   ....[107]....
        /*0478*/ 	.word	0x000169a0


	//   ....[108]....
        /*047c*/ 	.word	0x000169f0


	//   ....[109]....
        /*0480*/ 	.word	0x00016a60


	//   ....[110]....
        /*0484*/ 	.word	0x00016ad0


	//   ....[111]....
        /*0488*/ 	.word	0x00016b30


	//   ....[112]....
        /*048c*/ 	.word	0x00016b90


	//   ....[113]....
        /*0490*/ 	.word	0x00016bf0


	//   ....[114]....
        /*0494*/ 	.word	0x00016c60


	//   ....[115]....
        /*0498*/ 	.word	0x00016cc0


	//   ....[116]....
        /*049c*/ 	.word	0x00016d20


	//   ....[117]....
        /*04a0*/ 	.word	0x00016d80


	//   ....[118]....
        /*04a4*/ 	.word	0x00016df0


	//   ....[119]....
        /*04a8*/ 	.word	0x00016e50


	//   ....[120]....
        /*04ac*/ 	.word	0x00016eb0


	//   ....[121]....
        /*04b0*/ 	.word	0x00016f10


	//   ....[122]....
        /*04b4*/ 	.word	0x00016f80


	//   ....[123]....
        /*04b8*/ 	.word	0x00016fe0


	//   ....[124]....
        /*04bc*/ 	.word	0x00017040


	//   ....[125]....
        /*04c0*/ 	.word	0x000170a0


	//   ....[126]....
        /*04c4*/ 	.word	0x00017110


	//   ....[127]....
        /*04c8*/ 	.word	0x00017170


	//   ....[128]....
        /*04cc*/ 	.word	0x000171d0


	//   ....[129]....
        /*04d0*/ 	.word	0x00017230


	//   ....[130]....
        /*04d4*/ 	.word	0x000172a0


	//   ....[131]....
        /*04d8*/ 	.word	0x000172f0


	//   ....[132]....
        /*04dc*/ 	.word	0x00017330


	//   ....[133]....
        /*04e0*/ 	.word	0x00017380


	//   ....[134]....
        /*04e4*/ 	.word	0x000173d0


	//   ....[135]....
        /*04e8*/ 	.word	0x00017420


	//   ....[136]....
        /*04ec*/ 	.word	0x00017490


	//   ....[137]....
        /*04f0*/ 	.word	0x000174d0


	//   ....[138]....
        /*04f4*/ 	.word	0x00017520


	//   ....[139]....
        /*04f8*/ 	.word	0x00017570


	//   ....[140]....
        /*04fc*/ 	.word	0x000175c0


	//   ....[141]....
        /*0500*/ 	.word	0x00017610


	//   ....[142]....
        /*0504*/ 	.word	0x00017680


	//   ....[143]....
        /*0508*/ 	.word	0x000176c0


	//   ....[144]....
        /*050c*/ 	.word	0x00017730


	//   ....[145]....
        /*0510*/ 	.word	0x00017790


	//   ....[146]....
        /*0514*/ 	.word	0x000177f0


	//----- nvinfo : EIATTR_EXIT_INSTR_OFFSETS
	.align		4
.L_276:
        /*0518*/ 	.byte	0x04, 0x1c
        /*051a*/ 	.short	(.L_278 - .L_277)


	//   ....[0]....
.L_277:
        /*051c*/ 	.word	0x00000b40


	//   ....[1]....
        /*0520*/ 	.word	0x000161e0


	//----- nvinfo : EIATTR_MAX_THREADS
	.align		4
.L_278:
        /*0524*/ 	.byte	0x04, 0x05
        /*0526*/ 	.short	(.L_280 - .L_279)
.L_279:
        /*0528*/ 	.word	0x00000100
        /*052c*/ 	.word	0x00000001
        /*0530*/ 	.word	0x00000001


	//----- nvinfo : EIATTR_CRS_STACK_SIZE
	.align		4
.L_280:
        /*0534*/ 	.byte	0x04, 0x1e
        /*0536*/ 	.short	(.L_282 - .L_281)
.L_281:
        /*0538*/ 	.word	0x00000000
.L_282:


//--------------------- .nv.info._ZN7cutlass13device_kernelIN5flash19enable_sm80_to_sm89INS1_16FlashAttnFwdSm80INS1_25CollectiveMainloopFwdSm80ILi8ELi1ELb1EN4cute5tupleIJNS5_1CILi128EEENS7_ILi48EEENS7_ILi256EEEEEELi256ENS_6half_tEfNS_4arch4Sm80ELb0ELb1ELb1ELb0ELb0ELb0ELb1ELb1EEENS1_21CollectiveEpilogueFwdINS6_IJS8_SA_S9_EEENS6_IJNS7_ILi1EEESI_SI_EEESC_SE_Li256ELb0ELb1ELb1ELb0EEENS1_19SingleTileSchedulerILb0ELb1ELb1ELi128EEEEEEEEEvNT_6ParamsE --------------------------
	.section	.nv.info._ZN7cutlass13device_kernelIN5flash19enable_sm80_to_sm89INS1_16FlashAttnFwdSm80INS1_25CollectiveMainloopFwdSm80ILi8ELi1ELb1EN4cute5tupleIJNS5_1CILi128EEENS7_ILi48EEENS7_ILi256EEEEEELi256ENS_6half_tEfNS_4arch4Sm80ELb0ELb1ELb1ELb0ELb0ELb0ELb1ELb1EEENS1_21CollectiveEpilogueFwdINS6_IJS8_SA_S9_EEENS6_IJNS7_ILi1EEESI_SI_EEESC_SE_Li256ELb0ELb1ELb1ELb0EEENS1_19SingleTileSchedulerILb0ELb1ELb1ELi128EEEEEEEEEvNT_6ParamsE,"",@"SHT_CUDA_INFO"
	.sectionflags	@""
	.align	4


	//----- nvinfo : EIATTR_CUDA_API_VERSION
	.align		4
        /*0000*/ 	.byte	0x04, 0x37
        /*0002*/ 	.short	(.L_284 - .L_283)
.L_283:
        /*0004*/ 	.word	0x00000082


	//----- nvinfo : EIATTR_SW2861232_WAR
	.align		4
.L_284:
        /*0008*/ 	.byte	0x01, 0x35
	.zero		2


	//----- nvinfo : EIATTR_PARAM_CBANK
	.align		4
        /*000c*/ 	.byte	0x04, 0x0a
        /*000e*/ 	.short	(.L_286 - .L_285)
	.align		4
.L_285:
        /*0010*/ 	.word	index@(.nv.constant0._ZN7cutlass13device_kernelIN5flash19enable_sm80_to_sm89INS1_16FlashAttnFwdSm80INS1_25CollectiveMainloopFwdSm80ILi8ELi1ELb1EN4cute5tupleIJNS5_1CILi128EEENS7_ILi48EEENS7_ILi256EEEEEELi256ENS_6half_tEfNS_4arch4Sm80ELb0ELb1ELb1ELb0ELb0ELb0ELb1ELb1EEENS1_21CollectiveEpilogueFwdINS6_IJS8_SA_S9_EEENS6_IJNS7_ILi1EEESI_SI_EEESC_SE_Li256ELb0ELb1ELb1ELb0EEENS1_19SingleTileSchedulerILb0ELb1ELb1ELi128EEEEEEEEEvNT_6ParamsE)
        /*0014*/ 	.short	0x0160
        /*0016*/ 	.short	0x0418


	//----- nvinfo : EIATTR_CBANK_PARAM_SIZE
	.align		4
.L_286:
        /*0018*/ 	.byte	0x03, 0x19
        /*001a*/ 	.short	0x0418


	//----- nvinfo : EIATTR_KPARAM_INFO
	.align		4
        /*001c*/ 	.byte	0x04, 0x17
        /*001e*/ 	.short	(.L_288 - .L_287)
.L_287:
        /*0020*/ 	.word	0x00000000
        /*0024*/ 	.short	0x0000
        /*0026*/ 	.short	0x0000
        /*0028*/ 	.byte	0x00, 0xf0, 0x61, 0x10


	//----- nvinfo : EIATTR_MAXREG_COUNT
	.align		4
.L_288:
        /*002c*/ 	.byte	0x03, 0x1b
        /*002e*/ 	.short	0x00ff


	//----- nvinfo : EIATTR_NUM_BARRIERS
	.align		4
        /*0030*/ 	.byte	0x02, 0x4c
        /*0032*/ 	.byte	0x02
	.zero		1


	//----- nvinfo : EIATTR_ANNOTATIONS
	.align		4
        /*0034*/ 	.byte	0x04, 0x55
        /*0036*/ 	.short	(.L_290 - .L_289)


	//   ....[0]....
.L_289:
        /* <DEDUP_REMOVED lines=82> */


	//----- nvinfo : EIATTR_MERCURY_ISA_VERSION
	.align		4
.L_290:
        /*0548*/ 	.byte	0x03, 0x5f
        /*054a*/ 	.short	0x0000


	//----- nvinfo : EIATTR_INT_WARP_WIDE_INSTR_OFFSETS
	.align		4
        /*054c*/ 	.byte	0x04, 0x31
        /*054e*/ 	.short	(.L_292 - .L_291)


	//   ....[0]....
.L_291:
        /*0550*/ 	.word	0x00007300


	//   ....[1]....
        /*0554*/ 	.word	0x0000b510


	//   ....[2]....
        /*0558*/ 	.word	0x0000e8e0


	//----- nvinfo : EIATTR_COOP_GROUP_MASK_REGIDS
	.align		4
.L_292:
        /*055c*/ 	.byte	0x04, 0x29
        /*055e*/ 	.short	(.L_294 - .L_293)


	//   ....[0]....
.L_293:
        /*0560*/ 	.word	0xffffffff


	//   ....[1]....
        /*0564*/ 	.word	0xffffffff


	//   ....[2]....
        /*0568*/ 	.word	0xffffffff


	//   ....[3]....
        /*056c*/ 	.word	0xffffffff


	//   ....[4]....
        /*0570*/ 	.word	0xffffffff


	//   ....[5]....
        /*0574*/ 	.word	0xffffffff


	//   ....[6]....
        /*0578*/ 	.word	0xffffffff


	//   ....[7]....
        /*057c*/ 	.word	0xffffffff


	//   ....[8]....
        /*0580*/ 	.word	0xffffffff


	//   ....[9]....
        /*0584*/ 	.word	0xffffffff


	//   ....[10]....
        /*0588*/ 	.word	0xffffffff


	//   ....[11]....
        /*058c*/ 	.word	0xffffffff


	//   ....[12]....
        /*0590*/ 	.word	0xffffffff


	//   ....[13]....
        /*0594*/ 	.word	0xffffffff


	//   ....[14]....
        /*0598*/ 	.word	0xffffffff


	//   ....[15]....
        /*059c*/ 	.word	0xffffffff


	//   ....[16]....
        /*05a0*/ 	.word	0xffffffff


	//   ....[17]....
        /*05a4*/ 	.word	0xffffffff


	//   ....[18]....
        /*05a8*/ 	.word	0xffffffff


	//   ....[19]....
        /*05ac*/ 	.word	0xffffffff


	//   ....[20]....
        /*05b0*/ 	.word	0xffffffff


	//   ....[21]....
        /*05b4*/ 	.word	0xffffffff


	//   ....[22]....
        /*05b8*/ 	.word	0xffffffff


	//   ....[23]....
        /*05bc*/ 	.word	0xffffffff


	//   ....[24]....
        /*05c0*/ 	.word	0xffffffff


	//   ....[25]....
        /*05c4*/ 	.word	0xffffffff


	//   ....[26]....
        /*05c8*/ 	.word	0xffffffff


	//   ....[27]....
        /*05cc*/ 	.word	0xffffffff


	//   ....[28]....
        /*05d0*/ 	.word	0xffffffff


	//   ....[29]....
        /*05d4*/ 	.word	0xffffffff


	//   ....[30]....
        /*05d8*/ 	.word	0xffffffff


	//   ....[31]....
        /*05dc*/ 	.word	0xffffffff


	//   ....[32]....
        /*05e0*/ 	.word	0xffffffff


	//   ....[33]....
        /*05e4*/ 	.word	0xffffffff


	//   ....[34]....
        /*05e8*/ 	.word	0xffffffff


	//   ....[35]....
        /*05ec*/ 	.word	0xffffffff


	//   ....[36]....
        /*05f0*/ 	.word	0xffffffff


	//   ....[37]....
        /*05f4*/ 	.word	0xffffffff


	//   ....[38]....
        /*05f8*/ 	.word	0xffffffff


	//   ....[39]....
        /*05fc*/ 	.word	0xffffffff


	//   ....[40]....
        /*0600*/ 	.word	0xffffffff


	//   ....[41]....
        /*0604*/ 	.word	0xffffffff


	//   ....[42]....
        /*0608*/ 	.word	0xffffffff


	//----- nvinfo : EIATTR_COOP_GROUP_INSTR_OFFSETS
	.align		4
.L_294:
        /*060c*/ 	.byte	0x04, 0x28
        /*060e*/ 	.short	(.L_296 - .L_295)


	//   ....[0]....
.L_295:
        /*0610*/ 	.word	0x00000060


	//   ....[1]....
        /*0614*/ 	.word	0x00001310


	//   ....[2]....
        /*0618*/ 	.word	0x00001360


	//   ....[3]....
        /*061c*/ 	.word	0x000014b0


	//   ....[4]....
        /*0620*/ 	.word	0x00001510


	//   ....[5]....
        /*0624*/ 	.word	0x000016a0


	//   ....[6]....
        /*0628*/ 	.word	0x000016d0


	//   ....[7]....
        /*062c*/ 	.word	0x00001840


	//   ....[8]....
        /*0630*/ 	.word	0x00001860


	//   ....[9]....
        /*0634*/ 	.word	0x00003570


	//   ....[10]....
        /*0638*/ 	.word	0x00003d80


	//   ....[11]....
        /*063c*/ 	.word	0x00004560


	//   ....[12]....
        /*0640*/ 	.word	0x000045e0


	//   ....[13]....
        /*0644*/ 	.word	0x00004620


	//   ....[14]....
        /*0648*/ 	.word	0x00004650


	//   ....[15]....
        /*064c*/ 	.word	0x000076e0


	//   ....[16]....
        /*0650*/ 	.word	0x00007910


	//   ....[17]....
        /*0654*/ 	.word	0x000080d0


	//   ....[18]....
        /*0658*/ 	.word	0x000080f0


	//   ....[19]....
        /*065c*/ 	.word	0x00008b10


	//   ....[20]....
        /*0660*/ 	.word	0x00008b30


	//   ....[21]....
        /*0664*/ 	.word	0x0000b920


	//   ....[22]....
        /*0668*/ 	.word	0x0000b940


	//   ....[23]....
        /*066c*/ 	.word	0x0000bf90


	//   ....[24]....
        /*0670*/ 	.word	0x0000bfb0


	//   ....[25]....
        /*0674*/ 	.word	0x0000eb30


	//   ....[26]....
        /*0678*/ 	.word	0x0000ed50


	//   ....[27]....
        /*067c*/ 	.word	0x0000f500


	//   ....[28]....
        /*0680*/ 	.word	0x0000f520


	//   ....[29]....
        /*0684*/ 	.word	0x0000ff80


	//   ....[30]....
        /*0688*/ 	.word	0x0000ffa0


	//   ....[31]....
        /*068c*/ 	.word	0x00011250


	//   ....[32]....
        /*0690*/ 	.word	0x00011260


	//   ....[33]....
        /*0694*/ 	.word	0x00011290


	//   ....[34]....
        /*0698*/ 	.word	0x000112a0


	//   ....[35]....
        /*069c*/ 	.word	0x00012180


	//   ....[36]....
        /*06a0*/ 	.word	0x000121c0


	//   ....[37]....
        /*06a4*/ 	.word	0x00012200


	//   ....[38]....
        /*06a8*/ 	.word	0x00012230


	//   ....[39]....
        /*06ac*/ 	.word	0x00012320


	//   ....[40]....
        /*06b0*/ 	.word	0x00012340


	//   ....[41]....
        /*06b4*/ 	.word	0x00012f60


	//   ....[42]....
        /*06b8*/ 	.word	0x00012f70


	//----- nvinfo : EIATTR_EXIT_INSTR_OFFSETS
	.align		4
.L_296:
        /*06bc*/ 	.byte	0x04, 0x1c
        /*06be*/ 	.short	(.L_298 - .L_297)


	//   ....[0]....
.L_297:
        /*06c0*/ 	.word	0x000001c0


	//   ....[1]....
        /*06c4*/ 	.word	0x00012f80


	//   ....[2]....
        /*06c8*/ 	.word	0x00013b20


	//   ....[3]....
        /*06cc*/ 	.word	0x00013b70


	//   ....[4]....
        /*06d0*/ 	.word	0x00013ba0


	//   ....[5]....
        /*06d4*/ 	.word	0x00013c00


	//   ....[6]....
        /*06d8*/ 	.word	0x00013e90


	//----- nvinfo : EIATTR_CTAIDZ_USED
	.align		4
.L_298:
        /*06dc*/ 	.byte	0x01, 0x04
	.zero		2


	//----- nvinfo : EIATTR_MAX_THREADS
	.align		4
        /*06e0*/ 	.byte	0x04, 0x05
        /*06e2*/ 	.short	(.L_300 - .L_299)
.L_299:
        /*06e4*/ 	.word	0x00000100
        /*06e8*/ 	.word	0x00000001
        /*06ec*/ 	.word	0x00000001


	//----- nvinfo : EIATTR_CRS_STACK_SIZE
	.align		4
.L_300:
        /*06f0*/ 	.byte	0x04, 0x1e
        /*06f2*/ 	.short	(.L_302 - .L_301)
.L_301:
        /*06f4*/ 	.word	0x00000000
.L_302:


//--------------------- .nv.info._ZN7cutlass13device_kernelIN5flash19enable_sm80_to_sm89INS1_16FlashAttnFwdSm80INS1_25CollectiveMainloopFwdSm80ILi8ELi1ELb1EN4cute5tupleIJNS5_1CILi128EEENS7_ILi48EEENS7_ILi256EEEEEELi256ENS_6half_tEfNS_4arch4Sm80ELb0ELb1ELb1ELb1ELb0ELb0ELb1ELb1EEENS1_21CollectiveEpilogueFwdINS6_IJS8_SA_S9_EEENS6_IJNS7_ILi1EEESI_SI_EEESC_SE_Li256ELb1ELb1ELb1ELb0EEENS1_36VarlenDynamicPersistentTileSchedulerILi128ELi48ELi256ELi256ELb1ELb1ELb0ELb1ELb0ELb1EEEEEEEEEvNT_6ParamsE --------------------------
	.section	.nv.info._ZN7cutlass13device_kernelIN5flash19enable_sm80_to_sm89INS1_16FlashAttnFwdSm80INS1_25CollectiveMainloopFwdSm80ILi8ELi1ELb1EN4cute5tupleIJNS5_1CILi128EEENS7_ILi48EEENS7_ILi256EEEEEELi256ENS_6half_tEfNS_4arch4Sm80ELb0ELb1ELb1ELb1ELb0ELb0ELb1ELb1EEENS1_21CollectiveEpilogueFwdINS6_IJS8_SA_S9_EEENS6_IJNS7_ILi1EEESI_SI_EEESC_SE_Li256ELb1ELb1ELb1ELb0EEENS1_36VarlenDynamicPersistentTileSchedulerILi128ELi48ELi256ELi256ELb1ELb1ELb0ELb1ELb0ELb1EEEEEEEEEvNT_6ParamsE,"",@"SHT_CUDA_INFO"
	.sectionflags	@""
	.align	4


	//----- nvinfo : EIATTR_CUDA_API_VERSION
	.align		4
        /*0000*/ 	.byte	0x04, 0x37
        /*0002*/ 	.short	(.L_304 - .L_303)
.L_303:
        /*0004*/ 	.word	0x00000082


	//----- nvinfo : EIATTR_SW2861232_WAR
	.align		4
.L_304:
        /*0008*/ 	.byte	0x01, 0x35
	.zero		2


	//----- nvinfo : EIATTR_PARAM_CBANK
	.align		4
        /*000c*/ 	.byte	0x04, 0x0a
        /*000e*/ 	.short	(.L_306 - .L_305)
	.align		4
.L_305:
        /*0010*/ 	.word	index@(.nv.constant0._ZN7cutlass13device_kernelIN5flash19enable_sm80_to_sm89INS1_16FlashAttnFwdSm80INS1_25CollectiveMainloopFwdSm80ILi8ELi1ELb1EN4cute5tupleIJNS5_1CILi128EEENS7_ILi48EEENS7_ILi256EEEEEELi256ENS_6half_tEfNS_4arch4Sm80ELb0ELb1ELb1ELb1ELb0ELb0ELb1ELb1EEENS1_21CollectiveEpilogueFwdINS6_IJS8_SA_S9_EEENS6_IJNS7_ILi1EEESI_SI_EEESC_SE_Li256ELb1ELb1ELb1ELb0EEENS1_36VarlenDynamicPersistentTileSchedulerILi128ELi48ELi256ELi256ELb1ELb1ELb0ELb1ELb0ELb1EEEEEEEEEvNT_6ParamsE)
        /*0014*/ 	.short	0x0160
        /*0016*/ 	.short	0x0438


	//----- nvinfo : EIATTR_CBANK_PARAM_SIZE
	.align		4
.L_306:
        /*0018*/ 	.byte	0x03, 0x19
        /*001a*/ 	.short	0x0438


	//----- nvinfo : EIATTR_KPARAM_INFO
	.align		4
        /*001c*/ 	.byte	0x04, 0x17
        /*001e*/ 	.short	(.L_308 - .L_307)
.L_307:
        /*0020*/ 	.word	0x00000000
        /*0024*/ 	.short	0x0000
        /*0026*/ 	.short	0x0000
        /*0028*/ 	.byte	0x00, 0xf0, 0xe1, 0x10


	//----- nvinfo : EIATTR_MAXREG_COUNT
	.align		4
.L_308:
        /*002c*/ 	.byte	0x03, 0x1b
        /*002e*/ 	.short	0x00ff


	//----- nvinfo : EIATTR_NUM_BARRIERS
	.align		4
        /*0030*/ 	.byte	0x02, 0x4c
        /*0032*/ 	.byte	0x06
	.zero		1


	//----- nvinfo : EIATTR_ANNOTATIONS
	.align		4
        /*0034*/ 	.byte	0x04, 0x55
        /*0036*/ 	.short	(.L_310 - .L_309)


	//   ....[0]....
.L_309:
        /* <DEDUP_REMOVED lines=105> */


	//----- nvinfo : EIATTR_MERCURY_ISA_VERSION
	.align		4
.L_310:
        /*06b8*/ 	.byte	0x03, 0x5f
        /*06ba*/ 	.short	0x0000


	//----- nvinfo : EIATTR_INT_WARP_WIDE_INSTR_OFFSETS
	.align		4
        /*06bc*/ 	.byte	0x04, 0x31
        /*06be*/ 	.short	(.L_312 - .L_311)


	//   ....[0]....
.L_311:
        /*06c0*/ 	.word	0x00011ab0


	//   ....[1]....
        /*06c4*/ 	.word	0x00011b30


	//----- nvinfo : EIATTR_COOP_GROUP_MASK_REGIDS
	.align		4
.L_312:
        /*06c8*/ 	.byte	0x04, 0x29
        /*06ca*/ 	.short	(.L_314 - .L_313)


	//   ....[0]....
.L_313:
        /*06cc*/ 	.word	0xffffffff


	//   ....[1]....
        /*06d0*/ 	.word	0xffffffff


	//   ....[2]....
        /*06d4*/ 	.word	0xffffffff


	//   ....[3]....
        /*06d8*/ 	.word	0xffffffff


	//   ....[4]....
        /*06dc*/ 	.word	0xffffffff


	//   ....[5]....
        /*06e0*/ 	.word	0xffffffff


	//   ....[6]....
        /*06e4*/ 	.word	0xffffffff


	//   ....[7]....
        /*06e8*/ 	.word	0xffffffff


	//   ....[8]....
        /*06ec*/ 	.word	0xffffffff


	//   ....[9]....
        /*06f0*/ 	.word	0xffffffff


	//   ....[10]....
        /*06f4*/ 	.word	0xffffffff


	//   ....[11]....
        /*06f8*/ 	.word	0xffffffff


	//   ....[12]....
        /*06fc*/ 	.word	0xffffffff


	//   ....[13]....
        /*0700*/ 	.word	0xffffffff


	//   ....[14]....
        /*0704*/ 	.word	0xffffffff


	//   ....[15]....
        /*0708*/ 	.word	0xffffffff


	//   ....[16]....
        /*070c*/ 	.word	0xffffffff


	//   ....[17]....
        /*0710*/ 	.word	0xffffffff


	//   ....[18]....
        /*0714*/ 	.word	0xffffffff


	//   ....[19]....
        /*0718*/ 	.word	0xffffffff


	//   ....[20]....
        /*071c*/ 	.word	0xffffffff


	//   ....[21]....
        /*0720*/ 	.word	0xffffffff


	//   ....[22]....
        /*0724*/ 	.word	0xffffffff


	//   ....[23]....
        /*0728*/ 	.word	0xffffffff


	//   ....[24]....
        /*072c*/ 	.word	0xffffffff


	//   ....[25]....
        /*0730*/ 	.word	0xffffffff


	//   ....[26]....
        /*0734*/ 	.word	0xffffffff


	//   ....[27]....
        /*0738*/ 	.word	0xffffffff


	//   ....[28]....
        /*073c*/ 	.word	0xffffffff


	//   ....[29]....
        /*0740*/ 	.word	0xffffffff


	//   ....[30]....
        /*0744*/ 	.word	0xffffffff


	//   ....[31]....
        /*0748*/ 	.word	0xffffffff


	//   ....[32]....
        /*074c*/ 	.word	0xffffffff


	//   ....[33]....
        /*0750*/ 	.word	0xffffffff


	//   ....[34]....
        /*0754*/ 	.word	0xffffffff


	//   ....[35]....
        /*0758*/ 	.word	0xffffffff


	//   ....[36]....
        /*075c*/ 	.word	0xffffffff


	//   ....[37]....
        /*0760*/ 	.word	0xffffffff


	//   ....[38]....
        /*0764*/ 	.word	0xffffffff


	//   ....[39]....
        /*0768*/ 	.word	0xffffffff


	//   ....[40]....
        /*076c*/ 	.word	0xffffffff


	//   ....[41]....
        /*0770*/ 	.word	0xffffffff


	//   ....[42]....
        /*0774*/ 	.word	0xffffffff


	//   ....[43]....
        /*0778*/ 	.word	0xffffffff


	//   ....[44]....
        /*077c*/ 	.word	0xffffffff


	//   ....[45]....
        /*0780*/ 	.word	0xffffffff


	//   ....[46]....
        /*0784*/ 	.word	0xffffffff


	//   ....[47]....
        /*0788*/ 	.word	0xffffffff


	//   ....[48]....
        /*078c*/ 	.word	0xffffffff


	//   ....[49]....
        /*0790*/ 	.word	0xffffffff


	//   ....[50]....
        /*0794*/ 	.word	0xffffffff


	//   ....[51]....
        /*0798*/ 	.word	0xffffffff


	//   ....[52]....
        /*079c*/ 	.word	0xffffffff


	//   ....[53]....
        /*07a0*/ 	.word	0xffffffff


	//   ....[54]....
        /*07a4*/ 	.word	0xffffffff


	//   ....[55]....
        /*07a8*/ 	.word	0xffffffff


	//   ....[56]....
        /*07ac*/ 	.word	0xffffffff


	//   ....[57]....
        /*07b0*/ 	.word	0xffffffff


	//   ....[58]....
        /*07b4*/ 	.word	0xffffffff


	//   ....[59]....
        /*07b8*/ 	.word	0xffffffff


	//   ....[60]....
        /*07bc*/ 	.word	0xffffffff


	//   ....[61]....
        /*07c0*/ 	.word	0xffffffff


	//   ....[62]....
        /*07c4*/ 	.word	0xffffffff


	//   ....[63]....
        /*07c8*/ 	.word	0xffffffff


	//   ....[64]....
        /*07cc*/ 	.word	0xffffffff


	//   ....[65]....
        /*07d0*/ 	.word	0xffffffff


	//   ....[66]....
        /*07d4*/ 	.word	0xffffffff


	//   ....[67]....
        /*07d8*/ 	.word	0xffffffff


	//   ....[68]....
        /*07dc*/ 	.word	0xffffffff


	//   ....[69]....
        /*07e0*/ 	.word	0xffffffff


	//   ....[70]....
        /*07e4*/ 	.word	0xffffffff


	//   ....[71]....
        /*07e8*/ 	.word	0xffffffff


	//   ....[72]....
        /*07ec*/ 	.word	0xffffffff


	//   ....[73]....
        /*07f0*/ 	.word	0xffffffff


	//   ....[74]....
        /*07f4*/ 	.word	0xffffffff


	//   ....[75]....
        /*07f8*/ 	.word	0xffffffff


	//   ....[76]....
        /*07fc*/ 	.word	0xffffffff


	//   ....[77]....
        /*0800*/ 	.word	0xffffffff


	//   ....[78]....
        /*0804*/ 	.word	0xffffffff


	//   ....[79]....
        /*0808*/ 	.word	0xffffffff


	//   ....[80]....
        /*080c*/ 	.word	0xffffffff


	//   ....[81]....
        /*0810*/ 	.word	0xffffffff


	//   ....[82]....
        /*0814*/ 	.word	0xffffffff


	//   ....[83]....
        /*0818*/ 	.word	0xffffffff


	//   ....[84]....
        /*081c*/ 	.word	0xffffffff


	//   ....[85]....
        /*0820*/ 	.word	0xffffffff


	//   ....[86]....
        /*0824*/ 	.word	0xffffffff


	//   ....[87]....
        /*0828*/ 	.word	0xffffffff


	//   ....[88]....
        /*082c*/ 	.word	0xffffffff


	//   ....[89]....
        /*0830*/ 	.word	0xffffffff


	//   ....[90]....
        /*0834*/ 	.word	0xffffffff


	//   ....[91]....
        /*0838*/ 	.word	0xffffffff


	//   ....[92]....
        /*083c*/ 	.word	0xffffffff


	//   ....[93]....
        /*0840*/ 	.word	0xffffffff


	//   ....[94]....
        /*0844*/ 	.word	0xffffffff


	//   ....[95]....
        /*0848*/ 	.word	0xffffffff


	//   ....[96]....
        /*084c*/ 	.word	0xffffffff


	//   ....[97]....
        /*0850*/ 	.word	0xffffffff


	//   ....[98]....
        /*0854*/ 	.word	0xffffffff


	//   ....[99]....
        /*0858*/ 	.word	0xffffffff


	//   ....[100]....
        /*085c*/ 	.word	0xffffffff


	//   ....[101]....
        /*0860*/ 	.word	0xffffffff


	//   ....[102]....
        /*0864*/ 	.word	0xffffffff


	//   ....[103]....
        /*0868*/ 	.word	0xffffffff


	//   ....[104]....
        /*086c*/ 	.word	0xffffffff


	//   ....[105]....
        /*0870*/ 	.word	0xffffffff


	//   ....[106]....
        /*0874*/ 	.word	0xffffffff


	//   ....[107]....
        /*0878*/ 	.word	0xffffffff


	//   ....[108]....
        /*087c*/ 	.word	0xffffffff


	//   ....[109]....
        /*0880*/ 	.word	0xffffffff


	//   ....[110]....
        /*0884*/ 	.word	0xffffffff


	//   ....[111]....
        /*0888*/ 	.word	0xffffffff


	//   ....[112]....
        /*088c*/ 	.word	0xffffffff


	//   ....[113]....
        /*0890*/ 	.word	0xffffffff


	//   ....[114]....
        /*0894*/ 	.word	0xffffffff


	//   ....[115]....
        /*0898*/ 	.word	0xffffffff


	//   ....[116]....
        /*089c*/ 	.word	0xffffffff


	//   ....[117]....
        /*08a0*/ 	.word	0xffffffff


	//   ....[118]....
        /*08a4*/ 	.word	0xffffffff


	//   ....[119]....
        /*08a8*/ 	.word	0xffffffff


	//   ....[120]....
        /*08ac*/ 	.word	0xffffffff


	//   ....[121]....
        /*08b0*/ 	.word	0xffffffff


	//   ....[122]....
        /*08b4*/ 	.word	0xffffffff


	//   ....[123]....
        /*08b8*/ 	.word	0xffffffff


	//   ....[124]....
        /*08bc*/ 	.word	0xffffffff


	//   ....[125]....
        /*08c0*/ 	.word	0xffffffff


	//   ....[126]....
        /*08c4*/ 	.word	0xffffffff


	//   ....[127]....
        /*08c8*/ 	.word	0xffffffff


	//   ....[128]....
        /*08cc*/ 	.word	0xffffffff


	//   ....[129]....
        /*08d0*/ 	.word	0xffffffff


	//   ....[130]....
        /*08d4*/ 	.word	0xffffffff


	//   ....[131]....
        /*08d8*/ 	.word	0xffffffff


	//   ....[132]....
        /*08dc*/ 	.word	0xffffffff


	//   ....[133]....
        /*08e0*/ 	.word	0xffffffff


	//   ....[134]....
        /*08e4*/ 	.word	0xffffffff


	//   ....[135]....
        /*08e8*/ 	.word	0xffffffff


	//   ....[136]....
        /*08ec*/ 	.word	0xffffffff


	//   ....[137]....
        /*08f0*/ 	.word	0xffffffff


	//   ....[138]....
        /*08f4*/ 	.word	0xffffffff


	//   ....[139]....
        /*08f8*/ 	.word	0xffffffff


	//   ....[140]....
        /*08fc*/ 	.word	0xffffffff


	//   ....[141]....
        /*0900*/ 	.word	0xffffffff


	//   ....[142]....
        /*0904*/ 	.word	0xffffffff


	//   ....[143]....
        /*0908*/ 	.word	0xffffffff


	//   ....[144]....
        /*090c*/ 	.word	0xffffffff


	//----- nvinfo : EIATTR_COOP_GROUP_INSTR_OFFSETS
	.align		4
.L_314:
        /*0910*/ 	.byte	0x04, 0x28
        /*0912*/ 	.short	(.L_316 - .L_315)


	//   ....[0]....
.L_315:
        /*0914*/ 	.word	0x00000050


	//   ....[1]....
        /*0918*/ 	.word	0x00000200


	//   ....[2]....
        /*091c*/ 	.word	0x00000230


	//   ....[3]....
        /*0920*/ 	.word	0x00000260


	//   ....[4]....
        /*0924*/ 	.word	0x00000290


	//   ....[5]....
        /*0928*/ 	.word	0x000002c0


	//   ....[6]....
        /*092c*/ 	.word	0x000002f0


	//   ....[7]....
        /*0930*/ 	.word	0x00000450


	//   ....[8]....
        /*0934*/ 	.word	0x00000490


	//   ....[9]....
        /*0938*/ 	.word	0x000004c0


	//   ....[10]....
        /*093c*/ 	.word	0x000004f0


	//   ....[11]....
        /*0940*/ 	.word	0x00000520


	//   ....[12]....
        /*0944*/ 	.word	0x00000550


	//   ....[13]....
        /*0948*/ 	.word	0x000005e0


	//   ....[14]....
        /*094c*/ 	.word	0x00000630


	//   ....[15]....
        /*0950*/ 	.word	0x00000650


	//   ....[16]....
        /*0954*/ 	.word	0x000006b0


	//   ....[17]....
        /*0958*/ 	.word	0x00002aa0


	//   ....[18]....
        /*095c*/ 	.word	0x00002ae0


	//   ....[19]....
        /*0960*/ 	.word	0x00002c20


	//   ....[20]....
        /*0964*/ 	.word	0x00002c50


	//   ....[21]....
        /*0968*/ 	.word	0x00002c80


	//   ....[22]....
        /*096c*/ 	.word	0x00002da0


	//   ....[23]....
        /*0970*/ 	.word	0x00002dc0


	//   ....[24]....
        /*0974*/ 	.word	0x00002e00


	//   ....[25]....
        /*0978*/ 	.word	0x00004a70


	//   ....[26]....
        /*097c*/ 	.word	0x00004c20


	//   ....[27]....
        /*0980*/ 	.word	0x00005510


	//   ....[28]....
        /*0984*/ 	.word	0x00005530


	//   ....[29]....
        /*0988*/ 	.word	0x00005690


	//   ....[30]....
        /*098c*/ 	.word	0x000056e0


	//   ....[31]....
        /*0990*/ 	.word	0x00007f90


	//   ....[32]....
        /*0994*/ 	.word	0x000085b0


	//   ....[33]....
        /*0998*/ 	.word	0x00008850


	//   ....[34]....
        /*099c*/ 	.word	0x00008870


	//   ....[35]....
        /*09a0*/ 	.word	0x00009280


	//   ....[36]....
        /*09a4*/ 	.word	0x000092a0


	//   ....[37]....
        /*09a8*/ 	.word	0x0000bc10


	//   ....[38]....
        /*09ac*/ 	.word	0x0000bc30


	//   ....[39]....
        /*09b0*/ 	.word	0x0000c260


	//   ....[40]....
        /*09b4*/ 	.word	0x0000c280


	//   ....[41]....
        /*09b8*/ 	.word	0x0000e9e0


	//   ....[42]....
        /*09bc*/ 	.word	0x0000f000


	//   ....[43]....
        /*09c0*/ 	.word	0x0000f2c0


	//   ....[44]....
        /*09c4*/ 	.word	0x0000f2e0


	//   ....[45]....
        /*09c8*/ 	.word	0x0000fd10


	//   ....[46]....
        /*09cc*/ 	.word	0x0000fd30


	//   ....[47]....
        /*09d0*/ 	.word	0x00011060


	//   ....[48]....
        /*09d4*/ 	.word	0x000110b0


	//   ....[49]....
        /*09d8*/ 	.word	0x000110d0


	//   ....[50]....
        /*09dc*/ 	.word	0x000110f0


	//   ....[51]....
        /*09e0*/ 	.word	0x000129d0


	//   ....[52]....
        /*09e4*/ 	.word	0x000129e0


	//   ....[53]....
        /*09e8*/ 	.word	0x00012a00


	//   ....[54]....
        /*09ec*/ 	.word	0x00012a20


	//   ....[55]....
        /*09f0*/ 	.word	0x00012e30


	//   ....[56]....
        /*09f4*/ 	.word	0x00012e50


	//   ....[57]....
        /*09f8*/ 	.word	0x00012ff0


	//   ....[58]....
        /*09fc*/ 	.word	0x00013000


	//   ....[59]....
        /*0a00*/ 	.word	0x00013170


	//   ....[60]....
        /*0a04*/ 	.word	0x00013190


	//   ....[61]....
        /*0a08*/ 	.word	0x00013300


	//   ....[62]....
        /*0a0c*/ 	.word	0x00013310


	//   ....[63]....
        /*0a10*/ 	.word	0x00013690


	//   ....[64]....
        /*0a14*/ 	.word	0x000136b0


	//   ....[65]....
        /*0a18*/ 	.word	0x00014300


	//   ....[66]....
        /*0a1c*/ 	.word	0x00014310


	//   ....[67]....
        /*0a20*/ 	.word	0x00015370


	//   ....[68]....
        /*0a24*/ 	.word	0x00015390


	//   ....[69]....
        /*0a28*/ 	.word	0x00015540


	//   ....[70]....
        /*0a2c*/ 	.word	0x00015550


	//   ....[71]....
        /*0a30*/ 	.word	0x000156c0


	//   ....[72]....
        /*0a34*/ 	.word	0x000156e0


	//   ....[73]....
        /*0a38*/ 	.word	0x00015850


	//   ....[74]....
        /*0a3c*/ 	.word	0x00015860


	//   ....[75]....
        /*0a40*/ 	.word	0x00015a90


	//   ....[76]....
        /*0a44*/ 	.word	0x00015ab0


	//   ....[77]....
        /*0a48*/ 	.word	0x00015be0


	//   ....[78]....
        /*0a4c*/ 	.word	0x00015c20


	//   ....[79]....
        /*0a50*/ 	.word	0x00015c50


	//   ....[80]....
        /*0a54*/ 	.word	0x00015c80


	//   ....[81]....
        /*0a58*/ 	.word	0x00015cb0


	//   ....[82]....
        /*0a5c*/ 	.word	0x00015ce0


	//   ....[83]....
        /*0a60*/ 	.word	0x00015e40


	//   ....[84]....
        /*0a64*/ 	.word	0x00015e80


	//   ....[85]....
        /*0a68*/ 	.word	0x00015eb0


	//   ....[86]....
        /*0a6c*/ 	.word	0x00015ee0


	//   ....[87]....
        /*0a70*/ 	.word	0x00015f10


	//   ....[88]....
        /*0a74*/ 	.word	0x00015f40


	//   ....[89]....
        /*0a78*/ 	.word	0x00015fd0


	//   ....[90]....
        /*0a7c*/ 	.word	0x00016030


	//   ....[91]....
        /*0a80*/ 	.word	0x00016040


	//   ....[92]....
        /*0a84*/ 	.word	0x000160a0


	//   ....[93]....
        /*0a88*/ 	.word	0x00016b10


	//   ....[94]....
        /*0a8c*/ 	.word	0x00016b70


	//   ....[95]....
        /*0a90*/ 	.word	0x00016bc0


	//   ....[96]....
        /*0a94*/ 	.word	0x00016c10


	//   ....[97]....
        /*0a98*/ 	.word	0x00016c60


	//   ....[98]....
        /*0a9c*/ 	.word	0x00016cd0


	//   ....[99]....
        /*0aa0*/ 	.word	0x00016d10


	//   ....[100]....
        /*0aa4*/ 	.word	0x00016d80


	//   ....[101]....
        /*0aa8*/ 	.word	0x00016df0


	//   ....[102]....
        /*0aac*/ 	.word	0x00016e50


	//   ....[103]....
        /*0ab0*/ 	.word	0x00016eb0


	//   ....[104]....
        /*0ab4*/ 	.word	0x00016f10


	//   ....[105]....
        /*0ab8*/ 	.word	0x00016f60


	//   ....[106]....
        /*0abc*/ 	.word	0x00016fc0


	//   ....[107]....
        /*0ac0*/ 	.word	0x00017030


	//   ....[108]....
        /*0ac4*/ 	.word	0x000170a0


	//   ....[109]....
        /*0ac8*/ 	.word	0x00017100


	//   ....[110]....
        /*0acc*/ 	.word	0x00017160


	//   ....[111]....
        /*0ad0*/ 	.word	0x000171c0


	//   ....[112]....
        /*0ad4*/ 	.word	0x00017230


	//   ....[113]....
        /*0ad8*/ 	.word	0x00017290


	//   ....[114]....
        /*0adc*/ 	.word	0x000172f0


	//   ....[115]....
        /*0ae0*/ 	.word	0x00017350


	//   ....[116]....
        /*0ae4*/ 	.word	0x000173c0


	//   ....[117]....
        /*0ae8*/ 	.word	0x00017420


	//   ....[118]....
        /*0aec*/ 	.word	0x00017480


	//   ....[119]....
        /*0af0*/ 	.word	0x000174e0


	//   ....[120]....
        /*0af4*/ 	.word	0x00017550


	//   ....[121]....
        /*0af8*/ 	.word	0x000175b0


	//   ....[122]....
        /*0afc*/ 	.word	0x00017610


	//   ....[123]....
        /*0b00*/ 	.word	0x00017670


	//   ....[124]....
        /*0b04*/ 	.word	0x000176e0


	//   ....[125]....
        /*0b08*/ 	.word	0x00017740


	//   ....[126]....
        /*0b0c*/ 	.word	0x000177a0


	//   ....[127]....
        /*0b10*/ 	.word	0x00017800


	//   ....[128]....
        /*0b14*/ 	.word	0x00017870


	//   ....[129]....
        /*0b18*/ 	.word	0x000178c0


	//   ....[130]....
        /*0b1c*/ 	.word	0x00017900


	//   ....[131]....
        /*0b20*/ 	.word	0x00017950


	//   ....[132]....
        /*0b24*/ 	.word	0x000179a0


	//   ....[133]....
        /*0b28*/ 	.word	0x000179f0


	//   ....[134]....
        /*0b2c*/ 	.word	0x00017a60


	//   ....[135]....
        /*0b30*/ 	.word	0x00017aa0


	//   ....[136]....
        /*0b34*/ 	.word	0x00017af0


	//   ....[137]....
        /*0b38*/ 	.word	0x00017b40


	//   ....[138]....
        /*0b3c*/ 	.word	0x00017b90


	//   ....[139]....
        /*0b40*/ 	.word	0x00017be0


	//   ....[140]....
        /*0b44*/ 	.word	0x00017c50


	//   ....[141]....
        /*0b48*/ 	.word	0x00017c90


	//   ....[142]....
        /*0b4c*/ 	.word	0x00017d00


	//   ....[143]....
        /*0b50*/ 	.word	0x00017d60


	//   ....[144]....
        /*0b54*/ 	.word	0x00017dc0


	//----- nvinfo : EIATTR_EXIT_INSTR_OFFSETS
	.align		4
.L_316:
        /*0b58*/ 	.byte	0x04, 0x1c
        /*0b5a*/ 	.short	(.L_318 - .L_317)


	//   ....[0]....
.L_317:
        /*0b5c*/ 	.word	0x000010d0


	//   ....[1]....
        /*0b60*/ 	.word	0x00016ad0


	//----- nvinfo : EIATTR_MAX_THREADS
	.align		4
.L_318:
        /*0b64*/ 	.byte	0x04, 0x05
        /*0b66*/ 	.short	(.L_320 - .L_319)
.L_319:
        /*0b68*/ 	.word	0x00000100
        /*0b6c*/ 	.word	0x00000001
        /*0b70*/ 	.word	0x00000001


	//----- nvinfo : EIATTR_CRS_STACK_SIZE
	.align		4
.L_320:
        /*0b74*/ 	.byte	0x04, 0x1e
        /*0b76*/ 	.short	(.L_322 - .L_321)
.L_321:
        /*0b78*/ 	.word	0x00000000
.L_322:


//--------------------- .nv.info._ZN7cutlass13device_kernelIN5flash19enable_sm80_to_sm89INS1_16FlashAttnFwdSm80INS1_25CollectiveMainloopFwdSm80ILi8ELi1ELb0EN4cute5tupleIJNS5_1CILi128EEENS7_ILi32EEENS7_ILi256EEEEEELi256ENS_6half_tEfNS_4arch4Sm80ELb0ELb1ELb1ELb1ELb0ELb1ELb1ELb1EEENS1_21CollectiveEpilogueFwdINS6_IJS8_SA_S9_EEENS6_IJNS7_ILi1EEESI_SI_EEESC_SE_Li256ELb1ELb1ELb1ELb0EEENS1_36VarlenDynamicPersistentTileSchedulerILi128ELi32ELi256ELi256ELb1ELb1ELb0ELb1ELb0ELb1EEEEEEEEEvNT_6ParamsE --------------------------
	.section	.nv.info._ZN7cutlass13device_kernelIN5flash19enable_sm80_to_sm89INS1_16FlashAttnFwdSm80INS1_25CollectiveMainloopFwdSm80ILi8ELi1ELb0EN4cute5tupleIJNS5_1CILi128EEENS7_ILi32EEENS7_ILi256EEEEEELi256ENS_6half_tEfNS_4arch4Sm80ELb0ELb1ELb1ELb1ELb0ELb1ELb1ELb1EEENS1_21CollectiveEpilogueFwdINS6_IJS8_SA_S9_EEENS6_IJNS7_ILi1EEESI_SI_EEESC_SE_Li256ELb1ELb1ELb1ELb0EEENS1_36VarlenDynamicPersistentTileSchedulerILi128ELi32ELi256ELi256ELb1ELb1ELb0ELb1ELb0ELb1EEEEEEEEEvNT_6ParamsE,"",@"SHT_CUDA_INFO"
	.sectionflags	@""
	.align	4


	//----- nvinfo : EIATTR_CUDA_API_VERSION
	.align		4
        /*0000*/ 	.byte	0x04, 0x37
        /*0002*/ 	.short	(.L_324 - .L_323)
.L_323:
        /*0004*/ 	.word	0x00000082


	//----- nvinfo : EIATTR_SW2861232_WAR
	.align		4
.L_324:
        /*0008*/ 	.byte	0x01, 0x35
	.zero		2


	//----- nvinfo : EIATTR_PARAM_CBANK
	.align		4
        /*000c*/ 	.byte	0x04, 0x0a
        /*000e*/ 	.short	(.L_326 - .L_325)
	.align		4
.L_325:
        /*0010*/ 	.word	index@(.nv.constant0._ZN7cutlass13device_kernelIN5flash19enable_sm80_to_sm89INS1_16FlashAttnFwdSm80INS1_25CollectiveMainloopFwdSm80ILi8ELi1ELb0EN4cute5tupleIJNS5_1CILi128EEENS7_ILi32EEENS7_ILi256EEEEEELi256ENS_6half_tEfNS_4arch4Sm80ELb0ELb1ELb1ELb1ELb0ELb1ELb1ELb1EEENS1_21CollectiveEpilogueFwdINS6_IJS8_SA_S9_EEENS6_IJNS7_ILi1EEESI_SI_EEESC_SE_Li256ELb1ELb1ELb1ELb0EEENS1_36VarlenDynamicPersistentTileSchedulerILi128ELi32ELi256ELi256ELb1ELb1ELb0ELb1ELb0ELb1EEEEEEEEEvNT_6ParamsE)
        /*0014*/ 	.short	0x0160
        /*0016*/ 	.short	0x0438


	//----- nvinfo : EIATTR_CBANK_PARAM_SIZE
	.align		4
.L_326:
        /*0018*/ 	.byte	0x03, 0x19
        /*001a*/ 	.short	0x0438


	//----- nvinfo : EIATTR_KPARAM_INFO
	.align		4
        /*001c*/ 	.byte	0x04, 0x17
        /*001e*/ 	.short	(.L_328 - .L_327)
.L_327:
        /*0020*/ 	.word	0x00000000
        /*0024*/ 	.short	0x0000
        /*0026*/ 	.short	0x0000
        /*0028*/ 	.byte	0x00, 0xf0, 0xe1, 0x10


	//----- nvinfo : EIATTR_MAXREG_COUNT
	.align		4
.L_328:
        /*002c*/ 	.byte	0x03, 0x1b
        /*002e*/ 	.short	0x00ff


	//----- nvinfo : EIATTR_NUM_BARRIERS
	.align		4
        /*0030*/ 	.byte	0x02, 0x4c
        /*0032*/ 	.byte	0x06
	.zero		1


	//----- nvinfo : EIATTR_ANNOTATIONS
	.align		4
        /*0034*/ 	.byte	0x04, 0x55
        /*0036*/ 	.short	(.L_330 - .L_329)


	//   ....[0]....
.L_329:
        /*0038*/ 	.word	0x00000001
        /*003c*/ 	.byte	0x70, 0x00, 0x00, 0x00, 0x01, 0x00, 0x00, 0x00, 0xc0, 0x14, 0x00, 0x00, 0x01, 0x00, 0x00, 0x00
        /*004c*/ 	.byte	0x60, 0xad, 0x01, 0x00, 0x01, 0x00, 0x00, 0x00, 0x60, 0xe3, 0x01, 0x00


	//----- nvinfo : EIATTR_MERCURY_ISA_VERSION
	.align		4
.L_330:
        /*0058*/ 	.byte	0x03, 0x5f
        /*005a*/ 	.short	0x0000


	//----- nvinfo : EIATTR_INT_WARP_WIDE_INSTR_OFFSETS
	.align		4
        /*005c*/ 	.byte	0x04, 0x31
        /*005e*/ 	.short	(.L_332 - .L_331)


	//   ....[0]....
.L_331:
        /*0060*/ 	.word	0x0001a2f0


	//   ....[1]....
        /*0064*/ 	.word	0x0001a370


	//----- nvinfo : EIATTR_COOP_GROUP_MASK_REGIDS
	.align		4
.L_332:
        /*0068*/ 	.byte	0x04, 0x29
        /*006a*/ 	.short	(.L_334 - .L_333)


	//   ....[0]....
.L_333:
        /*006c*/ 	.word	0xffffffff


	//   ....[1]....
        /*0070*/ 	.word	0xffffffff


	//   ....[2]....
        /*0074*/ 	.word	0xffffffff


	//   ....[3]....
        /*0078*/ 	.word	0xffffffff


	//   ....[4]....
        /*007c*/ 	.word	0xffffffff


	//   ....[5]....
        /*0080*/ 	.word	0xffffffff


	//   ....[6]....
        /*0084*/ 	.word	0xffffffff


	//   ....[7]....
        /*0088*/ 	.word	0xffffffff


	//   ....[8]....
        /*008c*/ 	.word	0xffffffff


	//   ....[9]....
        /*0090*/ 	.word	0xffffffff


	//   ....[10]....
        /*0094*/ 	.word	0xffffffff


	//   ....[11]....
        /*0098*/ 	.word	0xffffffff


	//   ....[12]....
        /*009c*/ 	.word	0xffffffff


	//   ....[13]....
        /*00a0*/ 	.word	0xffffffff


	//   ....[14]....
        /*00a4*/ 	.word	0xffffffff


	//   ....[15]....
        /*00a8*/ 	.word	0xffffffff


	//   ....[16]....
        /*00ac*/ 	.word	0xffffffff


	//   ....[17]....
        /*00b0*/ 	.word	0xffffffff


	//   ....[18]....
        /*00b4*/ 	.word	0xffffffff


	//   ....[19]....
        /*00b8*/ 	.word	0xffffffff


	//   ....[20]....
        /*00bc*/ 	.word	0xffffffff


	//   ....[21]....
        /*00c0*/ 	.word	0xffffffff


	//   ....[22]....
        /*00c4*/ 	.word	0xffffffff


	//   ....[23]....
        /*00c8*/ 	.word	0xffffffff


	//   ....[24]....
        /*00cc*/ 	.word	0xffffffff


	//   ....[25]....
        /*00d0*/ 	.word	0xffffffff


	//   ....[26]....
        /*00d4*/ 	.word	0xffffffff


	//   ....[27]....
        /*00d8*/ 	.word	0xffffffff


	//   ....[28]....
        /*00dc*/ 	.word	0xffffffff


	//   ....[29]....
        /*00e0*/ 	.word	0xffffffff


	//   ....[30]....
        /*00e4*/ 	.word	0xffffffff


	//   ....[31]....
        /*00e8*/ 	.word	0xffffffff


	//   ....[32]....
        /*00ec*/ 	.word	0xffffffff


	//   ....[33]....
        /*00f0*/ 	.word	0xffffffff


	//   ....[34]....
        /*00f4*/ 	.word	0xffffffff


	//   ....[35]....
        /*00f8*/ 	.word	0xffffffff


	//   ....[36]....
        /*00fc*/ 	.word	0xffffffff


	//   ....[37]....
        /*0100*/ 	.word	0xffffffff


	//   ....[38]....
        /*0104*/ 	.word	0xffffffff


	//   ....[39]....
        /*0108*/ 	.word	0xffffffff


	//   ....[40]....
        /*010c*/ 	.word	0xffffffff


	//   ....[41]....
        /*0110*/ 	.word	0xffffffff


	//   ....[42]....
        /*0114*/ 	.word	0xffffffff


	//   ....[43]....
        /*0118*/ 	.word	0xffffffff


	//   ....[44]....
        /*011c*/ 	.word	0xffffffff


	//   ....[45]....
        /*0120*/ 	.word	0xffffffff


	//   ....[46]....
        /*0124*/ 	.word	0xffffffff


	//   ....[47]....
        /*0128*/ 	.word	0xffffffff


	//   ....[48]....
        /*012c*/ 	.word	0xffffffff


	//   ....[49]....
        /*0130*/ 	.word	0xffffffff


	//   ....[50]....
        /*0134*/ 	.word	0xffffffff


	//   ....[51]....
        /*0138*/ 	.word	0xffffffff


	//   ....[52]....
        /*013c*/ 	.word	0xffffffff


	//   ....[53]....
        /*0140*/ 	.word	0xffffffff


	//   ....[54]....
        /*0144*/ 	.word	0xffffffff


	//   ....[55]....
        /*0148*/ 	.word	0xffffffff


	//   ....[56]....
        /*014c*/ 	.word	0xffffffff


	//   ....[57]....
        /*0150*/ 	.word	0xffffffff


	//   ....[58]....
        /*0154*/ 	.word	0xffffffff


	//   ....[59]....
        /*0158*/ 	.word	0xffffffff


	//   ....[60]....
        /*015c*/ 	.word	0xffffffff


	//   ....[61]....
        /*0160*/ 	.word	0xffffffff


	//   ....[62]....
        /*0164*/ 	.word	0xffffffff


	//   ....[63]....
        /*0168*/ 	.word	0xffffffff


	//   ....[64]....
        /*016c*/ 	.word	0xffffffff


	//   ....[65]....
        /*0170*/ 	.word	0xffffffff


	//   ....[66]....
        /*0174*/ 	.word	0xffffffff


	//   ....[67]....
        /*0178*/ 	.word	0xffffffff


	//   ....[68]....
        /*017c*/ 	.word	0xffffffff


	//   ....[69]....
        /*0180*/ 	.word	0xffffffff


	//   ....[70]....
        /*0184*/ 	.word	0xffffffff


	//   ....[71]....
        /*0188*/ 	.word	0xffffffff


	//   ....[72]....
        /*018c*/ 	.word	0xffffffff


	//   ....[73]....
        /*0190*/ 	.word	0xffffffff


	//   ....[74]....
        /*0194*/ 	.word	0xffffffff


	//   ....[75]....
        /*0198*/ 	.word	0xffffffff


	//   ....[76]....
        /*019c*/ 	.word	0xffffffff


	//   ....[77]....
        /*01a0*/ 	.word	0xffffffff


	//   ....[78]....
        /*01a4*/ 	.word	0xffffffff


	//   ....[79]....
        /*01a8*/ 	.word	0xffffffff


	//   ....[80]....
        /*01ac*/ 	.word	0xffffffff


	//   ....[81]....
        /*01b0*/ 	.word	0xffffffff


	//   ....[82]....
        /*01b4*/ 	.word	0xffffffff


	//   ....[83]....
        /*01b8*/ 	.word	0xffffffff


	//   ....[84]....
        /*01bc*/ 	.word	0xffffffff


	//   ....[85]....
        /*01c0*/ 	.word	0xffffffff


	//   ....[86]....
        /*01c4*/ 	.word	0xffffffff


	//   ....[87]....
        /*01c8*/ 	.word	0xffffffff


	//   ....[88]....
        /*01cc*/ 	.word	0xffffffff


	//   ....[89]....
        /*01d0*/ 	.word	0xffffffff


	//   ....[90]....
        /*01d4*/ 	.word	0xffffffff


	//   ....[91]....
        /*01d8*/ 	.word	0xffffffff


	//   ....[92]....
        /*01dc*/ 	.word	0xffffffff


	//   ....[93]....
        /*01e0*/ 	.word	0xffffffff


	//   ....[94]....
        /*01e4*/ 	.word	0xffffffff


	//   ....[95]....
        /*01e8*/ 	.word	0xffffffff


	//   ....[96]....
        /*01ec*/ 	.word	0xffffffff


	//   ....[97]....
        /*01f0*/ 	.word	0xffffffff


	//   ....[98]....
        /*01f4*/ 	.word	0xffffffff


	//   ....[99]....
        /*01f8*/ 	.word	0xffffffff


	//   ....[100]....
        /*01fc*/ 	.word	0xffffffff


	//   ....[101]....
        /*0200*/ 	.word	0xffffffff


	//   ....[102]....
        /*0204*/ 	.word	0xffffffff


	//   ....[103]....
        /*0208*/ 	.word	0xffffffff


	//   ....[104]....
        /*020c*/ 	.word	0xffffffff


	//   ....[105]....
        /*0210*/ 	.word	0xffffffff


	//   ....[106]....
        /*0214*/ 	.word	0xffffffff


	//   ....[107]....
        /*0218*/ 	.word	0xffffffff


	//   ....[108]....
        /*021c*/ 	.word	0xffffffff


	//   ....[109]....
        /*0220*/ 	.word	0xffffffff


	//   ....[110]....
        /*0224*/ 	.word	0xffffffff


	//   ....[111]....
        /*0228*/ 	.word	0xffffffff


	//   ....[112]....
        /*022c*/ 	.word	0xffffffff


	//   ....[113]....
        /*0230*/ 	.word	0xffffffff


	//   ....[114]....
        /*0234*/ 	.word	0xffffffff


	//   ....[115]....
        /*0238*/ 	.word	0xffffffff


	//   ....[116]....
        /*023c*/ 	.word	0xffffffff


	//   ....[117]....
        /*0240*/ 	.word	0xffffffff


	//   ....[118]....
        /*0244*/ 	.word	0xffffffff


	//   ....[119]....
        /*0248*/ 	.word	0xffffffff


	//   ....[120]....
        /*024c*/ 	.word	0xffffffff


	//   ....[121]....
        /*0250*/ 	.word	0xffffffff


	//   ....[122]....
        /*0254*/ 	.word	0xffffffff


	//   ....[123]....
        /*0258*/ 	.word	0xffffffff


	//   ....[124]....
        /*025c*/ 	.word	0xffffffff


	//   ....[125]....
        /*0260*/ 	.word	0xffffffff


	//   ....[126]....
        /*0264*/ 	.word	0xffffffff


	//   ....[127]....
        /*0268*/ 	.word	0xffffffff


	//   ....[128]....
        /*026c*/ 	.word	0xffffffff


	//   ....[129]....
        /*0270*/ 	.word	0xffffffff


	//   ....[130]....
        /*0274*/ 	.word	0xffffffff


	//   ....[131]....
        /*0278*/ 	.word	0xffffffff


	//   ....[132]....
        /*027c*/ 	.word	0xffffffff


	//   ....[133]....
        /*0280*/ 	.word	0xffffffff


	//   ....[134]....
        /*0284*/ 	.word	0xffffffff


	//   ....[135]....
        /*0288*/ 	.word	0xffffffff


	//   ....[136]....
        /*028c*/ 	.word	0xffffffff


	//   ....[137]....
        /*0290*/ 	.word	0xffffffff


	//   ....[138]....
        /*0294*/ 	.word	0xffffffff


	//   ....[139]....
        /*0298*/ 	.word	0xffffffff


	//   ....[140]....
        /*029c*/ 	.word	0xffffffff


	//   ....[141]....
        /*02a0*/ 	.word	0xffffffff


	//   ....[142]....
        /*02a4*/ 	.word	0xffffffff


	//   ....[143]....
        /*02a8*/ 	.word	0xffffffff


	//   ....[144]....
        /*02ac*/ 	.word	0xffffffff


	//   ....[145]....
        /*02b0*/ 	.word	0xffffffff


	//   ....[146]....
        /*02b4*/ 	.word	0xffffffff


	//   ....[147]....
        /*02b8*/ 	.word	0xffffffff


	//   ....[148]....
        /*02bc*/ 	.word	0xffffffff


	//   ....[149]....
        /*02c0*/ 	.word	0xffffffff


	//   ....[150]....
        /*02c4*/ 	.word	0xffffffff


	//   ....[151]....
        /*02c8*/ 	.word	0xffffffff


	//   ....[152]....
        /*02cc*/ 	.word	0xffffffff


	//   ....[153]....
        /*02d0*/ 	.word	0xffffffff


	//   ....[154]....
        /*02d4*/ 	.word	0xffffffff


	//   ....[155]....
        /*02d8*/ 	.word	0xffffffff


	//   ....[156]....
        /*02dc*/ 	.word	0xffffffff


	//   ....[157]....
        /*02e0*/ 	.word	0xffffffff


	//   ....[158]....
        /*02e4*/ 	.word	0xffffffff


	//   ....[159]....
        /*02e8*/ 	.word	0xffffffff


	//   ....[160]....
        /*02ec*/ 	.word	0xffffffff


	//   ....[161]....
        /*02f0*/ 	.word	0xffffffff


	//   ....[162]....
        /*02f4*/ 	.word	0xffffffff


	//   ....[163]....
        /*02f8*/ 	.word	0xffffffff


	//   ....[164]....
        /*02fc*/ 	.word	0xffffffff


	//   ....[165]....
        /*0300*/ 	.word	0xffffffff


	//   ....[166]....
        /*0304*/ 	.word	0xffffffff


	//   ....[167]....
        /*0308*/ 	.word	0xffffffff


	//   ....[168]....
        /*030c*/ 	.word	0xffffffff


	//   ....[169]....
        /*0310*/ 	.word	0xffffffff


	//   ....[170]....
        /*0314*/ 	.word	0xffffffff


	//   ....[171]....
        /*0318*/ 	.word	0xffffffff


	//   ....[172]....
        /*031c*/ 	.word	0xffffffff


	//   ....[173]....
        /*0320*/ 	.word	0xffffffff


	//   ....[174]....
        /*0324*/ 	.word	0xffffffff


	//   ....[175]....
        /*0328*/ 	.word	0xffffffff


	//   ....[176]....
        /*032c*/ 	.word	0xffffffff


	//   ....[177]....
        /*0330*/ 	.word	0xffffffff


	//   ....[178]....
        /*0334*/ 	.word	0xffffffff


	//   ....[179]....
        /*0338*/ 	.word	0xffffffff


	//   ....[180]....
        /*033c*/ 	.word	0xffffffff


	//   ....[181]....
        /*0340*/ 	.word	0xffffffff


	//   ....[182]....
        /*0344*/ 	.word	0xffffffff


	//   ....[183]....
        /*0348*/ 	.word	0xffffffff


	//   ....[184]....
        /*034c*/ 	.word	0xffffffff


	//----- nvinfo : EIATTR_COOP_GROUP_INSTR_OFFSETS
	.align		4
.L_334:
        /*0350*/ 	.byte	0x04, 0x28
        /*0352*/ 	.short	(.L_336 - .L_335)


	//   ....[0]....
.L_335:
        /*0354*/ 	.word	0x00000050


	//   ....[1]....
        /*0358*/ 	.word	0x000001f0


	//   ....[2]....
        /*035c*/ 	.word	0x00000220


	//   ....[3]....
        /*0360*/ 	.word	0x00000250


	//   ....[4]....
        /*0364*/ 	.word	0x00000280


	//   ....[5]....
        /*0368*/ 	.word	0x000002b0


	//   ....[6]....
        /*036c*/ 	.word	0x000002e0


	//   ....[7]....
        /*0370*/ 	.word	0x00000450


	//   ....[8]....
        /*0374*/ 	.word	0x00000490


	//   ....[9]....
        /*0378*/ 	.word	0x000004c0


	//   ....[10]....
        /*037c*/ 	.word	0x000004f0


	//   ....[11]....
        /*0380*/ 	.word	0x00000520


	//   ....[12]....
        /*0384*/ 	.word	0x00000550


	//   ....[13]....
        /*0388*/ 	.word	0x000005e0


	//   ....[14]....
        /*038c*/ 	.word	0x00000620


	//   ....[15]....
        /*0390*/ 	.word	0x00000640


	//   ....[16]....
        /*0394*/ 	.word	0x000006a0


	//   ....[17]....
        /*0398*/ 	.word	0x00006d40


	//   ....[18]....
        /*039c*/ 	.word	0x00006d60


	//   ....[19]....
        /*03a0*/ 	.word	0x00006f50


	//   ....[20]....
        /*03a4*/ 	.word	0x00006f60


	//   ....[21]....
        /*03a8*/ 	.word	0x000070f0


	//   ....[22]....
        /*03ac*/ 	.word	0x00007110


	//   ....[23]....
        /*03b0*/ 	.word	0x000072a0


	//   ....[24]....
        /*03b4*/ 	.word	0x000072b0


	//   ....[25]....
        /*03b8*/ 	.word	0x00007910


	//   ....[26]....
        /*03bc*/ 	.word	0x00007930


	//   ....[27]....
        /*03c0*/ 	.word	0x00007950


	//   ....[28]....
        /*03c4*/ 	.word	0x00007960


	//   ....[29]....
        /*03c8*/ 	.word	0x00007df0


	//   ....[30]....
        /*03cc*/ 	.word	0x00007e30


	//   ....[31]....
        /*03d0*/ 	.word	0x00007e70


	//   ....[32]....
        /*03d4*/ 	.word	0x00007eb0


	//   ....[33]....
        /*03d8*/ 	.word	0x00008380


	//   ....[34]....
        /*03dc*/ 	.word	0x000083c0


	//   ....[35]....
        /*03e0*/ 	.word	0x00008400


	//   ....[36]....
        /*03e4*/ 	.word	0x00008440


	//   ....[37]....
        /*03e8*/ 	.word	0x000088c0


	//   ....[38]....
        /*03ec*/ 	.word	0x00008910


	//   ....[39]....
        /*03f0*/ 	.word	0x00008950


	//   ....[40]....
        /*03f4*/ 	.word	0x00008990


	//   ....[41]....
        /*03f8*/ 	.word	0x0000bf00


	//   ....[42]....
        /*03fc*/ 	.word	0x0000bf20


	//   ....[43]....
        /*0400*/ 	.word	0x0000bf40


	//   ....[44]....
        /*0404*/ 	.word	0x0000bf50


	//   ....[45]....
        /*0408*/ 	.word	0x0000c150


	//   ....[46]....
        /*040c*/ 	.word	0x0000c190


	//   ....[47]....
        /*0410*/ 	.word	0x0000c2a0


	//   ....[48]....
        /*0414*/ 	.word	0x0000c320


	//   ....[49]....
        /*0418*/ 	.word	0x0000c5e0


	//   ....[50]....
        /*041c*/ 	.word	0x0000c6f0


	//   ....[51]....
        /*0420*/ 	.word	0x0000c750


	//   ....[52]....
        /*0424*/ 	.word	0x0000c790


	//   ....[53]....
        /*0428*/ 	.word	0x0000ca30


	//   ....[54]....
        /*042c*/ 	.word	0x0000cad0


	//   ....[55]....
        /*0430*/ 	.word	0x0000cb40


	//   ....[56]....
        /*0434*/ 	.word	0x0000cc00


	//   ....[57]....
        /*0438*/ 	.word	0x00011370


	//   ....[58]....
        /*043c*/ 	.word	0x000115c0


	//   ....[59]....
        /*0440*/ 	.word	0x00011aa0


	//   ....[60]....
        /*0444*/ 	.word	0x00011c50


	//   ....[61]....
        /*0448*/ 	.word	0x00011cb0


	//   ....[62]....
        /*044c*/ 	.word	0x00011d50


	//   ....[63]....
        /*0450*/ 	.word	0x000133f0


	//   ....[64]....
        /*0454*/ 	.word	0x00013600


	//   ....[65]....
        /*0458*/ 	.word	0x00013a70


	//   ....[66]....
        /*045c*/ 	.word	0x00013bf0


	//   ....[67]....
        /*0460*/ 	.word	0x00013c00


	//   ....[68]....
        /*0464*/ 	.word	0x00013c70


	//   ....[69]....
        /*0468*/ 	.word	0x00015e50


	//   ....[70]....
        /*046c*/ 	.word	0x00015e70


	//   ....[71]....
        /*0470*/ 	.word	0x00015e90


	//   ....[72]....
        /*0474*/ 	.word	0x00015eb0


	//   ....[73]....
        /*0478*/ 	.word	0x00017d80


	//   ....[74]....
        /*047c*/ 	.word	0x00017f90


	//   ....[75]....
        /*0480*/ 	.word	0x00018410


	//   ....[76]....
        /*0484*/ 	.word	0x00018530


	//   ....[77]....
        /*0488*/ 	.word	0x00018590


	//   ....[78]....
        /*048c*/ 	.word	0x00018630


	//   ....[79]....
        /*0490*/ 	.word	0x000198d0


	//   ....[80]....
        /*0494*/ 	.word	0x00019900


	//   ....[81]....
        /*0498*/ 	.word	0x00019910


	//   ....[82]....
        /*049c*/ 	.word	0x00019940


	//   ....[83]....
        /*04a0*/ 	.word	0x0001b0c0


	//   ....[84]....
        /*04a4*/ 	.word	0x0001b0f0


	//   ....[85]....
        /*04a8*/ 	.word	0x0001b100


	//   ....[86]....
        /*04ac*/ 	.word	0x0001b110


	//   ....[87]....
        /*04b0*/ 	.word	0x0001b4d0


	//   ....[88]....
        /*04b4*/ 	.word	0x0001b4f0


	//   ....[89]....
        /*04b8*/ 	.word	0x0001b6c0


	//   ....[90]....
        /*04bc*/ 	.word	0x0001b6d0


	//   ....[91]....
        /*04c0*/ 	.word	0x0001b840


	//   ....[92]....
        /*04c4*/ 	.word	0x0001b860


	//   ....[93]....
        /*04c8*/ 	.word	0x0001b9d0


	//   ....[94]....
        /*04cc*/ 	.word	0x0001b9e0


	//   ....[95]....
        /*04d0*/ 	.word	0x0001bd40


	//   ....[96]....
        /*04d4*/ 	.word	0x0001bd60


	//   ....[97]....
        /*04d8*/ 	.word	0x0001c990


	//   ....[98]....
        /*04dc*/ 	.word	0x0001c9a0


	//   ....[99]....
        /*04e0*/ 	.word	0x0001dcf0


	//   ....[100]....
        /*04e4*/ 	.word	0x0001dd10


	//   ....[101]....
        /*04e8*/ 	.word	0x0001def0


	//   ....[102]....
        /*04ec*/ 	.word	0x0001df00


	//   ....[103]....
        /*04f0*/ 	.word	0x0001e070


	//   ....[104]....
        /*04f4*/ 	.word	0x0001e090


	//   ....[105]....
        /*04f8*/ 	.word	0x0001e200


	//   ....[106]....
        /*04fc*/ 	.word	0x0001e210


	//   ....[107]....
        /*0500*/ 	.word	0x0001e420


	//   ....[108]....
        /*0504*/ 	.word	0x0001e440


	//   ....[109]....
        /*0508*/ 	.word	0x0001e560


	//   ....[110]....
        /*050c*/ 	.word	0x0001e5a0


	//   ....[111]....
        /*0510*/ 	.word	0x0001e5d0


	//   ....[112]....
        /*0514*/ 	.word	0x0001e600


	//   ....[113]....
        /*0518*/ 	.word	0x0001e630


	//   ....[114]....
        /*051c*/ 	.word	0x0001e660


	//   ....[115]....
        /*0520*/ 	.word	0x0001e7b0


	//   ....[116]....
        /*0524*/ 	.word	0x0001e7f0


	//   ....[117]....
        /*0528*/ 	.word	0x0001e820


	//   ....[118]....
        /*052c*/ 	.word	0x0001e850


	//   ....[119]....
        /*0530*/ 	.word	0x0001e880


	//   ....[120]....
        /*0534*/ 	.word	0x0001e8b0


	//   ....[121]....
        /*0538*/ 	.word	0x0001e940


	//   ....[122]....
        /*053c*/ 	.word	0x0001e980


	//   ....[123]....
        /*0540*/ 	.word	0x0001e990


	//   ....[124]....
        /*0544*/ 	.word	0x0001e9f0


	//   ....[125]....
        /*0548*/ 	.word	0x0001f3c0


	//   ....[126]....
        /*054c*/ 	.word	0x0001f420


	//   ....[127]....
        /*0550*/ 	.word	0x0001f470


	//   ....[128]....
        /*0554*/ 	.word	0x0001f4c0


	//   ....[129]....
        /*0558*/ 	.word	0x0001f510


	//   ....[130]....
        /*055c*/ 	.word	0x0001f580


	//   ....[131]....
        /*0560*/ 	.word	0x0001f5d0


	//   ....[132]....
        /*0564*/ 	.word	0x0001f640


	//   ....[133]....
        /*0568*/ 	.word	0x0001f6b0


	//   ....[134]....
        /*056c*/ 	.word	0x0001f710


	//   ....[135]....
        /*0570*/ 	.word	0x0001f780


	//   ....[136]....
        /*0574*/ 	.word	0x0001f7f0


	//   ....[137]....
        /*0578*/ 	.word	0x0001f860


	//   ....[138]....
        /*057c*/ 	.word	0x0001f8c0


	//   ....[139]....
        /*0580*/ 	.word	0x0001f930


	//   ....[140]....
        /*0584*/ 	.word	0x0001f9a0


	//   ....[141]....
        /*0588*/ 	.word	0x0001fa10


	//   ....[142]....
        /*058c*/ 	.word	0x0001fa70


	//   ....[143]....
        /*0590*/ 	.word	0x0001fad0


	//   ....[144]....
        /*0594*/ 	.word	0x0001fb30


	//   ....[145]....
        /*0598*/ 	.word	0x0001fb80


	//   ....[146]....
        /*059c*/ 	.word	0x0001fbd0


	//   ....[147]....
        /*05a0*/ 	.word	0x0001fc40


	//   ....[148]....
        /*05a4*/ 	.word	0x0001fcb0


	//   ....[149]....
        /*05a8*/ 	.word	0x0001fd20


	//   ....[150]....
        /*05ac*/ 	.word	0x0001fd80


	//   ....[151]....
        /*05b0*/ 	.word	0x0001fdf0


	//   ....[152]....
        /*05b4*/ 	.word	0x0001fe60


	//   ....[153]....
        /*05b8*/ 	.word	0x0001fed0


	//   ....[154]....
        /*05bc*/ 	.word	0x0001ff30


	//   ....[155]....
        /*05c0*/ 	.word	0x0001ffa0


	//   ....[156]....
        /*05c4*/ 	.word	0x00020010


	//   ....[157]....
        /*05c8*/ 	.word	0x00020080


	//   ....[158]....
        /*05cc*/ 	.word	0x000200e0


	//   ....[159]....
        /*05d0*/ 	.word	0x00020150


	//   ....[160]....
        /*05d4*/ 	.word	0x000201c0


	//   ....[161]....
        /*05d8*/ 	.word	0x00020230


	//   ....[162]....
        /*05dc*/ 	.word	0x00020290


	//   ....[163]....
        /*05e0*/ 	.word	0x00020300


	//   ....[164]....
        /*05e4*/ 	.word	0x00020370


	//   ....[165]....
        /*05e8*/ 	.word	0x000203e0


	//   ....[166]....
        /*05ec*/ 	.word	0x00020440


	//   ....[167]....
        /*05f0*/ 	.word	0x000204b0


	//   ....[168]....
        /*05f4*/ 	.word	0x00020520


	//   ....[169]....
        /*05f8*/ 	.word	0x00020570


	//   ....[170]....
        /*05fc*/ 	.word	0x000205b0


	//   ....[171]....
        /*0600*/ 	.word	0x00020600


	//   ....[172]....
        /*0604*/ 	.word	0x00020650


	//   ....[173]....
        /*0608*/ 	.word	0x000206a0


	//   ....[174]....
        /*060c*/ 	.word	0x00020710


	//   ....[175]....
        /*0610*/ 	.word	0x00020760


	//   ....[176]....
        /*0614*/ 	.word	0x000207b0


	//   ....[177]....
        /*0618*/ 	.word	0x00020800


	//   ....[178]....
        /*061c*/ 	.word	0x00020850


	//   ....[179]....
        /*0620*/ 	.word	0x000208a0


	//   ....[180]....
        /*0624*/ 	.word	0x00020910


	//   ....[181]....
        /*0628*/ 	.word	0x00020960


	//   ....[182]....
        /*062c*/ 	.word	0x000209d0


	//   ....[183]....
        /*0630*/ 	.word	0x00020a30


	//   ....[184]....
        /*0634*/ 	.word	0x00020aa0


	//----- nvinfo : EIATTR_EXIT_INSTR_OFFSETS
	.align		4
.L_336:
        /*0638*/ 	.byte	0x04, 0x1c
        /*063a*/ 	.short	(.L_338 - .L_337)


	//   ....[0]....
.L_337:
        /*063c*/ 	.word	0x00001000


	//   ....[1]....
        /*0640*/ 	.word	0x0001f380


	//----- nvinfo : EIATTR_MAX_THREADS
	.align		4
.L_338:
        /*0644*/ 	.byte	0x04, 0x05
        /*0646*/ 	.short	(.L_340 - .L_339)
.L_339:
        /*0648*/ 	.word	0x00000100
        /*064c*/ 	.word	0x00000001
        /*0650*/ 	.word	0x00000001


	//----- nvinfo : EIATTR_CRS_STACK_SIZE
	.align		4
.L_340:
        /*0654*/ 	.byte	0x04, 0x1e
        /*0656*/ 	.short	(.L_342 - .L_341)
.L_341:
        /*0658*/ 	.word	0x00000000
.L_342:


//--------------------- .nv.info._ZN7cutlass13device_kernelIN5flash19enable_sm80_to_sm89INS1_16FlashAttnFwdSm80INS1_25CollectiveMainloopFwdSm80ILi8ELi1ELb1EN4cute5tupleIJNS5_1CILi128EEENS7_ILi64EEENS7_ILi256EEEEEELi256ENS_6half_tEfNS_4arch4Sm80ELb1ELb0ELb1ELb0ELb0ELb0ELb1ELb1EEENS1_21CollectiveEpilogueFwdINS6_IJS8_SA_S9_EEENS6_IJNS7_ILi1EEESI_SI_EEESC_SE_Li256ELb0ELb1ELb1ELb0EEENS1_30DynamicPersistentTileSchedulerILi256ELi256ELb1ELb1ELb0EEEEEEEEEvNT_6ParamsE --------------------------
	.section	.nv.info._ZN7cutlass13device_kernelIN5flash19enable_sm80_to_sm89INS1_16FlashAttnFwdSm80INS1_25CollectiveMainloopFwdSm80ILi8ELi1ELb1EN4cute5tupleIJNS5_1CILi128EEENS7_ILi64EEENS7_ILi256EEEEEELi256ENS_6half_tEfNS_4arch4Sm80ELb1ELb0ELb1ELb0ELb0ELb0ELb1ELb1EEENS1_21CollectiveEpilogueFwdINS6_IJS8_SA_S9_EEENS6_IJNS7_ILi1EEESI_SI_EEESC_SE_Li256ELb0ELb1ELb1ELb0EEENS1_30DynamicPersistentTileSchedulerILi256ELi256ELb1ELb1ELb0EEEEEEEEEvNT_6ParamsE,"",@"SHT_CUDA_INFO"
	.sectionflags	@""
	.align	4


	//----- nvinfo : EIATTR_CUDA_API_VERSION
	.align		4
        /*0000*/ 	.byte	0x04, 0x37
        /*0002*/ 	.short	(.L_344 - .L_343)
.L_343:
        /*0004*/ 	.word	0x00000082


	//----- nvinfo : EIATTR_SW2861232_WAR
	.align		4
.L_344:
        /*0008*/ 	.byte	0x01, 0x35
	.zero		2


	//----- nvinfo : EIATTR_PARAM_CBANK
	.align		4
        /*000c*/ 	.byte	0x04, 0x0a
        /*000e*/ 	.short	(.L_346 - .L_345)
	.align		4
.L_345:
        /*0010*/ 	.word	index@(.nv.constant0._ZN7cutlass13device_kernelIN5flash19enable_sm80_to_sm89INS1_16FlashAttnFwdSm80INS1_25CollectiveMainloopFwdSm80ILi8ELi1ELb1EN4cute5tupleIJNS5_1CILi128EEENS7_ILi64EEENS7_ILi256EEEEEELi256ENS_6half_tEfNS_4arch4Sm80ELb1ELb0ELb1ELb0ELb0ELb0ELb1ELb1EEENS1_21CollectiveEpilogueFwdINS6_IJS8_SA_S9_EEENS6_IJNS7_ILi1EEESI_SI_EEESC_SE_Li256ELb0ELb1ELb1ELb0EEENS1_30DynamicPersistentTileSchedulerILi256ELi256ELb1ELb1ELb0EEEEEEEEEvNT_6ParamsE)
        /*0014*/ 	.short	0x0160
        /*0016*/ 	.short	0x0428


	//----- nvinfo : EIATTR_CBANK_PARAM_SIZE
	.align		4
.L_346:
        /*0018*/ 	.byte	0x03, 0x19
        /*001a*/ 	.short	0x0428


	//----- nvinfo : EIATTR_KPARAM_INFO
	.align		4
        /*001c*/ 	.byte	0x04, 0x17
        /*001e*/ 	.short	(.L_348 - .L_347)
.L_347:
        /*0020*/ 	.word	0x00000000
        /*0024*/ 	.short	0x0000
        /*0026*/ 	.short	0x0000
        /*0028*/ 	.byte	0x00, 0xf0, 0xa1, 0x10


	//----- nvinfo : EIATTR_MAXREG_COUNT
	.align		4
.L_348:
        /*002c*/ 	.byte	0x03, 0x1b
        /*002e*/ 	.short	0x00ff


	//----- nvinfo : EIATTR_NUM_BARRIERS
	.align		4
        /*0030*/ 	.byte	0x02, 0x4c
        /*0032*/ 	.byte	0x06
	.zero		1


	//----- nvinfo : EIATTR_ANNOTATIONS
	.align		4
        /*0034*/ 	.byte	0x04, 0x55
        /*0036*/ 	.short	(.L_350 - .L_349)


	//   ....[0]....
.L_349:
        /* <DEDUP_REMOVED lines=129> */


	//----- nvinfo : EIATTR_MERCURY_ISA_VERSION
	.align		4
.L_350:
        /*0830*/ 	.byte	0x03, 0x5f
        /*0832*/ 	.short	0x0000


	//----- nvinfo : EIATTR_INT_WARP_WIDE_INSTR_OFFSETS
	.align		4
        /*0834*/ 	.byte	0x04, 0x31
        /*0836*/ 	.short	(.L_352 - .L_351)


	//   ....[0]....
.L_351:
        /*0838*/ 	.word	0x0000e840


	//   ....[1]....
        /*083c*/ 	.word	0x0000e8c0


	//----- nvinfo : EIATTR_COOP_GROUP_MASK_REGIDS
	.align		4
.L_352:
        /*0840*/ 	.byte	0x04, 0x29
        /*0842*/ 	.short	(.L_354 - .L_353)


	//   ....[0]....
.L_353:
        /*0844*/ 	.word	0xffffffff


	//   ....[1]....
        /*0848*/ 	.word	0xffffffff


	//   ....[2]....
        /*084c*/ 	.word	0xffffffff


	//   ....[3]....
        /*0850*/ 	.word	0xffffffff


	//   ....[4]....
        /*0854*/ 	.word	0xffffffff


	//   ....[5]....
        /*0858*/ 	.word	0xffffffff


	//   ....[6]....
        /*085c*/ 	.word	0xffffffff


	//   ....[7]....
        /*0860*/ 	.word	0xffffffff


	//   ....[8]....
        /*0864*/ 	.word	0xffffffff


	//   ....[9]....
        /*0868*/ 	.word	0xffffffff


	//   ....[10]....
        /*086c*/ 	.word	0xffffffff


	//   ....[11]....
        /*0870*/ 	.word	0xffffffff


	//   ....[12]....
        /*0874*/ 	.word	0xffffffff


	//   ....[13]....
        /*0878*/ 	.word	0xffffffff


	//   ....[14]....
        /*087c*/ 	.word	0xffffffff


	//   ....[15]....
        /*0880*/ 	.word	0xffffffff


	//   ....[16]....
        /*0884*/ 	.word	0xffffffff


	//   ....[17]....
        /*0888*/ 	.word	0xffffffff


	//   ....[18]....
        /*088c*/ 	.word	0xffffffff


	//   ....[19]....
        /*0890*/ 	.word	0xffffffff


	//   ....[20]....
        /*0894*/ 	.word	0xffffffff


	//   ....[21]....
        /*0898*/ 	.word	0xffffffff


	//   ....[22]....
        /*089c*/ 	.word	0xffffffff


	//   ....[23]....
        /*08a0*/ 	.word	0xffffffff


	//   ....[24]....
        /*08a4*/ 	.word	0xffffffff


	//   ....[25]....
        /*08a8*/ 	.word	0xffffffff


	//   ....[26]....
        /*08ac*/ 	.word	0xffffffff


	//   ....[27]....
        /*08b0*/ 	.word	0xffffffff


	//   ....[28]....
        /*08b4*/ 	.word	0xffffffff


	//   ....[29]....
        /*08b8*/ 	.word	0xffffffff


	//   ....[30]....
        /*08bc*/ 	.word	0xffffffff


	//   ....[31]....
        /*08c0*/ 	.word	0xffffffff


	//   ....[32]....
        /*08c4*/ 	.word	0xffffffff


	//   ....[33]....
        /*08c8*/ 	.word	0xffffffff


	//   ....[34]....
        /*08cc*/ 	.word	0xffffffff


	//   ....[35]....
        /*08d0*/ 	.word	0xffffffff


	//   ....[36]....
        /*08d4*/ 	.word	0xffffffff


	//   ....[37]....
        /*08d8*/ 	.word	0xffffffff


	//   ....[38]....
        /*08dc*/ 	.word	0xffffffff


	//   ....[39]....
        /*08e0*/ 	.word	0xffffffff


	//   ....[40]....
        /*08e4*/ 	.word	0xffffffff


	//   ....[41]....
        /*08e8*/ 	.word	0xffffffff


	//   ....[42]....
        /*08ec*/ 	.word	0xffffffff


	//   ....[43]....
        /*08f0*/ 	.word	0xffffffff


	//----- nvinfo : EIATTR_COOP_GROUP_INSTR_OFFSETS
	.align		4
.L_354:
        /*08f4*/ 	.byte	0x04, 0x28
        /*08f6*/ 	.short	(.L_356 - .L_355)


	//   ....[0]....
.L_355:
        /*08f8*/ 	.word	0x00000050


	//   ....[1]....
        /*08fc*/ 	.word	0x00001d80


	//   ....[2]....
        /*0900*/ 	.word	0x00001d90


	//   ....[3]....
        /*0904*/ 	.word	0x00001dc0


	//   ....[4]....
        /*0908*/ 	.word	0x00001de0


	//   ....[5]....
        /*090c*/ 	.word	0x00001df0


	//   ....[6]....
        /*0910*/ 	.word	0x00001e10


	//   ....[7]....
        /*0914*/ 	.word	0x00001f40


	//   ....[8]....
        /*0918*/ 	.word	0x00001f50


	//   ....[9]....
        /*091c*/ 	.word	0x00003c30


	//   ....[10]....
        /*0920*/ 	.word	0x00003c40


	//   ....[11]....
        /*0924*/ 	.word	0x00004200


	//   ....[12]....
        /*0928*/ 	.word	0x00004330


	//   ....[13]....
        /*092c*/ 	.word	0x00004340


	//   ....[14]....
        /*0930*/ 	.word	0x00004370


	//   ....[15]....
        /*0934*/ 	.word	0x00007420


	//   ....[16]....
        /*0938*/ 	.word	0x00007440


	//   ....[17]....
        /*093c*/ 	.word	0x00007b80


	//   ....[18]....
        /*0940*/ 	.word	0x00007c80


	//   ....[19]....
        /*0944*/ 	.word	0x00007d40


	//   ....[20]....
        /*0948*/ 	.word	0x00007e40


	//   ....[21]....
        /*094c*/ 	.word	0x0000b890


	//   ....[22]....
        /*0950*/ 	.word	0x0000b8b0


	//   ....[23]....
        /*0954*/ 	.word	0x0000b8d0


	//   ....[24]....
        /*0958*/ 	.word	0x0000b8f0


	//   ....[25]....
        /*095c*/ 	.word	0x0000ddf0


	//   ....[26]....
        /*0960*/ 	.word	0x0000de40


	//   ....[27]....
        /*0964*/ 	.word	0x0000de60


	//   ....[28]....
        /*0968*/ 	.word	0x0000de80


	//   ....[29]....
        /*096c*/ 	.word	0x0000ea10


	//   ....[30]....
        /*0970*/ 	.word	0x0000ef40


	//   ....[31]....
        /*0974*/ 	.word	0x0000ef50


	//   ....[32]....
        /*0978*/ 	.word	0x0000ef80


	//   ....[33]....
        /*097c*/ 	.word	0x0000efa0


	//   ....[34]....
        /*0980*/ 	.word	0x0000f090


	//   ....[35]....
        /*0984*/ 	.word	0x0000f0f0


	//   ....[36]....
        /*0988*/ 	.word	0x0000fbd0


	//   ....[37]....
        /*098c*/ 	.word	0x0000fbe0


	//   ....[38]....
        /*0990*/ 	.word	0x00010770


	//   ....[39]....
        /*0994*/ 	.word	0x00010850


	//   ....[40]....
        /*0998*/ 	.word	0x000108b0


	//   ....[41]....
        /*099c*/ 	.word	0x00010900


	//   ....[42]....
        /*09a0*/ 	.word	0x00010960


	//   ....[43]....
        /*09a4*/ 	.word	0x000109b0


	//----- nvinfo : EIATTR_EXIT_INSTR_OFFSETS
	.align		4
.L_356:
        /*09a8*/ 	.byte	0x04, 0x1c
        /*09aa*/ 	.short	(.L_358 - .L_357)


	//   ....[0]....
.L_357:
        /*09ac*/ 	.word	0x000000a0


	//   ....[1]....
        /*09b0*/ 	.word	0x00010810


	//----- nvinfo : EIATTR_MAX_THREADS
	.align		4
.L_358:
        /*09b4*/ 	.byte	0x04, 0x05
        /*09b6*/ 	.short	(.L_360 - .L_359)
.L_359:
        /*09b8*/ 	.word	0x00000100
        /*09bc*/ 	.word	0x00000001
        /*09c0*/ 	.word	0x00000001


	//----- nvinfo : EIATTR_CRS_STACK_SIZE
	.align		4
.L_360:
        /*09c4*/ 	.byte	0x04, 0x1e
        /*09c6*/ 	.short	(.L_362 - .L_361)
.L_361:
        /*09c8*/ 	.word	0x00000000
.L_362:


//--------------------- .nv.info._ZN7cutlass13device_kernelIN5flash19enable_sm80_to_sm89INS1_16FlashAttnFwdSm80INS1_25CollectiveMainloopFwdSm80ILi8ELi1ELb1EN4cute5tupleIJNS5_1CILi128EEENS7_ILi48EEENS7_ILi256EEEEEELi256ENS_6half_tEfNS_4arch4Sm80ELb1ELb0ELb1ELb1ELb0ELb0ELb1ELb1EEENS1_21CollectiveEpilogueFwdINS6_IJS8_SA_S9_EEENS6_IJNS7_ILi1EEESI_SI_EEESC_SE_Li256ELb1ELb1ELb1ELb0EEENS1_36VarlenDynamicPersistentTileSchedulerILi128ELi48ELi256ELi256ELb1ELb1ELb0ELb1ELb1ELb1EEEEEEEEEvNT_6ParamsE --------------------------
	.section	.nv.info._ZN7cutlass13device_kernelIN5flash19enable_sm80_to_sm89INS1_16FlashAttnFwdSm80INS1_25CollectiveMainloopFwdSm80ILi8ELi1ELb1EN4cute5tupleIJNS5_1CILi128EEENS7_ILi48EEENS7_ILi256EEEEEELi256ENS_6half_tEfNS_4arch4Sm80ELb1ELb0ELb1ELb1ELb0ELb0ELb1ELb1EEENS1_21CollectiveEpilogueFwdINS6_IJS8_SA_S9_EEENS6_IJNS7_ILi1EEESI_SI_EEESC_SE_Li256ELb1ELb1ELb1ELb0EEENS1_36VarlenDynamicPersistentTileSchedulerILi128ELi48ELi256ELi256ELb1ELb1ELb0ELb1ELb1ELb1EEEEEEEEEvNT_6ParamsE,"",@"SHT_CUDA_INFO"
	.sectionflags	@""
	.align	4


	//----- nvinfo : EIATTR_CUDA_API_VERSION
	.align		4
        /*0000*/ 	.byte	0x04, 0x37
        /*0002*/ 	.short	(.L_364 - .L_363)
.L_363:
        /*0004*/ 	.word	0x00000082


	//----- nvinfo : EIATTR_SW2861232_WAR
	.align		4
.L_364:
        /*0008*/ 	.byte	0x01, 0x35
	.zero		2


	//----- nvinfo : EIATTR_PARAM_CBANK
	.align		4
        /*000c*/ 	.byte	0x04, 0x0a
        /*000e*/ 	.short	(.L_366 - .L_365)
	.align		4
.L_365:
        /*0010*/ 	.word	index@(.nv.constant0._ZN7cutlass13device_kernelIN5flash19enable_sm80_to_sm89INS1_16FlashAttnFwdSm80INS1_25CollectiveMainloopFwdSm80ILi8ELi1ELb1EN4cute5tupleIJNS5_1CILi128EEENS7_ILi48EEENS7_ILi256EEEEEELi256ENS_6half_tEfNS_4arch4Sm80ELb1ELb0ELb1ELb1ELb0ELb0ELb1ELb1EEENS1_21CollectiveEpilogueFwdINS6_IJS8_SA_S9_EEENS6_IJNS7_ILi1EEESI_SI_EEESC_SE_Li256ELb1ELb1ELb1ELb0EEENS1_36VarlenDynamicPersistentTileSchedulerILi128ELi48ELi256ELi256ELb1ELb1ELb0ELb1ELb1ELb1EEEEEEEEEvNT_6ParamsE)
        /*0014*/ 	.short	0x0160
        /*0016*/ 	.short	0x0438


	//----- nvinfo : EIATTR_CBANK_PARAM_SIZE
	.align		4
.L_366:
        /*0018*/ 	.byte	0x03, 0x19
        /*001a*/ 	.short	0x0438


	//----- nvinfo : EIATTR_KPARAM_INFO
	.align		4
        /*001c*/ 	.byte	0x04, 0x17
        /*001e*/ 	.short	(.L_368 - .L_367)
.L_367:
        /*0020*/ 	.word	0x00000000
        /*0024*/ 	.short	0x0000
        /*0026*/ 	.short	0x0000
        /*0028*/ 	.byte	0x00, 0xf0, 0xe1, 0x10


	//----- nvinfo : EIATTR_MAXREG_COUNT
	.align		4
.L_368:
        /*002c*/ 	.byte	0x03, 0x1b
        /*002e*/ 	.short	0x00ff


	//----- nvinfo : EIATTR_NUM_BARRIERS
	.align		4
        /*0030*/ 	.byte	0x02, 0x4c
        /*0032*/ 	.byte	0x06
	.zero		1


	//----- nvinfo : EIATTR_ANNOTATIONS
	.align		4
        /*0034*/ 	.byte	0x04, 0x55
        /*0036*/ 	.short	(.L_370 - .L_369)


	//   ....[0]....
.L_369:
        /* <DEDUP_REMOVED lines=122> */


	//----- nvinfo : EIATTR_MERCURY_ISA_VERSION
	.align		4
.L_370:
        /*07c0*/ 	.byte	0x03, 0x5f
        /*07c2*/ 	.short	0x0000


	//----- nvinfo : EIATTR_INT_WARP_WIDE_INSTR_OFFSETS
	.align		4
        /*07c4*/ 	.byte	0x04, 0x31
        /*07c6*/ 	.short	(.L_372 - .L_371)


	//   ....[0]....
.L_371:
        /*07c8*/ 	.word	0x0000cf00


	//   ....[1]....
        /*07cc*/ 	.word	0x0000cf80


	//----- nvinfo : EIATTR_COOP_GROUP_MASK_REGIDS
	.align		4
.L_372:
        /*07d0*/ 	.byte	0x04, 0x29
        /*07d2*/ 	.short	(.L_374 - .L_373)


	//   ....[0]....
.L_373:
        /*07d4*/ 	.word	0xffffffff


	//   ....[1]....
        /*07d8*/ 	.word	0xffffffff


	//   ....[2]....
        /*07dc*/ 	.word	0xffffffff


	//   ....[3]....
        /*07e0*/ 	.word	0xffffffff


	//   ....[4]....
        /*07e4*/ 	.word	0xffffffff


	//   ....[5]....
        /*07e8*/ 	.word	0xffffffff


	//   ....[6]....
        /*07ec*/ 	.word	0xffffffff


	//   ....[7]....
        /*07f0*/ 	.word	0xffffffff


	//   ....[8]....
        /*07f4*/ 	.word	0xffffffff


	//   ....[9]....
        /*07f8*/ 	.word	0xffffffff


	//   ....[10]....
        /*07fc*/ 	.word	0xffffffff


	//   ....[11]....
        /*0800*/ 	.word	0xffffffff


	//   ....[12]....
        /*0804*/ 	.word	0xffffffff


	//   ....[13]....
        /*0808*/ 	.word	0xffffffff


	//   ....[14]....
        /*080c*/ 	.word	0xffffffff


	//   ....[15]....
        /*0810*/ 	.word	0xffffffff


	//   ....[16]....
        /*0814*/ 	.word	0xffffffff


	//   ....[17]....
        /*0818*/ 	.word	0xffffffff


	//   ....[18]....
        /*081c*/ 	.word	0xffffffff


	//   ....[19]....
        /*0820*/ 	.word	0xffffffff


	//   ....[20]....
        /*0824*/ 	.word	0xffffffff


	//   ....[21]....
        /*0828*/ 	.word	0xffffffff


	//   ....[22]....
        /*082c*/ 	.word	0xffffffff


	//   ....[23]....
        /*0830*/ 	.word	0xffffffff


	//   ....[24]....
        /*0834*/ 	.word	0xffffffff


	//   ....[25]....
        /*0838*/ 	.word	0xffffffff


	//   ....[26]....
        /*083c*/ 	.word	0xffffffff


	//   ....[27]....
        /*0840*/ 	.word	0xffffffff


	//   ....[28]....
        /*0844*/ 	.word	0xffffffff


	//   ....[29]....
        /*0848*/ 	.word	0xffffffff


	//   ....[30]....
        /*084c*/ 	.word	0xffffffff


	//   ....[31]....
        /*0850*/ 	.word	0xffffffff


	//   ....[32]....
        /*0854*/ 	.word	0xffffffff


	//   ....[33]....
        /*0858*/ 	.word	0xffffffff


	//   ....[34]....
        /*085c*/ 	.word	0xffffffff


	//   ....[35]....
        /*0860*/ 	.word	0xffffffff


	//   ....[36]....
        /*0864*/ 	.word	0xffffffff


	//   ....[37]....
        /*0868*/ 	.word	0xffffffff


	//   ....[38]....
        /*086c*/ 	.word	0xffffffff


	//   ....[39]....
        /*0870*/ 	.word	0xffffffff


	//   ....[40]....
        /*0874*/ 	.word	0xffffffff


	//   ....[41]....
        /*0878*/ 	.word	0xffffffff


	//   ....[42]....
        /*087c*/ 	.word	0xffffffff


	//   ....[43]....
        /*0880*/ 	.word	0xffffffff


	//   ....[44]....
        /*0884*/ 	.word	0xffffffff


	//   ....[45]....
        /*0888*/ 	.word	0xffffffff


	//   ....[46]....
        /*088c*/ 	.word	0xffffffff


	//   ....[47]....
        /*0890*/ 	.word	0xffffffff


	//   ....[48]....
        /*0894*/ 	.word	0xffffffff


	//   ....[49]....
        /*0898*/ 	.word	0xffffffff


	//   ....[50]....
        /*089c*/ 	.word	0xffffffff


	//   ....[51]....
        /*08a0*/ 	.word	0xffffffff


	//   ....[52]....
        /*08a4*/ 	.word	0xffffffff


	//   ....[53]....
        /*08a8*/ 	.word	0xffffffff


	//   ....[54]....
        /*08ac*/ 	.word	0xffffffff


	//   ....[55]....
        /*08b0*/ 	.word	0xffffffff


	//   ....[56]....
        /*08b4*/ 	.word	0xffffffff


	//   ....[57]....
        /*08b8*/ 	.word	0xffffffff


	//   ....[58]....
        /*08bc*/ 	.word	0xffffffff


	//   ....[59]....
        /*08c0*/ 	.word	0xffffffff


	//   ....[60]....
        /*08c4*/ 	.word	0xffffffff


	//   ....[61]....
        /*08c8*/ 	.word	0xffffffff


	//   ....[62]....
        /*08cc*/ 	.word	0xffffffff


	//   ....[63]....
        /*08d0*/ 	.word	0xffffffff


	//   ....[64]....
        /*08d4*/ 	.word	0xffffffff


	//   ....[65]....
        /*08d8*/ 	.word	0xffffffff


	//   ....[66]....
        /*08dc*/ 	.word	0xffffffff


	//   ....[67]....
        /*08e0*/ 	.word	0xffffffff


	//   ....[68]....
        /*08e4*/ 	.word	0xffffffff


	//   ....[69]....
        /*08e8*/ 	.word	0xffffffff


	//   ....[70]....
        /*08ec*/ 	.word	0xffffffff


	//   ....[71]....
        /*08f0*/ 	.word	0xffffffff


	//   ....[72]....
        /*08f4*/ 	.word	0xffffffff


	//   ....[73]....
        /*08f8*/ 	.word	0xffffffff


	//   ....[74]....
        /*08fc*/ 	.word	0xffffffff


	//   ....[75]....
        /*0900*/ 	.word	0xffffffff


	//   ....[76]....
        /*0904*/ 	.word	0xffffffff


	//   ....[77]....
        /*0908*/ 	.word	0xffffffff


	//   ....[78]....
        /*090c*/ 	.word	0xffffffff


	//   ....[79]....
        /*0910*/ 	.word	0xffffffff


	//   ....[80]....
        /*0914*/ 	.word	0xffffffff


	//   ....[81]....
        /*0918*/ 	.word	0xffffffff


	//   ....[82]....
        /*091c*/ 	.word	0xffffffff


	//   ....[83]....
        /*0920*/ 	.word	0xffffffff


	//   ....[84]....
        /*0924*/ 	.word	0xffffffff


	//   ....[85]....
        /*0928*/ 	.word	0xffffffff


	//   ....[86]....
        /*092c*/ 	.word	0xffffffff


	//   ....[87]....
        /*0930*/ 	.word	0xffffffff


	//   ....[88]....
        /*0934*/ 	.word	0xffffffff


	//   ....[89]....
        /*0938*/ 	.word	0xffffffff


	//   ....[90]....
        /*093c*/ 	.word	0xffffffff


	//   ....[91]....
        /*0940*/ 	.word	0xffffffff


	//   ....[92]....
        /*0944*/ 	.word	0xffffffff


	//   ....[93]....
        /*0948*/ 	.word	0xffffffff


	//   ....[94]....
        /*094c*/ 	.word	0xffffffff


	//   ....[95]....
        /*0950*/ 	.word	0xffffffff


	//   ....[96]....
        /*0954*/ 	.word	0xffffffff


	//   ....[97]....
        /*0958*/ 	.word	0xffffffff


	//   ....[98]....
        /*095c*/ 	.word	0xffffffff


	//   ....[99]....
        /*0960*/ 	.word	0xffffffff


	//   ....[100]....
        /*0964*/ 	.word	0xffffffff


	//   ....[101]....
        /*0968*/ 	.word	0xffffffff


	//   ....[102]....
        /*096c*/ 	.word	0xffffffff


	//   ....[103]....
        /*0970*/ 	.word	0xffffffff


	//   ....[104]....
        /*0974*/ 	.word	0xffffffff


	//   ....[105]....
        /*0978*/ 	.word	0xffffffff


	//   ....[106]....
        /*097c*/ 	.word	0xffffffff


	//   ....[107]....
        /*0980*/ 	.word	0xffffffff


	//   ....[108]....
        /*0984*/ 	.word	0xffffffff


	//   ....[109]....
        /*0988*/ 	.word	0xffffffff


	//   ....[110]....
        /*098c*/ 	.word	0xffffffff


	//   ....[111]....
        /*0990*/ 	.word	0xffffffff


	//   ....[112]....
        /*0994*/ 	.word	0xffffffff


	//   ....[113]....
        /*0998*/ 	.word	0xffffffff


	//   ....[114]....
        /*099c*/ 	.word	0xffffffff


	//   ....[115]....
        /*09a0*/ 	.word	0xffffffff


	//   ....[116]....
        /*09a4*/ 	.word	0xffffffff


	//   ....[117]....
        /*09a8*/ 	.word	0xffffffff


	//   ....[118]....
        /*09ac*/ 	.word	0xffffffff


	//   ....[119]....
        /*09b0*/ 	.word	0xffffffff


	//   ....[120]....
        /*09b4*/ 	.word	0xffffffff


	//   ....[121]....
        /*09b8*/ 	.word	0xffffffff


	//   ....[122]....
        /*09bc*/ 	.word	0xffffffff


	//   ....[123]....
        /*09c0*/ 	.word	0xffffffff


	//   ....[124]....
        /*09c4*/ 	.word	0xffffffff


	//   ....[125]....
        /*09c8*/ 	.word	0xffffffff


	//   ....[126]....
        /*09cc*/ 	.word	0xffffffff


	//   ....[127]....
        /*09d0*/ 	.word	0xffffffff


	//   ....[128]....
        /*09d4*/ 	.word	0xffffffff


	//   ....[129]....
        /*09d8*/ 	.word	0xffffffff


	//   ....[130]....
        /*09dc*/ 	.word	0xffffffff


	//   ....[131]....
        /*09e0*/ 	.word	0xffffffff


	//   ....[132]....
        /*09e4*/ 	.word	0xffffffff


	//   ....[133]....
        /*09e8*/ 	.word	0xffffffff


	//   ....[134]....
        /*09ec*/ 	.word	0xffffffff


	//   ....[135]....
        /*09f0*/ 	.word	0xffffffff


	//   ....[136]....
        /*09f4*/ 	.word	0xffffffff


	//   ....[137]....
        /*09f8*/ 	.word	0xffffffff


	//   ....[138]....
        /*09fc*/ 	.word	0xffffffff


	//----- nvinfo : EIATTR_COOP_GROUP_INSTR_OFFSETS
	.align		4
.L_374:
        /*0a00*/ 	.byte	0x04, 0x28
        /*0a02*/ 	.short	(.L_376 - .L_375)


	//   ....[0]....
.L_375:
        /*0a04*/ 	.word	0x00000050


	//   ....[1]....
        /*0a08*/ 	.word	0x00000200


	//   ....[2]....
        /*0a0c*/ 	.word	0x00000230


	//   ....[3]....
        /*0a10*/ 	.word	0x00000260


	//   ....[4]....
        /*0a14*/ 	.word	0x00000290


	//   ....[5]....
        /*0a18*/ 	.word	0x000002c0


	//   ....[6]....
        /*0a1c*/ 	.word	0x000002f0


	//   ....[7]....
        /*0a20*/ 	.word	0x00000450


	//   ....[8]....
        /*0a24*/ 	.word	0x00000490


	//   ....[9]....
        /*0a28*/ 	.word	0x000004c0


	//   ....[10]....
        /*0a2c*/ 	.word	0x000004f0


	//   ....[11]....
        /*0a30*/ 	.word	0x00000520


	//   ....[12]....
        /*0a34*/ 	.word	0x00000550


	//   ....[13]....
        /*0a38*/ 	.word	0x000005e0


	//   ....[14]....
        /*0a3c*/ 	.word	0x00000630


	//   ....[15]....
        /*0a40*/ 	.word	0x00000650


	//   ....[16]....
        /*0a44*/ 	.word	0x000006b0


	//   ....[17]....
        /*0a48*/ 	.word	0x00002900


	//   ....[18]....
        /*0a4c*/ 	.word	0x00002920


	//   ....[19]....
        /*0a50*/ 	.word	0x00002aa0


	//   ....[20]....
        /*0a54*/ 	.word	0x00002ae0


	//   ....[21]....
        /*0a58*/ 	.word	0x00002bc0


	//   ....[22]....
        /*0a5c*/ 	.word	0x00002be0


	//   ....[23]....
        /*0a60*/ 	.word	0x00002c60


	//   ....[24]....
        /*0a64*/ 	.word	0x00002cd0


	//   ....[25]....
        /*0a68*/ 	.word	0x000048d0


	//   ....[26]....
        /*0a6c*/ 	.word	0x00004910


	//   ....[27]....
        /*0a70*/ 	.word	0x00004d10


	//   ....[28]....
        /*0a74*/ 	.word	0x00004e40


	//   ....[29]....
        /*0a78*/ 	.word	0x00004e50


	//   ....[30]....
        /*0a7c*/ 	.word	0x00004e80


	//   ....[31]....
        /*0a80*/ 	.word	0x00007860


	//   ....[32]....
        /*0a84*/ 	.word	0x00007870


	//   ....[33]....
        /*0a88*/ 	.word	0x00007cc0


	//   ....[34]....
        /*0a8c*/ 	.word	0x00007ce0


	//   ....[35]....
        /*0a90*/ 	.word	0x00008310


	//   ....[36]....
        /*0a94*/ 	.word	0x00008330


	//   ....[37]....
        /*0a98*/ 	.word	0x0000aac0


	//   ....[38]....
        /*0a9c*/ 	.word	0x0000aae0


	//   ....[39]....
        /*0aa0*/ 	.word	0x0000b100


	//   ....[40]....
        /*0aa4*/ 	.word	0x0000b120


	//   ....[41]....
        /*0aa8*/ 	.word	0x0000c4b0


	//   ....[42]....
        /*0aac*/ 	.word	0x0000c500


	//   ....[43]....
        /*0ab0*/ 	.word	0x0000c520


	//   ....[44]....
        /*0ab4*/ 	.word	0x0000c540


	//   ....[45]....
        /*0ab8*/ 	.word	0x0000dde0


	//   ....[46]....
        /*0abc*/ 	.word	0x0000ddf0


	//   ....[47]....
        /*0ac0*/ 	.word	0x0000de10


	//   ....[48]....
        /*0ac4*/ 	.word	0x0000de30


	//   ....[49]....
        /*0ac8*/ 	.word	0x0000e280


	//   ....[50]....
        /*0acc*/ 	.word	0x0000e2a0


	//   ....[51]....
        /*0ad0*/ 	.word	0x0000e470


	//   ....[52]....
        /*0ad4*/ 	.word	0x0000e480


	//   ....[53]....
        /*0ad8*/ 	.word	0x0000e640


	//   ....[54]....
        /*0adc*/ 	.word	0x0000e660


	//   ....[55]....
        /*0ae0*/ 	.word	0x0000e820


	//   ....[56]....
        /*0ae4*/ 	.word	0x0000e830


	//   ....[57]....
        /*0ae8*/ 	.word	0x0000ebf0


	//   ....[58]....
        /*0aec*/ 	.word	0x0000ec10


	//   ....[59]....
        /*0af0*/ 	.word	0x0000f860


	//   ....[60]....
        /*0af4*/ 	.word	0x0000f870


	//   ....[61]....
        /*0af8*/ 	.word	0x000108e0


	//   ....[62]....
        /*0afc*/ 	.word	0x00010900


	//   ....[63]....
        /*0b00*/ 	.word	0x00010ae0


	//   ....[64]....
        /*0b04*/ 	.word	0x00010af0


	//   ....[65]....
        /*0b08*/ 	.word	0x00010cb0


	//   ....[66]....
        /*0b0c*/ 	.word	0x00010cd0


	//   ....[67]....
        /*0b10*/ 	.word	0x00010e90


	//   ....[68]....
        /*0b14*/ 	.word	0x00010ea0


	//   ....[69]....
        /*0b18*/ 	.word	0x00011120


	//   ....[70]....
        /*0b1c*/ 	.word	0x00011140


	//   ....[71]....
        /*0b20*/ 	.word	0x00011270


	//   ....[72]....
        /*0b24*/ 	.word	0x000112b0


	//   ....[73]....
        /*0b28*/ 	.word	0x000112e0


	//   ....[74]....
        /*0b2c*/ 	.word	0x00011310


	//   ....[75]....
        /*0b30*/ 	.word	0x00011340


	//   ....[76]....
        /*0b34*/ 	.word	0x00011370


	//   ....[77]....
        /*0b38*/ 	.word	0x000114d0


	//   ....[78]....
        /*0b3c*/ 	.word	0x00011510


	//   ....[79]....
        /*0b40*/ 	.word	0x00011540


	//   ....[80]....
        /*0b44*/ 	.word	0x00011570


	//   ....[81]....
        /*0b48*/ 	.word	0x000115a0


	//   ....[82]....
        /*0b4c*/ 	.word	0x000115d0


	//   ....[83]....
        /*0b50*/ 	.word	0x00011660


	//   ....[84]....
        /*0b54*/ 	.word	0x000116c0


	//   ....[85]....
        /*0b58*/ 	.word	0x000116d0


	//   ....[86]....
        /*0b5c*/ 	.word	0x00011730


	//   ....[87]....
        /*0b60*/ 	.word	0x000121a0


	//   ....[88]....
        /*0b64*/ 	.word	0x00012200


	//   ....[89]....
        /*0b68*/ 	.word	0x00012250


	//   ....[90]....
        /*0b6c*/ 	.word	0x000122a0


	//   ....[91]....
        /*0b70*/ 	.word	0x000122f0


	//   ....[92]....
        /*0b74*/ 	.word	0x00012360


	//   ....[93]....
        /*0b78*/ 	.word	0x000123a0


	//   ....[94]....
        /*0b7c*/ 	.word	0x00012410


	//   ....[95]....
        /*0b80*/ 	.word	0x00012480


	//   ....[96]....
        /*0b84*/ 	.word	0x000124e0


	//   ....[97]....
        /*0b88*/ 	.word	0x00012540


	//   ....[98]....
        /*0b8c*/ 	.word	0x000125a0


	//   ....[99]....
        /*0b90*/ 	.word	0x000125f0


	//   ....[100]....
        /*0b94*/ 	.word	0x00012650


	//   ....[101]....
        /*0b98*/ 	.word	0x000126c0


	//   ....[102]....
        /*0b9c*/ 	.word	0x00012730


	//   ....[103]....
        /*0ba0*/ 	.word	0x00012790


	//   ....[104]....
        /*0ba4*/ 	.word	0x000127f0


	//   ....[105]....
        /*0ba8*/ 	.word	0x00012850


	//   ....[106]....
        /*0bac*/ 	.word	0x000128c0


	//   ....[107]....
        /*0bb0*/ 	.word	0x00012920


	//   ....[108]....
        /*0bb4*/ 	.word	0x00012980


	//   ....[109]....
        /*0bb8*/ 	.word	0x000129e0


	//   ....[110]....
        /*0bbc*/ 	.word	0x00012a50


	//   ....[111]....
        /*0bc0*/ 	.word	0x00012ab0


	//   ....[112]....
        /*0bc4*/ 	.word	0x00012b10


	//   ....[113]....
        /*0bc8*/ 	.word	0x00012b70


	//   ....[114]....
        /*0bcc*/ 	.word	0x00012be0


	//   ....[115]....
        /*0bd0*/ 	.word	0x00012c40


	//   ....[116]....
        /*0bd4*/ 	.word	0x00012ca0


	//   ....[117]....
        /*0bd8*/ 	.word	0x00012d00


	//   ....[118]....
        /*0bdc*/ 	.word	0x00012d70


	//   ....[119]....
        /*0be0*/ 	.word	0x00012dd0


	//   ....[120]....
        /*0be4*/ 	.word	0x00012e30


	//   ....[121]....
        /*0be8*/ 	.word	0x00012e90


	//   ....[122]....
        /*0bec*/ 	.word	0x00012f00


	//   ....[123]....
        /*0bf0*/ 	.word	0x00012f50


	//   ....[124]....
        /*0bf4*/ 	.word	0x00012f90


	//   ....[125]....
        /*0bf8*/ 	.word	0x00012fe0


	//   ....[126]....
        /*0bfc*/ 	.word	0x00013030


	//   ....[127]....
        /*0c00*/ 	.word	0x00013080


	//   ....[128]....
        /*0c04*/ 	.word	0x000130f0


	//   ....[129]....
        /*0c08*/ 	.word	0x00013130


	//   ....[130]....
        /*0c0c*/ 	.word	0x00013180


	//   ....[131]....
        /*0c10*/ 	.word	0x000131d0


	//   ....[132]....
        /*0c14*/ 	.word	0x00013220


	//   ....[133]....
        /*0c18*/ 	.word	0x00013270


	//   ....[134]....
        /*0c1c*/ 	.word	0x000132e0


	//   ....[135]....
        /*0c20*/ 	.word	0x00013320


	//   ....[136]....
        /*0c24*/ 	.word	0x00013390


	//   ....[137]....
        /*0c28*/ 	.word	0x000133f0


	//   ....[138]....
        /*0c2c*/ 	.word	0x00013450


	//----- nvinfo : EIATTR_EXIT_INSTR_OFFSETS
	.align		4
.L_376:
        /*0c30*/ 	.byte	0x04, 0x1c
        /*0c32*/ 	.short	(.L_378 - .L_377)


	//   ....[0]....
.L_377:
        /*0c34*/ 	.word	0x000010d0


	//   ....[1]....
        /*0c38*/ 	.word	0x00012160


	//----- nvinfo : EIATTR_MAX_THREADS
	.align		4
.L_378:
        /*0c3c*/ 	.byte	0x04, 0x05
        /*0c3e*/ 	.short	(.L_380 - .L_379)
.L_379:
        /*0c40*/ 	.word	0x00000100
        /*0c44*/ 	.word	0x00000001
        /*0c48*/ 	.word	0x00000001


	//----- nvinfo : EIATTR_CRS_STACK_SIZE
	.align		4
.L_380:
        /*0c4c*/ 	.byte	0x04, 0x1e
        /*0c4e*/ 	.short	(.L_382 - .L_381)
.L_381:
        /*0c50*/ 	.word	0x00000000
.L_382:


//--------------------- .nv.info._ZN7cutlass13device_kernelIN5flash19enable_sm80_to_sm89INS1_16FlashAttnFwdSm80INS1_25CollectiveMainloopFwdSm80ILi8ELi1ELb0EN4cute5tupleIJNS5_1CILi128EEENS7_ILi32EEENS7_ILi256EEEEEELi256ENS_6half_tEfNS_4arch4Sm80ELb1ELb0ELb1ELb1ELb0ELb1ELb1ELb1EEENS1_21CollectiveEpilogueFwdINS6_IJS8_SA_S9_EEENS6_IJNS7_ILi1EEESI_SI_EEESC_SE_Li256ELb1ELb1ELb1ELb0EEENS1_36VarlenDynamicPersistentTileSchedulerILi128ELi32ELi256ELi256ELb1ELb1ELb0ELb1ELb1ELb1EEEEEEEEEvNT_6ParamsE --------------------------
	.section	.nv.info._ZN7cutlass13device_kernelIN5flash19enable_sm80_to_sm89INS1_16FlashAttnFwdSm80INS1_25CollectiveMainloopFwdSm80ILi8ELi1ELb0EN4cute5tupleIJNS5_1CILi128EEENS7_ILi32EEENS7_ILi256EEEEEELi256ENS_6half_tEfNS_4arch4Sm80ELb1ELb0ELb1ELb1ELb0ELb1ELb1ELb1EEENS1_21CollectiveEpilogueFwdINS6_IJS8_SA_S9_EEENS6_IJNS7_ILi1EEESI_SI_EEESC_SE_Li256ELb1ELb1ELb1ELb0EEENS1_36VarlenDynamicPersistentTileSchedulerILi128ELi32ELi256ELi256ELb1ELb1ELb0ELb1ELb1ELb1EEEEEEEEEvNT_6ParamsE,"",@"SHT_CUDA_INFO"
	.sectionflags	@""
	.align	4


	//----- nvinfo : EIATTR_CUDA_API_VERSION
	.align		4
        /*0000*/ 	.byte	0x04, 0x37
        /*0002*/ 	.short	(.L_384 - .L_383)
.L_383:
        /*0004*/ 	.word	0x00000082


	//----- nvinfo : EIATTR_SW2861232_WAR
	.align		4
.L_384:
        /*0008*/ 	.byte	0x01, 0x35
	.zero		2


	//----- nvinfo : EIATTR_PARAM_CBANK
	.align		4
        /*000c*/ 	.byte	0x04, 0x0a
        /*000e*/ 	.short	(.L_386 - .L_385)
	.align		4
.L_385:
        /*0010*/ 	.word	index@(.nv.constant0._ZN7cutlass13device_kernelIN5flash19enable_sm80_to_sm89INS1_16FlashAttnFwdSm80INS1_25CollectiveMainloopFwdSm80ILi8ELi1ELb0EN4cute5tupleIJNS5_1CILi128EEENS7_ILi32EEENS7_ILi256EEEEEELi256ENS_6half_tEfNS_4arch4Sm80ELb1ELb0ELb1ELb1ELb0ELb1ELb1ELb1EEENS1_21CollectiveEpilogueFwdINS6_IJS8_SA_S9_EEENS6_IJNS7_ILi1EEESI_SI_EEESC_SE_Li256ELb1ELb1ELb1ELb0EEENS1_36VarlenDynamicPersistentTileSchedulerILi128ELi32ELi256ELi256ELb1ELb1ELb0ELb1ELb1ELb1EEEEEEEEEvNT_6ParamsE)
        /*0014*/ 	.short	0x0160
        /*0016*/ 	.short	0x0438


	//----- nvinfo : EIATTR_CBANK_PARAM_SIZE
	.align		4
.L_386:
        /*0018*/ 	.byte	0x03, 0x19
        /*001a*/ 	.short	0x0438


	//----- nvinfo : EIATTR_KPARAM_INFO
	.align		4
        /*001c*/ 	.byte	0x04, 0x17
        /*001e*/ 	.short	(.L_388 - .L_387)
.L_387:
        /*0020*/ 	.word	0x00000000
        /*0024*/ 	.short	0x0000
        /*0026*/ 	.short	0x0000
        /*0028*/ 	.byte	0x00, 0xf0, 0xe1, 0x10


	//----- nvinfo : EIATTR_MAXREG_COUNT
	.align		4
.L_388:
        /*002c*/ 	.byte	0x03, 0x1b
        /*002e*/ 	.short	0x00ff


	//----- nvinfo : EIATTR_NUM_BARRIERS
	.align		4
        /*0030*/ 	.byte	0x02, 0x4c
        /*0032*/ 	.byte	0x06
	.zero		1


	//----- nvinfo : EIATTR_ANNOTATIONS
	.align		4
        /*0034*/ 	.byte	0x04, 0x55
        /*0036*/ 	.short	(.L_390 - .L_389)


	//   ....[0]....
.L_389:
        /*0038*/ 	.word	0x00000001
        /*003c*/ 	.byte	0x70, 0x00, 0x00, 0x00, 0x01, 0x00, 0x00, 0x00, 0x10, 0x15, 0x00, 0x00, 0x01, 0x00, 0x00, 0x00
        /*004c*/ 	.byte	0xf0, 0x72, 0x01, 0x00, 0x01, 0x00, 0x00, 0x00, 0x30, 0xaa, 0x01, 0x00


	//----- nvinfo : EIATTR_MERCURY_ISA_VERSION
	.align		4
.L_390:
        /*0058*/ 	.byte	0x03, 0x5f
        /*005a*/ 	.short	0x0000


	//----- nvinfo : EIATTR_INT_WARP_WIDE_INSTR_OFFSETS
	.align		4
        /*005c*/ 	.byte	0x04, 0x31
        /*005e*/ 	.short	(.L_392 - .L_391)


	//   ....[0]....
.L_391:
        /*0060*/ 	.word	0x00016870


	//   ....[1]....
        /*0064*/ 	.word	0x000168f0


	//----- nvinfo : EIATTR_COOP_GROUP_MASK_REGIDS
	.align		4
.L_392:
        /*0068*/ 	.byte	0x04, 0x29
        /*006a*/ 	.short	(.L_394 - .L_393)


	//   ....[0]....
.L_393:
        /*006c*/ 	.word	0xffffffff


	//   ....[1]....
        /*0070*/ 	.word	0xffffffff


	//   ....[2]....
        /*0074*/ 	.word	0xffffffff


	//   ....[3]....
        /*0078*/ 	.word	0xffffffff


	//   ....[4]....
        /*007c*/ 	.word	0xffffffff


	//   ....[5]....
        /*0080*/ 	.word	0xffffffff


	//   ....[6]....
        /*0084*/ 	.word	0xffffffff


	//   ....[7]....
        /*0088*/ 	.word	0xffffffff


	//   ....[8]....
        /*008c*/ 	.word	0xffffffff


	//   ....[9]....
        /*0090*/ 	.word	0xffffffff


	//   ....[10]....
        /*0094*/ 	.word	0xffffffff


	//   ....[11]....
        /*0098*/ 	.word	0xffffffff


	//   ....[12]....
        /*009c*/ 	.word	0xffffffff


	//   ....[13]....
        /*00a0*/ 	.word	0xffffffff


	//   ....[14]....
        /*00a4*/ 	.word	0xffffffff


	//   ....[15]....
        /*00a8*/ 	.word	0xffffffff


	//   ....[16]....
        /*00ac*/ 	.word	0xffffffff


	//   ....[17]....
        /*00b0*/ 	.word	0xffffffff


	//   ....[18]....
        /*00b4*/ 	.word	0xffffffff


	//   ....[19]....
        /*00b8*/ 	.word	0xffffffff


	//   ....[20]....
        /*00bc*/ 	.word	0xffffffff


	//   ....[21]....
        /*00c0*/ 	.word	0xffffffff


	//   ....[22]....
        /*00c4*/ 	.word	0xffffffff


	//   ....[23]....
        /*00c8*/ 	.word	0xffffffff


	//   ....[24]....
        /*00cc*/ 	.word	0xffffffff


	//   ....[25]....
        /*00d0*/ 	.word	0xffffffff


	//   ....[26]....
        /*00d4*/ 	.word	0xffffffff


	//   ....[27]....
        /*00d8*/ 	.word	0xffffffff


	//   ....[28]....
        /*00dc*/ 	.word	0xffffffff


	//   ....[29]....
        /*00e0*/ 	.word	0xffffffff


	//   ....[30]....
        /*00e4*/ 	.word	0xffffffff


	//   ....[31]....
        /*00e8*/ 	.word	0xffffffff


	//   ....[32]....
        /*00ec*/ 	.word	0xffffffff


	//   ....[33]....
        /*00f0*/ 	.word	0xffffffff


	//   ....[34]....
        /*00f4*/ 	.word	0xffffffff


	//   ....[35]....
        /*00f8*/ 	.word	0xffffffff


	//   ....[36]....
        /*00fc*/ 	.word	0xffffffff


	//   ....[37]....
        /*0100*/ 	.word	0xffffffff


	//   ....[38]....
        /*0104*/ 	.word	0xffffffff


	//   ....[39]....
        /*0108*/ 	.word	0xffffffff


	//   ....[40]....
        /*010c*/ 	.word	0xffffffff


	//   ....[41]....
        /*0110*/ 	.word	0xffffffff


	//   ....[42]....
        /*0114*/ 	.word	0xffffffff


	//   ....[43]....
        /*0118*/ 	.word	0xffffffff


	//   ....[44]....
        /*011c*/ 	.word	0xffffffff


	//   ....[45]....
        /*0120*/ 	.word	0xffffffff


	//   ....[46]....
        /*0124*/ 	.word	0xffffffff


	//   ....[47]....
        /*0128*/ 	.word	0xffffffff


	//   ....[48]....
        /*012c*/ 	.word	0xffffffff


	//   ....[49]....
        /*0130*/ 	.word	0xffffffff


	//   ....[50]....
        /*0134*/ 	.word	0xffffffff


	//   ....[51]....
        /*0138*/ 	.word	0xffffffff


	//   ....[52]....
        /*013c*/ 	.word	0xffffffff


	//   ....[53]....
        /*0140*/ 	.word	0xffffffff


	//   ....[54]....
        /*0144*/ 	.word	0xffffffff


	//   ....[55]....
        /*0148*/ 	.word	0xffffffff


	//   ....[56]....
        /*014c*/ 	.word	0xffffffff


	//   ....[57]....
        /*0150*/ 	.word	0xffffffff


	//   ....[58]....
        /*0154*/ 	.word	0xffffffff


	//   ....[59]....
        /*0158*/ 	.word	0xffffffff


	//   ....[60]....
        /*015c*/ 	.word	0xffffffff


	//   ....[61]....
        /*0160*/ 	.word	0xffffffff


	//   ....[62]....
        /*0164*/ 	.word	0xffffffff


	//   ....[63]....
        /*0168*/ 	.word	0xffffffff


	//   ....[64]....
        /*016c*/ 	.word	0xffffffff


	//   ....[65]....
        /*0170*/ 	.word	0xffffffff


	//   ....[66]....
        /*0174*/ 	.word	0xffffffff


	//   ....[67]....
        /*0178*/ 	.word	0xffffffff


	//   ....[68]....
        /*017c*/ 	.word	0xffffffff


	//   ....[69]....
        /*0180*/ 	.word	0xffffffff


	//   ....[70]....
        /*0184*/ 	.word	0xffffffff


	//   ....[71]....
        /*0188*/ 	.word	0xffffffff


	//   ....[72]....
        /*018c*/ 	.word	0xffffffff


	//   ....[73]....
        /*0190*/ 	.word	0xffffffff


	//   ....[74]....
        /*0194*/ 	.word	0xffffffff


	//   ....[75]....
        /*0198*/ 	.word	0xffffffff


	//   ....[76]....
        /*019c*/ 	.word	0xffffffff


	//   ....[77]....
        /*01a0*/ 	.word	0xffffffff


	//   ....[78]....
        /*01a4*/ 	.word	0xffffffff


	//   ....[79]....
        /*01a8*/ 	.word	0xffffffff


	//   ....[80]....
        /*01ac*/ 	.word	0xffffffff


	//   ....[81]....
        /*01b0*/ 	.word	0xffffffff


	//   ....[82]....
        /*01b4*/ 	.word	0xffffffff


	//   ....[83]....
        /*01b8*/ 	.word	0xffffffff


	//   ....[84]....
        /*01bc*/ 	.word	0xffffffff


	//   ....[85]....
        /*01c0*/ 	.word	0xffffffff


	//   ....[86]....
        /*01c4*/ 	.word	0xffffffff


	//   ....[87]....
        /*01c8*/ 	.word	0xffffffff


	//   ....[88]....
        /*01cc*/ 	.word	0xffffffff


	//   ....[89]....
        /*01d0*/ 	.word	0xffffffff


	//   ....[90]....
        /*01d4*/ 	.word	0xffffffff


	//   ....[91]....
        /*01d8*/ 	.word	0xffffffff


	//   ....[92]....
        /*01dc*/ 	.word	0xffffffff


	//   ....[93]....
        /*01e0*/ 	.word	0xffffffff


	//   ....[94]....
        /*01e4*/ 	.word	0xffffffff


	//   ....[95]....
        /*01e8*/ 	.word	0xffffffff


	//   ....[96]....
        /*01ec*/ 	.word	0xffffffff


	//   ....[97]....
        /*01f0*/ 	.word	0xffffffff


	//   ....[98]....
        /*01f4*/ 	.word	0xffffffff


	//   ....[99]....
        /*01f8*/ 	.word	0xffffffff


	//   ....[100]....
        /*01fc*/ 	.word	0xffffffff


	//   ....[101]....
        /*0200*/ 	.word	0xffffffff


	//   ....[102]....
        /*0204*/ 	.word	0xffffffff


	//   ....[103]....
        /*0208*/ 	.word	0xffffffff


	//   ....[104]....
        /*020c*/ 	.word	0xffffffff


	//   ....[105]....
        /*0210*/ 	.word	0xffffffff


	//   ....[106]....
        /*0214*/ 	.word	0xffffffff


	//   ....[107]....
        /*0218*/ 	.word	0xffffffff


	//   ....[108]....
        /*021c*/ 	.word	0xffffffff


	//   ....[109]....
        /*0220*/ 	.word	0xffffffff


	//   ....[110]....
        /*0224*/ 	.word	0xffffffff


	//   ....[111]....
        /*0228*/ 	.word	0xffffffff


	//   ....[112]....
        /*022c*/ 	.word	0xffffffff


	//   ....[113]....
        /*0230*/ 	.word	0xffffffff


	//   ....[114]....
        /*0234*/ 	.word	0xffffffff


	//   ....[115]....
        /*0238*/ 	.word	0xffffffff


	//   ....[116]....
        /*023c*/ 	.word	0xffffffff


	//   ....[117]....
        /*0240*/ 	.word	0xffffffff


	//   ....[118]....
        /*0244*/ 	.word	0xffffffff


	//   ....[119]....
        /*0248*/ 	.word	0xffffffff


	//   ....[120]....
        /*024c*/ 	.word	0xffffffff


	//   ....[121]....
        /*0250*/ 	.word	0xffffffff


	//   ....[122]....
        /*0254*/ 	.word	0xffffffff


	//   ....[123]....
        /*0258*/ 	.word	0xffffffff


	//   ....[124]....
        /*025c*/ 	.word	0xffffffff


	//   ....[125]....
        /*0260*/ 	.word	0xffffffff


	//   ....[126]....
        /*0264*/ 	.word	0xffffffff


	//   ....[127]....
        /*0268*/ 	.word	0xffffffff


	//   ....[128]....
        /*026c*/ 	.word	0xffffffff


	//   ....[129]....
        /*0270*/ 	.word	0xffffffff


	//   ....[130]....
        /*0274*/ 	.word	0xffffffff


	//   ....[131]....
        /*0278*/ 	.word	0xffffffff


	//   ....[132]....
        /*027c*/ 	.word	0xffffffff


	//   ....[133]....
        /*0280*/ 	.word	0xffffffff


	//   ....[134]....
        /*0284*/ 	.word	0xffffffff


	//   ....[135]....
        /*0288*/ 	.word	0xffffffff


	//   ....[136]....
        /*028c*/ 	.word	0xffffffff


	//   ....[137]....
        /*0290*/ 	.word	0xffffffff


	//   ....[138]....
        /*0294*/ 	.word	0xffffffff


	//   ....[139]....
        /*0298*/ 	.word	0xffffffff


	//   ....[140]....
        /*029c*/ 	.word	0xffffffff


	//   ....[141]....
        /*02a0*/ 	.word	0xffffffff


	//   ....[142]....
        /*02a4*/ 	.word	0xffffffff


	//   ....[143]....
        /*02a8*/ 	.word	0xffffffff


	//   ....[144]....
        /*02ac*/ 	.word	0xffffffff


	//   ....[145]....
        /*02b0*/ 	.word	0xffffffff


	//   ....[146]....
        /*02b4*/ 	.word	0xffffffff


	//   ....[147]....
        /*02b8*/ 	.word	0xffffffff


	//   ....[148]....
        /*02bc*/ 	.word	0xffffffff


	//   ....[149]....
        /*02c0*/ 	.word	0xffffffff


	//   ....[150]....
        /*02c4*/ 	.word	0xffffffff


	//   ....[151]....
        /*02c8*/ 	.word	0xffffffff


	//   ....[152]....
        /*02cc*/ 	.word	0xffffffff


	//   ....[153]....
        /*02d0*/ 	.word	0xffffffff


	//   ....[154]....
        /*02d4*/ 	.word	0xffffffff


	//   ....[155]....
        /*02d8*/ 	.word	0xffffffff


	//   ....[156]....
        /*02dc*/ 	.word	0xffffffff


	//   ....[157]....
        /*02e0*/ 	.word	0xffffffff


	//   ....[158]....
        /*02e4*/ 	.word	0xffffffff


	//   ....[159]....
        /*02e8*/ 	.word	0xffffffff


	//   ....[160]....
        /*02ec*/ 	.word	0xffffffff


	//   ....[161]....
        /*02f0*/ 	.word	0xffffffff


	//   ....[162]....
        /*02f4*/ 	.word	0xffffffff


	//   ....[163]....
        /*02f8*/ 	.word	0xffffffff


	//   ....[164]....
        /*02fc*/ 	.word	0xffffffff


	//   ....[165]....
        /*0300*/ 	.word	0xffffffff


	//   ....[166]....
        /*0304*/ 	.word	0xffffffff


	//   ....[167]....
        /*0308*/ 	.word	0xffffffff


	//   ....[168]....
        /*030c*/ 	.word	0xffffffff


	//   ....[169]....
        /*0310*/ 	.word	0xffffffff


	//   ....[170]....
        /*0314*/ 	.word	0xffffffff


	//   ....[171]....
        /*0318*/ 	.word	0xffffffff


	//   ....[172]....
        /*031c*/ 	.word	0xffffffff


	//   ....[173]....
        /*0320*/ 	.word	0xffffffff


	//   ....[174]....
        /*0324*/ 	.word	0xffffffff


	//   ....[175]....
        /*0328*/ 	.word	0xffffffff


	//   ....[176]....
        /*032c*/ 	.word	0xffffffff


	//   ....[177]....
        /*0330*/ 	.word	0xffffffff


	//   ....[178]....
        /*0334*/ 	.word	0xffffffff


	//----- nvinfo : EIATTR_COOP_GROUP_INSTR_OFFSETS
	.align		4
.L_394:
        /*0338*/ 	.byte	0x04, 0x28
        /*033a*/ 	.short	(.L_396 - .L_395)


	//   ....[0]....
.L_395:
        /*033c*/ 	.word	0x00000050


	//   ....[1]....
        /*0340*/ 	.word	0x000001e0


	//   ....[2]....
        /*0344*/ 	.word	0x00000210


	//   ....[3]....
        /*0348*/ 	.word	0x00000240


	//   ....[4]....
        /*034c*/ 	.word	0x00000270


	//   ....[5]....
        /*0350*/ 	.word	0x000002a0


	//   ....[6]....
        /*0354*/ 	.word	0x000002d0


	//   ....[7]....
        /*0358*/ 	.word	0x00000430


	//   ....[8]....
        /*035c*/ 	.word	0x00000470


	//   ....[9]....
        /*0360*/ 	.word	0x000004a0


	//   ....[10]....
        /*0364*/ 	.word	0x000004d0


	//   ....[11]....
        /*0368*/ 	.word	0x00000500


	//   ....[12]....
        /*036c*/ 	.word	0x00000530


	//   ....[13]....
        /*0370*/ 	.word	0x000005c0


	//   ....[14]....
        /*0374*/ 	.word	0x00000600


	//   ....[15]....
        /*0378*/ 	.word	0x00000620


	//   ....[16]....
        /*037c*/ 	.word	0x00000680


	//   ....[17]....
        /*0380*/ 	.word	0x00006790


	//   ....[18]....
        /*0384*/ 	.word	0x000067b0


	//   ....[19]....
        /*0388*/ 	.word	0x000069a0


	//   ....[20]....
        /*038c*/ 	.word	0x000069b0


	//   ....[21]....
        /*0390*/ 	.word	0x00006b40


	//   ....[22]....
        /*0394*/ 	.word	0x00006b60


	//   ....[23]....
        /*0398*/ 	.word	0x00006cf0


	//   ....[24]....
        /*039c*/ 	.word	0x00006d00


	//   ....[25]....
        /*03a0*/ 	.word	0x00007380


	//   ....[26]....
        /*03a4*/ 	.word	0x000073a0


	//   ....[27]....
        /*03a8*/ 	.word	0x000073c0


	//   ....[28]....
        /*03ac*/ 	.word	0x000073d0


	//   ....[29]....
        /*03b0*/ 	.word	0x00007860


	//   ....[30]....
        /*03b4*/ 	.word	0x000078a0


	//   ....[31]....
        /*03b8*/ 	.word	0x000078e0


	//   ....[32]....
        /*03bc*/ 	.word	0x00007920


	//   ....[33]....
        /*03c0*/ 	.word	0x00007df0


	//   ....[34]....
        /*03c4*/ 	.word	0x00007e30


	//   ....[35]....
        /*03c8*/ 	.word	0x00007e70


	//   ....[36]....
        /*03cc*/ 	.word	0x00007eb0


	//   ....[37]....
        /*03d0*/ 	.word	0x00008230


	//   ....[38]....
        /*03d4*/ 	.word	0x00008340


	//   ....[39]....
        /*03d8*/ 	.word	0x00008390


	//   ....[40]....
        /*03dc*/ 	.word	0x000083d0


	//   ....[41]....
        /*03e0*/ 	.word	0x0000b910


	//   ....[42]....
        /*03e4*/ 	.word	0x0000b960


	//   ....[43]....
        /*03e8*/ 	.word	0x0000b980


	//   ....[44]....
        /*03ec*/ 	.word	0x0000b990


	//   ....[45]....
        /*03f0*/ 	.word	0x0000bb90


	//   ....[46]....
        /*03f4*/ 	.word	0x0000bc30


	//   ....[47]....
        /*03f8*/ 	.word	0x0000bca0


	//   ....[48]....
        /*03fc*/ 	.word	0x0000bd60


	//   ....[49]....
        /*0400*/ 	.word	0x0000c010


	//   ....[50]....
        /*0404*/ 	.word	0x0000c120


	//   ....[51]....
        /*0408*/ 	.word	0x0000c180


	//   ....[52]....
        /*040c*/ 	.word	0x0000c1c0


	//   ....[53]....
        /*0410*/ 	.word	0x0000c460


	//   ....[54]....
        /*0414*/ 	.word	0x0000c500


	//   ....[55]....
        /*0418*/ 	.word	0x0000c570


	//   ....[56]....
        /*041c*/ 	.word	0x0000c630


	//   ....[57]....
        /*0420*/ 	.word	0x00010ae0


	//   ....[58]....
        /*0424*/ 	.word	0x00010b20


	//   ....[59]....
        /*0428*/ 	.word	0x00010f10


	//   ....[60]....
        /*042c*/ 	.word	0x00010fc0


	//   ....[61]....
        /*0430*/ 	.word	0x00010fd0


	//   ....[62]....
        /*0434*/ 	.word	0x00011020


	//   ....[63]....
        /*0438*/ 	.word	0x00012630


	//   ....[64]....
        /*043c*/ 	.word	0x00012640


	//   ....[65]....
        /*0440*/ 	.word	0x000129e0


	//   ....[66]....
        /*0444*/ 	.word	0x00012aa0


	//   ....[67]....
        /*0448*/ 	.word	0x00012ad0


	//   ....[68]....
        /*044c*/ 	.word	0x00012b40


	//   ....[69]....
        /*0450*/ 	.word	0x00014a70


	//   ....[70]....
        /*0454*/ 	.word	0x00014a90


	//   ....[71]....
        /*0458*/ 	.word	0x00014ab0


	//   ....[72]....
        /*045c*/ 	.word	0x00014ad0


	//   ....[73]....
        /*0460*/ 	.word	0x00015e50


	//   ....[74]....
        /*0464*/ 	.word	0x00015e80


	//   ....[75]....
        /*0468*/ 	.word	0x00015e90


	//   ....[76]....
        /*046c*/ 	.word	0x00015ec0


	//   ....[77]....
        /*0470*/ 	.word	0x00017650


	//   ....[78]....
        /*0474*/ 	.word	0x00017680


	//   ....[79]....
        /*0478*/ 	.word	0x00017690


	//   ....[80]....
        /*047c*/ 	.word	0x000176a0


	//   ....[81]....
        /*0480*/ 	.word	0x00017ab0


	//   ....[82]....
        /*0484*/ 	.word	0x00017ad0


	//   ....[83]....
        /*0488*/ 	.word	0x00017ca0


	//   ....[84]....
        /*048c*/ 	.word	0x00017cb0


	//   ....[85]....
        /*0490*/ 	.word	0x00017e20


	//   ....[86]....
        /*0494*/ 	.word	0x00017e40


	//   ....[87]....
        /*0498*/ 	.word	0x00017fb0


	//   ....[88]....
        /*049c*/ 	.word	0x00017fc0


	//   ....[89]....
        /*04a0*/ 	.word	0x00018320


	//   ....[90]....
        /*04a4*/ 	.word	0x00018340


	//   ....[91]....
        /*04a8*/ 	.word	0x00018fd0


	//   ....[92]....
        /*04ac*/ 	.word	0x00018fe0


	//   ....[93]....
        /*04b0*/ 	.word	0x0001a3c0


	//   ....[94]....
        /*04b4*/ 	.word	0x0001a3e0


	//   ....[95]....
        /*04b8*/ 	.word	0x0001a5c0


	//   ....[96]....
        /*04bc*/ 	.word	0x0001a5d0


	//   ....[97]....
        /*04c0*/ 	.word	0x0001a740


	//   ....[98]....
        /*04c4*/ 	.word	0x0001a760


	//   ....[99]....
        /*04c8*/ 	.word	0x0001a8d0


	//   ....[100]....
        /*04cc*/ 	.word	0x0001a8e0


	//   ....[101]....
        /*04d0*/ 	.word	0x0001aaf0


	//   ....[102]....
        /*04d4*/ 	.word	0x0001ab10


	//   ....[103]....
        /*04d8*/ 	.word	0x0001ac30


	//   ....[104]....
        /*04dc*/ 	.word	0x0001ac70


	//   ....[105]....
        /*04e0*/ 	.word	0x0001aca0


	//   ....[106]....
        /*04e4*/ 	.word	0x0001acd0


	//   ....[107]....
        /*04e8*/ 	.word	0x0001ad00


	//   ....[108]....
        /*04ec*/ 	.word	0x0001ad30


	//   ....[109]....
        /*04f0*/ 	.word	0x0001ae80


	//   ....[110]....
        /*04f4*/ 	.word	0x0001aec0


	//   ....[111]....
        /*04f8*/ 	.word	0x0001aef0


	//   ....[112]....
        /*04fc*/ 	.word	0x0001af20


	//   ....[113]....
        /*0500*/ 	.word	0x0001af50


	//   ....[114]....
        /*0504*/ 	.word	0x0001af80


	//   ....[115]....
        /*0508*/ 	.word	0x0001b010


	//   ....[116]....
        /*050c*/ 	.word	0x0001b050


	//   ....[117]....
        /*0510*/ 	.word	0x0001b060


	//   ....[118]....
        /*0514*/ 	.word	0x0001b0c0


	//   ....[119]....
        /*0518*/ 	.word	0x0001ba90


	//   ....[120]....
        /*051c*/ 	.word	0x0001baf0


	//   ....[121]....
        /*0520*/ 	.word	0x0001bb40


	//   ....[122]....
        /*0524*/ 	.word	0x0001bb90


	//   ....[123]....
        /*0528*/ 	.word	0x0001bbe0


	//   ....[124]....
        /*052c*/ 	.word	0x0001bc50


	//   ....[125]....
        /*0530*/ 	.word	0x0001bc90


	//   ....[126]....
        /*0534*/ 	.word	0x0001bd00


	//   ....[127]....
        /*0538*/ 	.word	0x0001bd70


	//   ....[128]....
        /*053c*/ 	.word	0x0001bdd0


	//   ....[129]....
        /*0540*/ 	.word	0x0001be40


	//   ....[130]....
        /*0544*/ 	.word	0x0001beb0


	//   ....[131]....
        /*0548*/ 	.word	0x0001bf10


	//   ....[132]....
        /*054c*/ 	.word	0x0001bf70


	//   ....[133]....
        /*0550*/ 	.word	0x0001bfd0


	//   ....[134]....
        /*0554*/ 	.word	0x0001c040


	//   ....[135]....
        /*0558*/ 	.word	0x0001c0a0


	//   ....[136]....
        /*055c*/ 	.word	0x0001c100


	//   ....[137]....
        /*0560*/ 	.word	0x0001c150


	//   ....[138]....
        /*0564*/ 	.word	0x0001c1b0


	//   ....[139]....
        /*0568*/ 	.word	0x0001c200


	//   ....[140]....
        /*056c*/ 	.word	0x0001c250


	//   ....[141]....
        /*0570*/ 	.word	0x0001c2c0


	//   ....[142]....
        /*0574*/ 	.word	0x0001c330


	//   ....[143]....
        /*0578*/ 	.word	0x0001c390


	//   ....[144]....
        /*057c*/ 	.word	0x0001c3f0


	//   ....[145]....
        /*0580*/ 	.word	0x0001c450


	//   ....[146]....
        /*0584*/ 	.word	0x0001c4c0


	//   ....[147]....
        /*0588*/ 	.word	0x0001c520


	//   ....[148]....
        /*058c*/ 	.word	0x0001c580


	//   ....[149]....
        /*0590*/ 	.word	0x0001c5e0


	//   ....[150]....
        /*0594*/ 	.word	0x0001c650


	//   ....[151]....
        /*0598*/ 	.word	0x0001c6b0


	//   ....[152]....
        /*059c*/ 	.word	0x0001c710


	//   ....[153]....
        /*05a0*/ 	.word	0x0001c770


	//   ....[154]....
        /*05a4*/ 	.word	0x0001c7e0


	//   ....[155]....
        /*05a8*/ 	.word	0x0001c840


	//   ....[156]....
        /*05ac*/ 	.word	0x0001c8a0


	//   ....[157]....
        /*05b0*/ 	.word	0x0001c900


	//   ....[158]....
        /*05b4*/ 	.word	0x0001c970


	//   ....[159]....
        /*05b8*/ 	.word	0x0001c9d0


	//   ....[160]....
        /*05bc*/ 	.word	0x0001ca30


	//   ....[161]....
        /*05c0*/ 	.word	0x0001ca90


	//   ....[162]....
        /*05c4*/ 	.word	0x0001cb00


	//   ....[163]....
        /*05c8*/ 	.word	0x0001cb50


	//   ....[164]....
        /*05cc*/ 	.word	0x0001cb90


	//   ....[165]....
        /*05d0*/ 	.word	0x0001cbe0


	//   ....[166]....
        /*05d4*/ 	.word	0x0001cc30


	//   ....[167]....
        /*05d8*/ 	.word	0x0001cc80


	//   ....[168]....
        /*05dc*/ 	.word	0x0001ccf0


	//   ....[169]....
        /*05e0*/ 	.word	0x0001cd30


	//   ....[170]....
        /*05e4*/ 	.word	0x0001cd80


	//   ....[171]....
        /*05e8*/ 	.word	0x0001cdd0


	//   ....[172]....
        /*05ec*/ 	.word	0x0001ce20


	//   ....[173]....
        /*05f0*/ 	.word	0x0001ce70


	//   ....[174]....
        /*05f4*/ 	.word	0x0001cee0


	//   ....[175]....
        /*05f8*/ 	.word	0x0001cf20


	//   ....[176]....
        /*05fc*/ 	.word	0x0001cf90


	//   ....[177]....
        /*0600*/ 	.word	0x0001cff0


	//   ....[178]....
        /*0604*/ 	.word	0x0001d050


	//----- nvinfo : EIATTR_EXIT_INSTR_OFFSETS
	.align		4
.L_396:
        /*0608*/ 	.byte	0x04, 0x1c
        /*060a*/ 	.short	(.L_398 - .L_397)


	//   ....[0]....
.L_397:
        /*060c*/ 	.word	0x00000fe0


	//   ....[1]....
        /*0610*/ 	.word	0x0001ba50


	//----- nvinfo : EIATTR_MAX_THREADS
	.align		4
.L_398:
        /*0614*/ 	.byte	0x04, 0x05
        /*0616*/ 	.short	(.L_400 - .L_399)
.L_399:
        /*0618*/ 	.word	0x00000100
        /*061c*/ 	.word	0x00000001
        /*0620*/ 	.word	0x00000001


	//----- nvinfo : EIATTR_CRS_STACK_SIZE
	.align		4
.L_400:
        /*0624*/ 	.byte	0x04, 0x1e
        /*0626*/ 	.short	(.L_402 - .L_401)
.L_401:
        /*0628*/ 	.word	0x00000000
.L_402:


//--------------------- .nv.info._ZN7cutlass13device_kernelIN5flash19enable_sm80_to_sm89INS1_16FlashAttnFwdSm80INS1_25CollectiveMainloopFwdSm80ILi8ELi1ELb0EN4cute5tupleIJNS5_1CILi128EEENS7_ILi96EEENS7_ILi256EEEEEELi256ENS_6half_tEfNS_4arch4Sm80ELb0ELb0ELb1ELb0ELb0ELb0ELb1ELb1EEENS1_21CollectiveEpilogueFwdINS6_IJS8_SA_S9_EEENS6_IJNS7_ILi1EEESI_SI_EEESC_SE_Li256ELb0ELb1ELb1ELb0EEENS1_19SingleTileSchedulerILb0ELb1ELb1ELi128EEEEEEEEEvNT_6ParamsE --------------------------
	.section	.nv.info._ZN7cutlass13device_kernelIN5flash19enable_sm80_to_sm89INS1_16FlashAttnFwdSm80INS1_25CollectiveMainloopFwdSm80ILi8ELi1ELb0EN4cute5tupleIJNS5_1CILi128EEENS7_ILi96EEENS7_ILi256EEEEEELi256ENS_6half_tEfNS_4arch4Sm80ELb0ELb0ELb1ELb0ELb0ELb0ELb1ELb1EEENS1_21CollectiveEpilogueFwdINS6_IJS8_SA_S9_EEENS6_IJNS7_ILi1EEESI_SI_EEESC_SE_Li256ELb0ELb1ELb1ELb0EEENS1_19SingleTileSchedulerILb0ELb1ELb1ELi128EEEEEEEEEvNT_6ParamsE,"",@"SHT_CUDA_INFO"
	.sectionflags	@""
	.align	4


	//----- nvinfo : EIATTR_CUDA_API_VERSION
	.align		4
        /*0000*/ 	.byte	0x04, 0x37
        /*0002*/ 	.short	(.L_404 - .L_403)
.L_403:
        /*0004*/ 	.word	0x00000082


	//----- nvinfo : EIATTR_SW2861232_WAR
	.align		4
.L_404:
        /*0008*/ 	.byte	0x01, 0x35
	.zero		2


	//----- nvinfo : EIATTR_PARAM_CBANK
	.align		4
        /*000c*/ 	.byte	0x04, 0x0a
        /*000e*/ 	.short	(.L_406 - .L_405)
	.align		4
.L_405:
        /*0010*/ 	.word	index@(.nv.constant0._ZN7cutlass13device_kernelIN5flash19enable_sm80_to_sm89INS1_16FlashAttnFwdSm80INS1_25CollectiveMainloopFwdSm80ILi8ELi1ELb0EN4cute5tupleIJNS5_1CILi128EEENS7_ILi96EEENS7_ILi256EEEEEELi256ENS_6half_tEfNS_4arch4Sm80ELb0ELb0ELb1ELb0ELb0ELb0ELb1ELb1EEENS1_21CollectiveEpilogueFwdINS6_IJS8_SA_S9_EEENS6_IJNS7_ILi1EEESI_SI_EEESC_SE_Li256ELb0ELb1ELb1ELb0EEENS1_19SingleTileSchedulerILb0ELb1ELb1ELi128EEEEEEEEEvNT_6ParamsE)
        /*0014*/ 	.short	0x0160
        /*0016*/ 	.short	0x0418


	//----- nvinfo : EIATTR_CBANK_PARAM_SIZE
	.align		4
.L_406:
        /*0018*/ 	.byte	0x03, 0x19
        /*001a*/ 	.short	0x0418


	//----- nvinfo : EIATTR_KPARAM_INFO
	.align		4
        /*001c*/ 	.byte	0x04, 0x17
        /*001e*/ 	.short	(.L_408 - .L_407)
.L_407:
        /*0020*/ 	.word	0x00000000
        /*0024*/ 	.short	0x0000
        /*0026*/ 	.short	0x0000
        /*0028*/ 	.byte	0x00, 0xf0, 0x61, 0x10


	//----- nvinfo : EIATTR_MAXREG_COUNT
	.align		4
.L_408:
        /*002c*/ 	.byte	0x03, 0x1b
        /*002e*/ 	.short	0x00ff


	//----- nvinfo : EIATTR_NUM_BARRIERS
	.align		4
        /*0030*/ 	.byte	0x02, 0x4c
        /*0032*/ 	.byte	0x02
	.zero		1


	//----- nvinfo : EIATTR_ANNOTATIONS
	.align		4
        /*0034*/ 	.byte	0x04, 0x55
        /*0036*/ 	.short	(.L_410 - .L_409)


	//   ....[0]....
.L_409:
        /* <DEDUP_REMOVED lines=17> */


	//----- nvinfo : EIATTR_MERCURY_ISA_VERSION
	.align		4
.L_410:
        /*0130*/ 	.byte	0x03, 0x5f
        /*0132*/ 	.short	0x0000


	//----- nvinfo : EIATTR_COOP_GROUP_MASK_REGIDS
	.align		4
        /*0134*/ 	.byte	0x04, 0x29
        /*0136*/ 	.short	(.L_412 - .L_411)


	//   ....[0]....
.L_411:
        /*0138*/ 	.word	0xffffffff


	//   ....[1]....
        /*013c*/ 	.word	0xffffffff


	//   ....[2]....
        /*0140*/ 	.word	0xffffffff


	//   ....[3]....
        /*0144*/ 	.word	0xffffffff


	//   ....[4]....
        /*0148*/ 	.word	0xffffffff


	//   ....[5]....
        /*014c*/ 	.word	0xffffffff


	//   ....[6]....
        /*0150*/ 	.word	0xffffffff


	//   ....[7]....
        /*0154*/ 	.word	0xffffffff


	//   ....[8]....
        /*0158*/ 	.word	0xffffffff


	//   ....[9]....
        /*015c*/ 	.word	0xffffffff


	//   ....[10]....
        /*0160*/ 	.word	0xffffffff


	//   ....[11]....
        /*0164*/ 	.word	0xffffffff


	//   ....[12]....
        /*0168*/ 	.word	0xffffffff


	//   ....[13]....
        /*016c*/ 	.word	0xffffffff


	//   ....[14]....
        /*0170*/ 	.word	0xffffffff


	//   ....[15]....
        /*0174*/ 	.word	0xffffffff


	//   ....[16]....
        /*0178*/ 	.word	0xffffffff


	//   ....[17]....
        /*017c*/ 	.word	0xffffffff


	//   ....[18]....
        /*0180*/ 	.word	0xffffffff


	//   ....[19]....
        /*0184*/ 	.word	0xffffffff


	//   ....[20]....
        /*0188*/ 	.word	0xffffffff


	//   ....[21]....
        /*018c*/ 	.word	0xffffffff


	//   ....[22]....
        /*0190*/ 	.word	0xffffffff


	//   ....[23]....
        /*0194*/ 	.word	0xffffffff


	//   ....[24]....
        /*0198*/ 	.word	0xffffffff


	//   ....[25]....
        /*019c*/ 	.word	0xffffffff


	//   ....[26]....
        /*01a0*/ 	.word	0xffffffff


	//   ....[27]....
        /*01a4*/ 	.word	0xffffffff


	//   ....[28]....
        /*01a8*/ 	.word	0xffffffff


	//----- nvinfo : EIATTR_COOP_GROUP_INSTR_OFFSETS
	.align		4
.L_412:
        /*01ac*/ 	.byte	0x04, 0x28
        /*01ae*/ 	.short	(.L_414 - .L_413)


	//   ....[0]....
.L_413:
        /*01b0*/ 	.word	0x00000060


	//   ....[1]....
        /*01b4*/ 	.word	0x00000fd0


	//   ....[2]....
        /*01b8*/ 	.word	0x00000ff0


	//   ....[3]....
        /*01bc*/ 	.word	0x00001300


	//   ....[4]....
        /*01c0*/ 	.word	0x000013b0


	//   ....[5]....
        /*01c4*/ 	.word	0x000015a0


	//   ....[6]....
        /*01c8*/ 	.word	0x000015d0


	//   ....[7]....
        /*01cc*/ 	.word	0x00001790


	//   ....[8]....
        /*01d0*/ 	.word	0x000017d0


	//   ....[9]....
        /*01d4*/ 	.word	0x00004900


	//   ....[10]....
        /*01d8*/ 	.word	0x000049e0


	//   ....[11]....
        /*01dc*/ 	.word	0x00004a10


	//   ....[12]....
        /*01e0*/ 	.word	0x00004a80


	//   ....[13]....
        /*01e4*/ 	.word	0x000099b0


	//   ....[14]....
        /*01e8*/ 	.word	0x00009a10


	//   ....[15]....
        /*01ec*/ 	.word	0x00009a40


	//   ....[16]....
        /*01f0*/ 	.word	0x00009b00


	//   ....[17]....
        /*01f4*/ 	.word	0x0000c7b0


	//   ....[18]....
        /*01f8*/ 	.word	0x0000c7c0


	//   ....[19]....
        /*01fc*/ 	.word	0x0000c7f0


	//   ....[20]....
        /*0200*/ 	.word	0x0000c810


	//   ....[21]....
        /*0204*/ 	.word	0x0000d6e0


	//   ....[22]....
        /*0208*/ 	.word	0x0000d720


	//   ....[23]....
        /*020c*/ 	.word	0x0000d760


	//   ....[24]....
        /*0210*/ 	.word	0x0000d790


	//   ....[25]....
        /*0214*/ 	.word	0x0000d880


	//   ....[26]....
        /*0218*/ 	.word	0x0000d8a0


	//   ....[27]....
        /*021c*/ 	.word	0x0000e4c0


	//   ....[28]....
        /*0220*/ 	.word	0x0000e4d0


	//----- nvinfo : EIATTR_EXIT_INSTR_OFFSETS
	.align		4
.L_414:
        /*0224*/ 	.byte	0x04, 0x1c
        /*0226*/ 	.short	(.L_416 - .L_415)


	//   ....[0]....
.L_415:
        /*0228*/ 	.word	0x000001c0


	//   ....[1]....
        /*022c*/ 	.word	0x0000e4e0


	//   ....[2]....
        /*0230*/ 	.word	0x0000f080


	//   ....[3]....
        /*0234*/ 	.word	0x0000f0d0


	//   ....[4]....
        /*0238*/ 	.word	0x0000f100


	//   ....[5]....
        /*023c*/ 	.word	0x0000f160


	//   ....[6]....
        /*0240*/ 	.word	0x0000f3f0


	//----- nvinfo : EIATTR_CTAIDZ_USED
	.align		4
.L_416:
        /*0244*/ 	.byte	0x01, 0x04
	.zero		2


	//----- nvinfo : EIATTR_MAX_THREADS
	.align		4
        /*0248*/ 	.byte	0x04, 0x05
        /*024a*/ 	.short	(.L_418 - .L_417)
.L_417:
        /*024c*/ 	.word	0x00000100
        /*0250*/ 	.word	0x00000001
        /*0254*/ 	.word	0x00000001


	//----- nvinfo : EIATTR_CRS_STACK_SIZE
	.align		4
.L_418:
        /*0258*/ 	.byte	0x04, 0x1e
        /*025a*/ 	.short	(.L_420 - .L_419)
.L_419:
        /*025c*/ 	.word	0x00000000
.L_420:


//--------------------- .nv.info._ZN7cutlass13device_kernelIN5flash19enable_sm80_to_sm89INS1_16FlashAttnFwdSm80INS1_25CollectiveMainloopFwdSm80ILi8ELi1ELb0EN4cute5tupleIJNS5_1CILi128EEENS7_ILi64EEENS7_ILi256EEEEEELi256ENS_6half_tEfNS_4arch4Sm80ELb0ELb0ELb1ELb1ELb0ELb0ELb1ELb1EEENS1_21CollectiveEpilogueFwdINS6_IJS8_SA_S9_EEENS6_IJNS7_ILi1EEESI_SI_EEESC_SE_Li256ELb1ELb1ELb1ELb0EEENS1_36VarlenDynamicPersistentTileSchedulerILi128ELi64ELi256ELi256ELb1ELb1ELb0ELb0ELb1ELb1EEEEEEEEEvNT_6ParamsE --------------------------
	.section	.nv.info._ZN7cutlass13device_kernelIN5flash19enable_sm80_to_sm89INS1_16FlashAttnFwdSm80INS1_25CollectiveMainloopFwdSm80ILi8ELi1ELb0EN4cute5tupleIJNS5_1CILi128EEENS7_ILi64EEENS7_ILi256EEEEEELi256ENS_6half_tEfNS_4arch4Sm80ELb0ELb0ELb1ELb1ELb0ELb0ELb1ELb1EEENS1_21CollectiveEpilogueFwdINS6_IJS8_SA_S9_EEENS6_IJNS7_ILi1EEESI_SI_EEESC_SE_Li256ELb1ELb1ELb1ELb0EEENS1_36VarlenDynamicPersistentTileSchedulerILi128ELi64ELi256ELi256ELb1ELb1ELb0ELb0ELb1ELb1EEEEEEEEEvNT_6ParamsE,"",@"SHT_CUDA_INFO"
	.sectionflags	@""
	.align	4


	//----- nvinfo : EIATTR_CUDA_API_VERSION
	.align		4
        /*0000*/ 	.byte	0x04, 0x37
        /*0002*/ 	.short	(.L_422 - .L_421)
.L_421:
        /*0004*/ 	.word	0x00000082


	//----- nvinfo : EIATTR_SW2861232_WAR
	.align		4
.L_422:
        /*0008*/ 	.byte	0x01, 0x35
	.zero		2


	//----- nvinfo : EIATTR_PARAM_CBANK
	.align		4
        /*000c*/ 	.byte	0x04, 0x0a
        /*000e*/ 	.short	(.L_424 - .L_423)
	.align		4
.L_423:
        /*0010*/ 	.word	index@(.nv.constant0._ZN7cutlass13device_kernelIN5flash19enable_sm80_to_sm89INS1_16FlashAttnFwdSm80INS1_25CollectiveMainloopFwdSm80ILi8ELi1ELb0EN4cute5tupleIJNS5_1CILi128EEENS7_ILi64EEENS7_ILi256EEEEEELi256ENS_6half_tEfNS_4arch4Sm80ELb0ELb0ELb1ELb1ELb0ELb0ELb1ELb1EEENS1_21CollectiveEpilogueFwdINS6_IJS8_SA_S9_EEENS6_IJNS7_ILi1EEESI_SI_EEESC_SE_Li256ELb1ELb1ELb1ELb0EEENS1_36VarlenDynamicPersistentTileSchedulerILi128ELi64ELi256ELi256ELb1ELb1ELb0ELb0ELb1ELb1EEEEEEEEEvNT_6ParamsE)
        /*0014*/ 	.short	0x0160
        /*0016*/ 	.short	0x0438


	//----- nvinfo : EIATTR_CBANK_PARAM_SIZE
	.align		4
.L_424:
        /*0018*/ 	.byte	0x03, 0x19
        /*001a*/ 	.short	0x0438


	//----- nvinfo : EIATTR_KPARAM_INFO
	.align		4
        /*001c*/ 	.byte	0x04, 0x17
        /*001e*/ 	.short	(.L_426 - .L_425)
.L_425:
        /*0020*/ 	.word	0x00000000
        /*0024*/ 	.short	0x0000
        /*0026*/ 	.short	0x0000
        /*0028*/ 	.byte	0x00, 0xf0, 0xe1, 0x10


	//----- nvinfo : EIATTR_MAXREG_COUNT
	.align		4
.L_426:
        /*002c*/ 	.byte	0x03, 0x1b
        /*002e*/ 	.short	0x00ff


	//----- nvinfo : EIATTR_NUM_BARRIERS
	.align		4
        /*0030*/ 	.byte	0x02, 0x4c
        /*0032*/ 	.byte	0x06
	.zero		1


	//----- nvinfo : EIATTR_ANNOTATIONS
	.align		4
        /*0034*/ 	.byte	0x04, 0x55
        /*0036*/ 	.short	(.L_428 - .L_427)


	//   ....[0]....
.L_427:
        /* <DEDUP_REMOVED lines=135> */


	//----- nvinfo : EIATTR_MERCURY_ISA_VERSION
	.align		4
.L_428:
        /*0890*/ 	.byte	0x03, 0x5f
        /*0892*/ 	.short	0x0000


	//----- nvinfo : EIATTR_INT_WARP_WIDE_INSTR_OFFSETS
	.align		4
        /*0894*/ 	.byte	0x04, 0x31
        /*0896*/ 	.short	(.L_430 - .L_429)


	//   ....[0]....
.L_429:
        /*0898*/ 	.word	0x0000a850


	//   ....[1]....
        /*089c*/ 	.word	0x0000a8d0


	//----- nvinfo : EIATTR_COOP_GROUP_MASK_REGIDS
	.align		4
.L_430:
        /*08a0*/ 	.byte	0x04, 0x29
        /*08a2*/ 	.short	(.L_432 - .L_431)


	//   ....[0]....
.L_431:
        /*08a4*/ 	.word	0xffffffff


	//   ....[1]....
        /*08a8*/ 	.word	0xffffffff


	//   ....[2]....
        /*08ac*/ 	.word	0xffffffff


	//   ....[3]....
        /*08b0*/ 	.word	0xffffffff


	//   ....[4]....
        /*08b4*/ 	.word	0xffffffff


	//   ....[5]....
        /*08b8*/ 	.word	0xffffffff


	//   ....[6]....
        /*08bc*/ 	.word	0xffffffff


	//   ....[7]....
        /*08c0*/ 	.word	0xffffffff


	//   ....[8]....
        /*08c4*/ 	.word	0xffffffff


	//   ....[9]....
        /*08c8*/ 	.word	0xffffffff


	//   ....[10]....
        /*08cc*/ 	.word	0xffffffff


	//   ....[11]....
        /*08d0*/ 	.word	0xffffffff


	//   ....[12]....
        /*08d4*/ 	.word	0xffffffff


	//   ....[13]....
        /*08d8*/ 	.word	0xffffffff


	//   ....[14]....
        /*08dc*/ 	.word	0xffffffff


	//   ....[15]....
        /*08e0*/ 	.word	0xffffffff


	//   ....[16]....
        /*08e4*/ 	.word	0xffffffff


	//   ....[17]....
        /*08e8*/ 	.word	0xffffffff


	//   ....[18]....
        /*08ec*/ 	.word	0xffffffff


	//   ....[19]....
        /*08f0*/ 	.word	0xffffffff


	//   ....[20]....
        /*08f4*/ 	.word	0xffffffff


	//   ....[21]....
        /*08f8*/ 	.word	0xffffffff


	//   ....[22]....
        /*08fc*/ 	.word	0xffffffff


	//   ....[23]....
        /*0900*/ 	.word	0xffffffff


	//   ....[24]....
        /*0904*/ 	.word	0xffffffff


	//   ....[25]....
        /*0908*/ 	.word	0xffffffff


	//   ....[26]....
        /*090c*/ 	.word	0xffffffff


	//   ....[27]....
        /*0910*/ 	.word	0xffffffff


	//   ....[28]....
        /*0914*/ 	.word	0xffffffff


	//   ....[29]....
        /*0918*/ 	.word	0xffffffff


	//   ....[30]....
        /*091c*/ 	.word	0xffffffff


	//   ....[31]....
        /*0920*/ 	.word	0xffffffff


	//   ....[32]....
        /*0924*/ 	.word	0xffffffff


	//   ....[33]....
        /*0928*/ 	.word	0xffffffff


	//   ....[34]....
        /*092c*/ 	.word	0xffffffff


	//   ....[35]....
        /*0930*/ 	.word	0xffffffff


	//   ....[36]....
        /*0934*/ 	.word	0xffffffff


	//   ....[37]....
        /*0938*/ 	.word	0xffffffff


	//   ....[38]....
        /*093c*/ 	.word	0xffffffff


	//   ....[39]....
        /*0940*/ 	.word	0xffffffff


	//   ....[40]....
        /*0944*/ 	.word	0xffffffff


	//   ....[41]....
        /*0948*/ 	.word	0xffffffff


	//   ....[42]....
        /*094c*/ 	.word	0xffffffff


	//   ....[43]....
        /*0950*/ 	.word	0xffffffff


	//   ....[44]....
        /*0954*/ 	.word	0xffffffff


	//   ....[45]....
        /*0958*/ 	.word	0xffffffff


	//   ....[46]....
        /*095c*/ 	.word	0xffffffff


	//   ....[47]....
        /*0960*/ 	.word	0xffffffff


	//   ....[48]....
        /*0964*/ 	.word	0xffffffff


	//   ....[49]....
        /*0968*/ 	.word	0xffffffff


	//   ....[50]....
        /*096c*/ 	.word	0xffffffff


	//   ....[51]....
        /*0970*/ 	.word	0xffffffff


	//   ....[52]....
        /*0974*/ 	.word	0xffffffff


	//   ....[53]....
        /*0978*/ 	.word	0xffffffff


	//   ....[54]....
        /*097c*/ 	.word	0xffffffff


	//   ....[55]....
        /*0980*/ 	.word	0xffffffff


	//   ....[56]....
        /*0984*/ 	.word	0xffffffff


	//   ....[57]....
        /*0988*/ 	.word	0xffffffff


	//   ....[58]....
        /*098c*/ 	.word	0xffffffff


	//   ....[59]....
        /*0990*/ 	.word	0xffffffff


	//   ....[60]....
        /*0994*/ 	.word	0xffffffff


	//   ....[61]....
        /*0998*/ 	.word	0xffffffff


	//   ....[62]....
        /*099c*/ 	.word	0xffffffff


	//   ....[63]....
        /*09a0*/ 	.word	0xffffffff


	//   ....[64]....
        /*09a4*/ 	.word	0xffffffff


	//   ....[65]....
        /*09a8*/ 	.word	0xffffffff


	//   ....[66]....
        /*09ac*/ 	.word	0xffffffff


	//   ....[67]....
        /*09b0*/ 	.word	0xffffffff


	//   ....[68]....
        /*09b4*/ 	.word	0xffffffff


	//   ....[69]....
        /*09b8*/ 	.word	0xffffffff


	//   ....[70]....
        /*09bc*/ 	.word	0xffffffff


	//   ....[71]....
        /*09c0*/ 	.word	0xffffffff


	//   ....[72]....
        /*09c4*/ 	.word	0xffffffff


	//   ....[73]....
        /*09c8*/ 	.word	0xffffffff


	//   ....[74]....
        /*09cc*/ 	.word	0xffffffff


	//   ....[75]....
        /*09d0*/ 	.word	0xffffffff


	//   ....[76]....
        /*09d4*/ 	.word	0xffffffff


	//   ....[77]....
        /*09d8*/ 	.word	0xffffffff


	//   ....[78]....
        /*09dc*/ 	.word	0xffffffff


	//   ....[79]....
        /*09e0*/ 	.word	0xffffffff


	//   ....[80]....
        /*09e4*/ 	.word	0xffffffff


	//   ....[81]....
        /*09e8*/ 	.word	0xffffffff


	//   ....[82]....
        /*09ec*/ 	.word	0xffffffff


	//   ....[83]....
        /*09f0*/ 	.word	0xffffffff


	//   ....[84]....
        /*09f4*/ 	.word	0xffffffff


	//   ....[85]....
        /*09f8*/ 	.word	0xffffffff


	//   ....[86]....
        /*09fc*/ 	.word	0xffffffff


	//   ....[87]....
        /*0a00*/ 	.word	0xffffffff


	//   ....[88]....
        /*0a04*/ 	.word	0xffffffff


	//   ....[89]....
        /*0a08*/ 	.word	0xffffffff


	//   ....[90]....
        /*0a0c*/ 	.word	0xffffffff


	//   ....[91]....
        /*0a10*/ 	.word	0xffffffff


	//   ....[92]....
        /*0a14*/ 	.word	0xffffffff


	//   ....[93]....
        /*0a18*/ 	.word	0xffffffff


	//   ....[94]....
        /*0a1c*/ 	.word	0xffffffff


	//   ....[95]....
        /*0a20*/ 	.word	0xffffffff


	//   ....[96]....
        /*0a24*/ 	.word	0xffffffff


	//   ....[97]....
        /*0a28*/ 	.word	0xffffffff


	//   ....[98]....
        /*0a2c*/ 	.word	0xffffffff


	//   ....[99]....
        /*0a30*/ 	.word	0xffffffff


	//   ....[100]....
        /*0a34*/ 	.word	0xffffffff


	//   ....[101]....
        /*0a38*/ 	.word	0xffffffff


	//   ....[102]....
        /*0a3c*/ 	.word	0xffffffff


	//   ....[103]....
        /*0a40*/ 	.word	0xffffffff


	//   ....[104]....
        /*0a44*/ 	.word	0xffffffff


	//   ....[105]....
        /*0a48*/ 	.word	0xffffffff


	//   ....[106]....
        /*0a4c*/ 	.word	0xffffffff


	//   ....[107]....
        /*0a50*/ 	.word	0xffffffff


	//   ....[108]....
        /*0a54*/ 	.word	0xffffffff


	//   ....[109]....
        /*0a58*/ 	.word	0xffffffff


	//   ....[110]....
        /*0a5c*/ 	.word	0xffffffff


	//   ....[111]....
        /*0a60*/ 	.word	0xffffffff


	//   ....[112]....
        /*0a64*/ 	.word	0xffffffff


	//   ....[113]....
        /*0a68*/ 	.word	0xffffffff


	//   ....[114]....
        /*0a6c*/ 	.word	0xffffffff


	//   ....[115]....
        /*0a70*/ 	.word	0xffffffff


	//   ....[116]....
        /*0a74*/ 	.word	0xffffffff


	//   ....[117]....
        /*0a78*/ 	.word	0xffffffff


	//   ....[118]....
        /*0a7c*/ 	.word	0xffffffff


	//   ....[119]....
        /*0a80*/ 	.word	0xffffffff


	//   ....[120]....
        /*0a84*/ 	.word	0xffffffff


	//   ....[121]....
        /*0a88*/ 	.word	0xffffffff


	//   ....[122]....
        /*0a8c*/ 	.word	0xffffffff


	//   ....[123]....
        /*0a90*/ 	.word	0xffffffff


	//   ....[124]....
        /*0a94*/ 	.word	0xffffffff


	//   ....[125]....
        /*0a98*/ 	.word	0xffffffff


	//   ....[126]....
        /*0a9c*/ 	.word	0xffffffff


	//   ....[127]....
        /*0aa0*/ 	.word	0xffffffff


	//   ....[128]....
        /*0aa4*/ 	.word	0xffffffff


	//   ....[129]....
        /*0aa8*/ 	.word	0xffffffff


	//   ....[130]....
        /*0aac*/ 	.word	0xffffffff


	//   ....[131]....
        /*0ab0*/ 	.word	0xffffffff


	//   ....[132]....
        /*0ab4*/ 	.word	0xffffffff


	//   ....[133]....
        /*0ab8*/ 	.word	0xffffffff


	//   ....[134]....
        /*0abc*/ 	.word	0xffffffff


	//   ....[135]....
        /*0ac0*/ 	.word	0xffffffff


	//   ....[136]....
        /*0ac4*/ 	.word	0xffffffff


	//   ....[137]....
        /*0ac8*/ 	.word	0xffffffff


	//   ....[138]....
        /*0acc*/ 	.word	0xffffffff


	//----- nvinfo : EIATTR_COOP_GROUP_INSTR_OFFSETS
	.align		4
.L_432:
        /*0ad0*/ 	.byte	0x04, 0x28
        /*0ad2*/ 	.short	(.L_434 - .L_433)


	//   ....[0]....
.L_433:
        /*0ad4*/ 	.word	0x00000050


	//   ....[1]....
        /*0ad8*/ 	.word	0x00000200


	//   ....[2]....
        /*0adc*/ 	.word	0x00000230


	//   ....[3]....
        /*0ae0*/ 	.word	0x00000260


	//   ....[4]....
        /*0ae4*/ 	.word	0x00000290


	//   ....[5]....
        /*0ae8*/ 	.word	0x000002c0


	//   ....[6]....
        /*0aec*/ 	.word	0x000002f0


	//   ....[7]....
        /*0af0*/ 	.word	0x00000460


	//   ....[8]....
        /*0af4*/ 	.word	0x000004a0


	//   ....[9]....
        /*0af8*/ 	.word	0x000004d0


	//   ....[10]....
        /*0afc*/ 	.word	0x00000500


	//   ....[11]....
        /*0b00*/ 	.word	0x00000530


	//   ....[12]....
        /*0b04*/ 	.word	0x00000560


	//   ....[13]....
        /*0b08*/ 	.word	0x000005f0


	//   ....[14]....
        /*0b0c*/ 	.word	0x00000620


	//   ....[15]....
        /*0b10*/ 	.word	0x00000630


	//   ....[16]....
        /*0b14*/ 	.word	0x000006a0


	//   ....[17]....
        /*0b18*/ 	.word	0x00002a60


	//   ....[18]....
        /*0b1c*/ 	.word	0x00002a80


	//   ....[19]....
        /*0b20*/ 	.word	0x00002c40


	//   ....[20]....
        /*0b24*/ 	.word	0x00002c50


	//   ....[21]....
        /*0b28*/ 	.word	0x00002e10


	//   ....[22]....
        /*0b2c*/ 	.word	0x00002e30


	//   ....[23]....
        /*0b30*/ 	.word	0x00002ff0


	//   ....[24]....
        /*0b34*/ 	.word	0x00003000


	//   ....[25]....
        /*0b38*/ 	.word	0x00004ea0


	//   ....[26]....
        /*0b3c*/ 	.word	0x00004fa0


	//   ....[27]....
        /*0b40*/ 	.word	0x00004fb0


	//   ....[28]....
        /*0b44*/ 	.word	0x00005000


	//   ....[29]....
        /*0b48*/ 	.word	0x00008010


	//   ....[30]....
        /*0b4c*/ 	.word	0x000080c0


	//   ....[31]....
        /*0b50*/ 	.word	0x000080d0


	//   ....[32]....
        /*0b54*/ 	.word	0x000081d0


	//   ....[33]....
        /*0b58*/ 	.word	0x00009e30


	//   ....[34]....
        /*0b5c*/ 	.word	0x00009e40


	//   ....[35]....
        /*0b60*/ 	.word	0x00009e70


	//   ....[36]....
        /*0b64*/ 	.word	0x00009e80


	//   ....[37]....
        /*0b68*/ 	.word	0x0000b710


	//   ....[38]....
        /*0b6c*/ 	.word	0x0000b720


	//   ....[39]....
        /*0b70*/ 	.word	0x0000b740


	//   ....[40]....
        /*0b74*/ 	.word	0x0000b750


	//   ....[41]....
        /*0b78*/ 	.word	0x0000bb60


	//   ....[42]....
        /*0b7c*/ 	.word	0x0000bb80


	//   ....[43]....
        /*0b80*/ 	.word	0x0000bd40


	//   ....[44]....
        /*0b84*/ 	.word	0x0000bd50


	//   ....[45]....
        /*0b88*/ 	.word	0x0000bf20


	//   ....[46]....
        /*0b8c*/ 	.word	0x0000bf40


	//   ....[47]....
        /*0b90*/ 	.word	0x0000c110


	//   ....[48]....
        /*0b94*/ 	.word	0x0000c120


	//   ....[49]....
        /*0b98*/ 	.word	0x0000c4f0


	//   ....[50]....
        /*0b9c*/ 	.word	0x0000c510


	//   ....[51]....
        /*0ba0*/ 	.word	0x0000d160


	//   ....[52]....
        /*0ba4*/ 	.word	0x0000d170


	//   ....[53]....
        /*0ba8*/ 	.word	0x0000e570


	//   ....[54]....
        /*0bac*/ 	.word	0x0000e590


	//   ....[55]....
        /*0bb0*/ 	.word	0x0000e760


	//   ....[56]....
        /*0bb4*/ 	.word	0x0000e770


	//   ....[57]....
        /*0bb8*/ 	.word	0x0000e940


	//   ....[58]....
        /*0bbc*/ 	.word	0x0000e960


	//   ....[59]....
        /*0bc0*/ 	.word	0x0000eb30


	//   ....[60]....
        /*0bc4*/ 	.word	0x0000eb40


	//   ....[61]....
        /*0bc8*/ 	.word	0x0000edd0


	//   ....[62]....
        /*0bcc*/ 	.word	0x0000edf0


	//   ....[63]....
        /*0bd0*/ 	.word	0x0000ef20


	//   ....[64]....
        /*0bd4*/ 	.word	0x0000ef60


	//   ....[65]....
        /*0bd8*/ 	.word	0x0000ef90


	//   ....[66]....
        /*0bdc*/ 	.word	0x0000efc0


	//   ....[67]....
        /*0be0*/ 	.word	0x0000eff0


	//   ....[68]....
        /*0be4*/ 	.word	0x0000f020


	//   ....[69]....
        /*0be8*/ 	.word	0x0000f180


	//   ....[70]....
        /*0bec*/ 	.word	0x0000f1c0


	//   ....[71]....
        /*0bf0*/ 	.word	0x0000f1f0


	//   ....[72]....
        /*0bf4*/ 	.word	0x0000f220


	//   ....[73]....
        /*0bf8*/ 	.word	0x0000f250


	//   ....[74]....
        /*0bfc*/ 	.word	0x0000f280


	//   ....[75]....
        /*0c00*/ 	.word	0x0000f310


	//   ....[76]....
        /*0c04*/ 	.word	0x0000f340


	//   ....[77]....
        /*0c08*/ 	.word	0x0000f350


	//   ....[78]....
        /*0c0c*/ 	.word	0x0000f3b0


	//   ....[79]....
        /*0c10*/ 	.word	0x0000f9a0


	//   ....[80]....
        /*0c14*/ 	.word	0x0000fa00


	//   ....[81]....
        /*0c18*/ 	.word	0x0000fa50


	//   ....[82]....
        /*0c1c*/ 	.word	0x0000faa0


	//   ....[83]....
        /*0c20*/ 	.word	0x0000faf0


	//   ....[84]....
        /*0c24*/ 	.word	0x0000fb60


	//   ....[85]....
        /*0c28*/ 	.word	0x0000fba0


	//   ....[86]....
        /*0c2c*/ 	.word	0x0000fc10


	//   ....[87]....
        /*0c30*/ 	.word	0x0000fc80


	//   ....[88]....
        /*0c34*/ 	.word	0x0000fce0


	//   ....[89]....
        /*0c38*/ 	.word	0x0000fd50


	//   ....[90]....
        /*0c3c*/ 	.word	0x0000fdc0


	//   ....[91]....
        /*0c40*/ 	.word	0x0000fe20


	//   ....[92]....
        /*0c44*/ 	.word	0x0000fe80


	//   ....[93]....
        /*0c48*/ 	.word	0x0000fee0


	//   ....[94]....
        /*0c4c*/ 	.word	0x0000ff50


	//   ....[95]....
        /*0c50*/ 	.word	0x0000ffb0


	//   ....[96]....
        /*0c54*/ 	.word	0x00010010


	//   ....[97]....
        /*0c58*/ 	.word	0x00010080


	//   ....[98]....
        /*0c5c*/ 	.word	0x000100d0


	//   ....[99]....
        /*0c60*/ 	.word	0x00010120


	//   ....[100]....
        /*0c64*/ 	.word	0x00010170


	//   ....[101]....
        /*0c68*/ 	.word	0x000101e0


	//   ....[102]....
        /*0c6c*/ 	.word	0x00010250


	//   ....[103]....
        /*0c70*/ 	.word	0x000102b0


	//   ....[104]....
        /*0c74*/ 	.word	0x00010310


	//   ....[105]....
        /*0c78*/ 	.word	0x00010370


	//   ....[106]....
        /*0c7c*/ 	.word	0x000103e0


	//   ....[107]....
        /*0c80*/ 	.word	0x00010440


	//   ....[108]....
        /*0c84*/ 	.word	0x000104a0


	//   ....[109]....
        /*0c88*/ 	.word	0x00010500


	//   ....[110]....
        /*0c8c*/ 	.word	0x00010570


	//   ....[111]....
        /*0c90*/ 	.word	0x000105d0


	//   ....[112]....
        /*0c94*/ 	.word	0x00010630


	//   ....[113]....
        /*0c98*/ 	.word	0x00010690


	//   ....[114]....
        /*0c9c*/ 	.word	0x00010700


	//   ....[115]....
        /*0ca0*/ 	.word	0x00010760


	//   ....[116]....
        /*0ca4*/ 	.word	0x000107c0


	//   ....[117]....
        /*0ca8*/ 	.word	0x00010820


	//   ....[118]....
        /*0cac*/ 	.word	0x00010890


	//   ....[119]....
        /*0cb0*/ 	.word	0x000108f0


	//   ....[120]....
        /*0cb4*/ 	.word	0x00010950


	//   ....[121]....
        /*0cb8*/ 	.word	0x000109b0


	//   ....[122]....
        /*0cbc*/ 	.word	0x00010a20


	//   ....[123]....
        /*0cc0*/ 	.word	0x00010a70


	//   ....[124]....
        /*0cc4*/ 	.word	0x00010ab0


	//   ....[125]....
        /*0cc8*/ 	.word	0x00010b00


	//   ....[126]....
        /*0ccc*/ 	.word	0x00010b50


	//   ....[127]....
        /*0cd0*/ 	.word	0x00010ba0


	//   ....[128]....
        /*0cd4*/ 	.word	0x00010c10


	//   ....[129]....
        /*0cd8*/ 	.word	0x00010c50


	//   ....[130]....
        /*0cdc*/ 	.word	0x00010ca0


	//   ....[131]....
        /*0ce0*/ 	.word	0x00010cf0


	//   ....[132]....
        /*0ce4*/ 	.word	0x00010d40


	//   ....[133]....
        /*0ce8*/ 	.word	0x00010d90


	//   ....[134]....
        /*0cec*/ 	.word	0x00010e00


	//   ....[135]....
        /*0cf0*/ 	.word	0x00010e40


	//   ....[136]....
        /*0cf4*/ 	.word	0x00010eb0


	//   ....[137]....
        /*0cf8*/ 	.word	0x00010f10


	//   ....[138]....
        /*0cfc*/ 	.word	0x00010f70


	//----- nvinfo : EIATTR_EXIT_INSTR_OFFSETS
	.align		4
.L_434:
        /*0d00*/ 	.byte	0x04, 0x1c
        /*0d02*/ 	.short	(.L_436 - .L_435)


	//   ....[0]....
.L_435:
        /*0d04*/ 	.word	0x00000c10


	//   ....[1]....
        /*0d08*/ 	.word	0x0000f960


	//----- nvinfo : EIATTR_MAX_THREADS
	.align		4
.L_436:
        /*0d0c*/ 	.byte	0x04, 0x05
        /*0d0e*/ 	.short	(.L_438 - .L_437)
.L_437:
        /*0d10*/ 	.word	0x00000100
        /*0d14*/ 	.word	0x00000001
        /*0d18*/ 	.word	0x00000001


	//----- nvinfo : EIATTR_CRS_STACK_SIZE
	.align		4
.L_438:
        /*0d1c*/ 	.byte	0x04, 0x1e
        /*0d1e*/ 	.short	(.L_440 - .L_439)
.L_439:
        /*0d20*/ 	.word	0x00000000
.L_440:


//--------------------- .nv.info._ZN7cutlass13device_kernelIN5flash19enable_sm80_to_sm89INS1_16FlashAttnFwdSm80INS1_25CollectiveMainloopFwdSm80ILi8ELi1ELb0EN4cute5tupleIJNS5_1CILi128EEENS7_ILi48EEENS7_ILi256EEEEEELi256ENS_6half_tEfNS_4arch4Sm80ELb0ELb0ELb1ELb1ELb0ELb1ELb1ELb1EEENS1_21CollectiveEpilogueFwdINS6_IJS8_SA_S9_EEENS6_IJNS7_ILi1EEESI_SI_EEESC_SE_Li256ELb1ELb1ELb1ELb0EEENS1_36VarlenDynamicPersistentTileSchedulerILi128ELi48ELi256ELi256ELb1ELb1ELb0ELb0ELb1ELb1EEEEEEEEEvNT_6ParamsE --------------------------
	.section	.nv.info._ZN7cutlass13device_kernelIN5flash19enable_sm80_to_sm89INS1_16FlashAttnFwdSm80INS1_25CollectiveMainloopFwdSm80ILi8ELi1ELb0EN4cute5tupleIJNS5_1CILi128EEENS7_ILi48EEENS7_ILi256EEEEEELi256ENS_6half_tEfNS_4arch4Sm80ELb0ELb0ELb1ELb1ELb0ELb1ELb1ELb1EEENS1_21CollectiveEpilogueFwdINS6_IJS8_SA_S9_EEENS6_IJNS7_ILi1EEESI_SI_EEESC_SE_Li256ELb1ELb1ELb1ELb0EEENS1_36VarlenDynamicPersistentTileSchedulerILi128ELi48ELi256ELi256ELb1ELb1ELb0ELb0ELb1ELb1EEEEEEEEEvNT_6ParamsE,"",@"SHT_CUDA_INFO"
	.sectionflags	@""
	.align	4


	//----- nvinfo : EIATTR_CUDA_API_VERSION
	.align		4
        /*0000*/ 	.byte	0x04, 0x37
        /*0002*/ 	.short	(.L_442 - .L_441)
.L_441:
        /*0004*/ 	.word	0x00000082


	//----- nvinfo : EIATTR_SW2861232_WAR
	.align		4
.L_442:
        /*0008*/ 	.byte	0x01, 0x35
	.zero		2


	//----- nvinfo : EIATTR_PARAM_CBANK
	.align		4
        /*000c*/ 	.byte	0x04, 0x0a
        /*000e*/ 	.short	(.L_444 - .L_443)
	.align		4
.L_443:
        /*0010*/ 	.word	index@(.nv.constant0._ZN7cutlass13device_kernelIN5flash19enable_sm80_to_sm89INS1_16FlashAttnFwdSm80INS1_25CollectiveMainloopFwdSm80ILi8ELi1ELb0EN4cute5tupleIJNS5_1CILi128EEENS7_ILi48EEENS7_ILi256EEEEEELi256ENS_6half_tEfNS_4arch4Sm80ELb0ELb0ELb1ELb1ELb0ELb1ELb1ELb1EEENS1_21CollectiveEpilogueFwdINS6_IJS8_SA_S9_EEENS6_IJNS7_ILi1EEESI_SI_EEESC_SE_Li256ELb1ELb1ELb1ELb0EEENS1_36VarlenDynamicPersistentTileSchedulerILi128ELi48ELi256ELi256ELb1ELb1ELb0ELb0ELb1ELb1EEEEEEEEEvNT_6ParamsE)
        /*0014*/ 	.short	0x0160
        /*0016*/ 	.short	0x0438


	//----- nvinfo : EIATTR_CBANK_PARAM_SIZE
	.align		4
.L_444:
        /*0018*/ 	.byte	0x03, 0x19
        /*001a*/ 	.short	0x0438


	//----- nvinfo : EIATTR_KPARAM_INFO
	.align		4
        /*001c*/ 	.byte	0x04, 0x17
        /*001e*/ 	.short	(.L_446 - .L_445)
.L_445:
        /*0020*/ 	.word	0x00000000
        /*0024*/ 	.short	0x0000
        /*0026*/ 	.short	0x0000
        /*0028*/ 	.byte	0x00, 0xf0, 0xe1, 0x10


	//----- nvinfo : EIATTR_MAXREG_COUNT
	.align		4
.L_446:
        /*002c*/ 	.byte	0x03, 0x1b
        /*002e*/ 	.short	0x00ff


	//----- nvinfo : EIATTR_NUM_BARRIERS
	.align		4
        /*0030*/ 	.byte	0x02, 0x4c
        /*0032*/ 	.byte	0x06
	.zero		1


	//----- nvinfo : EIATTR_ANNOTATIONS
	.align		4
        /*0034*/ 	.byte	0x04, 0x55
        /*0036*/ 	.short	(.L_448 - .L_447)


	//   ....[0]....
.L_447:
        /* <DEDUP_REMOVED lines=48> */


	//----- nvinfo : EIATTR_MERCURY_ISA_VERSION
	.align		4
.L_448:
        /*0328*/ 	.byte	0x03, 0x5f
        /*032a*/ 	.short	0x0000


	//----- nvinfo : EIATTR_INT_WARP_WIDE_INSTR_OFFSETS
	.align		4
        /*032c*/ 	.byte	0x04, 0x31
        /*032e*/ 	.short	(.L_450 - .L_449)


	//   ....[0]....
.L_449:
        /*0330*/ 	.word	0x00016740


	//   ....[1]....
        /*0334*/ 	.word	0x000167c0


	//----- nvinfo : EIATTR_COOP_GROUP_MASK_REGIDS
	.align		4
.L_450:
        /*0338*/ 	.byte	0x04, 0x29
        /*033a*/ 	.short	(.L_452 - .L_451)


	//   ....[0]....
.L_451:
        /*033c*/ 	.word	0xffffffff


	//   ....[1]....
        /*0340*/ 	.word	0xffffffff


	//   ....[2]....
        /*0344*/ 	.word	0xffffffff


	//   ....[3]....
        /*0348*/ 	.word	0xffffffff


	//   ....[4]....
        /*034c*/ 	.word	0xffffffff


	//   ....[5]....
        /*0350*/ 	.word	0xffffffff


	//   ....[6]....
        /*0354*/ 	.word	0xffffffff


	//   ....[7]....
        /*0358*/ 	.word	0xffffffff


	//   ....[8]....
        /*035c*/ 	.word	0xffffffff


	//   ....[9]....
        /*0360*/ 	.word	0xffffffff


	//   ....[10]....
        /*0364*/ 	.word	0xffffffff


	//   ....[11]....
        /*0368*/ 	.word	0xffffffff


	//   ....[12]....
        /*036c*/ 	.word	0xffffffff


	//   ....[13]....
        /*0370*/ 	.word	0xffffffff


	//   ....[14]....
        /*0374*/ 	.word	0xffffffff


	//   ....[15]....
        /*0378*/ 	.word	0xffffffff


	//   ....[16]....
        /*037c*/ 	.word	0xffffffff


	//   ....[17]....
        /*0380*/ 	.word	0xffffffff


	//   ....[18]....
        /*0384*/ 	.word	0xffffffff


	//   ....[19]....
        /*0388*/ 	.word	0xffffffff


	//   ....[20]....
        /*038c*/ 	.word	0xffffffff


	//   ....[21]....
        /*0390*/ 	.word	0xffffffff


	//   ....[22]....
        /*0394*/ 	.word	0xffffffff


	//   ....[23]....
        /*0398*/ 	.word	0xffffffff


	//   ....[24]....
        /*039c*/ 	.word	0xffffffff


	//   ....[25]....
        /*03a0*/ 	.word	0xffffffff


	//   ....[26]....
        /*03a4*/ 	.word	0xffffffff


	//   ....[27]....
        /*03a8*/ 	.word	0xffffffff


	//   ....[28]....
        /*03ac*/ 	.word	0xffffffff


	//   ....[29]....
        /*03b0*/ 	.word	0xffffffff


	//   ....[30]....
        /*03b4*/ 	.word	0xffffffff


	//   ....[31]....
        /*03b8*/ 	.word	0xffffffff


	//   ....[32]....
        /*03bc*/ 	.word	0xffffffff


	//   ....[33]....
        /*03c0*/ 	.word	0xffffffff


	//   ....[34]....
        /*03c4*/ 	.word	0xffffffff


	//   ....[35]....
        /*03c8*/ 	.word	0xffffffff


	//   ....[36]....
        /*03cc*/ 	.word	0xffffffff


	//   ....[37]....
        /*03d0*/ 	.word	0xffffffff


	//   ....[38]....
        /*03d4*/ 	.word	0xffffffff


	//   ....[39]....
        /*03d8*/ 	.word	0xffffffff


	//   ....[40]....
        /*03dc*/ 	.word	0xffffffff


	//   ....[41]....
        /*03e0*/ 	.word	0xffffffff


	//   ....[42]....
        /*03e4*/ 	.word	0xffffffff


	//   ....[43]....
        /*03e8*/ 	.word	0xffffffff


	//   ....[44]....
        /*03ec*/ 	.word	0xffffffff


	//   ....[45]....
        /*03f0*/ 	.word	0xffffffff


	//   ....[46]....
        /*03f4*/ 	.word	0xffffffff


	//   ....[47]....
        /*03f8*/ 	.word	0xffffffff


	//   ....[48]....
        /*03fc*/ 	.word	0xffffffff


	//   ....[49]....
        /*0400*/ 	.word	0xffffffff


	//   ....[50]....
        /*0404*/ 	.word	0xffffffff


	//   ....[51]....
        /*0408*/ 	.word	0xffffffff


	//   ....[52]....
        /*040c*/ 	.word	0xffffffff


	//   ....[53]....
        /*0410*/ 	.word	0xffffffff


	//   ....[54]....
        /*0414*/ 	.word	0xffffffff


	//   ....[55]....
        /*0418*/ 	.word	0xffffffff


	//   ....[56]....
        /*041c*/ 	.word	0xffffffff


	//   ....[57]....
        /*0420*/ 	.word	0xffffffff


	//   ....[58]....
        /*0424*/ 	.word	0xffffffff


	//   ....[59]....
        /*0428*/ 	.word	0xffffffff


	//   ....[60]....
        /*042c*/ 	.word	0xffffffff


	//   ....[61]....
        /*0430*/ 	.word	0xffffffff


	//   ....[62]....
        /*0434*/ 	.word	0xffffffff


	//   ....[63]....
        /*0438*/ 	.word	0xffffffff


	//   ....[64]....
        /*043c*/ 	.word	0xffffffff


	//   ....[65]....
        /*0440*/ 	.word	0xffffffff


	//   ....[66]....
        /*0444*/ 	.word	0xffffffff


	//   ....[67]....
        /*0448*/ 	.word	0xffffffff


	//   ....[68]....
        /*044c*/ 	.word	0xffffffff


	//   ....[69]....
        /*0450*/ 	.word	0xffffffff


	//   ....[70]....
        /*0454*/ 	.word	0xffffffff


	//   ....[71]....
        /*0458*/ 	.word	0xffffffff


	//   ....[72]....
        /*045c*/ 	.word	0xffffffff


	//   ....[73]....
        /*0460*/ 	.word	0xffffffff


	//   ....[74]....
        /*0464*/ 	.word	0xffffffff


	//   ....[75]....
        /*0468*/ 	.word	0xffffffff


	//   ....[76]....
        /*046c*/ 	.word	0xffffffff


	//   ....[77]....
        /*0470*/ 	.word	0xffffffff


	//   ....[78]....
        /*0474*/ 	.word	0xffffffff


	//   ....[79]....
        /*0478*/ 	.word	0xffffffff


	//   ....[80]....
        /*047c*/ 	.word	0xffffffff


	//   ....[81]....
        /*0480*/ 	.word	0xffffffff


	//   ....[82]....
        /*0484*/ 	.word	0xffffffff


	//   ....[83]....
        /*0488*/ 	.word	0xffffffff


	//   ....[84]....
        /*048c*/ 	.word	0xffffffff


	//   ....[85]....
        /*0490*/ 	.word	0xffffffff


	//   ....[86]....
        /*0494*/ 	.word	0xffffffff


	//   ....[87]....
        /*0498*/ 	.word	0xffffffff


	//   ....[88]....
        /*049c*/ 	.word	0xffffffff


	//   ....[89]....
        /*04a0*/ 	.word	0xffffffff


	//   ....[90]....
        /*04a4*/ 	.word	0xffffffff


	//   ....[91]....
        /*04a8*/ 	.word	0xffffffff


	//   ....[92]....
        /*04ac*/ 	.word	0xffffffff


	//   ....[93]....
        /*04b0*/ 	.word	0xffffffff


	//   ....[94]....
        /*04b4*/ 	.word	0xffffffff


	//   ....[95]....
        /*04b8*/ 	.word	0xffffffff


	//   ....[96]....
        /*04bc*/ 	.word	0xffffffff


	//   ....[97]....
        /*04c0*/ 	.word	0xffffffff


	//   ....[98]....
        /*04c4*/ 	.word	0xffffffff


	//   ....[99]....
        /*04c8*/ 	.word	0xffffffff


	//   ....[100]....
        /*04cc*/ 	.word	0xffffffff


	//   ....[101]....
        /*04d0*/ 	.word	0xffffffff


	//   ....[102]....
        /*04d4*/ 	.word	0xffffffff


	//   ....[103]....
        /*04d8*/ 	.word	0xffffffff


	//   ....[104]....
        /*04dc*/ 	.word	0xffffffff


	//   ....[105]....
        /*04e0*/ 	.word	0xffffffff


	//   ....[106]....
        /*04e4*/ 	.word	0xffffffff


	//   ....[107]....
        /*04e8*/ 	.word	0xffffffff


	//   ....[108]....
        /*04ec*/ 	.word	0xffffffff


	//   ....[109]....
        /*04f0*/ 	.word	0xffffffff


	//   ....[110]....
        /*04f4*/ 	.word	0xffffffff


	//   ....[111]....
        /*04f8*/ 	.word	0xffffffff


	//   ....[112]....
        /*04fc*/ 	.word	0xffffffff


	//   ....[113]....
        /*0500*/ 	.word	0xffffffff


	//   ....[114]....
        /*0504*/ 	.word	0xffffffff


	//   ....[115]....
        /*0508*/ 	.word	0xffffffff


	//   ....[116]....
        /*050c*/ 	.word	0xffffffff


	//   ....[117]....
        /*0510*/ 	.word	0xffffffff


	//   ....[118]....
        /*0514*/ 	.word	0xffffffff


	//   ....[119]....
        /*0518*/ 	.word	0xffffffff


	//   ....[120]....
        /*051c*/ 	.word	0xffffffff


	//   ....[121]....
        /*0520*/ 	.word	0xffffffff


	//   ....[122]....
        /*0524*/ 	.word	0xffffffff


	//   ....[123]....
        /*0528*/ 	.word	0xffffffff


	//   ....[124]....
        /*052c*/ 	.word	0xffffffff


	//   ....[125]....
        /*0530*/ 	.word	0xffffffff


	//   ....[126]....
        /*0534*/ 	.word	0xffffffff


	//   ....[127]....
        /*0538*/ 	.word	0xffffffff


	//   ....[128]....
        /*053c*/ 	.word	0xffffffff


	//   ....[129]....
        /*0540*/ 	.word	0xffffffff


	//   ....[130]....
        /*0544*/ 	.word	0xffffffff


	//   ....[131]....
        /*0548*/ 	.word	0xffffffff


	//   ....[132]....
        /*054c*/ 	.word	0xffffffff


	//   ....[133]....
        /*0550*/ 	.word	0xffffffff


	//   ....[134]....
        /*0554*/ 	.word	0xffffffff


	//   ....[135]....
        /*0558*/ 	.word	0xffffffff


	//   ....[136]....
        /*055c*/ 	.word	0xffffffff


	//   ....[137]....
        /*0560*/ 	.word	0xffffffff


	//   ....[138]....
        /*0564*/ 	.word	0xffffffff


	//   ....[139]....
        /*0568*/ 	.word	0xffffffff


	//   ....[140]....
        /*056c*/ 	.word	0xffffffff


	//   ....[141]....
        /*0570*/ 	.word	0xffffffff


	//   ....[142]....
        /*0574*/ 	.word	0xffffffff


	//   ....[143]....
        /*0578*/ 	.word	0xffffffff


	//   ....[144]....
        /*057c*/ 	.word	0xffffffff


	//   ....[145]....
        /*0580*/ 	.word	0xffffffff


	//   ....[146]....
        /*0584*/ 	.word	0xffffffff


	//----- nvinfo : EIATTR_COOP_GROUP_INSTR_OFFSETS
	.align		4
.L_452:
        /*0588*/ 	.byte	0x04, 0x28
        /*058a*/ 	.short	(.L_454 - .L_453)


	//   ....[0]....
.L_453:
        /*058c*/ 	.word	0x00000050


	//   ....[1]....
        /*0590*/ 	.word	0x00000200


	//   ....[2]....
        /*0594*/ 	.word	0x00000230


	//   ....[3]....
        /*0598*/ 	.word	0x00000260


	//   ....[4]....
        /*059c*/ 	.word	0x00000290


	//   ....[5]....
        /*05a0*/ 	.word	0x000002c0


	//   ....[6]....
        /*05a4*/ 	.word	0x000002f0


	//   ....[7]....
        /*05a8*/ 	.word	0x00000460


	//   ....[8]....
        /*05ac*/ 	.word	0x000004a0


	//   ....[9]....
        /*05b0*/ 	.word	0x000004d0


	//   ....[10]....
        /*05b4*/ 	.word	0x00000500


	//   ....[11]....
        /*05b8*/ 	.word	0x00000530


	//   ....[12]....
        /*05bc*/ 	.word	0x00000560


	//   ....[13]....
        /*05c0*/ 	.word	0x000005f0


	//   ....[14]....
        /*05c4*/ 	.word	0x00000620


	//   ....[15]....
        /*05c8*/ 	.word	0x00000630


	//   ....[16]....
        /*05cc*/ 	.word	0x000006a0


	//   ....[17]....
        /*05d0*/ 	.word	0x000095d0


	//   ....[18]....
        /*05d4*/ 	.word	0x000095f0


	//   ....[19]....
        /*05d8*/ 	.word	0x000097b0


	//   ....[20]....
        /*05dc*/ 	.word	0x000097c0


	//   ....[21]....
        /*05e0*/ 	.word	0x00009920


	//   ....[22]....
        /*05e4*/ 	.word	0x00009940


	//   ....[23]....
        /*05e8*/ 	.word	0x00009aa0


	//   ....[24]....
        /*05ec*/ 	.word	0x00009ab0


	//   ....[25]....
        /*05f0*/ 	.word	0x0000a000


	//   ....[26]....
        /*05f4*/ 	.word	0x0000a040


	//   ....[27]....
        /*05f8*/ 	.word	0x0000a080


	//   ....[28]....
        /*05fc*/ 	.word	0x0000a0b0


	//   ....[29]....
        /*0600*/ 	.word	0x0000d200


	//   ....[30]....
        /*0604*/ 	.word	0x0000d240


	//   ....[31]....
        /*0608*/ 	.word	0x0000d280


	//   ....[32]....
        /*060c*/ 	.word	0x0000d2b0


	//   ....[33]....
        /*0610*/ 	.word	0x00011f80


	//   ....[34]....
        /*0614*/ 	.word	0x000120b0


	//   ....[35]....
        /*0618*/ 	.word	0x000120d0


	//   ....[36]....
        /*061c*/ 	.word	0x00012130


	//   ....[37]....
        /*0620*/ 	.word	0x000145b0


	//   ....[38]....
        /*0624*/ 	.word	0x000145d0


	//   ....[39]....
        /*0628*/ 	.word	0x000145e0


	//   ....[40]....
        /*062c*/ 	.word	0x00014610


	//   ....[41]....
        /*0630*/ 	.word	0x00015d20


	//   ....[42]....
        /*0634*/ 	.word	0x00015d30


	//   ....[43]....
        /*0638*/ 	.word	0x00015d60


	//   ....[44]....
        /*063c*/ 	.word	0x00015d70


	//   ....[45]....
        /*0640*/ 	.word	0x00017610


	//   ....[46]....
        /*0644*/ 	.word	0x00017620


	//   ....[47]....
        /*0648*/ 	.word	0x00017640


	//   ....[48]....
        /*064c*/ 	.word	0x00017660


	//   ....[49]....
        /*0650*/ 	.word	0x00017a20


	//   ....[50]....
        /*0654*/ 	.word	0x00017a40


	//   ....[51]....
        /*0658*/ 	.word	0x00017c00


	//   ....[52]....
        /*065c*/ 	.word	0x00017c10


	//   ....[53]....
        /*0660*/ 	.word	0x00017d80


	//   ....[54]....
        /*0664*/ 	.word	0x00017da0


	//   ....[55]....
        /*0668*/ 	.word	0x00017f10


	//   ....[56]....
        /*066c*/ 	.word	0x00017f20


	//   ....[57]....
        /*0670*/ 	.word	0x000182a0


	//   ....[58]....
        /*0674*/ 	.word	0x000182c0


	//   ....[59]....
        /*0678*/ 	.word	0x00018fa0


	//   ....[60]....
        /*067c*/ 	.word	0x00018fb0


	//   ....[61]....
        /*0680*/ 	.word	0x0001a410


	//   ....[62]....
        /*0684*/ 	.word	0x0001a430


	//   ....[63]....
        /*0688*/ 	.word	0x0001a600


	//   ....[64]....
        /*068c*/ 	.word	0x0001a610


	//   ....[65]....
        /*0690*/ 	.word	0x0001a780


	//   ....[66]....
        /*0694*/ 	.word	0x0001a7a0


	//   ....[67]....
        /*0698*/ 	.word	0x0001a910


	//   ....[68]....
        /*069c*/ 	.word	0x0001a920


	//   ....[69]....
        /*06a0*/ 	.word	0x0001ab50


	//   ....[70]....
        /*06a4*/ 	.word	0x0001ab70


	//   ....[71]....
        /*06a8*/ 	.word	0x0001aca0


	//   ....[72]....
        /*06ac*/ 	.word	0x0001ace0


	//   ....[73]....
        /*06b0*/ 	.word	0x0001ad10


	//   ....[74]....
        /*06b4*/ 	.word	0x0001ad40


	//   ....[75]....
        /*06b8*/ 	.word	0x0001ad70


	//   ....[76]....
        /*06bc*/ 	.word	0x0001ada0


	//   ....[77]....
        /*06c0*/ 	.word	0x0001af00


	//   ....[78]....
        /*06c4*/ 	.word	0x0001af40


	//   ....[79]....
        /*06c8*/ 	.word	0x0001af70


	//   ....[80]....
        /*06cc*/ 	.word	0x0001afa0


	//   ....[81]....
        /*06d0*/ 	.word	0x0001afd0


	//   ....[82]....
        /*06d4*/ 	.word	0x0001b000


	//   ....[83]....
        /*06d8*/ 	.word	0x0001b090


	//   ....[84]....
        /*06dc*/ 	.word	0x0001b0c0


	//   ....[85]....
        /*06e0*/ 	.word	0x0001b0d0


	//   ....[86]....
        /*06e4*/ 	.word	0x0001b130


	//   ....[87]....
        /*06e8*/ 	.word	0x0001b720


	//   ....[88]....
        /*06ec*/ 	.word	0x0001b780


	//   ....[89]....
        /*06f0*/ 	.word	0x0001b7d0


	//   ....[90]....
        /*06f4*/ 	.word	0x0001b820


	//   ....[91]....
        /*06f8*/ 	.word	0x0001b870


	//   ....[92]....
        /*06fc*/ 	.word	0x0001b8e0


	//   ....[93]....
        /*0700*/ 	.word	0x0001b920


	//   ....[94]....
        /*0704*/ 	.word	0x0001b990


	//   ....[95]....
        /*0708*/ 	.word	0x0001ba00


	//   ....[96]....
        /*070c*/ 	.word	0x0001ba60


	//   ....[97]....
        /*0710*/ 	.word	0x0001bad0


	//   ....[98]....
        /*0714*/ 	.word	0x0001bb40


	//   ....[99]....
        /*0718*/ 	.word	0x0001bba0


	//   ....[100]....
        /*071c*/ 	.word	0x0001bc00


	//   ....[101]....
        /*0720*/ 	.word	0x0001bc60


	//   ....[102]....
        /*0724*/ 	.word	0x0001bcd0


	//   ....[103]....
        /*0728*/ 	.word	0x0001bd30


	//   ....[104]....
        /*072c*/ 	.word	0x0001bd90


	//   ....[105]....
        /*0730*/ 	.word	0x0001be00


	//   ....[106]....
        /*0734*/ 	.word	0x0001be50


	//   ....[107]....
        /*0738*/ 	.word	0x0001bea0


	//   ....[108]....
        /*073c*/ 	.word	0x0001bef0


	//   ....[109]....
        /*0740*/ 	.word	0x0001bf60


	//   ....[110]....
        /*0744*/ 	.word	0x0001bfd0


	//   ....[111]....
        /*0748*/ 	.word	0x0001c030


	//   ....[112]....
        /*074c*/ 	.word	0x0001c090


	//   ....[113]....
        /*0750*/ 	.word	0x0001c0f0


	//   ....[114]....
        /*0754*/ 	.word	0x0001c160


	//   ....[115]....
        /*0758*/ 	.word	0x0001c1c0


	//   ....[116]....
        /*075c*/ 	.word	0x0001c220


	//   ....[117]....
        /*0760*/ 	.word	0x0001c280


	//   ....[118]....
        /*0764*/ 	.word	0x0001c2f0


	//   ....[119]....
        /*0768*/ 	.word	0x0001c350


	//   ....[120]....
        /*076c*/ 	.word	0x0001c3b0


	//   ....[121]....
        /*0770*/ 	.word	0x0001c410


	//   ....[122]....
        /*0774*/ 	.word	0x0001c480


	//   ....[123]....
        /*0778*/ 	.word	0x0001c4e0


	//   ....[124]....
        /*077c*/ 	.word	0x0001c540


	//   ....[125]....
        /*0780*/ 	.word	0x0001c5a0


	//   ....[126]....
        /*0784*/ 	.word	0x0001c610


	//   ....[127]....
        /*0788*/ 	.word	0x0001c670


	//   ....[128]....
        /*078c*/ 	.word	0x0001c6d0


	//   ....[129]....
        /*0790*/ 	.word	0x0001c730


	//   ....[130]....
        /*0794*/ 	.word	0x0001c7a0


	//   ....[131]....
        /*0798*/ 	.word	0x0001c7f0


	//   ....[132]....
        /*079c*/ 	.word	0x0001c830


	//   ....[133]....
        /*07a0*/ 	.word	0x0001c880


	//   ....[134]....
        /*07a4*/ 	.word	0x0001c8d0


	//   ....[135]....
        /*07a8*/ 	.word	0x0001c920


	//   ....[136]....
        /*07ac*/ 	.word	0x0001c990


	//   ....[137]....
        /*07b0*/ 	.word	0x0001c9d0


	//   ....[138]....
        /*07b4*/ 	.word	0x0001ca20


	//   ....[139]....
        /*07b8*/ 	.word	0x0001ca70


	//   ....[140]....
        /*07bc*/ 	.word	0x0001cac0


	//   ....[141]....
        /*07c0*/ 	.word	0x0001cb10


	//   ....[142]....
        /*07c4*/ 	.word	0x0001cb80


	//   ....[143]....
        /*07c8*/ 	.word	0x0001cbc0


	//   ....[144]....
        /*07cc*/ 	.word	0x0001cc30


	//   ....[145]....
        /*07d0*/ 	.word	0x0001cc90


	//   ....[146]....
        /*07d4*/ 	.word	0x0001ccf0


	//----- nvinfo : EIATTR_EXIT_INSTR_OFFSETS
	.align		4
.L_454:
        /*07d8*/ 	.byte	0x04, 0x1c
        /*07da*/ 	.short	(.L_456 - .L_455)


	//   ....[0]....
.L_455:
        /*07dc*/ 	.word	0x00000c10


	//   ....[1]....
        /*07e0*/ 	.word	0x0001b6e0


	//----- nvinfo : EIATTR_MAX_THREADS
	.align		4
.L_456:
        /*07e4*/ 	.byte	0x04, 0x05
        /*07e6*/ 	.short	(.L_458 - .L_457)
.L_457:
        /*07e8*/ 	.word	0x00000100
        /*07ec*/ 	.word	0x00000001
        /*07f0*/ 	.word	0x00000001


	//----- nvinfo : EIATTR_CRS_STACK_SIZE
	.align		4
.L_458:
        /*07f4*/ 	.byte	0x04, 0x1e
        /*07f6*/ 	.short	(.L_460 - .L_459)
.L_459:
        /*07f8*/ 	.word	0x00000000
.L_460:


//--------------------- .nv.info._ZN7cutlass13device_kernelIN5flash19enable_sm80_to_sm89INS1_16FlashAttnFwdSm80INS1_25CollectiveMainloopFwdSm80ILi8ELi1ELb0EN4cute5tupleIJNS5_1CILi128EEENS7_ILi64EEENS7_ILi256EEEEEELi256ENS_6half_tEfNS_4arch4Sm80ELb0ELb1ELb1ELb0ELb0ELb0ELb1ELb1EEENS1_21CollectiveEpilogueFwdINS6_IJS8_SA_S9_EEENS6_IJNS7_ILi1EEESI_SI_EEESC_SE_Li256ELb0ELb1ELb1ELb0EEENS1_19SingleTileSchedulerILb0ELb1ELb1ELi128EEEEEEEEEvNT_6ParamsE --------------------------
	.section	.nv.info._ZN7cutlass13device_kernelIN5flash19enable_sm80_to_sm89INS1_16FlashAttnFwdSm80INS1_25CollectiveMainloopFwdSm80ILi8ELi1ELb0EN4cute5tupleIJNS5_1CILi128EEENS7_ILi64EEENS7_ILi256EEEEEELi256ENS_6half_tEfNS_4arch4Sm80ELb0ELb1ELb1ELb0ELb0ELb0ELb1ELb1EEENS1_21CollectiveEpilogueFwdINS6_IJS8_SA_S9_EEENS6_IJNS7_ILi1EEESI_SI_EEESC_SE_Li256ELb0ELb1ELb1ELb0EEENS1_19SingleTileSchedulerILb0ELb1ELb1ELi128EEEEEEEEEvNT_6ParamsE,"",@"SHT_CUDA_INFO"
	.sectionflags	@""
	.align	4


	//----- nvinfo : EIATTR_CUDA_API_VERSION
	.align		4
        /*0000*/ 	.byte	0x04, 0x37
        /*0002*/ 	.short	(.L_462 - .L_461)
.L_461:
        /*0004*/ 	.word	0x00000082


	//----- nvinfo : EIATTR_SW2861232_WAR
	.align		4
.L_462:
        /*0008*/ 	.byte	0x01, 0x35
	.zero		2


	//----- nvinfo : EIATTR_PARAM_CBANK
	.align		4
        /*000c*/ 	.byte	0x04, 0x0a
        /*000e*/ 	.short	(.L_464 - .L_463)
	.align		4
.L_463:
        /*0010*/ 	.word	index@(.nv.constant0._ZN7cutlass13device_kernelIN5flash19enable_sm80_to_sm89INS1_16FlashAttnFwdSm80INS1_25CollectiveMainloopFwdSm80ILi8ELi1ELb0EN4cute5tupleIJNS5_1CILi128EEENS7_ILi64EEENS7_ILi256EEEEEELi256ENS_6half_tEfNS_4arch4Sm80ELb0ELb1ELb1ELb0ELb0ELb0ELb1ELb1EEENS1_21CollectiveEpilogueFwdINS6_IJS8_SA_S9_EEENS6_IJNS7_ILi1EEESI_SI_EEESC_SE_Li256ELb0ELb1ELb1ELb0EEENS1_19SingleTileSchedulerILb0ELb1ELb1ELi128EEEEEEEEEvNT_6ParamsE)
        /*0014*/ 	.short	0x0160
        /*0016*/ 	.short	0x0418


	//----- nvinfo : EIATTR_CBANK_PARAM_SIZE
	.align		4
.L_464:
        /*0018*/ 	.byte	0x03, 0x19
        /*001a*/ 	.short	0x0418


	//----- nvinfo : EIATTR_KPARAM_INFO
	.align		4
        /*001c*/ 	.byte	0x04, 0x17
        /*001e*/ 	.short	(.L_466 - .L_465)
.L_465:
        /*0020*/ 	.word	0x00000000
        /*0024*/ 	.short	0x0000
        /*0026*/ 	.short	0x0000
        /*0028*/ 	.byte	0x00, 0xf0, 0x61, 0x10


	//----- nvinfo : EIATTR_MAXREG_COUNT
	.align		4
.L_466:
        /*002c*/ 	.byte	0x03, 0x1b
        /*002e*/ 	.short	0x00ff


	//----- nvinfo : EIATTR_NUM_BARRIERS
	.align		4
        /*0030*/ 	.byte	0x02, 0x4c
        /*0032*/ 	.byte	0x02
	.zero		1


	//----- nvinfo : EIATTR_ANNOTATIONS
	.align		4
        /*0034*/ 	.byte	0x04, 0x55
        /*0036*/ 	.short	(.L_468 - .L_467)


	//   ....[0]....
.L_467:
        /* <DEDUP_REMOVED lines=36> */


	//----- nvinfo : EIATTR_MERCURY_ISA_VERSION
	.align		4
.L_468:
        /*0260*/ 	.byte	0x03, 0x5f
        /*0262*/ 	.short	0x0000


	//----- nvinfo : EIATTR_COOP_GROUP_MASK_REGIDS
	.align		4
        /*0264*/ 	.byte	0x04, 0x29
        /*0266*/ 	.short	(.L_470 - .L_469)


	//   ....[0]....
.L_469:
        /*0268*/ 	.word	0xffffffff


	//   ....[1]....
        /*026c*/ 	.word	0xffffffff


	//   ....[2]....
        /*0270*/ 	.word	0xffffffff


	//   ....[3]....
        /*0274*/ 	.word	0xffffffff


	//   ....[4]....
        /*0278*/ 	.word	0xffffffff


	//   ....[5]....
        /*027c*/ 	.word	0xffffffff


	//   ....[6]....
        /*0280*/ 	.word	0xffffffff


	//   ....[7]....
        /*0284*/ 	.word	0xffffffff


	//   ....[8]....
        /*0288*/ 	.word	0xffffffff


	//   ....[9]....
        /*028c*/ 	.word	0xffffffff


	//   ....[10]....
        /*0290*/ 	.word	0xffffffff


	//   ....[11]....
        /*0294*/ 	.word	0xffffffff


	//   ....[12]....
        /*0298*/ 	.word	0xffffffff


	//   ....[13]....
        /*029c*/ 	.word	0xffffffff


	//   ....[14]....
        /*02a0*/ 	.word	0xffffffff


	//   ....[15]....
        /*02a4*/ 	.word	0xffffffff


	//   ....[16]....
        /*02a8*/ 	.word	0xffffffff


	//   ....[17]....
        /*02ac*/ 	.word	0xffffffff


	//   ....[18]....
        /*02b0*/ 	.word	0xffffffff


	//   ....[19]....
        /*02b4*/ 	.word	0xffffffff


	//   ....[20]....
        /*02b8*/ 	.word	0xffffffff


	//   ....[21]....
        /*02bc*/ 	.word	0xffffffff


	//   ....[22]....
        /*02c0*/ 	.word	0xffffffff


	//   ....[23]....
        /*02c4*/ 	.word	0xffffffff


	//   ....[24]....
        /*02c8*/ 	.word	0xffffffff


	//   ....[25]....
        /*02cc*/ 	.word	0xffffffff


	//   ....[26]....
        /*02d0*/ 	.word	0xffffffff


	//   ....[27]....
        /*02d4*/ 	.word	0xffffffff


	//   ....[28]....
        /*02d8*/ 	.word	0xffffffff


	//   ....[29]....
        /*02dc*/ 	.word	0xffffffff


	//   ....[30]....
        /*02e0*/ 	.word	0xffffffff


	//   ....[31]....
        /*02e4*/ 	.word	0xffffffff


	//   ....[32]....
        /*02e8*/ 	.word	0xffffffff


	//   ....[33]....
        /*02ec*/ 	.word	0xffffffff


	//   ....[34]....
        /*02f0*/ 	.word	0xffffffff


	//   ....[35]....
        /*02f4*/ 	.word	0xffffffff


	//   ....[36]....
        /*02f8*/ 	.word	0xffffffff


	//   ....[37]....
        /*02fc*/ 	.word	0xffffffff


	//   ....[38]....
        /*0300*/ 	.word	0xffffffff


	//   ....[39]....
        /*0304*/ 	.word	0xffffffff


	//   ....[40]....
        /*0308*/ 	.word	0xffffffff


	//   ....[41]....
        /*030c*/ 	.word	0xffffffff


	//   ....[42]....
        /*0310*/ 	.word	0xffffffff


	//----- nvinfo : EIATTR_COOP_GROUP_INSTR_OFFSETS
	.align		4
.L_470:
        /*0314*/ 	.byte	0x04, 0x28
        /*0316*/ 	.short	(.L_472 - .L_471)


	//   ....[0]....
.L_471:
        /*0318*/ 	.word	0x00000060


	//   ....[1]....
        /*031c*/ 	.word	0x000013a0


	//   ....[2]....
        /*0320*/ 	.word	0x00001410


	//   ....[3]....
        /*0324*/ 	.word	0x00001760


	//   ....[4]....
        /*0328*/ 	.word	0x00001810


	//   ....[5]....
        /*032c*/ 	.word	0x00001a40


	//   ....[6]....
        /*0330*/ 	.word	0x00001a70


	//   ....[7]....
        /*0334*/ 	.word	0x00001c60


	//   ....[8]....
        /*0338*/ 	.word	0x00001ca0


	//   ....[9]....
        /*033c*/ 	.word	0x00003800


	//   ....[10]....
        /*0340*/ 	.word	0x00003fe0


	//   ....[11]....
        /*0344*/ 	.word	0x00004620


	//   ....[12]....
        /*0348*/ 	.word	0x00004770


	//   ....[13]....
        /*034c*/ 	.word	0x00004790


	//   ....[14]....
        /*0350*/ 	.word	0x00004820


	//   ....[15]....
        /*0354*/ 	.word	0x00008380


	//   ....[16]....
        /*0358*/ 	.word	0x00008560


	//   ....[17]....
        /*035c*/ 	.word	0x00008e20


	//   ....[18]....
        /*0360*/ 	.word	0x00008f90


	//   ....[19]....
        /*0364*/ 	.word	0x00008fa0


	//   ....[20]....
        /*0368*/ 	.word	0x00008fd0


	//   ....[21]....
        /*036c*/ 	.word	0x0000c7f0


	//   ....[22]....
        /*0370*/ 	.word	0x0000c860


	//   ....[23]....
        /*0374*/ 	.word	0x0000c890


	//   ....[24]....
        /*0378*/ 	.word	0x0000c910


	//   ....[25]....
        /*037c*/ 	.word	0x000101b0


	//   ....[26]....
        /*0380*/ 	.word	0x000104d0


	//   ....[27]....
        /*0384*/ 	.word	0x00010d90


	//   ....[28]....
        /*0388*/ 	.word	0x00010f00


	//   ....[29]....
        /*038c*/ 	.word	0x00010f10


	//   ....[30]....
        /*0390*/ 	.word	0x00010f40


	//   ....[31]....
        /*0394*/ 	.word	0x00012b70


	//   ....[32]....
        /*0398*/ 	.word	0x00012ba0


	//   ....[33]....
        /*039c*/ 	.word	0x00012be0


	//   ....[34]....
        /*03a0*/ 	.word	0x00012bf0


	//   ....[35]....
        /*03a4*/ 	.word	0x00013ae0


	//   ....[36]....
        /*03a8*/ 	.word	0x00013b20


	//   ....[37]....
        /*03ac*/ 	.word	0x00013b50


	//   ....[38]....
        /*03b0*/ 	.word	0x00013b80


	//   ....[39]....
        /*03b4*/ 	.word	0x00013c70


	//   ....[40]....
        /*03b8*/ 	.word	0x00013c80


	//   ....[41]....
        /*03bc*/ 	.word	0x00014890


	//   ....[42]....
        /*03c0*/ 	.word	0x000148a0


	//----- nvinfo : EIATTR_EXIT_INSTR_OFFSETS
	.align		4
.L_472:
        /*03c4*/ 	.byte	0x04, 0x1c
        /*03c6*/ 	.short	(.L_474 - .L_473)


	//   ....[0]....
.L_473:
        /*03c8*/ 	.word	0x000001c0


	//   ....[1]....
        /*03cc*/ 	.word	0x000148b0


	//   ....[2]....
        /*03d0*/ 	.word	0x00015450


	//   ....[3]....
        /*03d4*/ 	.word	0x000154a0


	//   ....[4]....
        /*03d8*/ 	.word	0x000154d0


	//   ....[5]....
        /*03dc*/ 	.word	0x00015530


	//   ....[6]....
        /*03e0*/ 	.word	0x000157c0


	//----- nvinfo : EIATTR_CTAIDZ_USED
	.align		4
.L_474:
        /*03e4*/ 	.byte	0x01, 0x04
	.zero		2


	//----- nvinfo : EIATTR_MAX_THREADS
	.align		4
        /*03e8*/ 	.byte	0x04, 0x05
        /*03ea*/ 	.short	(.L_476 - .L_475)
.L_475:
        /*03ec*/ 	.word	0x00000100
        /*03f0*/ 	.word	0x00000001
        /*03f4*/ 	.word	0x00000001


	//----- nvinfo : EIATTR_CRS_STACK_SIZE
	.align		4
.L_476:
        /*03f8*/ 	.byte	0x04, 0x1e
        /*03fa*/ 	.short	(.L_478 - .L_477)
.L_477:
        /*03fc*/ 	.word	0x00000000
.L_478:


//--------------------- .nv.info._ZN7cutlass13device_kernelIN5flash19enable_sm80_to_sm89INS1_16FlashAttnFwdSm80INS1_25CollectiveMainloopFwdSm80ILi8ELi1ELb0EN4cute5tupleIJNS5_1CILi128EEENS7_ILi64EEENS7_ILi256EEEEEELi256ENS_6half_tEfNS_4arch4Sm80ELb0ELb1ELb1ELb1ELb0ELb0ELb1ELb1EEENS1_21CollectiveEpilogueFwdINS6_IJS8_SA_S9_EEENS6_IJNS7_ILi1EEESI_SI_EEESC_SE_Li256ELb1ELb1ELb1ELb0EEENS1_36VarlenDynamicPersistentTileSchedulerILi128ELi64ELi256ELi256ELb1ELb1ELb0ELb1ELb0ELb1EEEEEEEEEvNT_6ParamsE --------------------------
	.section	.nv.info._ZN7cutlass13device_kernelIN5flash19enable_sm80_to_sm89INS1_16FlashAttnFwdSm80INS1_25CollectiveMainloopFwdSm80ILi8ELi1ELb0EN4cute5tupleIJNS5_1CILi128EEENS7_ILi64EEENS7_ILi256EEEEEELi256ENS_6half_tEfNS_4arch4Sm80ELb0ELb1ELb1ELb1ELb0ELb0ELb1ELb1EEENS1_21CollectiveEpilogueFwdINS6_IJS8_SA_S9_EEENS6_IJNS7_ILi1EEESI_SI_EEESC_SE_Li256ELb1ELb1ELb1ELb0EEENS1_36VarlenDynamicPersistentTileSchedulerILi128ELi64ELi256ELi256ELb1ELb1ELb0ELb1ELb0ELb1EEEEEEEEEvNT_6ParamsE,"",@"SHT_CUDA_INFO"
	.sectionflags	@""
	.align	4


	//----- nvinfo : EIATTR_CUDA_API_VERSION
	.align		4
        /*0000*/ 	.byte	0x04, 0x37
        /*0002*/ 	.short	(.L_480 - .L_479)
.L_479:
        /*0004*/ 	.word	0x00000082


	//----- nvinfo : EIATTR_SW2861232_WAR
	.align		4
.L_480:
        /*0008*/ 	.byte	0x01, 0x35
	.zero		2


	//----- nvinfo : EIATTR_PARAM_CBANK
	.align		4
        /*000c*/ 	.byte	0x04, 0x0a
        /*000e*/ 	.short	(.L_482 - .L_481)
	.align		4
.L_481:
        /*0010*/ 	.word	index@(.nv.constant0._ZN7cutlass13device_kernelIN5flash19enable_sm80_to_sm89INS1_16FlashAttnFwdSm80INS1_25CollectiveMainloopFwdSm80ILi8ELi1ELb0EN4cute5tupleIJNS5_1CILi128EEENS7_ILi64EEENS7_ILi256EEEEEELi256ENS_6half_tEfNS_4arch4Sm80ELb0ELb1ELb1ELb1ELb0ELb0ELb1ELb1EEENS1_21CollectiveEpilogueFwdINS6_IJS8_SA_S9_EEENS6_IJNS7_ILi1EEESI_SI_EEESC_SE_Li256ELb1ELb1ELb1ELb0EEENS1_36VarlenDynamicPersistentTileSchedulerILi128ELi64ELi256ELi256ELb1ELb1ELb0ELb1ELb0ELb1EEEEEEEEEvNT_6ParamsE)
        /*0014*/ 	.short	0x0160
        /*0016*/ 	.short	0x0438


	//----- nvinfo : EIATTR_CBANK_PARAM_SIZE
	.align		4
.L_482:
        /*0018*/ 	.byte	0x03, 0x19
        /*001a*/ 	.short	0x0438


	//----- nvinfo : EIATTR_KPARAM_INFO
	.align		4
        /*001c*/ 	.byte	0x04, 0x17
        /*001e*/ 	.short	(.L_484 - .L_483)
.L_483:
        /*0020*/ 	.word	0x00000000
        /*0024*/ 	.short	0x0000
        /*0026*/ 	.short	0x0000
        /*0028*/ 	.byte	0x00, 0xf0, 0xe1, 0x10


	//----- nvinfo : EIATTR_MAXREG_COUNT
	.align		4
.L_484:
        /*002c*/ 	.byte	0x03, 0x1b
        /*002e*/ 	.short	0x00ff


	//----- nvinfo : EIATTR_NUM_BARRIERS
	.align		4
        /*0030*/ 	.byte	0x02, 0x4c
        /*0032*/ 	.byte	0x06
	.zero		1


	//----- nvinfo : EIATTR_ANNOTATIONS
	.align		4
        /*0034*/ 	.byte	0x04, 0x55
        /*0036*/ 	.short	(.L_486 - .L_485)


	//   ....[0]....
.L_485:
        /* <DEDUP_REMOVED lines=139> */


	//----- nvinfo : EIATTR_MERCURY_ISA_VERSION
	.align		4
.L_486:
        /*08d0*/ 	.byte	0x03, 0x5f
        /*08d2*/ 	.short	0x0000


	//----- nvinfo : EIATTR_INT_WARP_WIDE_INSTR_OFFSETS
	.align		4
        /*08d4*/ 	.byte	0x04, 0x31
        /*08d6*/ 	.short	(.L_488 - .L_487)


	//   ....[0]....
.L_487:
        /*08d8*/ 	.word	0x00014180


	//   ....[1]....
        /*08dc*/ 	.word	0x00014200


	//----- nvinfo : EIATTR_COOP_GROUP_MASK_REGIDS
	.align		4
.L_488:
        /*08e0*/ 	.byte	0x04, 0x29
        /*08e2*/ 	.short	(.L_490 - .L_489)


	//   ....[0]....
.L_489:
        /*08e4*/ 	.word	0xffffffff


	//   ....[1]....
        /*08e8*/ 	.word	0xffffffff


	//   ....[2]....
        /*08ec*/ 	.word	0xffffffff


	//   ....[3]....
        /*08f0*/ 	.word	0xffffffff


	//   ....[4]....
        /*08f4*/ 	.word	0xffffffff


	//   ....[5]....
        /*08f8*/ 	.word	0xffffffff


	//   ....[6]....
        /*08fc*/ 	.word	0xffffffff


	//   ....[7]....
        /*0900*/ 	.word	0xffffffff


	//   ....[8]....
        /*0904*/ 	.word	0xffffffff


	//   ....[9]....
        /*0908*/ 	.word	0xffffffff


	//   ....[10]....
        /*090c*/ 	.word	0xffffffff


	//   ....[11]....
        /*0910*/ 	.word	0xffffffff


	//   ....[12]....
        /*0914*/ 	.word	0xffffffff


	//   ....[13]....
        /*0918*/ 	.word	0xffffffff


	//   ....[14]....
        /*091c*/ 	.word	0xffffffff


	//   ....[15]....
        /*0920*/ 	.word	0xffffffff


	//   ....[16]....
        /*0924*/ 	.word	0xffffffff


	//   ....[17]....
        /*0928*/ 	.word	0xffffffff


	//   ....[18]....
        /*092c*/ 	.word	0xffffffff


	//   ....[19]....
        /*0930*/ 	.word	0xffffffff


	//   ....[20]....
        /*0934*/ 	.word	0xffffffff


	//   ....[21]....
        /*0938*/ 	.word	0xffffffff


	//   ....[22]....
        /*093c*/ 	.word	0xffffffff


	//   ....[23]....
        /*0940*/ 	.word	0xffffffff


	//   ....[24]....
        /*0944*/ 	.word	0xffffffff


	//   ....[25]....
        /*0948*/ 	.word	0xffffffff


	//   ....[26]....
        /*094c*/ 	.word	0xffffffff


	//   ....[27]....
        /*0950*/ 	.word	0xffffffff


	//   ....[28]....
        /*0954*/ 	.word	0xffffffff


	//   ....[29]....
        /*0958*/ 	.word	0xffffffff


	//   ....[30]....
        /*095c*/ 	.word	0xffffffff


	//   ....[31]....
        /*0960*/ 	.word	0xffffffff


	//   ....[32]....
        /*0964*/ 	.word	0xffffffff


	//   ....[33]....
        /*0968*/ 	.word	0xffffffff


	//   ....[34]....
        /*096c*/ 	.word	0xffffffff


	//   ....[35]....
        /*0970*/ 	.word	0xffffffff


	//   ....[36]....
        /*0974*/ 	.word	0xffffffff


	//   ....[37]....
        /*0978*/ 	.word	0xffffffff


	//   ....[38]....
        /*097c*/ 	.word	0xffffffff


	//   ....[39]....
        /*0980*/ 	.word	0xffffffff


	//   ....[40]....
        /*0984*/ 	.word	0xffffffff


	//   ....[41]....
        /*0988*/ 	.word	0xffffffff


	//   ....[42]....
        /*098c*/ 	.word	0xffffffff


	//   ....[43]....
        /*0990*/ 	.word	0xffffffff


	//   ....[44]....
        /*0994*/ 	.word	0xffffffff


	//   ....[45]....
        /*0998*/ 	.word	0xffffffff


	//   ....[46]....
        /*099c*/ 	.word	0xffffffff


	//   ....[47]....
        /*09a0*/ 	.word	0xffffffff


	//   ....[48]....
        /*09a4*/ 	.word	0xffffffff


	//   ....[49]....
        /*09a8*/ 	.word	0xffffffff


	//   ....[50]....
        /*09ac*/ 	.word	0xffffffff


	//   ....[51]....
        /*09b0*/ 	.word	0xffffffff


	//   ....[52]....
        /*09b4*/ 	.word	0xffffffff


	//   ....[53]....
        /*09b8*/ 	.word	0xffffffff


	//   ....[54]....
        /*09bc*/ 	.word	0xffffffff


	//   ....[55]....
        /*09c0*/ 	.word	0xffffffff


	//   ....[56]....
        /*09c4*/ 	.word	0xffffffff


	//   ....[57]....
        /*09c8*/ 	.word	0xffffffff


	//   ....[58]....
        /*09cc*/ 	.word	0xffffffff


	//   ....[59]....
        /*09d0*/ 	.word	0xffffffff


	//   ....[60]....
        /*09d4*/ 	.word	0xffffffff


	//   ....[61]....
        /*09d8*/ 	.word	0xffffffff


	//   ....[62]....
        /*09dc*/ 	.word	0xffffffff


	//   ....[63]....
        /*09e0*/ 	.word	0xffffffff


	//   ....[64]....
        /*09e4*/ 	.word	0xffffffff


	//   ....[65]....
        /*09e8*/ 	.word	0xffffffff


	//   ....[66]....
        /*09ec*/ 	.word	0xffffffff


	//   ....[67]....
        /*09f0*/ 	.word	0xffffffff


	//   ....[68]....
        /*09f4*/ 	.word	0xffffffff


	//   ....[69]....
        /*09f8*/ 	.word	0xffffffff


	//   ....[70]....
        /*09fc*/ 	.word	0xffffffff


	//   ....[71]....
        /*0a00*/ 	.word	0xffffffff


	//   ....[72]....
        /*0a04*/ 	.word	0xffffffff


	//   ....[73]....
        /*0a08*/ 	.word	0xffffffff


	//   ....[74]....
        /*0a0c*/ 	.word	0xffffffff


	//   ....[75]....
        /*0a10*/ 	.word	0xffffffff


	//   ....[76]....
        /*0a14*/ 	.word	0xffffffff


	//   ....[77]....
        /*0a18*/ 	.word	0xffffffff


	//   ....[78]....
        /*0a1c*/ 	.word	0xffffffff


	//   ....[79]....
        /*0a20*/ 	.word	0xffffffff


	//   ....[80]....
        /*0a24*/ 	.word	0xffffffff


	//   ....[81]....
        /*0a28*/ 	.word	0xffffffff


	//   ....[82]....
        /*0a2c*/ 	.word	0xffffffff


	//   ....[83]....
        /*0a30*/ 	.word	0xffffffff


	//   ....[84]....
        /*0a34*/ 	.word	0xffffffff


	//   ....[85]....
        /*0a38*/ 	.word	0xffffffff


	//   ....[86]....
        /*0a3c*/ 	.word	0xffffffff


	//   ....[87]....
        /*0a40*/ 	.word	0xffffffff


	//   ....[88]....
        /*0a44*/ 	.word	0xffffffff


	//   ....[89]....
        /*0a48*/ 	.word	0xffffffff


	//   ....[90]....
        /*0a4c*/ 	.word	0xffffffff


	//   ....[91]....
        /*0a50*/ 	.word	0xffffffff


	//   ....[92]....
        /*0a54*/ 	.word	0xffffffff


	//   ....[93]....
        /*0a58*/ 	.word	0xffffffff


	//   ....[94]....
        /*0a5c*/ 	.word	0xffffffff


	//   ....[95]....
        /*0a60*/ 	.word	0xffffffff


	//   ....[96]....
        /*0a64*/ 	.word	0xffffffff


	//   ....[97]....
        /*0a68*/ 	.word	0xffffffff


	//   ....[98]....
        /*0a6c*/ 	.word	0xffffffff


	//   ....[99]....
        /*0a70*/ 	.word	0xffffffff


	//   ....[100]....
        /*0a74*/ 	.word	0xffffffff


	//   ....[101]....
        /*0a78*/ 	.word	0xffffffff


	//   ....[102]....
        /*0a7c*/ 	.word	0xffffffff


	//   ....[103]....
        /*0a80*/ 	.word	0xffffffff


	//   ....[104]....
        /*0a84*/ 	.word	0xffffffff


	//   ....[105]....
        /*0a88*/ 	.word	0xffffffff


	//   ....[106]....
        /*0a8c*/ 	.word	0xffffffff


	//   ....[107]....
        /*0a90*/ 	.word	0xffffffff


	//   ....[108]....
        /*0a94*/ 	.word	0xffffffff


	//   ....[109]....
        /*0a98*/ 	.word	0xffffffff


	//   ....[110]....
        /*0a9c*/ 	.word	0xffffffff


	//   ....[111]....
        /*0aa0*/ 	.word	0xffffffff


	//   ....[112]....
        /*0aa4*/ 	.word	0xffffffff


	//   ....[113]....
        /*0aa8*/ 	.word	0xffffffff


	//   ....[114]....
        /*0aac*/ 	.word	0xffffffff


	//   ....[115]....
        /*0ab0*/ 	.word	0xffffffff


	//   ....[116]....
        /*0ab4*/ 	.word	0xffffffff


	//   ....[117]....
        /*0ab8*/ 	.word	0xffffffff


	//   ....[118]....
        /*0abc*/ 	.word	0xffffffff


	//   ....[119]....
        /*0ac0*/ 	.word	0xffffffff


	//   ....[120]....
        /*0ac4*/ 	.word	0xffffffff


	//   ....[121]....
        /*0ac8*/ 	.word	0xffffffff


	//   ....[122]....
        /*0acc*/ 	.word	0xffffffff


	//   ....[123]....
        /*0ad0*/ 	.word	0xffffffff


	//   ....[124]....
        /*0ad4*/ 	.word	0xffffffff


	//   ....[125]....
        /*0ad8*/ 	.word	0xffffffff


	//   ....[126]....
        /*0adc*/ 	.word	0xffffffff


	//   ....[127]....
        /*0ae0*/ 	.word	0xffffffff


	//   ....[128]....
        /*0ae4*/ 	.word	0xffffffff


	//   ....[129]....
        /*0ae8*/ 	.word	0xffffffff


	//   ....[130]....
        /*0aec*/ 	.word	0xffffffff


	//   ....[131]....
        /*0af0*/ 	.word	0xffffffff


	//   ....[132]....
        /*0af4*/ 	.word	0xffffffff


	//   ....[133]....
        /*0af8*/ 	.word	0xffffffff


	//   ....[134]....
        /*0afc*/ 	.word	0xffffffff


	//   ....[135]....
        /*0b00*/ 	.word	0xffffffff


	//   ....[136]....
        /*0b04*/ 	.word	0xffffffff


	//   ....[137]....
        /*0b08*/ 	.word	0xffffffff


	//   ....[138]....
        /*0b0c*/ 	.word	0xffffffff


	//   ....[139]....
        /*0b10*/ 	.word	0xffffffff


	//   ....[140]....
        /*0b14*/ 	.word	0xffffffff


	//   ....[141]....
        /*0b18*/ 	.word	0xffffffff


	//   ....[142]....
        /*0b1c*/ 	.word	0xffffffff


	//   ....[143]....
        /*0b20*/ 	.word	0xffffffff


	//   ....[144]....
        /*0b24*/ 	.word	0xffffffff


	//   ....[145]....
        /*0b28*/ 	.word	0xffffffff


	//   ....[146]....
        /*0b2c*/ 	.word	0xffffffff


	//   ....[147]....
        /*0b30*/ 	.word	0xffffffff


	//   ....[148]....
        /*0b34*/ 	.word	0xffffffff


	//   ....[149]....
        /*0b38*/ 	.word	0xffffffff


	//   ....[150]....
        /*0b3c*/ 	.word	0xffffffff


	//   ....[151]....
        /*0b40*/ 	.word	0xffffffff


	//   ....[152]....
        /*0b44*/ 	.word	0xffffffff


	//----- nvinfo : EIATTR_COOP_GROUP_INSTR_OFFSETS
	.align		4
.L_490:
        /*0b48*/ 	.byte	0x04, 0x28
        /*0b4a*/ 	.short	(.L_492 - .L_491)


	//   ....[0]....
.L_491:
        /*0b4c*/ 	.word	0x00000050


	//   ....[1]....
        /*0b50*/ 	.word	0x00000200


	//   ....[2]....
        /*0b54*/ 	.word	0x00000230


	//   ....[3]....
        /*0b58*/ 	.word	0x00000260


	//   ....[4]....
        /*0b5c*/ 	.word	0x00000290


	//   ....[5]....
        /*0b60*/ 	.word	0x000002c0


	//   ....[6]....
        /*0b64*/ 	.word	0x000002f0


	//   ....[7]....
        /*0b68*/ 	.word	0x00000450


	//   ....[8]....
        /*0b6c*/ 	.word	0x00000490


	//   ....[9]....
        /*0b70*/ 	.word	0x000004c0


	//   ....[10]....
        /*0b74*/ 	.word	0x000004f0


	//   ....[11]....
        /*0b78*/ 	.word	0x00000520


	//   ....[12]....
        /*0b7c*/ 	.word	0x00000550


	//   ....[13]....
        /*0b80*/ 	.word	0x000005e0


	//   ....[14]....
        /*0b84*/ 	.word	0x00000630


	//   ....[15]....
        /*0b88*/ 	.word	0x00000650


	//   ....[16]....
        /*0b8c*/ 	.word	0x000006b0


	//   ....[17]....
        /*0b90*/ 	.word	0x00003140


	//   ....[18]....
        /*0b94*/ 	.word	0x00003160


	//   ....[19]....
        /*0b98*/ 	.word	0x000033a0


	//   ....[20]....
        /*0b9c*/ 	.word	0x000033b0


	//   ....[21]....
        /*0ba0*/ 	.word	0x000035e0


	//   ....[22]....
        /*0ba4*/ 	.word	0x00003600


	//   ....[23]....
        /*0ba8*/ 	.word	0x00003830


	//   ....[24]....
        /*0bac*/ 	.word	0x00003840


	//   ....[25]....
        /*0bb0*/ 	.word	0x00005370


	//   ....[26]....
        /*0bb4*/ 	.word	0x00005570


	//   ....[27]....
        /*0bb8*/ 	.word	0x00005e10


	//   ....[28]....
        /*0bbc*/ 	.word	0x00005fb0


	//   ....[29]....
        /*0bc0*/ 	.word	0x00005fc0


	//   ....[30]....
        /*0bc4*/ 	.word	0x00006010


	//   ....[31]....
        /*0bc8*/ 	.word	0x00008fe0


	//   ....[32]....
        /*0bcc*/ 	.word	0x00009510


	//   ....[33]....
        /*0bd0*/ 	.word	0x00009810


	//   ....[34]....
        /*0bd4*/ 	.word	0x00009830


	//   ....[35]....
        /*0bd8*/ 	.word	0x0000a270


	//   ....[36]....
        /*0bdc*/ 	.word	0x0000a290


	//   ....[37]....
        /*0be0*/ 	.word	0x0000d720


	//   ....[38]....
        /*0be4*/ 	.word	0x0000d740


	//   ....[39]....
        /*0be8*/ 	.word	0x0000d760


	//   ....[40]....
        /*0bec*/ 	.word	0x0000d780


	//   ....[41]....
        /*0bf0*/ 	.word	0x00010dc0


	//   ....[42]....
        /*0bf4*/ 	.word	0x000112f0


	//   ....[43]....
        /*0bf8*/ 	.word	0x00011700


	//   ....[44]....
        /*0bfc*/ 	.word	0x000118f0


	//   ....[45]....
        /*0c00*/ 	.word	0x00011c00


	//   ....[46]....
        /*0c04*/ 	.word	0x00011c30


	//   ....[47]....
        /*0c08*/ 	.word	0x00013730


	//   ....[48]....
        /*0c0c*/ 	.word	0x00013780


	//   ....[49]....
        /*0c10*/ 	.word	0x000137a0


	//   ....[50]....
        /*0c14*/ 	.word	0x000137c0


	//   ....[51]....
        /*0c18*/ 	.word	0x00015040


	//   ....[52]....
        /*0c1c*/ 	.word	0x00015050


	//   ....[53]....
        /*0c20*/ 	.word	0x00015080


	//   ....[54]....
        /*0c24*/ 	.word	0x000150f0


	//   ....[55]....
        /*0c28*/ 	.word	0x000154c0


	//   ....[56]....
        /*0c2c*/ 	.word	0x000154e0


	//   ....[57]....
        /*0c30*/ 	.word	0x000156b0


	//   ....[58]....
        /*0c34*/ 	.word	0x000156c0


	//   ....[59]....
        /*0c38*/ 	.word	0x000158a0


	//   ....[60]....
        /*0c3c*/ 	.word	0x000158c0


	//   ....[61]....
        /*0c40*/ 	.word	0x00015aa0


	//   ....[62]....
        /*0c44*/ 	.word	0x00015ab0


	//   ....[63]....
        /*0c48*/ 	.word	0x00015e90


	//   ....[64]....
        /*0c4c*/ 	.word	0x00015eb0


	//   ....[65]....
        /*0c50*/ 	.word	0x00016b10


	//   ....[66]....
        /*0c54*/ 	.word	0x00016b20


	//   ....[67]....
        /*0c58*/ 	.word	0x00017fa0


	//   ....[68]....
        /*0c5c*/ 	.word	0x00017fc0


	//   ....[69]....
        /*0c60*/ 	.word	0x000181a0


	//   ....[70]....
        /*0c64*/ 	.word	0x000181b0


	//   ....[71]....
        /*0c68*/ 	.word	0x00018390


	//   ....[72]....
        /*0c6c*/ 	.word	0x000183b0


	//   ....[73]....
        /*0c70*/ 	.word	0x00018590


	//   ....[74]....
        /*0c74*/ 	.word	0x000185a0


	//   ....[75]....
        /*0c78*/ 	.word	0x00018830


	//   ....[76]....
        /*0c7c*/ 	.word	0x00018850


	//   ....[77]....
        /*0c80*/ 	.word	0x00018980


	//   ....[78]....
        /*0c84*/ 	.word	0x000189c0


	//   ....[79]....
        /*0c88*/ 	.word	0x000189f0


	//   ....[80]....
        /*0c8c*/ 	.word	0x00018a20


	//   ....[81]....
        /*0c90*/ 	.word	0x00018a50


	//   ....[82]....
        /*0c94*/ 	.word	0x00018a80


	//   ....[83]....
        /*0c98*/ 	.word	0x00018be0


	//   ....[84]....
        /*0c9c*/ 	.word	0x00018c20


	//   ....[85]....
        /*0ca0*/ 	.word	0x00018c50


	//   ....[86]....
        /*0ca4*/ 	.word	0x00018c80


	//   ....[87]....
        /*0ca8*/ 	.word	0x00018cb0


	//   ....[88]....
        /*0cac*/ 	.word	0x00018ce0


	//   ....[89]....
        /*0cb0*/ 	.word	0x00018d70


	//   ....[90]....
        /*0cb4*/ 	.word	0x00018dd0


	//   ....[91]....
        /*0cb8*/ 	.word	0x00018de0


	//   ....[92]....
        /*0cbc*/ 	.word	0x00018e40


	//   ....[93]....
        /*0cc0*/ 	.word	0x000198a0


	//   ....[94]....
        /*0cc4*/ 	.word	0x00019900


	//   ....[95]....
        /*0cc8*/ 	.word	0x00019950


	//   ....[96]....
        /*0ccc*/ 	.word	0x000199a0


	//   ....[97]....
        /*0cd0*/ 	.word	0x000199f0


	//   ....[98]....
        /*0cd4*/ 	.word	0x00019a60


	//   ....[99]....
        /*0cd8*/ 	.word	0x00019aa0


	//   ....[100]....
        /*0cdc*/ 	.word	0x00019b10


	//   ....[101]....
        /*0ce0*/ 	.word	0x00019b80


	//   ....[102]....
        /*0ce4*/ 	.word	0x00019be0


	//   ....[103]....
        /*0ce8*/ 	.word	0x00019c50


	//   ....[104]....
        /*0cec*/ 	.word	0x00019cc0


	//   ....[105]....
        /*0cf0*/ 	.word	0x00019d20


	//   ....[106]....
        /*0cf4*/ 	.word	0x00019d80


	//   ....[107]....
        /*0cf8*/ 	.word	0x00019de0


	//   ....[108]....
        /*0cfc*/ 	.word	0x00019e50


	//   ....[109]....
        /*0d00*/ 	.word	0x00019eb0


	//   ....[110]....
        /*0d04*/ 	.word	0x00019f10


	//   ....[111]....
        /*0d08*/ 	.word	0x00019f60


	//   ....[112]....
        /*0d0c*/ 	.word	0x00019fc0


	//   ....[113]....
        /*0d10*/ 	.word	0x0001a010


	//   ....[114]....
        /*0d14*/ 	.word	0x0001a070


	//   ....[115]....
        /*0d18*/ 	.word	0x0001a0e0


	//   ....[116]....
        /*0d1c*/ 	.word	0x0001a150


	//   ....[117]....
        /*0d20*/ 	.word	0x0001a1b0


	//   ....[118]....
        /*0d24*/ 	.word	0x0001a210


	//   ....[119]....
        /*0d28*/ 	.word	0x0001a270


	//   ....[120]....
        /*0d2c*/ 	.word	0x0001a2e0


	//   ....[121]....
        /*0d30*/ 	.word	0x0001a340


	//   ....[122]....
        /*0d34*/ 	.word	0x0001a3a0


	//   ....[123]....
        /*0d38*/ 	.word	0x0001a400


	//   ....[124]....
        /*0d3c*/ 	.word	0x0001a470


	//   ....[125]....
        /*0d40*/ 	.word	0x0001a4d0


	//   ....[126]....
        /*0d44*/ 	.word	0x0001a530


	//   ....[127]....
        /*0d48*/ 	.word	0x0001a590


	//   ....[128]....
        /*0d4c*/ 	.word	0x0001a600


	//   ....[129]....
        /*0d50*/ 	.word	0x0001a660


	//   ....[130]....
        /*0d54*/ 	.word	0x0001a6c0


	//   ....[131]....
        /*0d58*/ 	.word	0x0001a720


	//   ....[132]....
        /*0d5c*/ 	.word	0x0001a790


	//   ....[133]....
        /*0d60*/ 	.word	0x0001a7f0


	//   ....[134]....
        /*0d64*/ 	.word	0x0001a850


	//   ....[135]....
        /*0d68*/ 	.word	0x0001a8b0


	//   ....[136]....
        /*0d6c*/ 	.word	0x0001a920


	//   ....[137]....
        /*0d70*/ 	.word	0x0001a970


	//   ....[138]....
        /*0d74*/ 	.word	0x0001a9b0


	//   ....[139]....
        /*0d78*/ 	.word	0x0001aa00


	//   ....[140]....
        /*0d7c*/ 	.word	0x0001aa50


	//   ....[141]....
        /*0d80*/ 	.word	0x0001aaa0


	//   ....[142]....
        /*0d84*/ 	.word	0x0001ab10


	//   ....[143]....
        /*0d88*/ 	.word	0x0001ab50


	//   ....[144]....
        /*0d8c*/ 	.word	0x0001aba0


	//   ....[145]....
        /*0d90*/ 	.word	0x0001abf0


	//   ....[146]....
        /*0d94*/ 	.word	0x0001ac40


	//   ....[147]....
        /*0d98*/ 	.word	0x0001ac90


	//   ....[148]....
        /*0d9c*/ 	.word	0x0001ad00


	//   ....[149]....
        /*0da0*/ 	.word	0x0001ad40


	//   ....[150]....
        /*0da4*/ 	.word	0x0001adb0


	//   ....[151]....
        /*0da8*/ 	.word	0x0001ae10


	//   ....[152]....
        /*0dac*/ 	.word	0x0001ae70


	//----- nvinfo : EIATTR_EXIT_INSTR_OFFSETS
	.align		4
.L_492:
        /*0db0*/ 	.byte	0x04, 0x1c
        /*0db2*/ 	.short	(.L_494 - .L_493)


	//   ....[0]....
.L_493:
        /*0db4*/ 	.word	0x000010d0


	//   ....[1]....
        /*0db8*/ 	.word	0x00019860


	//----- nvinfo : EIATTR_MAX_THREADS
	.align		4
.L_494:
        /*0dbc*/ 	.byte	0x04, 0x05
        /*0dbe*/ 	.short	(.L_496 - .L_495)
.L_495:
        /*0dc0*/ 	.word	0x00000100
        /*0dc4*/ 	.word	0x00000001
        /*0dc8*/ 	.word	0x00000001


	//----- nvinfo : EIATTR_CRS_STACK_SIZE
	.align		4
.L_496:
        /*0dcc*/ 	.byte	0x04, 0x1e
        /*0dce*/ 	.short	(.L_498 - .L_497)
.L_497:
        /*0dd0*/ 	.word	0x00000000
.L_498:


//--------------------- .nv.info._ZN7cutlass13device_kernelIN5flash19enable_sm80_to_sm89INS1_16FlashAttnFwdSm80INS1_25CollectiveMainloopFwdSm80ILi8ELi1ELb0EN4cute5tupleIJNS5_1CILi128EEENS7_ILi48EEENS7_ILi256EEEEEELi256ENS_6half_tEfNS_4arch4Sm80ELb0ELb1ELb1ELb1ELb0ELb1ELb1ELb1EEENS1_21CollectiveEpilogueFwdINS6_IJS8_SA_S9_EEENS6_IJNS7_ILi1EEESI_SI_EEESC_SE_Li256ELb1ELb1ELb1ELb0EEENS1_36VarlenDynamicPersistentTileSchedulerILi128ELi48ELi256ELi256ELb1ELb1ELb0ELb1ELb0ELb1EEEEEEEEEvNT_6ParamsE --------------------------
	.section	.nv.info._ZN7cutlass13device_kernelIN5flash19enable_sm80_to_sm89INS1_16FlashAttnFwdSm80INS1_25CollectiveMainloopFwdSm80ILi8ELi1ELb0EN4cute5tupleIJNS5_1CILi128EEENS7_ILi48EEENS7_ILi256EEEEEELi256ENS_6half_tEfNS_4arch4Sm80ELb0ELb1ELb1ELb1ELb0ELb1ELb1ELb1EEENS1_21CollectiveEpilogueFwdINS6_IJS8_SA_S9_EEENS6_IJNS7_ILi1EEESI_SI_EEESC_SE_Li256ELb1ELb1ELb1ELb0EEENS1_36VarlenDynamicPersistentTileSchedulerILi128ELi48ELi256ELi256ELb1ELb1ELb0ELb1ELb0ELb1EEEEEEEEEvNT_6ParamsE,"",@"SHT_CUDA_INFO"
	.sectionflags	@""
	.align	4


	//----- nvinfo : EIATTR_CUDA_API_VERSION
	.align		4
        /*0000*/ 	.byte	0x04, 0x37
        /*0002*/ 	.short	(.L_500 - .L_499)
.L_499:
        /*0004*/ 	.word	0x00000082


	//----- nvinfo : EIATTR_SW2861232_WAR
	.align		4
.L_500:
        /*0008*/ 	.byte	0x01, 0x35
	.zero		2


	//----- nvinfo : EIATTR_PARAM_CBANK
	.align		4
        /*000c*/ 	.byte	0x04, 0x0a
        /*000e*/ 	.short	(.L_502 - .L_501)
	.align		4
.L_501:
        /*0010*/ 	.word	index@(.nv.constant0._ZN7cutlass13device_kernelIN5flash19enable_sm80_to_sm89INS1_16FlashAttnFwdSm80INS1_25CollectiveMainloopFwdSm80ILi8ELi1ELb0EN4cute5tupleIJNS5_1CILi128EEENS7_ILi48EEENS7_ILi256EEEEEELi256ENS_6half_tEfNS_4arch4Sm80ELb0ELb1ELb1ELb1ELb0ELb1ELb1ELb1EEENS1_21CollectiveEpilogueFwdINS6_IJS8_SA_S9_EEENS6_IJNS7_ILi1EEESI_SI_EEESC_SE_Li256ELb1ELb1ELb1ELb0EEENS1_36VarlenDynamicPersistentTileSchedulerILi128ELi48ELi256ELi256ELb1ELb1ELb0ELb1ELb0ELb1EEEEEEEEEvNT_6ParamsE)
        /*0014*/ 	.short	0x0160
        /*0016*/ 	.short	0x0438


	//----- nvinfo : EIATTR_CBANK_PARAM_SIZE
	.align		4
.L_502:
        /*0018*/ 	.byte	0x03, 0x19
        /*001a*/ 	.short	0x0438


	//----- nvinfo : EIATTR_KPARAM_INFO
	.align		4
        /*001c*/ 	.byte	0x04, 0x17
        /*001e*/ 	.short	(.L_504 - .L_503)
.L_503:
        /*0020*/ 	.word	0x00000000
        /*0024*/ 	.short	0x0000
        /*0026*/ 	.short	0x0000
        /*0028*/ 	.byte	0x00, 0xf0, 0xe1, 0x10


	//----- nvinfo : EIATTR_MAXREG_COUNT
	.align		4
.L_504:
        /*002c*/ 	.byte	0x03, 0x1b
        /*002e*/ 	.short	0x00ff


	//----- nvinfo : EIATTR_NUM_BARRIERS
	.align		4
        /*0030*/ 	.byte	0x02, 0x4c
        /*0032*/ 	.byte	0x06
	.zero		1


	//----- nvinfo : EIATTR_ANNOTATIONS
	.align		4
        /*0034*/ 	.byte	0x04, 0x55
        /*0036*/ 	.short	(.L_506 - .L_505)


	//   ....[0]....
.L_505:
        /* <DEDUP_REMOVED lines=145> */


	//----- nvinfo : EIATTR_MERCURY_ISA_VERSION
	.align		4
.L_506:
        /*0930*/ 	.byte	0x03, 0x5f
        /*0932*/ 	.short	0x0000


	//----- nvinfo : EIATTR_INT_WARP_WIDE_INSTR_OFFSETS
	.align		4
        /*0934*/ 	.byte	0x04, 0x31
        /*0936*/ 	.short	(.L_508 - .L_507)


	//   ....[0]....
.L_507:
        /*0938*/ 	.word	0x00019bf0


	//   ....[1]....
        /*093c*/ 	.word	0x00019c70


	//----- nvinfo : EIATTR_COOP_GROUP_MASK_REGIDS
	.align		4
.L_508:
        /*0940*/ 	.byte	0x04, 0x29
        /*0942*/ 	.short	(.L_510 - .L_509)


	//   ....[0]....
.L_509:
        /*0944*/ 	.word	0xffffffff


	//   ....[1]....
        /*0948*/ 	.word	0xffffffff


	//   ....[2]....
        /*094c*/ 	.word	0xffffffff


	//   ....[3]....
        /*0950*/ 	.word	0xffffffff


	//   ....[4]....
        /*0954*/ 	.word	0xffffffff


	//   ....[5]....
        /*0958*/ 	.word	0xffffffff


	//   ....[6]....
        /*095c*/ 	.word	0xffffffff


	//   ....[7]....
        /*0960*/ 	.word	0xffffffff


	//   ....[8]....
        /*0964*/ 	.word	0xffffffff


	//   ....[9]....
        /*0968*/ 	.word	0xffffffff


	//   ....[10]....
        /*096c*/ 	.word	0xffffffff


	//   ....[11]....
        /*0970*/ 	.word	0xffffffff


	//   ....[12]....
        /*0974*/ 	.word	0xffffffff


	//   ....[13]....
        /*0978*/ 	.word	0xffffffff


	//   ....[14]....
        /*097c*/ 	.word	0xffffffff


	//   ....[15]....
        /*0980*/ 	.word	0xffffffff


	//   ....[16]....
        /*0984*/ 	.word	0xffffffff


	//   ....[17]....
        /*0988*/ 	.word	0xffffffff


	//   ....[18]....
        /*098c*/ 	.word	0xffffffff


	//   ....[19]....
        /*0990*/ 	.word	0xffffffff


	//   ....[20]....
        /*0994*/ 	.word	0xffffffff


	//   ....[21]....
        /*0998*/ 	.word	0xffffffff


	//   ....[22]....
        /*099c*/ 	.word	0xffffffff


	//   ....[23]....
        /*09a0*/ 	.word	0xffffffff


	//   ....[24]....
        /*09a4*/ 	.word	0xffffffff


	//   ....[25]....
        /*09a8*/ 	.word	0xffffffff


	//   ....[26]....
        /*09ac*/ 	.word	0xffffffff


	//   ....[27]....
        /*09b0*/ 	.word	0xffffffff


	//   ....[28]....
        /*09b4*/ 	.word	0xffffffff


	//   ....[29]....
        /*09b8*/ 	.word	0xffffffff


	//   ....[30]....
        /*09bc*/ 	.word	0xffffffff


	//   ....[31]....
        /*09c0*/ 	.word	0xffffffff


	//   ....[32]....
        /*09c4*/ 	.word	0xffffffff


	//   ....[33]....
        /*09c8*/ 	.word	0xffffffff


	//   ....[34]....
        /*09cc*/ 	.word	0xffffffff


	//   ....[35]....
        /*09d0*/ 	.word	0xffffffff


	//   ....[36]....
        /*09d4*/ 	.word	0xffffffff


	//   ....[37]....
        /*09d8*/ 	.word	0xffffffff


	//   ....[38]....
        /*09dc*/ 	.word	0xffffffff


	//   ....[39]....
        /*09e0*/ 	.word	0xffffffff


	//   ....[40]....
        /*09e4*/ 	.word	0xffffffff


	//   ....[41]....
        /*09e8*/ 	.word	0xffffffff


	//   ....[42]....
        /*09ec*/ 	.word	0xffffffff


	//   ....[43]....
        /*09f0*/ 	.word	0xffffffff


	//   ....[44]....
        /*09f4*/ 	.word	0xffffffff


	//   ....[45]....
        /*09f8*/ 	.word	0xffffffff


	//   ....[46]....
        /*09fc*/ 	.word	0xffffffff


	//   ....[47]....
        /*0a00*/ 	.word	0xffffffff


	//   ....[48]....
        /*0a04*/ 	.word	0xffffffff


	//   ....[49]....
        /*0a08*/ 	.word	0xffffffff


	//   ....[50]....
        /*0a0c*/ 	.word	0xffffffff


	//   ....[51]....
        /*0a10*/ 	.word	0xffffffff


	//   ....[52]....
        /*0a14*/ 	.word	0xffffffff


	//   ....[53]....
        /*0a18*/ 	.word	0xffffffff


	//   ....[54]....
        /*0a1c*/ 	.word	0xffffffff


	//   ....[55]....
        /*0a20*/ 	.word	0xffffffff


	//   ....[56]....
        /*0a24*/ 	.word	0xffffffff


	//   ....[57]....
        /*0a28*/ 	.word	0xffffffff


	//   ....[58]....
        /*0a2c*/ 	.word	0xffffffff


	//   ....[59]....
        /*0a30*/ 	.word	0xffffffff


	//   ....[60]....
        /*0a34*/ 	.word	0xffffffff


	//   ....[61]....
        /*0a38*/ 	.word	0xffffffff


	//   ....[62]....
        /*0a3c*/ 	.word	0xffffffff


	//   ....[63]....
        /*0a40*/ 	.word	0xffffffff


	//   ....[64]....
        /*0a44*/ 	.word	0xffffffff


	//   ....[65]....
        /*0a48*/ 	.word	0xffffffff


	//   ....[66]....
        /*0a4c*/ 	.word	0xffffffff


	//   ....[67]....
        /*0a50*/ 	.word	0xffffffff


	//   ....[68]....
        /*0a54*/ 	.word	0xffffffff


	//   ....[69]....
        /*0a58*/ 	.word	0xffffffff


	//   ....[70]....
        /*0a5c*/ 	.word	0xffffffff


	//   ....[71]....
        /*0a60*/ 	.word	0xffffffff


	//   ....[72]....
        /*0a64*/ 	.word	0xffffffff


	//   ....[73]....
        /*0a68*/ 	.word	0xffffffff


	//   ....[74]....
        /*0a6c*/ 	.word	0xffffffff


	//   ....[75]....
        /*0a70*/ 	.word	0xffffffff


	//   ....[76]....
        /*0a74*/ 	.word	0xffffffff


	//   ....[77]....
        /*0a78*/ 	.word	0xffffffff


	//   ....[78]....
        /*0a7c*/ 	.word	0xffffffff


	//   ....[79]....
        /*0a80*/ 	.word	0xffffffff


	//   ....[80]....
        /*0a84*/ 	.word	0xffffffff


	//   ....[81]....
        /*0a88*/ 	.word	0xffffffff


	//   ....[82]....
        /*0a8c*/ 	.word	0xffffffff


	//   ....[83]....
        /*0a90*/ 	.word	0xffffffff


	//   ....[84]....
        /*0a94*/ 	.word	0xffffffff


	//   ....[85]....
        /*0a98*/ 	.word	0xffffffff


	//   ....[86]....
        /*0a9c*/ 	.word	0xffffffff


	//   ....[87]....
        /*0aa0*/ 	.word	0xffffffff


	//   ....[88]....
        /*0aa4*/ 	.word	0xffffffff


	//   ....[89]....
        /*0aa8*/ 	.word	0xffffffff


	//   ....[90]....
        /*0aac*/ 	.word	0xffffffff


	//   ....[91]....
        /*0ab0*/ 	.word	0xffffffff


	//   ....[92]....
        /*0ab4*/ 	.word	0xffffffff


	//   ....[93]....
        /*0ab8*/ 	.word	0xffffffff


	//   ....[94]....
        /*0abc*/ 	.word	0xffffffff


	//   ....[95]....
        /*0ac0*/ 	.word	0xffffffff


	//   ....[96]....
        /*0ac4*/ 	.word	0xffffffff


	//   ....[97]....
        /*0ac8*/ 	.word	0xffffffff


	//   ....[98]....
        /*0acc*/ 	.word	0xffffffff


	//   ....[99]....
        /*0ad0*/ 	.word	0xffffffff


	//   ....[100]....
        /*0ad4*/ 	.word	0xffffffff


	//   ....[101]....
        /*0ad8*/ 	.word	0xffffffff


	//   ....[102]....
        /*0adc*/ 	.word	0xffffffff


	//   ....[103]....
        /*0ae0*/ 	.word	0xffffffff


	//   ....[104]....
        /*0ae4*/ 	.word	0xffffffff


	//   ....[105]....
        /*0ae8*/ 	.word	0xffffffff


	//   ....[106]....
        /*0aec*/ 	.word	0xffffffff


	//   ....[107]....
        /*0af0*/ 	.word	0xffffffff


	//   ....[108]....
        /*0af4*/ 	.word	0xffffffff


	//   ....[109]....
        /*0af8*/ 	.word	0xffffffff


	//   ....[110]....
        /*0afc*/ 	.word	0xffffffff


	//   ....[111]....
        /*0b00*/ 	.word	0xffffffff


	//   ....[112]....
        /*0b04*/ 	.word	0xffffffff


	//   ....[113]....
        /*0b08*/ 	.word	0xffffffff


	//   ....[114]....
        /*0b0c*/ 	.word	0xffffffff


	//   ....[115]....
        /*0b10*/ 	.word	0xffffffff


	//   ....[116]....
        /*0b14*/ 	.word	0xffffffff


	//   ....[117]....
        /*0b18*/ 	.word	0xffffffff


	//   ....[118]....
        /*0b1c*/ 	.word	0xffffffff


	//   ....[119]....
        /*0b20*/ 	.word	0xffffffff


	//   ....[120]....
        /*0b24*/ 	.word	0xffffffff


	//   ....[121]....
        /*0b28*/ 	.word	0xffffffff


	//   ....[122]....
        /*0b2c*/ 	.word	0xffffffff


	//   ....[123]....
        /*0b30*/ 	.word	0xffffffff


	//   ....[124]....
        /*0b34*/ 	.word	0xffffffff


	//   ....[125]....
        /*0b38*/ 	.word	0xffffffff


	//   ....[126]....
        /*0b3c*/ 	.word	0xffffffff


	//   ....[127]....
        /*0b40*/ 	.word	0xffffffff


	//   ....[128]....
        /*0b44*/ 	.word	0xffffffff


	//   ....[129]....
        /*0b48*/ 	.word	0xffffffff


	//   ....[130]....
        /*0b4c*/ 	.word	0xffffffff


	//   ....[131]....
        /*0b50*/ 	.word	0xffffffff


	//   ....[132]....
        /*0b54*/ 	.word	0xffffffff


	//   ....[133]....
        /*0b58*/ 	.word	0xffffffff


	//   ....[134]....
        /*0b5c*/ 	.word	0xffffffff


	//   ....[135]....
        /*0b60*/ 	.word	0xffffffff


	//   ....[136]....
        /*0b64*/ 	.word	0xffffffff


	//   ....[137]....
        /*0b68*/ 	.word	0xffffffff


	//   ....[138]....
        /*0b6c*/ 	.word	0xffffffff


	//   ....[139]....
        /*0b70*/ 	.word	0xffffffff


	//   ....[140]....
        /*0b74*/ 	.word	0xffffffff


	//   ....[141]....
        /*0b78*/ 	.word	0xffffffff


	//   ....[142]....
        /*0b7c*/ 	.word	0xffffffff


	//   ....[143]....
        /*0b80*/ 	.word	0xffffffff


	//   ....[144]....
        /*0b84*/ 	.word	0xffffffff


	//   ....[145]....
        /*0b88*/ 	.word	0xffffffff


	//   ....[146]....
        /*0b8c*/ 	.word	0xffffffff


	//   ....[147]....
        /*0b90*/ 	.word	0xffffffff


	//   ....[148]....
        /*0b94*/ 	.word	0xffffffff


	//   ....[149]....
        /*0b98*/ 	.word	0xffffffff


	//   ....[150]....
        /*0b9c*/ 	.word	0xffffffff


	//   ....[151]....
        /*0ba0*/ 	.word	0xffffffff


	//   ....[152]....
        /*0ba4*/ 	.word	0xffffffff


	//   ....[153]....
        /*0ba8*/ 	.word	0xffffffff


	//   ....[154]....
        /*0bac*/ 	.word	0xffffffff


	//   ....[155]....
        /*0bb0*/ 	.word	0xffffffff


	//   ....[156]....
        /*0bb4*/ 	.word	0xffffffff


	//   ....[157]....
        /*0bb8*/ 	.word	0xffffffff


	//   ....[158]....
        /*0bbc*/ 	.word	0xffffffff


	//   ....[159]....
        /*0bc0*/ 	.word	0xffffffff


	//   ....[160]....
        /*0bc4*/ 	.word	0xffffffff


	//   ....[161]....
        /*0bc8*/ 	.word	0xffffffff


	//   ....[162]....
        /*0bcc*/ 	.word	0xffffffff


	//   ....[163]....
        /*0bd0*/ 	.word	0xffffffff


	//   ....[164]....
        /*0bd4*/ 	.word	0xffffffff


	//   ....[165]....
        /*0bd8*/ 	.word	0xffffffff


	//   ....[166]....
        /*0bdc*/ 	.word	0xffffffff


	//   ....[167]....
        /*0be0*/ 	.word	0xffffffff


	//   ....[168]....
        /*0be4*/ 	.word	0xffffffff


	//   ....[169]....
        /*0be8*/ 	.word	0xffffffff


	//   ....[170]....
        /*0bec*/ 	.word	0xffffffff


	//   ....[171]....
        /*0bf0*/ 	.word	0xffffffff


	//   ....[172]....
        /*0bf4*/ 	.word	0xffffffff


	//   ....[173]....
        /*0bf8*/ 	.word	0xffffffff


	//   ....[174]....
        /*0bfc*/ 	.word	0xffffffff


	//   ....[175]....
        /*0c00*/ 	.word	0xffffffff


	//   ....[176]....
        /*0c04*/ 	.word	0xffffffff


	//   ....[177]....
        /*0c08*/ 	.word	0xffffffff


	//   ....[178]....
        /*0c0c*/ 	.word	0xffffffff


	//   ....[179]....
        /*0c10*/ 	.word	0xffffffff


	//   ....[180]....
        /*0c14*/ 	.word	0xffffffff


	//   ....[181]....
        /*0c18*/ 	.word	0xffffffff


	//   ....[182]....
        /*0c1c*/ 	.word	0xffffffff


	//   ....[183]....
        /*0c20*/ 	.word	0xffffffff


	//   ....[184]....
        /*0c24*/ 	.word	0xffffffff


	//   ....[185]....
        /*0c28*/ 	.word	0xffffffff


	//   ....[186]....
        /*0c2c*/ 	.word	0xffffffff


	//   ....[187]....
        /*0c30*/ 	.word	0xffffffff


	//   ....[188]....
        /*0c34*/ 	.word	0xffffffff


	//   ....[189]....
        /*0c38*/ 	.word	0xffffffff


	//   ....[190]....
        /*0c3c*/ 	.word	0xffffffff


	//   ....[191]....
        /*0c40*/ 	.word	0xffffffff


	//   ....[192]....
        /*0c44*/ 	.word	0xffffffff


	//   ....[193]....
        /*0c48*/ 	.word	0xffffffff


	//   ....[194]....
        /*0c4c*/ 	.word	0xffffffff


	//   ....[195]....
        /*0c50*/ 	.word	0xffffffff


	//   ....[196]....
        /*0c54*/ 	.word	0xffffffff


	//   ....[197]....
        /*0c58*/ 	.word	0xffffffff


	//   ....[198]....
        /*0c5c*/ 	.word	0xffffffff


	//   ....[199]....
        /*0c60*/ 	.word	0xffffffff


	//   ....[200]....
        /*0c64*/ 	.word	0xffffffff


	//   ....[201]....
        /*0c68*/ 	.word	0xffffffff


	//   ....[202]....
        /*0c6c*/ 	.word	0xffffffff


	//   ....[203]....
        /*0c70*/ 	.word	0xffffffff


	//   ....[204]....
        /*0c74*/ 	.word	0xffffffff


	//   ....[205]....
        /*0c78*/ 	.word	0xffffffff


	//   ....[206]....
        /*0c7c*/ 	.word	0xffffffff


	//   ....[207]....
        /*0c80*/ 	.word	0xffffffff


	//   ....[208]....
        /*0c84*/ 	.word	0xffffffff


	//   ....[209]....
        /*0c88*/ 	.word	0xffffffff


	//   ....[210]....
        /*0c8c*/ 	.word	0xffffffff


	//   ....[211]....
        /*0c90*/ 	.word	0xffffffff


	//   ....[212]....
        /*0c94*/ 	.word	0xffffffff


	//   ....[213]....
        /*0c98*/ 	.word	0xffffffff


	//   ....[214]....
        /*0c9c*/ 	.word	0xffffffff


	//   ....[215]....
        /*0ca0*/ 	.word	0xffffffff


	//   ....[216]....
        /*0ca4*/ 	.word	0xffffffff


	//----- nvinfo : EIATTR_COOP_GROUP_INSTR_OFFSETS
	.align		4
.L_510:
        /*0ca8*/ 	.byte	0x04, 0x28
        /*0caa*/ 	.short	(.L_512 - .L_511)


	//   ....[0]....
.L_511:
        /*0cac*/ 	.word	0x00000060


	//   ....[1]....
        /*0cb0*/ 	.word	0x00000260


	//   ....[2]....
        /*0cb4*/ 	.word	0x00000290


	//   ....[3]....
        /*0cb8*/ 	.word	0x000002c0


	//   ....[4]....
        /*0cbc*/ 	.word	0x000002f0


	//   ....[5]....
        /*0cc0*/ 	.word	0x00000320


	//   ....[6]....
        /*0cc4*/ 	.word	0x00000350


	//   ....[7]....
        /*0cc8*/ 	.word	0x000004c0


	//   ....[8]....
        /*0ccc*/ 	.word	0x00000500


	//   ....[9]....
        /*0cd0*/ 	.word	0x00000530


	//   ....[10]....
        /*0cd4*/ 	.word	0x00000560


	//   ....[11]....
        /*0cd8*/ 	.word	0x00000590


	//   ....[12]....
        /*0cdc*/ 	.word	0x000005c0


	//   ....[13]....
        /*0ce0*/ 	.word	0x00000650


	//   ....[14]....
        /*0ce4*/ 	.word	0x00000690


	//   ....[15]....
        /*0ce8*/ 	.word	0x000006b0


	//   ....[16]....
        /*0cec*/ 	.word	0x00000710


	//   ....[17]....
        /*0cf0*/ 	.word	0x0000ab30


	//   ....[18]....
        /*0cf4*/ 	.word	0x0000ab50


	//   ....[19]....
        /*0cf8*/ 	.word	0x0000ace0


	//   ....[20]....
        /*0cfc*/ 	.word	0x0000acf0


	//   ....[21]....
        /*0d00*/ 	.word	0x0000ae80


	//   ....[22]....
        /*0d04*/ 	.word	0x0000aea0


	//   ....[23]....
        /*0d08*/ 	.word	0x0000b030


	//   ....[24]....
        /*0d0c*/ 	.word	0x0000b040


	//   ....[25]....
        /*0d10*/ 	.word	0x0000cd30


	//   ....[26]....
        /*0d14*/ 	.word	0x0000cf50


	//   ....[27]....
        /*0d18*/ 	.word	0x0000d810


	//   ....[28]....
        /*0d1c*/ 	.word	0x0000d840


	//   ....[29]....
        /*0d20*/ 	.word	0x0000d980


	//   ....[30]....
        /*0d24*/ 	.word	0x0000d9d0


	//   ....[31]....
        /*0d28*/ 	.word	0x000102e0


	//   ....[32]....
        /*0d2c*/ 	.word	0x00010870


	//   ....[33]....
        /*0d30*/ 	.word	0x00010b10


	//   ....[34]....
        /*0d34*/ 	.word	0x00010b30


	//   ....[35]....
        /*0d38*/ 	.word	0x000114b0


	//   ....[36]....
        /*0d3c*/ 	.word	0x000114d0


	//   ....[37]....
        /*0d40*/ 	.word	0x00013f90


	//   ....[38]....
        /*0d44*/ 	.word	0x00013fb0


	//   ....[39]....
        /*0d48*/ 	.word	0x000144d0


	//   ....[40]....
        /*0d4c*/ 	.word	0x000145d0


	//   ....[41]....
        /*0d50*/ 	.word	0x00016df0


	//   ....[42]....
        /*0d54*/ 	.word	0x00017380


	//   ....[43]....
        /*0d58*/ 	.word	0x00017620


	//   ....[44]....
        /*0d5c*/ 	.word	0x00017640


	//   ....[45]....
        /*0d60*/ 	.word	0x00017ee0


	//   ....[46]....
        /*0d64*/ 	.word	0x00017f80


	//   ....[47]....
        /*0d68*/ 	.word	0x000191d0


	//   ....[48]....
        /*0d6c*/ 	.word	0x00019200


	//   ....[49]....
        /*0d70*/ 	.word	0x00019220


	//   ....[50]....
        /*0d74*/ 	.word	0x00019230


	//   ....[51]....
        /*0d78*/ 	.word	0x0001aa80


	//   ....[52]....
        /*0d7c*/ 	.word	0x0001aaa0


	//   ....[53]....
        /*0d80*/ 	.word	0x0001aac0


	//   ....[54]....
        /*0d84*/ 	.word	0x0001aad0


	//   ....[55]....
        /*0d88*/ 	.word	0x0001aec0


	//   ....[56]....
        /*0d8c*/ 	.word	0x0001aee0


	//   ....[57]....
        /*0d90*/ 	.word	0x0001b080


	//   ....[58]....
        /*0d94*/ 	.word	0x0001b090


	//   ....[59]....
        /*0d98*/ 	.word	0x0001b230


	//   ....[60]....
        /*0d9c*/ 	.word	0x0001b250


	//   ....[61]....
        /*0da0*/ 	.word	0x0001b3f0


	//   ....[62]....
        /*0da4*/ 	.word	0x0001b400


	//   ....[63]....
        /*0da8*/ 	.word	0x0001b790


	//   ....[64]....
        /*0dac*/ 	.word	0x0001b7b0


	//   ....[65]....
        /*0db0*/ 	.word	0x0001c4a0


	//   ....[66]....
        /*0db4*/ 	.word	0x0001c4b0


	//   ....[67]....
        /*0db8*/ 	.word	0x0001d970


	//   ....[68]....
        /*0dbc*/ 	.word	0x0001d990


	//   ....[69]....
        /*0dc0*/ 	.word	0x0001db30


	//   ....[70]....
        /*0dc4*/ 	.word	0x0001db40


	//   ....[71]....
        /*0dc8*/ 	.word	0x0001dce0


	//   ....[72]....
        /*0dcc*/ 	.word	0x0001dd00


	//   ....[73]....
        /*0dd0*/ 	.word	0x0001dea0


	//   ....[74]....
        /*0dd4*/ 	.word	0x0001deb0


	//   ....[75]....
        /*0dd8*/ 	.word	0x0001e120


	//   ....[76]....
        /*0ddc*/ 	.word	0x0001e140


	//   ....[77]....
        /*0de0*/ 	.word	0x0001e260


	//   ....[78]....
        /*0de4*/ 	.word	0x0001e2a0


	//   ....[79]....
        /*0de8*/ 	.word	0x0001e2d0


	//   ....[80]....
        /*0dec*/ 	.word	0x0001e300


	//   ....[81]....
        /*0df0*/ 	.word	0x0001e330


	//   ....[82]....
        /*0df4*/ 	.word	0x0001e360


	//   ....[83]....
        /*0df8*/ 	.word	0x0001e4c0


	//   ....[84]....
        /*0dfc*/ 	.word	0x0001e500


	//   ....[85]....
        /*0e00*/ 	.word	0x0001e530


	//   ....[86]....
        /*0e04*/ 	.word	0x0001e560


	//   ....[87]....
        /*0e08*/ 	.word	0x0001e590


	//   ....[88]....
        /*0e0c*/ 	.word	0x0001e5c0


	//   ....[89]....
        /*0e10*/ 	.word	0x0001e650


	//   ....[90]....
        /*0e14*/ 	.word	0x0001e690


	//   ....[91]....
        /*0e18*/ 	.word	0x0001e6a0


	//   ....[92]....
        /*0e1c*/ 	.word	0x0001e700


	//   ....[93]....
        /*0e20*/ 	.word	0x0001f110


	//   ....[94]....
        /*0e24*/ 	.word	0x0001f170


	//   ....[95]....
        /*0e28*/ 	.word	0x0001f1c0


	//   ....[96]....
        /*0e2c*/ 	.word	0x0001f210


	//   ....[97]....
        /*0e30*/ 	.word	0x0001f260


	//   ....[98]....
        /*0e34*/ 	.word	0x0001f2e0


	//   ....[99]....
        /*0e38*/ 	.word	0x0001f330


	//   ....[100]....
        /*0e3c*/ 	.word	0x0001f3a0


	//   ....[101]....
        /*0e40*/ 	.word	0x0001f410


	//   ....[102]....
        /*0e44*/ 	.word	0x0001f480


	//   ....[103]....
        /*0e48*/ 	.word	0x0001f500


	//   ....[104]....
        /*0e4c*/ 	.word	0x0001f580


	//   ....[105]....
        /*0e50*/ 	.word	0x0001f600


	//   ....[106]....
        /*0e54*/ 	.word	0x0001f670


	//   ....[107]....
        /*0e58*/ 	.word	0x0001f6f0


	//   ....[108]....
        /*0e5c*/ 	.word	0x0001f770


	//   ....[109]....
        /*0e60*/ 	.word	0x0001f7f0


	//   ....[110]....
        /*0e64*/ 	.word	0x0001f860


	//   ....[111]....
        /*0e68*/ 	.word	0x0001f8c0


	//   ....[112]....
        /*0e6c*/ 	.word	0x0001f920


	//   ....[113]....
        /*0e70*/ 	.word	0x0001f970


	//   ....[114]....
        /*0e74*/ 	.word	0x0001f9c0


	//   ....[115]....
        /*0e78*/ 	.word	0x0001fa40


	//   ....[116]....
        /*0e7c*/ 	.word	0x0001fac0


	//   ....[117]....
        /*0e80*/ 	.word	0x0001fb40


	//   ....[118]....
        /*0e84*/ 	.word	0x0001fbb0


	//   ....[119]....
        /*0e88*/ 	.word	0x0001fc30


	//   ....[120]....
        /*0e8c*/ 	.word	0x0001fcb0


	//   ....[121]....
        /*0e90*/ 	.word	0x0001fd30


	//   ....[122]....
        /*0e94*/ 	.word	0x0001fda0


	//   ....[123]....
        /*0e98*/ 	.word	0x0001fe20


	//   ....[124]....
        /*0e9c*/ 	.word	0x0001fea0


	//   ....[125]....
        /*0ea0*/ 	.word	0x0001ff20


	//   ....[126]....
        /*0ea4*/ 	.word	0x0001ff90


	//   ....[127]....
        /*0ea8*/ 	.word	0x00020010


	//   ....[128]....
        /*0eac*/ 	.word	0x00020090


	//   ....[129]....
        /*0eb0*/ 	.word	0x00020110


	//   ....[130]....
        /*0eb4*/ 	.word	0x00020180


	//   ....[131]....
        /*0eb8*/ 	.word	0x00020200


	//   ....[132]....
        /*0ebc*/ 	.word	0x00020280


	//   ....[133]....
        /*0ec0*/ 	.word	0x00020300


	//   ....[134]....
        /*0ec4*/ 	.word	0x00020370


	//   ....[135]....
        /*0ec8*/ 	.word	0x000203f0


	//   ....[136]....
        /*0ecc*/ 	.word	0x00020470


	//   ....[137]....
        /*0ed0*/ 	.word	0x000204c0


	//   ....[138]....
        /*0ed4*/ 	.word	0x00020500


	//   ....[139]....
        /*0ed8*/ 	.word	0x00020550


	//   ....[140]....
        /*0edc*/ 	.word	0x000205a0


	//   ....[141]....
        /*0ee0*/ 	.word	0x000205f0


	//   ....[142]....
        /*0ee4*/ 	.word	0x00020670


	//   ....[143]....
        /*0ee8*/ 	.word	0x000206c0


	//   ....[144]....
        /*0eec*/ 	.word	0x00020710


	//   ....[145]....
        /*0ef0*/ 	.word	0x00020760


	//   ....[146]....
        /*0ef4*/ 	.word	0x000207b0


	//   ....[147]....
        /*0ef8*/ 	.word	0x00020800


	//   ....[148]....
        /*0efc*/ 	.word	0x00020880


	//   ....[149]....
        /*0f00*/ 	.word	0x000208d0


	//   ....[150]....
        /*0f04*/ 	.word	0x00020950


	//   ....[151]....
        /*0f08*/ 	.word	0x000209c0


	//   ....[152]....
        /*0f0c*/ 	.word	0x00020a40


	//   ....[153]....
        /*0f10*/ 	.word	0x00020e70


	//   ....[154]....
        /*0f14*/ 	.word	0x00020e90


	//   ....[155]....
        /*0f18*/ 	.word	0x00020eb0


	//   ....[156]....
        /*0f1c*/ 	.word	0x00020ec0


	//   ....[157]....
        /*0f20*/ 	.word	0x00021430


	//   ....[158]....
        /*0f24*/ 	.word	0x00021440


	//   ....[159]....
        /*0f28*/ 	.word	0x00021450


	//   ....[160]....
        /*0f2c*/ 	.word	0x00021460


	//   ....[161]....
        /*0f30*/ 	.word	0x000219d0


	//   ....[162]....
        /*0f34*/ 	.word	0x000219f0


	//   ....[163]....
        /*0f38*/ 	.word	0x00021a10


	//   ....[164]....
        /*0f3c*/ 	.word	0x00021a20


	//   ....[165]....
        /*0f40*/ 	.word	0x00021ff0


	//   ....[166]....
        /*0f44*/ 	.word	0x00022010


	//   ....[167]....
        /*0f48*/ 	.word	0x00022020


	//   ....[168]....
        /*0f4c*/ 	.word	0x00022030


	//   ....[169]....
        /*0f50*/ 	.word	0x00025830


	//   ....[170]....
        /*0f54*/ 	.word	0x00025850


	//   ....[171]....
        /*0f58*/ 	.word	0x00025870


	//   ....[172]....
        /*0f5c*/ 	.word	0x00025880


	//   ....[173]....
        /*0f60*/ 	.word	0x00025cf0


	//   ....[174]....
        /*0f64*/ 	.word	0x00025d00


	//   ....[175]....
        /*0f68*/ 	.word	0x00025d10


	//   ....[176]....
        /*0f6c*/ 	.word	0x00025d20


	//   ....[177]....
        /*0f70*/ 	.word	0x00026130


	//   ....[178]....
        /*0f74*/ 	.word	0x00026150


	//   ....[179]....
        /*0f78*/ 	.word	0x00026170


	//   ....[180]....
        /*0f7c*/ 	.word	0x00026180


	//   ....[181]....
        /*0f80*/ 	.word	0x00026620


	//   ....[182]....
        /*0f84*/ 	.word	0x00026640


	//   ....[183]....
        /*0f88*/ 	.word	0x00026660


	//   ....[184]....
        /*0f8c*/ 	.word	0x00026670


	//   ....[185]....
        /*0f90*/ 	.word	0x0002a310


	//   ....[186]....
        /*0f94*/ 	.word	0x0002a390


	//   ....[187]....
        /*0f98*/ 	.word	0x0002a410


	//   ....[188]....
        /*0f9c*/ 	.word	0x0002a480


	//   ....[189]....
        /*0fa0*/ 	.word	0x0002a500


	//   ....[190]....
        /*0fa4*/ 	.word	0x0002a570


	//   ....[191]....
        /*0fa8*/ 	.word	0x0002a5f0


	//   ....[192]....
        /*0fac*/ 	.word	0x0002a660


	//   ....[193]....
        /*0fb0*/ 	.word	0x0002a6e0


	//   ....[194]....
        /*0fb4*/ 	.word	0x0002a760


	//   ....[195]....
        /*0fb8*/ 	.word	0x0002a7e0


	//   ....[196]....
        /*0fbc*/ 	.word	0x0002a850


	//   ....[197]....
        /*0fc0*/ 	.word	0x0002a8d0


	//   ....[198]....
        /*0fc4*/ 	.word	0x0002a950


	//   ....[199]....
        /*0fc8*/ 	.word	0x0002a9c0


	//   ....[200]....
        /*0fcc*/ 	.word	0x0002aa30


	//   ....[201]....
        /*0fd0*/ 	.word	0x0002aab0


	//   ....[202]....
        /*0fd4*/ 	.word	0x0002ab30


	//   ....[203]....
        /*0fd8*/ 	.word	0x0002abb0


	//   ....[204]....
        /*0fdc*/ 	.word	0x0002ac20


	//   ....[205]....
        /*0fe0*/ 	.word	0x0002aca0


	//   ....[206]....
        /*0fe4*/ 	.word	0x0002ad10


	//   ....[207]....
        /*0fe8*/ 	.word	0x0002ad80


	//   ....[208]....
        /*0fec*/ 	.word	0x0002adf0


	//   ....[209]....
        /*0ff0*/ 	.word	0x0002ae70


	//   ....[210]....
        /*0ff4*/ 	.word	0x0002aef0


	//   ....[211]....
        /*0ff8*/ 	.word	0x0002af70


	//   ....[212]....
        /*0ffc*/ 	.word	0x0002afe0


	//   ....[213]....
        /*1000*/ 	.word	0x0002b060


	//   ....[214]....
        /*1004*/ 	.word	0x0002b0e0


	//   ....[215]....
        /*1008*/ 	.word	0x0002b160


	//   ....[216]....
        /*100c*/ 	.word	0x0002b1d0


	//----- nvinfo : EIATTR_EXIT_INSTR_OFFSETS
	.align		4
.L_512:
        /*1010*/ 	.byte	0x04, 0x1c
        /*1012*/ 	.short	(.L_514 - .L_513)


	//   ....[0]....
.L_513:
        /*1014*/ 	.word	0x00001100


	//   ....[1]....
        /*1018*/ 	.word	0x0001f0d0


	//----- nvinfo : EIATTR_MAX_THREADS
	.align		4
.L_514:
        /*101c*/ 	.byte	0x04, 0x05
        /*101e*/ 	.short	(.L_516 - .L_515)
.L_515:
        /*1020*/ 	.word	0x00000100
        /*1024*/ 	.word	0x00000001
        /*1028*/ 	.word	0x00000001


	//----- nvinfo : EIATTR_CRS_STACK_SIZE
	.align		4
.L_516:
        /*102c*/ 	.byte	0x04, 0x1e
        /*102e*/ 	.short	(.L_518 - .L_517)
.L_517:
        /*1030*/ 	.word	0x00000000
.L_518:


//--------------------- .nv.info._ZN7cutlass13device_kernelIN5flash19enable_sm80_to_sm89INS1_16FlashAttnFwdSm80INS1_25CollectiveMainloopFwdSm80ILi8ELi1ELb0EN4cute5tupleIJNS5_1CILi128EEENS7_ILi96EEENS7_ILi256EEEEEELi256ENS_6half_tEfNS_4arch4Sm80ELb1ELb0ELb1ELb0ELb0ELb0ELb1ELb1EEENS1_21CollectiveEpilogueFwdINS6_IJS8_SA_S9_EEENS6_IJNS7_ILi1EEESI_SI_EEESC_SE_Li256ELb0ELb1ELb1ELb0EEENS1_30DynamicPersistentTileSchedulerILi256ELi256ELb1ELb1ELb0EEEEEEEEEvNT_6ParamsE --------------------------
	.section	.nv.info._ZN7cutlass13device_kernelIN5flash19enable_sm80_to_sm89INS1_16FlashAttnFwdSm80INS1_25CollectiveMainloopFwdSm80ILi8ELi1ELb0EN4cute5tupleIJNS5_1CILi128EEENS7_ILi96EEENS7_ILi256EEEEEELi256ENS_6half_tEfNS_4arch4Sm80ELb1ELb0ELb1ELb0ELb0ELb0ELb1ELb1EEENS1_21CollectiveEpilogueFwdINS6_IJS8_SA_S9_EEENS6_IJNS7_ILi1EEESI_SI_EEESC_SE_Li256ELb0ELb1ELb1ELb0EEENS1_30DynamicPersistentTileSchedulerILi256ELi256ELb1ELb1ELb0EEEEEEEEEvNT_6ParamsE,"",@"SHT_CUDA_INFO"
	.sectionflags	@""
	.align	4


	//----- nvinfo : EIATTR_CUDA_API_VERSION
	.align		4
        /*0000*/ 	.byte	0x04, 0x37
        /*0002*/ 	.short	(.L_520 - .L_519)
.L_519:
        /*0004*/ 	.word	0x00000082


	//----- nvinfo : EIATTR_SW2861232_WAR
	.align		4
.L_520:
        /*0008*/ 	.byte	0x01, 0x35
	.zero		2


	//----- nvinfo : EIATTR_PARAM_CBANK
	.align		4
        /*000c*/ 	.byte	0x04, 0x0a
        /*000e*/ 	.short	(.L_522 - .L_521)
	.align		4
.L_521:
        /*0010*/ 	.word	index@(.nv.constant0._ZN7cutlass13device_kernelIN5flash19enable_sm80_to_sm89INS1_16FlashAttnFwdSm80INS1_25CollectiveMainloopFwdSm80ILi8ELi1ELb0EN4cute5tupleIJNS5_1CILi128EEENS7_ILi96EEENS7_ILi256EEEEEELi256ENS_6half_tEfNS_4arch4Sm80ELb1ELb0ELb1ELb0ELb0ELb0ELb1ELb1EEENS1_21CollectiveEpilogueFwdINS6_IJS8_SA_S9_EEENS6_IJNS7_ILi1EEESI_SI_EEESC_SE_Li256ELb0ELb1ELb1ELb0EEENS1_30DynamicPersistentTileSchedulerILi256ELi256ELb1ELb1ELb0EEEEEEEEEvNT_6ParamsE)
        /*0014*/ 	.short	0x0160
        /*0016*/ 	.short	0x0428


	//----- nvinfo : EIATTR_CBANK_PARAM_SIZE
	.align		4
.L_522:
        /*0018*/ 	.byte	0x03, 0x19
        /*001a*/ 	.short	0x0428


	//----- nvinfo : EIATTR_KPARAM_INFO
	.align		4
        /*001c*/ 	.byte	0x04, 0x17
        /*001e*/ 	.short	(.L_524 - .L_523)
.L_523:
        /*0020*/ 	.word	0x00000000
        /*0024*/ 	.short	0x0000
        /*0026*/ 	.short	0x0000
        /*0028*/ 	.byte	0x00, 0xf0, 0xa1, 0x10


	//----- nvinfo : EIATTR_MAXREG_COUNT
	.align		4
.L_524:
        /*002c*/ 	.byte	0x03, 0x1b
        /*002e*/ 	.short	0x00ff


	//----- nvinfo : EIATTR_NUM_BARRIERS
	.align		4
        /*0030*/ 	.byte	0x02, 0x4c
        /*0032*/ 	.byte	0x06
	.zero		1


	//----- nvinfo : EIATTR_ANNOTATIONS
	.align		4
        /*0034*/ 	.byte	0x04, 0x55
        /*0036*/ 	.short	(.L_526 - .L_525)


	//   ....[0]....
.L_525:
        /* <DEDUP_REMOVED lines=72> */


	//----- nvinfo : EIATTR_MERCURY_ISA_VERSION
	.align		4
.L_526:
        /*04a0*/ 	.byte	0x03, 0x5f
        /*04a2*/ 	.short	0x0000


	//----- nvinfo : EIATTR_INT_WARP_WIDE_INSTR_OFFSETS
	.align		4
        /*04a4*/ 	.byte	0x04, 0x31
        /*04a6*/ 	.short	(.L_528 - .L_527)


	//   ....[0]....
.L_527:
        /*04a8*/ 	.word	0x000134a0


	//   ....[1]....
        /*04ac*/ 	.word	0x00013520


	//----- nvinfo : EIATTR_COOP_GROUP_MASK_REGIDS
	.align		4
.L_528:
        /*04b0*/ 	.byte	0x04, 0x29
        /*04b2*/ 	.short	(.L_530 - .L_529)


	//   ....[0]....
.L_529:
        /*04b4*/ 	.word	0xffffffff


	//   ....[1]....
        /*04b8*/ 	.word	0xffffffff


	//   ....[2]....
        /*04bc*/ 	.word	0xffffffff


	//   ....[3]....
        /*04c0*/ 	.word	0xffffffff


	//   ....[4]....
        /*04c4*/ 	.word	0xffffffff


	//   ....[5]....
        /*04c8*/ 	.word	0xffffffff


	//   ....[6]....
        /*04cc*/ 	.word	0xffffffff


	//   ....[7]....
        /*04d0*/ 	.word	0xffffffff


	//   ....[8]....
        /*04d4*/ 	.word	0xffffffff


	//   ....[9]....
        /*04d8*/ 	.word	0xffffffff


	//   ....[10]....
        /*04dc*/ 	.word	0xffffffff


	//   ....[11]....
        /*04e0*/ 	.word	0xffffffff


	//   ....[12]....
        /*04e4*/ 	.word	0xffffffff


	//   ....[13]....
        /*04e8*/ 	.word	0xffffffff


	//   ....[14]....
        /*04ec*/ 	.word	0xffffffff


	//   ....[15]....
        /*04f0*/ 	.word	0xffffffff


	//   ....[16]....
        /*04f4*/ 	.word	0xffffffff


	//   ....[17]....
        /*04f8*/ 	.word	0xffffffff


	//   ....[18]....
        /*04fc*/ 	.word	0xffffffff


	//   ....[19]....
        /*0500*/ 	.word	0xffffffff


	//   ....[20]....
        /*0504*/ 	.word	0xffffffff


	//   ....[21]....
        /*0508*/ 	.word	0xffffffff


	//   ....[22]....
        /*050c*/ 	.word	0xffffffff


	//   ....[23]....
        /*0510*/ 	.word	0xffffffff


	//   ....[24]....
        /*0514*/ 	.word	0xffffffff


	//   ....[25]....
        /*0518*/ 	.word	0xffffffff


	//   ....[26]....
        /*051c*/ 	.word	0xffffffff


	//   ....[27]....
        /*0520*/ 	.word	0xffffffff


	//   ....[28]....
        /*0524*/ 	.word	0xffffffff


	//   ....[29]....
        /*0528*/ 	.word	0xffffffff


	//   ....[30]....
        /*052c*/ 	.word	0xffffffff


	//   ....[31]....
        /*0530*/ 	.word	0xffffffff


	//   ....[32]....
        /*0534*/ 	.word	0xffffffff


	//   ....[33]....
        /*0538*/ 	.word	0xffffffff


	//   ....[34]....
        /*053c*/ 	.word	0xffffffff


	//   ....[35]....
        /*0540*/ 	.word	0xffffffff


	//   ....[36]....
        /*0544*/ 	.word	0xffffffff


	//   ....[37]....
        /*0548*/ 	.word	0xffffffff


	//   ....[38]....
        /*054c*/ 	.word	0xffffffff


	//   ....[39]....
        /*0550*/ 	.word	0xffffffff


	//   ....[40]....
        /*0554*/ 	.word	0xffffffff


	//   ....[41]....
        /*0558*/ 	.word	0xffffffff


	//   ....[42]....
        /*055c*/ 	.word	0xffffffff


	//   ....[43]....
        /*0560*/ 	.word	0xffffffff


	//   ....[44]....
        /*0564*/ 	.word	0xffffffff


	//   ....[45]....
        /*0568*/ 	.word	0xffffffff


	//   ....[46]....
        /*056c*/ 	.word	0xffffffff


	//   ....[47]....
        /*0570*/ 	.word	0xffffffff


	//   ....[48]....
        /*0574*/ 	.word	0xffffffff


	//   ....[49]....
        /*0578*/ 	.word	0xffffffff


	//   ....[50]....
        /*057c*/ 	.word	0xffffffff


	//   ....[51]....
        /*0580*/ 	.word	0xffffffff


	//----- nvinfo : EIATTR_COOP_GROUP_INSTR_OFFSETS
	.align		4
.L_530:
        /*0584*/ 	.byte	0x04, 0x28
        /*0586*/ 	.short	(.L_532 - .L_531)


	//   ....[0]....
.L_531:
        /*0588*/ 	.word	0x00000050


	//   ....[1]....
        /*058c*/ 	.word	0x00001ad0


	//   ....[2]....
        /*0590*/ 	.word	0x00001af0


	//   ....[3]....
        /*0594*/ 	.word	0x00001cb0


	//   ....[4]....
        /*0598*/ 	.word	0x00001cc0


	//   ....[5]....
        /*059c*/ 	.word	0x00001e70


	//   ....[6]....
        /*05a0*/ 	.word	0x00001e90


	//   ....[7]....
        /*05a4*/ 	.word	0x00002040


	//   ....[8]....
        /*05a8*/ 	.word	0x00002050


	//   ....[9]....
        /*05ac*/ 	.word	0x000046f0


	//   ....[10]....
        /*05b0*/ 	.word	0x000048b0


	//   ....[11]....
        /*05b4*/ 	.word	0x00005050


	//   ....[12]....
        /*05b8*/ 	.word	0x00005100


	//   ....[13]....
        /*05bc*/ 	.word	0x00005120


	//   ....[14]....
        /*05c0*/ 	.word	0x00005140


	//   ....[15]....
        /*05c4*/ 	.word	0x00008ff0


	//   ....[16]....
        /*05c8*/ 	.word	0x00009f70


	//   ....[17]....
        /*05cc*/ 	.word	0x0000af10


	//   ....[18]....
        /*05d0*/ 	.word	0x0000af30


	//   ....[19]....
        /*05d4*/ 	.word	0x0000af90


	//   ....[20]....
        /*05d8*/ 	.word	0x0000afa0


	//   ....[21]....
        /*05dc*/ 	.word	0x0000fb30


	//   ....[22]....
        /*05e0*/ 	.word	0x0000fb80


	//   ....[23]....
        /*05e4*/ 	.word	0x0000fba0


	//   ....[24]....
        /*05e8*/ 	.word	0x0000fbc0


	//   ....[25]....
        /*05ec*/ 	.word	0x00012a10


	//   ....[26]....
        /*05f0*/ 	.word	0x00012a60


	//   ....[27]....
        /*05f4*/ 	.word	0x00012a80


	//   ....[28]....
        /*05f8*/ 	.word	0x00012aa0


	//   ....[29]....
        /*05fc*/ 	.word	0x00013660


	//   ....[30]....
        /*0600*/ 	.word	0x00013af0


	//   ....[31]....
        /*0604*/ 	.word	0x00013b00


	//   ....[32]....
        /*0608*/ 	.word	0x00013b30


	//   ....[33]....
        /*060c*/ 	.word	0x00013b50


	//   ....[34]....
        /*0610*/ 	.word	0x00013c50


	//   ....[35]....
        /*0614*/ 	.word	0x00013cb0


	//   ....[36]....
        /*0618*/ 	.word	0x00014820


	//   ....[37]....
        /*061c*/ 	.word	0x00014830


	//   ....[38]....
        /*0620*/ 	.word	0x000153e0


	//   ....[39]....
        /*0624*/ 	.word	0x000154f0


	//   ....[40]....
        /*0628*/ 	.word	0x00015560


	//   ....[41]....
        /*062c*/ 	.word	0x000155d0


	//   ....[42]....
        /*0630*/ 	.word	0x00015630


	//   ....[43]....
        /*0634*/ 	.word	0x000156a0


	//   ....[44]....
        /*0638*/ 	.word	0x00015710


	//   ....[45]....
        /*063c*/ 	.word	0x00015780


	//   ....[46]....
        /*0640*/ 	.word	0x000157e0


	//   ....[47]....
        /*0644*/ 	.word	0x00015840


	//   ....[48]....
        /*0648*/ 	.word	0x000158a0


	//   ....[49]....
        /*064c*/ 	.word	0x000158f0


	//   ....[50]....
        /*0650*/ 	.word	0x00015950


	//   ....[51]....
        /*0654*/ 	.word	0x000159c0


	//----- nvinfo : EIATTR_EXIT_INSTR_OFFSETS
	.align		4
.L_532:
        /*0658*/ 	.byte	0x04, 0x1c
        /*065a*/ 	.short	(.L_534 - .L_533)


	//   ....[0]....
.L_533:
        /*065c*/ 	.word	0x000000a0


	//   ....[1]....
        /*0660*/ 	.word	0x000154a0


	//----- nvinfo : EIATTR_MAX_THREADS
	.align		4
.L_534:
        /*0664*/ 	.byte	0x04, 0x05
        /*0666*/ 	.short	(.L_536 - .L_535)
.L_535:
        /*0668*/ 	.word	0x00000100
        /*066c*/ 	.word	0x00000001
        /*0670*/ 	.word	0x00000001


	//----- nvinfo : EIATTR_CRS_STACK_SIZE
	.align		4
.L_536:
        /*0674*/ 	.byte	0x04, 0x1e
        /*0676*/ 	.short	(.L_538 - .L_537)
.L_537:
        /*0678*/ 	.word	0x00000000
.L_538:


//--------------------- .nv.info._ZN7cutlass13device_kernelIN5flash19enable_sm80_to_sm89INS1_16FlashAttnFwdSm80INS1_25CollectiveMainloopFwdSm80ILi8ELi1ELb0EN4cute5tupleIJNS5_1CILi128EEENS7_ILi64EEENS7_ILi256EEEEEELi256ENS_6half_tEfNS_4arch4Sm80ELb1ELb0ELb1ELb1ELb0ELb0ELb1ELb1EEENS1_21CollectiveEpilogueFwdINS6_IJS8_SA_S9_EEENS6_IJNS7_ILi1EEESI_SI_EEESC_SE_Li256ELb1ELb1ELb1ELb0EEENS1_36VarlenDynamicPersistentTileSchedulerILi128ELi64ELi256ELi256ELb1ELb1ELb0ELb1ELb1ELb1EEEEEEEEEvNT_6ParamsE --------------------------
	.section	.nv.info._ZN7cutlass13device_kernelIN5flash19enable_sm80_to_sm89INS1_16FlashAttnFwdSm80INS1_25CollectiveMainloopFwdSm80ILi8ELi1ELb0EN4cute5tupleIJNS5_1CILi128EEENS7_ILi64EEENS7_ILi256EEEEEELi256ENS_6half_tEfNS_4arch4Sm80ELb1ELb0ELb1ELb1ELb0ELb0ELb1ELb1EEENS1_21CollectiveEpilogueFwdINS6_IJS8_SA_S9_EEENS6_IJNS7_ILi1EEESI_SI_EEESC_SE_Li256ELb1ELb1ELb1ELb0EEENS1_36VarlenDynamicPersistentTileSchedulerILi128ELi64ELi256ELi256ELb1ELb1ELb0ELb1ELb1ELb1EEEEEEEEEvNT_6ParamsE,"",@"SHT_CUDA_INFO"
	.sectionflags	@""
	.align	4


	//----- nvinfo : EIATTR_CUDA_API_VERSION
	.align		4
        /*0000*/ 	.byte	0x04, 0x37
        /*0002*/ 	.short	(.L_540 - .L_539)
.L_539:
        /*0004*/ 	.word	0x00000082


	//----- nvinfo : EIATTR_SW2861232_WAR
	.align		4
.L_540:
        /*0008*/ 	.byte	0x01, 0x35
	.zero		2


	//----- nvinfo : EIATTR_PARAM_CBANK
	.align		4
        /*000c*/ 	.byte	0x04, 0x0a
        /*000e*/ 	.short	(.L_542 - .L_541)
	.align		4
.L_541:
        /*0010*/ 	.word	index@(.nv.constant0._ZN7cutlass13device_kernelIN5flash19enable_sm80_to_sm89INS1_16FlashAttnFwdSm80INS1_25CollectiveMainloopFwdSm80ILi8ELi1ELb0EN4cute5tupleIJNS5_1CILi128EEENS7_ILi64EEENS7_ILi256EEEEEELi256ENS_6half_tEfNS_4arch4Sm80ELb1ELb0ELb1ELb1ELb0ELb0ELb1ELb1EEENS1_21CollectiveEpilogueFwdINS6_IJS8_SA_S9_EEENS6_IJNS7_ILi1EEESI_SI_EEESC_SE_Li256ELb1ELb1ELb1ELb0EEENS1_36VarlenDynamicPersistentTileSchedulerILi128ELi64ELi256ELi256ELb1ELb1ELb0ELb1ELb1ELb1EEEEEEEEEvNT_6ParamsE)
        /*0014*/ 	.short	0x0160
        /*0016*/ 	.short	0x0438


	//----- nvinfo : EIATTR_CBANK_PARAM_SIZE
	.align		4
.L_542:
        /*0018*/ 	.byte	0x03, 0x19
        /*001a*/ 	.short	0x0438


	//----- nvinfo : EIATTR_KPARAM_INFO
	.align		4
        /*001c*/ 	.byte	0x04, 0x17
        /*001e*/ 	.short	(.L_544 - .L_543)
.L_543:
        /*0020*/ 	.word	0x00000000
        /*0024*/ 	.short	0x0000
        /*0026*/ 	.short	0x0000
        /*0028*/ 	.byte	0x00, 0xf0, 0xe1, 0x10


	//----- nvinfo : EIATTR_MAXREG_COUNT
	.align		4
.L_544:
        /*002c*/ 	.byte	0x03, 0x1b
        /*002e*/ 	.short	0x00ff


	//----- nvinfo : EIATTR_NUM_BARRIERS
	.align		4
        /*0030*/ 	.byte	0x02, 0x4c
        /*0032*/ 	.byte	0x06
	.zero		1


	//----- nvinfo : EIATTR_ANNOTATIONS
	.align		4
        /*0034*/ 	.byte	0x04, 0x55
        /*0036*/ 	.short	(.L_546 - .L_545)


	//   ....[0]....
.L_545:
        /* <DEDUP_REMOVED lines=152> */


	//----- nvinfo : EIATTR_MERCURY_ISA_VERSION
	.align		4
.L_546:
        /*09a0*/ 	.byte	0x03, 0x5f
        /*09a2*/ 	.short	0x0000


	//----- nvinfo : EIATTR_INT_WARP_WIDE_INSTR_OFFSETS
	.align		4
        /*09a4*/ 	.byte	0x04, 0x31
        /*09a6*/ 	.short	(.L_548 - .L_547)


	//   ....[0]....
.L_547:
        /*09a8*/ 	.word	0x0000ee20


	//   ....[1]....
        /*09ac*/ 	.word	0x0000eea0


	//----- nvinfo : EIATTR_COOP_GROUP_MASK_REGIDS
	.align		4
.L_548:
        /*09b0*/ 	.byte	0x04, 0x29
        /*09b2*/ 	.short	(.L_550 - .L_549)


	//   ....[0]....
.L_549:
        /*09b4*/ 	.word	0xffffffff


	//   ....[1]....
        /*09b8*/ 	.word	0xffffffff


	//   ....[2]....
        /*09bc*/ 	.word	0xffffffff


	//   ....[3]....
        /*09c0*/ 	.word	0xffffffff


	//   ....[4]....
        /*09c4*/ 	.word	0xffffffff


	//   ....[5]....
        /*09c8*/ 	.word	0xffffffff


	//   ....[6]....
        /*09cc*/ 	.word	0xffffffff


	//   ....[7]....
        /*09d0*/ 	.word	0xffffffff


	//   ....[8]....
        /*09d4*/ 	.word	0xffffffff


	//   ....[9]....
        /*09d8*/ 	.word	0xffffffff


	//   ....[10]....
        /*09dc*/ 	.word	0xffffffff


	//   ....[11]....
        /*09e0*/ 	.word	0xffffffff


	//   ....[12]....
        /*09e4*/ 	.word	0xffffffff


	//   ....[13]....
        /*09e8*/ 	.word	0xffffffff


	//   ....[14]....
        /*09ec*/ 	.word	0xffffffff


	//   ....[15]....
        /*09f0*/ 	.word	0xffffffff


	//   ....[16]....
        /*09f4*/ 	.word	0xffffffff


	//   ....[17]....
        /*09f8*/ 	.word	0xffffffff


	//   ....[18]....
        /*09fc*/ 	.word	0xffffffff


	//   ....[19]....
        /*0a00*/ 	.word	0xffffffff


	//   ....[20]....
        /*0a04*/ 	.word	0xffffffff


	//   ....[21]....
        /*0a08*/ 	.word	0xffffffff


	//   ....[22]....
        /*0a0c*/ 	.word	0xffffffff


	//   ....[23]....
        /*0a10*/ 	.word	0xffffffff


	//   ....[24]....
        /*0a14*/ 	.word	0xffffffff


	//   ....[25]....
        /*0a18*/ 	.word	0xffffffff


	//   ....[26]....
        /*0a1c*/ 	.word	0xffffffff


	//   ....[27]....
        /*0a20*/ 	.word	0xffffffff


	//   ....[28]....
        /*0a24*/ 	.word	0xffffffff


	//   ....[29]....
        /*0a28*/ 	.word	0xffffffff


	//   ....[30]....
        /*0a2c*/ 	.word	0xffffffff


	//   ....[31]....
        /*0a30*/ 	.word	0xffffffff


	//   ....[32]....
        /*0a34*/ 	.word	0xffffffff


	//   ....[33]....
        /*0a38*/ 	.word	0xffffffff


	//   ....[34]....
        /*0a3c*/ 	.word	0xffffffff


	//   ....[35]....
        /*0a40*/ 	.word	0xffffffff


	//   ....[36]....
        /*0a44*/ 	.word	0xffffffff


	//   ....[37]....
        /*0a48*/ 	.word	0xffffffff


	//   ....[38]....
        /*0a4c*/ 	.word	0xffffffff


	//   ....[39]....
        /*0a50*/ 	.word	0xffffffff


	//   ....[40]....
        /*0a54*/ 	.word	0xffffffff


	//   ....[41]....
        /*0a58*/ 	.word	0xffffffff


	//   ....[42]....
        /*0a5c*/ 	.word	0xffffffff


	//   ....[43]....
        /*0a60*/ 	.word	0xffffffff


	//   ....[44]....
        /*0a64*/ 	.word	0xffffffff


	//   ....[45]....
        /*0a68*/ 	.word	0xffffffff


	//   ....[46]....
        /*0a6c*/ 	.word	0xffffffff


	//   ....[47]....
        /*0a70*/ 	.word	0xffffffff


	//   ....[48]....
        /*0a74*/ 	.word	0xffffffff


	//   ....[49]....
        /*0a78*/ 	.word	0xffffffff


	//   ....[50]....
        /*0a7c*/ 	.word	0xffffffff


	//   ....[51]....
        /*0a80*/ 	.word	0xffffffff


	//   ....[52]....
        /*0a84*/ 	.word	0xffffffff


	//   ....[53]....
        /*0a88*/ 	.word	0xffffffff


	//   ....[54]....
        /*0a8c*/ 	.word	0xffffffff


	//   ....[55]....
        /*0a90*/ 	.word	0xffffffff


	//   ....[56]....
        /*0a94*/ 	.word	0xffffffff


	//   ....[57]....
        /*0a98*/ 	.word	0xffffffff


	//   ....[58]....
        /*0a9c*/ 	.word	0xffffffff


	//   ....[59]....
        /*0aa0*/ 	.word	0xffffffff


	//   ....[60]....
        /*0aa4*/ 	.word	0xffffffff


	//   ....[61]....
        /*0aa8*/ 	.word	0xffffffff


	//   ....[62]....
        /*0aac*/ 	.word	0xffffffff


	//   ....[63]....
        /*0ab0*/ 	.word	0xffffffff


	//   ....[64]....
        /*0ab4*/ 	.word	0xffffffff


	//   ....[65]....
        /*0ab8*/ 	.word	0xffffffff


	//   ....[66]....
        /*0abc*/ 	.word	0xffffffff


	//   ....[67]....
        /*0ac0*/ 	.word	0xffffffff


	//   ....[68]....
        /*0ac4*/ 	.word	0xffffffff


	//   ....[69]....
        /*0ac8*/ 	.word	0xffffffff


	//   ....[70]....
        /*0acc*/ 	.word	0xffffffff


	//   ....[71]....
        /*0ad0*/ 	.word	0xffffffff


	//   ....[72]....
        /*0ad4*/ 	.word	0xffffffff


	//   ....[73]....
        /*0ad8*/ 	.word	0xffffffff


	//   ....[74]....
        /*0adc*/ 	.word	0xffffffff


	//   ....[75]....
        /*0ae0*/ 	.word	0xffffffff


	//   ....[76]....
        /*0ae4*/ 	.word	0xffffffff


	//   ....[77]....
        /*0ae8*/ 	.word	0xffffffff


	//   ....[78]....
        /*0aec*/ 	.word	0xffffffff


	//   ....[79]....
        /*0af0*/ 	.word	0xffffffff


	//   ....[80]....
        /*0af4*/ 	.word	0xffffffff


	//   ....[81]....
        /*0af8*/ 	.word	0xffffffff


	//   ....[82]....
        /*0afc*/ 	.word	0xffffffff


	//   ....[83]....
        /*0b00*/ 	.word	0xffffffff


	//   ....[84]....
        /*0b04*/ 	.word	0xffffffff


	//   ....[85]....
        /*0b08*/ 	.word	0xffffffff


	//   ....[86]....
        /*0b0c*/ 	.word	0xffffffff


	//   ....[87]....
        /*0b10*/ 	.word	0xffffffff


	//   ....[88]....
        /*0b14*/ 	.word	0xffffffff


	//   ....[89]....
        /*0b18*/ 	.word	0xffffffff


	//   ....[90]....
        /*0b1c*/ 	.word	0xffffffff


	//   ....[91]....
        /*0b20*/ 	.word	0xffffffff


	//   ....[92]....
        /*0b24*/ 	.word	0xffffffff


	//   ....[93]....
        /*0b28*/ 	.word	0xffffffff


	//   ....[94]....
        /*0b2c*/ 	.word	0xffffffff


	//   ....[95]....
        /*0b30*/ 	.word	0xffffffff


	//   ....[96]....
        /*0b34*/ 	.word	0xffffffff


	//   ....[97]....
        /*0b38*/ 	.word	0xffffffff


	//   ....[98]....
        /*0b3c*/ 	.word	0xffffffff


	//   ....[99]....
        /*0b40*/ 	.word	0xffffffff


	//   ....[100]....
        /*0b44*/ 	.word	0xffffffff


	//   ....[101]....
        /*0b48*/ 	.word	0xffffffff


	//   ....[102]....
        /*0b4c*/ 	.word	0xffffffff


	//   ....[103]....
        /*0b50*/ 	.word	0xffffffff


	//   ....[104]....
        /*0b54*/ 	.word	0xffffffff


	//   ....[105]....
        /*0b58*/ 	.word	0xffffffff


	//   ....[106]....
        /*0b5c*/ 	.word	0xffffffff


	//   ....[107]....
        /*0b60*/ 	.word	0xffffffff


	//   ....[108]....
        /*0b64*/ 	.word	0xffffffff


	//   ....[109]....
        /*0b68*/ 	.word	0xffffffff


	//   ....[110]....
        /*0b6c*/ 	.word	0xffffffff


	//   ....[111]....
        /*0b70*/ 	.word	0xffffffff


	//   ....[112]....
        /*0b74*/ 	.word	0xffffffff


	//   ....[113]....
        /*0b78*/ 	.word	0xffffffff


	//   ....[114]....
        /*0b7c*/ 	.word	0xffffffff


	//   ....[115]....
        /*0b80*/ 	.word	0xffffffff


	//   ....[116]....
        /*0b84*/ 	.word	0xffffffff


	//   ....[117]....
        /*0b88*/ 	.word	0xffffffff


	//   ....[118]....
        /*0b8c*/ 	.word	0xffffffff


	//   ....[119]....
        /*0b90*/ 	.word	0xffffffff


	//   ....[120]....
        /*0b94*/ 	.word	0xffffffff


	//   ....[121]....
        /*0b98*/ 	.word	0xffffffff


	//   ....[122]....
        /*0b9c*/ 	.word	0xffffffff


	//   ....[123]....
        /*0ba0*/ 	.word	0xffffffff


	//   ....[124]....
        /*0ba4*/ 	.word	0xffffffff


	//   ....[125]....
        /*0ba8*/ 	.word	0xffffffff


	//   ....[126]....
        /*0bac*/ 	.word	0xffffffff


	//   ....[127]....
        /*0bb0*/ 	.word	0xffffffff


	//   ....[128]....
        /*0bb4*/ 	.word	0xffffffff


	//   ....[129]....
        /*0bb8*/ 	.word	0xffffffff


	//   ....[130]....
        /*0bbc*/ 	.word	0xffffffff


	//   ....[131]....
        /*0bc0*/ 	.word	0xffffffff


	//   ....[132]....
        /*0bc4*/ 	.word	0xffffffff


	//   ....[133]....
        /*0bc8*/ 	.word	0xffffffff


	//   ....[134]....
        /*0bcc*/ 	.word	0xffffffff


	//   ....[135]....
        /*0bd0*/ 	.word	0xffffffff


	//   ....[136]....
        /*0bd4*/ 	.word	0xffffffff


	//   ....[137]....
        /*0bd8*/ 	.word	0xffffffff


	//   ....[138]....
        /*0bdc*/ 	.word	0xffffffff


	//   ....[139]....
        /*0be0*/ 	.word	0xffffffff


	//   ....[140]....
        /*0be4*/ 	.word	0xffffffff


	//   ....[141]....
        /*0be8*/ 	.word	0xffffffff


	//   ....[142]....
        /*0bec*/ 	.word	0xffffffff


	//   ....[143]....
        /*0bf0*/ 	.word	0xffffffff


	//   ....[144]....
        /*0bf4*/ 	.word	0xffffffff


	//   ....[145]....
        /*0bf8*/ 	.word	0xffffffff


	//   ....[146]....
        /*0bfc*/ 	.word	0xffffffff


	//----- nvinfo : EIATTR_COOP_GROUP_INSTR_OFFSETS
	.align		4
.L_550:
        /*0c00*/ 	.byte	0x04, 0x28
        /*0c02*/ 	.short	(.L_552 - .L_551)


	//   ....[0]....
.L_551:
        /*0c04*/ 	.word	0x00000050


	//   ....[1]....
        /*0c08*/ 	.word	0x00000200


	//   ....[2]....
        /*0c0c*/ 	.word	0x00000230


	//   ....[3]....
        /*0c10*/ 	.word	0x00000260


	//   ....[4]....
        /*0c14*/ 	.word	0x00000290


	//   ....[5]....
        /*0c18*/ 	.word	0x000002c0


	//   ....[6]....
        /*0c1c*/ 	.word	0x000002f0


	//   ....[7]....
        /*0c20*/ 	.word	0x00000450


	//   ....[8]....
        /*0c24*/ 	.word	0x00000490


	//   ....[9]....
        /*0c28*/ 	.word	0x000004c0


	//   ....[10]....
        /*0c2c*/ 	.word	0x000004f0


	//   ....[11]....
        /*0c30*/ 	.word	0x00000520


	//   ....[12]....
        /*0c34*/ 	.word	0x00000550


	//   ....[13]....
        /*0c38*/ 	.word	0x000005e0


	//   ....[14]....
        /*0c3c*/ 	.word	0x00000630


	//   ....[15]....
        /*0c40*/ 	.word	0x00000650


	//   ....[16]....
        /*0c44*/ 	.word	0x000006b0


	//   ....[17]....
        /*0c48*/ 	.word	0x00002fb0


	//   ....[18]....
        /*0c4c*/ 	.word	0x00002fd0


	//   ....[19]....
        /*0c50*/ 	.word	0x00003240


	//   ....[20]....
        /*0c54*/ 	.word	0x00003250


	//   ....[21]....
        /*0c58*/ 	.word	0x000034b0


	//   ....[22]....
        /*0c5c*/ 	.word	0x000034d0


	//   ....[23]....
        /*0c60*/ 	.word	0x00003730


	//   ....[24]....
        /*0c64*/ 	.word	0x00003740


	//   ....[25]....
        /*0c68*/ 	.word	0x000052b0


	//   ....[26]....
        /*0c6c*/ 	.word	0x000052e0


	//   ....[27]....
        /*0c70*/ 	.word	0x00005820


	//   ....[28]....
        /*0c74*/ 	.word	0x000059a0


	//   ....[29]....
        /*0c78*/ 	.word	0x000059c0


	//   ....[30]....
        /*0c7c*/ 	.word	0x00005a20


	//   ....[31]....
        /*0c80*/ 	.word	0x000083d0


	//   ....[32]....
        /*0c84*/ 	.word	0x00008420


	//   ....[33]....
        /*0c88*/ 	.word	0x00008d10


	//   ....[34]....
        /*0c8c*/ 	.word	0x00008db0


	//   ....[35]....
        /*0c90*/ 	.word	0x00008de0


	//   ....[36]....
        /*0c94*/ 	.word	0x00008ee0


	//   ....[37]....
        /*0c98*/ 	.word	0x0000c3b0


	//   ....[38]....
        /*0c9c*/ 	.word	0x0000c3d0


	//   ....[39]....
        /*0ca0*/ 	.word	0x0000c410


	//   ....[40]....
        /*0ca4*/ 	.word	0x0000c450


	//   ....[41]....
        /*0ca8*/ 	.word	0x0000e3d0


	//   ....[42]....
        /*0cac*/ 	.word	0x0000e420


	//   ....[43]....
        /*0cb0*/ 	.word	0x0000e440


	//   ....[44]....
        /*0cb4*/ 	.word	0x0000e460


	//   ....[45]....
        /*0cb8*/ 	.word	0x0000fce0


	//   ....[46]....
        /*0cbc*/ 	.word	0x0000fd00


	//   ....[47]....
        /*0cc0*/ 	.word	0x0000fd20


	//   ....[48]....
        /*0cc4*/ 	.word	0x0000fd30


	//   ....[49]....
        /*0cc8*/ 	.word	0x00010130


	//   ....[50]....
        /*0ccc*/ 	.word	0x00010150


	//   ....[51]....
        /*0cd0*/ 	.word	0x00010320


	//   ....[52]....
        /*0cd4*/ 	.word	0x00010330


	//   ....[53]....
        /*0cd8*/ 	.word	0x00010510


	//   ....[54]....
        /*0cdc*/ 	.word	0x00010530


	//   ....[55]....
        /*0ce0*/ 	.word	0x00010710


	//   ....[56]....
        /*0ce4*/ 	.word	0x00010720


	//   ....[57]....
        /*0ce8*/ 	.word	0x00010b00


	//   ....[58]....
        /*0cec*/ 	.word	0x00010b20


	//   ....[59]....
        /*0cf0*/ 	.word	0x00011770


	//   ....[60]....
        /*0cf4*/ 	.word	0x00011780


	//   ....[61]....
        /*0cf8*/ 	.word	0x00012b80


	//   ....[62]....
        /*0cfc*/ 	.word	0x00012ba0


	//   ....[63]....
        /*0d00*/ 	.word	0x00012d80


	//   ....[64]....
        /*0d04*/ 	.word	0x00012d90


	//   ....[65]....
        /*0d08*/ 	.word	0x00012f70


	//   ....[66]....
        /*0d0c*/ 	.word	0x00012f90


	//   ....[67]....
        /*0d10*/ 	.word	0x00013170


	//   ....[68]....
        /*0d14*/ 	.word	0x00013180


	//   ....[69]....
        /*0d18*/ 	.word	0x00013420


	//   ....[70]....
        /*0d1c*/ 	.word	0x00013440


	//   ....[71]....
        /*0d20*/ 	.word	0x00013570


	//   ....[72]....
        /*0d24*/ 	.word	0x000135b0


	//   ....[73]....
        /*0d28*/ 	.word	0x000135e0


	//   ....[74]....
        /*0d2c*/ 	.word	0x00013610


	//   ....[75]....
        /*0d30*/ 	.word	0x00013640


	//   ....[76]....
        /*0d34*/ 	.word	0x00013670


	//   ....[77]....
        /*0d38*/ 	.word	0x000137d0


	//   ....[78]....
        /*0d3c*/ 	.word	0x00013810


	//   ....[79]....
        /*0d40*/ 	.word	0x00013840


	//   ....[80]....
        /*0d44*/ 	.word	0x00013870


	//   ....[81]....
        /*0d48*/ 	.word	0x000138a0


	//   ....[82]....
        /*0d4c*/ 	.word	0x000138d0


	//   ....[83]....
        /*0d50*/ 	.word	0x00013960


	//   ....[84]....
        /*0d54*/ 	.word	0x000139c0


	//   ....[85]....
        /*0d58*/ 	.word	0x000139d0


	//   ....[86]....
        /*0d5c*/ 	.word	0x00013a30


	//   ....[87]....
        /*0d60*/ 	.word	0x00014490


	//   ....[88]....
        /*0d64*/ 	.word	0x000144f0


	//   ....[89]....
        /*0d68*/ 	.word	0x00014540


	//   ....[90]....
        /*0d6c*/ 	.word	0x00014590


	//   ....[91]....
        /*0d70*/ 	.word	0x000145e0


	//   ....[92]....
        /*0d74*/ 	.word	0x00014650


	//   ....[93]....
        /*0d78*/ 	.word	0x00014690


	//   ....[94]....
        /*0d7c*/ 	.word	0x00014700


	//   ....[95]....
        /*0d80*/ 	.word	0x00014770


	//   ....[96]....
        /*0d84*/ 	.word	0x000147d0


	//   ....[97]....
        /*0d88*/ 	.word	0x00014840


	//   ....[98]....
        /*0d8c*/ 	.word	0x000148b0


	//   ....[99]....
        /*0d90*/ 	.word	0x00014910


	//   ....[100]....
        /*0d94*/ 	.word	0x00014970


	//   ....[101]....
        /*0d98*/ 	.word	0x000149d0


	//   ....[102]....
        /*0d9c*/ 	.word	0x00014a40


	//   ....[103]....
        /*0da0*/ 	.word	0x00014aa0


	//   ....[104]....
        /*0da4*/ 	.word	0x00014b00


	//   ....[105]....
        /*0da8*/ 	.word	0x00014b50


	//   ....[106]....
        /*0dac*/ 	.word	0x00014bb0


	//   ....[107]....
        /*0db0*/ 	.word	0x00014c00


	//   ....[108]....
        /*0db4*/ 	.word	0x00014c60


	//   ....[109]....
        /*0db8*/ 	.word	0x00014cd0


	//   ....[110]....
        /*0dbc*/ 	.word	0x00014d40


	//   ....[111]....
        /*0dc0*/ 	.word	0x00014da0


	//   ....[112]....
        /*0dc4*/ 	.word	0x00014e00


	//   ....[113]....
        /*0dc8*/ 	.word	0x00014e60


	//   ....[114]....
        /*0dcc*/ 	.word	0x00014ed0


	//   ....[115]....
        /*0dd0*/ 	.word	0x00014f30


	//   ....[116]....
        /*0dd4*/ 	.word	0x00014f90


	//   ....[117]....
        /*0dd8*/ 	.word	0x00014ff0


	//   ....[118]....
        /*0ddc*/ 	.word	0x00015060


	//   ....[119]....
        /*0de0*/ 	.word	0x000150c0


	//   ....[120]....
        /*0de4*/ 	.word	0x00015120


	//   ....[121]....
        /*0de8*/ 	.word	0x00015180


	//   ....[122]....
        /*0dec*/ 	.word	0x000151f0


	//   ....[123]....
        /*0df0*/ 	.word	0x00015250


	//   ....[124]....
        /*0df4*/ 	.word	0x000152b0


	//   ....[125]....
        /*0df8*/ 	.word	0x00015310


	//   ....[126]....
        /*0dfc*/ 	.word	0x00015380


	//   ....[127]....
        /*0e00*/ 	.word	0x000153e0


	//   ....[128]....
        /*0e04*/ 	.word	0x00015440


	//   ....[129]....
        /*0e08*/ 	.word	0x000154a0


	//   ....[130]....
        /*0e0c*/ 	.word	0x00015510


	//   ....[131]....
        /*0e10*/ 	.word	0x00015560


	//   ....[132]....
        /*0e14*/ 	.word	0x000155a0


	//   ....[133]....
        /*0e18*/ 	.word	0x000155f0


	//   ....[134]....
        /*0e1c*/ 	.word	0x00015640


	//   ....[135]....
        /*0e20*/ 	.word	0x00015690


	//   ....[136]....
        /*0e24*/ 	.word	0x00015700


	//   ....[137]....
        /*0e28*/ 	.word	0x00015740


	//   ....[138]....
        /*0e2c*/ 	.word	0x00015790


	//   ....[139]....
        /*0e30*/ 	.word	0x000157e0


	//   ....[140]....
        /*0e34*/ 	.word	0x00015830


	//   ....[141]....
        /*0e38*/ 	.word	0x00015880


	//   ....[142]....
        /*0e3c*/ 	.word	0x000158f0


	//   ....[143]....
        /*0e40*/ 	.word	0x00015930


	//   ....[144]....
        /*0e44*/ 	.word	0x000159a0


	//   ....[145]....
        /*0e48*/ 	.word	0x00015a00


	//   ....[146]....
        /*0e4c*/ 	.word	0x00015a60


	//----- nvinfo : EIATTR_EXIT_INSTR_OFFSETS
	.align		4
.L_552:
        /*0e50*/ 	.byte	0x04, 0x1c
        /*0e52*/ 	.short	(.L_554 - .L_553)


	//   ....[0]....
.L_553:
        /*0e54*/ 	.word	0x000010d0


	//   ....[1]....
        /*0e58*/ 	.word	0x00014450


	//----- nvinfo : EIATTR_MAX_THREADS
	.align		4
.L_554:
        /*0e5c*/ 	.byte	0x04, 0x05
        /*0e5e*/ 	.short	(.L_556 - .L_555)
.L_555:
        /*0e60*/ 	.word	0x00000100
        /*0e64*/ 	.word	0x00000001
        /*0e68*/ 	.word	0x00000001


	//----- nvinfo : EIATTR_CRS_STACK_SIZE
	.align		4
.L_556:
        /*0e6c*/ 	.byte	0x04, 0x1e
        /*0e6e*/ 	.short	(.L_558 - .L_557)
.L_557:
        /*0e70*/ 	.word	0x00000000
.L_558:


//--------------------- .nv.info._ZN7cutlass13device_kernelIN5flash19enable_sm80_to_sm89INS1_16FlashAttnFwdSm80INS1_25CollectiveMainloopFwdSm80ILi8ELi1ELb0EN4cute5tupleIJNS5_1CILi128EEENS7_ILi48EEENS7_ILi256EEEEEELi256ENS_6half_tEfNS_4arch4Sm80ELb1ELb0ELb1ELb1ELb0ELb1ELb1ELb1EEENS1_21CollectiveEpilogueFwdINS6_IJS8_SA_S9_EEENS6_IJNS7_ILi1EEESI_SI_EEESC_SE_Li256ELb1ELb1ELb1ELb0EEENS1_36VarlenDynamicPersistentTileSchedulerILi128ELi48ELi256ELi256ELb1ELb1ELb0ELb1ELb1ELb1EEEEEEEEEvNT_6ParamsE --------------------------
	.section	.nv.info._ZN7cutlass13device_kernelIN5flash19enable_sm80_to_sm89INS1_16FlashAttnFwdSm80INS1_25CollectiveMainloopFwdSm80ILi8ELi1ELb0EN4cute5tupleIJNS5_1CILi128EEENS7_ILi48EEENS7_ILi256EEEEEELi256ENS_6half_tEfNS_4arch4Sm80ELb1ELb0ELb1ELb1ELb0ELb1ELb1ELb1EEENS1_21CollectiveEpilogueFwdINS6_IJS8_SA_S9_EEENS6_IJNS7_ILi1EEESI_SI_EEESC_SE_Li256ELb1ELb1ELb1ELb0EEENS1_36VarlenDynamicPersistentTileSchedulerILi128ELi48ELi256ELi256ELb1ELb1ELb0ELb1ELb1ELb1EEEEEEEEEvNT_6ParamsE,"",@"SHT_CUDA_INFO"
	.sectionflags	@""
	.align	4


	//----- nvinfo : EIATTR_CUDA_API_VERSION
	.align		4
        /*0000*/ 	.byte	0x04, 0x37
        /*0002*/ 	.short	(.L_560 - .L_559)
.L_559:
        /*0004*/ 	.word	0x00000082


	//----- nvinfo : EIATTR_SW2861232_WAR
	.align		4
.L_560:
        /*0008*/ 	.byte	0x01, 0x35
	.zero		2


	//----- nvinfo : EIATTR_PARAM_CBANK
	.align		4
        /*000c*/ 	.byte	0x04, 0x0a
        /*000e*/ 	.short	(.L_562 - .L_561)
	.align		4
.L_561:
        /*0010*/ 	.word	index@(.nv.constant0._ZN7cutlass13device_kernelIN5flash19enable_sm80_to_sm89INS1_16FlashAttnFwdSm80INS1_25CollectiveMainloopFwdSm80ILi8ELi1ELb0EN4cute5tupleIJNS5_1CILi128EEENS7_ILi48EEENS7_ILi256EEEEEELi256ENS_6half_tEfNS_4arch4Sm80ELb1ELb0ELb1ELb1ELb0ELb1ELb1ELb1EEENS1_21CollectiveEpilogueFwdINS6_IJS8_SA_S9_EEENS6_IJNS7_ILi1EEESI_SI_EEESC_SE_Li256ELb1ELb1ELb1ELb0EEENS1_36VarlenDynamicPersistentTileSchedulerILi128ELi48ELi256ELi256ELb1ELb1ELb0ELb1ELb1ELb1EEEEEEEEEvNT_6ParamsE)
        /*0014*/ 	.short	0x0160
        /*0016*/ 	.short	0x0438


	//----- nvinfo : EIATTR_CBANK_PARAM_SIZE
	.align		4
.L_562:
        /*0018*/ 	.byte	0x03, 0x19
        /*001a*/ 	.short	0x0438


	//----- nvinfo : EIATTR_KPARAM_INFO
	.align		4
        /*001c*/ 	.byte	0x04, 0x17
        /*001e*/ 	.short	(.L_564 - .L_563)
.L_563:
        /*0020*/ 	.word	0x00000000
        /*0024*/ 	.short	0x0000
        /*0026*/ 	.short	0x0000
        /*0028*/ 	.byte	0x00, 0xf0, 0xe1, 0x10


	//----- nvinfo : EIATTR_MAXREG_COUNT
	.align		4
.L_564:
        /*002c*/ 	.byte	0x03, 0x1b
        /*002e*/ 	.short	0x00ff


	//----- nvinfo : EIATTR_NUM_BARRIERS
	.align		4
        /*0030*/ 	.byte	0x02, 0x4c
        /*0032*/ 	.byte	0x06
	.zero		1


	//----- nvinfo : EIATTR_ANNOTATIONS
	.align		4
        /*0034*/ 	.byte	0x04, 0x55
        /*0036*/ 	.short	(.L_566 - .L_565)


	//   ....[0]....
.L_565:
        /* <DEDUP_REMOVED lines=53> */


	//----- nvinfo : EIATTR_MERCURY_ISA_VERSION
	.align		4
.L_566:
        /*0378*/ 	.byte	0x03, 0x5f
        /*037a*/ 	.short	0x0000


	//----- nvinfo : EIATTR_INT_WARP_WIDE_INSTR_OFFSETS
	.align		4
        /*037c*/ 	.byte	0x04, 0x31
        /*037e*/ 	.short	(.L_568 - .L_567)


	//   ....[0]....
.L_567:
        /*0380*/ 	.word	0x0001c530


	//   ....[1]....
        /*0384*/ 	.word	0x0001c5b0


	//----- nvinfo : EIATTR_COOP_GROUP_MASK_REGIDS
	.align		4
.L_568:
        /*0388*/ 	.byte	0x04, 0x29
        /*038a*/ 	.short	(.L_570 - .L_569)


	//   ....[0]....
.L_569:
        /*038c*/ 	.word	0xffffffff


	//   ....[1]....
        /*0390*/ 	.word	0xffffffff


	//   ....[2]....
        /*0394*/ 	.word	0xffffffff


	//   ....[3]....
        /*0398*/ 	.word	0xffffffff


	//   ....[4]....
        /*039c*/ 	.word	0xffffffff


	//   ....[5]....
        /*03a0*/ 	.word	0xffffffff


	//   ....[6]....
        /*03a4*/ 	.word	0xffffffff


	//   ....[7]....
        /*03a8*/ 	.word	0xffffffff


	//   ....[8]....
        /*03ac*/ 	.word	0xffffffff


	//   ....[9]....
        /*03b0*/ 	.word	0xffffffff


	//   ....[10]....
        /*03b4*/ 	.word	0xffffffff


	//   ....[11]....
        /*03b8*/ 	.word	0xffffffff


	//   ....[12]....
        /*03bc*/ 	.word	0xffffffff


	//   ....[13]....
        /*03c0*/ 	.word	0xffffffff


	//   ....[14]....
        /*03c4*/ 	.word	0xffffffff


	//   ....[15]....
        /*03c8*/ 	.word	0xffffffff


	//   ....[16]....
        /*03cc*/ 	.word	0xffffffff


	//   ....[17]....
        /*03d0*/ 	.word	0xffffffff


	//   ....[18]....
        /*03d4*/ 	.word	0xffffffff


	//   ....[19]....
        /*03d8*/ 	.word	0xffffffff


	//   ....[20]....
        /*03dc*/ 	.word	0xffffffff


	//   ....[21]....
        /*03e0*/ 	.word	0xffffffff


	//   ....[22]....
        /*03e4*/ 	.word	0xffffffff


	//   ....[23]....
        /*03e8*/ 	.word	0xffffffff


	//   ....[24]....
        /*03ec*/ 	.word	0xffffffff


	//   ....[25]....
        /*03f0*/ 	.word	0xffffffff


	//   ....[26]....
        /*03f4*/ 	.word	0xffffffff


	//   ....[27]....
        /*03f8*/ 	.word	0xffffffff


	//   ....[28]....
        /*03fc*/ 	.word	0xffffffff


	//   ....[29]....
        /*0400*/ 	.word	0xffffffff


	//   ....[30]....
        /*0404*/ 	.word	0xffffffff


	//   ....[31]....
        /*0408*/ 	.word	0xffffffff


	//   ....[32]....
        /*040c*/ 	.word	0xffffffff


	//   ....[33]....
        /*0410*/ 	.word	0xffffffff


	//   ....[34]....
        /*0414*/ 	.word	0xffffffff


	//   ....[35]....
        /*0418*/ 	.word	0xffffffff


	//   ....[36]....
        /*041c*/ 	.word	0xffffffff


	//   ....[37]....
        /*0420*/ 	.word	0xffffffff


	//   ....[38]....
        /*0424*/ 	.word	0xffffffff


	//   ....[39]....
        /*0428*/ 	.word	0xffffffff


	//   ....[40]....
        /*042c*/ 	.word	0xffffffff


	//   ....[41]....
        /*0430*/ 	.word	0xffffffff


	//   ....[42]....
        /*0434*/ 	.word	0xffffffff


	//   ....[43]....
        /*0438*/ 	.word	0xffffffff


	//   ....[44]....
        /*043c*/ 	.word	0xffffffff


	//   ....[45]....
        /*0440*/ 	.word	0xffffffff


	//   ....[46]....
        /*0444*/ 	.word	0xffffffff


	//   ....[47]....
        /*0448*/ 	.word	0xffffffff


	//   ....[48]....
        /*044c*/ 	.word	0xffffffff


	//   ....[49]....
        /*0450*/ 	.word	0xffffffff


	//   ....[50]....
        /*0454*/ 	.word	0xffffffff


	//   ....[51]....
        /*0458*/ 	.word	0xffffffff


	//   ....[52]....
        /*045c*/ 	.word	0xffffffff


	//   ....[53]....
        /*0460*/ 	.word	0xffffffff


	//   ....[54]....
        /*0464*/ 	.word	0xffffffff


	//   ....[55]....
        /*0468*/ 	.word	0xffffffff


	//   ....[56]....
        /*046c*/ 	.word	0xffffffff


	//   ....[57]....
        /*0470*/ 	.word	0xffffffff


	//   ....[58]....
        /*0474*/ 	.word	0xffffffff


	//   ....[59]....
        /*0478*/ 	.word	0xffffffff


	//   ....[60]....
        /*047c*/ 	.word	0xffffffff


	//   ....[61]....
        /*0480*/ 	.word	0xffffffff


	//   ....[62]....
        /*0484*/ 	.word	0xffffffff


	//   ....[63]....
        /*0488*/ 	.word	0xffffffff


	//   ....[64]....
        /*048c*/ 	.word	0xffffffff


	//   ....[65]....
        /*0490*/ 	.word	0xffffffff


	//   ....[66]....
        /*0494*/ 	.word	0xffffffff


	//   ....[67]....
        /*0498*/ 	.word	0xffffffff


	//   ....[68]....
        /*049c*/ 	.word	0xffffffff


	//   ....[69]....
        /*04a0*/ 	.word	0xffffffff


	//   ....[70]....
        /*04a4*/ 	.word	0xffffffff


	//   ....[71]....
        /*04a8*/ 	.word	0xffffffff


	//   ....[72]....
        /*04ac*/ 	.word	0xffffffff


	//   ....[73]....
        /*04b0*/ 	.word	0xffffffff


	//   ....[74]....
        /*04b4*/ 	.word	0xffffffff


	//   ....[75]....
        /*04b8*/ 	.word	0xffffffff


	//   ....[76]....
        /*04bc*/ 	.word	0xffffffff


	//   ....[77]....
        /*04c0*/ 	.word	0xffffffff


	//   ....[78]....
        /*04c4*/ 	.word	0xffffffff


	//   ....[79]....
        /*04c8*/ 	.word	0xffffffff


	//   ....[80]....
        /*04cc*/ 	.word	0xffffffff


	//   ....[81]....
        /*04d0*/ 	.word	0xffffffff


	//   ....[82]....
        /*04d4*/ 	.word	0xffffffff


	//   ....[83]....
        /*04d8*/ 	.word	0xffffffff


	//   ....[84]....
        /*04dc*/ 	.word	0xffffffff


	//   ....[85]....
        /*04e0*/ 	.word	0xffffffff


	//   ....[86]....
        /*04e4*/ 	.word	0xffffffff


	//   ....[87]....
        /*04e8*/ 	.word	0xffffffff


	//   ....[88]....
        /*04ec*/ 	.word	0xffffffff


	//   ....[89]....
        /*04f0*/ 	.word	0xffffffff


	//   ....[90]....
        /*04f4*/ 	.word	0xffffffff


	//   ....[91]....
        /*04f8*/ 	.word	0xffffffff


	//   ....[92]....
        /*04fc*/ 	.word	0xffffffff


	//   ....[93]....
        /*0500*/ 	.word	0xffffffff


	//   ....[94]....
        /*0504*/ 	.word	0xffffffff


	//   ....[95]....
        /*0508*/ 	.word	0xffffffff


	//   ....[96]....
        /*050c*/ 	.word	0xffffffff


	//   ....[97]....
        /*0510*/ 	.word	0xffffffff


	//   ....[98]....
        /*0514*/ 	.word	0xffffffff


	//   ....[99]....
        /*0518*/ 	.word	0xffffffff


	//   ....[100]....
        /*051c*/ 	.word	0xffffffff


	//   ....[101]....
        /*0520*/ 	.word	0xffffffff


	//   ....[102]....
        /*0524*/ 	.word	0xffffffff


	//   ....[103]....
        /*0528*/ 	.word	0xffffffff


	//   ....[104]....
        /*052c*/ 	.word	0xffffffff


	//   ....[105]....
        /*0530*/ 	.word	0xffffffff


	//   ....[106]....
        /*0534*/ 	.word	0xffffffff


	//   ....[107]....
        /*0538*/ 	.word	0xffffffff


	//   ....[108]....
        /*053c*/ 	.word	0xffffffff


	//   ....[109]....
        /*0540*/ 	.word	0xffffffff


	//   ....[110]....
        /*0544*/ 	.word	0xffffffff


	//   ....[111]....
        /*0548*/ 	.word	0xffffffff


	//   ....[112]....
        /*054c*/ 	.word	0xffffffff


	//   ....[113]....
        /*0550*/ 	.word	0xffffffff


	//   ....[114]....
        /*0554*/ 	.word	0xffffffff


	//   ....[115]....
        /*0558*/ 	.word	0xffffffff


	//   ....[116]....
        /*055c*/ 	.word	0xffffffff


	//   ....[117]....
        /*0560*/ 	.word	0xffffffff


	//   ....[118]....
        /*0564*/ 	.word	0xffffffff


	//   ....[119]....
        /*0568*/ 	.word	0xffffffff


	//   ....[120]....
        /*056c*/ 	.word	0xffffffff


	//   ....[121]....
        /*0570*/ 	.word	0xffffffff


	//   ....[122]....
        /*0574*/ 	.word	0xffffffff


	//   ....[123]....
        /*0578*/ 	.word	0xffffffff


	//   ....[124]....
        /*057c*/ 	.word	0xffffffff


	//   ....[125]....
        /*0580*/ 	.word	0xffffffff


	//   ....[126]....
        /*0584*/ 	.word	0xffffffff


	//   ....[127]....
        /*0588*/ 	.word	0xffffffff


	//   ....[128]....
        /*058c*/ 	.word	0xffffffff


	//   ....[129]....
        /*0590*/ 	.word	0xffffffff


	//   ....[130]....
        /*0594*/ 	.word	0xffffffff


	//   ....[131]....
        /*0598*/ 	.word	0xffffffff


	//   ....[132]....
        /*059c*/ 	.word	0xffffffff


	//   ....[133]....
        /*05a0*/ 	.word	0xffffffff


	//   ....[134]....
        /*05a4*/ 	.word	0xffffffff


	//   ....[135]....
        /*05a8*/ 	.word	0xffffffff


	//   ....[136]....
        /*05ac*/ 	.word	0xffffffff


	//   ....[137]....
        /*05b0*/ 	.word	0xffffffff


	//   ....[138]....
        /*05b4*/ 	.word	0xffffffff


	//   ....[139]....
        /*05b8*/ 	.word	0xffffffff


	//   ....[140]....
        /*05bc*/ 	.word	0xffffffff


	//   ....[141]....
        /*05c0*/ 	.word	0xffffffff


	//   ....[142]....
        /*05c4*/ 	.word	0xffffffff


	//   ....[143]....
        /*05c8*/ 	.word	0xffffffff


	//   ....[144]....
        /*05cc*/ 	.word	0xffffffff


	//   ....[145]....
        /*05d0*/ 	.word	0xffffffff


	//   ....[146]....
        /*05d4*/ 	.word	0xffffffff


	//   ....[147]....
        /*05d8*/ 	.word	0xffffffff


	//   ....[148]....
        /*05dc*/ 	.word	0xffffffff


	//   ....[149]....
        /*05e0*/ 	.word	0xffffffff


	//   ....[150]....
        /*05e4*/ 	.word	0xffffffff


	//   ....[151]....
        /*05e8*/ 	.word	0xffffffff


	//   ....[152]....
        /*05ec*/ 	.word	0xffffffff


	//   ....[153]....
        /*05f0*/ 	.word	0xffffffff


	//   ....[154]....
        /*05f4*/ 	.word	0xffffffff


	//   ....[155]....
        /*05f8*/ 	.word	0xffffffff


	//   ....[156]....
        /*05fc*/ 	.word	0xffffffff


	//   ....[157]....
        /*0600*/ 	.word	0xffffffff


	//   ....[158]....
        /*0604*/ 	.word	0xffffffff


	//   ....[159]....
        /*0608*/ 	.word	0xffffffff


	//   ....[160]....
        /*060c*/ 	.word	0xffffffff


	//   ....[161]....
        /*0610*/ 	.word	0xffffffff


	//   ....[162]....
        /*0614*/ 	.word	0xffffffff


	//   ....[163]....
        /*0618*/ 	.word	0xffffffff


	//   ....[164]....
        /*061c*/ 	.word	0xffffffff


	//   ....[165]....
        /*0620*/ 	.word	0xffffffff


	//   ....[166]....
        /*0624*/ 	.word	0xffffffff


	//   ....[167]....
        /*0628*/ 	.word	0xffffffff


	//   ....[168]....
        /*062c*/ 	.word	0xffffffff


	//   ....[169]....
        /*0630*/ 	.word	0xffffffff


	//   ....[170]....
        /*0634*/ 	.word	0xffffffff


	//   ....[171]....
        /*0638*/ 	.word	0xffffffff


	//   ....[172]....
        /*063c*/ 	.word	0xffffffff


	//   ....[173]....
        /*0640*/ 	.word	0xffffffff


	//   ....[174]....
        /*0644*/ 	.word	0xffffffff


	//   ....[175]....
        /*0648*/ 	.word	0xffffffff


	//   ....[176]....
        /*064c*/ 	.word	0xffffffff


	//   ....[177]....
        /*0650*/ 	.word	0xffffffff


	//   ....[178]....
        /*0654*/ 	.word	0xffffffff


	//----- nvinfo : EIATTR_COOP_GROUP_INSTR_OFFSETS
	.align		4
.L_570:
        /*0658*/ 	.byte	0x04, 0x28
        /*065a*/ 	.short	(.L_572 - .L_571)


	//   ....[0]....
.L_571:
        /*065c*/ 	.word	0x00000050


	//   ....[1]....
        /*0660*/ 	.word	0x00000210


	//   ....[2]....
        /*0664*/ 	.word	0x00000240


	//   ....[3]....
        /*0668*/ 	.word	0x00000270


	//   ....[4]....
        /*066c*/ 	.word	0x000002a0


	//   ....[5]....
        /*0670*/ 	.word	0x000002d0


	//   ....[6]....
        /*0674*/ 	.word	0x00000300


	//   ....[7]....
        /*0678*/ 	.word	0x00000470


	//   ....[8]....
        /*067c*/ 	.word	0x000004b0


	//   ....[9]....
        /*0680*/ 	.word	0x000004e0


	//   ....[10]....
        /*0684*/ 	.word	0x00000510


	//   ....[11]....
        /*0688*/ 	.word	0x00000540


	//   ....[12]....
        /*068c*/ 	.word	0x00000570


	//   ....[13]....
        /*0690*/ 	.word	0x00000600


	//   ....[14]....
        /*0694*/ 	.word	0x00000650


	//   ....[15]....
        /*0698*/ 	.word	0x00000670


	//   ....[16]....
        /*069c*/ 	.word	0x000006d0


	//   ....[17]....
        /*06a0*/ 	.word	0x00009a50


	//   ....[18]....
        /*06a4*/ 	.word	0x00009a70


	//   ....[19]....
        /*06a8*/ 	.word	0x00009c40


	//   ....[20]....
        /*06ac*/ 	.word	0x00009c50


	//   ....[21]....
        /*06b0*/ 	.word	0x00009dd0


	//   ....[22]....
        /*06b4*/ 	.word	0x00009df0


	//   ....[23]....
        /*06b8*/ 	.word	0x00009f70


	//   ....[24]....
        /*06bc*/ 	.word	0x00009f80


	//   ....[25]....
        /*06c0*/ 	.word	0x0000a700


	//   ....[26]....
        /*06c4*/ 	.word	0x0000a720


	//   ....[27]....
        /*06c8*/ 	.word	0x0000a740


	//   ....[28]....
        /*06cc*/ 	.word	0x0000a750


	//   ....[29]....
        /*06d0*/ 	.word	0x0000abc0


	//   ....[30]....
        /*06d4*/ 	.word	0x0000ac00


	//   ....[31]....
        /*06d8*/ 	.word	0x0000ac40


	//   ....[32]....
        /*06dc*/ 	.word	0x0000ac80


	//   ....[33]....
        /*06e0*/ 	.word	0x0000b130


	//   ....[34]....
        /*06e4*/ 	.word	0x0000b170


	//   ....[35]....
        /*06e8*/ 	.word	0x0000b1b0


	//   ....[36]....
        /*06ec*/ 	.word	0x0000b1f0


	//   ....[37]....
        /*06f0*/ 	.word	0x0000b610


	//   ....[38]....
        /*06f4*/ 	.word	0x0000b660


	//   ....[39]....
        /*06f8*/ 	.word	0x0000b6c0


	//   ....[40]....
        /*06fc*/ 	.word	0x0000b700


	//   ....[41]....
        /*0700*/ 	.word	0x0000ec50


	//   ....[42]....
        /*0704*/ 	.word	0x0000ec70


	//   ....[43]....
        /*0708*/ 	.word	0x0000ec90


	//   ....[44]....
        /*070c*/ 	.word	0x0000eca0


	//   ....[45]....
        /*0710*/ 	.word	0x0000eea0


	//   ....[46]....
        /*0714*/ 	.word	0x0000f040


	//   ....[47]....
        /*0718*/ 	.word	0x0000f080


	//   ....[48]....
        /*071c*/ 	.word	0x0000f0c0


	//   ....[49]....
        /*0720*/ 	.word	0x0000f340


	//   ....[50]....
        /*0724*/ 	.word	0x0000f450


	//   ....[51]....
        /*0728*/ 	.word	0x0000f4b0


	//   ....[52]....
        /*072c*/ 	.word	0x0000f4f0


	//   ....[53]....
        /*0730*/ 	.word	0x0000f790


	//   ....[54]....
        /*0734*/ 	.word	0x0000f880


	//   ....[55]....
        /*0738*/ 	.word	0x0000f900


	//   ....[56]....
        /*073c*/ 	.word	0x0000f950


	//   ....[57]....
        /*0740*/ 	.word	0x000147f0


	//   ....[58]....
        /*0744*/ 	.word	0x00014800


	//   ....[59]....
        /*0748*/ 	.word	0x00014b90


	//   ....[60]....
        /*074c*/ 	.word	0x00014d20


	//   ....[61]....
        /*0750*/ 	.word	0x00014d40


	//   ....[62]....
        /*0754*/ 	.word	0x00014da0


	//   ....[63]....
        /*0758*/ 	.word	0x00017250


	//   ....[64]....
        /*075c*/ 	.word	0x00017260


	//   ....[65]....
        /*0760*/ 	.word	0x000175b0


	//   ....[66]....
        /*0764*/ 	.word	0x00017690


	//   ....[67]....
        /*0768*/ 	.word	0x00017a70


	//   ....[68]....
        /*076c*/ 	.word	0x00017b70


	//   ....[69]....
        /*0770*/ 	.word	0x0001a380


	//   ....[70]....
        /*0774*/ 	.word	0x0001a390


	//   ....[71]....
        /*0778*/ 	.word	0x0001a3c0


	//   ....[72]....
        /*077c*/ 	.word	0x0001a3d0


	//   ....[73]....
        /*0780*/ 	.word	0x0001bb00


	//   ....[74]....
        /*0784*/ 	.word	0x0001bb30


	//   ....[75]....
        /*0788*/ 	.word	0x0001bb40


	//   ....[76]....
        /*078c*/ 	.word	0x0001bb70


	//   ....[77]....
        /*0790*/ 	.word	0x0001d3f0


	//   ....[78]....
        /*0794*/ 	.word	0x0001d400


	//   ....[79]....
        /*0798*/ 	.word	0x0001d430


	//   ....[80]....
        /*079c*/ 	.word	0x0001d450


	//   ....[81]....
        /*07a0*/ 	.word	0x0001d860


	//   ....[82]....
        /*07a4*/ 	.word	0x0001d880


	//   ....[83]....
        /*07a8*/ 	.word	0x0001da50


	//   ....[84]....
        /*07ac*/ 	.word	0x0001da60


	//   ....[85]....
        /*07b0*/ 	.word	0x0001dbd0


	//   ....[86]....
        /*07b4*/ 	.word	0x0001dbf0


	//   ....[87]....
        /*07b8*/ 	.word	0x0001dd60


	//   ....[88]....
        /*07bc*/ 	.word	0x0001dd70


	//   ....[89]....
        /*07c0*/ 	.word	0x0001e0f0


	//   ....[90]....
        /*07c4*/ 	.word	0x0001e110


	//   ....[91]....
        /*07c8*/ 	.word	0x0001edd0


	//   ....[92]....
        /*07cc*/ 	.word	0x0001ede0


	//   ....[93]....
        /*07d0*/ 	.word	0x00020260


	//   ....[94]....
        /*07d4*/ 	.word	0x00020280


	//   ....[95]....
        /*07d8*/ 	.word	0x00020460


	//   ....[96]....
        /*07dc*/ 	.word	0x00020470


	//   ....[97]....
        /*07e0*/ 	.word	0x000205e0


	//   ....[98]....
        /*07e4*/ 	.word	0x00020600


	//   ....[99]....
        /*07e8*/ 	.word	0x00020770


	//   ....[100]....
        /*07ec*/ 	.word	0x00020780


	//   ....[101]....
        /*07f0*/ 	.word	0x000209b0


	//   ....[102]....
        /*07f4*/ 	.word	0x000209d0


	//   ....[103]....
        /*07f8*/ 	.word	0x00020b00


	//   ....[104]....
        /*07fc*/ 	.word	0x00020b40


	//   ....[105]....
        /*0800*/ 	.word	0x00020b70


	//   ....[106]....
        /*0804*/ 	.word	0x00020ba0


	//   ....[107]....
        /*0808*/ 	.word	0x00020bd0


	//   ....[108]....
        /*080c*/ 	.word	0x00020c00


	//   ....[109]....
        /*0810*/ 	.word	0x00020d60


	//   ....[110]....
        /*0814*/ 	.word	0x00020da0


	//   ....[111]....
        /*0818*/ 	.word	0x00020dd0


	//   ....[112]....
        /*081c*/ 	.word	0x00020e00


	//   ....[113]....
        /*0820*/ 	.word	0x00020e30


	//   ....[114]....
        /*0824*/ 	.word	0x00020e60


	//   ....[115]....
        /*0828*/ 	.word	0x00020ef0


	//   ....[116]....
        /*082c*/ 	.word	0x00020f50


	//   ....[117]....
        /*0830*/ 	.word	0x00020f60


	//   ....[118]....
        /*0834*/ 	.word	0x00020fc0


	//   ....[119]....
        /*0838*/ 	.word	0x00021a40


	//   ....[120]....
        /*083c*/ 	.word	0x00021aa0


	//   ....[121]....
        /*0840*/ 	.word	0x00021af0


	//   ....[122]....
        /*0844*/ 	.word	0x00021b40


	//   ....[123]....
        /*0848*/ 	.word	0x00021b90


	//   ....[124]....
        /*084c*/ 	.word	0x00021c00


	//   ....[125]....
        /*0850*/ 	.word	0x00021c50


	//   ....[126]....
        /*0854*/ 	.word	0x00021cc0


	//   ....[127]....
        /*0858*/ 	.word	0x00021d30


	//   ....[128]....
        /*085c*/ 	.word	0x00021d90


	//   ....[129]....
        /*0860*/ 	.word	0x00021e00


	//   ....[130]....
        /*0864*/ 	.word	0x00021e70


	//   ....[131]....
        /*0868*/ 	.word	0x00021ee0


	//   ....[132]....
        /*086c*/ 	.word	0x00021f40


	//   ....[133]....
        /*0870*/ 	.word	0x00021fb0


	//   ....[134]....
        /*0874*/ 	.word	0x00022020


	//   ....[135]....
        /*0878*/ 	.word	0x00022090


	//   ....[136]....
        /*087c*/ 	.word	0x000220f0


	//   ....[137]....
        /*0880*/ 	.word	0x00022150


	//   ....[138]....
        /*0884*/ 	.word	0x000221b0


	//   ....[139]....
        /*0888*/ 	.word	0x00022200


	//   ....[140]....
        /*088c*/ 	.word	0x00022250


	//   ....[141]....
        /*0890*/ 	.word	0x000222c0


	//   ....[142]....
        /*0894*/ 	.word	0x00022330


	//   ....[143]....
        /*0898*/ 	.word	0x000223a0


	//   ....[144]....
        /*089c*/ 	.word	0x00022400


	//   ....[145]....
        /*08a0*/ 	.word	0x00022470


	//   ....[146]....
        /*08a4*/ 	.word	0x000224e0


	//   ....[147]....
        /*08a8*/ 	.word	0x00022550


	//   ....[148]....
        /*08ac*/ 	.word	0x000225b0


	//   ....[149]....
        /*08b0*/ 	.word	0x00022620


	//   ....[150]....
        /*08b4*/ 	.word	0x00022690


	//   ....[151]....
        /*08b8*/ 	.word	0x00022700


	//   ....[152]....
        /*08bc*/ 	.word	0x00022760


	//   ....[153]....
        /*08c0*/ 	.word	0x000227d0


	//   ....[154]....
        /*08c4*/ 	.word	0x00022840


	//   ....[155]....
        /*08c8*/ 	.word	0x000228b0


	//   ....[156]....
        /*08cc*/ 	.word	0x00022910


	//   ....[157]....
        /*08d0*/ 	.word	0x00022980


	//   ....[158]....
        /*08d4*/ 	.word	0x000229f0


	//   ....[159]....
        /*08d8*/ 	.word	0x00022a60


	//   ....[160]....
        /*08dc*/ 	.word	0x00022ac0


	//   ....[161]....
        /*08e0*/ 	.word	0x00022b30


	//   ....[162]....
        /*08e4*/ 	.word	0x00022ba0


	//   ....[163]....
        /*08e8*/ 	.word	0x00022bf0


	//   ....[164]....
        /*08ec*/ 	.word	0x00022c30


	//   ....[165]....
        /*08f0*/ 	.word	0x00022c80


	//   ....[166]....
        /*08f4*/ 	.word	0x00022cd0


	//   ....[167]....
        /*08f8*/ 	.word	0x00022d20


	//   ....[168]....
        /*08fc*/ 	.word	0x00022d90


	//   ....[169]....
        /*0900*/ 	.word	0x00022de0


	//   ....[170]....
        /*0904*/ 	.word	0x00022e30


	//   ....[171]....
        /*0908*/ 	.word	0x00022e80


	//   ....[172]....
        /*090c*/ 	.word	0x00022ed0


	//   ....[173]....
        /*0910*/ 	.word	0x00022f20


	//   ....[174]....
        /*0914*/ 	.word	0x00022f90


	//   ....[175]....
        /*0918*/ 	.word	0x00022fe0


	//   ....[176]....
        /*091c*/ 	.word	0x00023050


	//   ....[177]....
        /*0920*/ 	.word	0x000230b0


	//   ....[178]....
        /*0924*/ 	.word	0x00023120


	//----- nvinfo : EIATTR_EXIT_INSTR_OFFSETS
	.align		4
.L_572:
        /*0928*/ 	.byte	0x04, 0x1c
        /*092a*/ 	.short	(.L_574 - .L_573)


	//   ....[0]....
.L_573:
        /*092c*/ 	.word	0x000010f0


	//   ....[1]....
        /*0930*/ 	.word	0x00021a00


	//----- nvinfo : EIATTR_MAX_THREADS
	.align		4
.L_574:
        /*0934*/ 	.byte	0x04, 0x05
        /*0936*/ 	.short	(.L_576 - .L_575)
.L_575:
        /*0938*/ 	.word	0x00000100
        /*093c*/ 	.word	0x00000001
        /*0940*/ 	.word	0x00000001


	//----- nvinfo : EIATTR_CRS_STACK_SIZE
	.align		4
.L_576:
        /*0944*/ 	.byte	0x04, 0x1e
        /*0946*/ 	.short	(.L_578 - .L_577)
.L_577:
        /*0948*/ 	.word	0x00000000
.L_578:


//--------------------- .nv.callgraph             --------------------------
	.section	.nv.callgraph,"",@"SHT_CUDA_CALLGRAPH"
	.align	4
	.sectionentsize	8
	.align		4
        /*0000*/ 	.word	0x00000000
	.align		4
        /*0004*/ 	.word	0xffffffff
	.align		4
        /*0008*/ 	.word	0x00000000
	.align		4
        /*000c*/ 	.word	0xfffffffe
	.align		4
        /*0010*/ 	.word	0x00000000
	.align		4
        /*0014*/ 	.word	0xfffffffd
	.align		4
        /*0018*/ 	.word	0x00000000
	.align		4
        /*001c*/ 	.word	0xfffffffc


//--------------------- .nv.rel.action            --------------------------
	.section	.nv.rel.action,"",@"SHT_CUDA_RELOCINFO"
	.align	8
	.sectionentsize	8
        /*0000*/ 	.byte	0x73, 0x00, 0x00, 0x00, 0x00, 0x00, 0x00, 0x00, 0x00, 0x00, 0x00, 0x11, 0x25, 0x00, 0x05, 0x36


//--------------------- .nv.constant4             --------------------------
	.section	.nv.constant4,"a",@progbits
	.align	8
	.align		8
.nv.constant4:
        /*0000*/ 	.dword	_ZN80_INTERNAL_96de87e3_44_flash_fwd_hdim256_fp16_split_softcap_sm80_cu_f3e6f9ee_34034cuda3std3__45__cpo5beginE
	.align		8
        /*0008*/ 	.dword	_ZN80_INTERNAL_96de87e3_44_flash_fwd_hdim256_fp16_split_softcap_sm80_cu_f3e6f9ee_34034cuda3std3__45__cpo3endE
	.align		8
        /*0010*/ 	.dword	_ZN80_INTERNAL_96de87e3_44_flash_fwd_hdim256_fp16_split_softcap_sm80_cu_f3e6f9ee_34034cuda3std3__45__cpo6cbeginE
	.align		8
        /*0018*/ 	.dword	_ZN80_INTERNAL_96de87e3_44_flash_fwd_hdim256_fp16_split_softcap_sm80_cu_f3e6f9ee_34034cuda3std3__45__cpo4cendE
	.align		8
        /*0020*/ 	.dword	_ZN80_INTERNAL_96de87e3_44_flash_fwd_hdim256_fp16_split_softcap_sm80_cu_f3e6f9ee_34034cuda3std3__482_GLOBAL__N__96de87e3_44_flash_fwd_hdim256_fp16_split_softcap_sm80_cu_f3e6f9ee_34036ignoreE
	.align		8
        /*0028*/ 	.dword	_ZN80_INTERNAL_96de87e3_44_flash_fwd_hdim256_fp16_split_softcap_sm80_cu_f3e6f9ee_34034cuda3std3__419piecewise_constructE
	.align		8
        /*0030*/ 	.dword	_ZN80_INTERNAL_96de87e3_44_flash_fwd_hdim256_fp16_split_softcap_sm80_cu_f3e6f9ee_34034cuda3std3__48in_placeE
	.align		8
        /*0038*/ 	.dword	_ZN80_INTERNAL_96de87e3_44_flash_fwd_hdim256_fp16_split_softcap_sm80_cu_f3e6f9ee_34034cuda3std6ranges3__45__cpo4swapE
	.align		8
        /*0040*/ 	.dword	_ZN80_INTERNAL_96de87e3_44_flash_fwd_hdim256_fp16_split_softcap_sm80_cu_f3e6f9ee_34034cuda3std6ranges3__45__cpo9iter_moveE
	.align		8
        /*0048*/ 	.dword	_ZN80_INTERNAL_96de87e3_44_flash_fwd_hdim256_fp16_split_softcap_sm80_cu_f3e6f9ee_34034cute7productE
	.align		8
        /*0050*/ 	.dword	_ZN80_INTERNAL_96de87e3_44_flash_fwd_hdim256_fp16_split_softcap_sm80_cu_f3e6f9ee_34034cute1_E


//--------------------- .nv.constant0._ZN7cutlass13device_kernelIN5flash19enable_sm80_to_sm89INS1_16FlashAttnFwdSm80INS1_25CollectiveMainloopFwdSm80ILi8ELi1ELb1EN4cute5tupleIJNS5_1CILi128EEENS7_ILi64EEENS7_ILi256EEEEEELi256ENS_6half_tEfNS_4arch4Sm80ELb0ELb0ELb1ELb0ELb0ELb0ELb1ELb1EEENS1_21CollectiveEpilogueFwdINS6_IJS8_SA_S9_EEENS6_IJNS7_ILi1EEESI_SI_EEESC_SE_Li256ELb0ELb1ELb1ELb0EEENS1_19SingleTileSchedulerILb0ELb1ELb1ELi128EEEEEEEEEvNT_6ParamsE --------------------------
	.section	.nv.constant0._ZN7cutlass13device_kernelIN5flash19enable_sm80_to_sm89INS1_16FlashAttnFwdSm80INS1_25CollectiveMainloopFwdSm80ILi8ELi1ELb1EN4cute5tupleIJNS5_1CILi128EEENS7_ILi64EEENS7_ILi256EEEEEELi256ENS_6half_tEfNS_4arch4Sm80ELb0ELb0ELb1ELb0ELb0ELb0ELb1ELb1EEENS1_21CollectiveEpilogueFwdINS6_IJS8_SA_S9_EEENS6_IJNS7_ILi1EEESI_SI_EEESC_SE_Li256ELb0ELb1ELb1ELb0EEENS1_19SingleTileSchedulerILb0ELb1ELb1ELi128EEEEEEEEEvNT_6ParamsE,"a",@progbits
	.sectionflags	@""
	.align	4
.nv.constant0._ZN7cutlass13device_kernelIN5flash19enable_sm80_to_sm89INS1_16FlashAttnFwdSm80INS1_25CollectiveMainloopFwdSm80ILi8ELi1ELb1EN4cute5tupleIJNS5_1CILi128EEENS7_ILi64EEENS7_ILi256EEEEEELi256ENS_6half_tEfNS_4arch4Sm80ELb0ELb0ELb1ELb0ELb0ELb0ELb1ELb1EEENS1_21CollectiveEpilogueFwdINS6_IJS8_SA_S9_EEENS6_IJNS7_ILi1EEESI_SI_EEESC_SE_Li256ELb0ELb1ELb1ELb0EEENS1_19SingleTileSchedulerILb0ELb1ELb1ELi128EEEEEEEEEvNT_6ParamsE:
	.zero		1400


//--------------------- .nv.constant0._ZN7cutlass13device_kernelIN5flash19enable_sm80_to_sm89INS1_16FlashAttnFwdSm80INS1_25CollectiveMainloopFwdSm80ILi8ELi1ELb1EN4cute5tupleIJNS5_1CILi128EEENS7_ILi48EEENS7_ILi256EEEEEELi256ENS_6half_tEfNS_4arch4Sm80ELb0ELb0ELb1ELb1ELb0ELb0ELb1ELb1EEENS1_21CollectiveEpilogueFwdINS6_IJS8_SA_S9_EEENS6_IJNS7_ILi1EEESI_SI_EEESC_SE_Li256ELb1ELb1ELb1ELb0EEENS1_36VarlenDynamicPersistentTileSchedulerILi128ELi48ELi256ELi256ELb1ELb1ELb0ELb0ELb1ELb1EEEEEEEEEvNT_6ParamsE --------------------------
	.section	.nv.constant0._ZN7cutlass13device_kernelIN5flash19enable_sm80_to_sm89INS1_16FlashAttnFwdSm80INS1_25CollectiveMainloopFwdSm80ILi8ELi1ELb1EN4cute5tupleIJNS5_1CILi128EEENS7_ILi48EEENS7_ILi256EEEEEELi256ENS_6half_tEfNS_4arch4Sm80ELb0ELb0ELb1ELb1ELb0ELb0ELb1ELb1EEENS1_21CollectiveEpilogueFwdINS6_IJS8_SA_S9_EEENS6_IJNS7_ILi1EEESI_SI_EEESC_SE_Li256ELb1ELb1ELb1ELb0EEENS1_36VarlenDynamicPersistentTileSchedulerILi128ELi48ELi256ELi256ELb1ELb1ELb0ELb0ELb1ELb1EEEEEEEEEvNT_6ParamsE,"a",@progbits
	.sectionflags	@""
	.align	4
.nv.constant0._ZN7cutlass13device_kernelIN5flash19enable_sm80_to_sm89INS1_16FlashAttnFwdSm80INS1_25CollectiveMainloopFwdSm80ILi8ELi1ELb1EN4cute5tupleIJNS5_1CILi128EEENS7_ILi48EEENS7_ILi256EEEEEELi256ENS_6half_tEfNS_4arch4Sm80ELb0ELb0ELb1ELb1ELb0ELb0ELb1ELb1EEENS1_21CollectiveEpilogueFwdINS6_IJS8_SA_S9_EEENS6_IJNS7_ILi1EEESI_SI_EEESC_SE_Li256ELb1ELb1ELb1ELb0EEENS1_36VarlenDynamicPersistentTileSchedulerILi128ELi48ELi256ELi256ELb1ELb1ELb0ELb0ELb1ELb1EEEEEEEEEvNT_6ParamsE:
	.zero		1432


//--------------------- .nv.constant0._ZN7cutlass13device_kernelIN5flash19enable_sm80_to_sm89INS1_16FlashAttnFwdSm80INS1_25CollectiveMainloopFwdSm80ILi8ELi1ELb0EN4cute5tupleIJNS5_1CILi128EEENS7_ILi32EEENS7_ILi256EEEEEELi256ENS_6half_tEfNS_4arch4Sm80ELb0ELb0ELb1ELb1ELb0ELb1ELb1ELb1EEENS1_21CollectiveEpilogueFwdINS6_IJS8_SA_S9_EEENS6_IJNS7_ILi1EEESI_SI_EEESC_SE_Li256ELb1ELb1ELb1ELb0EEENS1_36VarlenDynamicPersistentTileSchedulerILi128ELi32ELi256ELi256ELb1ELb1ELb0ELb0ELb1ELb1EEEEEEEEEvNT_6ParamsE --------------------------
	.section	.nv.constant0._ZN7cutlass13device_kernelIN5flash19enable_sm80_to_sm89INS1_16FlashAttnFwdSm80INS1_25CollectiveMainloopFwdSm80ILi8ELi1ELb0EN4cute5tupleIJNS5_1CILi128EEENS7_ILi32EEENS7_ILi256EEEEEELi256ENS_6half_tEfNS_4arch4Sm80ELb0ELb0ELb1ELb1ELb0ELb1ELb1ELb1EEENS1_21CollectiveEpilogueFwdINS6_IJS8_SA_S9_EEENS6_IJNS7_ILi1EEESI_SI_EEESC_SE_Li256ELb1ELb1ELb1ELb0EEENS1_36VarlenDynamicPersistentTileSchedulerILi128ELi32ELi256ELi256ELb1ELb1ELb0ELb0ELb1ELb1EEEEEEEEEvNT_6ParamsE,"a",@progbits
	.sectionflags	@""
	.align	4
.nv.constant0._ZN7cutlass13device_kernelIN5flash19enable_sm80_to_sm89INS1_16FlashAttnFwdSm80INS1_25CollectiveMainloopFwdSm80ILi8ELi1ELb0EN4cute5tupleIJNS5_1CILi128EEENS7_ILi32EEENS7_ILi256EEEEEELi256ENS_6half_tEfNS_4arch4Sm80ELb0ELb0ELb1ELb1ELb0ELb1ELb1ELb1EEENS1_21CollectiveEpilogueFwdINS6_IJS8_SA_S9_EEENS6_IJNS7_ILi1EEESI_SI_EEESC_SE_Li256ELb1ELb1ELb1ELb0EEENS1_36VarlenDynamicPersistentTileSchedulerILi128ELi32ELi256ELi256ELb1ELb1ELb0ELb0ELb1ELb1EEEEEEEEEvNT_6ParamsE:
	.zero		1432


//--------------------- .nv.constant0._ZN7cutlass13device_kernelIN5flash19enable_sm80_to_sm89INS1_16FlashAttnFwdSm80INS1_25CollectiveMainloopFwdSm80ILi8ELi1ELb1EN4cute5tupleIJNS5_1CILi128EEENS7_ILi48EEENS7_ILi256EEEEEELi256ENS_6half_tEfNS_4arch4Sm80ELb0ELb1ELb1ELb0ELb0ELb0ELb1ELb1EEENS1_21CollectiveEpilogueFwdINS6_IJS8_SA_S9_EEENS6_IJNS7_ILi1EEESI_SI_EEESC_SE_Li256ELb0ELb1ELb1ELb0EEENS1_19SingleTileSchedulerILb0ELb1ELb1ELi128EEEEEEEEEvNT_6ParamsE --------------------------
	.section	.nv.constant0._ZN7cutlass13device_kernelIN5flash19enable_sm80_to_sm89INS1_16FlashAttnFwdSm80INS1_25CollectiveMainloopFwdSm80ILi8ELi1ELb1EN4cute5tupleIJNS5_1CILi128EEENS7_ILi48EEENS7_ILi256EEEEEELi256ENS_6half_tEfNS_4arch4Sm80ELb0ELb1ELb1ELb0ELb0ELb0ELb1ELb1EEENS1_21CollectiveEpilogueFwdINS6_IJS8_SA_S9_EEENS6_IJNS7_ILi1EEESI_SI_EEESC_SE_Li256ELb0ELb1ELb1ELb0EEENS1_19SingleTileSchedulerILb0ELb1ELb1ELi128EEEEEEEEEvNT_6ParamsE,"a",@progbits
	.sectionflags	@""
	.align	4
.nv.constant0._ZN7cutlass13device_kernelIN5flash19enable_sm80_to_sm89INS1_16FlashAttnFwdSm80INS1_25CollectiveMainloopFwdSm80ILi8ELi1ELb1EN4cute5tupleIJNS5_1CILi128EEENS7_ILi48EEENS7_ILi256EEEEEELi256ENS_6half_tEfNS_4arch4Sm80ELb0ELb1ELb1ELb0ELb0ELb0ELb1ELb1EEENS1_21CollectiveEpilogueFwdINS6_IJS8_SA_S9_EEENS6_IJNS7_ILi1EEESI_SI_EEESC_SE_Li256ELb0ELb1ELb1ELb0EEENS1_19SingleTileSchedulerILb0ELb1ELb1ELi128EEEEEEEEEvNT_6ParamsE:
	.zero		1400


//--------------------- .nv.constant0._ZN7cutlass13device_kernelIN5flash19enable_sm80_to_sm89INS1_16FlashAttnFwdSm80INS1_25CollectiveMainloopFwdSm80ILi8ELi1ELb1EN4cute5tupleIJNS5_1CILi128EEENS7_ILi48EEENS7_ILi256EEEEEELi256ENS_6half_tEfNS_4arch4Sm80ELb0ELb1ELb1ELb1ELb0ELb0ELb1ELb1EEENS1_21CollectiveEpilogueFwdINS6_IJS8_SA_S9_EEENS6_IJNS7_ILi1EEESI_SI_EEESC_SE_Li256ELb1ELb1ELb1ELb0EEENS1_36VarlenDynamicPersistentTileSchedulerILi128ELi48ELi256ELi256ELb1ELb1ELb0ELb1ELb0ELb1EEEEEEEEEvNT_6ParamsE --------------------------
	.section	.nv.constant0._ZN7cutlass13device_kernelIN5flash19enable_sm80_to_sm89INS1_16FlashAttnFwdSm80INS1_25CollectiveMainloopFwdSm80ILi8ELi1ELb1EN4cute5tupleIJNS5_1CILi128EEENS7_ILi48EEENS7_ILi256EEEEEELi256ENS_6half_tEfNS_4arch4Sm80ELb0ELb1ELb1ELb1ELb0ELb0ELb1ELb1EEENS1_21CollectiveEpilogueFwdINS6_IJS8_SA_S9_EEENS6_IJNS7_ILi1EEESI_SI_EEESC_SE_Li256ELb1ELb1ELb1ELb0EEENS1_36VarlenDynamicPersistentTileSchedulerILi128ELi48ELi256ELi256ELb1ELb1ELb0ELb1ELb0ELb1EEEEEEEEEvNT_6ParamsE,"a",@progbits
	.sectionflags	@""
	.align	4
.nv.constant0._ZN7cutlass13device_kernelIN5flash19enable_sm80_to_sm89INS1_16FlashAttnFwdSm80INS1_25CollectiveMainloopFwdSm80ILi8ELi1ELb1EN4cute5tupleIJNS5_1CILi128EEENS7_ILi48EEENS7_ILi256EEEEEELi256ENS_6half_tEfNS_4arch4Sm80ELb0ELb1ELb1ELb1ELb0ELb0ELb1ELb1EEENS1_21CollectiveEpilogueFwdINS6_IJS8_SA_S9_EEENS6_IJNS7_ILi1EEESI_SI_EEESC_SE_Li256ELb1ELb1ELb1ELb0EEENS1_36VarlenDynamicPersistentTileSchedulerILi128ELi48ELi256ELi256ELb1ELb1ELb0ELb1ELb0ELb1EEEEEEEEEvNT_6ParamsE:
	.zero		1432


//--------------------- .nv.constant0._ZN7cutlass13device_kernelIN5flash19enable_sm80_to_sm89INS1_16FlashAttnFwdSm80INS1_25CollectiveMainloopFwdSm80ILi8ELi1ELb0EN4cute5tupleIJNS5_1CILi128EEENS7_ILi32EEENS7_ILi256EEEEEELi256ENS_6half_tEfNS_4arch4Sm80ELb0ELb1ELb1ELb1ELb0ELb1ELb1ELb1EEENS1_21CollectiveEpilogueFwdINS6_IJS8_SA_S9_EEENS6_IJNS7_ILi1EEESI_SI_EEESC_SE_Li256ELb1ELb1ELb1ELb0EEENS1_36VarlenDynamicPersistentTileSchedulerILi128ELi32ELi256ELi256ELb1ELb1ELb0ELb1ELb0ELb1EEEEEEEEEvNT_6ParamsE --------------------------
	.section	.nv.constant0._ZN7cutlass13device_kernelIN5flash19enable_sm80_to_sm89INS1_16FlashAttnFwdSm80INS1_25CollectiveMainloopFwdSm80ILi8ELi1ELb0EN4cute5tupleIJNS5_1CILi128EEENS7_ILi32EEENS7_ILi256EEEEEELi256ENS_6half_tEfNS_4arch4Sm80ELb0ELb1ELb1ELb1ELb0ELb1ELb1ELb1EEENS1_21CollectiveEpilogueFwdINS6_IJS8_SA_S9_EEENS6_IJNS7_ILi1EEESI_SI_EEESC_SE_Li256ELb1ELb1ELb1ELb0EEENS1_36VarlenDynamicPersistentTileSchedulerILi128ELi32ELi256ELi256ELb1ELb1ELb0ELb1ELb0ELb1EEEEEEEEEvNT_6ParamsE,"a",@progbits
	.sectionflags	@""
	.align	4
.nv.constant0._ZN7cutlass13device_kernelIN5flash19enable_sm80_to_sm89INS1_16FlashAttnFwdSm80INS1_25CollectiveMainloopFwdSm80ILi8ELi1ELb0EN4cute5tupleIJNS5_1CILi128EEENS7_ILi32EEENS7_ILi256EEEEEELi256ENS_6half_tEfNS_4arch4Sm80ELb0ELb1ELb1ELb1ELb0ELb1ELb1ELb1EEENS1_21CollectiveEpilogueFwdINS6_IJS8_SA_S9_EEENS6_IJNS7_ILi1EEESI_SI_EEESC_SE_Li256ELb1ELb1ELb1ELb0EEENS1_36VarlenDynamicPersistentTileSchedulerILi128ELi32ELi256ELi256ELb1ELb1ELb0ELb1ELb0ELb1EEEEEEEEEvNT_6ParamsE:
	.zero		1432


//--------------------- .nv.constant0._ZN7cutlass13device_kernelIN5flash19enable_sm80_to_sm89INS1_16FlashAttnFwdSm80INS1_25CollectiveMainloopFwdSm80ILi8ELi1ELb1EN4cute5tupleIJNS5_1CILi128EEENS7_ILi64EEENS7_ILi256EEEEEELi256ENS_6half_tEfNS_4arch4Sm80ELb1ELb0ELb1ELb0ELb0ELb0ELb1ELb1EEENS1_21CollectiveEpilogueFwdINS6_IJS8_SA_S9_EEENS6_IJNS7_ILi1EEESI_SI_EEESC_SE_Li256ELb0ELb1ELb1ELb0EEENS1_30DynamicPersistentTileSchedulerILi256ELi256ELb1ELb1ELb0EEEEEEEEEvNT_6ParamsE --------------------------
	.section	.nv.constant0._ZN7cutlass13device_kernelIN5flash19enable_sm80_to_sm89INS1_16FlashAttnFwdSm80INS1_25CollectiveMainloopFwdSm80ILi8ELi1ELb1EN4cute5tupleIJNS5_1CILi128EEENS7_ILi64EEENS7_ILi256EEEEEELi256ENS_6half_tEfNS_4arch4Sm80ELb1ELb0ELb1ELb0ELb0ELb0ELb1ELb1EEENS1_21CollectiveEpilogueFwdINS6_IJS8_SA_S9_EEENS6_IJNS7_ILi1EEESI_SI_EEESC_SE_Li256ELb0ELb1ELb1ELb0EEENS1_30DynamicPersistentTileSchedulerILi256ELi256ELb1ELb1ELb0EEEEEEEEEvNT_6ParamsE,"a",@progbits
	.sectionflags	@""
	.align	4
.nv.constant0._ZN7cutlass13device_kernelIN5flash19enable_sm80_to_sm89INS1_16FlashAttnFwdSm80INS1_25CollectiveMainloopFwdSm80ILi8ELi1ELb1EN4cute5tupleIJNS5_1CILi128EEENS7_ILi64EEENS7_ILi256EEEEEELi256ENS_6half_tEfNS_4arch4Sm80ELb1ELb0ELb1ELb0ELb0ELb0ELb1ELb1EEENS1_21CollectiveEpilogueFwdINS6_IJS8_SA_S9_EEENS6_IJNS7_ILi1EEESI_SI_EEESC_SE_Li256ELb0ELb1ELb1ELb0EEENS1_30DynamicPersistentTileSchedulerILi256ELi256ELb1ELb1ELb0EEEEEEEEEvNT_6ParamsE:
	.zero		1416


//--------------------- .nv.constant0._ZN7cutlass13device_kernelIN5flash19enable_sm80_to_sm89INS1_16FlashAttnFwdSm80INS1_25CollectiveMainloopFwdSm80ILi8ELi1ELb1EN4cute5tupleIJNS5_1CILi128EEENS7_ILi48EEENS7_ILi256EEEEEELi256ENS_6half_tEfNS_4arch4Sm80ELb1ELb0ELb1ELb1ELb0ELb0ELb1ELb1EEENS1_21CollectiveEpilogueFwdINS6_IJS8_SA_S9_EEENS6_IJNS7_ILi1EEESI_SI_EEESC_SE_Li256ELb1ELb1ELb1ELb0EEENS1_36VarlenDynamicPersistentTileSchedulerILi128ELi48ELi256ELi256ELb1ELb1ELb0ELb1ELb1ELb1EEEEEEEEEvNT_6ParamsE --------------------------
	.section	.nv.constant0._ZN7cutlass13device_kernelIN5flash19enable_sm80_to_sm89INS1_16FlashAttnFwdSm80INS1_25CollectiveMainloopFwdSm80ILi8ELi1ELb1EN4cute5tupleIJNS5_1CILi128EEENS7_ILi48EEENS7_ILi256EEEEEELi256ENS_6half_tEfNS_4arch4Sm80ELb1ELb0ELb1ELb1ELb0ELb0ELb1ELb1EEENS1_21CollectiveEpilogueFwdINS6_IJS8_SA_S9_EEENS6_IJNS7_ILi1EEESI_SI_EEESC_SE_Li256ELb1ELb1ELb1ELb0EEENS1_36VarlenDynamicPersistentTileSchedulerILi128ELi48ELi256ELi256ELb1ELb1ELb0ELb1ELb1ELb1EEEEEEEEEvNT_6ParamsE,"a",@progbits
	.sectionflags	@""
	.align	4
.nv.constant0._ZN7cutlass13device_kernelIN5flash19enable_sm80_to_sm89INS1_16FlashAttnFwdSm80INS1_25CollectiveMainloopFwdSm80ILi8ELi1ELb1EN4cute5tupleIJNS5_1CILi128EEENS7_ILi48EEENS7_ILi256EEEEEELi256ENS_6half_tEfNS_4arch4Sm80ELb1ELb0ELb1ELb1ELb0ELb0ELb1ELb1EEENS1_21CollectiveEpilogueFwdINS6_IJS8_SA_S9_EEENS6_IJNS7_ILi1EEESI_SI_EEESC_SE_Li256ELb1ELb1ELb1ELb0EEENS1_36VarlenDynamicPersistentTileSchedulerILi128ELi48ELi256ELi256ELb1ELb1ELb0ELb1ELb1ELb1EEEEEEEEEvNT_6ParamsE:
	.zero		1432


//--------------------- .nv.constant0._ZN7cutlass13device_kernelIN5flash19enable_sm80_to_sm89INS1_16FlashAttnFwdSm80INS1_25CollectiveMainloopFwdSm80ILi8ELi1ELb0EN4cute5tupleIJNS5_1CILi128EEENS7_ILi32EEENS7_ILi256EEEEEELi256ENS_6half_tEfNS_4arch4Sm80ELb1ELb0ELb1ELb1ELb0ELb1ELb1ELb1EEENS1_21CollectiveEpilogueFwdINS6_IJS8_SA_S9_EEENS6_IJNS7_ILi1EEESI_SI_EEESC_SE_Li256ELb1ELb1ELb1ELb0EEENS1_36VarlenDynamicPersistentTileSchedulerILi128ELi32ELi256ELi256ELb1ELb1ELb0ELb1ELb1ELb1EEEEEEEEEvNT_6ParamsE --------------------------
	.section	.nv.constant0._ZN7cutlass13device_kernelIN5flash19enable_sm80_to_sm89INS1_16FlashAttnFwdSm80INS1_25CollectiveMainloopFwdSm80ILi8ELi1ELb0EN4cute5tupleIJNS5_1CILi128EEENS7_ILi32EEENS7_ILi256EEEEEELi256ENS_6half_tEfNS_4arch4Sm80ELb1ELb0ELb1ELb1ELb0ELb1ELb1ELb1EEENS1_21CollectiveEpilogueFwdINS6_IJS8_SA_S9_EEENS6_IJNS7_ILi1EEESI_SI_EEESC_SE_Li256ELb1ELb1ELb1ELb0EEENS1_36VarlenDynamicPersistentTileSchedulerILi128ELi32ELi256ELi256ELb1ELb1ELb0ELb1ELb1ELb1EEEEEEEEEvNT_6ParamsE,"a",@progbits
	.sectionflags	@""
	.align	4
.nv.constant0._ZN7cutlass13device_kernelIN5flash19enable_sm80_to_sm89INS1_16FlashAttnFwdSm80INS1_25CollectiveMainloopFwdSm80ILi8ELi1ELb0EN4cute5tupleIJNS5_1CILi128EEENS7_ILi32EEENS7_ILi256EEEEEELi256ENS_6half_tEfNS_4arch4Sm80ELb1ELb0ELb1ELb1ELb0ELb1ELb1ELb1EEENS1_21CollectiveEpilogueFwdINS6_IJS8_SA_S9_EEENS6_IJNS7_ILi1EEESI_SI_EEESC_SE_Li256ELb1ELb1ELb1ELb0EEENS1_36VarlenDynamicPersistentTileSchedulerILi128ELi32ELi256ELi256ELb1ELb1ELb0ELb1ELb1ELb1EEEEEEEEEvNT_6ParamsE:
	.zero		1432


//--------------------- .nv.constant0._ZN7cutlass13device_kernelIN5flash19enable_sm80_to_sm89INS1_16FlashAttnFwdSm80INS1_25CollectiveMainloopFwdSm80ILi8ELi1ELb0EN4cute5tupleIJNS5_1CILi128EEENS7_ILi96EEENS7_ILi256EEEEEELi256ENS_6half_tEfNS_4arch4Sm80ELb0ELb0ELb1ELb0ELb0ELb0ELb1ELb1EEENS1_21CollectiveEpilogueFwdINS6_IJS8_SA_S9_EEENS6_IJNS7_ILi1EEESI_SI_EEESC_SE_Li256ELb0ELb1ELb1ELb0EEENS1_19SingleTileSchedulerILb0ELb1ELb1ELi128EEEEEEEEEvNT_6ParamsE --------------------------
	.section	.nv.constant0._ZN7cutlass13device_kernelIN5flash19enable_sm80_to_sm89INS1_16FlashAttnFwdSm80INS1_25CollectiveMainloopFwdSm80ILi8ELi1ELb0EN4cute5tupleIJNS5_1CILi128EEENS7_ILi96EEENS7_ILi256EEEEEELi256ENS_6half_tEfNS_4arch4Sm80ELb0ELb0ELb1ELb0ELb0ELb0ELb1ELb1EEENS1_21CollectiveEpilogueFwdINS6_IJS8_SA_S9_EEENS6_IJNS7_ILi1EEESI_SI_EEESC_SE_Li256ELb0ELb1ELb1ELb0EEENS1_19SingleTileSchedulerILb0ELb1ELb1ELi128EEEEEEEEEvNT_6ParamsE,"a",@progbits
	.sectionflags	@""
	.align	4
.nv.constant0._ZN7cutlass13device_kernelIN5flash19enable_sm80_to_sm89INS1_16FlashAttnFwdSm80INS1_25CollectiveMainloopFwdSm80ILi8ELi1ELb0EN4cute5tupleIJNS5_1CILi128EEENS7_ILi96EEENS7_ILi256EEEEEELi256ENS_6half_tEfNS_4arch4Sm80ELb0ELb0ELb1ELb0ELb0ELb0ELb1ELb1EEENS1_21CollectiveEpilogueFwdINS6_IJS8_SA_S9_EEENS6_IJNS7_ILi1EEESI_SI_EEESC_SE_Li256ELb0ELb1ELb1ELb0EEENS1_19SingleTileSchedulerILb0ELb1ELb1ELi128EEEEEEEEEvNT_6ParamsE:
	.zero		1400


//--------------------- .nv.constant0._ZN7cutlass13device_kernelIN5flash19enable_sm80_to_sm89INS1_16FlashAttnFwdSm80INS1_25CollectiveMainloopFwdSm80ILi8ELi1ELb0EN4cute5tupleIJNS5_1CILi128EEENS7_ILi64EEENS7_ILi256EEEEEELi256ENS_6half_tEfNS_4arch4Sm80ELb0ELb0ELb1ELb1ELb0ELb0ELb1ELb1EEENS1_21CollectiveEpilogueFwdINS6_IJS8_SA_S9_EEENS6_IJNS7_ILi1EEESI_SI_EEESC_SE_Li256ELb1ELb1ELb1ELb0EEENS1_36VarlenDynamicPersistentTileSchedulerILi128ELi64ELi256ELi256ELb1ELb1ELb0ELb0ELb1ELb1EEEEEEEEEvNT_6ParamsE --------------------------
	.section	.nv.constant0._ZN7cutlass13device_kernelIN5flash19enable_sm80_to_sm89INS1_16FlashAttnFwdSm80INS1_25CollectiveMainloopFwdSm80ILi8ELi1ELb0EN4cute5tupleIJNS5_1CILi128EEENS7_ILi64EEENS7_ILi256EEEEEELi256ENS_6half_tEfNS_4arch4Sm80ELb0ELb0ELb1ELb1ELb0ELb0ELb1ELb1EEENS1_21CollectiveEpilogueFwdINS6_IJS8_SA_S9_EEENS6_IJNS7_ILi1EEESI_SI_EEESC_SE_Li256ELb1ELb1ELb1ELb0EEENS1_36VarlenDynamicPersistentTileSchedulerILi128ELi64ELi256ELi256ELb1ELb1ELb0ELb0ELb1ELb1EEEEEEEEEvNT_6ParamsE,"a",@progbits
	.sectionflags	@""
	.align	4
.nv.constant0._ZN7cutlass13device_kernelIN5flash19enable_sm80_to_sm89INS1_16FlashAttnFwdSm80INS1_25CollectiveMainloopFwdSm80ILi8ELi1ELb0EN4cute5tupleIJNS5_1CILi128EEENS7_ILi64EEENS7_ILi256EEEEEELi256ENS_6half_tEfNS_4arch4Sm80ELb0ELb0ELb1ELb1ELb0ELb0ELb1ELb1EEENS1_21CollectiveEpilogueFwdINS6_IJS8_SA_S9_EEENS6_IJNS7_ILi1EEESI_SI_EEESC_SE_Li256ELb1ELb1ELb1ELb0EEENS1_36VarlenDynamicPersistentTileSchedulerILi128ELi64ELi256ELi256ELb1ELb1ELb0ELb0ELb1ELb1EEEEEEEEEvNT_6ParamsE:
	.zero		1432


//--------------------- .nv.constant0._ZN7cutlass13device_kernelIN5flash19enable_sm80_to_sm89INS1_16FlashAttnFwdSm80INS1_25CollectiveMainloopFwdSm80ILi8ELi1ELb0EN4cute5tupleIJNS5_1CILi128EEENS7_ILi48EEENS7_ILi256EEEEEELi256ENS_6half_tEfNS_4arch4Sm80ELb0ELb0ELb1ELb1ELb0ELb1ELb1ELb1EEENS1_21CollectiveEpilogueFwdINS6_IJS8_SA_S9_EEENS6_IJNS7_ILi1EEESI_SI_EEESC_SE_Li256ELb1ELb1ELb1ELb0EEENS1_36VarlenDynamicPersistentTileSchedulerILi128ELi48ELi256ELi256ELb1ELb1ELb0ELb0ELb1ELb1EEEEEEEEEvNT_6ParamsE --------------------------
	.section	.nv.constant0._ZN7cutlass13device_kernelIN5flash19enable_sm80_to_sm89INS1_16FlashAttnFwdSm80INS1_25CollectiveMainloopFwdSm80ILi8ELi1ELb0EN4cute5tupleIJNS5_1CILi128EEENS7_ILi48EEENS7_ILi256EEEEEELi256ENS_6half_tEfNS_4arch4Sm80ELb0ELb0ELb1ELb1ELb0ELb1ELb1ELb1EEENS1_21CollectiveEpilogueFwdINS6_IJS8_SA_S9_EEENS6_IJNS7_ILi1EEESI_SI_EEESC_SE_Li256ELb1ELb1ELb1ELb0EEENS1_36VarlenDynamicPersistentTileSchedulerILi128ELi48ELi256ELi256ELb1ELb1ELb0ELb0ELb1ELb1EEEEEEEEEvNT_6ParamsE,"a",@progbits
	.sectionflags	@""
	.align	4
.nv.constant0._ZN7cutlass13device_kernelIN5flash19enable_sm80_to_sm89INS1_16FlashAttnFwdSm80INS1_25CollectiveMainloopFwdSm80ILi8ELi1ELb0EN4cute5tupleIJNS5_1CILi128EEENS7_ILi48EEENS7_ILi256EEEEEELi256ENS_6half_tEfNS_4arch4Sm80ELb0ELb0ELb1ELb1ELb0ELb1ELb1ELb1EEENS1_21CollectiveEpilogueFwdINS6_IJS8_SA_S9_EEENS6_IJNS7_ILi1EEESI_SI_EEESC_SE_Li256ELb1ELb1ELb1ELb0EEENS1_36VarlenDynamicPersistentTileSchedulerILi128ELi48ELi256ELi256ELb1ELb1ELb0ELb0ELb1ELb1EEEEEEEEEvNT_6ParamsE:
	.zero		1432


//--------------------- .nv.constant0._ZN7cutlass13device_kernelIN5flash19enable_sm80_to_sm89INS1_16FlashAttnFwdSm80INS1_25CollectiveMainloopFwdSm80ILi8ELi1ELb0EN4cute5tupleIJNS5_1CILi128EEENS7_ILi64EEENS7_ILi256EEEEEELi256ENS_6half_tEfNS_4arch4Sm80ELb0ELb1ELb1ELb0ELb0ELb0ELb1ELb1EEENS1_21CollectiveEpilogueFwdINS6_IJS8_SA_S9_EEENS6_IJNS7_ILi1EEESI_SI_EEESC_SE_Li256ELb0ELb1ELb1ELb0EEENS1_19SingleTileSchedulerILb0ELb1ELb1ELi128EEEEEEEEEvNT_6ParamsE --------------------------
	.section	.nv.constant0._ZN7cutlass13device_kernelIN5flash19enable_sm80_to_sm89INS1_16FlashAttnFwdSm80INS1_25CollectiveMainloopFwdSm80ILi8ELi1ELb0EN4cute5tupleIJNS5_1CILi128EEENS7_ILi64EEENS7_ILi256EEEEEELi256ENS_6half_tEfNS_4arch4Sm80ELb0ELb1ELb1ELb0ELb0ELb0ELb1ELb1EEENS1_21CollectiveEpilogueFwdINS6_IJS8_SA_S9_EEENS6_IJNS7_ILi1EEESI_SI_EEESC_SE_Li256ELb0ELb1ELb1ELb0EEENS1_19SingleTileSchedulerILb0ELb1ELb1ELi128EEEEEEEEEvNT_6ParamsE,"a",@progbits
	.sectionflags	@""
	.align	4
.nv.constant0._ZN7cutlass13device_kernelIN5flash19enable_sm80_to_sm89INS1_16FlashAttnFwdSm80INS1_25CollectiveMainloopFwdSm80ILi8ELi1ELb0EN4cute5tupleIJNS5_1CILi128EEENS7_ILi64EEENS7_ILi256EEEEEELi256ENS_6half_tEfNS_4arch4Sm80ELb0ELb1ELb1ELb0ELb0ELb0ELb1ELb1EEENS1_21CollectiveEpilogueFwdINS6_IJS8_SA_S9_EEENS6_IJNS7_ILi1EEESI_SI_EEESC_SE_Li256ELb0ELb1ELb1ELb0EEENS1_19SingleTileSchedulerILb0ELb1ELb1ELi128EEEEEEEEEvNT_6ParamsE:
	.zero		1400


//--------------------- .nv.constant0._ZN7cutlass13device_kernelIN5flash19enable_sm80_to_sm89INS1_16FlashAttnFwdSm80INS1_25CollectiveMainloopFwdSm80ILi8ELi1ELb0EN4cute5tupleIJNS5_1CILi128EEENS7_ILi64EEENS7_ILi256EEEEEELi256ENS_6half_tEfNS_4arch4Sm80ELb0ELb1ELb1ELb1ELb0ELb0ELb1ELb1EEENS1_21CollectiveEpilogueFwdINS6_IJS8_SA_S9_EEENS6_IJNS7_ILi1EEESI_SI_EEESC_SE_Li256ELb1ELb1ELb1ELb0EEENS1_36VarlenDynamicPersistentTileSchedulerILi128ELi64ELi256ELi256ELb1ELb1ELb0ELb1ELb0ELb1EEEEEEEEEvNT_6ParamsE --------------------------
	.section	.nv.constant0._ZN7cutlass13device_kernelIN5flash19enable_sm80_to_sm89INS1_16FlashAttnFwdSm80INS1_25CollectiveMainloopFwdSm80ILi8ELi1ELb0EN4cute5tupleIJNS5_1CILi128EEENS7_ILi64EEENS7_ILi256EEEEEELi256ENS_6half_tEfNS_4arch4Sm80ELb0ELb1ELb1ELb1ELb0ELb0ELb1ELb1EEENS1_21CollectiveEpilogueFwdINS6_IJS8_SA_S9_EEENS6_IJNS7_ILi1EEESI_SI_EEESC_SE_Li256ELb1ELb1ELb1ELb0EEENS1_36VarlenDynamicPersistentTileSchedulerILi128ELi64ELi256ELi256ELb1ELb1ELb0ELb1ELb0ELb1EEEEEEEEEvNT_6ParamsE,"a",@progbits
	.sectionflags	@""
	.align	4
.nv.constant0._ZN7cutlass13device_kernelIN5flash19enable_sm80_to_sm89INS1_16FlashAttnFwdSm80INS1_25CollectiveMainloopFwdSm80ILi8ELi1ELb0EN4cute5tupleIJNS5_1CILi128EEENS7_ILi64EEENS7_ILi256EEEEEELi256ENS_6half_tEfNS_4arch4Sm80ELb0ELb1ELb1ELb1ELb0ELb0ELb1ELb1EEENS1_21CollectiveEpilogueFwdINS6_IJS8_SA_S9_EEENS6_IJNS7_ILi1EEESI_SI_EEESC_SE_Li256ELb1ELb1ELb1ELb0EEENS1_36VarlenDynamicPersistentTileSchedulerILi128ELi64ELi256ELi256ELb1ELb1ELb0ELb1ELb0ELb1EEEEEEEEEvNT_6ParamsE:
	.zero		1432


//--------------------- .nv.constant0._ZN7cutlass13device_kernelIN5flash19enable_sm80_to_sm89INS1_16FlashAttnFwdSm80INS1_25CollectiveMainloopFwdSm80ILi8ELi1ELb0EN4cute5tupleIJNS5_1CILi128EEENS7_ILi48EEENS7_ILi256EEEEEELi256ENS_6half_tEfNS_4arch4Sm80ELb0ELb1ELb1ELb1ELb0ELb1ELb1ELb1EEENS1_21CollectiveEpilogueFwdINS6_IJS8_SA_S9_EEENS6_IJNS7_ILi1EEESI_SI_EEESC_SE_Li256ELb1ELb1ELb1ELb0EEENS1_36VarlenDynamicPersistentTileSchedulerILi128ELi48ELi256ELi256ELb1ELb1ELb0ELb1ELb0ELb1EEEEEEEEEvNT_6ParamsE --------------------------
	.section	.nv.constant0._ZN7cutlass13device_kernelIN5flash19enable_sm80_to_sm89INS1_16FlashAttnFwdSm80INS1_25CollectiveMainloopFwdSm80ILi8ELi1ELb0EN4cute5tupleIJNS5_1CILi128EEENS7_ILi48EEENS7_ILi256EEEEEELi256ENS_6half_tEfNS_4arch4Sm80ELb0ELb1ELb1ELb1ELb0ELb1ELb1ELb1EEENS1_21CollectiveEpilogueFwdINS6_IJS8_SA_S9_EEENS6_IJNS7_ILi1EEESI_SI_EEESC_SE_Li256ELb1ELb1ELb1ELb0EEENS1_36VarlenDynamicPersistentTileSchedulerILi128ELi48ELi256ELi256ELb1ELb1ELb0ELb1ELb0ELb1EEEEEEEEEvNT_6ParamsE,"a",@progbits
	.sectionflags	@""
	.align	4
.nv.constant0._ZN7cutlass13device_kernelIN5flash19enable_sm80_to_sm89INS1_16FlashAttnFwdSm80INS1_25CollectiveMainloopFwdSm80ILi8ELi1ELb0EN4cute5tupleIJNS5_1CILi128EEENS7_ILi48EEENS7_ILi256EEEEEELi256ENS_6half_tEfNS_4arch4Sm80ELb0ELb1ELb1ELb1ELb0ELb1ELb1ELb1EEENS1_21CollectiveEpilogueFwdINS6_IJS8_SA_S9_EEENS6_IJNS7_ILi1EEESI_SI_EEESC_SE_Li256ELb1ELb1ELb1ELb0EEENS1_36VarlenDynamicPersistentTileSchedulerILi128ELi48ELi256ELi256ELb1ELb1ELb0ELb1ELb0ELb1EEEEEEEEEvNT_6ParamsE:
	.zero		1432


//--------------------- .nv.constant0._ZN7cutlass13device_kernelIN5flash19enable_sm80_to_sm89INS1_16FlashAttnFwdSm80INS1_25CollectiveMainloopFwdSm80ILi8ELi1ELb0EN4cute5tupleIJNS5_1CILi128EEENS7_ILi96EEENS7_ILi256EEEEEELi256ENS_6half_tEfNS_4arch4Sm80ELb1ELb0ELb1ELb0ELb0ELb0ELb1ELb1EEENS1_21CollectiveEpilogueFwdINS6_IJS8_SA_S9_EEENS6_IJNS7_ILi1EEESI_SI_EEESC_SE_Li256ELb0ELb1ELb1ELb0EEENS1_30DynamicPersistentTileSchedulerILi256ELi256ELb1ELb1ELb0EEEEEEEEEvNT_6ParamsE --------------------------
	.section	.nv.constant0._ZN7cutlass13device_kernelIN5flash19enable_sm80_to_sm89INS1_16FlashAttnFwdSm80INS1_25CollectiveMainloopFwdSm80ILi8ELi1ELb0EN4cute5tupleIJNS5_1CILi128EEENS7_ILi96EEENS7_ILi256EEEEEELi256ENS_6half_tEfNS_4arch4Sm80ELb1ELb0ELb1ELb0ELb0ELb0ELb1ELb1EEENS1_21CollectiveEpilogueFwdINS6_IJS8_SA_S9_EEENS6_IJNS7_ILi1EEESI_SI_EEESC_SE_Li256ELb0ELb1ELb1ELb0EEENS1_30DynamicPersistentTileSchedulerILi256ELi256ELb1ELb1ELb0EEEEEEEEEvNT_6ParamsE,"a",@progbits
	.sectionflags	@""
	.align	4
.nv.constant0._ZN7cutlass13device_kernelIN5flash19enable_sm80_to_sm89INS1_16FlashAttnFwdSm80INS1_25CollectiveMainloopFwdSm80ILi8ELi1ELb0EN4cute5tupleIJNS5_1CILi128EEENS7_ILi96EEENS7_ILi256EEEEEELi256ENS_6half_tEfNS_4arch4Sm80ELb1ELb0ELb1ELb0ELb0ELb0ELb1ELb1EEENS1_21CollectiveEpilogueFwdINS6_IJS8_SA_S9_EEENS6_IJNS7_ILi1EEESI_SI_EEESC_SE_Li256ELb0ELb1ELb1ELb0EEENS1_30DynamicPersistentTileSchedulerILi256ELi256ELb1ELb1ELb0EEEEEEEEEvNT_6ParamsE:
	.zero		1416


//--------------------- .nv.constant0._ZN7cutlass13device_kernelIN5flash19enable_sm80_to_sm89INS1_16FlashAttnFwdSm80INS1_25CollectiveMainloopFwdSm80ILi8ELi1ELb0EN4cute5tupleIJNS5_1CILi128EEENS7_ILi64EEENS7_ILi256EEEEEELi256ENS_6half_tEfNS_4arch4Sm80ELb1ELb0ELb1ELb1ELb0ELb0ELb1ELb1EEENS1_21CollectiveEpilogueFwdINS6_IJS8_SA_S9_EEENS6_IJNS7_ILi1EEESI_SI_EEESC_SE_Li256ELb1ELb1ELb1ELb0EEENS1_36VarlenDynamicPersistentTileSchedulerILi128ELi64ELi256ELi256ELb1ELb1ELb0ELb1ELb1ELb1EEEEEEEEEvNT_6ParamsE --------------------------
	.section	.nv.constant0._ZN7cutlass13device_kernelIN5flash19enable_sm80_to_sm89INS1_16FlashAttnFwdSm80INS1_25CollectiveMainloopFwdSm80ILi8ELi1ELb0EN4cute5tupleIJNS5_1CILi128EEENS7_ILi64EEENS7_ILi256EEEEEELi256ENS_6half_tEfNS_4arch4Sm80ELb1ELb0ELb1ELb1ELb0ELb0ELb1ELb1EEENS1_21CollectiveEpilogueFwdINS6_IJS8_SA_S9_EEENS6_IJNS7_ILi1EEESI_SI_EEESC_SE_Li256ELb1ELb1ELb1ELb0EEENS1_36VarlenDynamicPersistentTileSchedulerILi128ELi64ELi256ELi256ELb1ELb1ELb0ELb1ELb1ELb1EEEEEEEEEvNT_6ParamsE,"a",@progbits
	.sectionflags	@""
	.align	4
.nv.constant0._ZN7cutlass13device_kernelIN5flash19enable_sm80_to_sm89INS1_16FlashAttnFwdSm80INS1_25CollectiveMainloopFwdSm80ILi8ELi1ELb0EN4cute5tupleIJNS5_1CILi128EEENS7_ILi64EEENS7_ILi256EEEEEELi256ENS_6half_tEfNS_4arch4Sm80ELb1ELb0ELb1ELb1ELb0ELb0ELb1ELb1EEENS1_21CollectiveEpilogueFwdINS6_IJS8_SA_S9_EEENS6_IJNS7_ILi1EEESI_SI_EEESC_SE_Li256ELb1ELb1ELb1ELb0EEENS1_36VarlenDynamicPersistentTileSchedulerILi128ELi64ELi256ELi256ELb1ELb1ELb0ELb1ELb1ELb1EEEEEEEEEvNT_6ParamsE:
	.zero		1432


//--------------------- .nv.constant0._ZN7cutlass13device_kernelIN5flash19enable_sm80_to_sm89INS1_16FlashAttnFwdSm80INS1_25CollectiveMainloopFwdSm80ILi8ELi1ELb0EN4cute5tupleIJNS5_1CILi128EEENS7_ILi48EEENS7_ILi256EEEEEELi256ENS_6half_tEfNS_4arch4Sm80ELb1ELb0ELb1ELb1ELb0ELb1ELb1ELb1EEENS1_21CollectiveEpilogueFwdINS6_IJS8_SA_S9_EEENS6_IJNS7_ILi1EEESI_SI_EEESC_SE_Li256ELb1ELb1ELb1ELb0EEENS1_36VarlenDynamicPersistentTileSchedulerILi128ELi48ELi256ELi256ELb1ELb1ELb0ELb1ELb1ELb1EEEEEEEEEvNT_6ParamsE --------------------------
	.section	.nv.constant0._ZN7cutlass13device_kernelIN5flash19enable_sm80_to_sm89INS1_16FlashAttnFwdSm80INS1_25CollectiveMainloopFwdSm80ILi8ELi1ELb0EN4cute5tupleIJNS5_1CILi128EEENS7_ILi48EEENS7_ILi256EEEEEELi256ENS_6half_tEfNS_4arch4Sm80ELb1ELb0ELb1ELb1ELb0ELb1ELb1ELb1EEENS1_21CollectiveEpilogueFwdINS6_IJS8_SA_S9_EEENS6_IJNS7_ILi1EEESI_SI_EEESC_SE_Li256ELb1ELb1ELb1ELb0EEENS1_36VarlenDynamicPersistentTileSchedulerILi128ELi48ELi256ELi256ELb1ELb1ELb0ELb1ELb1ELb1EEEEEEEEEvNT_6ParamsE,"a",@progbits
	.sectionflags	@""
	.align	4
.nv.constant0._ZN7cutlass13device_kernelIN5flash19enable_sm80_to_sm89INS1_16FlashAttnFwdSm80INS1_25CollectiveMainloopFwdSm80ILi8ELi1ELb0EN4cute5tupleIJNS5_1CILi128EEENS7_ILi48EEENS7_ILi256EEEEEELi256ENS_6half_tEfNS_4arch4Sm80ELb1ELb0ELb1ELb1ELb0ELb1ELb1ELb1EEENS1_21CollectiveEpilogueFwdINS6_IJS8_SA_S9_EEENS6_IJNS7_ILi1EEESI_SI_EEESC_SE_Li256ELb1ELb1ELb1ELb0EEENS1_36VarlenDynamicPersistentTileSchedulerILi128ELi48ELi256ELi256ELb1ELb1ELb0ELb1ELb1ELb1EEEEEEEEEvNT_6ParamsE:
	.zero		1432


//--------------------- .text._ZN7cutlass13device_kernelIN5flash19enable_sm80_to_sm89INS1_16FlashAttnFwdSm80INS1_25CollectiveMainloopFwdSm80ILi8ELi1ELb1EN4cute5tupleIJNS5_1CILi128EEENS7_ILi64EEENS7_ILi256EEEEEELi256ENS_6half_tEfNS_4arch4Sm80ELb0ELb0ELb1ELb0ELb0ELb0ELb1ELb1EEENS1_21CollectiveEpilogueFwdINS6_IJS8_SA_S9_EEENS6_IJNS7_ILi1EEESI_SI_EEESC_SE_Li256ELb0ELb1ELb1ELb0EEENS1_19SingleTileSchedulerILb0ELb1ELb1ELi128EEEEEEEEEvNT_6ParamsE --------------------------
	.section	.text._ZN7cutlass13device_kernelIN5flash19enable_sm80_to_sm89INS1_16FlashAttnFwdSm80INS1_25CollectiveMainloopFwdSm80ILi8ELi1ELb1EN4cute5tupleIJNS5_1CILi128EEENS7_ILi64EEENS7_ILi256EEEEEELi256ENS_6half_tEfNS_4arch4Sm80ELb0ELb0ELb1ELb0ELb0ELb0ELb1ELb1EEENS1_21CollectiveEpilogueFwdINS6_IJS8_SA_S9_EEENS6_IJNS7_ILi1EEESI_SI_EEESC_SE_Li256ELb0ELb1ELb1ELb0EEENS1_19SingleTileSchedulerILb0ELb1ELb1ELi128EEEEEEEEEvNT_6ParamsE,"ax",@progbits
	.sectioninfo	@"SHI_REGISTERS=255"
	.align	128
.text._ZN7cutlass13device_kernelIN5flash19enable_sm80_to_sm89INS1_16FlashAttnFwdSm80INS1_25CollectiveMainloopFwdSm80ILi8ELi1ELb1EN4cute5tupleIJNS5_1CILi128EEENS7_ILi64EEENS7_ILi256EEEEEELi256ENS_6half_tEfNS_4arch4Sm80ELb0ELb0ELb1ELb0ELb0ELb0ELb1ELb1EEENS1_21CollectiveEpilogueFwdINS6_IJS8_SA_S9_EEENS6_IJNS7_ILi1EEESI_SI_EEESC_SE_Li256ELb0ELb1ELb1ELb0EEENS1_19SingleTileSchedulerILb0ELb1ELb1ELi128EEEEEEEEEvNT_6ParamsE:
        .type           _ZN7cutlass13device_kernelIN5flash19enable_sm80_to_sm89INS1_16FlashAttnFwdSm80INS1_25CollectiveMainloopFwdSm80ILi8ELi1ELb1EN4cute5tupleIJNS5_1CILi128EEENS7_ILi64EEENS7_ILi256EEEEEELi256ENS_6half_tEfNS_4arch4Sm80ELb0ELb0ELb1ELb0ELb0ELb0ELb1ELb1EEENS1_21CollectiveEpilogueFwdINS6_IJS8_SA_S9_EEENS6_IJNS7_ILi1EEESI_SI_EEESC_SE_Li256ELb0ELb1ELb1ELb0EEENS1_19SingleTileSchedulerILb0ELb1ELb1ELi128EEEEEEEEEvNT_6ParamsE,@function
        .size           _ZN7cutlass13device_kernelIN5flash19enable_sm80_to_sm89INS1_16FlashAttnFwdSm80INS1_25CollectiveMainloopFwdSm80ILi8ELi1ELb1EN4cute5tupleIJNS5_1CILi128EEENS7_ILi64EEENS7_ILi256EEEEEELi256ENS_6half_tEfNS_4arch4Sm80ELb0ELb0ELb1ELb0ELb0ELb0ELb1ELb1EEENS1_21CollectiveEpilogueFwdINS6_IJS8_SA_S9_EEENS6_IJNS7_ILi1EEESI_SI_EEESC_SE_Li256ELb0ELb1ELb1ELb0EEENS1_19SingleTileSchedulerILb0ELb1ELb1ELi128EEEEEEEEEvNT_6ParamsE,(.L_x_2584 - _ZN7cutlass13device_kernelIN5flash19enable_sm80_to_sm89INS1_16FlashAttnFwdSm80INS1_25CollectiveMainloopFwdSm80ILi8ELi1ELb1EN4cute5tupleIJNS5_1CILi128EEENS7_ILi64EEENS7_ILi256EEEEEELi256ENS_6half_tEfNS_4arch4Sm80ELb0ELb0ELb1ELb0ELb0ELb0ELb1ELb1EEENS1_21CollectiveEpilogueFwdINS6_IJS8_SA_S9_EEENS6_IJNS7_ILi1EEESI_SI_EEESC_SE_Li256ELb0ELb1ELb1ELb0EEENS1_19SingleTileSchedulerILb0ELb1ELb1ELi128EEEEEEEEEvNT_6ParamsE)
        .other          _ZN7cutlass13device_kernelIN5flash19enable_sm80_to_sm89INS1_16FlashAttnFwdSm80INS1_25CollectiveMainloopFwdSm80ILi8ELi1ELb1EN4cute5tupleIJNS5_1CILi128EEENS7_ILi64EEENS7_ILi256EEEEEELi256ENS_6half_tEfNS_4arch4Sm80ELb0ELb0ELb1ELb0ELb0ELb0ELb1ELb1EEENS1_21CollectiveEpilogueFwdINS6_IJS8_SA_S9_EEENS6_IJNS7_ILi1EEESI_SI_EEESC_SE_Li256ELb0ELb1ELb1ELb0EEENS1_19SingleTileSchedulerILb0ELb1ELb1ELi128EEEEEEEEEvNT_6ParamsE,@"STO_CUDA_ENTRY STV_DEFAULT"
_ZN7cutlass13device_kernelIN5flash19enable_sm80_to_sm89INS1_16FlashAttnFwdSm80INS1_25CollectiveMainloopFwdSm80ILi8ELi1ELb1EN4cute5tupleIJNS5_1CILi128EEENS7_ILi64EEENS7_ILi256EEEEEELi256ENS_6half_tEfNS_4arch4Sm80ELb0ELb0ELb1ELb0ELb0ELb0ELb1ELb1EEENS1_21CollectiveEpilogueFwdINS6_IJS8_SA_S9_EEENS6_IJNS7_ILi1EEESI_SI_EEESC_SE_Li256ELb0ELb1ELb1ELb0EEENS1_19SingleTileSchedulerILb0ELb1ELb1ELi128EEEEEEEEEvNT_6ParamsE:
[----:B------:R-:W-:Y:S02]  /*0000*/  MOV R1, c[0x0][0x28] ;  /* 0x00000a0000017a02 */ /* 0x000fe40000000f00 */
[----:B------:R-:W1:Y:S01]  /*0010*/  S2R R132, SR_TID.X ;  /* 0x0000000000847919 */ /* 0x000e620000002100 */
[----:B------:R-:W2:Y:S01]  /*0020*/  S2UR UR6, SR_CTAID.Y ;  /* 0x00000000000679c3 */ /* 0x000ea20000002600 */
[----:B------:R-:W-:Y:S02]  /*0030*/  IADD3 R1, R1, -0xd0, RZ ;  /* 0xffffff3001017810 */ /* 0x000fe40007ffe0ff */
[----:B------:R-:W3:Y:S01]  /*0040*/  S2R R12, SR_CTAID.Z ;  /* 0x00000000000c7919 */ /* 0x000ee20000002700 */
[----:B-1----:R-:W-:-:S06]  /*0050*/  SHF.R.U32.HI R0, RZ, 0x5, R132 ;  /* 0x00000005ff007819 */ /* 0x002fcc0000011684 */
[----:B------:R-:W1:Y:S02]  /*0060*/  SHFL.IDX PT, R0, R0, RZ, 0x1f ;  /* 0x00001fff00007589 */ /* 0x000e6400000e0000 */
[----:B-1----:R-:W-:-:S13]  /*0070*/  ISETP.NE.AND P0, PT, R0, RZ, PT ;  /* 0x000000ff0000720c */ /* 0x002fda0003f05270 */
[----:B--2---:R-:W-:Y:S05]  /*0080*/  @!P0 BRA `(.L_x_0) ;  /* 0x0000009000008947 */ /* 0x004fea0003800000 */
[----:B---3--:R-:W-:Y:S01]  /*0090*/  MOV R0, c[0x0][0x550] ;  /* 0x0001540000007a02 */ /* 0x008fe20000000f00 */
[----:B------:R-:W-:-:S03]  /*00a0*/  UMOV UR11, UR6 ;  /* 0x00000006000b7c82 */ /* 0x000fc60008000000 */
[----:B------:R-:W-:-:S13]  /*00b0*/  ISETP.NE.AND P0, PT, R0, 0x1, PT ;  /* 0x000000010000780c */ /* 0x000fda0003f05270 */
[----:B------:R-:W-:Y:S05]  /*00c0*/  @!P0 BRA `(.L_x_1) ;  /* 0x000000b000008947 */ /* 0x000fea0003800000 */
[----:B------:R-:W-:Y:S02]  /*00d0*/  ULDC UR4, c[0x0][0x554] ;  /* 0x0001550000047ab9 */ /* 0x000fe40000000800 */
[----:B------:R-:W-:Y:S02]  /*00e0*/  UIMAD.WIDE.U32 UR4, UR6, UR4, URZ ;  /* 0x00000004060472a5 */ /* 0x000fe4000f8e003f */
[----:B------:R-:W-:Y:S02]  /*00f0*/  ULDC UR11, c[0x0][0x558] ;  /* 0x00015600000b7ab9 */ /* 0x000fe40000000800 */
[----:B------:R-:W-:Y:S01]  /*0100*/  USHF.R.U32.HI UR11, URZ, UR11, UR5 ;  /* 0x0000000b3f0b7299 */ /* 0x000fe20008011605 */
[----:B------:R-:W-:Y:S05]  /*0110*/  BRA `(.L_x_1) ;  /* 0x0000006000007947 */ /* 0x000fea0003800000 */
.L_x_0:
[----:B---3--:R-:W-:Y:S02]  /*0120*/  ULDC.64 UR4, c[0x0][0x550] ;  /* 0x0001540000047ab9 */ /* 0x008fe40000000a00 */
[----:B------:R-:W-:Y:S02]  /*0130*/  UISETP.NE.AND UP0, UPT, UR4, 0x1, UPT ;  /* 0x000000010400788c */ /* 0x000fe4000bf05270 */
[----:B------:R-:W-:-:S02]  /*0140*/  UIMAD.WIDE.U32 UR8, UR6, UR5, URZ ;  /* 0x00000005060872a5 */ /* 0x000fc4000f8e003f */
[----:B------:R-:W-:Y:S02]  /*0150*/  ULDC UR4, c[0x0][0x558] ;  /* 0x0001560000047ab9 */ /* 0x000fe40000000800 */
[----:B------:R-:W-:-:S05]  /*0160*/  UMOV UR11, UR6 ;  /* 0x00000006000b7c82 */ /* 0x000fca0008000000 */
[----:B------:R-:W-:-:S03]  /*0170*/  @UP0 USHF.R.U32.HI UR11, URZ, UR4, UR9 ;  /* 0x000000043f0b0299 */ /* 0x000fc60008011609 */
.L_x_1:
[----:B------:R-:W-:Y:S01]  /*0180*/  ISETP.GE.AND P0, PT, R12, RZ, PT ;  /* 0x000000ff0c00720c */ /* 0x000fe20003f06270 */
[----:B------:R-:W-:Y:S02]  /*0190*/  UIADD3 UR5, -UR11, URZ, URZ ;  /* 0x0000003f0b057290 */ /* 0x000fe4000fffe13f */
[----:B------:R-:W-:Y:S02]  /*01a0*/  ULDC UR4, c[0x0][0x550] ;  /* 0x0001540000047ab9 */ /* 0x000fe40000000800 */
[----:B------:R-:W-:-:S08]  /*01b0*/  UIMAD UR6, UR5, UR4, UR6 ;  /* 0x00000004050672a4 */ /* 0x000fd0000f8e0206 */
[----:B------:R-:W-:Y:S05]  /*01c0*/  @!P0 EXIT ;  /* 0x000000000000894d */ /* 0x000fea0003800000 */
[----:B------:R-:W-:Y:S02]  /*01d0*/  ULDC UR4, c[0x0][0x1d0] ;  /* 0x0000740000047ab9 */ /* 0x000fe40000000800 */
[----:B------:R-:W-:Y:S02]  /*01e0*/  UISETP.GE.AND UP0, UPT, UR4, 0x1, UPT ;  /* 0x000000010400788c */ /* 0x000fe4000bf06270 */
[----:B------:R-:W-:Y:S02]  /*01f0*/  UIADD3 UR7, UR4, 0x3f, URZ ;  /* 0x0000003f04077890 */ /* 0x000fe4000fffe03f */
[----:B------:R-:W-:Y:S02]  /*0200*/  UMOV UR13, URZ ;  /* 0x0000003f000d7c82 */ /* 0x000fe40008000000 */
[----:B------:R-:W-:Y:S01]  /*0210*/  PLOP3.LUT P0, PT, PT, PT, UP0, 0x80, 0x0 ;  /* 0x000000000000781c */ /* 0x000fe20003f0f008 */
[----:B------:R-:W-:-:S04]  /*0220*/  USHF.R.S32.HI UR5, URZ, 0x1f, UR7 ;  /* 0x0000001f3f057899 */ /* 0x000fc80008011407 */
[----:B------:R-:W-:-:S04]  /*0230*/  ULEA.HI UR5, UR5, UR7, URZ, 0x6 ;  /* 0x0000000705057291 */ /* 0x000fc8000f8f303f */
[----:B------:R-:W-:-:S04]  /*0240*/  USHF.R.S32.HI UR14, URZ, 0x6, UR5 ;  /* 0x000000063f0e7899 */ /* 0x000fc80008011405 */
[----:B------:R-:W-:Y:S05]  /*0250*/  @!P0 BRA `(.L_x_2) ;  /* 0x0000023000008947 */ /* 0x000fea0003800000 */
[----:B------:R-:W-:Y:S02]  /*0260*/  USHF.R.U32.HI UR4, URZ, 0x10, UR6 ;  /* 0x000000103f047899 */ /* 0x000fe40008011606 */
[----:B------:R-:W-:Y:S02]  /*0270*/  ULDC UR5, c[0x0][0x338] ;  /* 0x0000ce0000057ab9 */ /* 0x000fe40000000800 */
[----:B------:R-:W-:Y:S02]  /*0280*/  UISETP.NE.AND UP0, UPT, UR4, URZ, UPT ;  /* 0x0000003f0400728c */ /* 0x000fe4000bf05270 */
[----:B------:R-:W-:Y:S02]  /*0290*/  UMOV UR12, URZ ;  /* 0x0000003f000c7c82 */ /* 0x000fe40008000000 */
[----:B------:R-:W-:-:S04]  /*02a0*/  USEL UR5, UR4, UR5, UP0 ;  /* 0x0000000504057287 */ /* 0x000fc80008000000 */
[----:B------:R-:W-:Y:S02]  /*02b0*/  UIADD3 UR10, UR14, -0x1, UR5 ;  /* 0xffffffff0e0a7890 */ /* 0x000fe4000fffe005 */
[----:B------:R-:W-:-:S05]  /*02c0*/  IMAD.U32 R3, RZ, RZ, UR5 ;  /* 0x00000005ff037e24 */ /* 0x000fca000f8e00ff */
[----:B------:R-:W-:-:S04]  /*02d0*/  IABS R0, R3 ;  /* 0x0000000300007213 */ /* 0x000fc80000000000 */
[----:B------:R-:W1:Y:S02]  /*02e0*/  R2UR UR9, R0 ;  /* 0x00000000000973c2 */ /* 0x000e6400000e0000 */
[----:B-1----:R-:W1:Y:S08]  /*02f0*/  I2F.RP R0, UR9 ;  /* 0x0000000900007d06 */ /* 0x002e700008209400 */
[----:B-1----:R-:W1:Y:S02]  /*0300*/  MUFU.RCP R0, R0 ;  /* 0x0000000000007308 */ /* 0x002e640000001000 */
[----:B-1----:R-:W-:-:S06]  /*0310*/  IADD3 R0, R0, 0xffffffe, RZ ;  /* 0x0ffffffe00007810 */ /* 0x002fcc0007ffe0ff */
[----:B------:R-:W1:Y:S02]  /*0320*/  F2I.FTZ.U32.TRUNC.NTZ R0, R0 ;  /* 0x0000000000007305 */ /* 0x000e64000021f000 */
[----:B-1----:R1:W2:Y:S02]  /*0330*/  R2UR UR13, R0 ;  /* 0x00000000000d73c2 */ /* 0x0022a400000e0000 */
[----:B-1----:R-:W-:Y:S01]  /*0340*/  IMAD.U32 R0, RZ, RZ, UR10 ;  /* 0x0000000aff007e24 */ /* 0x002fe2000f8e00ff */
[----:B--2---:R-:W-:Y:S02]  /*0350*/  UIADD3 UR4, URZ, -UR13, URZ ;  /* 0x8000000d3f047290 */ /* 0x004fe4000fffe03f */
[----:B------:R-:W-:Y:S02]  /*0360*/  ULOP3.LUT UR10, UR10, UR5, URZ, 0x3c, !UPT ;  /* 0x000000050a0a7292 */ /* 0x000fe4000f8e3c3f */
[----:B------:R-:W-:Y:S01]  /*0370*/  IABS R2, R0 ;  /* 0x0000000000027213 */ /* 0x000fe20000000000 */
[----:B------:R-:W-:Y:S01]  /*0380*/  UIMAD UR4, UR4, UR9, URZ ;  /* 0x00000009040472a4 */ /* 0x000fe2000f8e023f */
[----:B------:R-:W-:-:S02]  /*0390*/  IABS R0, R3 ;  /* 0x0000000300007213 */ /* 0x000fc40000000000 */
[----:B------:R-:W1:Y:S01]  /*03a0*/  R2UR UR8, R2 ;  /* 0x00000000020873c2 */ /* 0x000e6200000e0000 */
[----:B------:R-:W-:Y:S02]  /*03b0*/  UIMAD.WIDE.U32 UR12, UR13, UR4, UR12 ;  /* 0x000000040d0c72a5 */ /* 0x000fe4000f8e000c */
[----:B------:R-:W-:-:S05]  /*03c0*/  IMAD.MOV R0, RZ, RZ, -R0 ;  /* 0x000000ffff007224 */ /* 0x000fca00078e0a00 */
[----:B------:R-:W2:Y:S01]  /*03d0*/  R2UR UR7, R0 ;  /* 0x00000000000773c2 */ /* 0x000ea200000e0000 */
[----:B-1----:R-:W-:-:S04]  /*03e0*/  UIMAD.WIDE.U32 UR12, UR13, UR8, URZ ;  /* 0x000000080d0c72a5 */ /* 0x002fc8000f8e003f */
[----:B--2---:R-:W-:-:S04]  /*03f0*/  UIMAD UR7, UR13, UR7, UR8 ;  /* 0x000000070d0772a4 */ /* 0x004fc8000f8e0208 */
[----:B------:R-:W-:-:S11]  /*0400*/  UISETP.GT.U32.AND UP0, UPT, UR9, UR7, UPT ;  /* 0x000000070900728c */ /* 0x000fd6000bf04070 */
[----:B------:R-:W-:Y:S02]  /*0410*/  @!UP0 UIADD3 UR7, UR7, -UR9, URZ ;  /* 0x8000000907078290 */ /* 0x000fe4000fffe03f */
[----:B------:R-:W-:Y:S02]  /*0420*/  @!UP0 UIADD3 UR13, UR13, 0x1, URZ ;  /* 0x000000010d0d8890 */ /* 0x000fe4000fffe03f */
[----:B------:R-:W-:Y:S02]  /*0430*/  UISETP.GE.U32.AND UP1, UPT, UR7, UR9, UPT ;  /* 0x000000090700728c */ /* 0x000fe4000bf26070 */
[----:B------:R-:W-:-:S09]  /*0440*/  UISETP.GE.AND UP0, UPT, UR10, URZ, UPT ;  /* 0x0000003f0a00728c */ /* 0x000fd2000bf06270 */
[----:B------:R-:W-:Y:S02]  /*0450*/  @UP1 UIADD3 UR13, UR13, 0x1, URZ ;  /* 0x000000010d0d1890 */ /* 0x000fe4000fffe03f */
[----:B------:R-:W-:Y:S02]  /*0460*/  UISETP.NE.AND UP1, UPT, UR5, URZ, UPT ;  /* 0x0000003f0500728c */ /* 0x000fe4000bf25270 */
[----:B------:R-:W-:-:S09]  /*0470*/  @!UP0 UIADD3 UR13, -UR13, URZ, URZ ;  /* 0x0000003f0d0d8290 */ /* 0x000fd2000fffe13f */
[----:B------:R-:W-:Y:S02]  /*0480*/  @!UP1 ULOP3.LUT UR13, URZ, UR5, URZ, 0x33, !UPT ;  /* 0x000000053f0d9292 */ /* 0x000fe4000f8e333f */
.L_x_2:
[----:B------:R-:W-:Y:S01]  /*0490*/  ULOP3.LUT UR8, UR6, 0xffff, URZ, 0xc0, !UPT ;  /* 0x0000ffff06087892 */ /* 0x000fe2000f8ec03f */
[----:B------:R-:W-:Y:S01]  /*04a0*/  PLOP3.LUT P2, PT, PT, PT, PT, 0x80, 0x0 ;  /* 0x000000000000781c */ /* 0x000fe20003f4f070 */
[----:B------:R-:W-:Y:S01]  /*04b0*/  CS2R R16, SRZ ;  /* 0x0000000000107805 */ /* 0x000fe2000001ff00 */
[----:B------:R-:W-:Y:S01]  /*04c0*/  CS2R R130, SRZ ;  /* 0x0000000000827805 */ /* 0x000fe2000001ff00 */
[----:B------:R-:W-:Y:S01]  /*04d0*/  UIMAD UR8, UR8, UR13, URZ ;  /* 0x0000000d080872a4 */ /* 0x000fe2000f8e023f */
[----:B------:R-:W-:Y:S01]  /*04e0*/  CS2R R128, SRZ ;  /* 0x0000000000807805 */ /* 0x000fe2000001ff00 */
[----:B------:R-:W-:Y:S01]  /*04f0*/  CS2R R126, SRZ ;  /* 0x00000000007e7805 */ /* 0x000fe2000001ff00 */
[----:B------:R-:W-:Y:S01]  /*0500*/  CS2R R124, SRZ ;  /* 0x00000000007c7805 */ /* 0x000fe2000001ff00 */
[----:B------:R-:W-:Y:S01]  /*0510*/  UIADD3 UR13, UR8, UR13, URZ ;  /* 0x0000000d080d7290 */ /* 0x000fe2000fffe03f */
[----:B------:R-:W-:Y:S01]  /*0520*/  CS2R R122, SRZ ;  /* 0x00000000007a7805 */ /* 0x000fe2000001ff00 */
[----:B------:R-:W-:Y:S01]  /*0530*/  CS2R R120, SRZ ;  /* 0x0000000000787805 */ /* 0x000fe2000001ff00 */
[----:B------:R-:W-:Y:S01]  /*0540*/  CS2R R118, SRZ ;  /* 0x0000000000767805 */ /* 0x000fe2000001ff00 */
[----:B------:R-:W-:Y:S01]  /*0550*/  UISETP.LT.AND UP0, UPT, UR14, UR13, UPT ;  /* 0x0000000d0e00728c */ /* 0x000fe2000bf01270 */
[----:B------:R-:W-:Y:S01]  /*0560*/  CS2R R116, SRZ ;  /* 0x0000000000747805 */ /* 0x000fe2000001ff00 */
[----:B------:R-:W-:Y:S01]  /*0570*/  CS2R R114, SRZ ;  /* 0x0000000000727805 */ /* 0x000fe2000001ff00 */
[----:B------:R-:W-:Y:S01]  /*0580*/  CS2R R112, SRZ ;  /* 0x0000000000707805 */ /* 0x000fe2000001ff00 */
[----:B------:R-:W-:Y:S01]  /*0590*/  USEL UR14, UR14, UR13, UP0 ;  /* 0x0000000d0e0e7287 */ /* 0x000fe20008000000 */
[----:B------:R-:W-:Y:S01]  /*05a0*/  CS2R R110, SRZ ;  /* 0x00000000006e7805 */ /* 0x000fe2000001ff00 */
[----:B------:R-:W-:Y:S01]  /*05b0*/  CS2R R108, SRZ ;  /* 0x00000000006c7805 */ /* 0x000fe2000001ff00 */
[----:B------:R-:W-:Y:S01]  /*05c0*/  ULDC.64 UR12, c[0x0][0x118] ;  /* 0x00004600000c7ab9 */ /* 0x000fe20000000a00 */
[----:B------:R-:W-:Y:S01]  /*05d0*/  CS2R R106, SRZ ;  /* 0x00000000006a7805 */ /* 0x000fe2000001ff00 */
[----:B------:R-:W-:Y:S01]  /*05e0*/  UISETP.GT.AND UP0, UPT, UR14, UR8, UPT ;  /* 0x000000080e00728c */ /* 0x000fe2000bf04270 */
[----:B------:R-:W-:Y:S01]  /*05f0*/  CS2R R104, SRZ ;  /* 0x0000000000687805 */ /* 0x000fe2000001ff00 */
[----:B------:R-:W-:Y:S01]  /*0600*/  CS2R R102, SRZ ;  /* 0x0000000000667805 */ /* 0x000fe2000001ff00 */
[----:B------:R-:W-:Y:S01]  /*0610*/  CS2R R100, SRZ ;  /* 0x0000000000647805 */ /* 0x000fe2000001ff00 */
[----:B------:R-:W-:Y:S01]  /*0620*/  CS2R R98, SRZ ;  /* 0x0000000000627805 */ /* 0x000fe2000001ff00 */
[----:B------:R-:W-:Y:S01]  /*0630*/  CS2R R96, SRZ ;  /* 0x0000000000607805 */ /* 0x000fe2000001ff00 */
[----:B------:R-:W-:Y:S01]  /*0640*/  PLOP3.LUT P0, PT, PT, PT, UP0, 0x80, 0x0 ;  /* 0x000000000000781c */ /* 0x000fe20003f0f008 */
[----:B------:R-:W-:Y:S01]  /*0650*/  CS2R R94, SRZ ;  /* 0x00000000005e7805 */ /* 0x000fe2000001ff00 */
        /* <DEDUP_REMOVED lines=45> */
[----:B------:R-:W-:Y:S05]  /*0930*/  @!P0 BRA `(.L_x_3) ;  /* 0x0000963000008947 */ /* 0x000fea0003800000 */
[----:B------:R-:W-:Y:S01]  /*0940*/  ISETP.NE.U32.AND P0, PT, RZ, c[0x0][0x340], PT ;  /* 0x0000d000ff007a0c */ /* 0x000fe20003f05070 */
[----:B------:R-:W1:Y:S01]  /*0950*/  S2R R8, SR_CTAID.X ;  /* 0x0000000000087919 */ /* 0x000e620000002500 */
[----:B------:R-:W-:Y:S01]  /*0960*/  SHF.R.S32.HI R27, RZ, 0x1f, R132 ;  /* 0x0000001fff1b7819 */ /* 0x000fe20000011484 */
[----:B------:R-:W-:Y:S01]  /*0970*/  USHF.R.S32.HI UR17, URZ, 0x1f, UR11 ;  /* 0x0000001f3f117899 */ /* 0x000fe2000801140b */
[----:B------:R-:W-:Y:S01]  /*0980*/  ISETP.NE.AND.EX P0, PT, RZ, c[0x0][0x344], PT, P0 ;  /* 0x0000d100ff007a0c */ /* 0x000fe20003f05300 */
[----:B------:R-:W-:-:S12]  /*0990*/  ULDC.64 UR4, c[0x0][0x1b8] ;  /* 0x00006e0000047ab9 */ /* 0x000fd80000000a00 */
[----:B------:R-:W-:-:S04]  /*09a0*/  @P0 IMAD.MOV.U32 R0, RZ, RZ, 0x4 ;  /* 0x00000004ff000424 */ /* 0x000fc800078e00ff */
[----:B------:R-:W-:-:S05]  /*09b0*/  @P0 IMAD.WIDE R2, R12, R0, c[0x0][0x340] ;  /* 0x0000d0000c020625 */ /* 0x000fca00078e0200 */
[----:B------:R2:W3:Y:S01]  /*09c0*/  @P0 LDG.E R14, [R2.64] ;  /* 0x0000000c020e0981 */ /* 0x0004e2000c1e1900 */
[----:B------:R-:W-:Y:S01]  /*09d0*/  IMAD.MOV.U32 R10, RZ, RZ, c[0x0][0x2c4] ;  /* 0x0000b100ff0a7624 */ /* 0x000fe200078e00ff */
[----:B------:R-:W-:Y:S01]  /*09e0*/  UIMAD.WIDE.U32 UR6, UR11, UR4, URZ ;  /* 0x000000040b0672a5 */ /* 0x000fe2000f8e003f */
[----:B------:R-:W-:Y:S01]  /*09f0*/  SHF.R.S32.HI R11, RZ, 0x1f, R12 ;  /* 0x0000001fff0b7819 */ /* 0x000fe2000001140c */
[----:B------:R-:W-:Y:S01]  /*0a00*/  UIMAD UR4, UR17, UR4, URZ ;  /* 0x00000004110472a4 */ /* 0x000fe2000f8e023f */
[----:B------:R-:W-:Y:S01]  /*0a10*/  LEA.HI R92, R27, R132, RZ, 0x5 ;  /* 0x000000841b5c7211 */ /* 0x000fe200078f28ff */
[----:B------:R-:W-:Y:S01]  /*0a20*/  UMOV UR15, 0x6 ;  /* 0x00000006000f7882 */ /* 0x000fe20000000000 */
[----:B------:R-:W-:Y:S01]  /*0a30*/  BAR.SYNC.DEFER_BLOCKING 0x0 ;  /* 0x0000000000007b1d */ /* 0x000fe20000010000 */
[----:B------:R-:W-:Y:S01]  /*0a40*/  ISETP.NE.AND P1, PT, R10, 0x1, PT ;  /* 0x000000010a00780c */ /* 0x000fe20003f25270 */
[----:B------:R-:W-:Y:S01]  /*0a50*/  UIMAD UR4, UR11, UR5, UR4 ;  /* 0x000000050b0472a4 */ /* 0x000fe2000f8e0204 */
[----:B------:R-:W-:-:S03]  /*0a60*/  IMAD R6, R11, c[0x0][0x1c0], RZ ;  /* 0x000070000b067a24 */ /* 0x000fc600078e02ff */
[----:B------:R-:W-:Y:S02]  /*0a70*/  UIADD3 UR4, UR7, UR4, URZ ;  /* 0x0000000407047290 */ /* 0x000fe4000fffe03f */
[----:B------:R-:W-:Y:S01]  /*0a80*/  UMOV UR9, 0x5 ;  /* 0x0000000500097882 */ /* 0x000fe20000000000 */
[----:B--2---:R-:W-:Y:S01]  /*0a90*/  LEA.HI R2, R27, R132, RZ, 0x3 ;  /* 0x000000841b027211 */ /* 0x004fe200078f18ff */
[----:B------:R-:W-:Y:S02]  /*0aa0*/  IMAD.U32 R3, RZ, RZ, UR7 ;  /* 0x00000007ff037e24 */ /* 0x000fe4000f8e00ff */
[----:B------:R-:W-:Y:S01]  /*0ab0*/  MOV R3, UR4 ;  /* 0x0000000400037c02 */ /* 0x000fe20008000f00 */
[----:B------:R-:W-:Y:S01]  /*0ac0*/  UIADD3 UR7, UR14, -0x1, URZ ;  /* 0xffffffff0e077890 */ /* 0x000fe2000fffe03f */
[----:B------:R-:W-:Y:S01]  /*0ad0*/  LOP3.LUT R0, R2, 0xfffffff8, RZ, 0xc0, !PT ;  /* 0xfffffff802007812 */ /* 0x000fe200078ec0ff */
[----:B------:R-:W-:Y:S01]  /*0ae0*/  ULDC.64 UR4, c[0x0][0x1e8] ;  /* 0x00007a0000047ab9 */ /* 0x000fe20000000a00 */
[----:B------:R-:W-:Y:S01]  /*0af0*/  SHF.R.S32.HI R23, RZ, 0x3, R2 ;  /* 0x00000003ff177819 */ /* 0x000fe20000011402 */
[----:B------:R-:W-:Y:S01]  /*0b00*/  IMAD.U32 R2, RZ, RZ, UR6 ;  /* 0x00000006ff027e24 */ /* 0x000fe2000f8e00ff */
[----:B------:R-:W-:Y:S01]  /*0b10*/  UIMAD UR4, UR17, UR4, URZ ;  /* 0x00000004110472a4 */ /* 0x000fe2000f8e023f */
[----:B------:R-:W-:Y:S01]  /*0b20*/  IMAD.IADD R25, R132, 0x1, -R0 ;  /* 0x0000000184197824 */ /* 0x000fe200078e0a00 */
[----:B------:R-:W-:Y:S01]  /*0b30*/  IADD3 R7, -R23, c[0x0][0x1d0], RZ ;  /* 0x0000740017077a10 */ /* 0x000fe20007ffe1ff */
[----:B------:R-:W-:Y:S01]  /*0b40*/  IMAD.WIDE.U32 R2, R12, c[0x0][0x1c0], R2 ;  /* 0x000070000c027a25 */ /* 0x000fe200078e0002 */
[----:B------:R-:W-:Y:S01]  /*0b50*/  SHF.R.S32.HI R26, RZ, 0x1f, R23 ;  /* 0x0000001fff1a7819 */ /* 0x000fe20000011417 */
[----:B------:R-:W-:Y:S01]  /*0b60*/  UIMAD UR4, UR11, UR5, UR4 ;  /* 0x000000050b0472a4 */ /* 0x000fe2000f8e0204 */
[----:B------:R-:W-:Y:S01]  /*0b70*/  LEA R0, R25, R23, 0x5 ;  /* 0x0000001719007211 */ /* 0x000fe200078e28ff */
[----:B------:R-:W-:-:S02]  /*0b80*/  USHF.R.S32.HI UR6, URZ, 0x1f, UR7 ;  /* 0x0000001f3f067899 */ /* 0x000fc40008011407 */
[----:B------:R-:W-:Y:S02]  /*0b90*/  UISETP.GT.AND UP0, UPT, UR7, UR8, UPT ;  /* 0x000000080700728c */ /* 0x000fe4000bf04270 */
[----:B-1----:R-:W-:Y:S01]  /*0ba0*/  IMAD R4, R8, 0x80, R0 ;  /* 0x0000008008047824 */ /* 0x002fe200078e0200 */
[----:B------:R-:W-:-:S03]  /*0bb0*/  UIADD3 UR14, UR14, -0x2, URZ ;  /* 0xfffffffe0e0e7890 */ /* 0x000fc6000fffe03f */
[----:B------:R-:W-:-:S04]  /*0bc0*/  @P1 IMAD.HI.U32 R5, R4, c[0x0][0x2c8], RZ ;  /* 0x0000b20004051a27 */ /* 0x000fc800078e00ff */
[----:B------:R-:W-:Y:S01]  /*0bd0*/  IMAD.MOV.U32 R0, RZ, RZ, R4 ;  /* 0x000000ffff007224 */ /* 0x000fe200078e0004 */
[----:B------:R-:W-:Y:S01]  /*0be0*/  @P1 SHF.R.U32.HI R0, RZ, c[0x0][0x2cc], R5 ;  /* 0x0000b300ff001a19 */ /* 0x000fe20000011605 */
[----:B------:R-:W-:-:S03]  /*0bf0*/  IMAD R5, R12, c[0x0][0x1c4], R6 ;  /* 0x000071000c057a24 */ /* 0x000fc600078e0206 */
[--C-:B------:R-:W-:Y:S01]  /*0c00*/  SHF.R.S32.HI R6, RZ, 0x1f, R0.reuse ;  /* 0x0000001fff067819 */ /* 0x100fe20000011400 */
[----:B------:R-:W-:Y:S02]  /*0c10*/  IMAD.IADD R3, R3, 0x1, R5 ;  /* 0x0000000103037824 */ /* 0x000fe400078e0205 */
[----:B------:R-:W-:Y:S02]  /*0c20*/  IMAD.MOV R5, RZ, RZ, -R0 ;  /* 0x000000ffff057224 */ /* 0x000fe400078e0a00 */
[----:B------:R-:W-:Y:S02]  /*0c30*/  IMAD R6, R6, c[0x0][0x1b0], RZ ;  /* 0x00006c0006067a24 */ /* 0x000fe400078e02ff */
[----:B------:R-:W-:Y:S02]  /*0c40*/  IMAD R4, R5, c[0x0][0x2c4], R4 ;  /* 0x0000b10005047a24 */ /* 0x000fe400078e0204 */
[----:B------:R-:W-:-:S03]  /*0c50*/  IMAD.WIDE.U32 R2, R0, c[0x0][0x1b0], R2 ;  /* 0x00006c0000027a25 */ /* 0x000fc600078e0002 */
[----:B------:R-:W-:Y:S01]  /*0c60*/  SHF.R.S32.HI R5, RZ, 0x1f, R4 ;  /* 0x0000001fff057819 */ /* 0x000fe20000011404 */
[----:B------:R-:W-:Y:S01]  /*0c70*/  IMAD R0, R0, c[0x0][0x1b4], R6 ;  /* 0x00006d0000007a24 */ /* 0x000fe200078e0206 */
[----:B------:R-:W-:-:S03]  /*0c80*/  MOV R6, UR7 ;  /* 0x0000000700067c02 */ /* 0x000fc60008000f00 */
[----:B------:R-:W-:Y:S02]  /*0c90*/  IMAD.IADD R3, R3, 0x1, R0 ;  /* 0x0000000103037824 */ /* 0x000fe400078e0200 */
[----:B------:R-:W-:Y:S02]  /*0ca0*/  IMAD R0, R5, c[0x0][0x1a8], RZ ;  /* 0x00006a0005007a24 */ /* 0x000fe400078e02ff */
[----:B------:R-:W-:Y:S02]  /*0cb0*/  IMAD R24, R6, -0x40, R7 ;  /* 0xffffffc006187824 */ /* 0x000fe400078e0207 */
[----:B------:R-:W-:Y:S02]  /*0cc0*/  IMAD.SHL.U32 R7, R23, 0x40, RZ ;  /* 0x0000004017077824 */ /* 0x000fe400078e00ff */
[C---:B------:R-:W-:Y:S02]  /*0cd0*/  IMAD R9, R4.reuse, c[0x0][0x1ac], R0 ;  /* 0x00006b0004097a24 */ /* 0x040fe400078e0200 */
[----:B------:R-:W-:Y:S01]  /*0ce0*/  IMAD.WIDE.U32 R4, R4, c[0x0][0x1a8], R2 ;  /* 0x00006a0004047a25 */ /* 0x000fe200078e0002 */
[----:B------:R-:W-:-:S02]  /*0cf0*/  LOP3.LUT R0, R7, 0x1c0, RZ, 0xc0, !PT ;  /* 0x000001c007007812 */ /* 0x000fc400078ec0ff */
[----:B------:R-:W-:Y:S01]  /*0d00*/  SHF.L.U32 R2, R25, 0x3, RZ ;  /* 0x0000000319027819 */ /* 0x000fe200000006ff */
[----:B------:R-:W-:Y:S01]  /*0d10*/  IMAD R6, R8, 0x80, R23 ;  /* 0x0000008008067824 */ /* 0x000fe200078e0217 */
[----:B------:R-:W-:Y:S01]  /*0d20*/  SHF.R.U32.HI R8, RZ, 0x3, R0 ;  /* 0x00000003ff087819 */ /* 0x000fe20000011600 */
[----:B------:R-:W-:Y:S01]  /*0d30*/  IMAD R7, R10, c[0x0][0x168], RZ ;  /* 0x00005a000a077a24 */ /* 0x000fe200078e02ff */
[----:B------:R-:W-:Y:S01]  /*0d40*/  LOP3.LUT R3, R0, 0x38, R2, 0xf8, !PT ;  /* 0x0000003800037812 */ /* 0x000fe200078ef802 */
[----:B------:R-:W-:Y:S01]  /*0d50*/  IMAD.IADD R0, R5, 0x1, R9 ;  /* 0x0000000105007824 */ /* 0x000fe200078e0209 */
[C---:B------:R-:W-:Y:S02]  /*0d60*/  LEA R22, P2, R4.reuse, c[0x0][0x160], 0x1 ;  /* 0x0000580004167a11 */ /* 0x040fe400078408ff */
[----:B------:R-:W-:Y:S02]  /*0d70*/  LEA.HI R5, R27, R132, RZ, 0x6 ;  /* 0x000000841b057211 */ /* 0x000fe400078f30ff */
[----:B------:R-:W-:-:S02]  /*0d80*/  LEA.HI.X R21, R4, c[0x0][0x164], R0, 0x1, P2 ;  /* 0x0000590004157a11 */ /* 0x000fc400010f0c00 */
[C---:B------:R-:W-:Y:S01]  /*0d90*/  ISETP.GE.AND P6, PT, R6.reuse, R7, PT ;  /* 0x000000070600720c */ /* 0x040fe20003fc6270 */
[----:B------:R-:W-:Y:S01]  /*0da0*/  SHFL.IDX PT, R4, R22, RZ, 0x181f ;  /* 0x00181fff16047589 */ /* 0x000fe200000e0000 */
[----:B------:R-:W-:Y:S01]  /*0db0*/  IMAD.SHL.U32 R0, R5, 0x8, RZ ;  /* 0x0000000805007824 */ /* 0x000fe200078e00ff */
[----:B------:R-:W-:Y:S02]  /*0dc0*/  LOP3.LUT R3, R3, R8, RZ, 0x3c, !PT ;  /* 0x0000000803037212 */ /* 0x000fe400078e3cff */
[----:B------:R-:W1:Y:S01]  /*0dd0*/  SHFL.IDX PT, R5, R21, RZ, 0x181f ;  /* 0x00181fff15057589 */ /* 0x000e6200000e0000 */
[----:B------:R-:W-:Y:S02]  /*0de0*/  IADD3 R10, R6, 0x20, RZ ;  /* 0x00000020060a7810 */ /* 0x000fe40007ffe0ff */
[----:B------:R-:W-:Y:S01]  /*0df0*/  LOP3.LUT R16, R3, 0xfffffe00, R0, 0xf8, !PT ;  /* 0xfffffe0003107812 */ /* 0x000fe200078ef800 */
[----:B------:R-:W2:Y:S01]  /*0e00*/  SHFL.IDX PT, R8, R22, 0x1, 0x181f ;  /* 0x00381f0016087f89 */ /* 0x000ea200000e0000 */
[----:B------:R-:W-:-:S02]  /*0e10*/  IADD3 R0, R2, 0x80, RZ ;  /* 0x0000008002007810 */ /* 0x000fc40007ffe0ff */
[----:B------:R-:W-:Y:S01]  /*0e20*/  ISETP.GE.AND P1, PT, R10, R7, PT ;  /* 0x000000070a00720c */ /* 0x000fe20003f26270 */
[----:B------:R-:W-:Y:S01]  /*0e30*/  IMAD.SHL.U32 R100, R16, 0x2, RZ ;  /* 0x0000000210647824 */ /* 0x000fe200078e00ff */
[C---:B------:R-:W-:Y:S02]  /*0e40*/  IADD3 R10, R2.reuse, 0x40, RZ ;  /* 0x00000040020a7810 */ /* 0x040fe40007ffe0ff */
[----:B------:R-:W-:Y:S02]  /*0e50*/  @!P6 SHF.R.S32.HI R9, RZ, 0x1f, R0 ;  /* 0x0000001fff09e819 */ /* 0x000fe40000011400 */
[----:B------:R-:W-:Y:S01]  /*0e60*/  @!P6 SHF.R.S32.HI R13, RZ, 0x1f, R10 ;  /* 0x0000001fff0de819 */ /* 0x000fe2000001140a */
[----:B------:R-:W-:Y:S01]  /*0e70*/  STL [R1+0x18], R100 ;  /* 0x0000186401007387 */ /* 0x000fe20000100800 */
[----:B------:R-:W-:Y:S02]  /*0e80*/  @!P6 LEA.HI R19, R9, R0, RZ, 0x3 ;  /* 0x000000000913e211 */ /* 0x000fe400078f18ff */
[----:B------:R-:W-:Y:S01]  /*0e90*/  ISETP.GE.AND P2, PT, R2, c[0x0][0x198], PT ;  /* 0x0000660002007a0c */ /* 0x000fe20003f46270 */
[----:B------:R-:W4:Y:S01]  /*0ea0*/  SHFL.IDX PT, R9, R21, 0x1, 0x181f ;  /* 0x00381f0015097f89 */ /* 0x000f2200000e0000 */
[----:B------:R-:W-:-:S02]  /*0eb0*/  @!P6 LEA.HI R13, R13, R10, RZ, 0x3 ;  /* 0x0000000a0d0de211 */ /* 0x000fc400078f18ff */
[----:B------:R-:W-:Y:S02]  /*0ec0*/  ISETP.GE.AND P5, PT, R10, c[0x0][0x198], PT ;  /* 0x000066000a007a0c */ /* 0x000fe40003fa6270 */
[----:B------:R-:W-:Y:S02]  /*0ed0*/  ISETP.GE.AND P4, PT, R0, c[0x0][0x198], PT ;  /* 0x0000660000007a0c */ /* 0x000fe40003f86270 */
[----:B------:R-:W-:Y:S02]  /*0ee0*/  SHF.R.S32.HI R3, RZ, 0x1f, R2 ;  /* 0x0000001fff037819 */ /* 0x000fe40000011402 */
[----:B------:R-:W-:Y:S02]  /*0ef0*/  @!P6 LOP3.LUT R18, R13, 0xfffffff8, RZ, 0xc0, !PT ;  /* 0xfffffff80d12e812 */ /* 0x000fe400078ec0ff */
[----:B------:R-:W-:-:S03]  /*0f00*/  @!P6 LOP3.LUT R16, R19, 0xfffffff8, RZ, 0xc0, !PT ;  /* 0xfffffff81310e812 */ /* 0x000fc600078ec0ff */
[----:B-1----:R-:W-:Y:S01]  /*0f10*/  @!P6 IMAD.WIDE R18, R18, 0x2, R4 ;  /* 0x000000021212e825 */ /* 0x002fe200078e0204 */
[----:B---3--:R-:W-:-:S03]  /*0f20*/  @P0 SHF.R.S32.HI R15, RZ, 0x1f, R14 ;  /* 0x0000001fff0f0819 */ /* 0x008fc6000001140e */
[----:B------:R-:W-:Y:S01]  /*0f30*/  @!P0 IMAD.MOV.U32 R14, RZ, RZ, R12 ;  /* 0x000000ffff0e8224 */ /* 0x000fe200078e000c */
[----:B------:R-:W-:Y:S02]  /*0f40*/  @!P0 MOV R15, R11 ;  /* 0x0000000b000f8202 */ /* 0x000fe40000000f00 */
[----:B------:R-:W-:-:S04]  /*0f50*/  IADD3 R11, R2, 0xc0, RZ ;  /* 0x000000c0020b7810 */ /* 0x000fc80007ffe0ff */
[----:B------:R-:W-:Y:S02]  /*0f60*/  @!P6 SHF.R.S32.HI R12, RZ, 0x1f, R11 ;  /* 0x0000001fff0ce819 */ /* 0x000fe4000001140b */
[----:B------:R-:W-:Y:S02]  /*0f70*/  ISETP.GE.AND P3, PT, R11, c[0x0][0x198], PT ;  /* 0x000066000b007a0c */ /* 0x000fe40003f66270 */
[----:B------:R-:W-:Y:S02]  /*0f80*/  @!P6 LEA.HI R17, R12, R11, RZ, 0x3 ;  /* 0x0000000b0c11e211 */ /* 0x000fe400078f18ff */
[----:B------:R-:W-:Y:S02]  /*0f90*/  @!P6 LEA R12, P0, R2, R4, 0x1 ;  /* 0x00000004020ce211 */ /* 0x000fe400078008ff */
[----:B------:R-:W-:Y:S01]  /*0fa0*/  @!P6 LOP3.LUT R20, R17, 0xfffffff8, RZ, 0xc0, !PT ;  /* 0xfffffff81114e812 */ /* 0x000fe200078ec0ff */
[----:B------:R-:W-:Y:S01]  /*0fb0*/  @!P6 IMAD.WIDE R16, R16, 0x2, R4 ;  /* 0x000000021010e825 */ /* 0x000fe200078e0204 */
[----:B------:R-:W-:-:S03]  /*0fc0*/  @!P6 LEA.HI.X R13, R2, R5, R3, 0x1, P0 ;  /* 0x00000005020de211 */ /* 0x000fc600000f0c03 */
[----:B------:R-:W-:Y:S02]  /*0fd0*/  @!P6 IMAD.WIDE R4, R20, 0x2, R4 ;  /* 0x000000021404e825 */ /* 0x000fe400078e0204 */
[----:B------:R1:W-:Y:S04]  /*0fe0*/  @!P6 LDGSTS.E.BYPASS.LTC128B.128 [R100+0x100], [R12.64], !P2 ;  /* 0x001000000c64efae */ /* 0x0003e8000d101d4c */
[----:B------:R3:W-:Y:S04]  /*0ff0*/  @!P6 LDGSTS.E.BYPASS.LTC128B.128 [R100+0x4100], [R18.64], !P5 ;  /* 0x041000001264efae */ /* 0x0007e8000e901d4c */
[----:B------:R5:W-:Y:S04]  /*1000*/  @!P6 LDGSTS.E.BYPASS.LTC128B.128 [R100+0x8100], [R16.64], !P4 ;  /* 0x081000001064efae */ /* 0x000be8000e101d4c */
[----:B------:R2:W-:Y:S01]  /*1010*/  @!P6 LDGSTS.E.BYPASS.LTC128B.128 [R100+0xc100], [R4.64], !P3 ;  /* 0x0c1000000464efae */ /* 0x0005e2000d901d4c */
[----:B-1----:R-:W-:-:S04]  /*1020*/  IMAD.WIDE.U32 R12, R23, c[0x0][0x1e0], R2 ;  /* 0x00007800170c7a25 */ /* 0x002fc800078e0002 */
[----:B-----5:R-:W-:Y:S01]  /*1030*/  IMAD R17, R26, c[0x0][0x1e0], RZ ;  /* 0x000078001a117a24 */ /* 0x020fe200078e02ff */
[----:B------:R-:W-:Y:S02]  /*1040*/  @!P1 SHF.R.S32.HI R16, RZ, 0x1f, R10 ;  /* 0x0000001fff109819 */ /* 0x000fe4000001140a */
[----:B--2---:R-:W-:Y:S01]  /*1050*/  IADD3 R5, R6, 0x40, RZ ;  /* 0x0000004006057810 */ /* 0x004fe20007ffe0ff */
[----:B------:R-:W-:Y:S01]  /*1060*/  IMAD R17, R23, c[0x0][0x1e4], R17 ;  /* 0x0000790017117a24 */ /* 0x000fe200078e0211 */
[----:B------:R-:W-:Y:S02]  /*1070*/  @!P1 LEA R4, P0, R2, R8, 0x1 ;  /* 0x0000000802049211 */ /* 0x000fe400078008ff */
[----:B------:R-:W-:Y:S01]  /*1080*/  IADD3 R6, R6, 0x60, RZ ;  /* 0x0000006006067810 */ /* 0x000fe20007ffe0ff */
[----:B------:R-:W-:Y:S01]  /*1090*/  IMAD.IADD R13, R13, 0x1, R17 ;  /* 0x000000010d0d7824 */ /* 0x000fe200078e0211 */
[----:B------:R-:W-:Y:S02]  /*10a0*/  ISETP.GE.AND P6, PT, R5, R7, PT ;  /* 0x000000070500720c */ /* 0x000fe40003fc6270 */
[----:B----4-:R-:W-:-:S02]  /*10b0*/  @!P1 LEA.HI.X R5, R2, R9, R3, 0x1, P0 ;  /* 0x0000000902059211 */ /* 0x010fc400000f0c03 */
[----:B------:R-:W-:Y:S02]  /*10c0*/  ISETP.GE.AND P0, PT, R6, R7, PT ;  /* 0x000000070600720c */ /* 0x000fe40003f06270 */
[----:B------:R-:W-:Y:S01]  /*10d0*/  @!P1 SHF.R.S32.HI R7, RZ, 0x1f, R0 ;  /* 0x0000001fff079819 */ /* 0x000fe20000011400 */
[----:B------:R1:W-:Y:S01]  /*10e0*/  @!P1 LDGSTS.E.BYPASS.LTC128B.128 [R100+0x1100], [R4.64], !P2 ;  /* 0x0110000004649fae */ /* 0x0003e2000d101d4c */
[----:B------:R-:W-:Y:S02]  /*10f0*/  @!P1 SHF.R.S32.HI R6, RZ, 0x1f, R11 ;  /* 0x0000001fff069819 */ /* 0x000fe4000001140b */
[----:B---3--:R-:W-:Y:S02]  /*1100*/  @!P1 LEA.HI R18, R16, R10, RZ, 0x3 ;  /* 0x0000000a10129211 */ /* 0x008fe400078f18ff */
[----:B------:R-:W-:Y:S02]  /*1110*/  @!P1 LEA.HI R7, R7, R0, RZ, 0x3 ;  /* 0x0000000007079211 */ /* 0x000fe400078f18ff */
[----:B------:R-:W-:-:S02]  /*1120*/  @!P1 LEA.HI R16, R6, R11, RZ, 0x3 ;  /* 0x0000000b06109211 */ /* 0x000fc400078f18ff */
[----:B------:R-:W-:Y:S01]  /*1130*/  SHFL.IDX PT, R6, R22, 0x2, 0x181f ;  /* 0x00581f0016067f89 */ /* 0x000fe200000e0000 */
[----:B------:R-:W-:Y:S02]  /*1140*/  @!P1 LOP3.LUT R17, R7, 0xfffffff8, RZ, 0xc0, !PT ;  /* 0xfffffff807119812 */ /* 0x000fe400078ec0ff */
[----:B------:R-:W-:Y:S01]  /*1150*/  @!P1 LOP3.LUT R18, R18, 0xfffffff8, RZ, 0xc0, !PT ;  /* 0xfffffff812129812 */ /* 0x000fe200078ec0ff */
[----:B------:R-:W2:Y:S01]  /*1160*/  SHFL.IDX PT, R7, R21, 0x2, 0x181f ;  /* 0x00581f0015077f89 */ /* 0x000ea200000e0000 */
[----:B------:R-:W-:Y:S01]  /*1170*/  @!P1 LOP3.LUT R20, R16, 0xfffffff8, RZ, 0xc0, !PT ;  /* 0xfffffff810149812 */ /* 0x000fe200078ec0ff */
[----:B------:R-:W-:-:S04]  /*1180*/  @!P1 IMAD.WIDE R16, R17, 0x2, R8 ;  /* 0x0000000211109825 */ /* 0x000fc800078e0208 */
[----:B------:R-:W-:-:S04]  /*1190*/  @!P1 IMAD.WIDE R18, R18, 0x2, R8 ;  /* 0x0000000212129825 */ /* 0x000fc800078e0208 */
[----:B------:R-:W-:Y:S01]  /*11a0*/  @!P1 IMAD.WIDE R8, R20, 0x2, R8 ;  /* 0x0000000214089825 */ /* 0x000fe200078e0208 */
[----:B------:R3:W-:Y:S04]  /*11b0*/  @!P1 LDGSTS.E.BYPASS.LTC128B.128 [R100+0x5100], [R18.64], !P5 ;  /* 0x0510000012649fae */ /* 0x0007e8000e901d4c */
[----:B------:R4:W-:Y:S04]  /*11c0*/  @!P1 LDGSTS.E.BYPASS.LTC128B.128 [R100+0x9100], [R16.64], !P4 ;  /* 0x0910000010649fae */ /* 0x0009e8000e101d4c */
[----:B-1----:R-:W1:Y:S04]  /*11d0*/  SHFL.IDX PT, R4, R22, 0x3, 0x181f ;  /* 0x00781f0016047f89 */ /* 0x002e6800000e0000 */
[----:B------:R-:W5:Y:S04]  /*11e0*/  SHFL.IDX PT, R5, R21, 0x3, 0x181f ;  /* 0x00781f0015057f89 */ /* 0x000f6800000e0000 */
[----:B------:R1:W-:Y:S01]  /*11f0*/  @!P1 LDGSTS.E.BYPASS.LTC128B.128 [R100+0xd100], [R8.64], !P3 ;  /* 0x0d10000008649fae */ /* 0x0003e2000d901d4c */
[----:B---3--:R-:W-:-:S02]  /*1200*/  @!P6 SHF.R.S32.HI R18, RZ, 0x1f, R10 ;  /* 0x0000001fff12e819 */ /* 0x008fc4000001140a */
[----:B----4-:R-:W-:Y:S02]  /*1210*/  @!P6 SHF.R.S32.HI R17, RZ, 0x1f, R0 ;  /* 0x0000001fff11e819 */ /* 0x010fe40000011400 */
[----:B------:R-:W-:Y:S02]  /*1220*/  @!P6 SHF.R.S32.HI R16, RZ, 0x1f, R11 ;  /* 0x0000001fff10e819 */ /* 0x000fe4000001140b */
[----:B------:R-:W-:Y:S02]  /*1230*/  @!P6 LEA.HI R18, R18, R10, RZ, 0x3 ;  /* 0x0000000a1212e211 */ /* 0x000fe400078f18ff */
[----:B------:R-:W-:Y:S02]  /*1240*/  @!P6 LEA.HI R17, R17, R0, RZ, 0x3 ;  /* 0x000000001111e211 */ /* 0x000fe400078f18ff */
[----:B------:R-:W-:Y:S02]  /*1250*/  @!P6 LOP3.LUT R18, R18, 0xfffffff8, RZ, 0xc0, !PT ;  /* 0xfffffff81212e812 */ /* 0x000fe400078ec0ff */
[----:B------:R-:W-:-:S02]  /*1260*/  @!P6 LOP3.LUT R17, R17, 0xfffffff8, RZ, 0xc0, !PT ;  /* 0xfffffff81111e812 */ /* 0x000fc400078ec0ff */
[----:B-1----:R-:W-:Y:S01]  /*1270*/  @!P6 LEA.HI R9, R16, R11, RZ, 0x3 ;  /* 0x0000000b1009e211 */ /* 0x002fe200078f18ff */
[--C-:B--2---:R-:W-:Y:S01]  /*1280*/  @!P6 IMAD.WIDE R18, R18, 0x2, R6.reuse ;  /* 0x000000021212e825 */ /* 0x104fe200078e0206 */
[C---:B------:R-:W-:Y:S02]  /*1290*/  @!P6 LEA R8, P1, R2.reuse, R6, 0x1 ;  /* 0x000000060208e211 */ /* 0x040fe400078208ff */
        /* <DEDUP_REMOVED lines=8> */
[----:B------:R-:W-:-:S02]  /*1320*/  ISETP.GE.AND P6, PT, R2, c[0x0][0x1d4], PT ;  /* 0x0000750002007a0c */ /* 0x000fc40003fc6270 */
[----:B-1----:R-:W-:-:S04]  /*1330*/  @!P0 LEA R8, P1, R2, R4, 0x1 ;  /* 0x0000000402088211 */ /* 0x002fc800078208ff */
[--C-:B-----5:R-:W-:Y:S01]  /*1340*/  @!P0 LEA.HI.X R9, R2, R5, R3.reuse, 0x1, P1 ;  /* 0x0000000502098211 */ /* 0x120fe200008f0c03 */
[----:B------:R-:W-:Y:S01]  /*1350*/  IMAD.WIDE.U32 R2, R23, c[0x0][0x208], R2 ;  /* 0x0000820017027a25 */ /* 0x000fe200078e0002 */
[C---:B------:R-:W-:Y:S02]  /*1360*/  ISETP.GE.AND P1, PT, R24.reuse, 0x21, PT ;  /* 0x000000211800780c */ /* 0x040fe40003f26270 */
[----:B--2---:R-:W-:Y:S01]  /*1370*/  LEA.HI R18, R27, R132, RZ, 0x4 ;  /* 0x000000841b127211 */ /* 0x004fe200078f20ff */
[----:B------:R1:W-:Y:S01]  /*1380*/  @!P0 LDGSTS.E.BYPASS.LTC128B.128 [R100+0x3100], [R8.64], !P2 ;  /* 0x0310000008648fae */ /* 0x0003e2000d101d4c */
[----:B------:R-:W-:Y:S02]  /*1390*/  ISETP.GE.AND P2, PT, R24, 0x1, PT ;  /* 0x000000011800780c */ /* 0x000fe40003f46270 */
[----:B----4-:R-:W-:Y:S01]  /*13a0*/  @!P0 SHF.R.S32.HI R7, RZ, 0x1f, R10 ;  /* 0x0000001fff078819 */ /* 0x010fe2000001140a */
[----:B------:R-:W-:Y:S01]  /*13b0*/  IMAD.U32 R6, RZ, RZ, UR11 ;  /* 0x0000000bff067e24 */ /* 0x000fe2000f8e00ff */
[----:B---3--:R-:W-:-:S02]  /*13c0*/  SHF.R.S32.HI R17, RZ, 0x4, R18 ;  /* 0x00000004ff117819 */ /* 0x008fc40000011412 */
[----:B------:R-:W-:Y:S01]  /*13d0*/  @!P0 LEA.HI R16, R7, R10, RZ, 0x3 ;  /* 0x0000000a07108211 */ /* 0x000fe200078f18ff */
[----:B------:R-:W-:Y:S01]  /*13e0*/  IMAD.WIDE.U32 R6, R6, c[0x0][0x1e8], R12 ;  /* 0x00007a0006067a25 */ /* 0x000fe200078e000c */
[----:B------:R-:W-:Y:S02]  /*13f0*/  LEA.HI R13, R18, R17, RZ, 0x1 ;  /* 0x00000011120d7211 */ /* 0x000fe400078f08ff */
[----:B------:R-:W-:Y:S02]  /*1400*/  @!P0 LOP3.LUT R12, R16, 0xfffffff8, RZ, 0xc0, !PT ;  /* 0xfffffff8100c8812 */ /* 0x000fe400078ec0ff */
[----:B------:R-:W-:Y:S01]  /*1410*/  IADD3 R7, R7, UR4, RZ ;  /* 0x0000000407077c10 */ /* 0x000fe2000fffe0ff */
[----:B------:R-:W-:Y:S01]  /*1420*/  ULDC.64 UR4, c[0x0][0x1e0] ;  /* 0x0000780000047ab9 */ /* 0x000fe20000000a00 */
[----:B------:R-:W-:Y:S01]  /*1430*/  LOP3.LUT R13, R13, 0xfffffffe, RZ, 0xc0, !PT ;  /* 0xfffffffe0d0d7812 */ /* 0x000fe200078ec0ff */
[----:B------:R-:W-:Y:S02]  /*1440*/  USHF.L.U32 UR16, UR4, 0x6, URZ ;  /* 0x0000000604107899 */ /* 0x000fe4000800063f */
[----:B------:R-:W-:Y:S01]  /*1450*/  USHF.L.U64.HI UR15, UR4, UR15, UR5 ;  /* 0x0000000f040f7299 */ /* 0x000fe20008010205 */
[----:B------:R-:W-:Y:S01]  /*1460*/  IMAD.WIDE.U32 R28, R14, c[0x0][0x1f0], R6 ;  /* 0x00007c000e1c7a25 */ /* 0x000fe200078e0006 */
[----:B------:R-:W-:Y:S01]  /*1470*/  USHF.L.U32 UR10, UR4, 0x5, URZ ;  /* 0x00000005040a7899 */ /* 0x000fe2000800063f */
[----:B------:R-:W-:Y:S01]  /*1480*/  IADD3 R17, R17, -R13, RZ ;  /* 0x8000000d11117210 */ /* 0x000fe20007ffe0ff */
[----:B------:R-:W-:Y:S01]  /*1490*/  UIMAD UR18, UR15, UR7, URZ ;  /* 0x000000070f1272a4 */ /* 0x000fe2000f8e023f */
[----:B------:R-:W-:Y:S01]  /*14a0*/  IMAD.U32 R96, RZ, RZ, UR16 ;  /* 0x00000010ff607e24 */ /* 0x000fe2000f8e00ff */
[----:B------:R-:W-:Y:S01]  /*14b0*/  USHF.L.U64.HI UR9, UR4, UR9, UR5 ;  /* 0x0000000904097299 */ /* 0x000fe20008010205 */
[----:B------:R-:W-:Y:S01]  /*14c0*/  IMAD.MOV.U32 R98, RZ, RZ, R28 ;  /* 0x000000ffff627224 */ /* 0x000fe200078e001c */
[----:B------:R-:W-:Y:S01]  /*14d0*/  UIMAD UR18, UR6, UR16, UR18 ;  /* 0x00000010061272a4 */ /* 0x000fe2000f8e0212 */
[----:B-1----:R-:W-:Y:S01]  /*14e0*/  @!P0 IMAD.WIDE R8, R12, 0x2, R4 ;  /* 0x000000020c088825 */ /* 0x002fe200078e0204 */
[----:B------:R-:W-:Y:S01]  /*14f0*/  ULDC.64 UR4, c[0x0][0x210] ;  /* 0x0000840000047ab9 */ /* 0x000fe20000000a00 */
[----:B------:R-:W-:Y:S01]  /*1500*/  STL.64 [R1+0x68], R28 ;  /* 0x0000681c01007387 */ /* 0x000fe20000100a00 */
[----:B------:R-:W-:Y:S01]  /*1510*/  UIMAD UR17, UR17, UR4, URZ ;  /* 0x00000004111172a4 */ /* 0x000fe2000f8e023f */
[----:B------:R-:W-:Y:S01]  /*1520*/  IMAD R12, R15, c[0x0][0x1f0], RZ ;  /* 0x00007c000f0c7a24 */ /* 0x000fe200078e02ff */
[----:B------:R-:W-:Y:S01]  /*1530*/  @UP0 UIMAD UR15, UR15, UR14, URZ ;  /* 0x0000000e0f0f02a4 */ /* 0x000fe2000f8e023f */
[----:B------:R1:W-:Y:S01]  /*1540*/  @!P0 LDGSTS.E.BYPASS.LTC128B.128 [R100+0x7100], [R8.64], !P5 ;  /* 0x0710000008648fae */ /* 0x0003e2000e901d4c */
[----:B------:R-:W-:Y:S01]  /*1550*/  ISETP.GE.AND P5, PT, R10, c[0x0][0x1d4], PT ;  /* 0x000075000a007a0c */ /* 0x000fe20003fa6270 */
[----:B------:R-:W-:Y:S01]  /*1560*/  IMAD R12, R14, c[0x0][0x1f4], R12 ;  /* 0x00007d000e0c7a24 */ /* 0x000fe200078e020c */
[----:B------:R-:W-:-:S03]  /*1570*/  UIMAD UR17, UR11, UR5, UR17 ;  /* 0x000000050b1172a4 */ /* 0x000fc6000f8e0211 */
[----:B------:R-:W-:Y:S01]  /*1580*/  IMAD.IADD R99, R29, 0x1, R12 ;  /* 0x000000011d637824 */ /* 0x000fe200078e020c */
[----:B------:R-:W-:Y:S01]  /*1590*/  ULDC.64 UR4, c[0x0][0x208] ;  /* 0x0000820000047ab9 */ /* 0x000fe20000000a00 */
[----:B------:R-:W-:-:S03]  /*15a0*/  SEL R12, RZ, 0x1, P6 ;  /* 0x00000001ff0c7807 */ /* 0x000fc60003000000 */
[----:B------:R-:W-:Y:S01]  /*15b0*/  STL.64 [R1+0x58], R98 ;  /* 0x0000586201007387 */ /* 0x000fe20000100a00 */
[----:B-1----:R-:W-:Y:S02]  /*15c0*/  @!P0 SHF.R.S32.HI R9, RZ, 0x1f, R0 ;  /* 0x0000001fff098819 */ /* 0x002fe40000011400 */
[----:B------:R-:W-:Y:S02]  /*15d0*/  @!P0 SHF.R.S32.HI R8, RZ, 0x1f, R11 ;  /* 0x0000001fff088819 */ /* 0x000fe4000001140b */
[----:B------:R-:W-:Y:S02]  /*15e0*/  @!P0 LEA.HI R9, R9, R0, RZ, 0x3 ;  /* 0x0000000009098211 */ /* 0x000fe400078f18ff */
[----:B------:R-:W-:Y:S02]  /*15f0*/  @!P0 LEA.HI R8, R8, R11, RZ, 0x3 ;  /* 0x0000000b08088211 */ /* 0x000fe400078f18ff */
[----:B------:R-:W-:Y:S02]  /*1600*/  @!P0 LOP3.LUT R9, R9, 0xfffffff8, RZ, 0xc0, !PT ;  /* 0xfffffff809098812 */ /* 0x000fe400078ec0ff */
[----:B------:R-:W-:-:S03]  /*1610*/  @!P0 LOP3.LUT R10, R8, 0xfffffff8, RZ, 0xc0, !PT ;  /* 0xfffffff8080a8812 */ /* 0x000fc600078ec0ff */
[----:B------:R-:W-:-:S04]  /*1620*/  @!P0 IMAD.WIDE R8, R9, 0x2, R4 ;  /* 0x0000000209088825 */ /* 0x000fc800078e0204 */
[----:B------:R-:W-:Y:S01]  /*1630*/  @!P0 IMAD.WIDE R6, R10, 0x2, R4 ;  /* 0x000000020a068825 */ /* 0x000fe200078e0204 */
[----:B------:R1:W-:Y:S01]  /*1640*/  @!P0 LDGSTS.E.BYPASS.LTC128B.128 [R100+0xb100], [R8.64], !P4 ;  /* 0x0b10000008648fae */ /* 0x0003e2000e101d4c */
[----:B------:R-:W-:Y:S02]  /*1650*/  ISETP.GE.AND P4, PT, R0, c[0x0][0x1d4], PT ;  /* 0x0000750000007a0c */ /* 0x000fe40003f86270 */
[----:B------:R-:W-:Y:S01]  /*1660*/  IMAD.WIDE.U32 R4, R96, UR7, R98 ;  /* 0x0000000760047c25 */ /* 0x000fe2000f8e0062 */
[----:B------:R2:W-:Y:S03]  /*1670*/  @!P0 LDGSTS.E.BYPASS.LTC128B.128 [R100+0xf100], [R6.64], !P3 ;  /* 0x0f10000006648fae */ /* 0x0005e6000d901d4c */
[----:B------:R-:W-:Y:S01]  /*1680*/  IMAD.SHL.U32 R10, R23, 0x8, RZ ;  /* 0x00000008170a7824 */ /* 0x000fe200078e00ff */
[----:B------:R-:W-:Y:S01]  /*1690*/  IADD3 R0, R5, UR18, RZ ;  /* 0x0000001205007c10 */ /* 0x000fe2000fffe0ff */
[----:B------:R-:W0:Y:S01]  /*16a0*/  LDGDEPBAR ;  /* 0x00000000000079af */ /* 0x000e220000000000 */
[----:B------:R-:W-:-:S02]  /*16b0*/  UIMAD.WIDE.U32 UR18, UR7, UR4, URZ ;  /* 0x00000004071272a5 */ /* 0x000fc4000f8e003f */
[----:B------:R-:W-:-:S04]  /*16c0*/  UIMAD UR4, UR6, UR4, URZ ;  /* 0x00000004060472a4 */ /* 0x000fc8000f8e023f */
[----:B------:R-:W-:-:S03]  /*16d0*/  UIMAD UR4, UR7, UR5, UR4 ;  /* 0x00000005070472a4 */ /* 0x000fc6000f8e0204 */
[----:B------:R-:W-:Y:S02]  /*16e0*/  UMOV UR5, 0xffffffc0 ;  /* 0xffffffc000057882 */ /* 0x000fe40000000000 */
[----:B------:R-:W-:Y:S01]  /*16f0*/  UIADD3 UR4, UR19, UR4, URZ ;  /* 0x0000000413047290 */ /* 0x000fe2000fffe03f */
[----:B-1----:R-:W-:-:S05]  /*1700*/  @P1 IADD3 R8, P0, R4, UR10, RZ ;  /* 0x0000000a04081c10 */ /* 0x002fca000ff1e0ff */
[----:B------:R-:W-:Y:S01]  /*1710*/  IMAD.U32 R13, RZ, RZ, UR4 ;  /* 0x00000004ff0d7e24 */ /* 0x000fe2000f8e00ff */
[----:B------:R-:W-:Y:S01]  /*1720*/  ULDC UR4, c[0x0][0x1d0] ;  /* 0x0000740000047ab9 */ /* 0x000fe20000000800 */
[----:B--2---:R-:W-:Y:S01]  /*1730*/  SHF.L.U32 R7, R25, 0x6, RZ ;  /* 0x0000000619077819 */ /* 0x004fe200000006ff */
[----:B------:R-:W-:Y:S01]  /*1740*/  UIMAD UR4, UR7, UR5, UR4 ;  /* 0x00000005070472a4 */ /* 0x000fe2000f8e0204 */
[C---:B------:R-:W-:Y:S02]  /*1750*/  @P2 LEA R6, P3, R4.reuse, c[0x0][0x1c8], 0x1 ;  /* 0x0000720004062a11 */ /* 0x040fe400078608ff */
[----:B------:R-:W-:Y:S02]  /*1760*/  LOP3.LUT R5, R7, 0x1c0, RZ, 0xc0, !PT ;  /* 0x000001c007057812 */ /* 0x000fe400078ec0ff */
[----:B------:R-:W-:Y:S02]  /*1770*/  @P2 LEA.HI.X R7, R4, c[0x0][0x1cc], R0, 0x1, P3 ;  /* 0x0000730004072a11 */ /* 0x000fe400018f0c00 */
[----:B------:R-:W-:-:S02]  /*1780*/  LOP3.LUT R10, R5, 0x8, R10, 0xf8, !PT ;  /* 0x00000008050a7812 */ /* 0x000fc400078ef80a */
[----:B------:R-:W-:Y:S01]  /*1790*/  SHF.R.U32.HI R9, RZ, 0x3, R5 ;  /* 0x00000003ff097819 */ /* 0x000fe20000011605 */
[----:B------:R1:W-:Y:S01]  /*17a0*/  @P2 LDGSTS.E.BYPASS.LTC128B.128 [R100+0x10100], [R6.64], !P6 ;  /* 0x1010000006642fae */ /* 0x0003e2000f101d4c */
[----:B------:R-:W-:Y:S01]  /*17b0*/  @P1 IADD3.X R5, R0, UR9, RZ, P0, !PT ;  /* 0x0000000900051c10 */ /* 0x000fe200087fe4ff */
[----:B------:R-:W-:Y:S01]  /*17c0*/  IMAD R0, R26, c[0x0][0x208], RZ ;  /* 0x000082001a007a24 */ /* 0x000fe200078e02ff */
[----:B------:R-:W-:Y:S01]  /*17d0*/  @P1 LEA R4, P0, R8, c[0x0][0x1c8], 0x1 ;  /* 0x0000720008041a11 */ /* 0x000fe200078008ff */
[----:B------:R1:W-:Y:S01]  /*17e0*/  @P2 LDGSTS.E.BYPASS.LTC128B.128 [R100+0x12100], [R6.64+0x80], !P5 ;  /* 0x1210008006642fae */ /* 0x0003e2000e901d4c */
[----:B------:R-:W-:Y:S01]  /*17f0*/  LOP3.LUT R10, R10, R9, RZ, 0x3c, !PT ;  /* 0x000000090a0a7212 */ /* 0x000fe200078e3cff */
[----:B------:R-:W-:Y:S01]  /*1800*/  IMAD R0, R23, c[0x0][0x20c], R0 ;  /* 0x0000830017007a24 */ /* 0x000fe200078e0200 */
[----:B------:R-:W-:Y:S01]  /*1810*/  @P1 LEA.HI.X R5, R8, c[0x0][0x1cc], R5, 0x1, P0 ;  /* 0x0000730008051a11 */ /* 0x000fe200000f0c05 */
[----:B------:R-:W-:Y:S01]  /*1820*/  IMAD.U32 R9, RZ, RZ, UR11 ;  /* 0x0000000bff097e24 */ /* 0x000fe2000f8e00ff */
[----:B------:R-:W-:Y:S01]  /*1830*/  LOP3.LUT R8, R18, 0xfffffff0, RZ, 0xc0, !PT ;  /* 0xfffffff012087812 */ /* 0x000fe200078ec0ff */
[----:B------:R1:W-:Y:S01]  /*1840*/  @P2 LDGSTS.E.BYPASS.LTC128B.128 [R100+0x14100], [R6.64+0x100], !P4 ;  /* 0x1410010006642fae */ /* 0x0003e2000e101d4c */
[----:B------:R-:W-:-:S02]  /*1850*/  ISETP.GE.AND P3, PT, R11, c[0x0][0x1d4], PT ;  /* 0x000075000b007a0c */ /* 0x000fc40003f66270 */
[----:B------:R-:W-:Y:S01]  /*1860*/  IADD3 R3, R3, R0, RZ ;  /* 0x0000000003037210 */ /* 0x000fe20007ffe0ff */
[----:B------:R-:W-:Y:S01]  /*1870*/  IMAD.IADD R8, R132, 0x1, -R8 ;  /* 0x0000000184087824 */ /* 0x000fe200078e0a08 */
[----:B------:R-:W-:Y:S01]  /*1880*/  LOP3.LUT P0, RZ, R25, 0x2, RZ, 0xc0, !PT ;  /* 0x0000000219ff7812 */ /* 0x000fe2000780c0ff */
[----:B------:R-:W-:Y:S01]  /*1890*/  IMAD R0, R17, 0x200, R10 ;  /* 0x0000020011007824 */ /* 0x000fe200078e020a */
[----:B------:R-:W-:Y:S01]  /*18a0*/  SEL R11, RZ, 0x2, P5 ;  /* 0x00000002ff0b7807 */ /* 0x000fe20002800000 */
[----:B------:R-:W-:Y:S01]  /*18b0*/  IMAD.WIDE.U32 R2, R9, c[0x0][0x210], R2 ;  /* 0x0000840009027a25 */ /* 0x000fe200078e0002 */
[----:B------:R-:W-:Y:S02]  /*18c0*/  SHF.R.S32.HI R16, RZ, 0x1f, R8 ;  /* 0x0000001fff107819 */ /* 0x000fe40000011408 */
[----:B------:R-:W-:Y:S01]  /*18d0*/  SEL R10, RZ, 0x4, P4 ;  /* 0x00000004ff0a7807 */ /* 0x000fe20002000000 */
[----:B------:R-:W-:Y:S01]  /*18e0*/  IMAD.SHL.U32 R236, R0, 0x2, RZ ;  /* 0x0000000200ec7824 */ /* 0x000fe200078e00ff */
[----:B------:R-:W-:Y:S01]  /*18f0*/  LEA.HI R16, R16, R8, RZ, 0x3 ;  /* 0x0000000810107211 */ /* 0x000fe200078f18ff */
[----:B------:R1:W-:Y:S01]  /*1900*/  @P2 LDGSTS.E.BYPASS.LTC128B.128 [R100+0x16100], [R6.64+0x180], !P3 ;  /* 0x1610018006642fae */ /* 0x0003e2000d901d4c */
[----:B------:R-:W-:-:S02]  /*1910*/  IADD3 R3, R3, UR17, RZ ;  /* 0x0000001103037c10 */ /* 0x000fc4000fffe0ff */
[----:B------:R-:W-:Y:S01]  /*1920*/  LOP3.LUT R0, R16, 0xfffffff8, RZ, 0xc0, !PT ;  /* 0xfffffff810007812 */ /* 0x000fe200078ec0ff */
[----:B------:R2:W-:Y:S01]  /*1930*/  @P1 LDGSTS.E.BYPASS.LTC128B.128 [R100+0x11100], [R4.64], !P6 ;  /* 0x1110000004641fae */ /* 0x0005e2000f101d4c */
[----:B------:R-:W-:Y:S01]  /*1940*/  IADD3 R9, R236, 0x10100, RZ ;  /* 0x00010100ec097810 */ /* 0x000fe20007ffe0ff */
[----:B------:R-:W-:Y:S01]  /*1950*/  IMAD.WIDE.U32 R20, R14, c[0x0][0x218], R2 ;  /* 0x000086000e147a25 */ /* 0x000fe200078e0002 */
[----:B------:R-:W-:Y:S01]  /*1960*/  IADD3 R243, R236, 0x10120, RZ ;  /* 0x00010120ecf37810 */ /* 0x000fe20007ffe0ff */
[----:B------:R2:W-:Y:S01]  /*1970*/  @P1 LDGSTS.E.BYPASS.LTC128B.128 [R100+0x13100], [R4.64+0x80], !P5 ;  /* 0x1310008004641fae */ /* 0x0005e2000e901d4c */
[----:B------:R-:W-:Y:S01]  /*1980*/  @P0 IADD3 R243, R9, -0x20, RZ ;  /* 0xffffffe009f30810 */ /* 0x000fe20007ffe0ff */
[----:B------:R-:W-:Y:S01]  /*1990*/  IMAD.IADD R8, R8, 0x1, -R0 ;  /* 0x0000000108087824 */ /* 0x000fe200078e0a00 */
[----:B------:R-:W-:Y:S01]  /*19a0*/  IADD3 R10, R10, R11, R12 ;  /* 0x0000000b0a0a7210 */ /* 0x000fe20007ffe00c */
[----:B------:R-:W-:Y:S01]  /*19b0*/  IMAD R0, R15, c[0x0][0x218], RZ ;  /* 0x000086000f007a24 */ /* 0x000fe200078e02ff */
[----:B------:R2:W-:Y:S01]  /*19c0*/  @P1 LDGSTS.E.BYPASS.LTC128B.128 [R100+0x15100], [R4.64+0x100], !P4 ;  /* 0x1510010004641fae */ /* 0x0005e2000e101d4c */
[----:B------:R-:W-:Y:S01]  /*19d0*/  IMAD.U32 R3, RZ, RZ, UR19 ;  /* 0x00000013ff037e24 */ /* 0x000fe2000f8e00ff */
[----:B------:R-:W-:Y:S01]  /*19e0*/  SHF.L.U32 R3, R17, 0x3, RZ ;  /* 0x0000000311037819 */ /* 0x000fe200000006ff */
[----:B------:R-:W-:Y:S01]  /*19f0*/  IMAD R15, R14, c[0x0][0x21c], R0 ;  /* 0x000087000e0f7a24 */ /* 0x000fe200078e0200 */
[----:B------:R2:W-:Y:S01]  /*1a00*/  @P1 LDGSTS.E.BYPASS.LTC128B.128 [R100+0x17100], [R4.64+0x180], !P3 ;  /* 0x1710018004641fae */ /* 0x0005e2000d901d4c */
[C---:B------:R-:W-:Y:S01]  /*1a10*/  SHF.L.U32 R0, R8.reuse, 0x6, RZ ;  /* 0x0000000608007819 */ /* 0x040fe200000006ff */
[----:B------:R-:W-:Y:S01]  /*1a20*/  IMAD.U32 R2, RZ, RZ, UR18 ;  /* 0x00000012ff027e24 */ /* 0x000fe2000f8e00ff */
[----:B------:R-:W-:Y:S01]  /*1a30*/  LOP3.LUT P2, RZ, R8, 0x2, RZ, 0xc0, !PT ;  /* 0x0000000208ff7812 */ /* 0x000fe2000784c0ff */
[----:B------:R-:W0:Y:S01]  /*1a40*/  LDGDEPBAR ;  /* 0x00000000000079af */ /* 0x000e220000000000 */
[----:B------:R-:W-:Y:S01]  /*1a50*/  LOP3.LUT R0, R0, 0x1c0, RZ, 0xc0, !PT ;  /* 0x000001c000007812 */ /* 0x000fe200078ec0ff */
[----:B------:R-:W-:Y:S01]  /*1a60*/  IMAD.IADD R19, R21, 0x1, R15 ;  /* 0x0000000115137824 */ /* 0x000fe200078e020f */
[----:B------:R-:W-:Y:S01]  /*1a70*/  P2R R11, PR, RZ, 0x20 ;  /* 0x00000020ff0b7803 */ /* 0x000fe20000000000 */
[----:B------:R-:W-:Y:S01]  /*1a80*/  STL.64 [R1+0x60], R20 ;  /* 0x0000601401007387 */ /* 0x000fe20000100a00 */
[----:B------:R-:W-:-:S02]  /*1a90*/  LOP3.LUT R9, R0, 0x8, R3, 0xf8, !PT ;  /* 0x0000000800097812 */ /* 0x000fc400078ef803 */
[----:B------:R-:W-:Y:S01]  /*1aa0*/  SHF.R.U32.HI R3, RZ, 0x3, R0 ;  /* 0x00000003ff037819 */ /* 0x000fe20000011600 */
[----:B------:R-:W-:Y:S01]  /*1ab0*/  STL [R1+0x54], R19 ;  /* 0x0000541301007387 */ /* 0x000fe20000100800 */
[C---:B------:R-:W-:Y:S02]  /*1ac0*/  LEA R0, P0, R2.reuse, R20, 0x6 ;  /* 0x0000001402007211 */ /* 0x040fe400078030ff */
[----:B------:R-:W-:Y:S02]  /*1ad0*/  LOP3.LUT R3, R9, R3, RZ, 0x3c, !PT ;  /* 0x0000000309037212 */ /* 0x000fe400078e3cff */
[----:B------:R-:W-:Y:S02]  /*1ae0*/  LEA.HI.X R2, R2, R19, R13, 0x6, P0 ;  /* 0x0000001302027211 */ /* 0x000fe400000f340d */
[----:B-1----:R-:W-:Y:S02]  /*1af0*/  LEA R6, P1, R0, c[0x0][0x1f8], 0x1 ;  /* 0x00007e0000067a11 */ /* 0x002fe400078208ff */
[----:B------:R-:W-:-:S02]  /*1b00*/  LOP3.LUT P0, RZ, R8, 0x4, RZ, 0xc0, !PT ;  /* 0x0000000408ff7812 */ /* 0x000fc4000780c0ff */
[----:B------:R-:W-:Y:S01]  /*1b10*/  LEA.HI.X R7, R0, c[0x0][0x1fc], R2, 0x1, P1 ;  /* 0x00007f0000077a11 */ /* 0x000fe200008f0c02 */
[----:B------:R-:W-:Y:S01]  /*1b20*/  IMAD.SHL.U32 R0, R92, 0x20, RZ ;  /* 0x000000205c007824 */ /* 0x000fe200078e00ff */
[----:B------:R-:W-:Y:S01]  /*1b30*/  SEL R2, RZ, 0x8, P3 ;  /* 0x00000008ff027807 */ /* 0x000fe20001800000 */
[----:B--2---:R-:W-:Y:S01]  /*1b40*/  IMAD.SHL.U32 R4, R16, 0x40, RZ ;  /* 0x0000004010047824 */ /* 0x004fe200078e00ff */
[----:B------:R-:W-:-:S04]  /*1b50*/  DEPBAR.LE SB0, 0x1 ;  /* 0x000080400000791a */ /* 0x000fc80000000000 */
[----:B------:R-:W-:Y:S01]  /*1b60*/  LOP3.LUT R4, R3, 0xfffffe00, R4, 0xf8, !PT ;  /* 0xfffffe0003047812 */ /* 0x000fe200078ef804 */
[----:B------:R-:W-:Y:S01]  /*1b70*/  IMAD.MOV.U32 R3, RZ, RZ, c[0x0][0x208] ;  /* 0x00008200ff037624 */ /* 0x000fe200078e00ff */
[----:B------:R-:W-:Y:S01]  /*1b80*/  MOV R5, c[0x0][0x20c] ;  /* 0x0000830000057a02 */ /* 0x000fe20000000f00 */
[----:B------:R-:W-:Y:S01]  /*1b90*/  IMAD.IADD R10, R10, 0x1, R2 ;  /* 0x000000010a0a7824 */ /* 0x000fe200078e0202 */
[----:B------:R-:W-:Y:S01]  /*1ba0*/  LOP3.LUT R0, R0, 0x7ffffc00, RZ, 0xc0, !PT ;  /* 0x7ffffc0000007812 */ /* 0x000fe200078ec0ff */
[----:B------:R-:W-:Y:S01]  /*1bb0*/  IMAD.MOV.U32 R2, RZ, RZ, -0x40 ;  /* 0xffffffc0ff027424 */ /* 0x000fe200078e00ff */
[----:B------:R-:W-:Y:S01]  /*1bc0*/  BAR.SYNC.DEFER_BLOCKING 0x0 ;  /* 0x0000000000007b1d */ /* 0x000fe20000010000 */
[C---:B------:R-:W-:Y:S01]  /*1bd0*/  LEA R8, P1, R3.reuse, R6, 0x6 ;  /* 0x0000000603087211 */ /* 0x040fe200078230ff */
[C---:B------:R-:W-:Y:S01]  /*1be0*/  IMAD.SHL.U32 R237, R4.reuse, 0x2, RZ ;  /* 0x0000000204ed7824 */ /* 0x040fe200078e00ff */
[----:B------:R-:W-:Y:S01]  /*1bf0*/  IADD3 R220, R4, R0, RZ ;  /* 0x0000000004dc7210 */ /* 0x000fe20007ffe0ff */
[----:B------:R-:W-:Y:S01]  /*1c00*/  IMAD.MOV.U32 R0, RZ, RZ, 0x20 ;  /* 0x00000020ff007424 */ /* 0x000fe200078e00ff */
[----:B------:R-:W-:Y:S01]  /*1c10*/  LEA.HI.X R9, R3, R7, R5, 0x6, P1 ;  /* 0x0000000703097211 */ /* 0x000fe200008f3405 */
[----:B------:R-:W-:Y:S01]  /*1c20*/  IMAD.MOV.U32 R5, RZ, RZ, 0x10 ;  /* 0x00000010ff057424 */ /* 0x000fe200078e00ff */
[C---:B------:R-:W-:Y:S01]  /*1c30*/  LEA R228, R220.reuse, 0x100, 0x1 ;  /* 0x00000100dce47811 */ /* 0x040fe200078e08ff */
[----:B------:R-:W-:Y:S01]  /*1c40*/  IMAD.SHL.U32 R220, R220, 0x2, RZ ;  /* 0x00000002dcdc7824 */ /* 0x000fe200078e00ff */
[----:B------:R-:W-:-:S02]  /*1c50*/  SEL R0, R0, 0xffffffe0, !P0 ;  /* 0xffffffe000007807 */ /* 0x000fc40004000000 */
[----:B------:R-:W-:Y:S02]  /*1c60*/  SEL R5, R5, 0xfffffff0, !P2 ;  /* 0xfffffff005057807 */ /* 0x000fe40005000000 */
[----:B------:R-:W-:Y:S01]  /*1c70*/  IADD3 R3, -R23, UR4, RZ ;  /* 0x0000000417037c10 */ /* 0x000fe2000fffe1ff */
[----:B------:R-:W-:Y:S01]  /*1c80*/  IMAD R241, R0, 0x2, R237 ;  /* 0x0000000200f17824 */ /* 0x000fe200078e02ed */
[----:B------:R-:W-:Y:S01]  /*1c90*/  LOP3.LUT P2, RZ, R10, 0x2, RZ, 0xc0, !PT ;  /* 0x000000020aff7812 */ /* 0x000fe2000784c0ff */
[----:B------:R-:W-:Y:S01]  /*1ca0*/  IMAD R224, R5, 0x2, R228 ;  /* 0x0000000205e07824 */ /* 0x000fe200078e02e4 */
[C---:B------:R-:W-:Y:S02]  /*1cb0*/  LEA R228, R0.reuse, R228, 0x1 ;  /* 0x000000e400e47211 */ /* 0x040fe400078e08ff */
[C---:B------:R-:W-:Y:S01]  /*1cc0*/  ISETP.LT.OR P1, PT, R3.reuse, 0x1, P6 ;  /* 0x000000010300780c */ /* 0x040fe20003721670 */
[----:B------:R-:W-:Y:S01]  /*1cd0*/  IMAD R232, R0, 0x2, R224 ;  /* 0x0000000200e87824 */ /* 0x000fe200078e02e0 */
[----:B------:R-:W-:-:S02]  /*1ce0*/  ISETP.LT.OR P0, PT, R3, 0x1, !P2 ;  /* 0x000000010300780c */ /* 0x000fc40005701670 */
[----:B------:R-:W-:Y:S01]  /*1cf0*/  ISETP.LT.OR P2, PT, R3, 0x21, !P2 ;  /* 0x000000210300780c */ /* 0x000fe20005741670 */
[----:B------:R-:W-:Y:S01]  /*1d00*/  LDSM.16.M88.4 R168, [R220+0x100] ;  /* 0x00010000dca8783b */ /* 0x000fe20000000200 */
[----:B------:R-:W-:-:S03]  /*1d10*/  LEA R238, R5, R237, 0x1 ;  /* 0x000000ed05ee7211 */ /* 0x000fc600078e08ff */
[----:B------:R-:W-:Y:S02]  /*1d20*/  LDSM.16.M88.4 R188, [R220+0x4100] ;  /* 0x00410000dcbc783b */ /* 0x000fe40000000200 */
[----:B------:R-:W-:Y:S02]  /*1d30*/  IMAD R240, R0, 0x2, R238 ;  /* 0x0000000200f07824 */ /* 0x000fe400078e02ee */
[----:B------:R-:W-:Y:S04]  /*1d40*/  LDSM.16.M88.4 R204, [R220+0x8100] ;  /* 0x00810000dccc783b */ /* 0x000fe80000000200 */
[----:B------:R-:W-:Y:S04]  /*1d50*/  LDSM.16.M88.4 R172, [R224] ;  /* 0x00000000e0ac783b */ /* 0x000fe80000000200 */
[----:B------:R-:W-:Y:S04]  /*1d60*/  LDSM.16.M88.4 R192, [R224+0x4000] ;  /* 0x00400000e0c0783b */ /* 0x000fe80000000200 */
[----:B------:R-:W-:Y:S04]  /*1d70*/  LDSM.16.M88.4 R208, [R224+0x8000] ;  /* 0x00800000e0d0783b */ /* 0x000fe80000000200 */
[----:B------:R-:W-:Y:S04]  /*1d80*/  LDSM.16.M88.4 R180, [R228] ;  /* 0x00000000e4b4783b */ /* 0x000fe80000000200 */
[----:B------:R-:W-:Y:S04]  /*1d90*/  LDSM.16.M88.4 R196, [R228+0x4000] ;  /* 0x00400000e4c4783b */ /* 0x000fe80000000200 */
[----:B------:R-:W-:Y:S04]  /*1da0*/  LDSM.16.M88.4 R212, [R228+0x8000] ;  /* 0x00800000e4d4783b */ /* 0x000fe80000000200 */
[----:B------:R-:W-:Y:S04]  /*1db0*/  LDSM.16.M88.4 R184, [R232] ;  /* 0x00000000e8b8783b */ /* 0x000fe80000000200 */
[----:B------:R-:W-:Y:S04]  /*1dc0*/  LDSM.16.M88.4 R200, [R232+0x4000] ;  /* 0x00400000e8c8783b */ /* 0x000fe80000000200 */
[----:B------:R-:W-:Y:S04]  /*1dd0*/  LDSM.16.M88.4 R216, [R232+0x8000] ;  /* 0x00800000e8d8783b */ /* 0x000fe80000000200 */
[----:B------:R-:W-:Y:S04]  /*1de0*/  LDSM.16.M88.4 R220, [R220+0xc100] ;  /* 0x00c10000dcdc783b */ /* 0x000fe80000000200 */
[----:B------:R-:W-:Y:S04]  /*1df0*/  LDSM.16.M88.4 R224, [R224+0xc000] ;  /* 0x00c00000e0e0783b */ /* 0x000fe80000000200 */
[----:B------:R-:W-:Y:S04]  /*1e00*/  LDSM.16.M88.4 R228, [R228+0xc000] ;  /* 0x00c00000e4e4783b */ /* 0x000fe80000000200 */
[----:B------:R-:W-:Y:S04]  /*1e10*/  LDSM.16.M88.4 R232, [R232+0xc000] ;  /* 0x00c00000e8e8783b */ /* 0x000fe80000000200 */
[----:B------:R-:W-:Y:S06]  /*1e20*/  BAR.SYNC.DEFER_BLOCKING 0x0 ;  /* 0x0000000000007b1d */ /* 0x000fec0000010000 */
[----:B------:R-:W-:-:S04]  /*1e30*/  DEPBAR.LE SB0, 0x0 ;  /* 0x000080000000791a */ /* 0x000fc80000000000 */
[----:B------:R-:W-:Y:S06]  /*1e40*/  BAR.SYNC.DEFER_BLOCKING 0x0 ;  /* 0x0000000000007b1d */ /* 0x000fec0000010000 */
[----:B------:R-:W1:Y:S04]  /*1e50*/  LDSM.16.M88.4 R16, [R236+0x10100] ;  /* 0x01010000ec10783b */ /* 0x000e680000000200 */
[----:B------:R-:W2:Y:S04]  /*1e60*/  LDSM.16.M88.4 R28, [R236+0x10900] ;  /* 0x01090000ec1c783b */ /* 0x000ea80000000200 */
[----:B------:R-:W3:Y:S04]  /*1e70*/  LDSM.16.M88.4 R32, [R236+0x11100] ;  /* 0x01110000ec20783b */ /* 0x000ee80000000200 */
[----:B------:R-:W-:Y:S04]  /*1e80*/  LDSM.16.M88.4 R36, [R236+0x11900] ;  /* 0x01190000ec24783b */ /* 0x000fe80000000200 */
[----:B------:R-:W4:Y:S04]  /*1e90*/  LDSM.16.M88.4 R44, [R243] ;  /* 0x00000000f32c783b */ /* 0x000f280000000200 */
[----:B------:R-:W5:Y:S04]  /*1ea0*/  LDSM.16.M88.4 R56, [R243+0x800] ;  /* 0x00080000f338783b */ /* 0x000f680000000200 */
[----:B------:R-:W3:Y:S04]  /*1eb0*/  LDSM.16.M88.4 R64, [R243+0x1000] ;  /* 0x00100000f340783b */ /* 0x000ee80000000200 */
[----:B------:R-:W-:Y:S04]  /*1ec0*/  LDSM.16.M88.4 R76, [R243+0x1800] ;  /* 0x00180000f34c783b */ /* 0x000fe80000000200 */
[----:B------:R-:W-:Y:S01]  /*1ed0*/  @!PT LDS RZ, [RZ] ;  /* 0x00000000fffff984 */ /* 0x000fe20000000800 */
[----:B------:R-:W-:Y:S01]  /*1ee0*/  @!PT LDS RZ, [RZ] ;  /* 0x00000000fffff984 */ /* 0x000fe20000000800 */
[----:B------:R-:W-:Y:S01]  /*1ef0*/  @!PT LDS RZ, [RZ] ;  /* 0x00000000fffff984 */ /* 0x000fe20000000800 */
[----:B------:R3:W-:Y:S01]  /*1f00*/  LDGSTS.E.BYPASS.LTC128B.128 [R100+0x100], [R6.64], !P1 ;  /* 0x0010000006647fae */ /* 0x0007e2000c901d4c */
[----:B------:R-:W-:-:S03]  /*1f10*/  LOP3.LUT P1, RZ, R10, 0x4, RZ, 0xc0, !PT ;  /* 0x000000040aff7812 */ /* 0x000fc6000782c0ff */
[----:B------:R3:W-:Y:S01]  /*1f20*/  LDGSTS.E.BYPASS.LTC128B.128 [R100+0x2100], [R6.64+0x80], !P0 ;  /* 0x0210008006647fae */ /* 0x0007e2000c101d4c */
[C---:B------:R-:W-:Y:S02]  /*1f30*/  ISETP.LT.OR P0, PT, R3.reuse, 0x1, !P1 ;  /* 0x000000010300780c */ /* 0x040fe40004f01670 */
[----:B------:R-:W-:Y:S01]  /*1f40*/  ISETP.LT.OR P1, PT, R3, 0x21, !P1 ;  /* 0x000000210300780c */ /* 0x000fe20004f21670 */
[C---:B-1----:R-:W-:Y:S08]  /*1f50*/  HMMA.16816.F32 R12, R168.reuse, R16, RZ ;  /* 0x00000010a80c723c */ /* 0x042ff000000018ff */
[----:B------:R-:W-:Y:S02]  /*1f60*/  HMMA.16816.F32 R16, R168, R18, RZ ;  /* 0x00000012a810723c */ /* 0x000fe400000018ff */
[----:B------:R1:W-:Y:S01]  /*1f70*/  LDGSTS.E.BYPASS.LTC128B.128 [R100+0x4100], [R6.64+0x100], !P0 ;  /* 0x0410010006647fae */ /* 0x0003e2000c101d4c */
[----:B------:R-:W-:-:S04]  /*1f80*/  LOP3.LUT P0, RZ, R25, 0x4, RZ, 0xc0, !PT ;  /* 0x0000000419ff7812 */ /* 0x000fc8000780c0ff */
[----:B------:R-:W-:Y:S01]  /*1f90*/  SEL R2, R2, 0x40, P0 ;  /* 0x0000004002027807 */ /* 0x000fe20000000000 */
[C---:B--2---:R-:W-:Y:S01]  /*1fa0*/  HMMA.16816.F32 R24, R168.reuse, R30, RZ ;  /* 0x0000001ea818723c */ /* 0x044fe200000018ff */
[----:B------:R-:W-:Y:S02]  /*1fb0*/  LOP3.LUT P0, RZ, R10, 0x8, RZ, 0xc0, !PT ;  /* 0x000000080aff7812 */ /* 0x000fe4000780c0ff */
[----:B------:R-:W-:Y:S01]  /*1fc0*/  IADD3 R239, R2, R243, RZ ;  /* 0x000000f302ef7210 */ /* 0x000fe20007ffe0ff */
[----:B------:R-:W-:Y:S01]  /*1fd0*/  IMAD.IADD R242, R236, 0x1, R2 ;  /* 0x00000001ecf27824 */ /* 0x000fe200078e0202 */
[C---:B------:R-:W-:Y:S02]  /*1fe0*/  ISETP.LT.OR P5, PT, R3.reuse, 0x1, !P0 ;  /* 0x000000010300780c */ /* 0x040fe400047a1670 */
[C---:B------:R-:W-:Y:S01]  /*1ff0*/  ISETP.LT.OR P0, PT, R3.reuse, 0x21, !P0 ;  /* 0x000000210300780c */ /* 0x040fe20004701670 */
[C---:B---3--:R-:W-:Y:S08]  /*2000*/  HMMA.16816.F32 R40, R168.reuse, R32, RZ ;  /* 0x00000020a828723c */ /* 0x048ff000000018ff */
[----:B------:R-:W-:Y:S02]  /*2010*/  HMMA.16816.F32 R20, R168, R28, RZ ;  /* 0x0000001ca814723c */ /* 0x000fe400000018ff */
[----:B------:R1:W-:Y:S01]  /*2020*/  LDGSTS.E.BYPASS.LTC128B.128 [R100+0x6100], [R6.64+0x180], !P5 ;  /* 0x0610018006647fae */ /* 0x0003e2000e901d4c */
[----:B------:R-:W-:-:S05]  /*2030*/  ISETP.LT.OR P5, PT, R3, 0x21, P6 ;  /* 0x000000210300780c */ /* 0x000fca00037a1670 */
[----:B------:R-:W-:Y:S08]  /*2040*/  HMMA.16816.F32 R48, R168, R34, RZ ;  /* 0x00000022a830723c */ /* 0x000ff000000018ff */
[----:B------:R2:W-:Y:S01]  /*2050*/  LDGSTS.E.BYPASS.LTC128B.128 [R100+0x1100], [R8.64], !P5 ;  /* 0x0110000008647fae */ /* 0x0005e2000e901d4c */
[----:B----4-:R-:W-:Y:S01]  /*2060*/  HMMA.16816.F32 R12, R172, R44, R12 ;  /* 0x0000002cac0c723c */ /* 0x010fe2000000180c */
[----:B------:R-:W-:-:S02]  /*2070*/  ISETP.NE.AND P5, PT, R11, RZ, PT ;  /* 0x000000ff0b00720c */ /* 0x000fc40003fa5270 */
[----:B------:R2:W-:Y:S04]  /*2080*/  LDGSTS.E.BYPASS.LTC128B.128 [R100+0x3100], [R8.64+0x80], !P2 ;  /* 0x0310008008647fae */ /* 0x0005e8000d101d4c */
[----:B------:R2:W-:Y:S01]  /*2090*/  LDGSTS.E.BYPASS.LTC128B.128 [R100+0x5100], [R8.64+0x100], !P1 ;  /* 0x0510010008647fae */ /* 0x0005e2000c901d4c */
[C---:B------:R-:W-:Y:S03]  /*20a0*/  HMMA.16816.F32 R52, R168.reuse, R36, RZ ;  /* 0x00000024a834723c */ /* 0x040fe600000018ff */
[----:B------:R2:W-:Y:S04]  /*20b0*/  LDGSTS.E.BYPASS.LTC128B.128 [R100+0x7100], [R8.64+0x180], !P0 ;  /* 0x0710018008647fae */ /* 0x0005e8000c101d4c */
[----:B------:R-:W3:Y:S01]  /*20c0*/  LDSM.16.M88.4 R68, [R242+0x10100] ;  /* 0x01010000f244783b */ /* 0x000ee20000000200 */
[----:B------:R-:W-:Y:S03]  /*20d0*/  HMMA.16816.F32 R28, R168, R38, RZ ;  /* 0x00000026a81c723c */ /* 0x000fe600000018ff */
[----:B------:R-:W4:Y:S04]  /*20e0*/  LDSM.16.M88.4 R60, [R242+0x10900] ;  /* 0x01090000f23c783b */ /* 0x000f280000000200 */
[----:B------:R-:W1:Y:S01]  /*20f0*/  LDSM.16.M88.4 R72, [R242+0x11100] ;  /* 0x01110000f248783b */ /* 0x000e620000000200 */
[C---:B-----5:R-:W-:Y:S03]  /*2100*/  HMMA.16816.F32 R32, R172.reuse, R58, R24 ;  /* 0x0000003aac20723c */ /* 0x060fe60000001818 */
[----:B------:R-:W5:Y:S04]  /*2110*/  LDSM.16.M88.4 R88, [R239] ;  /* 0x00000000ef58783b */ /* 0x000f680000000200 */
[----:B------:R-:W1:Y:S01]  /*2120*/  LDSM.16.M88.4 R80, [R242+0x11900] ;  /* 0x01190000f250783b */ /* 0x000e620000000200 */
[C---:B------:R-:W-:Y:S03]  /*2130*/  HMMA.16816.F32 R36, R172.reuse, R64, R40 ;  /* 0x00000040ac24723c */ /* 0x040fe60000001828 */
[----:B------:R-:W-:Y:S04]  /*2140*/  LDSM.16.M88.4 R84, [R239+0x1800] ;  /* 0x00180000ef54783b */ /* 0x000fe80000000200 */
[----:B------:R-:W0:Y:S01]  /*2150*/  LDGDEPBAR ;  /* 0x00000000000079af */ /* 0x000e220000000000 */
[C---:B--2---:R-:W-:Y:S08]  /*2160*/  HMMA.16816.F32 R8, R172.reuse, R46, R16 ;  /* 0x0000002eac08723c */ /* 0x044ff00000001810 */
[C---:B------:R-:W-:Y:S01]  /*2170*/  HMMA.16816.F32 R16, R172.reuse, R56, R20 ;  /* 0x00000038ac10723c */ /* 0x040fe20000001814 */
[----:B------:R-:W-:Y:S07]  /*2180*/  LDSM.16.M88.4 R56, [R239+0x1000] ;  /* 0x00100000ef38783b */ /* 0x000fee0000000200 */
[----:B------:R-:W-:Y:S01]  /*2190*/  HMMA.16816.F32 R40, R172, R66, R48 ;  /* 0x00000042ac28723c */ /* 0x000fe20000001830 */
[----:B------:R-:W2:Y:S04]  /*21a0*/  LDSM.16.M88.4 R48, [R239+0x800] ;  /* 0x00080000ef30783b */ /* 0x000ea80000000200 */
[----:B------:R-:W-:Y:S03]  /*21b0*/  LDSM.16.M88.4 R64, [R236+0x13900] ;  /* 0x01390000ec40783b */ /* 0x000fe60000000200 */
[----:B---3--:R-:W-:Y:S08]  /*21c0*/  HMMA.16816.F32 R20, R180, R68, R12 ;  /* 0x00000044b414723c */ /* 0x008ff0000000180c */
[C---:B------:R-:W-:Y:S01]  /*21d0*/  HMMA.16816.F32 R44, R172.reuse, R76, R52 ;  /* 0x0000004cac2c723c */ /* 0x040fe20000001834 */
[----:B------:R-:W-:Y:S07]  /*21e0*/  LDSM.16.M88.4 R52, [R236+0x12900] ;  /* 0x01290000ec34783b */ /* 0x000fee0000000200 */
[----:B------:R-:W-:Y:S01]  /*21f0*/  HMMA.16816.F32 R28, R172, R78, R28 ;  /* 0x0000004eac1c723c */ /* 0x000fe2000000181c */
[----:B------:R-:W3:Y:S07]  /*2200*/  LDSM.16.M88.4 R76, [R236+0x12100] ;  /* 0x01210000ec4c783b */ /* 0x000eee0000000200 */
[C---:B------:R-:W-:Y:S01]  /*2210*/  HMMA.16816.F32 R12, R180.reuse, R70, R8 ;  /* 0x00000046b40c723c */ /* 0x040fe20000001808 */
[----:B------:R-:W-:Y:S07]  /*2220*/  LDSM.16.M88.4 R68, [R239+0x2000] ;  /* 0x00200000ef44783b */ /* 0x000fee0000000200 */
[C---:B----4-:R-:W-:Y:S08]  /*2230*/  HMMA.16816.F32 R32, R180.reuse, R62, R32 ;  /* 0x0000003eb420723c */ /* 0x050ff00000001820 */
[C---:B------:R-:W-:Y:S01]  /*2240*/  HMMA.16816.F32 R8, R180.reuse, R60, R16 ;  /* 0x0000003cb408723c */ /* 0x040fe20000001810 */
[----:B------:R-:W4:Y:S07]  /*2250*/  LDSM.16.M88.4 R60, [R236+0x13100] ;  /* 0x01310000ec3c783b */ /* 0x000f2e0000000200 */
[C---:B-1----:R-:W-:Y:S08]  /*2260*/  HMMA.16816.F32 R36, R180.reuse, R72, R36 ;  /* 0x00000048b424723c */ /* 0x042ff00000001824 */
[----:B------:R-:W-:Y:S01]  /*2270*/  HMMA.16816.F32 R40, R180, R74, R40 ;  /* 0x0000004ab428723c */ /* 0x000fe20000001828 */
[----:B------:R-:W-:Y:S07]  /*2280*/  LDSM.16.M88.4 R72, [R242+0x13900] ;  /* 0x01390000f248783b */ /* 0x000fee0000000200 */
[----:B-----5:R-:W-:Y:S08]  /*2290*/  HMMA.16816.F32 R20, R184, R88, R20 ;  /* 0x00000058b814723c */ /* 0x020ff00000001814 */
[C---:B------:R-:W-:Y:S08]  /*22a0*/  HMMA.16816.F32 R44, R180.reuse, R80, R44 ;  /* 0x00000050b42c723c */ /* 0x040ff0000000182c */
[----:B------:R-:W-:Y:S01]  /*22b0*/  HMMA.16816.F32 R28, R180, R82, R28 ;  /* 0x00000052b41c723c */ /* 0x000fe2000000181c */
[----:B------:R-:W1:Y:S07]  /*22c0*/  LDSM.16.M88.4 R80, [R243+0x2000] ;  /* 0x00200000f350783b */ /* 0x000e6e0000000200 */
[C---:B------:R-:W-:Y:S01]  /*22d0*/  HMMA.16816.F32 R24, R184.reuse, R90, R12 ;  /* 0x0000005ab818723c */ /* 0x040fe2000000180c */
[----:B------:R-:W-:Y:S07]  /*22e0*/  LDSM.16.M88.4 R88, [R243+0x3800] ;  /* 0x00380000f358783b */ /* 0x000fee0000000200 */
[C---:B--2---:R-:W-:Y:S08]  /*22f0*/  HMMA.16816.F32 R32, R184.reuse, R50, R32 ;  /* 0x00000032b820723c */ /* 0x044ff00000001820 */
[C---:B------:R-:W-:Y:S01]  /*2300*/  HMMA.16816.F32 R16, R184.reuse, R48, R8 ;  /* 0x00000030b810723c */ /* 0x040fe20000001808 */
[----:B------:R-:W2:Y:S07]  /*2310*/  LDSM.16.M88.4 R48, [R243+0x2800] ;  /* 0x00280000f330783b */ /* 0x000eae0000000200 */
[C---:B------:R-:W-:Y:S08]  /*2320*/  HMMA.16816.F32 R36, R184.reuse, R56, R36 ;  /* 0x00000038b824723c */ /* 0x040ff00000001824 */
[----:B------:R-:W-:Y:S01]  /*2330*/  HMMA.16816.F32 R40, R184, R58, R40 ;  /* 0x0000003ab828723c */ /* 0x000fe20000001828 */
[----:B------:R-:W5:Y:S07]  /*2340*/  LDSM.16.M88.4 R56, [R243+0x3000] ;  /* 0x00300000f338783b */ /* 0x000f6e0000000200 */
[----:B---3--:R-:W-:Y:S08]  /*2350*/  HMMA.16816.F32 R8, R188, R76, R20 ;  /* 0x0000004cbc08723c */ /* 0x008ff00000001814 */
[C---:B------:R-:W-:Y:S08]  /*2360*/  HMMA.16816.F32 R44, R184.reuse, R84, R44 ;  /* 0x00000054b82c723c */ /* 0x040ff0000000182c */
[----:B------:R-:W-:Y:S01]  /*2370*/  HMMA.16816.F32 R12, R184, R86, R28 ;  /* 0x00000056b80c723c */ /* 0x000fe2000000181c */
[----:B------:R-:W3:Y:S07]  /*2380*/  LDSM.16.M88.4 R84, [R242+0x12100] ;  /* 0x01210000f254783b */ /* 0x000eee0000000200 */
[C---:B------:R-:W-:Y:S01]  /*2390*/  HMMA.16816.F32 R20, R188.reuse, R78, R24 ;  /* 0x0000004ebc14723c */ /* 0x040fe20000001818 */
[----:B------:R-:W-:Y:S07]  /*23a0*/  LDSM.16.M88.4 R76, [R239+0x3800] ;  /* 0x00380000ef4c783b */ /* 0x000fee0000000200 */
[C---:B------:R-:W-:Y:S08]  /*23b0*/  HMMA.16816.F32 R24, R188.reuse, R54, R32 ;  /* 0x00000036bc18723c */ /* 0x040ff00000001820 */
[C---:B----4-:R-:W-:Y:S08]  /*23c0*/  HMMA.16816.F32 R36, R188.reuse, R60, R36 ;  /* 0x0000003cbc24723c */ /* 0x050ff00000001824 */
[----:B------:R-:W-:Y:S01]  /*23d0*/  HMMA.16816.F32 R40, R188, R62, R40 ;  /* 0x0000003ebc28723c */ /* 0x000fe20000001828 */
[----:B------:R-:W-:Y:S07]  /*23e0*/  LDSM.16.M88.4 R60, [R242+0x13100] ;  /* 0x01310000f23c783b */ /* 0x000fee0000000200 */
[----:B-1----:R-:W-:Y:S08]  /*23f0*/  HMMA.16816.F32 R28, R192, R80, R8 ;  /* 0x00000050c01c723c */ /* 0x002ff00000001808 */
[C---:B------:R-:W-:Y:S01]  /*2400*/  HMMA.16816.F32 R16, R188.reuse, R52, R16 ;  /* 0x00000034bc10723c */ /* 0x040fe20000001810 */
[----:B------:R-:W1:Y:S07]  /*2410*/  LDSM.16.M88.4 R52, [R242+0x12900] ;  /* 0x01290000f234783b */ /* 0x000e6e0000000200 */
[C---:B------:R-:W-:Y:S08]  /*2420*/  HMMA.16816.F32 R44, R188.reuse, R64, R44 ;  /* 0x00000040bc2c723c */ /* 0x040ff0000000182c */
[----:B------:R-:W-:Y:S01]  /*2430*/  HMMA.16816.F32 R12, R188, R66, R12 ;  /* 0x00000042bc0c723c */ /* 0x000fe2000000180c */
[----:B------:R-:W-:Y:S07]  /*2440*/  LDSM.16.M88.4 R64, [R236+0x15100] ;  /* 0x01510000ec40783b */ /* 0x000fee0000000200 */
[C---:B------:R-:W-:Y:S01]  /*2450*/  HMMA.16816.F32 R8, R192.reuse, R82, R20 ;  /* 0x00000052c008723c */ /* 0x040fe20000001814 */
[----:B------:R-:W-:Y:S07]  /*2460*/  LDSM.16.M88.4 R80, [R243+0x4000] ;  /* 0x00400000f350783b */ /* 0x000fee0000000200 */
[C---:B--2---:R-:W-:Y:S08]  /*2470*/  HMMA.16816.F32 R24, R192.reuse, R50, R24 ;  /* 0x00000032c018723c */ /* 0x044ff00000001818 */
[C---:B-----5:R-:W-:Y:S08]  /*2480*/  HMMA.16816.F32 R36, R192.reuse, R56, R36 ;  /* 0x00000038c024723c */ /* 0x060ff00000001824 */
[----:B------:R-:W-:Y:S01]  /*2490*/  HMMA.16816.F32 R40, R192, R58, R40 ;  /* 0x0000003ac028723c */ /* 0x000fe20000001828 */
[----:B------:R-:W-:Y:S07]  /*24a0*/  LDSM.16.M88.4 R56, [R239+0x3000] ;  /* 0x00300000ef38783b */ /* 0x000fee0000000200 */
[----:B---3--:R-:W-:Y:S08]  /*24b0*/  HMMA.16816.F32 R32, R196, R84, R28 ;  /* 0x00000054c420723c */ /* 0x008ff0000000181c */
[C---:B------:R-:W-:Y:S01]  /*24c0*/  HMMA.16816.F32 R20, R192.reuse, R48, R16 ;  /* 0x00000030c014723c */ /* 0x040fe20000001810 */
[----:B------:R-:W2:Y:S07]  /*24d0*/  LDSM.16.M88.4 R48, [R239+0x2800] ;  /* 0x00280000ef30783b */ /* 0x000eae0000000200 */
[C---:B------:R-:W-:Y:S08]  /*24e0*/  HMMA.16816.F32 R44, R192.reuse, R88, R44 ;  /* 0x00000058c02c723c */ /* 0x040ff0000000182c */
[----:B------:R-:W-:Y:S01]  /*24f0*/  HMMA.16816.F32 R28, R192, R90, R12 ;  /* 0x0000005ac01c723c */ /* 0x000fe2000000180c */
[----:B------:R-:W3:Y:S07]  /*2500*/  LDSM.16.M88.4 R88, [R236+0x14100] ;  /* 0x01410000ec58783b */ /* 0x000eee0000000200 */
[C---:B------:R-:W-:Y:S01]  /*2510*/  HMMA.16816.F32 R16, R196.reuse, R86, R8 ;  /* 0x00000056c410723c */ /* 0x040fe20000001808 */
[----:B------:R-:W-:Y:S07]  /*2520*/  LDSM.16.M88.4 R84, [R236+0x15900] ;  /* 0x01590000ec54783b */ /* 0x000fee0000000200 */
[C---:B-1----:R-:W-:Y:S08]  /*2530*/  HMMA.16816.F32 R8, R196.reuse, R54, R24 ;  /* 0x00000036c408723c */ /* 0x042ff00000001818 */
[C---:B------:R-:W-:Y:S08]  /*2540*/  HMMA.16816.F32 R24, R196.reuse, R60, R36 ;  /* 0x0000003cc418723c */ /* 0x040ff00000001824 */
[----:B------:R-:W-:Y:S01]  /*2550*/  HMMA.16816.F32 R40, R196, R62, R40 ;  /* 0x0000003ec428723c */ /* 0x000fe20000001828 */
[----:B------:R-:W-:Y:S07]  /*2560*/  LDSM.16.M88.4 R60, [R243+0x5000] ;  /* 0x00500000f33c783b */ /* 0x000fee0000000200 */
[----:B------:R-:W-:Y:S08]  /*2570*/  HMMA.16816.F32 R36, R200, R68, R32 ;  /* 0x00000044c824723c */ /* 0x000ff00000001820 */
        /* <DEDUP_REMOVED lines=8> */
[----:B------:R-:W-:Y:S08]  /*2600*/  HMMA.16816.F32 R8, R200, R58, R40 ;  /* 0x0000003ac808723c */ /* 0x000ff00000001828 */
[----:B---3--:R-:W-:Y:S08]  /*2610*/  HMMA.16816.F32 R36, R204, R88, R36 ;  /* 0x00000058cc24723c */ /* 0x008ff00000001824 */
[C---:B------:R-:W-:Y:S01]  /*2620*/  HMMA.16816.F32 R20, R200.reuse, R48, R12 ;  /* 0x00000030c814723c */ /* 0x040fe2000000180c */
[----:B------:R-:W-:Y:S07]  /*2630*/  LDSM.16.M88.4 R48, [R243+0x4800] ;  /* 0x00480000f330783b */ /* 0x000fee0000000200 */
[C---:B------:R-:W-:Y:S01]  /*2640*/  HMMA.16816.F32 R12, R200.reuse, R56, R24 ;  /* 0x00000038c80c723c */ /* 0x040fe20000001818 */
[----:B------:R-:W-:Y:S07]  /*2650*/  LDSM.16.M88.4 R56, [R242+0x14900] ;  /* 0x01490000f238783b */ /* 0x000fee0000000200 */
[C---:B------:R-:W-:Y:S08]  /*2660*/  HMMA.16816.F32 R44, R200.reuse, R76, R44 ;  /* 0x0000004cc82c723c */ /* 0x040ff0000000182c */
[----:B------:R-:W-:Y:S01]  /*2670*/  HMMA.16816.F32 R40, R200, R78, R32 ;  /* 0x0000004ec828723c */ /* 0x000fe20000001820 */
[----:B------:R-:W2:Y:S07]  /*2680*/  LDSM.16.M88.4 R76, [R242+0x14100] ;  /* 0x01410000f24c783b */ /* 0x000eae0000000200 */
[C---:B-1----:R-:W-:Y:S08]  /*2690*/  HMMA.16816.F32 R24, R204.reuse, R54, R16 ;  /* 0x00000036cc18723c */ /* 0x042ff00000001810 */
[----:B------:R-:W-:Y:S08]  /*26a0*/  HMMA.16816.F32 R16, R204, R66, R8 ;  /* 0x00000042cc10723c */ /* 0x000ff00000001808 */
[----:B------:R-:W-:Y:S08]  /*26b0*/  HMMA.16816.F32 R8, R208, R80, R36 ;  /* 0x00000050d008723c */ /* 0x000ff00000001824 */
[C---:B------:R-:W-:Y:S08]  /*26c0*/  HMMA.16816.F32 R32, R204.reuse, R90, R28 ;  /* 0x0000005acc20723c */ /* 0x040ff0000000181c */
[C---:B------:R-:W-:Y:S01]  /*26d0*/  HMMA.16816.F32 R28, R204.reuse, R52, R20 ;  /* 0x00000034cc1c723c */ /* 0x040fe20000001814 */
[----:B------:R-:W-:Y:S07]  /*26e0*/  LDSM.16.M88.4 R52, [R236+0x16100] ;  /* 0x01610000ec34783b */ /* 0x000fee0000000200 */
[----:B------:R-:W-:Y:S01]  /*26f0*/  HMMA.16816.F32 R20, R204, R64, R12 ;  /* 0x00000040cc14723c */ /* 0x000fe2000000180c */
[----:B------:R-:W1:Y:S07]  /*2700*/  LDSM.16.M88.4 R64, [R242+0x15100] ;  /* 0x01510000f240783b */ /* 0x000e6e0000000200 */
[----:B--2---:R-:W-:Y:S08]  /*2710*/  HMMA.16816.F32 R8, R212, R76, R8 ;  /* 0x0000004cd408723c */ /* 0x004ff00000001808 */
[----:B------:R-:W-:Y:S08]  /*2720*/  HMMA.16816.F32 R12, R204, R84, R44 ;  /* 0x00000054cc0c723c */ /* 0x000ff0000000182c */
[C---:B------:R-:W-:Y:S08]  /*2730*/  HMMA.16816.F32 R20, R208.reuse, R60, R20 ;  /* 0x0000003cd014723c */ /* 0x040ff00000001814 */
[C---:B------:R-:W-:Y:S08]  /*2740*/  HMMA.16816.F32 R32, R208.reuse, R82, R32 ;  /* 0x00000052d020723c */ /* 0x040ff00000001820 */
[----:B------:R-:W-:Y:S08]  /*2750*/  HMMA.16816.F32 R28, R208, R48, R28 ;  /* 0x00000030d01c723c */ /* 0x000ff0000000181c */
[----:B------:R-:W-:Y:S08]  /*2760*/  HMMA.16816.F32 R8, R216, R68, R8 ;  /* 0x00000044d808723c */ /* 0x000ff00000001808 */
[----:B------:R-:W-:Y:S01]  /*2770*/  HMMA.16816.F32 R24, R208, R50, R24 ;  /* 0x00000032d018723c */ /* 0x000fe20000001818 */
[----:B------:R-:W-:Y:S07]  /*2780*/  LDSM.16.M88.4 R48, [R242+0x15900] ;  /* 0x01590000f230783b */ /* 0x000fee0000000200 */
[----:B------:R-:W-:Y:S08]  /*2790*/  HMMA.16816.F32 R36, R204, R86, R40 ;  /* 0x00000056cc24723c */ /* 0x000ff00000001828 */
[C---:B------:R-:W-:Y:S08]  /*27a0*/  HMMA.16816.F32 R44, R208.reuse, R62, R16 ;  /* 0x0000003ed02c723c */ /* 0x040ff00000001810 */
[----:B------:R-:W-:Y:S08]  /*27b0*/  HMMA.16816.F32 R40, R208, R72, R12 ;  /* 0x00000048d028723c */ /* 0x000ff0000000180c */
[C---:B-1----:R-:W-:Y:S01]  /*27c0*/  HMMA.16816.F32 R60, R212.reuse, R64, R20 ;  /* 0x00000040d43c723c */ /* 0x042fe20000001814 */
[----:B------:R-:W1:Y:S07]  /*27d0*/  LDSM.16.M88.4 R20, [R239+0x4800] ;  /* 0x00480000ef14783b */ /* 0x000e6e0000000200 */
[C---:B------:R-:W-:Y:S01]  /*27e0*/  HMMA.16816.F32 R12, R212.reuse, R78, R32 ;  /* 0x0000004ed40c723c */ /* 0x040fe20000001820 */
[----:B------:R-:W2:Y:S07]  /*27f0*/  LDSM.16.M88.4 R32, [R243+0x6000] ;  /* 0x00600000f320783b */ /* 0x000eae0000000200 */
[----:B------:R-:W-:Y:S08]  /*2800*/  HMMA.16816.F32 R16, R212, R56, R28 ;  /* 0x00000038d410723c */ /* 0x000ff0000000181c */
[----:B------:R-:W-:Y:S08]  /*2810*/  HMMA.16816.F32 R8, R220, R52, R8 ;  /* 0x00000034dc08723c */ /* 0x000ff00000001808 */
[C---:B------:R-:W-:Y:S01]  /*2820*/  HMMA.16816.F32 R24, R212.reuse, R58, R24 ;  /* 0x0000003ad418723c */ /* 0x040fe20000001818 */
[----:B------:R-:W3:Y:S07]  /*2830*/  LDSM.16.M88.4 R56, [R236+0x16900] ;  /* 0x01690000ec38783b */ /* 0x000eee0000000200 */
[----:B------:R-:W-:Y:S01]  /*2840*/  HMMA.16816.F32 R76, R212, R66, R44 ;  /* 0x00000042d44c723c */ /* 0x000fe2000000182c */
[----:B------:R-:W4:Y:S04]  /*2850*/  LDSM.16.M88.4 R44, [R242+0x16100] ;  /* 0x01610000f22c783b */ /* 0x000f280000000200 */
[----:B------:R-:W-:Y:S03]  /*2860*/  LDSM.16.M88.4 R64, [R243+0x7000] ;  /* 0x00700000f340783b */ /* 0x000fe60000000200 */
[----:B------:R-:W-:Y:S01]  /*2870*/  HMMA.16816.F32 R12, R216, R70, R12 ;  /* 0x00000046d80c723c */ /* 0x000fe2000000180c */
[----:B------:R-:W-:Y:S07]  /*2880*/  LDSM.16.M88.4 R68, [R236+0x17100] ;  /* 0x01710000ec44783b */ /* 0x000fee0000000200 */
[----:B------:R-:W-:Y:S01]  /*2890*/  HMMA.16816.F32 R36, R208, R74, R36 ;  /* 0x0000004ad024723c */ /* 0x000fe20000001824 */
[----:B------:R-:W5:Y:S07]  /*28a0*/  LDSM.16.M88.4 R72, [R239+0x5000] ;  /* 0x00500000ef48783b */ /* 0x000f6e0000000200 */
[----:B-1----:R-:W-:Y:S08]  /*28b0*/  HMMA.16816.F32 R16, R216, R20, R16 ;  /* 0x00000014d810723c */ /* 0x002ff00000001810 */
[----:B--2---:R-:W-:Y:S08]  /*28c0*/  HMMA.16816.F32 R8, R224, R32, R8 ;  /* 0x00000020e008723c */ /* 0x004ff00000001808 */
[----:B------:R-:W-:Y:S08]  /*28d0*/  HMMA.16816.F32 R28, R216, R22, R24 ;  /* 0x00000016d81c723c */ /* 0x000ff00000001818 */
[----:B------:R-:W-:Y:S01]  /*28e0*/  HMMA.16816.F32 R80, R212, R48, R40 ;  /* 0x00000030d450723c */ /* 0x000fe20000001828 */
[----:B------:R-:W1:Y:S07]  /*28f0*/  LDSM.16.M88.4 R40, [R243+0x6800] ;  /* 0x00680000f328783b */ /* 0x000e6e0000000200 */
[C---:B------:R-:W-:Y:S01]  /*2900*/  HMMA.16816.F32 R12, R220.reuse, R54, R12 ;  /* 0x00000036dc0c723c */ /* 0x040fe2000000180c */
[----:B------:R-:W2:Y:S07]  /*2910*/  LDSM.16.M88.4 R52, [R239+0x6000] ;  /* 0x00600000ef34783b */ /* 0x000eae0000000200 */
[----:B---3--:R-:W-:Y:S08]  /*2920*/  HMMA.16816.F32 R16, R220, R56, R16 ;  /* 0x00000038dc10723c */ /* 0x008ff00000001810 */
[----:B----4-:R-:W-:Y:S08]  /*2930*/  HMMA.16816.F32 R8, R228, R44, R8 ;  /* 0x0000002ce408723c */ /* 0x010ff00000001808 */
[----:B------:R-:W-:Y:S01]  /*2940*/  HMMA.16816.F32 R28, R220, R58, R28 ;  /* 0x0000003adc1c723c */ /* 0x000fe2000000181c */
[----:B------:R-:W-:Y:S07]  /*2950*/  LDSM.16.M88.4 R56, [R239+0x5800] ;  /* 0x00580000ef38783b */ /* 0x000fee0000000200 */
[----:B------:R-:W-:Y:S01]  /*2960*/  HMMA.16816.F32 R84, R212, R50, R36 ;  /* 0x00000032d454723c */ /* 0x000fe20000001824 */
[----:B------:R-:W3:Y:S07]  /*2970*/  LDSM.16.M88.4 R36, [R242+0x16900] ;  /* 0x01690000f224783b */ /* 0x000eee0000000200 */
[----:B------:R-:W-:Y:S08]  /*2980*/  HMMA.16816.F32 R12, R224, R34, R12 ;  /* 0x00000022e00c723c */ /* 0x000ff0000000180c */
[----:B-----5:R-:W-:Y:S01]  /*2990*/  HMMA.16816.F32 R48, R216, R72, R60 ;  /* 0x00000048d830723c */ /* 0x020fe2000000183c */
[----:B------:R-:W4:Y:S07]  /*29a0*/  LDSM.16.M88.4 R60, [R239+0x6800] ;  /* 0x00680000ef3c783b */ /* 0x000f2e0000000200 */
[----:B-1----:R-:W-:Y:S08]  /*29b0*/  HMMA.16816.F32 R24, R224, R40, R16 ;  /* 0x00000028e018723c */ /* 0x002ff00000001810 */
[----:B--2---:R-:W-:Y:S08]  /*29c0*/  HMMA.16816.F32 R16, R232, R52, R8 ;  /* 0x00000034e810723c */ /* 0x004ff00000001808 */
[----:B------:R-:W-:Y:S01]  /*29d0*/  HMMA.16816.F32 R8, R224, R42, R28 ;  /* 0x0000002ae008723c */ /* 0x000fe2000000181c */
[----:B------:R-:W-:Y:S07]  /*29e0*/  LDSM.16.M88.4 R40, [R243+0x7800] ;  /* 0x00780000f328783b */ /* 0x000fee0000000200 */
[----:B------:R-:W-:Y:S08]  /*29f0*/  HMMA.16816.F32 R20, R228, R46, R12 ;  /* 0x0000002ee414723c */ /* 0x000ff0000000180c */
[----:B------:R-:W-:Y:S01]  /*2a00*/  HMMA.16816.F32 R12, R220, R68, R48 ;  /* 0x00000044dc0c723c */ /* 0x000fe20000001830 */
[----:B------:R-:W1:Y:S01]  /*2a10*/  LDSM.16.M88.4 R48, [R242+0x17100] ;  /* 0x01710000f230783b */ /* 0x000e620000000200 */
[----:B------:R-:W-:-:S04]  /*2a20*/  FMUL.FTZ R2, R16, c[0x0][0x320] ;  /* 0x0000c80010027a20 */ /* 0x000fc80000410000 */
[----:B------:R2:W-:Y:S02]  /*2a30*/  MUFU.TANH R69, R2 ;  /* 0x0000000200457308 */ /* 0x0005e40000002400 */
[----:B------:R-:W-:Y:S08]  /*2a40*/  HMMA.16816.F32 R44, R216, R74, R76 ;  /* 0x0000004ad82c723c */ /* 0x000ff0000000184c */
[----:B---3--:R-:W-:Y:S01]  /*2a50*/  HMMA.16816.F32 R24, R228, R36, R24 ;  /* 0x00000024e418723c */ /* 0x008fe20000001818 */
[----:B--2---:R-:W-:-:S07]  /*2a60*/  FMUL.FTZ R2, R17, c[0x0][0x320] ;  /* 0x0000c80011027a20 */ /* 0x004fce0000410000 */
[----:B------:R-:W-:Y:S01]  /*2a70*/  HMMA.16816.F32 R8, R228, R38, R8 ;  /* 0x00000026e408723c */ /* 0x000fe20000001808 */
[----:B------:R-:W2:Y:S01]  /*2a80*/  LDSM.16.M88.4 R36, [R236+0x17900] ;  /* 0x01790000ec24783b */ /* 0x000ea20000000200 */
[----:B------:R3:W-:Y:S06]  /*2a90*/  MUFU.TANH R68, R2 ;  /* 0x0000000200447308 */ /* 0x0007ec0000002400 */
[----:B------:R-:W-:Y:S08]  /*2aa0*/  HMMA.16816.F32 R32, R232, R54, R20 ;  /* 0x00000036e820723c */ /* 0x000ff00000001814 */
[----:B------:R-:W-:Y:S01]  /*2ab0*/  HMMA.16816.F32 R20, R224, R64, R12 ;  /* 0x00000040e014723c */ /* 0x000fe2000000180c */
[----:B---3--:R-:W-:-:S04]  /*2ac0*/  FMUL.FTZ R2, R18, c[0x0][0x320] ;  /* 0x0000c80012027a20 */ /* 0x008fc80000410000 */
[----:B------:R3:W-:Y:S03]  /*2ad0*/  MUFU.TANH R6, R2 ;  /* 0x0000000200067308 */ /* 0x0007e60000002400 */
[----:B------:R-:W-:Y:S01]  /*2ae0*/  HMMA.16816.F32 R12, R220, R70, R44 ;  /* 0x00000046dc0c723c */ /* 0x000fe2000000182c */
[----:B------:R-:W5:Y:S07]  /*2af0*/  LDSM.16.M88.4 R44, [R239+0x7000] ;  /* 0x00700000ef2c783b */ /* 0x000f6e0000000200 */
[----:B------:R-:W-:Y:S01]  /*2b00*/  HMMA.16816.F32 R52, R216, R56, R80 ;  /* 0x00000038d834723c */ /* 0x000fe20000001850 */
[----:B------:R-:W-:-:S02]  /*2b10*/  FMUL.FTZ R34, R34, c[0x0][0x320] ;  /* 0x0000c80022227a20 */ /* 0x000fc40000410000 */
[----:B------:R-:W-:Y:S02]  /*2b20*/  FMUL.FTZ R35, R35, c[0x0][0x320] ;  /* 0x0000c80023237a20 */ /* 0x000fe40000410000 */
[----:B---3--:R-:W-:-:S03]  /*2b30*/  FMUL.FTZ R2, R19, c[0x0][0x320] ;  /* 0x0000c80013027a20 */ /* 0x008fc60000410000 */
[----:B------:R-:W-:Y:S01]  /*2b40*/  HMMA.16816.F32 R28, R216, R58, R84 ;  /* 0x0000003ad81c723c */ /* 0x000fe20000001854 */
[----:B------:R-:W3:Y:S07]  /*2b50*/  MUFU.TANH R59, R34 ;  /* 0x00000022003b7308 */ /* 0x000eee0000002400 */
[----:B----4-:R-:W-:Y:S01]  /*2b60*/  HMMA.16816.F32 R16, R232, R60, R24 ;  /* 0x0000003ce810723c */ /* 0x010fe20000001818 */
[----:B------:R4:W3:Y:S07]  /*2b70*/  MUFU.TANH R7, R2 ;  /* 0x0000000200077308 */ /* 0x0008ee0000002400 */
[----:B-1----:R-:W-:Y:S01]  /*2b80*/  HMMA.16816.F32 R24, R228, R48, R20 ;  /* 0x00000030e418723c */ /* 0x002fe20000001814 */
[----:B------:R-:W-:Y:S07]  /*2b90*/  MUFU.TANH R58, R35 ;  /* 0x00000023003a7308 */ /* 0x000fee0000002400 */
[----:B--2---:R-:W-:Y:S01]  /*2ba0*/  HMMA.16816.F32 R20, R220, R38, R28 ;  /* 0x00000026dc14723c */ /* 0x004fe2000000181c */
[----:B----4-:R-:W-:Y:S01]  /*2bb0*/  FMUL.FTZ R2, R32, c[0x0][0x320] ;  /* 0x0000c80020027a20 */ /* 0x010fe20000410000 */
[----:B------:R-:W-:Y:S03]  /*2bc0*/  LDSM.16.M88.4 R28, [R239+0x7800] ;  /* 0x00780000ef1c783b */ /* 0x000fe60000000200 */
[----:B------:R1:W2:Y:S03]  /*2bd0*/  MUFU.TANH R61, R2 ;  /* 0x00000002003d7308 */ /* 0x0002a60000002400 */
[----:B------:R-:W-:-:S02]  /*2be0*/  FMUL.FTZ R16, R16, c[0x0][0x320] ;  /* 0x0000c80010107a20 */ /* 0x000fc40000410000 */
[----:B------:R-:W-:Y:S02]  /*2bf0*/  FMUL.FTZ R17, R17, c[0x0][0x320] ;  /* 0x0000c80011117a20 */ /* 0x000fe40000410000 */
[----:B------:R-:W-:Y:S01]  /*2c00*/  FMUL.FTZ R18, R18, c[0x0][0x320] ;  /* 0x0000c80012127a20 */ /* 0x000fe20000410000 */
[----:B------:R-:W-:Y:S01]  /*2c10*/  MUFU.TANH R57, R16 ;  /* 0x0000001000397308 */ /* 0x000fe20000002400 */
[----:B------:R-:W-:Y:S02]  /*2c20*/  FMUL.FTZ R19, R19, c[0x0][0x320] ;  /* 0x0000c80013137a20 */ /* 0x000fe40000410000 */
[----:B-----5:R-:W-:Y:S01]  /*2c30*/  HMMA.16816.F32 R24, R232, R44, R24 ;  /* 0x0000002ce818723c */ /* 0x020fe20000001818 */
[----:B-1----:R-:W-:-:S04]  /*2c40*/  FMUL.FTZ R2, R33, c[0x0][0x320] ;  /* 0x0000c80021027a20 */ /* 0x002fc80000410000 */
[----:B------:R-:W-:Y:S03]  /*2c50*/  MUFU.TANH R56, R17 ;  /* 0x0000001100387308 */ /* 0x000fe60000002400 */
[----:B------:R-:W-:Y:S05]  /*2c60*/  HMMA.16816.F32 R32, R232, R62, R8 ;  /* 0x0000003ee820723c */ /* 0x000fea0000001808 */
[----:B------:R1:W4:Y:S03]  /*2c70*/  MUFU.TANH R60, R2 ;  /* 0x00000002003c7308 */ /* 0x0003260000002400 */
[----:B------:R-:W-:Y:S08]  /*2c80*/  HMMA.16816.F32 R8, R224, R66, R12 ;  /* 0x00000042e008723c */ /* 0x000ff0000000180c */
[----:B------:R-:W-:Y:S01]  /*2c90*/  HMMA.16816.F32 R12, R220, R36, R52 ;  /* 0x00000024dc0c723c */ /* 0x000fe20000001834 */
[----:B------:R-:W5:Y:S01]  /*2ca0*/  LDSM.16.M88.4 R36, [R242+0x17900] ;  /* 0x01790000f224783b */ /* 0x000f620000000200 */
[----:B------:R-:W2:Y:S01]  /*2cb0*/  MUFU.TANH R53, R18 ;  /* 0x0000001200357308 */ /* 0x000ea20000002400 */
[----:B------:R-:W-:Y:S01]  /*2cc0*/  FMUL.FTZ R24, R24, c[0x0][0x320] ;  /* 0x0000c80018187a20 */ /* 0x000fe20000410000 */
[----:B------:R-:W-:-:S04]  /*2cd0*/  DEPBAR.LE SB0, 0x0 ;  /* 0x000080000000791a */ /* 0x000fc80000000000 */
[----:B-1----:R-:W-:Y:S01]  /*2ce0*/  LOP3.LUT R2, R92, 0xffffffe0, RZ, 0xc0, !PT ;  /* 0xffffffe05c027812 */ /* 0x002fe200078ec0ff */
[----:B------:R-:W-:Y:S01]  /*2cf0*/  FMUL.FTZ R35, R35, c[0x0][0x320] ;  /* 0x0000c80023237a20 */ /* 0x000fe20000410000 */
[----:B------:R1:W-:Y:S01]  /*2d00*/  MUFU.TANH R52, R19 ;  /* 0x0000001300347308 */ /* 0x0003e20000002400 */
[----:B------:R-:W-:Y:S02]  /*2d10*/  FMUL.FTZ R32, R32, c[0x0][0x320] ;  /* 0x0000c80020207a20 */ /* 0x000fe40000410000 */
[----:B------:R-:W-:Y:S02]  /*2d20*/  IMAD.IADD R2, R132, 0x1, -R2 ;  /* 0x0000000184027824 */ /* 0x000fe400078e0a02 */
[----:B------:R-:W-:Y:S01]  /*2d30*/  FMUL.FTZ R33, R33, c[0x0][0x320] ;  /* 0x0000c80021217a20 */ /* 0x000fe20000410000 */
[----:B------:R-:W-:Y:S01]  /*2d40*/  HMMA.16816.F32 R8, R228, R50, R8 ;  /* 0x00000032e408723c */ /* 0x000fe20000001808 */
[----:B------:R-:W-:Y:S01]  /*2d50*/  FMUL.FTZ R34, R34, c[0x0][0x320] ;  /* 0x0000c80022227a20 */ /* 0x000fe20000410000 */
[----:B------:R-:W-:Y:S01]  /*2d60*/  SHF.R.S32.HI R3, RZ, 0x1f, R2 ;  /* 0x0000001fff037819 */ /* 0x000fe20000011402 */
[----:B------:R-:W-:Y:S01]  /*2d70*/  MUFU.TANH R49, R35 ;  /* 0x0000002300317308 */ /* 0x000fe20000002400 */
[----:B------:R-:W-:-:S02]  /*2d80*/  FMUL.FTZ R25, R25, c[0x0][0x320] ;  /* 0x0000c80019197a20 */ /* 0x000fc40000410000 */
[----:B------:R-:W-:Y:S01]  /*2d90*/  LEA.HI R3, R3, R2, RZ, 0x2 ;  /* 0x0000000203037211 */ /* 0x000fe200078f10ff */
[----:B------:R-:W-:Y:S01]  /*2da0*/  FMUL.FTZ R26, R26, c[0x0][0x320] ;  /* 0x0000c8001a1a7a20 */ /* 0x000fe20000410000 */
[C---:B------:R-:W-:Y:S01]  /*2db0*/  HMMA.16816.F32 R12, R224.reuse, R40, R12 ;  /* 0x00000028e00c723c */ /* 0x040fe2000000180c */
[----:B------:R-:W-:Y:S01]  /*2dc0*/  FMUL.FTZ R27, R27, c[0x0][0x320] ;  /* 0x0000c8001b1b7a20 */ /* 0x000fe20000410000 */
[----:B------:R-:W-:Y:S01]  /*2dd0*/  LOP3.LUT R3, R3, 0x7ffffffc, RZ, 0xc0, !PT ;  /* 0x7ffffffc03037812 */ /* 0x000fe200078ec0ff */
[----:B------:R-:W2:Y:S04]  /*2de0*/  MUFU.TANH R44, R32 ;  /* 0x00000020002c7308 */ /* 0x000ea80000002400 */
[----:B------:R-:W-:Y:S01]  /*2df0*/  IMAD.IADD R3, R2, 0x1, -R3 ;  /* 0x0000000102037824 */ /* 0x000fe200078e0a03 */
[----:B-1----:R-:W-:Y:S01]  /*2e00*/  HMMA.16816.F32 R16, R224, R42, R20 ;  /* 0x0000002ae010723c */ /* 0x002fe20000001814 */
[----:B------:R-:W-:Y:S01]  /*2e10*/  IMAD.U32 R2, RZ, RZ, UR4 ;  /* 0x00000004ff027e24 */ /* 0x000fe2000f8e00ff */
[----:B------:R-:W-:Y:S01]  /*2e20*/  @UP0 USHF.R.S32.HI UR4, URZ, 0x1f, UR14 ;  /* 0x0000001f3f040899 */ /* 0x000fe2000801140e */
[----:B------:R-:W1:Y:S02]  /*2e30*/  MUFU.TANH R32, R33 ;  /* 0x0000002100207308 */ /* 0x000e640000002400 */
[----:B------:R-:W-:Y:S01]  /*2e40*/  IMAD R2, R3, -0x2, R2 ;  /* 0xfffffffe03027824 */ /* 0x000fe200078e0202 */
[----:B------:R-:W-:-:S02]  /*2e50*/  @UP0 UIMAD UR4, UR4, UR16, UR15 ;  /* 0x00000010040402a4 */ /* 0x000fc4000f8e020f */
[----:B------:R-:W-:Y:S02]  /*2e60*/  HMMA.16816.F32 R20, R232, R46, R8 ;  /* 0x0000002ee814723c */ /* 0x000fe40000001808 */
[C---:B------:R-:W-:Y:S01]  /*2e70*/  ISETP.GT.AND P0, PT, R2.reuse, RZ, PT ;  /* 0x000000ff0200720c */ /* 0x040fe20003f04270 */
[----:B------:R3:W-:Y:S01]  /*2e80*/  MUFU.TANH R41, R24 ;  /* 0x0000001800297308 */ /* 0x0007e20000002400 */
[C---:B------:R-:W-:Y:S02]  /*2e90*/  ISETP.GT.AND P2, PT, R2.reuse, 0x1, PT ;  /* 0x000000010200780c */ /* 0x040fe40003f44270 */
[----:B------:R-:W-:Y:S02]  /*2ea0*/  ISETP.GT.AND P1, PT, R2, 0x8, PT ;  /* 0x000000080200780c */ /* 0x000fe40003f24270 */
[C---:B-----5:R-:W-:Y:S03]  /*2eb0*/  HMMA.16816.F32 R12, R228.reuse, R36, R12 ;  /* 0x00000024e40c723c */ /* 0x060fe6000000180c */
[----:B------:R-:W5:Y:S05]  /*2ec0*/  MUFU.TANH R48, R34 ;  /* 0x0000002200307308 */ /* 0x000f6a0000002400 */
[----:B------:R-:W-:Y:S01]  /*2ed0*/  HMMA.16816.F32 R8, R228, R38, R16 ;  /* 0x00000026e408723c */ /* 0x000fe20000001810 */
[----:B---3--:R-:W-:-:S02]  /*2ee0*/  FSEL R24, R59, -INF , P1 ;  /* 0xff8000003b187808 */ /* 0x008fc40000800000 */
[----:B------:R-:W3:Y:S05]  /*2ef0*/  MUFU.TANH R40, R25 ;  /* 0x0000001900287308 */ /* 0x000eea0000002400 */
[----:B------:R-:W-:Y:S02]  /*2f00*/  FMUL.FTZ R20, R20, c[0x0][0x320] ;  /* 0x0000c80014147a20 */ /* 0x000fe40000410000 */
[----:B------:R-:W-:Y:S02]  /*2f10*/  FMUL.FTZ R21, R21, c[0x0][0x320] ;  /* 0x0000c80015157a20 */ /* 0x000fe40000410000 */
[----:B------:R1:W-:Y:S01]  /*2f20*/  MUFU.TANH R35, R20 ;  /* 0x0000001400237308 */ /* 0x0003e20000002400 */
[----:B------:R-:W-:-:S02]  /*2f30*/  FMUL.FTZ R22, R22, c[0x0][0x320] ;  /* 0x0000c80016167a20 */ /* 0x000fc40000410000 */
[----:B------:R-:W-:Y:S01]  /*2f40*/  FMUL.FTZ R23, R23, c[0x0][0x320] ;  /* 0x0000c80017177a20 */ /* 0x000fe20000410000 */
[C---:B------:R-:W-:Y:S04]  /*2f50*/  HMMA.16816.F32 R16, R232.reuse, R28, R12 ;  /* 0x0000001ce810723c */ /* 0x040fe8000000180c */
[----:B------:R3:W3:Y:S03]  /*2f60*/  MUFU.TANH R37, R26 ;  /* 0x0000001a00257308 */ /* 0x0006e60000002400 */
[----:B------:R-:W-:Y:S01]  /*2f70*/  FSEL R15, R6, -INF , P0 ;  /* 0xff800000060f7808 */ /* 0x000fe20000000000 */
[----:B------:R-:W-:Y:S01]  /*2f80*/  HMMA.16816.F32 R28, R232, R30, R8 ;  /* 0x0000001ee81c723c */ /* 0x000fe20000001808 */
[----:B------:R-:W-:-:S02]  /*2f90*/  FSEL R6, R69, -INF , P0 ;  /* 0xff80000045067808 */ /* 0x000fc40000000000 */
[----:B------:R-:W-:Y:S01]  /*2fa0*/  ISETP.GT.AND P0, PT, R2, 0x9, PT ;  /* 0x000000090200780c */ /* 0x000fe20003f04270 */
[----:B------:R3:W3:Y:S01]  /*2fb0*/  MUFU.TANH R36, R27 ;  /* 0x0000001b00247308 */ /* 0x0006e20000002400 */
[----:B-1----:R-:W-:Y:S02]  /*2fc0*/  FSEL R20, R7, -INF , P2 ;  /* 0xff80000007147808 */ /* 0x002fe40001000000 */
[----:B------:R-:W-:Y:S01]  /*2fd0*/  FSEL R7, R68, -INF , P2 ;  /* 0xff80000044077808 */ /* 0x000fe20001000000 */
[----:B------:R-:W-:Y:S01]  /*2fe0*/  IMAD.U32 R11, RZ, RZ, UR10 ;  /* 0x0000000aff0b7e24 */ /* 0x000fe2000f8e00ff */
[----:B--2---:R-:W-:Y:S02]  /*2ff0*/  FSEL R10, R61, -INF , P1 ;  /* 0xff8000003d0a7808 */ /* 0x004fe40000800000 */
[----:B------:R-:W-:Y:S01]  /*3000*/  FMNMX.FTZ R3, R6, R7, !PT ;  /* 0x0000000706037209 */ /* 0x000fe20007810000 */
[----:B------:R-:W-:Y:S01]  /*3010*/  MUFU.TANH R21, R21 ;  /* 0x0000001500157308 */ /* 0x000fe20000002400 */
[----:B------:R-:W-:-:S02]  /*3020*/  ISETP.GT.AND P2, PT, R2, 0x10, PT ;  /* 0x000000100200780c */ /* 0x000fc40003f44270 */
[----:B----4-:R-:W-:Y:S01]  /*3030*/  FSEL R12, R60, -INF , P0 ;  /* 0xff8000003c0c7808 */ /* 0x010fe20000000000 */
[----:B------:R-:W-:Y:S01]  /*3040*/  FMUL.FTZ R16, R16, c[0x0][0x320] ;  /* 0x0000c80010107a20 */ /* 0x000fe20000410000 */
[----:B------:R-:W-:Y:S01]  /*3050*/  FMNMX.FTZ R3, R10, R3, !PT ;  /* 0x000000030a037209 */ /* 0x000fe20007810000 */
[----:B------:R-:W-:Y:S01]  /*3060*/  FMUL.FTZ R18, R18, c[0x0][0x320] ;  /* 0x0000c80012127a20 */ /* 0x000fe20000410000 */
[----:B------:R-:W-:Y:S01]  /*3070*/  ISETP.GT.AND P1, PT, R2, 0x11, PT ;  /* 0x000000110200780c */ /* 0x000fe20003f24270 */
[----:B------:R-:W1:Y:S01]  /*3080*/  MUFU.TANH R22, R22 ;  /* 0x0000001600167308 */ /* 0x000e620000002400 */
[----:B------:R-:W-:Y:S01]  /*3090*/  FSEL R14, R57, -INF , P2 ;  /* 0xff800000390e7808 */ /* 0x000fe20001000000 */
[----:B------:R-:W-:Y:S01]  /*30a0*/  FMUL.FTZ R17, R17, c[0x0][0x320] ;  /* 0x0000c80011117a20 */ /* 0x000fe20000410000 */
[----:B------:R-:W-:Y:S01]  /*30b0*/  FMNMX.FTZ R3, R12, R3, !PT ;  /* 0x000000030c037209 */ /* 0x000fe20007810000 */
[----:B------:R-:W-:Y:S01]  /*30c0*/  FMUL.FTZ R28, R28, c[0x0][0x320] ;  /* 0x0000c8001c1c7a20 */ /* 0x000fe20000410000 */
[----:B------:R-:W-:Y:S01]  /*30d0*/  FSEL R25, R58, -INF , P0 ;  /* 0xff8000003a197808 */ /* 0x000fe20000000000 */
[----:B------:R-:W-:Y:S01]  /*30e0*/  FMUL.FTZ R9, R29, c[0x0][0x320] ;  /* 0x0000c8001d097a20 */ /* 0x000fe20000410000 */
[----:B------:R-:W-:Y:S01]  /*30f0*/  ISETP.GT.AND P0, PT, R2, 0x18, PT ;  /* 0x000000180200780c */ /* 0x000fe20003f04270 */
[----:B------:R-:W2:Y:S01]  /*3100*/  MUFU.TANH R23, R23 ;  /* 0x0000001700177308 */ /* 0x000ea20000002400 */
[----:B---3--:R-:W-:Y:S01]  /*3110*/  FSEL R26, R56, -INF , P1 ;  /* 0xff800000381a7808 */ /* 0x008fe20000800000 */
[----:B------:R-:W-:Y:S01]  /*3120*/  FMUL.FTZ R19, R19, c[0x0][0x320] ;  /* 0x0000c80013137a20 */ /* 0x000fe20000410000 */
[----:B------:R-:W-:Y:S01]  /*3130*/  FMNMX.FTZ R3, R14, R3, !PT ;  /* 0x000000030e037209 */ /* 0x000fe20007810000 */
[----:B------:R-:W-:Y:S01]  /*3140*/  FMUL.FTZ R30, R30, c[0x0][0x320] ;  /* 0x0000c8001e1e7a20 */ /* 0x000fe20000410000 */
[----:B------:R-:W-:-:S02]  /*3150*/  FSEL R33, R53, -INF , P2 ;  /* 0xff80000035217808 */ /* 0x000fc40001000000 */
[----:B------:R-:W-:Y:S01]  /*3160*/  ISETP.GT.AND P2, PT, R2, 0x19, PT ;  /* 0x000000190200780c */ /* 0x000fe20003f44270 */
[----:B------:R-:W-:Y:S01]  /*3170*/  MUFU.TANH R16, R16 ;  /* 0x0000001000107308 */ /* 0x000fe20000002400 */
[----:B------:R-:W-:Y:S02]  /*3180*/  FSEL R27, R44, -INF , P0 ;  /* 0xff8000002c1b7808 */ /* 0x000fe40000000000 */
[----:B------:R-:W-:Y:S02]  /*3190*/  FMNMX.FTZ R3, R26, R3, !PT ;  /* 0x000000031a037209 */ /* 0x000fe40007810000 */
[----:B------:R-:W-:Y:S02]  /*31a0*/  FSEL R34, R52, -INF , P1 ;  /* 0xff80000034227808 */ /* 0x000fe40000800000 */
[----:B------:R-:W-:Y:S01]  /*31b0*/  ISETP.GT.AND P1, PT, R2, 0x20, PT ;  /* 0x000000200200780c */ /* 0x000fe20003f24270 */
[----:B------:R-:W3:Y:S01]  /*31c0*/  MUFU.TANH R18, R18 ;  /* 0x0000001200127308 */ /* 0x000ee20000002400 */
[----:B------:R-:W-:-:S02]  /*31d0*/  FSEL R32, R32, -INF , P2 ;  /* 0xff80000020207808 */ /* 0x000fc40001000000 */
[----:B------:R-:W-:Y:S02]  /*31e0*/  FMNMX.FTZ R3, R27, R3, !PT ;  /* 0x000000031b037209 */ /* 0x000fe40007810000 */
[----:B-----5:R-:W-:Y:S02]  /*31f0*/  FSEL R48, R48, -INF , P0 ;  /* 0xff80000030307808 */ /* 0x020fe40000000000 */
[----:B------:R-:W-:Y:S01]  /*3200*/  ISETP.GT.AND P0, PT, R2, 0x21, PT ;  /* 0x000000210200780c */ /* 0x000fe20003f04270 */
[----:B------:R-:W4:Y:S01]  /*3210*/  MUFU.TANH R17, R17 ;  /* 0x0000001100117308 */ /* 0x000f220000002400 */
[----:B------:R-:W-:Y:S02]  /*3220*/  FSEL R88, R41, -INF , P1 ;  /* 0xff80000029587808 */ /* 0x000fe40000800000 */
[----:B------:R-:W-:Y:S02]  /*3230*/  FMNMX.FTZ R3, R32, R3, !PT ;  /* 0x0000000320037209 */ /* 0x000fe40007810000 */
[----:B------:R-:W-:-:S02]  /*3240*/  FSEL R49, R49, -INF , P2 ;  /* 0xff80000031317808 */ /* 0x000fc40001000000 */
[----:B------:R-:W-:Y:S01]  /*3250*/  ISETP.GT.AND P2, PT, R2, 0x28, PT ;  /* 0x000000280200780c */ /* 0x000fe20003f44270 */
[----:B------:R-:W5:Y:S01]  /*3260*/  MUFU.TANH R28, R28 ;  /* 0x0000001c001c7308 */ /* 0x000f620000002400 */
[----:B------:R-:W-:Y:S02]  /*3270*/  FSEL R85, R40, -INF , P0 ;  /* 0xff80000028557808 */ /* 0x000fe40000000000 */
[----:B------:R-:W-:Y:S02]  /*3280*/  FMNMX.FTZ R3, R88, R3, !PT ;  /* 0x0000000358037209 */ /* 0x000fe40007810000 */
[----:B------:R-:W-:Y:S02]  /*3290*/  FMNMX.FTZ R8, R15, R20, !PT ;  /* 0x000000140f087209 */ /* 0x000fe40007810000 */
[----:B------:R-:W-:Y:S01]  /*32a0*/  FSEL R95, R37, -INF , P1 ;  /* 0xff800000255f7808 */ /* 0x000fe20000800000 */
[----:B------:R-:W3:Y:S01]  /*32b0*/  MUFU.TANH R9, R9 ;  /* 0x0000000900097308 */ /* 0x000ee20000002400 */
[----:B------:R-:W-:-:S02]  /*32c0*/  FSEL R92, R36, -INF , P0 ;  /* 0xff800000245c7808 */ /* 0x000fc40000000000 */
[C---:B------:R-:W-:Y:S02]  /*32d0*/  ISETP.GT.AND P1, PT, R2.reuse, 0x29, PT ;  /* 0x000000290200780c */ /* 0x040fe40003f24270 */
[----:B------:R-:W-:Y:S02]  /*32e0*/  ISETP.GT.AND P0, PT, R2, 0x30, PT ;  /* 0x000000300200780c */ /* 0x000fe40003f04270 */
[----:B------:R-:W-:Y:S01]  /*32f0*/  FSEL R84, R35, -INF , P2 ;  /* 0xff80000023547808 */ /* 0x000fe20001000000 */
[----:B------:R-:W4:Y:S01]  /*3300*/  MUFU.TANH R19, R19 ;  /* 0x0000001300137308 */ /* 0x000f220000002400 */
[----:B------:R-:W-:Y:S02]  /*3310*/  FMNMX.FTZ R3, R85, R3, !PT ;  /* 0x0000000355037209 */ /* 0x000fe40007810000 */
[----:B------:R-:W-:Y:S02]  /*3320*/  FMNMX.FTZ R8, R24, R8, !PT ;  /* 0x0000000818087209 */ /* 0x000fe40007810000 */
[----:B-1----:R-:W-:-:S02]  /*3330*/  FSEL R93, R22, -INF , P2 ;  /* 0xff800000165d7808 */ /* 0x002fc40001000000 */
[----:B--2---:R-:W-:Y:S01]  /*3340*/  FSEL R91, R23, -INF , P1 ;  /* 0xff800000175b7808 */ /* 0x004fe20000800000 */
[----:B------:R-:W1:Y:S01]  /*3350*/  MUFU.TANH R30, R30 ;  /* 0x0000001e001e7308 */ /* 0x000e620000002400 */
[----:B------:R-:W-:Y:S02]  /*3360*/  FSEL R83, R21, -INF , P1 ;  /* 0xff80000015537808 */ /* 0x000fe40000800000 */
[----:B------:R-:W-:Y:S02]  /*3370*/  FMNMX.FTZ R3, R84, R3, !PT ;  /* 0x0000000354037209 */ /* 0x000fe40007810000 */
[----:B---3--:R-:W-:Y:S02]  /*3380*/  FSEL R94, R18, -INF , P0 ;  /* 0xff800000125e7808 */ /* 0x008fe40000000000 */
[----:B------:R-:W-:Y:S01]  /*3390*/  FSEL R90, R16, -INF , P0 ;  /* 0xff800000105a7808 */ /* 0x000fe20000000000 */
[----:B------:R-:W-:Y:S01]  /*33a0*/  BAR.SYNC.DEFER_BLOCKING 0x0 ;  /* 0x0000000000007b1d */ /* 0x000fe20000010000 */
[----:B------:R-:W-:-:S02]  /*33b0*/  ISETP.GT.AND P2, PT, R2, 0x31, PT ;  /* 0x000000310200780c */ /* 0x000fc40003f44270 */
[C---:B------:R-:W-:Y:S02]  /*33c0*/  ISETP.GT.AND P1, PT, R2.reuse, 0x38, PT ;  /* 0x000000380200780c */ /* 0x040fe40003f24270 */
[----:B------:R-:W-:Y:S02]  /*33d0*/  ISETP.GT.AND P0, PT, R2, 0x39, PT ;  /* 0x000000390200780c */ /* 0x000fe40003f04270 */
[----:B------:R-:W-:Y:S02]  /*33e0*/  FMNMX.FTZ R2, R25, R8, !PT ;  /* 0x0000000819027209 */ /* 0x000fe40007810000 */
[----:B------:R-:W-:Y:S02]  /*33f0*/  FMNMX.FTZ R3, R83, R3, !PT ;  /* 0x0000000353037209 */ /* 0x000fe40007810000 */
[----:B------:R-:W-:Y:S02]  /*3400*/  FMNMX.FTZ R2, R33, R2, !PT ;  /* 0x0000000221027209 */ /* 0x000fe40007810000 */
[----:B----4-:R-:W-:-:S02]  /*3410*/  FSEL R89, R17, -INF , P2 ;  /* 0xff80000011597808 */ /* 0x010fc40001000000 */
[----:B------:R-:W-:Y:S02]  /*3420*/  FMNMX.FTZ R3, R90, R3, !PT ;  /* 0x000000035a037209 */ /* 0x000fe40007810000 */
[----:B------:R-:W-:Y:S02]  /*3430*/  FMNMX.FTZ R2, R34, R2, !PT ;  /* 0x0000000222027209 */ /* 0x000fe40007810000 */
[----:B-----5:R-:W-:Y:S02]  /*3440*/  FSEL R87, R28, -INF , P1 ;  /* 0xff8000001c577808 */ /* 0x020fe40000800000 */
[----:B------:R-:W-:Y:S02]  /*3450*/  FMNMX.FTZ R3, R89, R3, !PT ;  /* 0x0000000359037209 */ /* 0x000fe40007810000 */
[----:B------:R-:W-:Y:S02]  /*3460*/  FMNMX.FTZ R2, R48, R2, !PT ;  /* 0x0000000230027209 */ /* 0x000fe40007810000 */
[----:B------:R-:W-:Y:S01]  /*3470*/  FSEL R86, R9, -INF , P0 ;  /* 0xff80000009567808 */ /* 0x000fe20000000000 */
[----:B------:R-:W-:Y:S01]  /*3480*/  FMUL.FTZ R9, R31, c[0x0][0x320] ;  /* 0x0000c8001f097a20 */ /* 0x000fe20000410000 */
[----:B------:R-:W-:-:S02]  /*3490*/  FMNMX.FTZ R3, R87, R3, !PT ;  /* 0x0000000357037209 */ /* 0x000fc40007810000 */
[----:B------:R-:W-:Y:S02]  /*34a0*/  FMNMX.FTZ R2, R49, R2, !PT ;  /* 0x0000000231027209 */ /* 0x000fe40007810000 */
[----:B------:R-:W-:Y:S01]  /*34b0*/  FMNMX.FTZ R3, R86, R3, !PT ;  /* 0x0000000356037209 */ /* 0x000fe20007810000 */
[----:B------:R-:W2:Y:S01]  /*34c0*/  MUFU.TANH R9, R9 ;  /* 0x0000000900097308 */ /* 0x000ea20000002400 */
[----:B------:R-:W-:Y:S02]  /*34d0*/  FMNMX.FTZ R2, R95, R2, !PT ;  /* 0x000000025f027209 */ /* 0x000fe40007810000 */
[----:B------:R-:W-:Y:S01]  /*34e0*/  FSEL R82, R19, -INF , P2 ;  /* 0xff80000013527808 */ /* 0x000fe20001000000 */
[----:B------:R-:W3:Y:S01]  /*34f0*/  SHFL.BFLY PT, R8, R3, 0x2, 0x1f ;  /* 0x0c401f0003087f89 */ /* 0x000ee200000e0000 */
[----:B------:R-:W-:Y:S02]  /*3500*/  FMNMX.FTZ R2, R92, R2, !PT ;  /* 0x000000025c027209 */ /* 0x000fe40007810000 */
[----:B-1----:R-:W-:-:S02]  /*3510*/  FSEL R81, R30, -INF , P1 ;  /* 0xff8000001e517808 */ /* 0x002fc40000800000 */
[----:B------:R-:W-:-:S04]  /*3520*/  FMNMX.FTZ R2, R93, R2, !PT ;  /* 0x000000025d027209 */ /* 0x000fc80007810000 */
[----:B------:R-:W-:Y:S02]  /*3530*/  FMNMX.FTZ R2, R91, R2, !PT ;  /* 0x000000025b027209 */ /* 0x000fe40007810000 */
[----:B--2---:R-:W-:Y:S02]  /*3540*/  FSEL R80, R9, -INF , P0 ;  /* 0xff80000009507808 */ /* 0x004fe40000000000 */
[----:B------:R-:W-:Y:S02]  /*3550*/  FMNMX.FTZ R2, R94, R2, !PT ;  /* 0x000000025e027209 */ /* 0x000fe40007810000 */
[----:B------:R-:W-:Y:S01]  /*3560*/  PLOP3.LUT P0, PT, PT, PT, UP0, 0x80, 0x0 ;  /* 0x000000000000781c */ /* 0x000fe20003f0f008 */
[----:B------:R-:W-:Y:S01]  /*3570*/  UISETP.GE.AND UP0, UPT, UR14, UR8, UPT ;  /* 0x000000080e00728c */ /* 0x000fe2000bf06270 */
[----:B------:R-:W-:-:S04]  /*3580*/  FMNMX.FTZ R2, R82, R2, !PT ;  /* 0x0000000252027209 */ /* 0x000fc80007810000 */
[----:B------:R-:W-:Y:S02]  /*3590*/  FMNMX.FTZ R2, R81, R2, !PT ;  /* 0x0000000251027209 */ /* 0x000fe40007810000 */
[----:B---3--:R-:W-:Y:S02]  /*35a0*/  FMNMX.FTZ R3, R3, R8, !PT ;  /* 0x0000000803037209 */ /* 0x008fe40007810000 */
[----:B------:R-:W-:-:S03]  /*35b0*/  FMNMX.FTZ R2, R80, R2, !PT ;  /* 0x0000000250027209 */ /* 0x000fc60007810000 */
[----:B------:R-:W1:Y:S04]  /*35c0*/  SHFL.BFLY PT, R8, R3, 0x1, 0x1f ;  /* 0x0c201f0003087f89 */ /* 0x000e6800000e0000 */
[----:B------:R-:W2:Y:S01]  /*35d0*/  SHFL.BFLY PT, R9, R2, 0x2, 0x1f ;  /* 0x0c401f0002097f89 */ /* 0x000ea200000e0000 */
[----:B-1----:R-:W-:Y:S02]  /*35e0*/  FMNMX.FTZ R3, R3, R8, !PT ;  /* 0x0000000803037209 */ /* 0x002fe40007810000 */
[----:B--2---:R-:W-:-:S03]  /*35f0*/  FMNMX.FTZ R2, R2, R9, !PT ;  /* 0x0000000902027209 */ /* 0x004fc60007810000 */
[C---:B------:R-:W-:Y:S01]  /*3600*/  FMUL.FTZ R13, R3.reuse, c[0x0][0x2d0] ;  /* 0x0000b400030d7a20 */ /* 0x040fe20000410000 */
[----:B------:R-:W-:Y:S01]  /*3610*/  FSETP.NEU.FTZ.AND P1, PT, R3, -INF , PT ;  /* 0xff8000000300780b */ /* 0x000fe20003f3d000 */
[----:B------:R-:W-:Y:S01]  /*3620*/  @P0 IMAD.WIDE.U32 R8, R96, UR14, R98 ;  /* 0x0000000e60080c25 */ /* 0x000fe2000f8e0062 */
[----:B------:R-:W1:Y:S02]  /*3630*/  SHFL.BFLY PT, R16, R2, 0x1, 0x1f ;  /* 0x0c201f0002107f89 */ /* 0x000e6400000e0000 */
[----:B------:R-:W-:Y:S02]  /*3640*/  FSEL R13, R13, RZ, P1 ;  /* 0x000000ff0d0d7208 */ /* 0x000fe40000800000 */
[----:B------:R-:W-:-:S03]  /*3650*/  @P0 IADD3 R9, R9, UR4, RZ ;  /* 0x0000000409090c10 */ /* 0x000fc6000fffe0ff */
[--C-:B------:R-:W-:Y:S02]  /*3660*/  FFMA.FTZ R6, R6, c[0x0][0x2d0], -R13.reuse ;  /* 0x0000b40006067a23 */ /* 0x100fe4000001080d */
[--C-:B------:R-:W-:Y:S02]  /*3670*/  FFMA.FTZ R7, R7, c[0x0][0x2d0], -R13.reuse ;  /* 0x0000b40007077a23 */ /* 0x100fe4000001080d */
[----:B------:R2:W-:Y:S01]  /*3680*/  MUFU.EX2 R99, R6 ;  /* 0x0000000600637308 */ /* 0x0005e20000000800 */
[--C-:B------:R-:W-:Y:S02]  /*3690*/  FFMA.FTZ R10, R10, c[0x0][0x2d0], -R13.reuse ;  /* 0x0000b4000a0a7a23 */ /* 0x100fe4000001080d */
[----:B------:R-:W-:-:S05]  /*36a0*/  FFMA.FTZ R0, R32, c[0x0][0x2d0], -R13 ;  /* 0x0000b40020007a23 */ /* 0x000fca000001080d */
[----:B------:R3:W-:Y:S01]  /*36b0*/  MUFU.EX2 R98, R7 ;  /* 0x0000000700627308 */ /* 0x0007e20000000800 */
[----:B-1----:R-:W-:Y:S02]  /*36c0*/  FMNMX.FTZ R2, R2, R16, !PT ;  /* 0x0000001002027209 */ /* 0x002fe40007810000 */
[----:B--2---:R-:W-:-:S05]  /*36d0*/  @P0 LEA R6, P1, R8, c[0x0][0x1c8], 0x1 ;  /* 0x0000720008060a11 */ /* 0x004fca00078208ff */
[----:B------:R1:W-:Y:S01]  /*36e0*/  MUFU.EX2 R97, R10 ;  /* 0x0000000a00617308 */ /* 0x0003e20000000800 */
[----:B---3--:R-:W-:Y:S01]  /*36f0*/  @P0 LEA.HI.X R7, R8, c[0x0][0x1cc], R9, 0x1, P1 ;  /* 0x0000730008070a11 */ /* 0x008fe200008f0c09 */
[----:B------:R-:W-:Y:S01]  /*3700*/  IMAD.U32 R9, RZ, RZ, UR9 ;  /* 0x00000009ff097e24 */ /* 0x000fe2000f8e00ff */
[----:B------:R-:W-:-:S05]  /*3710*/  MOV R8, UR10 ;  /* 0x0000000a00087c02 */ /* 0x000fca0008000f00 */
[----:B------:R2:W-:Y:S01]  /*3720*/  MUFU.EX2 R124, R0 ;  /* 0x00000000007c7308 */ /* 0x0005e20000000800 */
[----:B------:R3:W-:Y:S01]  /*3730*/  @P0 LDGSTS.E.BYPASS.LTC128B.128 [R100+0x10100], [R6.64], !P6 ;  /* 0x1010000006640fae */ /* 0x0007e2000f101d4c */
[----:B------:R-:W-:Y:S01]  /*3740*/  @P0 LEA R8, P1, R8, R6, 0x1 ;  /* 0x0000000608080211 */ /* 0x000fe200078208ff */
[----:B-1----:R-:W-:-:S03]  /*3750*/  FFMA.FTZ R10, R12, c[0x0][0x2d0], -R13 ;  /* 0x0000b4000c0a7a23 */ /* 0x002fc6000001080d */
[----:B------:R-:W-:Y:S01]  /*3760*/  @P0 LEA.HI.X R9, R11, R7, R9, 0x1, P1 ;  /* 0x000000070b090211 */ /* 0x000fe200008f0c09 */
[C---:B------:R-:W-:Y:S01]  /*3770*/  FMUL.FTZ R12, R2.reuse, c[0x0][0x2d0] ;  /* 0x0000b400020c7a20 */ /* 0x040fe20000410000 */
[----:B------:R3:W-:Y:S01]  /*3780*/  @P0 LDGSTS.E.BYPASS.LTC128B.128 [R100+0x12100], [R6.64+0x80], !P5 ;  /* 0x1210008006640fae */ /* 0x0007e2000e901d4c */
[----:B------:R-:W-:Y:S01]  /*3790*/  FSETP.NEU.FTZ.AND P1, PT, R2, -INF , PT ;  /* 0xff8000000200780b */ /* 0x000fe20003f3d000 */
[----:B------:R1:W4:Y:S02]  /*37a0*/  MUFU.EX2 R176, R10 ;  /* 0x0000000a00b07308 */ /* 0x0003240000000800 */
[----:B------:R3:W-:Y:S01]  /*37b0*/  @P0 LDGSTS.E.BYPASS.LTC128B.128 [R100+0x14100], [R6.64+0x100], !P4 ;  /* 0x1410010006640fae */ /* 0x0007e2000e101d4c */
[----:B------:R-:W-:-:S03]  /*37c0*/  FSEL R12, R12, RZ, P1 ;  /* 0x000000ff0c0c7208 */ /* 0x000fc60000800000 */
[----:B------:R3:W-:Y:S02]  /*37d0*/  @P0 LDGSTS.E.BYPASS.LTC128B.128 [R100+0x16100], [R6.64+0x180], !P3 ;  /* 0x1610018006640fae */ /* 0x0007e4000d901d4c */
[--C-:B------:R-:W-:Y:S02]  /*37e0*/  FFMA.FTZ R4, R20, c[0x0][0x2d0], -R12.reuse ;  /* 0x0000b40014047a23 */ /* 0x100fe4000001080c */
[----:B------:R5:W-:Y:S01]  /*37f0*/  @P0 LDGSTS.E.BYPASS.LTC128B.128 [R100+0x11100], [R8.64], !P6 ;  /* 0x1110000008640fae */ /* 0x000be2000f101d4c */
[----:B--2---:R-:W-:Y:S01]  /*3800*/  FFMA.FTZ R0, R33, c[0x0][0x2d0], -R12 ;  /* 0x0000b40021007a23 */ /* 0x004fe2000001080c */
[----:B------:R2:W-:Y:S02]  /*3810*/  MUFU.EX2 R178, R4 ;  /* 0x0000000400b27308 */ /* 0x0005e40000000800 */
[----:B------:R5:W-:Y:S01]  /*3820*/  @P0 LDGSTS.E.BYPASS.LTC128B.128 [R100+0x13100], [R8.64+0x80], !P5 ;  /* 0x1310008008640fae */ /* 0x000be2000e901d4c */
[----:B-1----:R-:W-:-:S03]  /*3830*/  FFMA.FTZ R10, R14, c[0x0][0x2d0], -R13 ;  /* 0x0000b4000e0a7a23 */ /* 0x002fc6000001080d */
[----:B------:R5:W-:Y:S02]  /*3840*/  @P0 LDGSTS.E.BYPASS.LTC128B.128 [R100+0x15100], [R8.64+0x100], !P4 ;  /* 0x1510010008640fae */ /* 0x000be4000e101d4c */
[----:B------:R1:W-:Y:S02]  /*3850*/  MUFU.EX2 R125, R0 ;  /* 0x00000000007d7308 */ /* 0x0003e40000000800 */
[----:B------:R5:W-:Y:S01]  /*3860*/  @P0 LDGSTS.E.BYPASS.LTC128B.128 [R100+0x17100], [R8.64+0x180], !P3 ;  /* 0x1710018008640fae */ /* 0x000be2000d901d4c */
[----:B------:R-:W-:-:S03]  /*3870*/  PLOP3.LUT P0, PT, PT, PT, UP0, 0x80, 0x0 ;  /* 0x000000000000781c */ /* 0x000fc60003f0f008 */
[----:B------:R-:W5:Y:S01]  /*3880*/  LDSM.16.MT88.4 R16, [R238+0x100] ;  /* 0x00010000ee10783b */ /* 0x000f620000004200 */
[--C-:B--2---:R-:W-:Y:S01]  /*3890*/  FFMA.FTZ R4, R24, c[0x0][0x2d0], -R12.reuse ;  /* 0x0000b40018047a23 */ /* 0x104fe2000001080c */
[----:B------:R4:W-:Y:S02]  /*38a0*/  MUFU.EX2 R252, R10 ;  /* 0x0000000a00fc7308 */ /* 0x0009e40000000800 */
[----:B------:R-:W-:Y:S01]  /*38b0*/  LDSM.16.MT88.4 R28, [R241+0x100] ;  /* 0x00010000f11c783b */ /* 0x000fe20000004200 */
[----:B---3--:R-:W-:-:S03]  /*38c0*/  FFMA.FTZ R6, R15, c[0x0][0x2d0], -R12 ;  /* 0x0000b4000f067a23 */ /* 0x008fc6000001080c */
[----:B------:R-:W2:Y:S01]  /*38d0*/  LDSM.16.MT88.4 R20, [R237+0x100] ;  /* 0x00010000ed14783b */ /* 0x000ea20000004200 */
[----:B-1----:R-:W-:Y:S01]  /*38e0*/  FFMA.FTZ R0, R34, c[0x0][0x2d0], -R12 ;  /* 0x0000b40022007a23 */ /* 0x002fe2000001080c */
[----:B------:R1:W-:Y:S02]  /*38f0*/  MUFU.EX2 R127, R4 ;  /* 0x00000004007f7308 */ /* 0x0003e40000000800 */
[----:B------:R-:W3:Y:S04]  /*3900*/  LDSM.16.MT88.4 R32, [R241+0x900] ;  /* 0x00090000f120783b */ /* 0x000ee80000004200 */
[----:B------:R-:W-:Y:S02]  /*3910*/  LDSM.16.MT88.4 R68, [R237+0x2100] ;  /* 0x00210000ed44783b */ /* 0x000fe40000004200 */
[----:B------:R-:W5:Y:S01]  /*3920*/  MUFU.EX2 R179, R6 ;  /* 0x0000000600b37308 */ /* 0x000f620000000800 */
[----:B----4-:R-:W-:Y:S01]  /*3930*/  F2FP.PACK_AB R10, R176, R97 ;  /* 0x00000061b00a723e */ /* 0x010fe200000000ff */
[----:B------:R-:W4:Y:S01]  /*3940*/  LDSM.16.MT88.4 R40, [R238+0x900] ;  /* 0x00090000ee28783b */ /* 0x000f220000004200 */
[----:B-----5:R-:W-:-:S03]  /*3950*/  F2FP.PACK_AB R8, R98, R99 ;  /* 0x000000636208723e */ /* 0x020fc600000000ff */
[----:B------:R-:W5:Y:S01]  /*3960*/  LDSM.16.MT88.4 R56, [R240+0x100] ;  /* 0x00010000f038783b */ /* 0x000f620000004200 */
[--C-:B-1----:R-:W-:Y:S01]  /*3970*/  FFMA.FTZ R4, R25, c[0x0][0x2d0], -R12.reuse ;  /* 0x0000b40019047a23 */ /* 0x102fe2000001080c */
[----:B------:R1:W1:Y:S02]  /*3980*/  MUFU.EX2 R14, R0 ;  /* 0x00000000000e7308 */ /* 0x0002640000000800 */
[----:B------:R-:W2:Y:S04]  /*3990*/  LDSM.16.MT88.4 R72, [R237+0x2900] ;  /* 0x00290000ed48783b */ /* 0x000ea80000004200 */
[----:B------:R-:W3:Y:S01]  /*39a0*/  LDSM.16.MT88.4 R44, [R237+0x900] ;  /* 0x00090000ed2c783b */ /* 0x000ee20000004200 */
[----:B------:R-:W-:Y:S01]  /*39b0*/  F2FP.PACK_AB R9, R178, R179 ;  /* 0x000000b3b209723e */ /* 0x000fe200000000ff */
[----:B------:R1:W1:Y:S02]  /*39c0*/  MUFU.EX2 R126, R4 ;  /* 0x00000004007e7308 */ /* 0x0002640000000800 */
[----:B------:R-:W3:Y:S04]  /*39d0*/  LDSM.16.MT88.4 R64, [R240+0x900] ;  /* 0x00090000f040783b */ /* 0x000ee80000004200 */
[----:B------:R-:W0:Y:S01]  /*39e0*/  LDGDEPBAR ;  /* 0x00000000000079af */ /* 0x000e220000000000 */
[----:B-1----:R-:W-:Y:S01]  /*39f0*/  FFMA.FTZ R0, R48, c[0x0][0x2d0], -R12 ;  /* 0x0000b40030007a23 */ /* 0x002fe2000001080c */
[----:B------:R-:W-:-:S03]  /*3a00*/  F2FP.PACK_AB R5, R14, R125 ;  /* 0x0000007d0e05723e */ /* 0x000fc600000000ff */
[----:B------:R1:W-:Y:S01]  /*3a10*/  MUFU.EX2 R96, R0 ;  /* 0x0000000000607308 */ /* 0x0003e20000000800 */
[----:B------:R-:W-:Y:S01]  /*3a20*/  FFMA.FTZ R4, R26, c[0x0][0x2d0], -R13 ;  /* 0x0000b4001a047a23 */ /* 0x000fe2000001080d */
[----:B------:R-:W-:-:S06]  /*3a30*/  F2FP.PACK_AB R11, R126, R127 ;  /* 0x0000007f7e0b723e */ /* 0x000fcc00000000ff */
[----:B------:R4:W-:Y:S01]  /*3a40*/  MUFU.EX2 R132, R4 ;  /* 0x0000000400847308 */ /* 0x0009e20000000800 */
[C---:B------:R-:W-:Y:S01]  /*3a50*/  HMMA.16816.F32 R36, R8.reuse, R16, RZ ;  /* 0x000000100824723c */ /* 0x040fe200000018ff */
[----:B-1----:R-:W-:Y:S02]  /*3a60*/  FFMA.FTZ R0, R49, c[0x0][0x2d0], -R12 ;  /* 0x0000b40031007a23 */ /* 0x002fe4000001080c */
[----:B------:R-:W1:Y:S04]  /*3a70*/  LDSM.16.MT88.4 R48, [R238+0x2100] ;  /* 0x00210000ee30783b */ /* 0x000e680000004200 */
[----:B------:R-:W3:Y:S01]  /*3a80*/  MUFU.EX2 R15, R0 ;  /* 0x00000000000f7308 */ /* 0x000ee20000000800 */
[----:B--2---:R-:W-:Y:S01]  /*3a90*/  HMMA.16816.F32 R60, R8, R20, RZ ;  /* 0x00000014083c723c */ /* 0x004fe200000018ff */
[----:B----4-:R-:W-:-:S06]  /*3aa0*/  FFMA.FTZ R4, R27, c[0x0][0x2d0], -R13 ;  /* 0x0000b4001b047a23 */ /* 0x010fcc000001080d */
[----:B------:R-:W2:Y:S01]  /*3ab0*/  MUFU.EX2 R6, R4 ;  /* 0x0000000400067308 */ /* 0x000ea20000000800 */
[----:B------:R-:W-:Y:S01]  /*3ac0*/  HMMA.16816.F32 R24, R8, R18, RZ ;  /* 0x000000120818723c */ /* 0x000fe200000018ff */
[----:B---3--:R-:W-:-:S07]  /*3ad0*/  F2FP.PACK_AB R7, R15, R96 ;  /* 0x000000600f07723e */ /* 0x008fce00000000ff */
[----:B------:R-:W-:Y:S01]  /*3ae0*/  HMMA.16816.F32 R16, R8, R30, RZ ;  /* 0x0000001e0810723c */ /* 0x000fe200000018ff */
[----:B--2---:R-:W-:Y:S01]  /*3af0*/  IMAD.MOV.U32 R0, RZ, RZ, R6 ;  /* 0x000000ffff007224 */ /* 0x004fe200078e0006 */
[----:B------:R-:W-:-:S06]  /*3b00*/  F2FP.PACK_AB R4, R132, R252 ;  /* 0x000000fc8404723e */ /* 0x000fcc00000000ff */
[----:B------:R-:W-:Y:S01]  /*3b10*/  HMMA.16816.F32 R52, R8, R22, RZ ;  /* 0x000000160834723c */ /* 0x000fe200000018ff */
[----:B------:R-:W-:-:S07]  /*3b20*/  F2FP.PACK_AB R6, R124, R0 ;  /* 0x000000007c06723e */ /* 0x000fce00000000ff */
[----:B------:R-:W-:Y:S08]  /*3b30*/  HMMA.16816.F32 R20, R8, R28, RZ ;  /* 0x0000001c0814723c */ /* 0x000ff000000018ff */
[C---:B------:R-:W-:Y:S08]  /*3b40*/  HMMA.16816.F32 R16, R4.reuse, R34, R16 ;  /* 0x000000220410723c */ /* 0x040ff00000001810 */
[C---:B------:R-:W-:Y:S08]  /*3b50*/  HMMA.16816.F32 R36, R4.reuse, R40, R36 ;  /* 0x000000280424723c */ /* 0x040ff00000001824 */
[C---:B------:R-:W-:Y:S01]  /*3b60*/  HMMA.16816.F32 R20, R4.reuse, R32, R20 ;  /* 0x000000200414723c */ /* 0x040fe20000001814 */
[----:B------:R-:W2:Y:S07]  /*3b70*/  LDSM.16.MT88.4 R32, [R241+0x2100] ;  /* 0x00210000f120783b */ /* 0x000eae0000004200 */
[----:B------:R-:W-:Y:S01]  /*3b80*/  MOV R107, R16 ;  /* 0x00000010006b7202 */ /* 0x000fe20000000f00 */
[----:B------:R-:W-:Y:S01]  /*3b90*/  IMAD.MOV.U32 R177, RZ, RZ, R17 ;  /* 0x000000ffffb17224 */ /* 0x000fe200078e0011 */
[----:B------:R-:W-:Y:S01]  /*3ba0*/  HMMA.16816.F32 R148, R4, R42, R24 ;  /* 0x0000002a0494723c */ /* 0x000fe20000001818 */
[----:B------:R-:W-:Y:S01]  /*3bb0*/  IMAD.MOV.U32 R135, RZ, RZ, R18 ;  /* 0x000000ffff877224 */ /* 0x000fe200078e0012 */
[----:B------:R-:W-:Y:S01]  /*3bc0*/  LDSM.16.MT88.4 R40, [R238+0x4100] ;  /* 0x00410000ee28783b */ /* 0x000fe20000004200 */
[----:B------:R-:W-:-:S03]  /*3bd0*/  IMAD.MOV.U32 R134, RZ, RZ, R19 ;  /* 0x000000ffff867224 */ /* 0x000fc600078e0013 */
[----:B------:R-:W-:Y:S01]  /*3be0*/  MOV R106, R39 ;  /* 0x00000027006a7202 */ /* 0x000fe20000000f00 */
[----:B------:R-:W-:Y:S01]  /*3bf0*/  IMAD.MOV.U32 R105, RZ, RZ, R37 ;  /* 0x000000ffff697224 */ /* 0x000fe200078e0025 */
[C---:B------:R-:W-:Y:S01]  /*3c00*/  HMMA.16816.F32 R16, R8.reuse, R68, RZ ;  /* 0x000000440810723c */ /* 0x040fe200000018ff */
[----:B------:R-:W-:Y:S02]  /*3c10*/  IMAD.MOV.U32 R104, RZ, RZ, R38 ;  /* 0x000000ffff687224 */ /* 0x000fe400078e0026 */
[----:B------:R-:W-:Y:S02]  /*3c20*/  IMAD.MOV.U32 R103, RZ, RZ, R36 ;  /* 0x000000ffff677224 */ /* 0x000fe400078e0024 */
[----:B------:R-:W3:Y:S01]  /*3c30*/  LDSM.16.MT88.4 R36, [R238+0x2900] ;  /* 0x00290000ee24783b */ /* 0x000ee20000004200 */
[----:B------:R-:W-:Y:S01]  /*3c40*/  MOV R79, R20 ;  /* 0x00000014004f7202 */ /* 0x000fe20000000f00 */
[----:B------:R-:W-:Y:S01]  /*3c50*/  IMAD.MOV.U32 R78, RZ, RZ, R21 ;  /* 0x000000ffff4e7224 */ /* 0x000fe200078e0015 */
[----:B-----5:R-:W-:Y:S01]  /*3c60*/  HMMA.16816.F32 R28, R8, R56, RZ ;  /* 0x00000038081c723c */ /* 0x020fe200000018ff */
[----:B------:R-:W-:-:S02]  /*3c70*/  IMAD.MOV.U32 R77, RZ, RZ, R22 ;  /* 0x000000ffff4d7224 */ /* 0x000fc400078e0016 */
[----:B------:R-:W-:-:S05]  /*3c80*/  IMAD.MOV.U32 R76, RZ, RZ, R23 ;  /* 0x000000ffff4c7224 */ /* 0x000fca00078e0017 */
[----:B------:R-:W-:Y:S01]  /*3c90*/  HMMA.16816.F32 R20, R8, R58, RZ ;  /* 0x0000003a0814723c */ /* 0x000fe200000018ff */
[----:B------:R-:W-:Y:S07]  /*3ca0*/  LDSM.16.MT88.4 R56, [R241+0x2900] ;  /* 0x00290000f138783b */ /* 0x000fee0000004200 */
[C---:B------:R-:W-:Y:S08]  /*3cb0*/  HMMA.16816.F32 R24, R4.reuse, R72, R16 ;  /* 0x000000480418723c */ /* 0x040ff00000001810 */
[C---:B------:R-:W-:Y:S01]  /*3cc0*/  HMMA.16816.F32 R164, R4.reuse, R44, R60 ;  /* 0x0000002c04a4723c */ /* 0x040fe2000000183c */
[----:B------:R-:W-:Y:S07]  /*3cd0*/  LDSM.16.MT88.4 R60, [R241+0x4100] ;  /* 0x00410000f13c783b */ /* 0x000fee0000004200 */
[C---:B------:R-:W-:Y:S01]  /*3ce0*/  HMMA.16816.F32 R156, R4.reuse, R46, R52 ;  /* 0x0000002e049c723c */ /* 0x040fe20000001834 */
[----:B------:R-:W4:Y:S04]  /*3cf0*/  LDSM.16.MT88.4 R44, [R240+0x2100] ;  /* 0x00210000f02c783b */ /* 0x000f280000004200 */
[----:B------:R-:W-:Y:S03]  /*3d00*/  LDSM.16.MT88.4 R52, [R240+0x2900] ;  /* 0x00290000f034783b */ /* 0x000fe60000004200 */
[----:B------:R-:W-:Y:S01]  /*3d10*/  HMMA.16816.F32 R244, R4, R66, R20 ;  /* 0x0000004204f4723c */ /* 0x000fe20000001814 */
[----:B------:R-:W-:Y:S01]  /*3d20*/  MOV R102, R26 ;  /* 0x0000001a00667202 */ /* 0x000fe20000000f00 */
[----:B------:R-:W-:-:S02]  /*3d30*/  IMAD.MOV.U32 R101, RZ, RZ, R24 ;  /* 0x000000ffff657224 */ /* 0x000fc400078e0018 */
[----:B------:R-:W-:Y:S02]  /*3d40*/  IMAD.MOV.U32 R100, RZ, RZ, R25 ;  /* 0x000000ffff647224 */ /* 0x000fe400078e0019 */
[----:B------:R-:W-:Y:S02]  /*3d50*/  IMAD.MOV.U32 R133, RZ, RZ, R27 ;  /* 0x000000ffff857224 */ /* 0x000fe400078e001b */
[C---:B-1----:R-:W-:Y:S08]  /*3d60*/  HMMA.16816.F32 R24, R8.reuse, R48, RZ ;  /* 0x000000300818723c */ /* 0x042ff000000018ff */
[----:B------:R-:W-:Y:S01]  /*3d70*/  HMMA.16816.F32 R20, R8, R50, RZ ;  /* 0x000000320814723c */ /* 0x000fe200000018ff */
[----:B------:R-:W1:Y:S07]  /*3d80*/  LDSM.16.MT88.4 R48, [R237+0x4100] ;  /* 0x00410000ed30783b */ /* 0x000e6e0000004200 */
[----:B------:R-:W-:Y:S01]  /*3d90*/  HMMA.16816.F32 R140, R4, R64, R28 ;  /* 0x00000040048c723c */ /* 0x000fe2000000181c */
[----:B------:R-:W-:Y:S07]  /*3da0*/  LDSM.16.MT88.4 R64, [R238+0x4900] ;  /* 0x00490000ee40783b */ /* 0x000fee0000004200 */
[C---:B------:R-:W-:Y:S01]  /*3db0*/  HMMA.16816.F32 R28, R8.reuse, R70, RZ ;  /* 0x00000046081c723c */ /* 0x040fe200000018ff */
[----:B------:R-:W-:Y:S07]  /*3dc0*/  LDSM.16.MT88.4 R68, [R240+0x4100] ;  /* 0x00410000f044783b */ /* 0x000fee0000004200 */
[----:B--2---:R-:W-:Y:S08]  /*3dd0*/  HMMA.16816.F32 R16, R8, R32, RZ ;  /* 0x000000200810723c */ /* 0x004ff000000018ff */
[C---:B---3--:R-:W-:Y:S08]  /*3de0*/  HMMA.16816.F32 R160, R4.reuse, R36, R24 ;  /* 0x0000002404a0723c */ /* 0x048ff00000001818 */
[----:B------:R-:W-:Y:S01]  /*3df0*/  HMMA.16816.F32 R152, R4, R38, R20 ;  /* 0x000000260498723c */ /* 0x000fe20000001814 */
[----:B------:R-:W2:Y:S07]  /*3e00*/  LDSM.16.MT88.4 R36, [R237+0x4900] ;  /* 0x00490000ed24783b */ /* 0x000eae0000004200 */
[----:B------:R-:W-:Y:S08]  /*3e10*/  HMMA.16816.F32 R32, R8, R34, RZ ;  /* 0x000000220820723c */ /* 0x000ff000000018ff */
[----:B------:R-:W-:Y:S08]  /*3e20*/  HMMA.16816.F32 R72, R4, R74, R28 ;  /* 0x0000004a0448723c */ /* 0x000ff0000000181c */
[C---:B----4-:R-:W-:Y:S08]  /*3e30*/  HMMA.16816.F32 R28, R8.reuse, R44, RZ ;  /* 0x0000002c081c723c */ /* 0x050ff000000018ff */
[C---:B------:R-:W-:Y:S01]  /*3e40*/  HMMA.16816.F32 R24, R8.reuse, R46, RZ ;  /* 0x0000002e0818723c */ /* 0x040fe200000018ff */
[----:B------:R-:W3:Y:S07]  /*3e50*/  LDSM.16.MT88.4 R44, [R241+0x4900] ;  /* 0x00490000f12c783b */ /* 0x000eee0000004200 */
[----:B-1----:R-:W-:Y:S08]  /*3e60*/  HMMA.16816.F32 R20, R8, R48, RZ ;  /* 0x000000300814723c */ /* 0x002ff000000018ff */
[----:B------:R-:W-:Y:S08]  /*3e70*/  HMMA.16816.F32 R144, R4, R56, R16 ;  /* 0x000000380490723c */ /* 0x000ff00000001810 */
[----:B------:R-:W-:Y:S01]  /*3e80*/  HMMA.16816.F32 R16, R8, R50, RZ ;  /* 0x000000320810723c */ /* 0x000fe200000018ff */
[----:B------:R-:W1:Y:S07]  /*3e90*/  LDSM.16.MT88.4 R48, [R237+0x6100] ;  /* 0x00610000ed30783b */ /* 0x000e6e0000004200 */
[C---:B------:R-:W-:Y:S01]  /*3ea0*/  HMMA.16816.F32 R128, R4.reuse, R58, R32 ;  /* 0x0000003a0480723c */ /* 0x040fe20000001820 */
[----:B------:R-:W4:Y:S07]  /*3eb0*/  LDSM.16.MT88.4 R56, [R240+0x4900] ;  /* 0x00490000f038783b */ /* 0x000f2e0000004200 */
[----:B------:R-:W-:Y:S07]  /*3ec0*/  HMMA.16816.F32 R136, R4, R52, R28 ;  /* 0x000000340488723c */ /* 0x000fee000000181c */
[----:B------:R-:W-:Y:S01]  /*3ed0*/  MOV R53, R107 ;  /* 0x0000006b00357202 */ /* 0x000fe20000000f00 */
[----:B------:R-:W-:Y:S01]  /*3ee0*/  HMMA.16816.F32 R32, R8, R40, RZ ;  /* 0x000000280820723c */ /* 0x000fe200000018ff */
[----:B------:R-:W-:-:S07]  /*3ef0*/  IMAD.MOV.U32 R52, RZ, RZ, R106 ;  /* 0x000000ffff347224 */ /* 0x000fce00078e006a */
[----:B------:R-:W-:Y:S01]  /*3f00*/  HMMA.16816.F32 R28, R8, R42, RZ ;  /* 0x0000002a081c723c */ /* 0x000fe200000018ff */
[----:B------:R-:W-:Y:S07]  /*3f10*/  LDSM.16.MT88.4 R40, [R241+0x6100] ;  /* 0x00610000f128783b */ /* 0x000fee0000004200 */
[C---:B------:R-:W-:Y:S07]  /*3f20*/  HMMA.16816.F32 R120, R4.reuse, R54, R24 ;  /* 0x000000360478723c */ /* 0x040fee0000001818 */
[----:B------:R-:W-:Y:S01]  /*3f30*/  IMAD.MOV.U32 R54, RZ, RZ, R105 ;  /* 0x000000ffff367224 */ /* 0x000fe200078e0069 */
[----:B--2---:R-:W-:Y:S01]  /*3f40*/  HMMA.16816.F32 R248, R4, R36, R20 ;  /* 0x0000002404f8723c */ /* 0x004fe20000001814 */
[----:B------:R-:W-:-:S07]  /*3f50*/  IMAD.MOV.U32 R55, RZ, RZ, R104 ;  /* 0x000000ffff377224 */ /* 0x000fce00078e0068 */
[C---:B------:R-:W-:Y:S08]  /*3f60*/  HMMA.16816.F32 R24, R8.reuse, R60, RZ ;  /* 0x0000003c0818723c */ /* 0x040ff000000018ff */
[----:B------:R-:W-:Y:S08]  /*3f70*/  HMMA.16816.F32 R20, R8, R62, RZ ;  /* 0x0000003e0814723c */ /* 0x000ff000000018ff */
[----:B------:R-:W-:Y:S01]  /*3f80*/  HMMA.16816.F32 R116, R4, R38, R16 ;  /* 0x000000260474723c */ /* 0x000fe20000001810 */
[----:B------:R-:W2:Y:S07]  /*3f90*/  LDSM.16.MT88.4 R36, [R237+0x6900] ;  /* 0x00690000ed24783b */ /* 0x000eae0000004200 */
[----:B------:R-:W-:Y:S08]  /*3fa0*/  HMMA.16816.F32 R16, R8, R68, RZ ;  /* 0x000000440810723c */ /* 0x000ff000000018ff */
[C---:B------:R-:W-:Y:S01]  /*3fb0*/  HMMA.16816.F32 R104, R4.reuse, R64, R32 ;  /* 0x000000400468723c */ /* 0x040fe20000001820 */
[----:B------:R-:W5:Y:S06]  /*3fc0*/  LDSM.16.MT88.4 R32, [R238+0x6100] ;  /* 0x00610000ee20783b */ /* 0x000f6c0000004200 */
[----:B------:R-:W-:Y:S01]  /*3fd0*/  IMAD.MOV.U32 R64, RZ, RZ, R101 ;  /* 0x000000ffff407224 */ /* 0x000fe200078e0065 */
[C---:B------:R-:W-:Y:S01]  /*3fe0*/  HMMA.16816.F32 R108, R4.reuse, R66, R28 ;  /* 0x00000042046c723c */ /* 0x040fe2000000181c */
[----:B------:R-:W-:Y:S01]  /*3ff0*/  IMAD.MOV.U32 R65, RZ, RZ, R100 ;  /* 0x000000ffff417224 */ /* 0x000fe200078e0064 */
[----:B------:R-:W2:Y:S05]  /*4000*/  LDSM.16.MT88.4 R28, [R238+0x6900] ;  /* 0x00690000ee1c783b */ /* 0x000eaa0000004200 */
[----:B------:R-:W-:Y:S01]  /*4010*/  MOV R66, R103 ;  /* 0x0000006700427202 */ /* 0x000fe20000000f00 */
[----:B------:R-:W-:Y:S01]  /*4020*/  IMAD.MOV.U32 R67, RZ, RZ, R102 ;  /* 0x000000ffff437224 */ /* 0x000fe200078e0066 */
[C---:B---3--:R-:W-:Y:S07]  /*4030*/  HMMA.16816.F32 R112, R4.reuse, R44, R24 ;  /* 0x0000002c0470723c */ /* 0x048fee0000001818 */
[----:B------:R-:W-:Y:S01]  /*4040*/  MOV R44, R99 ;  /* 0x00000063002c7202 */ /* 0x000fe20000000f00 */
[----:B------:R-:W-:Y:S01]  /*4050*/  HMMA.16816.F32 R100, R4, R46, R20 ;  /* 0x0000002e0464723c */ /* 0x000fe20000001814 */
[----:B------:R-:W-:-:S06]  /*4060*/  IMAD.MOV.U32 R45, RZ, RZ, R98 ;  /* 0x000000ffff2d7224 */ /* 0x000fcc00078e0062 */
[----:B------:R-:W-:Y:S01]  /*4070*/  IMAD.MOV.U32 R46, RZ, RZ, R96 ;  /* 0x000000ffff2e7224 */ /* 0x000fe200078e0060 */
[----:B-1----:R-:W-:Y:S01]  /*4080*/  HMMA.16816.F32 R20, R8, R48, RZ ;  /* 0x000000300814723c */ /* 0x002fe200000018ff */
[----:B------:R-:W-:-:S06]  /*4090*/  IMAD.MOV.U32 R47, RZ, RZ, R97 ;  /* 0x000000ffff2f7224 */ /* 0x000fcc00078e0061 */
[----:B------:R-:W-:Y:S01]  /*40a0*/  IMAD.MOV.U32 R48, RZ, RZ, R77 ;  /* 0x000000ffff307224 */ /* 0x000fe200078e004d */
[----:B----4-:R-:W-:Y:S01]  /*40b0*/  HMMA.16816.F32 R96, R4, R56, R16 ;  /* 0x000000380460723c */ /* 0x010fe20000001810 */
[----:B------:R-:W-:-:S06]  /*40c0*/  IMAD.MOV.U32 R49, RZ, RZ, R76 ;  /* 0x000000ffff317224 */ /* 0x000fcc00078e004c */
[----:B------:R-:W-:Y:S01]  /*40d0*/  MOV R56, R79 ;  /* 0x0000004f00387202 */ /* 0x000fe20000000f00 */
[----:B------:R-:W-:Y:S01]  /*40e0*/  HMMA.16816.F32 R16, R8, R50, RZ ;  /* 0x000000320810723c */ /* 0x000fe200000018ff */
[----:B------:R-:W-:-:S07]  /*40f0*/  IMAD.MOV.U32 R57, RZ, RZ, R78 ;  /* 0x000000ffff397224 */ /* 0x000fce00078e004e */
[----:B------:R-:W-:Y:S08]  /*4100*/  HMMA.16816.F32 R24, R8, R70, RZ ;  /* 0x000000460818723c */ /* 0x000ff000000018ff */
[C---:B--2---:R-:W-:Y:S08]  /*4110*/  HMMA.16816.F32 R68, R4.reuse, R36, R20 ;  /* 0x000000240444723c */ /* 0x044ff00000001814 */
[C---:B------:R-:W-:Y:S01]  /*4120*/  HMMA.16816.F32 R60, R4.reuse, R38, R16 ;  /* 0x00000026043c723c */ /* 0x040fe20000001810 */
[----:B------:R-:W1:Y:S07]  /*4130*/  LDSM.16.MT88.4 R36, [R241+0x6900] ;  /* 0x00690000f124783b */ /* 0x000e6e0000004200 */
[----:B------:R-:W-:Y:S08]  /*4140*/  HMMA.16816.F32 R76, R4, R58, R24 ;  /* 0x0000003a044c723c */ /* 0x000ff00000001818 */
[C---:B-----5:R-:W-:Y:S07]  /*4150*/  HMMA.16816.F32 R24, R8.reuse, R32, RZ ;  /* 0x000000200818723c */ /* 0x060fee00000018ff */
[----:B------:R-:W-:Y:S01]  /*4160*/  MOV R32, R48 ;  /* 0x0000003000207202 */ /* 0x000fe20000000f00 */
[----:B------:R-:W-:Y:S01]  /*4170*/  HMMA.16816.F32 R20, R8, R34, RZ ;  /* 0x000000220814723c */ /* 0x000fe200000018ff */
[----:B------:R-:W-:-:S06]  /*4180*/  IMAD.MOV.U32 R33, RZ, RZ, R49 ;  /* 0x000000ffff217224 */ /* 0x000fcc00078e0031 */
[----:B------:R-:W-:Y:S01]  /*4190*/  IMAD.MOV.U32 R34, RZ, RZ, R56 ;  /* 0x000000ffff227224 */ /* 0x000fe200078e0038 */
[----:B------:R-:W-:Y:S01]  /*41a0*/  HMMA.16816.F32 R16, R8, R40, RZ ;  /* 0x000000280810723c */ /* 0x000fe200000018ff */
[----:B------:R-:W-:-:S06]  /*41b0*/  IMAD.MOV.U32 R35, RZ, RZ, R57 ;  /* 0x000000ffff237224 */ /* 0x000fcc00078e0039 */
[----:B------:R-:W-:Y:S01]  /*41c0*/  MOV R40, R46 ;  /* 0x0000002e00287202 */ /* 0x000fe20000000f00 */
[----:B------:R-:W-:Y:S01]  /*41d0*/  HMMA.16816.F32 R56, R4, R28, R24 ;  /* 0x0000001c0438723c */ /* 0x000fe20000001818 */
[----:B------:R-:W-:-:S06]  /*41e0*/  IMAD.MOV.U32 R41, RZ, RZ, R47 ;  /* 0x000000ffff297224 */ /* 0x000fcc00078e002f */
[----:B------:R-:W-:Y:S01]  /*41f0*/  IMAD.MOV.U32 R27, RZ, RZ, R44 ;  /* 0x000000ffff1b7224 */ /* 0x000fe200078e002c */
[----:B------:R-:W-:Y:S01]  /*4200*/  HMMA.16816.F32 R48, R4, R30, R20 ;  /* 0x0000001e0430723c */ /* 0x000fe20000001814 */
[----:B------:R-:W-:Y:S01]  /*4210*/  IMAD.MOV.U32 R28, RZ, RZ, R32 ;  /* 0x000000ffff1c7224 */ /* 0x000fe200078e0020 */
[----:B------:R-:W-:Y:S01]  /*4220*/  MOV R32, R66 ;  /* 0x0000004200207202 */ /* 0x000fe20000000f00 */
[----:B------:R-:W-:Y:S01]  /*4230*/  IMAD.MOV.U32 R29, RZ, RZ, R33 ;  /* 0x000000ffff1d7224 */ /* 0x000fe200078e0021 */
[----:B------:R-:W-:Y:S01]  /*4240*/  MOV R66, R124 ;  /* 0x0000007c00427202 */ /* 0x000fe20000000f00 */
[----:B------:R-:W-:Y:S02]  /*4250*/  IMAD.MOV.U32 R33, RZ, RZ, R54 ;  /* 0x000000ffff217224 */ /* 0x000fe400078e0036 */
[----:B------:R-:W-:Y:S01]  /*4260*/  IMAD.MOV.U32 R30, RZ, RZ, R45 ;  /* 0x000000ffff1e7224 */ /* 0x000fe200078e002d */
[----:B------:R-:W-:Y:S01]  /*4270*/  HMMA.16816.F32 R20, R8, R42, RZ ;  /* 0x0000002a0814723c */ /* 0x000fe200000018ff */
[----:B------:R-:W-:-:S02]  /*4280*/  IMAD.MOV.U32 R54, RZ, RZ, R135 ;  /* 0x000000ffff367224 */ /* 0x000fc400078e0087 */
[----:B------:R-:W-:Y:S02]  /*4290*/  IMAD.MOV.U32 R31, RZ, RZ, R41 ;  /* 0x000000ffff1f7224 */ /* 0x000fe400078e0029 */
[----:B------:R-:W-:Y:S02]  /*42a0*/  IMAD.MOV.U32 R41, RZ, RZ, R35 ;  /* 0x000000ffff297224 */ /* 0x000fe400078e0023 */
[----:B------:R-:W-:Y:S01]  /*42b0*/  MOV R43, R27 ;  /* 0x0000001b002b7202 */ /* 0x000fe20000000f00 */
[----:B-1----:R-:W-:Y:S01]  /*42c0*/  HMMA.16816.F32 R44, R4, R36, R16 ;  /* 0x00000024042c723c */ /* 0x002fe20000001810 */
[----:B------:R-:W1:Y:S01]  /*42d0*/  LDSM.16.MT88.4 R16, [R240+0x6100] ;  /* 0x00610000f010783b */ /* 0x000e620000004200 */
[----:B------:R-:W-:Y:S02]  /*42e0*/  IMAD.MOV.U32 R42, RZ, RZ, R0 ;  /* 0x000000ffff2a7224 */ /* 0x000fe400078e0000 */
[----:B------:R-:W-:Y:S02]  /*42f0*/  FFMA.FTZ R0, R88, c[0x0][0x2d0], -R13 ;  /* 0x0000b40058007a23 */ /* 0x000fe4000001080d */
[----:B------:R-:W-:Y:S01]  /*4300*/  IMAD.MOV.U32 R88, RZ, RZ, R40 ;  /* 0x000000ffff587224 */ /* 0x000fe200078e0028 */
[----:B------:R-:W-:Y:S01]  /*4310*/  MOV R40, R34 ;  /* 0x0000002200287202 */ /* 0x000fe20000000f00 */
[----:B------:R2:W-:Y:S01]  /*4320*/  MUFU.EX2 R124, R0 ;  /* 0x00000000007c7308 */ /* 0x0005e20000000800 */
[----:B------:R-:W-:-:S02]  /*4330*/  IMAD.MOV.U32 R34, RZ, RZ, R55 ;  /* 0x000000ffff227224 */ /* 0x000fc400078e0037 */
[----:B------:R-:W-:Y:S02]  /*4340*/  IMAD.MOV.U32 R55, RZ, RZ, R134 ;  /* 0x000000ffff377224 */ /* 0x000fe400078e0086 */
[----:B------:R-:W-:Y:S01]  /*4350*/  IMAD.MOV.U32 R35, RZ, RZ, R52 ;  /* 0x000000ffff237224 */ /* 0x000fe200078e0034 */
[----:B------:R-:W-:Y:S01]  /*4360*/  MOV R52, R53 ;  /* 0x0000003500347202 */ /* 0x000fe20000000f00 */
[----:B------:R-:W-:Y:S01]  /*4370*/  IMAD.MOV.U32 R53, RZ, RZ, R177 ;  /* 0x000000ffff357224 */ /* 0x000fe200078e00b1 */
[----:B------:R-:W-:Y:S01]  /*4380*/  HMMA.16816.F32 R36, R4, R38, R20 ;  /* 0x000000260424723c */ /* 0x000fe20000001814 */
[----:B--2---:R-:W-:Y:S02]  /*4390*/  FFMA.FTZ R0, R85, c[0x0][0x2d0], -R13 ;  /* 0x0000b40055007a23 */ /* 0x004fe4000001080d */
[----:B------:R-:W-:Y:S02]  /*43a0*/  IMAD.MOV.U32 R85, RZ, RZ, R43 ;  /* 0x000000ffff557224 */ /* 0x000fe400078e002b */
[----:B------:R2:W3:Y:S01]  /*43b0*/  MUFU.EX2 R134, R0 ;  /* 0x0000000000867308 */ /* 0x0004e20000000800 */
[----:B------:R-:W-:-:S02]  /*43c0*/  IMAD.MOV.U32 R43, RZ, RZ, R29 ;  /* 0x000000ffff2b7224 */ /* 0x000fc400078e001d */
[C---:B-1----:R-:W-:Y:S01]  /*43d0*/  HMMA.16816.F32 R24, R8.reuse, R16, RZ ;  /* 0x000000100818723c */ /* 0x042fe200000018ff */
[--C-:B--2---:R-:W-:Y:S02]  /*43e0*/  FFMA.FTZ R0, R84, c[0x0][0x2d0], -R13.reuse ;  /* 0x0000b40054007a23 */ /* 0x104fe4000001080d */
[----:B------:R-:W-:Y:S02]  /*43f0*/  IMAD.MOV.U32 R84, RZ, RZ, R30 ;  /* 0x000000ffff547224 */ /* 0x000fe400078e001e */
[----:B------:R1:W-:Y:S03]  /*4400*/  MUFU.EX2 R135, R0 ;  /* 0x0000000000877308 */ /* 0x0003e60000000800 */
[----:B------:R-:W-:Y:S01]  /*4410*/  HMMA.16816.F32 R8, R8, R18, RZ ;  /* 0x000000120808723c */ /* 0x000fe200000018ff */
[----:B------:R-:W2:Y:S01]  /*4420*/  LDSM.16.MT88.4 R16, [R240+0x6900] ;  /* 0x00690000f010783b */ /* 0x000ea20000004200 */
[----:B-1----:R-:W-:Y:S01]  /*4430*/  FFMA.FTZ R0, R83, c[0x0][0x2d0], -R13 ;  /* 0x0000b40053007a23 */ /* 0x002fe2000001080d */
[----:B------:R-:W-:Y:S01]  /*4440*/  MOV R83, R66 ;  /* 0x0000004200537202 */ /* 0x000fe20000000f00 */
[----:B------:R-:W-:-:S02]  /*4450*/  IMAD.MOV.U32 R66, RZ, RZ, R67 ;  /* 0x000000ffff427224 */ /* 0x000fc400078e0043 */
[----:B------:R1:W4:Y:S01]  /*4460*/  MUFU.EX2 R177, R0 ;  /* 0x0000000000b17308 */ /* 0x0003220000000800 */
[----:B------:R-:W-:Y:S02]  /*4470*/  IMAD.MOV.U32 R67, RZ, RZ, R133 ;  /* 0x000000ffff437224 */ /* 0x000fe400078e0085 */
[----:B-1----:R-:W-:Y:S02]  /*4480*/  FFMA.FTZ R0, R95, c[0x0][0x2d0], -R12 ;  /* 0x0000b4005f007a23 */ /* 0x002fe4000001080c */
[----:B------:R-:W-:Y:S02]  /*4490*/  IMAD.MOV.U32 R95, RZ, RZ, R42 ;  /* 0x000000ffff5f7224 */ /* 0x000fe400078e002a */
[----:B------:R-:W-:-:S11]  /*44a0*/  IMAD.MOV.U32 R42, RZ, RZ, R28 ;  /* 0x000000ffff2a7224 */ /* 0x000fd600078e001c */
[C---:B--2---:R-:W-:Y:S01]  /*44b0*/  HMMA.16816.F32 R20, R4.reuse, R18, R8 ;  /* 0x000000120414723c */ /* 0x044fe20000001808 */
[----:B------:R-:W1:Y:S01]  /*44c0*/  LDSM.16.MT88.4 R8, [R237+0x1100] ;  /* 0x00110000ed08783b */ /* 0x000e620000004200 */
[----:B------:R2:W-:Y:S05]  /*44d0*/  MUFU.EX2 R19, R0 ;  /* 0x0000000000137308 */ /* 0x0005ea0000000800 */
[--C-:B------:R-:W-:Y:S01]  /*44e0*/  FFMA.FTZ R18, R81, c[0x0][0x2d0], -R12.reuse ;  /* 0x0000b40051127a23 */ /* 0x100fe2000001080c */
[----:B------:R-:W-:Y:S07]  /*44f0*/  HMMA.16816.F32 R24, R4, R16, R24 ;  /* 0x000000100418723c */ /* 0x000fee0000001818 */
[----:B---3--:R-:W-:Y:S01]  /*4500*/  F2FP.PACK_AB R4, R134, R124 ;  /* 0x0000007c8604723e */ /* 0x008fe200000000ff */
[--C-:B------:R-:W-:Y:S01]  /*4510*/  FFMA.FTZ R17, R90, c[0x0][0x2d0], -R13.reuse ;  /* 0x0000b4005a117a23 */ /* 0x100fe2000001080d */
[----:B----4-:R-:W-:Y:S01]  /*4520*/  F2FP.PACK_AB R6, R177, R135 ;  /* 0x00000087b106723e */ /* 0x010fe200000000ff */
[----:B--2---:R-:W-:Y:S01]  /*4530*/  FFMA.FTZ R0, R92, c[0x0][0x2d0], -R12 ;  /* 0x0000b4005c007a23 */ /* 0x004fe2000001080c */
[----:B------:R-:W-:Y:S01]  /*4540*/  MOV R92, R132 ;  /* 0x00000084005c7202 */ /* 0x000fe20000000f00 */
[----:B------:R-:W-:Y:S01]  /*4550*/  FFMA.FTZ R16, R89, c[0x0][0x2d0], -R13 ;  /* 0x0000b40059107a23 */ /* 0x000fe2000001080d */
[----:B------:R-:W-:Y:S01]  /*4560*/  MOV R90, R15 ;  /* 0x0000000f005a7202 */ /* 0x000fe20000000f00 */
[----:B------:R2:W3:Y:S01]  /*4570*/  MUFU.EX2 R132, R0 ;  /* 0x0000000000847308 */ /* 0x0004e20000000800 */
[----:B------:R-:W-:-:S02]  /*4580*/  IMAD.MOV.U32 R89, RZ, RZ, R14 ;  /* 0x000000ffff597224 */ /* 0x000fc400078e000e */
[--C-:B------:R-:W-:Y:S02]  /*4590*/  FFMA.FTZ R15, R87, c[0x0][0x2d0], -R13.reuse ;  /* 0x0000b400570f7a23 */ /* 0x100fe4000001080d */
[----:B------:R-:W-:Y:S02]  /*45a0*/  FFMA.FTZ R14, R86, c[0x0][0x2d0], -R13 ;  /* 0x0000b400560e7a23 */ /* 0x000fe4000001080d */
[--C-:B------:R-:W-:Y:S01]  /*45b0*/  FFMA.FTZ R13, R94, c[0x0][0x2d0], -R12.reuse ;  /* 0x0000b4005e0d7a23 */ /* 0x100fe2000001080c */
[----:B------:R-:W-:Y:S01]  /*45c0*/  MUFU.EX2 R17, R17 ;  /* 0x0000001100117308 */ /* 0x000fe20000000800 */
[----:B--2---:R-:W-:Y:S01]  /*45d0*/  FFMA.FTZ R0, R93, c[0x0][0x2d0], -R12 ;  /* 0x0000b4005d007a23 */ /* 0x004fe2000001080c */
[----:B---3--:R-:W-:Y:S01]  /*45e0*/  F2FP.PACK_AB R5, R132, R19 ;  /* 0x000000138405723e */ /* 0x008fe200000000ff */
[----:B------:R-:W-:-:S05]  /*45f0*/  IMAD.MOV.U32 R93, RZ, RZ, R31 ;  /* 0x000000ffff5d7224 */ /* 0x000fca00078e001f */
[----:B------:R-:W-:Y:S08]  /*4600*/  MUFU.EX2 R16, R16 ;  /* 0x0000001000107308 */ /* 0x000ff00000000800 */
[----:B------:R2:W-:Y:S02]  /*4610*/  MUFU.EX2 R133, R0 ;  /* 0x0000000000857308 */ /* 0x0005e40000000800 */
[----:B--2---:R-:W-:-:S02]  /*4620*/  FFMA.FTZ R0, R91, c[0x0][0x2d0], -R12 ;  /* 0x0000b4005b007a23 */ /* 0x004fc4000001080c */
[----:B------:R-:W-:-:S04]  /*4630*/  IMAD.MOV.U32 R91, RZ, RZ, R176 ;  /* 0x000000ffff5b7224 */ /* 0x000fc800078e00b0 */
[----:B------:R-:W2:Y:S02]  /*4640*/  MUFU.EX2 R176, R0 ;  /* 0x0000000000b07308 */ /* 0x000ea40000000800 */
[----:B--2---:R-:W-:Y:S01]  /*4650*/  F2FP.PACK_AB R7, R176, R133 ;  /* 0x00000085b007723e */ /* 0x004fe200000000ff */
[--C-:B------:R-:W-:Y:S02]  /*4660*/  FFMA.FTZ R0, R82, c[0x0][0x2d0], -R12.reuse ;  /* 0x0000b40052007a23 */ /* 0x100fe4000001080c */
[----:B------:R-:W-:-:S04]  /*4670*/  FFMA.FTZ R12, R80, c[0x0][0x2d0], -R12 ;  /* 0x0000b400500c7a23 */ /* 0x000fc8000001080c */
[C---:B-1----:R-:W-:Y:S08]  /*4680*/  HMMA.16816.F32 R164, R4.reuse, R8, R164 ;  /* 0x0000000804a4723c */ /* 0x042ff000000018a4 */
[C---:B------:R-:W-:Y:S01]  /*4690*/  HMMA.16816.F32 R28, R4.reuse, R10, R156 ;  /* 0x0000000a041c723c */ /* 0x040fe2000000189c */
[----:B------:R-:W1:Y:S07]  /*46a0*/  LDSM.16.MT88.4 R8, [R238+0x1100] ;  /* 0x00110000ee08783b */ /* 0x000e6e0000004200 */
[C---:B-1----:R-:W-:Y:S08]  /*46b0*/  HMMA.16816.F32 R156, R4.reuse, R8, R32 ;  /* 0x00000008049c723c */ /* 0x042ff00000001820 */
[C---:B------:R-:W-:Y:S01]  /*46c0*/  HMMA.16816.F32 R32, R4.reuse, R10, R148 ;  /* 0x0000000a0420723c */ /* 0x040fe20000001894 */
[----:B------:R-:W1:Y:S07]  /*46d0*/  LDSM.16.MT88.4 R8, [R241+0x1100] ;  /* 0x00110000f108783b */ /* 0x000e6e0000004200 */
[C---:B-1----:R-:W-:Y:S08]  /*46e0*/  HMMA.16816.F32 R148, R4.reuse, R8, R40 ;  /* 0x000000080494723c */ /* 0x042ff00000001828 */
[C---:B------:R-:W-:Y:S01]  /*46f0*/  HMMA.16816.F32 R40, R4.reuse, R10, R52 ;  /* 0x0000000a0428723c */ /* 0x040fe20000001834 */
[----:B------:R-:W1:Y:S07]  /*4700*/  LDSM.16.MT88.4 R8, [R240+0x1100] ;  /* 0x00110000f008783b */ /* 0x000e6e0000004200 */
[C---:B-1----:R-:W-:Y:S08]  /*4710*/  HMMA.16816.F32 R140, R4.reuse, R8, R140 ;  /* 0x00000008048c723c */ /* 0x042ff0000000188c */
[----:B------:R-:W-:Y:S01]  /*4720*/  HMMA.16816.F32 R52, R4, R10, R244 ;  /* 0x0000000a0434723c */ /* 0x000fe200000018f4 */
[----:B------:R-:W1:Y:S06]  /*4730*/  LDSM.16.MT88.4 R8, [R237+0x3100] ;  /* 0x00310000ed08783b */ /* 0x000e6c0000004200 */
[----:B------:R-:W-:Y:S01]  /*4740*/  IMAD.MOV.U32 R245, RZ, RZ, R83 ;  /* 0x000000fffff57224 */ /* 0x000fe200078e0053 */
[----:B------:R-:W-:Y:S01]  /*4750*/  MOV R246, R91 ;  /* 0x0000005b00f67202 */ /* 0x000fe20000000f00 */
[----:B------:R-:W-:-:S02]  /*4760*/  IMAD.MOV.U32 R244, RZ, RZ, R89 ;  /* 0x000000fffff47224 */ /* 0x000fc400078e0059 */
[----:B------:R-:W-:Y:S01]  /*4770*/  IMAD.MOV.U32 R247, RZ, RZ, R90 ;  /* 0x000000fffff77224 */ /* 0x000fe200078e005a */
[C---:B-1----:R-:W-:Y:S08]  /*4780*/  HMMA.16816.F32 R64, R4.reuse, R8, R64 ;  /* 0x000000080440723c */ /* 0x042ff00000001840 */
[C---:B------:R-:W-:Y:S01]  /*4790*/  HMMA.16816.F32 R72, R4.reuse, R10, R72 ;  /* 0x0000000a0448723c */ /* 0x040fe20000001848 */
[----:B------:R-:W1:Y:S07]  /*47a0*/  LDSM.16.MT88.4 R8, [R238+0x3100] ;  /* 0x00310000ee08783b */ /* 0x000e6e0000004200 */
[----:B-1----:R-:W-:Y:S07]  /*47b0*/  HMMA.16816.F32 R80, R4, R8, R160 ;  /* 0x000000080450723c */ /* 0x002fee00000018a0 */
[----:B------:R-:W-:Y:S01]  /*47c0*/  MOV R161, R84 ;  /* 0x0000005400a17202 */ /* 0x000fe20000000f00 */
[----:B------:R-:W-:-:S02]  /*47d0*/  IMAD.MOV.U32 R160, RZ, RZ, R85 ;  /* 0x000000ffffa07224 */ /* 0x000fc400078e0055 */
[----:B------:R-:W-:Y:S01]  /*47e0*/  HMMA.16816.F32 R84, R4, R10, R152 ;  /* 0x0000000a0454723c */ /* 0x000fe20000001898 */
[----:B------:R-:W1:Y:S01]  /*47f0*/  LDSM.16.MT88.4 R8, [R241+0x3100] ;  /* 0x00310000f108783b */ /* 0x000e620000004200 */
[----:B------:R-:W-:Y:S02]  /*4800*/  IMAD.MOV.U32 R163, RZ, RZ, R93 ;  /* 0x000000ffffa37224 */ /* 0x000fe400078e005d */
[----:B------:R-:W-:-:S03]  /*4810*/  IMAD.MOV.U32 R162, RZ, RZ, R92 ;  /* 0x000000ffffa27224 */ /* 0x000fc600078e005c */
[----:B------:R-:W-:Y:S02]  /*4820*/  IMAD.MOV.U32 R154, RZ, RZ, R95 ;  /* 0x000000ffff9a7224 */ /* 0x000fe400078e005f */
[----:B------:R-:W-:Y:S02]  /*4830*/  IMAD.MOV.U32 R155, RZ, RZ, R88 ;  /* 0x000000ffff9b7224 */ /* 0x000fe400078e0058 */
[C---:B-1----:R-:W-:Y:S08]  /*4840*/  HMMA.16816.F32 R88, R4.reuse, R8, R144 ;  /* 0x000000080458723c */ /* 0x042ff00000001890 */
[C---:B------:R-:W-:Y:S01]  /*4850*/  HMMA.16816.F32 R92, R4.reuse, R10, R128 ;  /* 0x0000000a045c723c */ /* 0x040fe20000001880 */
[----:B------:R-:W1:Y:S07]  /*4860*/  LDSM.16.MT88.4 R8, [R240+0x3100] ;  /* 0x00310000f008783b */ /* 0x000e6e0000004200 */
[C---:B-1----:R-:W-:Y:S08]  /*4870*/  HMMA.16816.F32 R136, R4.reuse, R8, R136 ;  /* 0x000000080488723c */ /* 0x042ff00000001888 */
[----:B------:R-:W-:Y:S11]  /*4880*/  HMMA.16816.F32 R8, R4, R10, R120 ;  /* 0x0000000a0408723c */ /* 0x000ff60000001878 */
[----:B------:R-:W-:Y:S05]  /*4890*/  @!UPT UIADD3 URZ, URZ, URZ, URZ ;  /* 0x0000003f3f3ff290 */ /* 0x000fea000fffe03f */
[----:B------:R-:W-:Y:S01]  /*48a0*/  IMAD.MOV.U32 R147, RZ, RZ, R138 ;  /* 0x000000ffff937224 */ /* 0x000fe200078e008a */
[----:B------:R-:W-:Y:S01]  /*48b0*/  MOV R138, R154 ;  /* 0x0000009a008a7202 */ /* 0x000fe20000000f00 */
[----:B------:R-:W-:Y:S01]  /*48c0*/  IMAD.MOV.U32 R146, RZ, RZ, R139 ;  /* 0x000000ffff927224 */ /* 0x000fe200078e008b */
[----:B------:R-:W-:Y:S01]  /*48d0*/  MOV R153, R136 ;  /* 0x0000008800997202 */ /* 0x000fe20000000f00 */
[----:B------:R-:W-:Y:S02]  /*48e0*/  IMAD.MOV.U32 R139, RZ, RZ, R155 ;  /* 0x000000ffff8b7224 */ /* 0x000fe400078e009b */
[----:B------:R-:W-:Y:S02]  /*48f0*/  IMAD.MOV.U32 R152, RZ, RZ, R137 ;  /* 0x000000ffff987224 */ /* 0x000fe400078e0089 */
[----:B------:R-:W-:Y:S01]  /*4900*/  IMAD.MOV.U32 R131, RZ, RZ, R8 ;  /* 0x000000ffff837224 */ /* 0x000fe200078e0008 */
[----:B------:R-:W-:Y:S01]  /*4910*/  MOV R155, R10 ;  /* 0x0000000a009b7202 */ /* 0x000fe20000000f00 */
[----:B------:R-:W-:-:S02]  /*4920*/  IMAD.MOV.U32 R128, RZ, RZ, R9 ;  /* 0x000000ffff807224 */ /* 0x000fc400078e0009 */
[----:B------:R-:W-:Y:S02]  /*4930*/  IMAD.MOV.U32 R154, RZ, RZ, R11 ;  /* 0x000000ffff9a7224 */ /* 0x000fe400078e000b */
[----:B------:R-:W1:Y:S02]  /*4940*/  LDSM.16.MT88.4 R8, [R237+0x5100] ;  /* 0x00510000ed08783b */ /* 0x000e640000004200 */
[C---:B-1----:R-:W-:Y:S08]  /*4950*/  HMMA.16816.F32 R248, R4.reuse, R8, R248 ;  /* 0x0000000804f8723c */ /* 0x042ff000000018f8 */
[C---:B------:R-:W-:Y:S01]  /*4960*/  HMMA.16816.F32 R116, R4.reuse, R10, R116 ;  /* 0x0000000a0474723c */ /* 0x040fe20000001874 */
[----:B------:R-:W1:Y:S07]  /*4970*/  LDSM.16.MT88.4 R8, [R238+0x5100] ;  /* 0x00510000ee08783b */ /* 0x000e6e0000004200 */
[C---:B-1----:R-:W-:Y:S08]  /*4980*/  HMMA.16816.F32 R104, R4.reuse, R8, R104 ;  /* 0x000000080468723c */ /* 0x042ff00000001868 */
[C---:B------:R-:W-:Y:S01]  /*4990*/  HMMA.16816.F32 R108, R4.reuse, R10, R108 ;  /* 0x0000000a046c723c */ /* 0x040fe2000000186c */
[----:B------:R-:W1:Y:S07]  /*49a0*/  LDSM.16.MT88.4 R8, [R241+0x5100] ;  /* 0x00510000f108783b */ /* 0x000e6e0000004200 */
[C---:B-1----:R-:W-:Y:S08]  /*49b0*/  HMMA.16816.F32 R112, R4.reuse, R8, R112 ;  /* 0x000000080470723c */ /* 0x042ff00000001870 */
[----:B------:R-:W-:Y:S11]  /*49c0*/  HMMA.16816.F32 R8, R4, R10, R100 ;  /* 0x0000000a0408723c */ /* 0x000ff60000001864 */
[----:B------:R-:W-:Y:S05]  /*49d0*/  @!UPT UIADD3 URZ, URZ, URZ, URZ ;  /* 0x0000003f3f3ff290 */ /* 0x000fea000fffe03f */
[----:B------:R-:W-:Y:S01]  /*49e0*/  MOV R145, R114 ;  /* 0x0000007200917202 */ /* 0x000fe20000000f00 */
[----:B------:R-:W-:Y:S02]  /*49f0*/  IMAD.MOV.U32 R144, RZ, RZ, R115 ;  /* 0x000000ffff907224 */ /* 0x000fe400078e0073 */
[----:B------:R-:W-:Y:S02]  /*4a00*/  IMAD.MOV.U32 R114, RZ, RZ, R138 ;  /* 0x000000ffff727224 */ /* 0x000fe400078e008a */
[----:B------:R-:W-:Y:S02]  /*4a10*/  IMAD.MOV.U32 R115, RZ, RZ, R139 ;  /* 0x000000ffff737224 */ /* 0x000fe400078e008b */
[----:B------:R-:W-:Y:S01]  /*4a20*/  IMAD.MOV.U32 R130, RZ, RZ, R113 ;  /* 0x000000ffff827224 */ /* 0x000fe200078e0071 */
[----:B------:R-:W-:Y:S01]  /*4a30*/  MOV R139, R9 ;  /* 0x00000009008b7202 */ /* 0x000fe20000000f00 */
[----:B------:R-:W-:Y:S02]  /*4a40*/  IMAD.MOV.U32 R138, RZ, RZ, R10 ;  /* 0x000000ffff8a7224 */ /* 0x000fe400078e000a */
[----:B------:R-:W-:-:S02]  /*4a50*/  IMAD.MOV.U32 R137, RZ, RZ, R11 ;  /* 0x000000ffff897224 */ /* 0x000fc400078e000b */
[----:B------:R-:W-:Y:S02]  /*4a60*/  IMAD.MOV.U32 R136, RZ, RZ, R8 ;  /* 0x000000ffff887224 */ /* 0x000fe400078e0008 */
[----:B------:R-:W1:Y:S01]  /*4a70*/  LDSM.16.MT88.4 R8, [R240+0x5100] ;  /* 0x00510000f008783b */ /* 0x000e620000004200 */
[----:B------:R-:W-:Y:S01]  /*4a80*/  IMAD.MOV.U32 R129, RZ, RZ, R112 ;  /* 0x000000ffff817224 */ /* 0x000fe200078e0070 */
[C---:B-1----:R-:W-:Y:S07]  /*4a90*/  HMMA.16816.F32 R120, R4.reuse, R8, R96 ;  /* 0x000000080478723c */ /* 0x042fee0000001860 */
[----:B------:R-:W-:Y:S01]  /*4aa0*/  MOV R98, R114 ;  /* 0x0000007200627202 */ /* 0x000fe20000000f00 */
[----:B------:R-:W-:Y:S01]  /*4ab0*/  IMAD.MOV.U32 R99, RZ, RZ, R115 ;  /* 0x000000ffff637224 */ /* 0x000fe200078e0073 */
[----:B------:R-:W-:Y:S01]  /*4ac0*/  MOV R97, R129 ;  /* 0x0000008100617202 */ /* 0x000fe20000000f00 */
[----:B------:R-:W-:Y:S01]  /*4ad0*/  HMMA.16816.F32 R112, R4, R10, R76 ;  /* 0x0000000a0470723c */ /* 0x000fe2000000184c */
[----:B------:R-:W1:Y:S01]  /*4ae0*/  LDSM.16.MT88.4 R8, [R237+0x7100] ;  /* 0x00710000ed08783b */ /* 0x000e620000004200 */
[----:B------:R-:W-:-:S02]  /*4af0*/  IMAD.MOV.U32 R96, RZ, RZ, R162 ;  /* 0x000000ffff607224 */ /* 0x000fc400078e00a2 */
[----:B------:R-:W-:-:S04]  /*4b00*/  IMAD.MOV.U32 R129, RZ, RZ, R246 ;  /* 0x000000ffff817224 */ /* 0x000fc800078e00f6 */
[C---:B-1----:R-:W-:Y:S07]  /*4b10*/  HMMA.16816.F32 R100, R4.reuse, R8, R68 ;  /* 0x000000080464723c */ /* 0x042fee0000001844 */
[----:B------:R-:W-:Y:S01]  /*4b20*/  IMAD.MOV.U32 R69, RZ, RZ, R98 ;  /* 0x000000ffff457224 */ /* 0x000fe200078e0062 */
[----:B------:R-:W-:Y:S01]  /*4b30*/  HMMA.16816.F32 R76, R4, R10, R60 ;  /* 0x0000000a044c723c */ /* 0x000fe2000000183c */
[----:B------:R-:W1:Y:S01]  /*4b40*/  LDSM.16.MT88.4 R8, [R238+0x7100] ;  /* 0x00710000ee08783b */ /* 0x000e620000004200 */
[----:B------:R-:W-:Y:S01]  /*4b50*/  IMAD.MOV.U32 R68, RZ, RZ, R99 ;  /* 0x000000ffff447224 */ /* 0x000fe200078e0063 */
[----:B------:R-:W-:Y:S01]  /*4b60*/  MOV R99, R131 ;  /* 0x0000008300637202 */ /* 0x000fe20000000f00 */
[----:B------:R-:W-:Y:S01]  /*4b70*/  IMAD.MOV.U32 R98, RZ, RZ, R130 ;  /* 0x000000ffff627224 */ /* 0x000fe200078e0082 */
[----:B------:R-:W-:Y:S01]  /*4b80*/  MOV R131, R245 ;  /* 0x000000f500837202 */ /* 0x000fe20000000f00 */
[----:B------:R-:W-:-:S02]  /*4b90*/  IMAD.MOV.U32 R70, RZ, RZ, R163 ;  /* 0x000000ffff467224 */ /* 0x000fc400078e00a3 */
[----:B------:R-:W-:Y:S02]  /*4ba0*/  IMAD.MOV.U32 R71, RZ, RZ, R244 ;  /* 0x000000ffff477224 */ /* 0x000fe400078e00f4 */
[----:B------:R-:W-:Y:S11]  /*4bb0*/  IMAD.MOV.U32 R130, RZ, RZ, R247 ;  /* 0x000000ffff827224 */ /* 0x000ff600078e00f7 */
[----:B------:R-:W-:Y:S03]  /*4bc0*/  @!UPT UIADD3 URZ, URZ, URZ, URZ ;  /* 0x0000003f3f3ff290 */ /* 0x000fe6000fffe03f */
[----:B------:R-:W-:Y:S01]  /*4bd0*/  IMAD.MOV.U32 R63, RZ, RZ, R76 ;  /* 0x000000ffff3f7224 */ /* 0x000fe200078e004c */
[----:B------:R-:W-:Y:S01]  /*4be0*/  MOV R61, R78 ;  /* 0x0000004e003d7202 */ /* 0x000fe20000000f00 */
[----:B------:R-:W-:Y:S02]  /*4bf0*/  IMAD.MOV.U32 R62, RZ, RZ, R77 ;  /* 0x000000ffff3e7224 */ /* 0x000fe400078e004d */
[----:B------:R-:W-:Y:S01]  /*4c00*/  IMAD.MOV.U32 R60, RZ, RZ, R79 ;  /* 0x000000ffff3c7224 */ /* 0x000fe200078e004f */
        /* <DEDUP_REMOVED lines=14> */
[----:B------:R-:W-:Y:S01]  /*4cf0*/  MOV R57, R60 ;  /* 0x0000003c00397202 */ /* 0x000fe20000000f00 */
[----:B------:R-:W-:Y:S01]  /*4d00*/  IMAD.MOV.U32 R56, RZ, RZ, R61 ;  /* 0x000000ffff387224 */ /* 0x000fe200078e003d */
[----:B------:R-:W-:Y:S02]  /*4d10*/  MOV R61, R139 ;  /* 0x0000008b003d7202 */ /* 0x000fe40000000f00 */
[----:B------:R-:W-:Y:S01]  /*4d20*/  MOV R60, R136 ;  /* 0x00000088003c7202 */ /* 0x000fe20000000f00 */
[C---:B-1----:R-:W-:Y:S07]  /*4d30*/  HMMA.16816.F32 R244, R4.reuse, R8, R44 ;  /* 0x0000000804f4723c */ /* 0x042fee000000182c */
[----:B------:R-:W-:Y:S01]  /*4d40*/  IMAD.MOV.U32 R46, RZ, RZ, R51 ;  /* 0x000000ffff2e7224 */ /* 0x000fe200078e0033 */
[----:B------:R-:W-:Y:S01]  /*4d50*/  HMMA.16816.F32 R160, R4, R10, R36 ;  /* 0x0000000a04a0723c */ /* 0x000fe20000001824 */
[----:B------:R-:W1:Y:S01]  /*4d60*/  LDSM.16.MT88.4 R8, [R240+0x7100] ;  /* 0x00710000f008783b */ /* 0x000e620000004200 */
[----:B------:R-:W-:Y:S01]  /*4d70*/  MOV R47, R50 ;  /* 0x00000032002f7202 */ /* 0x000fe20000000f00 */
[----:B------:R-:W-:Y:S01]  /*4d80*/  IMAD.MOV.U32 R51, RZ, RZ, R62 ;  /* 0x000000ffff337224 */ /* 0x000fe200078e003e */
[----:B------:R-:W-:Y:S01]  /*4d90*/  MOV R50, R63 ;  /* 0x0000003f00327202 */ /* 0x000fe20000000f00 */
[----:B------:R-:W-:-:S02]  /*4da0*/  IMAD.MOV.U32 R62, RZ, RZ, R138 ;  /* 0x000000ffff3e7224 */ /* 0x000fc400078e008a */
[----:B------:R-:W-:Y:S02]  /*4db0*/  IMAD.MOV.U32 R63, RZ, RZ, R137 ;  /* 0x000000ffff3f7224 */ /* 0x000fe400078e0089 */
[----:B------:R-:W2:Y:S11]  /*4dc0*/  LDSM.16.MT88.4 R136, [R240+0x1900] ;  /* 0x00190000f088783b */ /* 0x000eb60000004200 */
[----:B------:R-:W-:Y:S04]  /*4dd0*/  @!UPT UIADD3 URZ, URZ, URZ, URZ ;  /* 0x0000003f3f3ff290 */ /* 0x000fe8000fffe03f */
[----:B------:R-:W-:Y:S01]  /*4de0*/  IMAD.MOV.U32 R39, RZ, RZ, R160 ;  /* 0x000000ffff277224 */ /* 0x000fe200078e00a0 */
[----:B------:R-:W-:Y:S01]  /*4df0*/  MOV R38, R161 ;  /* 0x000000a100267202 */ /* 0x000fe20000000f00 */
[----:B------:R-:W-:Y:S02]  /*4e00*/  IMAD.MOV.U32 R37, RZ, RZ, R162 ;  /* 0x000000ffff257224 */ /* 0x000fe400078e00a2 */
[----:B------:R-:W-:Y:S02]  /*4e10*/  IMAD.MOV.U32 R36, RZ, RZ, R163 ;  /* 0x000000ffff247224 */ /* 0x000fe400078e00a3 */
[----:B------:R-:W3:Y:S01]  /*4e20*/  LDSM.16.MT88.4 R160, [R237+0x1900] ;  /* 0x00190000eda0783b */ /* 0x000ee20000004200 */
[C---:B-1----:R-:W-:Y:S01]  /*4e30*/  HMMA.16816.F32 R24, R4.reuse, R8, R24 ;  /* 0x000000080418723c */ /* 0x042fe20000001818 */
[----:B------:R1:W-:Y:S07]  /*4e40*/  MUFU.EX2 R8, R0 ;  /* 0x0000000000087308 */ /* 0x0003ee0000000800 */
[----:B------:R-:W-:Y:S01]  /*4e50*/  HMMA.16816.F32 R20, R4, R10, R20 ;  /* 0x0000000a0414723c */ /* 0x000fe20000001814 */
[----:B------:R-:W-:Y:S06]  /*4e60*/  MUFU.EX2 R11, R15 ;  /* 0x0000000f000b7308 */ /* 0x000fec0000000800 */
[----:B------:R-:W-:-:S02]  /*4e70*/  FADD.FTZ R5, R179, R178 ;  /* 0x000000b2b3057221 */ /* 0x000fc40000010000 */
[----:B-1----:R-:W-:Y:S01]  /*4e80*/  FADD.FTZ R0, R59, R58 ;  /* 0x0000003a3b007221 */ /* 0x002fe20000010000 */
[----:B------:R-:W-:Y:S01]  /*4e90*/  MUFU.EX2 R10, R14 ;  /* 0x0000000e000a7308 */ /* 0x000fe20000000800 */
[----:B------:R-:W-:Y:S02]  /*4ea0*/  FADD.FTZ R5, R127, R5 ;  /* 0x000000057f057221 */ /* 0x000fe40000010000 */
[----:B------:R-:W-:Y:S02]  /*4eb0*/  FADD.FTZ R0, R70, R0 ;  /* 0x0000000046007221 */ /* 0x000fe40000010000 */
[----:B------:R-:W-:Y:S01]  /*4ec0*/  IMAD.MOV.U32 R70, RZ, RZ, R71 ;  /* 0x000000ffff467224 */ /* 0x000fe200078e0047 */
[----:B------:R-:W-:Y:S01]  /*4ed0*/  MOV R71, R96 ;  /* 0x0000006000477202 */ /* 0x000fe20000000f00 */
[----:B------:R-:W-:Y:S01]  /*4ee0*/  IMAD.MOV.U32 R96, RZ, RZ, R97 ;  /* 0x000000ffff607224 */ /* 0x000fe200078e0061 */
[----:B------:R-:W1:Y:S01]  /*4ef0*/  MUFU.EX2 R9, R13 ;  /* 0x0000000d00097308 */ /* 0x000e620000000800 */
[----:B------:R-:W-:-:S02]  /*4f00*/  FADD.FTZ R4, R129, R0 ;  /* 0x0000000081047221 */ /* 0x000fc40000010000 */
[----:B------:R-:W-:Y:S01]  /*4f10*/  IMAD.MOV.U32 R97, RZ, RZ, R98 ;  /* 0x000000ffff617224 */ /* 0x000fe200078e0062 */
[----:B------:R-:W-:Y:S01]  /*4f20*/  MOV R58, R96 ;  /* 0x00000060003a7202 */ /* 0x000fe20000000f00 */
[----:B------:R-:W-:Y:S02]  /*4f30*/  FADD.FTZ R0, R126, R5 ;  /* 0x000000057e007221 */ /* 0x000fe40000010000 */
[----:B------:R-:W-:Y:S01]  /*4f40*/  IMAD.MOV.U32 R98, RZ, RZ, R99 ;  /* 0x000000ffff627224 */ /* 0x000fe200078e0063 */
[----:B------:R-:W-:Y:S01]  /*4f50*/  MOV R99, R128 ;  /* 0x0000008000637202 */ /* 0x000fe20000000f00 */
[----:B------:R-:W-:Y:S01]  /*4f60*/  FADD.FTZ R4, R252, R4 ;  /* 0x00000004fc047221 */ /* 0x000fe20000010000 */
[----:B------:R4:W-:Y:S01]  /*4f70*/  MUFU.EX2 R7, R18 ;  /* 0x0000001200077308 */ /* 0x0009e20000000800 */
[----:B------:R-:W-:Y:S01]  /*4f80*/  FADD.FTZ R0, R125, R0 ;  /* 0x000000007d007221 */ /* 0x000fe20000010000 */
[----:B------:R-:W-:Y:S01]  /*4f90*/  F2FP.PACK_AB R128, R16, R17 ;  /* 0x000000111080723e */ /* 0x000fe200000000ff */
[----:B------:R-:W-:-:S02]  /*4fa0*/  IMAD.MOV.U32 R5, RZ, RZ, R70 ;  /* 0x000000ffff057224 */ /* 0x000fc400078e0046 */
[----:B------:R-:W-:Y:S01]  /*4fb0*/  IMAD.MOV.U32 R126, RZ, RZ, R71 ;  /* 0x000000ffff7e7224 */ /* 0x000fe200078e0047 */
[----:B------:R-:W-:Y:S01]  /*4fc0*/  MOV R71, R146 ;  /* 0x0000009200477202 */ /* 0x000fe20000000f00 */
[----:B------:R-:W-:Y:S01]  /*4fd0*/  IMAD.MOV.U32 R59, RZ, RZ, R97 ;  /* 0x000000ffff3b7224 */ /* 0x000fe200078e0061 */
[----:B------:R-:W-:Y:S01]  /*4fe0*/  MOV R97, R99 ;  /* 0x0000006300617202 */ /* 0x000fe20000000f00 */
[----:B------:R-:W-:Y:S01]  /*4ff0*/  IMAD.MOV.U32 R70, RZ, RZ, R147 ;  /* 0x000000ffff467224 */ /* 0x000fe200078e0093 */
[----:B------:R-:W5:Y:S01]  /*5000*/  MUFU.EX2 R6, R12 ;  /* 0x0000000c00067308 */ /* 0x000f620000000800 */
[----:B------:R-:W-:Y:S01]  /*5010*/  IMAD.MOV.U32 R125, RZ, RZ, R145 ;  /* 0x000000ffff7d7224 */ /* 0x000fe200078e0091 */
[----:B-1----:R-:W-:Y:S01]  /*5020*/  F2FP.PACK_AB R129, R8, R9 ;  /* 0x000000090881723e */ /* 0x002fe200000000ff */
[----:B------:R-:W-:Y:S01]  /*5030*/  IMAD.MOV.U32 R252, RZ, RZ, R144 ;  /* 0x000000fffffc7224 */ /* 0x000fe200078e0090 */
[----:B------:R-:W-:Y:S01]  /*5040*/  MOV R13, R51 ;  /* 0x00000033000d7202 */ /* 0x000fe20000000f00 */
[----:B------:R-:W-:Y:S01]  /*5050*/  IMAD.MOV.U32 R179, RZ, RZ, R68 ;  /* 0x000000ffffb37224 */ /* 0x000fe200078e0044 */
[----:B------:R-:W1:Y:S01]  /*5060*/  LDSM.16.MT88.4 R144, [R241+0x1900] ;  /* 0x00190000f190783b */ /* 0x000e620000004200 */
[----:B------:R-:W-:Y:S01]  /*5070*/  IMAD.MOV.U32 R127, RZ, RZ, R69 ;  /* 0x000000ffff7f7224 */ /* 0x000fe200078e0045 */
[----:B------:R-:W-:Y:S01]  /*5080*/  MOV R68, R153 ;  /* 0x0000009900447202 */ /* 0x000fe20000000f00 */
[----:B------:R-:W-:-:S02]  /*5090*/  IMAD.MOV.U32 R96, RZ, RZ, R98 ;  /* 0x000000ffff607224 */ /* 0x000fc400078e0062 */
[----:B------:R-:W-:Y:S02]  /*50a0*/  IMAD.MOV.U32 R98, RZ, RZ, R155 ;  /* 0x000000ffff627224 */ /* 0x000fe400078e009b */
[----:B------:R-:W-:Y:S02]  /*50b0*/  IMAD.MOV.U32 R99, RZ, RZ, R154 ;  /* 0x000000ffff637224 */ /* 0x000fe400078e009a */
[----:B------:R-:W-:Y:S02]  /*50c0*/  IMAD.MOV.U32 R69, RZ, RZ, R152 ;  /* 0x000000ffff457224 */ /* 0x000fe400078e0098 */
[----:B------:R-:W1:Y:S01]  /*50d0*/  LDSM.16.MT88.4 R152, [R238+0x1900] ;  /* 0x00190000ee98783b */ /* 0x000e620000004200 */
[----:B----4-:R-:W-:Y:S01]  /*50e0*/  IMAD.MOV.U32 R18, RZ, RZ, R130 ;  /* 0x000000ffff127224 */ /* 0x010fe200078e0082 */
[----:B------:R-:W-:Y:S01]  /*50f0*/  F2FP.PACK_AB R130, R10, R11 ;  /* 0x0000000b0a82723e */ /* 0x000fe200000000ff */
[----:B------:R-:W-:Y:S01]  /*5100*/  IMAD.MOV.U32 R178, RZ, RZ, R131 ;  /* 0x000000ffffb27224 */ /* 0x000fe200078e0083 */
[----:B-----5:R-:W-:Y:S01]  /*5110*/  F2FP.PACK_AB R131, R6, R7 ;  /* 0x000000070683723e */ /* 0x020fe200000000ff */
[----:B------:R-:W-:-:S02]  /*5120*/  IMAD.MOV.U32 R12, RZ, RZ, R50 ;  /* 0x000000ffff0c7224 */ /* 0x000fc400078e0032 */
[----:B------:R-:W-:Y:S02]  /*5130*/  IMAD.MOV.U32 R14, RZ, RZ, R56 ;  /* 0x000000ffff0e7224 */ /* 0x000fe400078e0038 */
[----:B------:R-:W-:Y:S02]  /*5140*/  IMAD.MOV.U32 R15, RZ, RZ, R57 ;  /* 0x000000ffff0f7224 */ /* 0x000fe400078e0039 */
[C---:B--2---:R-:W-:Y:S01]  /*5150*/  HMMA.16816.F32 R140, R128.reuse, R136, R140 ;  /* 0x00000088808c723c */ /* 0x044fe2000000188c */
[----:B------:R-:W-:Y:S02]  /*5160*/  FADD.FTZ R4, R126, R4 ;  /* 0x000000047e047221 */ /* 0x000fe40000010000 */
[----:B------:R-:W-:Y:S02]  /*5170*/  FADD.FTZ R0, R5, R0 ;  /* 0x0000000005007221 */ /* 0x000fe40000010000 */
[----:B------:R-:W-:Y:S02]  /*5180*/  FADD.FTZ R4, R127, R4 ;  /* 0x000000047f047221 */ /* 0x000fe40000010000 */
[----:B------:R-:W-:Y:S01]  /*5190*/  FADD.FTZ R0, R179, R0 ;  /* 0x00000000b3007221 */ /* 0x000fe20000010000 */
[----:B------:R-:W-:Y:S01]  /*51a0*/  HMMA.16816.F32 R136, R128, R138, R52 ;  /* 0x0000008a8088723c */ /* 0x000fe20000001834 */
[----:B------:R-:W-:-:S02]  /*51b0*/  FADD.FTZ R4, R178, R4 ;  /* 0x00000004b2047221 */ /* 0x000fc40000010000 */
[----:B------:R-:W-:Y:S02]  /*51c0*/  FADD.FTZ R0, R18, R0 ;  /* 0x0000000012007221 */ /* 0x000fe40000010000 */
[----:B------:R-:W-:Y:S02]  /*51d0*/  FADD.FTZ R4, R124, R4 ;  /* 0x000000047c047221 */ /* 0x000fe40000010000 */
[----:B------:R-:W-:Y:S01]  /*51e0*/  MOV R54, R58 ;  /* 0x0000003a00367202 */ /* 0x000fe20000000f00 */
[----:B---3--:R-:W-:Y:S01]  /*51f0*/  HMMA.16816.F32 R164, R128, R160, R164 ;  /* 0x000000a080a4723c */ /* 0x008fe200000018a4 */
[----:B------:R-:W-:Y:S02]  /*5200*/  IMAD.MOV.U32 R55, RZ, RZ, R59 ;  /* 0x000000ffff377224 */ /* 0x000fe400078e003b */
[----:B------:R-:W-:Y:S01]  /*5210*/  LDSM.16.MT88.4 R56, [R241+0x3900] ;  /* 0x00390000f138783b */ /* 0x000fe20000004200 */
[----:B------:R-:W-:Y:S02]  /*5220*/  FADD.FTZ R0, R19, R0 ;  /* 0x0000000013007221 */ /* 0x000fe40000010000 */
[----:B------:R-:W-:-:S02]  /*5230*/  FADD.FTZ R4, R134, R4 ;  /* 0x0000000486047221 */ /* 0x000fc40000010000 */
[C---:B-1----:R-:W-:Y:S01]  /*5240*/  HMMA.16816.F32 R148, R128.reuse, R144, R148 ;  /* 0x000000908094723c */ /* 0x042fe20000001894 */
[----:B------:R-:W-:Y:S02]  /*5250*/  FADD.FTZ R0, R132, R0 ;  /* 0x0000000084007221 */ /* 0x000fe40000010000 */
[----:B------:R-:W-:Y:S02]  /*5260*/  FADD.FTZ R5, R135, R4 ;  /* 0x0000000487057221 */ /* 0x000fe40000010000 */
[----:B------:R-:W-:Y:S02]  /*5270*/  FADD.FTZ R4, R133, R0 ;  /* 0x0000000085047221 */ /* 0x000fe40000010000 */
[----:B------:R-:W-:Y:S01]  /*5280*/  FADD.FTZ R0, R177, R5 ;  /* 0x00000005b1007221 */ /* 0x000fe20000010000 */
[----:B------:R-:W-:Y:S01]  /*5290*/  HMMA.16816.F32 R144, R128, R146, R40 ;  /* 0x000000928090723c */ /* 0x000fe20000001828 */
[----:B------:R-:W1:Y:S01]  /*52a0*/  LDSM.16.MT88.4 R40, [R237+0x3900] ;  /* 0x00390000ed28783b */ /* 0x000e620000004200 */
[----:B------:R-:W-:-:S02]  /*52b0*/  FADD.FTZ R4, R176, R4 ;  /* 0x00000004b0047221 */ /* 0x000fc40000010000 */
[----:B------:R-:W-:Y:S02]  /*52c0*/  FADD.FTZ R17, R17, R0 ;  /* 0x0000000011117221 */ /* 0x000fe40000010000 */
[----:B------:R-:W-:Y:S02]  /*52d0*/  FADD.FTZ R9, R9, R4 ;  /* 0x0000000409097221 */ /* 0x000fe40000010000 */
[C---:B------:R-:W-:Y:S01]  /*52e0*/  HMMA.16816.F32 R156, R128.reuse, R152, R156 ;  /* 0x00000098809c723c */ /* 0x040fe2000000189c */
[----:B------:R-:W-:Y:S02]  /*52f0*/  FADD.FTZ R16, R16, R17 ;  /* 0x0000001110107221 */ /* 0x000fe40000010000 */
[----:B------:R-:W-:Y:S02]  /*5300*/  FADD.FTZ R8, R8, R9 ;  /* 0x0000000908087221 */ /* 0x000fe40000010000 */
[----:B------:R-:W-:Y:S02]  /*5310*/  FADD.FTZ R11, R11, R16 ;  /* 0x000000100b0b7221 */ /* 0x000fe40000010000 */
[----:B------:R-:W-:Y:S01]  /*5320*/  FADD.FTZ R7, R7, R8 ;  /* 0x0000000807077221 */ /* 0x000fe20000010000 */
[----:B------:R-:W-:Y:S01]  /*5330*/  HMMA.16816.F32 R152, R128, R154, R32 ;  /* 0x0000009a8098723c */ /* 0x000fe20000001820 */
[----:B------:R-:W-:-:S02]  /*5340*/  FADD.FTZ R4, R10, R11 ;  /* 0x0000000b0a047221 */ /* 0x000fc40000010000 */
[----:B------:R-:W-:-:S04]  /*5350*/  FADD.FTZ R0, R6, R7 ;  /* 0x0000000706007221 */ /* 0x000fc80000010000 */
[----:B------:R-:W-:Y:S01]  /*5360*/  MOV R34, R49 ;  /* 0x0000003100227202 */ /* 0x000fe20000000f00 */
[----:B------:R-:W-:Y:S01]  /*5370*/  IMAD.MOV.U32 R35, RZ, RZ, R48 ;  /* 0x000000ffff237224 */ /* 0x000fe200078e0030 */
[----:B------:R-:W-:Y:S01]  /*5380*/  HMMA.16816.F32 R160, R128, R162, R28 ;  /* 0x000000a280a0723c */ /* 0x000fe2000000181c */
[----:B------:R-:W2:Y:S01]  /*5390*/  LDSM.16.MT88.4 R48, [R238+0x3900] ;  /* 0x00390000ee30783b */ /* 0x000ea20000004200 */
[----:B------:R-:W-:Y:S02]  /*53a0*/  IMAD.MOV.U32 R32, RZ, RZ, R46 ;  /* 0x000000ffff207224 */ /* 0x000fe400078e002e */
[----:B------:R-:W-:Y:S01]  /*53b0*/  IMAD.MOV.U32 R33, RZ, RZ, R47 ;  /* 0x000000ffff217224 */ /* 0x000fe200078e002f */
[----:B------:R-:W-:Y:S02]  /*53c0*/  STL [R1+0x20], R0 ;  /* 0x0000200001007387 */ /* 0x000fe40000100800 */
[----:B------:R-:W-:Y:S01]  /*53d0*/  IMAD.MOV.U32 R28, RZ, RZ, R39 ;  /* 0x000000ffff1c7224 */ /* 0x000fe200078e0027 */
[----:B------:R-:W-:Y:S01]  /*53e0*/  MOV R29, R38 ;  /* 0x00000026001d7202 */ /* 0x000fe20000000f00 */
[----:B------:R-:W-:Y:S01]  /*53f0*/  IMAD.MOV.U32 R30, RZ, RZ, R37 ;  /* 0x000000ffff1e7224 */ /* 0x000fe200078e0025 */
[----:B------:R-:W-:Y:S01]  /*5400*/  STL [R1+0x1c], R4 ;  /* 0x00001c0401007387 */ /* 0x000fe20000100800 */
[----:B------:R-:W-:-:S02]  /*5410*/  IMAD.MOV.U32 R31, RZ, RZ, R36 ;  /* 0x000000ffff1f7224 */ /* 0x000fc400078e0024 */
[C---:B-1----:R-:W-:Y:S01]  /*5420*/  HMMA.16816.F32 R36, R128.reuse, R40, R64 ;  /* 0x000000288024723c */ /* 0x042fe20000001840 */
[----:B------:R-:W1:Y:S07]  /*5430*/  LDSM.16.MT88.4 R64, [R240+0x3900] ;  /* 0x00390000f040783b */ /* 0x000e6e0000004200 */
[C---:B------:R-:W-:Y:S01]  /*5440*/  HMMA.16816.F32 R40, R128.reuse, R42, R72 ;  /* 0x0000002a8028723c */ /* 0x040fe20000001848 */
[----:B------:R-:W3:Y:S07]  /*5450*/  LDSM.16.MT88.4 R72, [R237+0x5900] ;  /* 0x00590000ed48783b */ /* 0x000eee0000004200 */
[C---:B--2---:R-:W-:Y:S01]  /*5460*/  HMMA.16816.F32 R44, R128.reuse, R48, R80 ;  /* 0x00000030802c723c */ /* 0x044fe20000001850 */
[----:B------:R-:W2:Y:S07]  /*5470*/  LDSM.16.MT88.4 R80, [R238+0x5900] ;  /* 0x00590000ee50783b */ /* 0x000eae0000004200 */
[C---:B------:R-:W-:Y:S07]  /*5480*/  HMMA.16816.F32 R48, R128.reuse, R50, R84 ;  /* 0x000000328030723c */ /* 0x040fee0000001854 */
[----:B------:R-:W-:Y:S01]  /*5490*/  IMAD.MOV.U32 R84, RZ, RZ, R54 ;  /* 0x000000ffff547224 */ /* 0x000fe200078e0036 */
[----:B------:R-:W-:Y:S01]  /*54a0*/  MOV R85, R55 ;  /* 0x0000003700557202 */ /* 0x000fe20000000f00 */
[----:B------:R-:W-:Y:S01]  /*54b0*/  IMAD.MOV.U32 R86, RZ, RZ, R125 ;  /* 0x000000ffff567224 */ /* 0x000fe200078e007d */
[----:B------:R-:W-:Y:S01]  /*54c0*/  HMMA.16816.F32 R52, R128, R56, R88 ;  /* 0x000000388034723c */ /* 0x000fe20000001858 */
[----:B------:R-:W4:Y:S01]  /*54d0*/  LDSM.16.MT88.4 R88, [R241+0x5900] ;  /* 0x00590000f158783b */ /* 0x000f220000004200 */
[----:B------:R-:W-:-:S06]  /*54e0*/  IMAD.MOV.U32 R87, RZ, RZ, R252 ;  /* 0x000000ffff577224 */ /* 0x000fcc00078e00fc */
[----:B------:R-:W-:Y:S07]  /*54f0*/  HMMA.16816.F32 R56, R128, R58, R92 ;  /* 0x0000003a8038723c */ /* 0x000fee000000185c */
[----:B------:R-:W-:Y:S01]  /*5500*/  MOV R92, R60 ;  /* 0x0000003c005c7202 */ /* 0x000fe20000000f00 */
[----:B------:R-:W-:Y:S01]  /*5510*/  IMAD.MOV.U32 R93, RZ, RZ, R61 ;  /* 0x000000ffff5d7224 */ /* 0x000fe200078e003d */
[----:B------:R-:W-:Y:S01]  /*5520*/  MOV R95, R63 ;  /* 0x0000003f005f7202 */ /* 0x000fe20000000f00 */
[----:B------:R-:W-:-:S02]  /*5530*/  IMAD.MOV.U32 R94, RZ, RZ, R62 ;  /* 0x000000ffff5e7224 */ /* 0x000fc400078e003e */
[C---:B-1----:R-:W-:Y:S08]  /*5540*/  HMMA.16816.F32 R60, R128.reuse, R64, R68 ;  /* 0x00000040803c723c */ /* 0x042ff00000001844 */
[C---:B---3--:R-:W-:Y:S07]  /*5550*/  HMMA.16816.F32 R68, R128.reuse, R72, R248 ;  /* 0x000000488044723c */ /* 0x048fee00000018f8 */
[----:B------:R-:W-:Y:S01]  /*5560*/  IMAD.MOV.U32 R248, RZ, RZ, R79 ;  /* 0x000000fffff87224 */ /* 0x000fe200078e004f */
[C---:B------:R-:W-:Y:S01]  /*5570*/  HMMA.16816.F32 R64, R128.reuse, R66, R96 ;  /* 0x000000428040723c */ /* 0x040fe20000001860 */
[----:B------:R-:W-:Y:S01]  /*5580*/  IMAD.MOV.U32 R249, RZ, RZ, R78 ;  /* 0x000000fffff97224 */ /* 0x000fe200078e004e */
[----:B------:R-:W-:Y:S01]  /*5590*/  MOV R250, R77 ;  /* 0x0000004d00fa7202 */ /* 0x000fe20000000f00 */
[----:B------:R-:W-:Y:S01]  /*55a0*/  IMAD.MOV.U32 R251, RZ, RZ, R76 ;  /* 0x000000fffffb7224 */ /* 0x000fe200078e004c */
[----:B------:R-:W1:Y:S04]  /*55b0*/  LDSM.16.MT88.4 R96, [R240+0x5900] ;  /* 0x00590000f060783b */ /* 0x000e680000004200 */
[C---:B--2---:R-:W-:Y:S01]  /*55c0*/  HMMA.16816.F32 R76, R128.reuse, R80, R104 ;  /* 0x00000050804c723c */ /* 0x044fe20000001868 */
[----:B------:R-:W2:Y:S07]  /*55d0*/  LDSM.16.MT88.4 R104, [R237+0x7900] ;  /* 0x00790000ed68783b */ /* 0x000eae0000004200 */
[C---:B----4-:R-:W-:Y:S08]  /*55e0*/  HMMA.16816.F32 R84, R128.reuse, R88, R84 ;  /* 0x000000588054723c */ /* 0x050ff00000001854 */
[C---:B------:R-:W-:Y:S08]  /*55f0*/  HMMA.16816.F32 R88, R128.reuse, R90, R92 ;  /* 0x0000005a8058723c */ /* 0x040ff0000000185c */
[C---:B------:R-:W-:Y:S08]  /*5600*/  HMMA.16816.F32 R72, R128.reuse, R74, R116 ;  /* 0x0000004a8048723c */ /* 0x040ff00000001874 */
[C---:B------:R-:W-:Y:S08]  /*5610*/  HMMA.16816.F32 R80, R128.reuse, R82, R108 ;  /* 0x000000528050723c */ /* 0x040ff0000000186c */
[C---:B-1----:R-:W-:Y:S01]  /*5620*/  HMMA.16816.F32 R92, R128.reuse, R96, R120 ;  /* 0x00000060805c723c */ /* 0x042fe20000001878 */
[----:B------:R-:W1:Y:S07]  /*5630*/  LDSM.16.MT88.4 R120, [R241+0x7900] ;  /* 0x00790000f178783b */ /* 0x000e6e0000004200 */
[C---:B------:R-:W-:Y:S01]  /*5640*/  HMMA.16816.F32 R96, R128.reuse, R98, R112 ;  /* 0x000000628060723c */ /* 0x040fe20000001870 */
[----:B------:R-:W3:Y:S07]  /*5650*/  LDSM.16.MT88.4 R112, [R238+0x7900] ;  /* 0x00790000ee70783b */ /* 0x000eee0000004200 */
[C---:B--2---:R-:W-:Y:S08]  /*5660*/  HMMA.16816.F32 R100, R128.reuse, R104, R100 ;  /* 0x000000688064723c */ /* 0x044ff00000001864 */
[C---:B------:R-:W-:Y:S01]  /*5670*/  HMMA.16816.F32 R104, R128.reuse, R106, R12 ;  /* 0x0000006a8068723c */ /* 0x040fe2000000180c */
[----:B------:R-:W2:Y:S07]  /*5680*/  LDSM.16.MT88.4 R12, [R240+0x7900] ;  /* 0x00790000f00c783b */ /* 0x000eae0000004200 */
[C---:B-1----:R-:W-:Y:S08]  /*5690*/  HMMA.16816.F32 R116, R128.reuse, R120, R244 ;  /* 0x000000788074723c */ /* 0x042ff000000018f4 */
[C---:B---3--:R-:W-:Y:S08]  /*56a0*/  HMMA.16816.F32 R108, R128.reuse, R112, R248 ;  /* 0x00000070806c723c */ /* 0x048ff000000018f8 */
[C---:B------:R-:W-:Y:S08]  /*56b0*/  HMMA.16816.F32 R112, R128.reuse, R114, R32 ;  /* 0x000000728070723c */ /* 0x040ff00000001820 */
[C---:B------:R-:W-:Y:S08]  /*56c0*/  HMMA.16816.F32 R120, R128.reuse, R122, R28 ;  /* 0x0000007a8078723c */ /* 0x040ff0000000181c */
[C---:B--2---:R-:W-:Y:S08]  /*56d0*/  HMMA.16816.F32 R124, R128.reuse, R12, R24 ;  /* 0x0000000c807c723c */ /* 0x044ff00000001818 */
[----:B------:R-:W-:Y:S01]  /*56e0*/  HMMA.16816.F32 R128, R128, R14, R20 ;  /* 0x0000000e8080723c */ /* 0x000fe20000001814 */
[----:B------:R-:W-:Y:S07]  /*56f0*/  @!P0 BRA `(.L_x_4) ;  /* 0x00003ea000008947 */ /* 0x000fee0003800000 */
[----:B------:R-:W2:Y:S04]  /*5700*/  LDL.64 R28, [R1+0x60] ;  /* 0x00006000011c7983 */ /* 0x000ea80000100a00 */
[----:B------:R-:W3:Y:S04]  /*5710*/  LDL R18, [R1+0x54] ;  /* 0x0000540001127983 */ /* 0x000ee80000100800 */
[----:B------:R-:W4:Y:S04]  /*5720*/  LDL.64 R30, [R1+0x68] ;  /* 0x00006800011e7983 */ /* 0x000f280000100a00 */
[----:B------:R-:W5:Y:S01]  /*5730*/  LDL.64 R178, [R1+0x58] ;  /* 0x0000580001b27983 */ /* 0x000f620000100a00 */
[----:B------:R-:W-:Y:S01]  /*5740*/  IMAD.MOV.U32 R0, RZ, RZ, R3 ;  /* 0x000000ffff007224 */ /* 0x000fe200078e0003 */
[C---:B------:R-:W-:Y:S01]  /*5750*/  IADD3 R4, R243.reuse, 0x800, RZ ;  /* 0x00000800f3047810 */ /* 0x040fe20007ffe0ff */
[----:B------:R-:W-:Y:S01]  /*5760*/  IMAD.MOV.U32 R132, RZ, RZ, R2 ;  /* 0x000000ffff847224 */ /* 0x000fe200078e0002 */
[C---:B------:R-:W-:Y:S01]  /*5770*/  IADD3 R3, R243.reuse, 0x1000, RZ ;  /* 0x00001000f3037810 */ /* 0x040fe20007ffe0ff */
[----:B------:R-:W-:Y:S01]  /*5780*/  UMOV UR16, UR14 ;  /* 0x0000000e00107c82 */ /* 0x000fe20008000000 */
[C---:B------:R-:W-:Y:S01]  /*5790*/  IADD3 R2, R243.reuse, 0x1800, RZ ;  /* 0x00001800f3027810 */ /* 0x040fe20007ffe0ff */
[----:B------:R1:W-:Y:S01]  /*57a0*/  STL [R1+0x14], R4 ;  /* 0x0000140401007387 */ /* 0x0003e20000100800 */
[----:B------:R-:W-:Y:S01]  /*57b0*/  IADD3 R252, R243, 0x3800, RZ ;  /* 0x00003800f3fc7810 */ /* 0x000fe20007ffe0ff */
[----:B------:R-:W-:-:S02]  /*57c0*/  ULDC.64 UR6, c[0x0][0x208] ;  /* 0x0000820000067ab9 */ /* 0x000fc40000000a00 */
[----:B------:R1:W-:Y:S01]  /*57d0*/  STL [R1+0x10], R3 ;  /* 0x0000100301007387 */ /* 0x0003e20000100800 */
[C---:B------:R-:W-:Y:S01]  /*57e0*/  IADD3 R251, R243.reuse, 0x4000, RZ ;  /* 0x00004000f3fb7810 */ /* 0x040fe20007ffe0ff */
[----:B------:R-:W-:Y:S02]  /*57f0*/  ULDC.64 UR4, c[0x0][0x1e0] ;  /* 0x0000780000047ab9 */ /* 0x000fe40000000a00 */
[----:B------:R1:W-:Y:S02]  /*5800*/  STL [R1+0xc], R2 ;  /* 0x00000c0201007387 */ /* 0x0003e40000100800 */
[C---:B-1----:R-:W-:Y:S02]  /*5810*/  IADD3 R4, R243.reuse, 0x2000, RZ ;  /* 0x00002000f3047810 */ /* 0x042fe40007ffe0ff */
[----:B------:R-:W-:-:S03]  /*5820*/  IADD3 R3, R243, 0x2800, RZ ;  /* 0x00002800f3037810 */ /* 0x000fc60007ffe0ff */
[----:B------:R-:W-:Y:S01]  /*5830*/  STL [R1+0x8], R4 ;  /* 0x0000080401007387 */ /* 0x000fe20000100800 */
[----:B------:R-:W-:-:S03]  /*5840*/  IADD3 R2, R243, 0x3000, RZ ;  /* 0x00003000f3027810 */ /* 0x000fc60007ffe0ff */
[----:B------:R-:W-:Y:S04]  /*5850*/  STL [R1+0x4], R3 ;  /* 0x0000040301007387 */ /* 0x000fe80000100800 */
[----:B------:R2:W-:Y:S01]  /*5860*/  STL [R1], R2 ;  /* 0x0000000201007387 */ /* 0x0005e20000100800 */
[C---:B------:R-:W-:Y:S02]  /*5870*/  IADD3 R250, R243.reuse, 0x4800, RZ ;  /* 0x00004800f3fa7810 */ /* 0x040fe40007ffe0ff */
[C---:B------:R-:W-:Y:S02]  /*5880*/  IADD3 R249, R243.reuse, 0x5000, RZ ;  /* 0x00005000f3f97810 */ /* 0x040fe40007ffe0ff */
[C---:B------:R-:W-:Y:S02]  /*5890*/  IADD3 R248, R243.reuse, 0x5800, RZ ;  /* 0x00005800f3f87810 */ /* 0x040fe40007ffe0ff */
[----:B------:R-:W-:-:S02]  /*58a0*/  IADD3 R247, R243, 0x6000, RZ ;  /* 0x00006000f3f77810 */ /* 0x000fc40007ffe0ff */
[C---:B------:R-:W-:Y:S02]  /*58b0*/  IADD3 R246, R243.reuse, 0x6800, RZ ;  /* 0x00006800f3f67810 */ /* 0x040fe40007ffe0ff */
[C---:B------:R-:W-:Y:S02]  /*58c0*/  IADD3 R245, R243.reuse, 0x7000, RZ ;  /* 0x00007000f3f57810 */ /* 0x040fe40007ffe0ff */
[----:B------:R-:W-:Y:S02]  /*58d0*/  IADD3 R244, R243, 0x7800, RZ ;  /* 0x00007800f3f47810 */ /* 0x000fe40007ffe0ff */
[C---:B--2---:R-:W-:Y:S02]  /*58e0*/  IADD3 R2, P2, R28.reuse, 0x40, RZ ;  /* 0x000000401c027810 */ /* 0x044fe40007f5e0ff */
[----:B------:R-:W-:-:S03]  /*58f0*/  IADD3 R3, P1, R28, 0x80, RZ ;  /* 0x000000801c037810 */ /* 0x000fc60007f3e0ff */
[----:B------:R1:W-:Y:S01]  /*5900*/  STL [R1+0x50], R2 ;  /* 0x0000500201007387 */ /* 0x0003e20000100800 */
[----:B---3--:R-:W-:-:S03]  /*5910*/  IMAD.X R4, RZ, RZ, R18, P2 ;  /* 0x000000ffff047224 */ /* 0x008fc600010e0612 */
[----:B------:R4:W-:Y:S01]  /*5920*/  STL [R1+0x48], R3 ;  /* 0x0000480301007387 */ /* 0x0009e20000100800 */
[----:B-1----:R-:W-:Y:S02]  /*5930*/  IADD3 R2, P0, R28, 0xc0, RZ ;  /* 0x000000c01c027810 */ /* 0x002fe40007f1e0ff */
[----:B----4-:R-:W-:-:S03]  /*5940*/  IADD3 R3, P2, R30, 0x40, RZ ;  /* 0x000000401e037810 */ /* 0x010fc60007f5e0ff */
[----:B------:R1:W-:Y:S04]  /*5950*/  STL [R1+0x40], R2 ;  /* 0x0000400201007387 */ /* 0x0003e80000100800 */
[----:B------:R2:W-:Y:S04]  /*5960*/  STL [R1+0x4c], R4 ;  /* 0x00004c0401007387 */ /* 0x0005e80000100800 */
[----:B------:R3:W-:Y:S01]  /*5970*/  STL [R1+0x38], R3 ;  /* 0x0000380301007387 */ /* 0x0007e20000100800 */
[----:B-1----:R-:W-:Y:S01]  /*5980*/  IMAD.X R2, RZ, RZ, R18, P1 ;  /* 0x000000ffff027224 */ /* 0x002fe200008e0612 */
[----:B--2---:R-:W-:-:S04]  /*5990*/  IADD3 R4, P1, R30, 0x80, RZ ;  /* 0x000000801e047810 */ /* 0x004fc80007f3e0ff */
[----:B------:R1:W-:Y:S01]  /*59a0*/  STL [R1+0x44], R2 ;  /* 0x0000440201007387 */ /* 0x0003e20000100800 */
[----:B---3--:R-:W-:-:S03]  /*59b0*/  IMAD.X R3, RZ, RZ, R18, P0 ;  /* 0x000000ffff037224 */ /* 0x008fc600000e0612 */
[----:B------:R5:W-:Y:S04]  /*59c0*/  STL [R1+0x30], R4 ;  /* 0x0000300401007387 */ /* 0x000be80000100800 */
[----:B------:R2:W-:Y:S01]  /*59d0*/  STL [R1+0x3c], R3 ;  /* 0x00003c0301007387 */ /* 0x0005e20000100800 */
[----:B-1----:R-:W-:Y:S01]  /*59e0*/  IADD3 R2, P0, R30, 0xc0, RZ ;  /* 0x000000c01e027810 */ /* 0x002fe20007f1e0ff */
[----:B-----5:R-:W-:-:S04]  /*59f0*/  IMAD.X R4, RZ, RZ, R179, P2 ;  /* 0x000000ffff047224 */ /* 0x020fc800010e06b3 */
[----:B------:R1:W-:Y:S01]  /*5a00*/  STL [R1+0x28], R2 ;  /* 0x0000280201007387 */ /* 0x0003e20000100800 */
[----:B--2---:R-:W-:-:S03]  /*5a10*/  IMAD.X R3, RZ, RZ, R179, P1 ;  /* 0x000000ffff037224 */ /* 0x004fc600008e06b3 */
[----:B------:R2:W-:Y:S04]  /*5a20*/  STL [R1+0x34], R4 ;  /* 0x0000340401007387 */ /* 0x0005e80000100800 */
[----:B------:R2:W-:Y:S01]  /*5a30*/  STL [R1+0x2c], R3 ;  /* 0x00002c0301007387 */ /* 0x0005e20000100800 */
[----:B-1----:R-:W-:-:S05]  /*5a40*/  IMAD.X R2, RZ, RZ, R179, P0 ;  /* 0x000000ffff027224 */ /* 0x002fca00000e06b3 */
[----:B------:R2:W-:Y:S02]  /*5a50*/  STL [R1+0x24], R2 ;  /* 0x0000240201007387 */ /* 0x0005e40000100800 */
.L_x_5:
[----:B------:R-:W3:Y:S01]  /*5a60*/  LDL R133, [R1+0x14] ;  /* 0x0000140001857983 */ /* 0x000ee20000100800 */
[----:B------:R-:W-:Y:S04]  /*5a70*/  DEPBAR.LE SB0, 0x0 ;  /* 0x000080000000791a */ /* 0x000fe80000000000 */
[----:B------:R-:W-:Y:S01]  /*5a80*/  BAR.SYNC.DEFER_BLOCKING 0x0 ;  /* 0x0000000000007b1d */ /* 0x000fe20000010000 */
[----:B------:R-:W-:Y:S02]  /*5a90*/  USHF.R.S32.HI UR14, URZ, 0x1f, UR16 ;  /* 0x0000001f3f0e7899 */ /* 0x000fe40008011410 */
[----:B------:R-:W-:Y:S02]  /*5aa0*/  UIMAD.WIDE.U32 UR18, UR16, UR6, URZ ;  /* 0x00000006101272a5 */ /* 0x000fe4000f8e003f */
[----:B------:R-:W-:Y:S02]  /*5ab0*/  UIMAD UR14, UR14, UR6, URZ ;  /* 0x000000060e0e72a4 */ /* 0x000fe4000f8e023f */
[----:B------:R-:W-:Y:S02]  /*5ac0*/  USHF.L.U32 UR15, UR18, 0x6, URZ ;  /* 0x00000006120f7899 */ /* 0x000fe4000800063f */
[----:B------:R-:W-:Y:S04]  /*5ad0*/  UIMAD UR14, UR16, UR7, UR14 ;  /* 0x00000007100e72a4 */ /* 0x000fe8000f8e020e */
[----:B------:R-:W-:Y:S04]  /*5ae0*/  UIADD3 UR14, UR19, UR14, URZ ;  /* 0x0000000e130e7290 */ /* 0x000fe8000fffe03f */
[----:B------:R-:W-:Y:S01]  /*5af0*/  USHF.L.U64.HI UR14, UR18, 0x6, UR14 ;  /* 0x00000006120e7899 */ /* 0x000fe2000801020e */
[----:B------:R-:W1:Y:S05]  /*5b00*/  LDSM.16.M88.4 R8, [R236+0x10100] ;  /* 0x01010000ec08783b */ /* 0x000e6a0000000200 */
[----:B--2---:R-:W2:Y:S05]  /*5b10*/  LDL R3, [R1+0x10] ;  /* 0x0000100001037983 */ /* 0x004eaa0000100800 */
[----:B------:R-:W4:Y:S05]  /*5b20*/  LDL R2, [R1+0xc] ;  /* 0x00000c0001027983 */ /* 0x000f2a0000100800 */
[----:B------:R-:W-:Y:S05]  /*5b30*/  STL [R1+0xc8], R237 ;  /* 0x0000c8ed01007387 */ /* 0x000fea0000100800 */
[----:B------:R-:W-:Y:S05]  /*5b40*/  STL [R1+0xc4], R238 ;  /* 0x0000c4ee01007387 */ /* 0x000fea0000100800 */
[----:B------:R-:W-:Y:S05]  /*5b50*/  STL [R1+0xc0], R241 ;  /* 0x0000c0f101007387 */ /* 0x000fea0000100800 */
[----:B------:R1:W-:Y:S05]  /*5b60*/  STL [R1+0xbc], R240 ;  /* 0x0000bcf001007387 */ /* 0x0003ea0000100800 */
[----:B------:R-:W1:Y:S02]  /*5b70*/  LDSM.16.M88.4 R16, [R236+0x10900] ;  /* 0x01090000ec10783b */ /* 0x000e640000000200 */
[C---:B-1---5:R-:W-:Y:S03]  /*5b80*/  HMMA.16816.F32 R4, R168.reuse, R8, RZ ;  /* 0x00000008a804723c */ /* 0x062fe600000018ff */
[----:B------:R-:W1:Y:S05]  /*5b90*/  LDSM.16.M88.4 R24, [R236+0x11100] ;  /* 0x01110000ec18783b */ /* 0x000e6a0000000200 */
[----:B------:R-:W1:Y:S01]  /*5ba0*/  LDSM.16.M88.4 R32, [R236+0x11900] ;  /* 0x01190000ec20783b */ /* 0x000e620000000200 */
[C---:B------:R-:W-:Y:S04]  /*5bb0*/  HMMA.16816.F32 R8, R168.reuse, R10, RZ ;  /* 0x0000000aa808723c */ /* 0x040fe800000018ff */
[----:B------:R-:W1:Y:S05]  /*5bc0*/  LDSM.16.M88.4 R176, [R243] ;  /* 0x00000000f3b0783b */ /* 0x000e6a0000000200 */
[----:B------:R-:W4:Y:S05]  /*5bd0*/  LDL.64 R240, [R1+0x60] ;  /* 0x0000600001f07983 */ /* 0x000f2a0000100a00 */
[----:B------:R-:W-:Y:S05]  /*5be0*/  STL [R1+0x70], R243 ;  /* 0x000070f301007387 */ /* 0x000fea0000100800 */
[----:B------:R-:W-:Y:S05]  /*5bf0*/  STL [R1+0x80], R168 ;  /* 0x000080a801007387 */ /* 0x000fea0000100800 */
[----:B------:R-:W-:Y:S01]  /*5c00*/  STL [R1+0x7c], R169 ;  /* 0x00007ca901007387 */ /* 0x000fe20000100800 */
[C---:B------:R-:W-:Y:S04]  /*5c10*/  HMMA.16816.F32 R12, R168.reuse, R16, RZ ;  /* 0x00000010a80c723c */ /* 0x040fe800000018ff */
[----:B------:R-:W-:Y:S05]  /*5c20*/  STL [R1+0x78], R170 ;  /* 0x000078aa01007387 */ /* 0x000fea0000100800 */
[----:B------:R1:W-:Y:S01]  /*5c30*/  STL [R1+0x74], R171 ;  /* 0x000074ab01007387 */ /* 0x0003e20000100800 */
[C---:B------:R-:W-:Y:S04]  /*5c40*/  HMMA.16816.F32 R16, R168.reuse, R18, RZ ;  /* 0x00000012a810723c */ /* 0x040fe800000018ff */
[----:B------:R-:W4:Y:S04]  /*5c50*/  LDL R237, [R1+0x54] ;  /* 0x0000540001ed7983 */ /* 0x000f280000100800 */
[C---:B-1----:R-:W-:Y:S01]  /*5c60*/  HMMA.16816.F32 R20, R168.reuse, R24, RZ ;  /* 0x00000018a814723c */ /* 0x042fe200000018ff */
[----:B------:R-:W4:Y:S05]  /*5c70*/  LDL R238, [R1+0x18] ;  /* 0x0000180001ee7983 */ /* 0x000f2a0000100800 */
[----:B------:R-:W4:Y:S02]  /*5c80*/  LDL R135, [R1+0x40] ;  /* 0x0000400001877983 */ /* 0x000f240000100800 */
[C---:B------:R-:W-:Y:S03]  /*5c90*/  HMMA.16816.F32 R24, R168.reuse, R26, RZ ;  /* 0x0000001aa818723c */ /* 0x040fe600000018ff */
[----:B------:R-:W4:Y:S05]  /*5ca0*/  LDL R134, [R1+0x3c] ;  /* 0x00003c0001867983 */ /* 0x000f2a0000100800 */
[C---:B------:R-:W-:Y:S08]  /*5cb0*/  HMMA.16816.F32 R28, R168.reuse, R32, RZ ;  /* 0x00000020a81c723c */ /* 0x040ff000000018ff */
[----:B------:R-:W-:Y:S01]  /*5cc0*/  HMMA.16816.F32 R32, R168, R34, RZ ;  /* 0x00000022a820723c */ /* 0x000fe200000018ff */
[----:B------:R-:W4:Y:S05]  /*5cd0*/  LDL R171, [R1+0x50] ;  /* 0x0000500001ab7983 */ /* 0x000f2a0000100800 */
[----:B------:R-:W4:Y:S02]  /*5ce0*/  LDL R170, [R1+0x4c] ;  /* 0x00004c0001aa7983 */ /* 0x000f240000100800 */
[C---:B------:R-:W-:Y:S03]  /*5cf0*/  HMMA.16816.F32 R4, R172.reuse, R176, R4 ;  /* 0x000000b0ac04723c */ /* 0x040fe60000001804 */
[----:B------:R-:W4:Y:S05]  /*5d00*/  LDL R169, [R1+0x48] ;  /* 0x0000480001a97983 */ /* 0x000f2a0000100800 */
[C---:B------:R-:W-:Y:S01]  /*5d10*/  HMMA.16816.F32 R8, R172.reuse, R178, R8 ;  /* 0x000000b2ac08723c */ /* 0x040fe20000001808 */
[----:B------:R-:W4:Y:S05]  /*5d20*/  LDL R168, [R1+0x44] ;  /* 0x0000440001a87983 */ /* 0x000f2a0000100800 */
[----:B------:R-:W-:Y:S05]  /*5d30*/  STL [R1+0x90], R172 ;  /* 0x000090ac01007387 */ /* 0x000fea0000100800 */
[----:B------:R-:W-:Y:S05]  /*5d40*/  STL [R1+0x8c], R173 ;  /* 0x00008cad01007387 */ /* 0x000fea0000100800 */
[----:B------:R-:W-:Y:S05]  /*5d50*/  STL [R1+0x88], R174 ;  /* 0x000088ae01007387 */ /* 0x000fea0000100800 */
[----:B------:R-:W-:Y:S05]  /*5d60*/  STL [R1+0x84], R175 ;  /* 0x000084af01007387 */ /* 0x000fea0000100800 */
[----:B---3--:R-:W1:Y:S02]  /*5d70*/  LDSM.16.M88.4 R176, [R133] ;  /* 0x0000000085b0783b */ /* 0x008e640000000200 */
[C---:B-1----:R-:W-:Y:S08]  /*5d80*/  HMMA.16816.F32 R12, R172.reuse, R176, R12 ;  /* 0x000000b0ac0c723c */ /* 0x042ff0000000180c */
[C---:B------:R-:W-:Y:S01]  /*5d90*/  HMMA.16816.F32 R16, R172.reuse, R178, R16 ;  /* 0x000000b2ac10723c */ /* 0x040fe20000001810 */
[----:B--2---:R4:W1:Y:S03]  /*5da0*/  LDSM.16.M88.4 R176, [R3] ;  /* 0x0000000003b0783b */ /* 0x0048660000000200 */
[----:B----4-:R-:W-:Y:S04]  /*5db0*/  IADD3 R3, P1, R240, UR15, RZ ;  /* 0x0000000ff0037c10 */ /* 0x010fe8000ff3e0ff */
[C---:B-1----:R-:W-:Y:S08]  /*5dc0*/  HMMA.16816.F32 R20, R172.reuse, R176, R20 ;  /* 0x000000b0ac14723c */ /* 0x042ff00000001814 */
[C---:B------:R-:W-:Y:S01]  /*5dd0*/  HMMA.16816.F32 R24, R172.reuse, R178, R24 ;  /* 0x000000b2ac18723c */ /* 0x040fe20000001818 */
[----:B------:R1:W2:Y:S03]  /*5de0*/  LDSM.16.M88.4 R176, [R2] ;  /* 0x0000000002b0783b */ /* 0x0002a60000000200 */
[----:B------:R-:W-:Y:S02]  /*5df0*/  IADD3.X R133, R237, UR14, RZ, P1, !PT ;  /* 0x0000000eed857c10 */ /* 0x000fe40008ffe4ff */
[C---:B-1----:R-:W-:Y:S06]  /*5e00*/  LEA R2, P0, R3.reuse, c[0x0][0x1f8], 0x1 ;  /* 0x00007e0003027a11 */ /* 0x042fec00078008ff */
[----:B------:R-:W-:Y:S05]  /*5e10*/  LEA.HI.X R3, R3, c[0x0][0x1fc], R133, 0x1, P0 ;  /* 0x00007f0003037a11 */ /* 0x000fea00000f0c85 */
[----:B------:R-:W-:Y:S01]  /*5e20*/  @!PT LDS RZ, [RZ] ;  /* 0x00000000fffff984 */ /* 0x000fe20000000800 */
[----:B------:R-:W-:Y:S01]  /*5e30*/  @!PT LDS RZ, [RZ] ;  /* 0x00000000fffff984 */ /* 0x000fe20000000800 */
[----:B------:R-:W-:Y:S01]  /*5e40*/  @!PT LDS RZ, [RZ] ;  /* 0x00000000fffff984 */ /* 0x000fe20000000800 */
[----:B------:R1:W-:Y:S01]  /*5e50*/  LDGSTS.E.BYPASS.LTC128B.128 [R238+0x100], [R2.64], !P6 ;  /* 0x0010000002ee7fae */ /* 0x0003e2000f101d4c */
[C---:B--2---:R-:W-:Y:S08]  /*5e60*/  HMMA.16816.F32 R28, R172.reuse, R176, R28 ;  /* 0x000000b0ac1c723c */ /* 0x044ff0000000181c */
[----:B------:R-:W-:Y:S04]  /*5e70*/  HMMA.16816.F32 R32, R172, R178, R32 ;  /* 0x000000b2ac20723c */ /* 0x000fe80000001820 */
[----:B-1----:R-:W-:Y:S04]  /*5e80*/  IADD3 R3, P1, R171, UR15, RZ ;  /* 0x0000000fab037c10 */ /* 0x002fe8000ff3e0ff */
[C---:B------:R-:W-:Y:S04]  /*5e90*/  LEA R2, P0, R3.reuse, c[0x0][0x1f8], 0x1 ;  /* 0x00007e0003027a11 */ /* 0x040fe800078008ff */
[----:B------:R-:W-:Y:S04]  /*5ea0*/  IADD3.X R133, R170, UR14, RZ, P1, !PT ;  /* 0x0000000eaa857c10 */ /* 0x000fe80008ffe4ff */
[----:B------:R-:W-:Y:S05]  /*5eb0*/  LEA.HI.X R3, R3, c[0x0][0x1fc], R133, 0x1, P0 ;  /* 0x00007f0003037a11 */ /* 0x000fea00000f0c85 */
[----:B------:R1:W-:Y:S02]  /*5ec0*/  LDGSTS.E.BYPASS.LTC128B.128 [R238+0x2100], [R2.64], !P5 ;  /* 0x0210000002ee7fae */ /* 0x0003e4000e901d4c */
[----:B-1----:R-:W-:Y:S04]  /*5ed0*/  IADD3 R3, P1, R169, UR15, RZ ;  /* 0x0000000fa9037c10 */ /* 0x002fe8000ff3e0ff */
[C---:B------:R-:W-:Y:S02]  /*5ee0*/  LEA R2, P0, R3.reuse, c[0x0][0x1f8], 0x1 ;  /* 0x00007e0003027a11 */ /* 0x040fe400078008ff */
[----:B------:R-:W-:Y:S04]  /*5ef0*/  IADD3.X R133, R168, UR14, RZ, P1, !PT ;  /* 0x0000000ea8857c10 */ /* 0x000fe80008ffe4ff */
[----:B------:R-:W-:Y:S05]  /*5f00*/  LEA.HI.X R3, R3, c[0x0][0x1fc], R133, 0x1, P0 ;  /* 0x00007f0003037a11 */ /* 0x000fea00000f0c85 */
[----:B------:R1:W-:Y:S02]  /*5f10*/  LDGSTS.E.BYPASS.LTC128B.128 [R238+0x4100], [R2.64], !P4 ;  /* 0x0410000002ee7fae */ /* 0x0003e4000e101d4c */
[----:B-1----:R-:W-:Y:S01]  /*5f20*/  IADD3 R3, P1, R135, UR15, RZ ;  /* 0x0000000f87037c10 */ /* 0x002fe2000ff3e0ff */
[----:B------:R-:W-:Y:S03]  /*5f30*/  ULEA UR15, UP0, UR6, UR15, 0x5 ;  /* 0x0000000f060f7291 */ /* 0x000fe6000f80283f */
[C---:B------:R-:W-:Y:S02]  /*5f40*/  LEA R2, P0, R3.reuse, c[0x0][0x1f8], 0x1 ;  /* 0x00007e0003027a11 */ /* 0x040fe400078008ff */
[----:B------:R-:W-:Y:S01]  /*5f50*/  IADD3.X R133, R134, UR14, RZ, P1, !PT ;  /* 0x0000000e86857c10 */ /* 0x000fe20008ffe4ff */
[----:B------:R-:W-:Y:S02]  /*5f60*/  ULEA.HI.X UR14, UR6, UR14, UR7, 0x5, UP0 ;  /* 0x0000000e060e7291 */ /* 0x000fe400080f2c07 */
[----:B------:R-:W-:Y:S01]  /*5f70*/  UISETP.GT.AND UP0, UPT, UR16, UR8, UPT ;  /* 0x000000081000728c */ /* 0x000fe2000bf04270 */
[----:B------:R-:W-:Y:S01]  /*5f80*/  LEA.HI.X R3, R3, c[0x0][0x1fc], R133, 0x1, P0 ;  /* 0x00007f0003037a11 */ /* 0x000fe200000f0c85 */
[----:B------:R-:W-:Y:S04]  /*5f90*/  UIADD3 UR16, UR16, -0x1, URZ ;  /* 0xffffffff10107890 */ /* 0x000fe8000fffe03f */
[----:B------:R1:W-:Y:S05]  /*5fa0*/  LDGSTS.E.BYPASS.LTC128B.128 [R238+0x6100], [R2.64], !P3 ;  /* 0x0610000002ee7fae */ /* 0x0003ea000d901d4c */
[----:B------:R-:W-:Y:S01]  /*5fb0*/  @UP0 UIMAD.WIDE.U32 UR18, UR16, UR4, URZ ;  /* 0x00000004101202a5 */ /* 0x000fe2000f8e003f */
[----:B-1----:R-:W-:Y:S04]  /*5fc0*/  IADD3 R3, P1, R240, UR15, RZ ;  /* 0x0000000ff0037c10 */ /* 0x002fe8000ff3e0ff */
[----:B------:R-:W-:Y:S02]  /*5fd0*/  LEA R2, P0, R3, c[0x0][0x1f8], 0x1 ;  /* 0x00007e0003027a11 */ /* 0x000fe400078008ff */
        /* <DEDUP_REMOVED lines=8> */
[----:B-1----:R-:W-:Y:S04]  /*6060*/  IADD3 R3, P1, R169, UR15, RZ ;  /* 0x0000000fa9037c10 */ /* 0x002fe8000ff3e0ff */
[C---:B------:R-:W-:Y:S02]  /*6070*/  LEA R2, P0, R3.reuse, c[0x0][0x1f8], 0x1 ;  /* 0x00007e0003027a11 */ /* 0x040fe400078008ff */
[----:B------:R-:W-:Y:S02]  /*6080*/  IADD3.X R133, R168, UR14, RZ, P1, !PT ;  /* 0x0000000ea8857c10 */ /* 0x000fe40008ffe4ff */
[----:B------:R-:W2:Y:S02]  /*6090*/  LDL R168, [R1+0x8] ;  /* 0x0000080001a87983 */ /* 0x000ea40000100800 */
[----:B------:R-:W-:Y:S05]  /*60a0*/  LEA.HI.X R3, R3, c[0x0][0x1fc], R133, 0x1, P0 ;  /* 0x00007f0003037a11 */ /* 0x000fea00000f0c85 */
[----:B------:R1:W-:Y:S02]  /*60b0*/  LDGSTS.E.BYPASS.LTC128B.128 [R238+0x5100], [R2.64], !P4 ;  /* 0x0510000002ee7fae */ /* 0x0003e4000e101d4c */
[----:B-1----:R-:W-:Y:S01]  /*60c0*/  IADD3 R3, P1, R135, UR15, RZ ;  /* 0x0000000f87037c10 */ /* 0x002fe2000ff3e0ff */
[----:B------:R-:W-:Y:S02]  /*60d0*/  @UP0 USHF.L.U32 UR15, UR18, 0x6, URZ ;  /* 0x00000006120f0899 */ /* 0x000fe4000800063f */
[----:B------:R-:W3:Y:S01]  /*60e0*/  LDL R135, [R1+0x4] ;  /* 0x0000040001877983 */ /* 0x000ee20000100800 */
[C---:B------:R-:W-:Y:S02]  /*60f0*/  LEA R2, P0, R3.reuse, c[0x0][0x1f8], 0x1 ;  /* 0x00007e0003027a11 */ /* 0x040fe400078008ff */
[----:B------:R-:W-:Y:S01]  /*6100*/  IADD3.X R133, R134, UR14, RZ, P1, !PT ;  /* 0x0000000e86857c10 */ /* 0x000fe20008ffe4ff */
[----:B------:R-:W-:Y:S01]  /*6110*/  @UP0 USHF.R.S32.HI UR14, URZ, 0x1f, UR16 ;  /* 0x0000001f3f0e0899 */ /* 0x000fe20008011410 */
[----:B------:R-:W4:Y:S02]  /*6120*/  LDL R134, [R1] ;  /* 0x0000000001867983 */ /* 0x000f240000100800 */
[----:B------:R-:W-:Y:S01]  /*6130*/  LEA.HI.X R3, R3, c[0x0][0x1fc], R133, 0x1, P0 ;  /* 0x00007f0003037a11 */ /* 0x000fe200000f0c85 */
[----:B------:R-:W-:Y:S01]  /*6140*/  @UP0 UIMAD UR14, UR14, UR4, URZ ;  /* 0x000000040e0e02a4 */ /* 0x000fe2000f8e023f */
[----:B------:R-:W-:Y:S01]  /*6150*/  PLOP3.LUT P0, PT, PT, PT, UP0, 0x80, 0x0 ;  /* 0x000000000000781c */ /* 0x000fe20003f0f008 */
[----:B------:R-:W-:Y:S02]  /*6160*/  STL [R1+0xa0], R180 ;  /* 0x0000a0b401007387 */ /* 0x000fe40000100800 */
[----:B------:R-:W-:Y:S03]  /*6170*/  @UP0 UIMAD UR14, UR16, UR5, UR14 ;  /* 0x00000005100e02a4 */ /* 0x000fe6000f8e020e */
[----:B------:R1:W-:Y:S01]  /*6180*/  LDGSTS.E.BYPASS.LTC128B.128 [R238+0x7100], [R2.64], !P3 ;  /* 0x0710000002ee7fae */ /* 0x0003e2000d901d4c */
[----:B------:R-:W-:Y:S04]  /*6190*/  @UP0 UIADD3 UR14, UR19, UR14, URZ ;  /* 0x0000000e130e0290 */ /* 0x000fe8000fffe03f */
[----:B------:R-:W1:Y:S01]  /*61a0*/  LDSM.16.M88.4 R176, [R242+0x10100] ;  /* 0x01010000f2b0783b */ /* 0x000e620000000200 */
[----:B------:R-:W-:Y:S04]  /*61b0*/  @UP0 USHF.L.U64.HI UR14, UR18, 0x6, UR14 ;  /* 0x00000006120e0899 */ /* 0x000fe8000801020e */
[----:B------:R-:W0:Y:S05]  /*61c0*/  LDGDEPBAR ;  /* 0x00000000000079af */ /* 0x000e2a0000000000 */
[----:B------:R-:W-:Y:S05]  /*61d0*/  STL [R1+0x9c], R181 ;  /* 0x00009cb501007387 */ /* 0x000fea0000100800 */
[----:B------:R-:W-:Y:S05]  /*61e0*/  STL [R1+0x98], R182 ;  /* 0x000098b601007387 */ /* 0x000fea0000100800 */
[----:B------:R-:W-:Y:S05]  /*61f0*/  STL [R1+0x94], R183 ;  /* 0x000094b701007387 */ /* 0x000fea0000100800 */
[----:B------:R-:W-:Y:S05]  /*6200*/  STL [R1+0xb0], R184 ;  /* 0x0000b0b801007387 */ /* 0x000fea0000100800 */
[----:B------:R-:W-:Y:S05]  /*6210*/  STL [R1+0xac], R185 ;  /* 0x0000acb901007387 */ /* 0x000fea0000100800 */
[----:B------:R-:W-:Y:S01]  /*6220*/  STL [R1+0xa8], R186 ;  /* 0x0000a8ba01007387 */ /* 0x000fe20000100800 */
[C---:B-1----:R-:W-:Y:S04]  /*6230*/  HMMA.16816.F32 R4, R180.reuse, R176, R4 ;  /* 0x000000b0b404723c */ /* 0x042fe80000001804 */
[----:B------:R-:W-:Y:S05]  /*6240*/  STL [R1+0xa4], R187 ;  /* 0x0000a4bb01007387 */ /* 0x000fea0000100800 */
[----:B------:R-:W-:Y:S01]  /*6250*/  STL [R1+0xb8], R190 ;  /* 0x0000b8be01007387 */ /* 0x000fe20000100800 */
[C---:B------:R-:W-:Y:S04]  /*6260*/  HMMA.16816.F32 R8, R180.reuse, R178, R8 ;  /* 0x000000b2b408723c */ /* 0x040fe80000001808 */
[----:B------:R-:W1:Y:S05]  /*6270*/  LDSM.16.M88.4 R176, [R242+0x10900] ;  /* 0x01090000f2b0783b */ /* 0x000e6a0000000200 */
[----:B------:R-:W-:Y:S01]  /*6280*/  STL [R1+0xb4], R191 ;  /* 0x0000b4bf01007387 */ /* 0x000fe20000100800 */
[C---:B-1----:R-:W-:Y:S08]  /*6290*/  HMMA.16816.F32 R12, R180.reuse, R176, R12 ;  /* 0x000000b0b40c723c */ /* 0x042ff0000000180c */
[C---:B------:R-:W-:Y:S01]  /*62a0*/  HMMA.16816.F32 R16, R180.reuse, R178, R16 ;  /* 0x000000b2b410723c */ /* 0x040fe20000001810 */
[----:B------:R-:W1:Y:S07]  /*62b0*/  LDSM.16.M88.4 R176, [R242+0x11100] ;  /* 0x01110000f2b0783b */ /* 0x000e6e0000000200 */
[C---:B-1----:R-:W-:Y:S08]  /*62c0*/  HMMA.16816.F32 R20, R180.reuse, R176, R20 ;  /* 0x000000b0b414723c */ /* 0x042ff00000001814 */
[C---:B------:R-:W-:Y:S01]  /*62d0*/  HMMA.16816.F32 R24, R180.reuse, R178, R24 ;  /* 0x000000b2b418723c */ /* 0x040fe20000001818 */
[----:B------:R-:W1:Y:S07]  /*62e0*/  LDSM.16.M88.4 R176, [R242+0x11900] ;  /* 0x01190000f2b0783b */ /* 0x000e6e0000000200 */
[C---:B-1----:R-:W-:Y:S08]  /*62f0*/  HMMA.16816.F32 R28, R180.reuse, R176, R28 ;  /* 0x000000b0b41c723c */ /* 0x042ff0000000181c */
[----:B------:R-:W-:Y:S01]  /*6300*/  HMMA.16816.F32 R32, R180, R178, R32 ;  /* 0x000000b2b420723c */ /* 0x000fe20000001820 */
[----:B------:R-:W1:Y:S07]  /*6310*/  LDSM.16.M88.4 R176, [R239] ;  /* 0x00000000efb0783b */ /* 0x000e6e0000000200 */
[C---:B-1----:R-:W-:Y:S08]  /*6320*/  HMMA.16816.F32 R4, R184.reuse, R176, R4 ;  /* 0x000000b0b804723c */ /* 0x042ff00000001804 */
[C---:B------:R-:W-:Y:S01]  /*6330*/  HMMA.16816.F32 R8, R184.reuse, R178, R8 ;  /* 0x000000b2b808723c */ /* 0x040fe20000001808 */
[----:B------:R-:W1:Y:S07]  /*6340*/  LDSM.16.M88.4 R176, [R239+0x800] ;  /* 0x00080000efb0783b */ /* 0x000e6e0000000200 */
        /* <DEDUP_REMOVED lines=20> */
[----:B--2---:R-:W1:Y:S07]  /*6490*/  LDSM.16.M88.4 R176, [R168] ;  /* 0x00000000a8b0783b */ /* 0x004e6e0000000200 */
[C---:B-1----:R-:W-:Y:S08]  /*64a0*/  HMMA.16816.F32 R4, R192.reuse, R176, R4 ;  /* 0x000000b0c004723c */ /* 0x042ff00000001804 */
[C---:B------:R-:W-:Y:S01]  /*64b0*/  HMMA.16816.F32 R8, R192.reuse, R178, R8 ;  /* 0x000000b2c008723c */ /* 0x040fe20000001808 */
[----:B---3--:R-:W1:Y:S07]  /*64c0*/  LDSM.16.M88.4 R176, [R135] ;  /* 0x0000000087b0783b */ /* 0x008e6e0000000200 */
[C---:B-1----:R-:W-:Y:S08]  /*64d0*/  HMMA.16816.F32 R12, R192.reuse, R176, R12 ;  /* 0x000000b0c00c723c */ /* 0x042ff0000000180c */
[C---:B------:R-:W-:Y:S01]  /*64e0*/  HMMA.16816.F32 R16, R192.reuse, R178, R16 ;  /* 0x000000b2c010723c */ /* 0x040fe20000001810 */
[----:B----4-:R-:W1:Y:S07]  /*64f0*/  LDSM.16.M88.4 R176, [R134] ;  /* 0x0000000086b0783b */ /* 0x010e6e0000000200 */
[C---:B-1----:R-:W-:Y:S08]  /*6500*/  HMMA.16816.F32 R20, R192.reuse, R176, R20 ;  /* 0x000000b0c014723c */ /* 0x042ff00000001814 */
[C---:B------:R-:W-:Y:S01]  /*6510*/  HMMA.16816.F32 R24, R192.reuse, R178, R24 ;  /* 0x000000b2c018723c */ /* 0x040fe20000001818 */
[----:B------:R-:W1:Y:S07]  /*6520*/  LDSM.16.M88.4 R176, [R252] ;  /* 0x00000000fcb0783b */ /* 0x000e6e0000000200 */
        /* <DEDUP_REMOVED lines=113> */
[----:B------:R-:W1:Y:S11]  /*6c40*/  LDSM.16.M88.4 R176, [R239+0x6800] ;  /* 0x00680000efb0783b */ /* 0x000e760000000200 */
[----:B------:R-:W-:Y:S04]  /*6c50*/  @!UPT UIADD3 URZ, URZ, URZ, URZ ;  /* 0x0000003f3f3ff290 */ /* 0x000fe8000fffe03f */
[----:B------:R-:W-:Y:S02]  /*6c60*/  FMUL.FTZ R7, R7, c[0x0][0x320] ;  /* 0x0000c80007077a20 */ /* 0x000fe40000410000 */
[----:B------:R-:W-:Y:S02]  /*6c70*/  FMUL.FTZ R5, R5, c[0x0][0x320] ;  /* 0x0000c80005057a20 */ /* 0x000fe40000410000 */
[----:B------:R2:W-:Y:S01]  /*6c80*/  MUFU.TANH R237, R7 ;  /* 0x0000000700ed7308 */ /* 0x0005e20000002400 */
[----:B------:R-:W-:Y:S02]  /*6c90*/  FMUL.FTZ R6, R6, c[0x0][0x320] ;  /* 0x0000c80006067a20 */ /* 0x000fe40000410000 */
[----:B------:R-:W-:Y:S02]  /*6ca0*/  FMUL.FTZ R4, R4, c[0x0][0x320] ;  /* 0x0000c80004047a20 */ /* 0x000fe40000410000 */
[----:B------:R-:W-:Y:S02]  /*6cb0*/  FMUL.FTZ R10, R10, c[0x0][0x320] ;  /* 0x0000c8000a0a7a20 */ /* 0x000fe40000410000 */
[----:B------:R-:W-:Y:S02]  /*6cc0*/  FMUL.FTZ R11, R11, c[0x0][0x320] ;  /* 0x0000c8000b0b7a20 */ /* 0x000fe40000410000 */
[----:B------:R-:W-:Y:S01]  /*6cd0*/  FMUL.FTZ R8, R8, c[0x0][0x320] ;  /* 0x0000c80008087a20 */ /* 0x000fe20000410000 */
[----:B------:R-:W-:Y:S01]  /*6ce0*/  MUFU.TANH R241, R10 ;  /* 0x0000000a00f17308 */ /* 0x000fe20000002400 */
[----:B------:R-:W-:Y:S09]  /*6cf0*/  FMUL.FTZ R9, R9, c[0x0][0x320] ;  /* 0x0000c80009097a20 */ /* 0x000ff20000410000 */
[----:B------:R-:W-:Y:S01]  /*6d00*/  MUFU.TANH R240, R11 ;  /* 0x0000000b00f07308 */ /* 0x000fe20000002400 */
[C---:B-1----:R-:W-:Y:S01]  /*6d10*/  HMMA.16816.F32 R12, R232.reuse, R176, R12 ;  /* 0x000000b0e80c723c */ /* 0x042fe2000000180c */
[----:B--2---:R-:W2:Y:S07]  /*6d20*/  LDL.LU R7, [R1+0x1c] ;  /* 0x00001c0001077983 */ /* 0x004eae0000300800 */
[C---:B------:R-:W-:Y:S01]  /*6d30*/  HMMA.16816.F32 R16, R232.reuse, R178, R16 ;  /* 0x000000b2e810723c */ /* 0x040fe20000001810 */
[----:B------:R-:W1:Y:S01]  /*6d40*/  LDSM.16.M88.4 R176, [R239+0x7000] ;  /* 0x00700000efb0783b */ /* 0x000e620000000200 */
[----:B------:R-:W-:Y:S10]  /*6d50*/  MUFU.TANH R172, R5 ;  /* 0x0000000500ac7308 */ /* 0x000ff40000002400 */
[----:B------:R-:W-:Y:S04]  /*6d60*/  MUFU.TANH R171, R8 ;  /* 0x0000000800ab7308 */ /* 0x000fe80000002400 */
[----:B------:R-:W-:Y:S02]  /*6d70*/  FMUL.FTZ R13, R13, c[0x0][0x320] ;  /* 0x0000c8000d0d7a20 */ /* 0x000fe40000410000 */
        /* <DEDUP_REMOVED lines=9> */
[C---:B-1----:R-:W-:Y:S09]  /*6e10*/  HMMA.16816.F32 R20, R232.reuse, R176, R20 ;  /* 0x000000b0e814723c */ /* 0x042ff20000001814 */
[----:B------:R-:W-:Y:S01]  /*6e20*/  MUFU.TANH R187, R15 ;  /* 0x0000000f00bb7308 */ /* 0x000fe20000002400 */
[C---:B------:R-:W-:Y:S01]  /*6e30*/  HMMA.16816.F32 R24, R232.reuse, R178, R24 ;  /* 0x000000b2e818723c */ /* 0x040fe20000001818 */
[----:B------:R-:W1:Y:S01]  /*6e40*/  LDSM.16.M88.4 R176, [R239+0x7800] ;  /* 0x00780000efb0783b */ /* 0x000e620000000200 */
[----:B------:R-:W-:Y:S07]  /*6e50*/  DEPBAR.LE SB0, 0x0 ;  /* 0x000080000000791a */ /* 0x000fee0000000000 */
[----:B------:R-:W4:Y:S01]  /*6e60*/  MUFU.TANH R4, R4 ;  /* 0x0000000400047308 */ /* 0x000f220000002400 */
[----:B------:R-:W-:Y:S04]  /*6e70*/  BAR.SYNC.DEFER_BLOCKING 0x0 ;  /* 0x0000000000007b1d */ /* 0x000fe80000010000 */
[----:B------:R-:W-:Y:S02]  /*6e80*/  FMUL.FTZ R22, R22, c[0x0][0x320] ;  /* 0x0000c80016167a20 */ /* 0x000fe40000410000 */
[----:B------:R-:W-:Y:S02]  /*6e90*/  FMUL.FTZ R23, R23, c[0x0][0x320] ;  /* 0x0000c80017177a20 */ /* 0x000fe40000410000 */
[----:B------:R-:W-:Y:S06]  /*6ea0*/  FMUL.FTZ R20, R20, c[0x0][0x320] ;  /* 0x0000c80014147a20 */ /* 0x000fec0000410000 */
[----:B---3--:R-:W-:Y:S02]  /*6eb0*/  FMUL.FTZ R13, R25, c[0x0][0x320] ;  /* 0x0000c800190d7a20 */ /* 0x008fe40000410000 */
[----:B------:R-:W-:Y:S02]  /*6ec0*/  FMUL.FTZ R26, R26, c[0x0][0x320] ;  /* 0x0000c8001a1a7a20 */ /* 0x000fe40000410000 */
[----:B------:R-:W-:Y:S01]  /*6ed0*/  FMUL.FTZ R27, R27, c[0x0][0x320] ;  /* 0x0000c8001b1b7a20 */ /* 0x000fe20000410000 */
[----:B----4-:R-:W-:Y:S01]  /*6ee0*/  FMNMX.FTZ R3, R4, R0, !PT ;  /* 0x0000000004037209 */ /* 0x010fe20007810000 */
[----:B------:R3:W-:Y:S03]  /*6ef0*/  MUFU.TANH R133, R17 ;  /* 0x0000001100857308 */ /* 0x0007e60000002400 */
[----:B------:R-:W-:Y:S04]  /*6f00*/  FMNMX.FTZ R3, R172, R3, !PT ;  /* 0x00000003ac037209 */ /* 0x000fe80007810000 */
[----:B------:R-:W-:Y:S01]  /*6f10*/  FMNMX.FTZ R3, R171, R3, !PT ;  /* 0x00000003ab037209 */ /* 0x000fe20007810000 */
[C---:B-1----:R-:W-:Y:S02]  /*6f20*/  HMMA.16816.F32 R28, R232.reuse, R176, R28 ;  /* 0x000000b0e81c723c */ /* 0x042fe4000000181c */
[----:B------:R1:W-:Y:S06]  /*6f30*/  MUFU.TANH R134, R16 ;  /* 0x0000001000867308 */ /* 0x0003ec0000002400 */
[----:B------:R-:W-:Y:S04]  /*6f40*/  HMMA.16816.F32 R32, R232, R178, R32 ;  /* 0x000000b2e820723c */ /* 0x000fe80000001820 */
[----:B------:R-:W4:Y:S01]  /*6f50*/  MUFU.TANH R170, R9 ;  /* 0x0000000900aa7308 */ /* 0x000f220000002400 */
[----:B---3--:R-:W-:Y:S09]  /*6f60*/  FMUL.FTZ R17, R21, c[0x0][0x320] ;  /* 0x0000c80015117a20 */ /* 0x008ff20000410000 */
[----:B------:R-:W3:Y:S02]  /*6f70*/  MUFU.TANH R169, R12 ;  /* 0x0000000c00a97308 */ /* 0x000ee40000002400 */
[----:B------:R-:W-:Y:S02]  /*6f80*/  FMUL.FTZ R30, R30, c[0x0][0x320] ;  /* 0x0000c8001e1e7a20 */ /* 0x000fe40000410000 */
[----:B-1----:R-:W-:Y:S02]  /*6f90*/  FMUL.FTZ R16, R24, c[0x0][0x320] ;  /* 0x0000c80018107a20 */ /* 0x002fe40000410000 */
[----:B------:R-:W-:Y:S04]  /*6fa0*/  FMUL.FTZ R31, R31, c[0x0][0x320] ;  /* 0x0000c8001f1f7a20 */ /* 0x000fe80000410000 */
[----:B------:R-:W1:Y:S01]  /*6fb0*/  MUFU.TANH R20, R20 ;  /* 0x0000001400147308 */ /* 0x000e620000002400 */
[----:B------:R-:W-:Y:S02]  /*6fc0*/  FMUL.FTZ R8, R32, c[0x0][0x320] ;  /* 0x0000c80020087a20 */ /* 0x000fe40000410000 */
[----:B------:R-:W-:Y:S01]  /*6fd0*/  FMUL.FTZ R5, R33, c[0x0][0x320] ;  /* 0x0000c80021057a20 */ /* 0x000fe20000410000 */
[----:B----4-:R-:W-:Y:S01]  /*6fe0*/  FMNMX.FTZ R3, R170, R3, !PT ;  /* 0x00000003aa037209 */ /* 0x010fe20007810000 */
[----:B------:R-:W-:Y:S02]  /*6ff0*/  FMUL.FTZ R9, R29, c[0x0][0x320] ;  /* 0x0000c8001d097a20 */ /* 0x000fe40000410000 */
[----:B------:R-:W-:Y:S03]  /*7000*/  FMUL.FTZ R34, R34, c[0x0][0x320] ;  /* 0x0000c80022227a20 */ /* 0x000fe60000410000 */
[----:B------:R-:W4:Y:S01]  /*7010*/  MUFU.TANH R17, R17 ;  /* 0x0000001100117308 */ /* 0x000f220000002400 */
[----:B---3--:R-:W-:Y:S01]  /*7020*/  FMNMX.FTZ R3, R169, R3, !PT ;  /* 0x00000003a9037209 */ /* 0x008fe20007810000 */
[----:B------:R-:W-:Y:S03]  /*7030*/  FMUL.FTZ R12, R28, c[0x0][0x320] ;  /* 0x0000c8001c0c7a20 */ /* 0x000fe60000410000 */
[----:B------:R-:W-:Y:S05]  /*7040*/  FMNMX.FTZ R3, R135, R3, !PT ;  /* 0x0000000387037209 */ /* 0x000fea0007810000 */
[----:B------:R-:W3:Y:S01]  /*7050*/  MUFU.TANH R16, R16 ;  /* 0x0000001000107308 */ /* 0x000ee20000002400 */
[----:B------:R-:W-:Y:S04]  /*7060*/  FMNMX.FTZ R3, R134, R3, !PT ;  /* 0x0000000386037209 */ /* 0x000fe80007810000 */
[----:B------:R-:W-:Y:S05]  /*7070*/  FMNMX.FTZ R3, R133, R3, !PT ;  /* 0x0000000385037209 */ /* 0x000fea0007810000 */
[----:B------:R-:W3:Y:S01]  /*7080*/  MUFU.TANH R13, R13 ;  /* 0x0000000d000d7308 */ /* 0x000ee20000002400 */
[----:B-1----:R-:W-:Y:S04]  /*7090*/  FMNMX.FTZ R3, R20, R3, !PT ;  /* 0x0000000314037209 */ /* 0x002fe80007810000 */
[----:B----4-:R-:W-:Y:S05]  /*70a0*/  FMNMX.FTZ R3, R17, R3, !PT ;  /* 0x0000000311037209 */ /* 0x010fea0007810000 */
[----:B------:R-:W1:Y:S01]  /*70b0*/  MUFU.TANH R12, R12 ;  /* 0x0000000c000c7308 */ /* 0x000e620000002400 */
[----:B---3--:R-:W-:Y:S09]  /*70c0*/  FMNMX.FTZ R3, R16, R3, !PT ;  /* 0x0000000310037209 */ /* 0x008ff20007810000 */
[----:B------:R-:W3:Y:S01]  /*70d0*/  MUFU.TANH R9, R9 ;  /* 0x0000000900097308 */ /* 0x000ee20000002400 */
[----:B------:R-:W-:Y:S09]  /*70e0*/  FMNMX.FTZ R3, R13, R3, !PT ;  /* 0x000000030d037209 */ /* 0x000ff20007810000 */
[----:B------:R-:W4:Y:S01]  /*70f0*/  MUFU.TANH R8, R8 ;  /* 0x0000000800087308 */ /* 0x000f220000002400 */
[----:B-1----:R-:W-:Y:S09]  /*7100*/  FMNMX.FTZ R3, R12, R3, !PT ;  /* 0x000000030c037209 */ /* 0x002ff20007810000 */
[----:B------:R-:W1:Y:S01]  /*7110*/  MUFU.TANH R5, R5 ;  /* 0x0000000500057308 */ /* 0x000e620000002400 */
[----:B---3--:R-:W-:Y:S09]  /*7120*/  FMNMX.FTZ R3, R9, R3, !PT ;  /* 0x0000000309037209 */ /* 0x008ff20007810000 */
[----:B------:R-:W-:Y:S01]  /*7130*/  MUFU.TANH R6, R6 ;  /* 0x0000000600067308 */ /* 0x000fe20000002400 */
[----:B----4-:R-:W-:Y:S09]  /*7140*/  FMNMX.FTZ R3, R8, R3, !PT ;  /* 0x0000000308037209 */ /* 0x010ff20007810000 */
[----:B------:R-:W-:Y:S01]  /*7150*/  MUFU.TANH R180, R18 ;  /* 0x0000001200b47308 */ /* 0x000fe20000002400 */
[----:B-1----:R-:W-:Y:S05]  /*7160*/  FMNMX.FTZ R3, R5, R3, !PT ;  /* 0x0000000305037209 */ /* 0x002fea0007810000 */
[----:B------:R-:W1:Y:S04]  /*7170*/  SHFL.BFLY PT, R2, R3, 0x2, 0x1f ;  /* 0x0c401f0003027f89 */ /* 0x000e6800000e0000 */
[----:B------:R-:W-:Y:S10]  /*7180*/  MUFU.TANH R181, R19 ;  /* 0x0000001300b57308 */ /* 0x000ff40000002400 */
[----:B------:R-:W-:Y:S10]  /*7190*/  MUFU.TANH R174, R22 ;  /* 0x0000001600ae7308 */ /* 0x000ff40000002400 */
[----:B------:R-:W-:Y:S01]  /*71a0*/  MUFU.TANH R175, R23 ;  /* 0x0000001700af7308 */ /* 0x000fe20000002400 */
[----:B-1----:R-:W-:Y:S05]  /*71b0*/  FMNMX.FTZ R3, R3, R2, !PT ;  /* 0x0000000203037209 */ /* 0x002fea0007810000 */
[----:B------:R-:W1:Y:S04]  /*71c0*/  SHFL.BFLY PT, R2, R3, 0x1, 0x1f ;  /* 0x0c201f0003027f89 */ /* 0x000e6800000e0000 */
[----:B------:R-:W-:Y:S01]  /*71d0*/  MUFU.TANH R168, R26 ;  /* 0x0000001a00a87308 */ /* 0x000fe20000002400 */
[----:B-1----:R-:W-:Y:S05]  /*71e0*/  FMNMX.FTZ R3, R3, R2, !PT ;  /* 0x0000000203037209 */ /* 0x002fea0007810000 */
[C---:B------:R-:W-:Y:S02]  /*71f0*/  FADD.FTZ R0, -R3.reuse, R0 ;  /* 0x0000000003007221 */ /* 0x040fe40000010100 */
[----:B------:R-:W-:Y:S02]  /*7200*/  FMUL.FTZ R2, R3, c[0x0][0x2d0] ;  /* 0x0000b40003027a20 */ /* 0x000fe40000410000 */
[----:B------:R-:W-:Y:S02]  /*7210*/  FMUL.FTZ R0, R0, c[0x0][0x2d0] ;  /* 0x0000b40000007a20 */ /* 0x000fe40000410000 */
[--C-:B------:R-:W-:Y:S02]  /*7220*/  FFMA.FTZ R4, R4, c[0x0][0x2d0], -R2.reuse ;  /* 0x0000b40004047a23 */ /* 0x100fe40000010802 */
[--C-:B------:R-:W-:Y:S02]  /*7230*/  FFMA.FTZ R190, R169, c[0x0][0x2d0], -R2.reuse ;  /* 0x0000b400a9be7a23 */ /* 0x100fe40000010802 */
[----:B------:R-:W1:Y:S01]  /*7240*/  MUFU.EX2 R0, R0 ;  /* 0x0000000000007308 */ /* 0x000e620000000800 */
[--C-:B------:R-:W-:Y:S02]  /*7250*/  FFMA.FTZ R182, R20, c[0x0][0x2d0], -R2.reuse ;  /* 0x0000b40014b67a23 */ /* 0x100fe40000010802 */
[--C-:B------:R-:W-:Y:S02]  /*7260*/  FFMA.FTZ R183, R17, c[0x0][0x2d0], -R2.reuse ;  /* 0x0000b40011b77a23 */ /* 0x100fe40000010802 */
[--C-:B------:R-:W-:Y:S02]  /*7270*/  FFMA.FTZ R173, R13, c[0x0][0x2d0], -R2.reuse ;  /* 0x0000b4000dad7a23 */ /* 0x100fe40000010802 */
[--C-:B------:R-:W-:Y:S02]  /*7280*/  FFMA.FTZ R169, R12, c[0x0][0x2d0], -R2.reuse ;  /* 0x0000b4000ca97a23 */ /* 0x100fe40000010802 */
[--C-:B------:R-:W-:Y:S01]  /*7290*/  FFMA.FTZ R243, R5, c[0x0][0x2d0], -R2.reuse ;  /* 0x0000b40005f37a23 */ /* 0x100fe20000010802 */
[----:B------:R3:W2:Y:S01]  /*72a0*/  MUFU.EX2 R176, R4 ;  /* 0x0000000400b07308 */ /* 0x0006a20000000800 */
[--C-:B------:R-:W-:Y:S02]  /*72b0*/  FFMA.FTZ R177, R172, c[0x0][0x2d0], -R2.reuse ;  /* 0x0000b400acb17a23 */ /* 0x100fe40000010802 */
[--C-:B------:R-:W-:Y:S02]  /*72c0*/  FFMA.FTZ R172, R16, c[0x0][0x2d0], -R2.reuse ;  /* 0x0000b40010ac7a23 */ /* 0x100fe40000010802 */
[--C-:B------:R-:W-:Y:S02]  /*72d0*/  FFMA.FTZ R178, R171, c[0x0][0x2d0], -R2.reuse ;  /* 0x0000b400abb27a23 */ /* 0x100fe40000010802 */
[--C-:B------:R-:W-:Y:S02]  /*72e0*/  FFMA.FTZ R171, R8, c[0x0][0x2d0], -R2.reuse ;  /* 0x0000b40008ab7a23 */ /* 0x100fe40000010802 */
[--C-:B------:R-:W-:Y:S02]  /*72f0*/  FFMA.FTZ R179, R170, c[0x0][0x2d0], -R2.reuse ;  /* 0x0000b400aab37a23 */ /* 0x100fe40000010802 */
[--C-:B------:R-:W-:Y:S02]  /*7300*/  FFMA.FTZ R170, R9, c[0x0][0x2d0], -R2.reuse ;  /* 0x0000b40009aa7a23 */ /* 0x100fe40000010802 */
[----:B------:R-:W-:Y:S02]  /*7310*/  FFMA.FTZ R191, R135, c[0x0][0x2d0], -R2 ;  /* 0x0000b40087bf7a23 */ /* 0x000fe40000010802 */
[C---:B-1----:R-:W-:Y:S01]  /*7320*/  FMUL.FTZ R12, R0.reuse, R156 ;  /* 0x0000009c000c7220 */ /* 0x042fe20000410000 */
[----:B------:R-:W4:Y:S01]  /*7330*/  LDL.LU R135, [R1+0x20] ;  /* 0x0000200001877983 */ /* 0x000f220000300800 */
[C---:B------:R-:W-:Y:S01]  /*7340*/  FMUL.FTZ R16, R0.reuse, R152 ;  /* 0x0000009800107220 */ /* 0x040fe20000410000 */
[----:B------:R-:W-:Y:S01]  /*7350*/  MUFU.EX2 R179, R179 ;  /* 0x000000b300b37308 */ /* 0x000fe20000000800 */
[C---:B------:R-:W-:Y:S02]  /*7360*/  FMUL.FTZ R17, R0.reuse, R153 ;  /* 0x0000009900117220 */ /* 0x040fe40000410000 */
[C---:B------:R-:W-:Y:S01]  /*7370*/  FMUL.FTZ R20, R0.reuse, R148 ;  /* 0x0000009400147220 */ /* 0x040fe20000410000 */
[----:B------:R-:W4:Y:S01]  /*7380*/  LDL R156, [R1+0x38] ;  /* 0x00003800019c7983 */ /* 0x000f220000100800 */
[C---:B------:R-:W-:Y:S02]  /*7390*/  FMUL.FTZ R21, R0.reuse, R149 ;  /* 0x0000009500157220 */ /* 0x040fe40000410000 */
[C---:B------:R-:W-:Y:S02]  /*73a0*/  FMUL.FTZ R25, R0.reuse, R145 ;  /* 0x0000009100197220 */ /* 0x040fe40000410000 */
[C---:B------:R-:W-:Y:S01]  /*73b0*/  FMUL.FTZ R32, R0.reuse, R136 ;  /* 0x0000008800207220 */ /* 0x040fe20000410000 */
[----:B------:R-:W4:Y:S01]  /*73c0*/  LDL R153, [R1+0x34] ;  /* 0x0000340001997983 */ /* 0x000f220000100800 */
[C---:B---3--:R-:W-:Y:S02]  /*73d0*/  FMUL.FTZ R4, R0.reuse, R164 ;  /* 0x000000a400047220 */ /* 0x048fe40000410000 */
[C---:B------:R-:W-:Y:S01]  /*73e0*/  FMUL.FTZ R33, R0.reuse, R137 ;  /* 0x0000008900217220 */ /* 0x040fe20000410000 */
[----:B------:R-:W1:Y:S01]  /*73f0*/  MUFU.TANH R164, R27 ;  /* 0x0000001b00a47308 */ /* 0x000e620000002400 */
[C---:B------:R-:W-:Y:S01]  /*7400*/  FMUL.FTZ R5, R0.reuse, R165 ;  /* 0x000000a500057220 */ /* 0x040fe20000410000 */
[----:B------:R-:W3:Y:S01]  /*7410*/  LDL R152, [R1+0x30] ;  /* 0x0000300001987983 */ /* 0x000ee20000100800 */
[C---:B------:R-:W-:Y:S02]  /*7420*/  FMUL.FTZ R8, R0.reuse, R160 ;  /* 0x000000a000087220 */ /* 0x040fe40000410000 */
[C---:B------:R-:W-:Y:S02]  /*7430*/  FMUL.FTZ R9, R0.reuse, R161 ;  /* 0x000000a100097220 */ /* 0x040fe40000410000 */
[C---:B------:R-:W-:Y:S01]  /*7440*/  FMUL.FTZ R13, R0.reuse, R157 ;  /* 0x0000009d000d7220 */ /* 0x040fe20000410000 */
[----:B------:R-:W3:Y:S01]  /*7450*/  LDL R149, [R1+0x2c] ;  /* 0x00002c0001957983 */ /* 0x000ee20000100800 */
[C---:B------:R-:W-:Y:S01]  /*7460*/  FMUL.FTZ R24, R0.reuse, R144 ;  /* 0x0000009000187220 */ /* 0x040fe20000410000 */
[----:B------:R-:W1:Y:S01]  /*7470*/  MUFU.TANH R161, R30 ;  /* 0x0000001e00a17308 */ /* 0x000e620000002400 */
[C---:B------:R-:W-:Y:S02]  /*7480*/  FMUL.FTZ R28, R0.reuse, R140 ;  /* 0x0000008c001c7220 */ /* 0x040fe40000410000 */
[C---:B------:R-:W-:Y:S01]  /*7490*/  FMUL.FTZ R29, R0.reuse, R141 ;  /* 0x0000008d001d7220 */ /* 0x040fe20000410000 */
[----:B------:R-:W3:Y:S01]  /*74a0*/  LDL R148, [R1+0x28] ;  /* 0x0000280001947983 */ /* 0x000ee20000100800 */
[C---:B------:R-:W-:Y:S02]  /*74b0*/  FMUL.FTZ R36, R0.reuse, R36 ;  /* 0x0000002400247220 */ /* 0x040fe40000410000 */
[C---:B------:R-:W-:Y:S02]  /*74c0*/  FMUL.FTZ R37, R0.reuse, R37 ;  /* 0x0000002500257220 */ /* 0x040fe40000410000 */
[C---:B------:R-:W-:Y:S01]  /*74d0*/  FMUL.FTZ R40, R0.reuse, R40 ;  /* 0x0000002800287220 */ /* 0x040fe20000410000 */
[----:B------:R-:W1:Y:S01]  /*74e0*/  MUFU.TANH R160, R31 ;  /* 0x0000001f00a07308 */ /* 0x000e620000002400 */
[C---:B------:R-:W-:Y:S01]  /*74f0*/  FMUL.FTZ R41, R0.reuse, R41 ;  /* 0x0000002900297220 */ /* 0x040fe20000410000 */
[----:B------:R-:W3:Y:S01]  /*7500*/  LDL R145, [R1+0x24] ;  /* 0x0000240001917983 */ /* 0x000ee20000100800 */
[C---:B------:R-:W-:Y:S02]  /*7510*/  FMUL.FTZ R44, R0.reuse, R44 ;  /* 0x0000002c002c7220 */ /* 0x040fe40000410000 */
        /* <DEDUP_REMOVED lines=43> */
[----:B--2---:R-:W-:Y:S01]  /*77d0*/  FFMA.FTZ R144, R0, R7, R176 ;  /* 0x0000000700907223 */ /* 0x004fe200000100b0 */
[----:B------:R-:W-:Y:S01]  /*77e0*/  FMNMX.FTZ R0, R6, R132, !PT ;  /* 0x0000008406007209 */ /* 0x000fe20007810000 */
[--C-:B------:R-:W-:Y:S02]  /*77f0*/  FFMA.FTZ R184, R134, c[0x0][0x2d0], -R2.reuse ;  /* 0x0000b40086b87a23 */ /* 0x100fe40000010802 */
[----:B------:R-:W-:Y:S01]  /*7800*/  FFMA.FTZ R185, R133, c[0x0][0x2d0], -R2 ;  /* 0x0000b40085b97a23 */ /* 0x000fe20000010802 */
[----:B------:R-:W-:Y:S01]  /*7810*/  FMNMX.FTZ R0, R237, R0, !PT ;  /* 0x00000000ed007209 */ /* 0x000fe20007810000 */
[----:B------:R-:W2:Y:S03]  /*7820*/  MUFU.TANH R134, R34 ;  /* 0x0000002200867308 */ /* 0x000ea60000002400 */
[----:B------:R-:W-:Y:S04]  /*7830*/  FMNMX.FTZ R0, R241, R0, !PT ;  /* 0x00000000f1007209 */ /* 0x000fe80007810000 */
[----:B------:R-:W-:Y:S03]  /*7840*/  FMNMX.FTZ R0, R240, R0, !PT ;  /* 0x00000000f0007209 */ /* 0x000fe60007810000 */
[----:B------:R-:W-:Y:S01]  /*7850*/  MUFU.EX2 R157, R185 ;  /* 0x000000b9009d7308 */ /* 0x000fe20000000800 */
[----:B------:R-:W-:Y:S04]  /*7860*/  FMNMX.FTZ R0, R186, R0, !PT ;  /* 0x00000000ba007209 */ /* 0x000fe80007810000 */
[----:B------:R-:W-:Y:S04]  /*7870*/  FMNMX.FTZ R0, R187, R0, !PT ;  /* 0x00000000bb007209 */ /* 0x000fe80007810000 */
[----:B------:R-:W-:Y:S04]  /*7880*/  FMNMX.FTZ R0, R180, R0, !PT ;  /* 0x00000000b4007209 */ /* 0x000fe80007810000 */
[----:B------:R-:W-:Y:S01]  /*7890*/  FMNMX.FTZ R2, R181, R0, !PT ;  /* 0x00000000b5027209 */ /* 0x000fe20007810000 */
[----:B------:R-:W-:Y:S03]  /*78a0*/  FMUL.FTZ R0, R35, c[0x0][0x320] ;  /* 0x0000c80023007a20 */ /* 0x000fe60000410000 */
[----:B------:R-:W-:Y:S01]  /*78b0*/  FMNMX.FTZ R2, R174, R2, !PT ;  /* 0x00000002ae027209 */ /* 0x000fe20007810000 */
[----:B------:R1:W1:Y:S03]  /*78c0*/  MUFU.TANH R133, R0 ;  /* 0x0000000000857308 */ /* 0x0002660000002400 */
[----:B-1----:R-:W-:Y:S04]  /*78d0*/  FMNMX.FTZ R0, R175, R2, !PT ;  /* 0x00000002af007209 */ /* 0x002fe80007810000 */
[----:B------:R-:W-:Y:S04]  /*78e0*/  FMNMX.FTZ R0, R168, R0, !PT ;  /* 0x00000000a8007209 */ /* 0x000fe80007810000 */
[----:B------:R-:W-:Y:S04]  /*78f0*/  FMNMX.FTZ R0, R164, R0, !PT ;  /* 0x00000000a4007209 */ /* 0x000fe80007810000 */
[----:B------:R-:W-:Y:S04]  /*7900*/  FMNMX.FTZ R0, R161, R0, !PT ;  /* 0x00000000a1007209 */ /* 0x000fe80007810000 */
[----:B------:R-:W-:Y:S04]  /*7910*/  FMNMX.FTZ R0, R160, R0, !PT ;  /* 0x00000000a0007209 */ /* 0x000fe80007810000 */
[----:B--2---:R-:W-:Y:S04]  /*7920*/  FMNMX.FTZ R0, R134, R0, !PT ;  /* 0x0000000086007209 */ /* 0x004fe80007810000 */
[----:B------:R-:W-:Y:S05]  /*7930*/  FMNMX.FTZ R0, R133, R0, !PT ;  /* 0x0000000085007209 */ /* 0x000fea0007810000 */
[----:B------:R-:W1:Y:S02]  /*7940*/  SHFL.BFLY PT, R2, R0, 0x2, 0x1f ;  /* 0x0c401f0000027f89 */ /* 0x000e6400000e0000 */
[----:B-1----:R-:W-:Y:S05]  /*7950*/  FMNMX.FTZ R0, R0, R2, !PT ;  /* 0x0000000200007209 */ /* 0x002fea0007810000 */
[----:B------:R-:W1:Y:S02]  /*7960*/  SHFL.BFLY PT, R2, R0, 0x1, 0x1f ;  /* 0x0c201f0000027f89 */ /* 0x000e6400000e0000 */
[----:B-1----:R-:W-:Y:S05]  /*7970*/  FMNMX.FTZ R2, R0, R2, !PT ;  /* 0x0000000200027209 */ /* 0x002fea0007810000 */
[C---:B------:R-:W-:Y:S02]  /*7980*/  FADD.FTZ R0, -R2.reuse, R132 ;  /* 0x0000008402007221 */ /* 0x040fe40000010100 */
[----:B------:R-:W-:Y:S02]  /*7990*/  FMUL.FTZ R132, R2, c[0x0][0x2d0] ;  /* 0x0000b40002847a20 */ /* 0x000fe40000410000 */
[----:B------:R-:W-:Y:S02]  /*79a0*/  FMUL.FTZ R0, R0, c[0x0][0x2d0] ;  /* 0x0000b40000007a20 */ /* 0x000fe40000410000 */
[----:B------:R-:W-:Y:S04]  /*79b0*/  FFMA.FTZ R140, R6, c[0x0][0x2d0], -R132 ;  /* 0x0000b400068c7a23 */ /* 0x000fe80000010884 */
[----:B------:R-:W1:Y:S10]  /*79c0*/  MUFU.EX2 R0, R0 ;  /* 0x0000000000007308 */ /* 0x000e740000000800 */
[----:B------:R-:W4:Y:S01]  /*79d0*/  MUFU.EX2 R140, R140 ;  /* 0x0000008c008c7308 */ /* 0x000f220000000800 */
[C---:B-1----:R-:W-:Y:S02]  /*79e0*/  FMUL.FTZ R10, R0.reuse, R162 ;  /* 0x000000a2000a7220 */ /* 0x042fe40000410000 */
[C---:B------:R-:W-:Y:S02]  /*79f0*/  FMUL.FTZ R11, R0.reuse, R163 ;  /* 0x000000a3000b7220 */ /* 0x040fe40000410000 */
[----:B------:R-:W2:Y:S01]  /*7a00*/  LDL.64 R162, [R1+0x68] ;  /* 0x0000680001a27983 */ /* 0x000ea20000100a00 */
[C---:B------:R-:W-:Y:S02]  /*7a10*/  FMUL.FTZ R6, R0.reuse, R166 ;  /* 0x000000a600067220 */ /* 0x040fe40000410000 */
[C---:B------:R-:W-:Y:S02]  /*7a20*/  FMUL.FTZ R7, R0.reuse, R167 ;  /* 0x000000a700077220 */ /* 0x040fe40000410000 */
[----:B------:R-:W3:Y:S01]  /*7a30*/  LDL.64 R166, [R1+0x58] ;  /* 0x0000580001a67983 */ /* 0x000ee20000100a00 */
[C---:B------:R-:W-:Y:S02]  /*7a40*/  FMUL.FTZ R30, R0.reuse, R142 ;  /* 0x0000008e001e7220 */ /* 0x040fe40000410000 */
[C---:B------:R-:W-:Y:S02]  /*7a50*/  FMUL.FTZ R31, R0.reuse, R143 ;  /* 0x0000008f001f7220 */ /* 0x040fe40000410000 */
[C---:B----4-:R-:W-:Y:S02]  /*7a60*/  FFMA.FTZ R141, R0.reuse, R135, R140 ;  /* 0x00000087008d7223 */ /* 0x050fe4000001008c */
[C---:B------:R-:W-:Y:S02]  /*7a70*/  FMUL.FTZ R14, R0.reuse, R158 ;  /* 0x0000009e000e7220 */ /* 0x040fe40000410000 */
[C---:B------:R-:W-:Y:S01]  /*7a80*/  FMUL.FTZ R15, R0.reuse, R159 ;  /* 0x0000009f000f7220 */ /* 0x040fe20000410000 */
[----:B------:R-:W-:Y:S01]  /*7a90*/  MUFU.EX2 R158, R171 ;  /* 0x000000ab009e7308 */ /* 0x000fe20000000800 */
[C---:B------:R-:W-:Y:S02]  /*7aa0*/  FMUL.FTZ R18, R0.reuse, R154 ;  /* 0x0000009a00127220 */ /* 0x040fe40000410000 */
[C---:B------:R-:W-:Y:S02]  /*7ab0*/  FMUL.FTZ R19, R0.reuse, R155 ;  /* 0x0000009b00137220 */ /* 0x040fe40000410000 */
[C---:B------:R-:W-:Y:S02]  /*7ac0*/  FMUL.FTZ R22, R0.reuse, R150 ;  /* 0x0000009600167220 */ /* 0x040fe40000410000 */
        /* <DEDUP_REMOVED lines=8> */
[----:B------:R-:W1:Y:S01]  /*7b50*/  MUFU.EX2 R139, R177 ;  /* 0x000000b1008b7308 */ /* 0x000e620000000800 */
        /* <DEDUP_REMOVED lines=48> */
[----:B------:R-:W-:Y:S02]  /*7e60*/  FMUL.FTZ R131, R0, R131 ;  /* 0x0000008300837220 */ /* 0x000fe40000410000 */
[----:B------:R-:W-:Y:S02]  /*7e70*/  FFMA.FTZ R138, R237, c[0x0][0x2d0], -R132 ;  /* 0x0000b400ed8a7a23 */ /* 0x000fe40000010884 */
[----:B------:R-:W4:Y:S01]  /*7e80*/  LDL.LU R237, [R1+0xc8] ;  /* 0x0000c80001ed7983 */ /* 0x000f220000300800 */
[----:B-1----:R-:W-:Y:S02]  /*7e90*/  FADD.FTZ R144, R139, R144 ;  /* 0x000000908b907221 */ /* 0x002fe40000010000 */
[----:B------:R-:W-:Y:S02]  /*7ea0*/  FFMA.FTZ R178, R160, c[0x0][0x2d0], -R132 ;  /* 0x0000b400a0b27a23 */ /* 0x000fe40000010884 */
[----:B------:R-:W-:Y:S02]  /*7eb0*/  FADD.FTZ R144, R151, R144 ;  /* 0x0000009097907221 */ /* 0x000fe40000010000 */
[----:B------:R-:W-:Y:S02]  /*7ec0*/  FFMA.FTZ R177, R134, c[0x0][0x2d0], -R132 ;  /* 0x0000b40086b17a23 */ /* 0x000fe40000010884 */
[----:B------:R-:W-:Y:S01]  /*7ed0*/  FADD.FTZ R144, R179, R144 ;  /* 0x00000090b3907221 */ /* 0x000fe20000010000 */
[----:B------:R-:W-:Y:S10]  /*7ee0*/  MUFU.EX2 R178, R178 ;  /* 0x000000b200b27308 */ /* 0x000ff40000000800 */
[----:B------:R-:W-:Y:S01]  /*7ef0*/  MUFU.EX2 R177, R177 ;  /* 0x000000b100b17308 */ /* 0x000fe20000000800 */
[----:B--2---:R-:W-:Y:S04]  /*7f00*/  @P0 IADD3 R0, P2, R162, UR15, RZ ;  /* 0x0000000fa2000c10 */ /* 0x004fe8000ff5e0ff */
[C---:B------:R-:W-:Y:S02]  /*7f10*/  @P0 LEA R136, P1, R0.reuse, c[0x0][0x1c8], 0x1 ;  /* 0x0000720000880a11 */ /* 0x040fe400078208ff */
[----:B---3--:R-:W-:Y:S04]  /*7f20*/  @P0 IADD3.X R135, R167, UR14, RZ, P2, !PT ;  /* 0x0000000ea7870c10 */ /* 0x008fe800097fe4ff */
[----:B------:R-:W-:Y:S02]  /*7f30*/  @P0 LEA.HI.X R137, R0, c[0x0][0x1cc], R135, 0x1, P1 ;  /* 0x0000730000890a11 */ /* 0x000fe400008f0c87 */
[----:B------:R-:W-:Y:S03]  /*7f40*/  @P0 IADD3 R0, P2, R156, UR15, RZ ;  /* 0x0000000f9c000c10 */ /* 0x000fe6000ff5e0ff */
[----:B------:R1:W-:Y:S01]  /*7f50*/  @P0 LDGSTS.E.BYPASS.LTC128B.128 [R238+0x10100], [R136.64], !P6 ;  /* 0x1010000088ee0fae */ /* 0x0003e2000f101d4c */
[----:B------:R-:W-:Y:S02]  /*7f60*/  @P0 IADD3.X R135, R153, UR14, RZ, P2, !PT ;  /* 0x0000000e99870c10 */ /* 0x000fe400097fe4ff */
[C---:B-1----:R-:W-:Y:S04]  /*7f70*/  @P0 LEA R136, P1, R0.reuse, c[0x0][0x1c8], 0x1 ;  /* 0x0000720000880a11 */ /* 0x042fe800078208ff */
[----:B------:R-:W-:Y:S02]  /*7f80*/  @P0 LEA.HI.X R137, R0, c[0x0][0x1cc], R135, 0x1, P1 ;  /* 0x0000730000890a11 */ /* 0x000fe400008f0c87 */
[----:B------:R-:W-:Y:S03]  /*7f90*/  @P0 IADD3 R0, P2, R152, UR15, RZ ;  /* 0x0000000f98000c10 */ /* 0x000fe6000ff5e0ff */
[----:B------:R1:W-:Y:S01]  /*7fa0*/  @P0 LDGSTS.E.BYPASS.LTC128B.128 [R238+0x12100], [R136.64], !P5 ;  /* 0x1210000088ee0fae */ /* 0x0003e2000e901d4c */
[----:B------:R-:W-:Y:S02]  /*7fb0*/  @P0 IADD3.X R135, R149, UR14, RZ, P2, !PT ;  /* 0x0000000e95870c10 */ /* 0x000fe400097fe4ff */
[C---:B-1----:R-:W-:Y:S04]  /*7fc0*/  @P0 LEA R136, P1, R0.reuse, c[0x0][0x1c8], 0x1 ;  /* 0x0000720000880a11 */ /* 0x042fe800078208ff */
[----:B------:R-:W-:Y:S02]  /*7fd0*/  @P0 LEA.HI.X R137, R0, c[0x0][0x1cc], R135, 0x1, P1 ;  /* 0x0000730000890a11 */ /* 0x000fe400008f0c87 */
[----:B------:R-:W-:Y:S01]  /*7fe0*/  @P0 IADD3 R0, P2, R148, UR15, RZ ;  /* 0x0000000f94000c10 */ /* 0x000fe2000ff5e0ff */
[----:B------:R-:W-:Y:S02]  /*7ff0*/  @UP0 UIADD3 UR15, UP1, UR10, UR15, URZ ;  /* 0x0000000f0a0f0290 */ /* 0x000fe4000ff3e03f */
[----:B------:R1:W-:Y:S01]  /*8000*/  @P0 LDGSTS.E.BYPASS.LTC128B.128 [R238+0x14100], [R136.64], !P4 ;  /* 0x1410000088ee0fae */ /* 0x0003e2000e101d4c */
[----:B------:R-:W-:Y:S01]  /*8010*/  @P0 IADD3.X R135, R145, UR14, RZ, P2, !PT ;  /* 0x0000000e91870c10 */ /* 0x000fe200097fe4ff */
[----:B------:R-:W-:Y:S01]  /*8020*/  @UP0 UIADD3.X UR14, UR9, UR14, URZ, UP1, !UPT ;  /* 0x0000000e090e0290 */ /* 0x000fe20008ffe43f */
[C---:B-1----:R-:W-:Y:S04]  /*8030*/  @P0 LEA R136, P1, R0.reuse, c[0x0][0x1c8], 0x1 ;  /* 0x0000720000880a11 */ /* 0x042fe800078208ff */
[----:B------:R-:W-:Y:S02]  /*8040*/  @P0 LEA.HI.X R137, R0, c[0x0][0x1cc], R135, 0x1, P1 ;  /* 0x0000730000890a11 */ /* 0x000fe400008f0c87 */
[----:B------:R-:W-:Y:S02]  /*8050*/  @P0 IADD3 R0, P2, R162, UR15, RZ ;  /* 0x0000000fa2000c10 */ /* 0x000fe4000ff5e0ff */
[----:B------:R-:W1:Y:S01]  /*8060*/  MUFU.EX2 R162, R173 ;  /* 0x000000ad00a27308 */ /* 0x000e620000000800 */
[----:B------:R2:W-:Y:S01]  /*8070*/  @P0 LDGSTS.E.BYPASS.LTC128B.128 [R238+0x16100], [R136.64], !P3 ;  /* 0x1610000088ee0fae */ /* 0x0005e2000d901d4c */
[----:B------:R-:W-:Y:S08]  /*8080*/  @P0 IADD3.X R135, R167, UR14, RZ, P2, !PT ;  /* 0x0000000ea7870c10 */ /* 0x000ff000097fe4ff */
[----:B------:R-:W-:Y:S01]  /*8090*/  MUFU.EX2 R167, R169 ;  /* 0x000000a900a77308 */ /* 0x000fe20000000800 */
[----:B-1----:R-:W-:Y:S02]  /*80a0*/  F2FP.PACK_AB R134, R162, R155 ;  /* 0x0000009ba286723e */ /* 0x002fe400000000ff */
[C---:B--2---:R-:W-:Y:S04]  /*80b0*/  @P0 LEA R136, P1, R0.reuse, c[0x0][0x1c8], 0x1 ;  /* 0x0000720000880a11 */ /* 0x044fe800078208ff */
[----:B------:R-:W-:Y:S02]  /*80c0*/  @P0 LEA.HI.X R137, R0, c[0x0][0x1cc], R135, 0x1, P1 ;  /* 0x0000730000890a11 */ /* 0x000fe400008f0c87 */
[----:B------:R-:W-:Y:S02]  /*80d0*/  @P0 IADD3 R0, P2, R156, UR15, RZ ;  /* 0x0000000f9c000c10 */ /* 0x000fe4000ff5e0ff */
[----:B------:R-:W-:Y:S01]  /*80e0*/  MUFU.EX2 R156, R183 ;  /* 0x000000b7009c7308 */ /* 0x000fe20000000800 */
[----:B------:R1:W-:Y:S01]  /*80f0*/  @P0 LDGSTS.E.BYPASS.LTC128B.128 [R238+0x11100], [R136.64], !P6 ;  /* 0x1110000088ee0fae */ /* 0x0003e2000f101d4c */
[----:B------:R-:W-:Y:S08]  /*8100*/  @P0 IADD3.X R135, R153, UR14, RZ, P2, !PT ;  /* 0x0000000e99870c10 */ /* 0x000ff000097fe4ff */
[----:B------:R-:W-:Y:S01]  /*8110*/  MUFU.EX2 R153, R191 ;  /* 0x000000bf00997308 */ /* 0x000fe20000000800 */
[C---:B-1----:R-:W-:Y:S04]  /*8120*/  @P0 LEA R136, P1, R0.reuse, c[0x0][0x1c8], 0x1 ;  /* 0x0000720000880a11 */ /* 0x042fe800078208ff */
[----:B------:R-:W-:Y:S02]  /*8130*/  @P0 LEA.HI.X R137, R0, c[0x0][0x1cc], R135, 0x1, P1 ;  /* 0x0000730000890a11 */ /* 0x000fe400008f0c87 */
[----:B------:R-:W-:Y:S03]  /*8140*/  @P0 IADD3 R0, P2, R152, UR15, RZ ;  /* 0x0000000f98000c10 */ /* 0x000fe6000ff5e0ff */
[----:B------:R-:W-:Y:S01]  /*8150*/  MUFU.EX2 R152, R190 ;  /* 0x000000be00987308 */ /* 0x000fe20000000800 */
[----:B------:R1:W-:Y:S01]  /*8160*/  @P0 LDGSTS.E.BYPASS.LTC128B.128 [R238+0x13100], [R136.64], !P5 ;  /* 0x1310000088ee0fae */ /* 0x0003e2000e901d4c */
[----:B------:R-:W-:Y:S02]  /*8170*/  @P0 IADD3.X R135, R149, UR14, RZ, P2, !PT ;  /* 0x0000000e95870c10 */ /* 0x000fe400097fe4ff */
[C---:B-1----:R-:W-:Y:S04]  /*8180*/  @P0 LEA R136, P1, R0.reuse, c[0x0][0x1c8], 0x1 ;  /* 0x0000720000880a11 */ /* 0x042fe800078208ff */
[----:B------:R-:W-:Y:S02]  /*8190*/  @P0 LEA.HI.X R137, R0, c[0x0][0x1cc], R135, 0x1, P1 ;  /* 0x0000730000890a11 */ /* 0x000fe400008f0c87 */
[----:B------:R-:W-:Y:S01]  /*81a0*/  @P0 IADD3 R0, P2, R148, UR15, RZ ;  /* 0x0000000f94000c10 */ /* 0x000fe2000ff5e0ff */
[----:B------:R-:W1:Y:S02]  /*81b0*/  MUFU.EX2 R135, R138 ;  /* 0x0000008a00877308 */ /* 0x000e640000000800 */
[----:B------:R2:W-:Y:S01]  /*81c0*/  @P0 LDGSTS.E.BYPASS.LTC128B.128 [R238+0x15100], [R136.64], !P4 ;  /* 0x1510000088ee0fae */ /* 0x0005e2000e101d4c */
[----:B-1----:R-:W-:Y:S01]  /*81d0*/  FADD.FTZ R148, R135, R141 ;  /* 0x0000008d87947221 */ /* 0x002fe20000010000 */
[----:B------:R-:W-:Y:S01]  /*81e0*/  F2FP.PACK_AB R138, R179, R151 ;  /* 0x00000097b38a723e */ /* 0x000fe200000000ff */
[--C-:B------:R-:W-:Y:S05]  /*81f0*/  FFMA.FTZ R179, R161, c[0x0][0x2d0], -R132.reuse ;  /* 0x0000b400a1b37a23 */ /* 0x100fea0000010884 */
[----:B------:R-:W-:Y:S01]  /*8200*/  MUFU.EX2 R151, R182 ;  /* 0x000000b600977308 */ /* 0x000fe20000000800 */
[C---:B--2---:R-:W-:Y:S02]  /*8210*/  @P0 LEA R136, P1, R0.reuse, c[0x0][0x1c8], 0x1 ;  /* 0x0000720000880a11 */ /* 0x044fe400078208ff */
[----:B------:R-:W-:Y:S04]  /*8220*/  @P0 IADD3.X R137, R145, UR14, RZ, P2, !PT ;  /* 0x0000000e91890c10 */ /* 0x000fe800097fe4ff */
[----:B------:R-:W-:Y:S01]  /*8230*/  @P0 LEA.HI.X R137, R0, c[0x0][0x1cc], R137, 0x1, P1 ;  /* 0x0000730000890a11 */ /* 0x000fe200008f0c89 */
[--C-:B------:R-:W-:Y:S02]  /*8240*/  FFMA.FTZ R0, R241, c[0x0][0x2d0], -R132.reuse ;  /* 0x0000b400f1007a23 */ /* 0x100fe40000010884 */
[----:B------:R-:W-:Y:S02]  /*8250*/  MUFU.EX2 R179, R179 ;  /* 0x000000b300b37308 */ /* 0x000fe40000000800 */
[----:B------:R1:W-:Y:S05]  /*8260*/  @P0 LDGSTS.E.BYPASS.LTC128B.128 [R238+0x17100], [R136.64], !P3 ;  /* 0x1710000088ee0fae */ /* 0x0003ea000d901d4c */
[----:B------:R-:W0:Y:S05]  /*8270*/  LDGDEPBAR ;  /* 0x00000000000079af */ /* 0x000e2a0000000000 */
[----:B-1----:R-:W2:Y:S01]  /*8280*/  LDL.LU R238, [R1+0xc4] ;  /* 0x0000c40001ee7983 */ /* 0x002ea20000300800 */
[----:B------:R-:W-:Y:S02]  /*8290*/  F2FP.PACK_AB R137, R135, R140 ;  /* 0x0000008c8789723e */ /* 0x000fe400000000ff */
[----:B------:R1:W-:Y:S01]  /*82a0*/  MUFU.EX2 R135, R0 ;  /* 0x0000000000877308 */ /* 0x0003e20000000800 */
[----:B------:R-:W-:Y:S01]  /*82b0*/  F2FP.PACK_AB R136, R139, R176 ;  /* 0x000000b08b88723e */ /* 0x000fe200000000ff */
[----:B------:R-:W3:Y:S01]  /*82c0*/  LDL.LU R241, [R1+0xc0] ;  /* 0x0000c00001f17983 */ /* 0x000ee20000300800 */
[--C-:B------:R-:W-:Y:S04]  /*82d0*/  FFMA.FTZ R176, R133, c[0x0][0x2d0], -R132.reuse ;  /* 0x0000b40085b07a23 */ /* 0x100fe80000010884 */
[----:B----4-:R-:W4:Y:S03]  /*82e0*/  LDSM.16.MT88.4 R140, [R237+0x100] ;  /* 0x00010000ed8c783b */ /* 0x010f260000004200 */
[----:B------:R-:W-:Y:S01]  /*82f0*/  MUFU.EX2 R176, R176 ;  /* 0x000000b000b07308 */ /* 0x000fe20000000800 */
[--C-:B-1----:R-:W-:Y:S02]  /*8300*/  FFMA.FTZ R0, R240, c[0x0][0x2d0], -R132.reuse ;  /* 0x0000b400f0007a23 */ /* 0x102fe40000010884 */
[----:B------:R-:W3:Y:S07]  /*8310*/  LDL.LU R240, [R1+0xbc] ;  /* 0x0000bc0001f07983 */ /* 0x000eee0000300800 */
[----:B------:R-:W1:Y:S01]  /*8320*/  MUFU.EX2 R146, R0 ;  /* 0x0000000000927308 */ /* 0x000e620000000800 */
[----:B------:R2:W5:Y:S05]  /*8330*/  LDL.LU R190, [R1+0xb8] ;  /* 0x0000b80001be7983 */ /* 0x00056a0000300800 */
[----:B------:R2:W5:Y:S05]  /*8340*/  LDL.LU R191, [R1+0xb4] ;  /* 0x0000b40001bf7983 */ /* 0x00056a0000300800 */
[----:B------:R2:W5:Y:S05]  /*8350*/  LDL.LU R184, [R1+0xb0] ;  /* 0x0000b00001b87983 */ /* 0x00056a0000300800 */
[----:B------:R2:W5:Y:S01]  /*8360*/  LDL.LU R185, [R1+0xac] ;  /* 0x0000ac0001b97983 */ /* 0x0005620000300800 */
[----:B-1----:R-:W-:Y:S01]  /*8370*/  F2FP.PACK_AB R139, R146, R135 ;  /* 0x00000087928b723e */ /* 0x002fe200000000ff */
[----:B------:R-:W-:Y:S03]  /*8380*/  FFMA.FTZ R0, R186, c[0x0][0x2d0], -R132 ;  /* 0x0000b400ba007a23 */ /* 0x000fe60000010884 */
[----:B------:R1:W5:Y:S01]  /*8390*/  LDL.LU R186, [R1+0xa8] ;  /* 0x0000a80001ba7983 */ /* 0x0003620000300800 */
[----:B------:R-:W-:Y:S01]  /*83a0*/  FADD.FTZ R135, R135, R148 ;  /* 0x0000009487877221 */ /* 0x000fe20000010000 */
[----:B------:R1:W-:Y:S01]  /*83b0*/  MUFU.EX2 R145, R0 ;  /* 0x0000000000917308 */ /* 0x0003e20000000800 */
[C---:B----4-:R-:W-:Y:S05]  /*83c0*/  HMMA.16816.F32 R4, R136.reuse, R140, R4 ;  /* 0x0000008c8804723c */ /* 0x050fea0000001804 */
[----:B------:R-:W-:Y:S03]  /*83d0*/  FADD.FTZ R135, R146, R135 ;  /* 0x0000008792877221 */ /* 0x000fe60000010000 */
[C---:B------:R-:W-:Y:S04]  /*83e0*/  HMMA.16816.F32 R8, R136.reuse, R142, R8 ;  /* 0x0000008e8808723c */ /* 0x040fe80000001808 */
[--C-:B-1----:R-:W-:Y:S02]  /*83f0*/  FFMA.FTZ R0, R187, c[0x0][0x2d0], -R132.reuse ;  /* 0x0000b400bb007a23 */ /* 0x102fe40000010884 */
[----:B------:R1:W5:Y:S02]  /*8400*/  LDL.LU R187, [R1+0xa4] ;  /* 0x0000a40001bb7983 */ /* 0x0003640000300800 */
[----:B------:R4:W-:Y:S04]  /*8410*/  MUFU.EX2 R149, R0 ;  /* 0x0000000000957308 */ /* 0x0009e80000000800 */
[--C-:B----4-:R-:W-:Y:S02]  /*8420*/  FFMA.FTZ R0, R180, c[0x0][0x2d0], -R132.reuse ;  /* 0x0000b400b4007a23 */ /* 0x110fe40000010884 */
[----:B------:R1:W5:Y:S04]  /*8430*/  LDL.LU R180, [R1+0xa0] ;  /* 0x0000a00001b47983 */ /* 0x0003680000300800 */
[----:B------:R4:W-:Y:S02]  /*8440*/  MUFU.EX2 R147, R0 ;  /* 0x0000000000937308 */ /* 0x0009e40000000800 */
[--C-:B----4-:R-:W-:Y:S02]  /*8450*/  FFMA.FTZ R0, R181, c[0x0][0x2d0], -R132.reuse ;  /* 0x0000b400b5007a23 */ /* 0x110fe40000010884 */
[----:B------:R1:W5:Y:S06]  /*8460*/  LDL.LU R181, [R1+0x9c] ;  /* 0x00009c0001b57983 */ /* 0x00036c0000300800 */
[----:B------:R4:W-:Y:S01]  /*8470*/  MUFU.EX2 R150, R0 ;  /* 0x0000000000967308 */ /* 0x0009e20000000800 */
[----:B------:R1:W5:Y:S05]  /*8480*/  LDL.LU R182, [R1+0x98] ;  /* 0x0000980001b67983 */ /* 0x00036a0000300800 */
[----:B------:R1:W5:Y:S05]  /*8490*/  LDL.LU R183, [R1+0x94] ;  /* 0x0000940001b77983 */ /* 0x00036a0000300800 */
[----:B------:R1:W5:Y:S05]  /*84a0*/  LDL.LU R172, [R1+0x90] ;  /* 0x0000900001ac7983 */ /* 0x00036a0000300800 */
[----:B------:R1:W5:Y:S01]  /*84b0*/  LDL.LU R173, [R1+0x8c] ;  /* 0x00008c0001ad7983 */ /* 0x0003620000300800 */
[--C-:B----4-:R-:W-:Y:S04]  /*84c0*/  FFMA.FTZ R0, R174, c[0x0][0x2d0], -R132.reuse ;  /* 0x0000b400ae007a23 */ /* 0x110fe80000010884 */
[----:B------:R1:W5:Y:S01]  /*84d0*/  LDL.LU R174, [R1+0x88] ;  /* 0x0000880001ae7983 */ /* 0x0003620000300800 */
[----:B------:R4:W-:Y:S02]  /*84e0*/  MUFU.EX2 R148, R0 ;  /* 0x0000000000947308 */ /* 0x0009e40000000800 */
[--C-:B----4-:R-:W-:Y:S02]  /*84f0*/  FFMA.FTZ R0, R175, c[0x0][0x2d0], -R132.reuse ;  /* 0x0000b400af007a23 */ /* 0x110fe40000010884 */
[----:B------:R1:W5:Y:S06]  /*8500*/  LDL.LU R175, [R1+0x84] ;  /* 0x0000840001af7983 */ /* 0x00036c0000300800 */
[----:B------:R4:W1:Y:S02]  /*8510*/  MUFU.EX2 R165, R0 ;  /* 0x0000000000a57308 */ /* 0x0008640000000800 */
[--C-:B----4-:R-:W-:Y:S01]  /*8520*/  FFMA.FTZ R0, R168, c[0x0][0x2d0], -R132.reuse ;  /* 0x0000b400a8007a23 */ /* 0x110fe20000010884 */
[----:B-1----:R-:W-:Y:S01]  /*8530*/  F2FP.PACK_AB R133, R165, R148 ;  /* 0x00000094a585723e */ /* 0x002fe200000000ff */
[----:B------:R1:W5:Y:S05]  /*8540*/  LDL.LU R168, [R1+0x80] ;  /* 0x0000800001a87983 */ /* 0x00036a0000300800 */
[----:B------:R1:W5:Y:S05]  /*8550*/  LDL.LU R169, [R1+0x7c] ;  /* 0x00007c0001a97983 */ /* 0x00036a0000300800 */
[----:B--2---:R-:W2:Y:S02]  /*8560*/  LDSM.16.MT88.4 R140, [R238+0x100] ;  /* 0x00010000ee8c783b */ /* 0x004ea40000004200 */
[C---:B--2---:R-:W-:Y:S08]  /*8570*/  HMMA.16816.F32 R12, R136.reuse, R140, R12 ;  /* 0x0000008c880c723c */ /* 0x044ff0000000180c */
[C---:B------:R-:W-:Y:S01]  /*8580*/  HMMA.16816.F32 R16, R136.reuse, R142, R16 ;  /* 0x0000008e8810723c */ /* 0x040fe20000001810 */
[----:B---3--:R-:W2:Y:S07]  /*8590*/  LDSM.16.MT88.4 R140, [R241+0x100] ;  /* 0x00010000f18c783b */ /* 0x008eae0000004200 */
[C---:B--2---:R-:W-:Y:S08]  /*85a0*/  HMMA.16816.F32 R20, R136.reuse, R140, R20 ;  /* 0x0000008c8814723c */ /* 0x044ff00000001814 */
[C---:B------:R-:W-:Y:S01]  /*85b0*/  HMMA.16816.F32 R24, R136.reuse, R142, R24 ;  /* 0x0000008e8818723c */ /* 0x040fe20000001818 */
[----:B------:R-:W2:Y:S07]  /*85c0*/  LDSM.16.MT88.4 R140, [R240+0x100] ;  /* 0x00010000f08c783b */ /* 0x000eae0000004200 */
        /* <DEDUP_REMOVED lines=37> */
[----:B------:R-:W-:Y:S01]  /*8820*/  HMMA.16816.F32 R128, R136, R142, R128 ;  /* 0x0000008e8880723c */ /* 0x000fe20000001880 */
[----:B------:R-:W2:Y:S06]  /*8830*/  LDSM.16.MT88.4 R140, [R237+0x900] ;  /* 0x00090000ed8c783b */ /* 0x000eac0000004200 */
[----:B------:R-:W-:Y:S02]  /*8840*/  F2FP.PACK_AB R136, R153, R152 ;  /* 0x000000989988723e */ /* 0x000fe400000000ff */
[----:B------:R-:W-:Y:S03]  /*8850*/  F2FP.PACK_AB R138, R157, R154 ;  /* 0x0000009a9d8a723e */ /* 0x000fe600000000ff */
[----:B------:R-:W-:Y:S01]  /*8860*/  F2FP.PACK_AB R137, R149, R145 ;  /* 0x000000919589723e */ /* 0x000fe200000000ff */
[----:B------:R-:W-:Y:S01]  /*8870*/  FADD.FTZ R145, R145, R135 ;  /* 0x0000008791917221 */ /* 0x000fe20000010000 */
[----:B------:R-:W-:Y:S07]  /*8880*/  F2FP.PACK_AB R139, R150, R147 ;  /* 0x00000093968b723e */ /* 0x000fee00000000ff */
        /* <DEDUP_REMOVED lines=45> */
[C---:B--2---:R-:W-:Y:S01]  /*8b60*/  HMMA.16816.F32 R124, R136.reuse, R140, R124 ;  /* 0x0000008c887c723c */ /* 0x044fe2000000187c */
[----:B------:R2:W3:Y:S07]  /*8b70*/  MUFU.EX2 R140, R0 ;  /* 0x00000000008c7308 */ /* 0x0004ee0000000800 */
[----:B------:R-:W-:Y:S01]  /*8b80*/  HMMA.16816.F32 R128, R136, R142, R128 ;  /* 0x0000008e8880723c */ /* 0x000fe20000001880 */
[----:B------:R-:W4:Y:S03]  /*8b90*/  LDSM.16.MT88.4 R136, [R237+0x1100] ;  /* 0x00110000ed88783b */ /* 0x000f260000004200 */
[----:B--2---:R-:W-:Y:S01]  /*8ba0*/  FFMA.FTZ R0, R164, c[0x0][0x2d0], -R132 ;  /* 0x0000b400a4007a23 */ /* 0x004fe20000010884 */
[----:B---3--:R-:W-:Y:S01]  /*8bb0*/  MOV R146, R140 ;  /* 0x0000008c00927202 */ /* 0x008fe20000000f00 */
[----:B------:R2:W-:Y:S01]  /*8bc0*/  MUFU.EX2 R164, R170 ;  /* 0x000000aa00a47308 */ /* 0x0005e20000000800 */
[----:B------:R-:W3:Y:S01]  /*8bd0*/  LDSM.16.MT88.4 R140, [R238+0x1100] ;  /* 0x00110000ee8c783b */ /* 0x000ee20000004200 */
[----:B------:R-:W-:Y:S08]  /*8be0*/  F2FP.PACK_AB R132, R156, R151 ;  /* 0x000000979c84723e */ /* 0x000ff000000000ff */
[----:B------:R-:W1:Y:S01]  /*8bf0*/  MUFU.EX2 R166, R0 ;  /* 0x0000000000a67308 */ /* 0x000e620000000800 */
[----:B--2---:R2:W5:Y:S05]  /*8c00*/  LDL.LU R170, [R1+0x78] ;  /* 0x0000780001aa7983 */ /* 0x00456a0000300800 */
[----:B------:R2:W5:Y:S01]  /*8c10*/  LDL.LU R171, [R1+0x74] ;  /* 0x0000740001ab7983 */ /* 0x0005620000300800 */
[----:B-1----:R-:W-:Y:S04]  /*8c20*/  F2FP.PACK_AB R135, R166, R146 ;  /* 0x00000092a687723e */ /* 0x002fe800000000ff */
[----:B------:R2:W5:Y:S01]  /*8c30*/  LDL.LU R243, [R1+0x70] ;  /* 0x0000700001f37983 */ /* 0x0005620000300800 */
[----:B------:R-:W-:Y:S04]  /*8c40*/  FADD.FTZ R0, R152, R144 ;  /* 0x0000009098007221 */ /* 0x000fe80000010000 */
[----:B------:R-:W-:Y:S01]  /*8c50*/  FADD.FTZ R144, R153, R0 ;  /* 0x0000000099907221 */ /* 0x000fe20000010000 */
[C---:B----4-:R-:W-:Y:S05]  /*8c60*/  HMMA.16816.F32 R4, R132.reuse, R136, R4 ;  /* 0x000000888404723c */ /* 0x050fea0000001804 */
[----:B------:R-:W-:Y:S03]  /*8c70*/  FADD.FTZ R0, R149, R145 ;  /* 0x0000009195007221 */ /* 0x000fe60000010000 */
[C---:B------:R-:W-:Y:S01]  /*8c80*/  HMMA.16816.F32 R8, R132.reuse, R138, R8 ;  /* 0x0000008a8408723c */ /* 0x040fe20000001808 */
[----:B------:R-:W1:Y:S07]  /*8c90*/  LDSM.16.MT88.4 R136, [R241+0x1100] ;  /* 0x00110000f188783b */ /* 0x000e6e0000004200 */
[C---:B---3--:R-:W-:Y:S08]  /*8ca0*/  HMMA.16816.F32 R12, R132.reuse, R140, R12 ;  /* 0x0000008c840c723c */ /* 0x048ff0000000180c */
[C---:B------:R-:W-:Y:S01]  /*8cb0*/  HMMA.16816.F32 R16, R132.reuse, R142, R16 ;  /* 0x0000008e8410723c */ /* 0x040fe20000001810 */
[----:B------:R-:W3:Y:S07]  /*8cc0*/  LDSM.16.MT88.4 R140, [R240+0x1100] ;  /* 0x00110000f08c783b */ /* 0x000eee0000004200 */
[C---:B-1----:R-:W-:Y:S08]  /*8cd0*/  HMMA.16816.F32 R20, R132.reuse, R136, R20 ;  /* 0x000000888414723c */ /* 0x042ff00000001814 */
        /* <DEDUP_REMOVED lines=35> */
[C---:B-1----:R-:W-:Y:S07]  /*8f10*/  HMMA.16816.F32 R116, R132.reuse, R136, R116 ;  /* 0x000000888474723c */ /* 0x042fee0000001874 */
[----:B------:R-:W-:Y:S01]  /*8f20*/  MOV R137, R162 ;  /* 0x000000a200897202 */ /* 0x000fe20000000f00 */
[C---:B------:R-:W-:Y:S01]  /*8f30*/  HMMA.16816.F32 R120, R132.reuse, R138, R120 ;  /* 0x0000008a8478723c */ /* 0x040fe20000001878 */
[----:B------:R-:W1:Y:S03]  /*8f40*/  LDSM.16.MT88.4 R160, [R237+0x1900] ;  /* 0x00190000eda0783b */ /* 0x000e660000004200 */
[----:B------:R-:W-:Y:S04]  /*8f50*/  FADD.FTZ R136, R154, R144 ;  /* 0x000000909a887221 */ /* 0x000fe80000010000 */
[C---:B---3--:R-:W-:Y:S07]  /*8f60*/  HMMA.16816.F32 R124, R132.reuse, R140, R124 ;  /* 0x0000008c847c723c */ /* 0x048fee000000187c */
[----:B------:R-:W-:Y:S01]  /*8f70*/  MOV R141, R155 ;  /* 0x0000009b008d7202 */ /* 0x000fe20000000f00 */
[----:B------:R-:W-:Y:S01]  /*8f80*/  HMMA.16816.F32 R128, R132, R142, R128 ;  /* 0x0000008e8480723c */ /* 0x000fe20000001880 */
[----:B------:R-:W3:Y:S03]  /*8f90*/  LDSM.16.MT88.4 R152, [R238+0x1900] ;  /* 0x00190000ee98783b */ /* 0x000ee60000004200 */
[----:B------:R-:W-:Y:S02]  /*8fa0*/  FADD.FTZ R140, R147, R0 ;  /* 0x00000000938c7221 */ /* 0x000fe40000010000 */
[----:B------:R-:W-:Y:S01]  /*8fb0*/  FADD.FTZ R0, R157, R136 ;  /* 0x000000889d007221 */ /* 0x000fe20000010000 */
[----:B------:R-:W-:Y:S01]  /*8fc0*/  MOV R157, R167 ;  /* 0x000000a7009d7202 */ /* 0x000fe20000000f00 */
[----:B------:R-:W-:Y:S01]  /*8fd0*/  FADD.FTZ R132, R150, R140 ;  /* 0x0000008c96847221 */ /* 0x000fe20000010000 */
[----:B------:R-:W-:Y:S03]  /*8fe0*/  MOV R150, R164 ;  /* 0x000000a400967202 */ /* 0x000fe60000000f00 */
[----:B------:R-:W-:Y:S01]  /*8ff0*/  MOV R143, R146 ;  /* 0x00000092008f7202 */ /* 0x000fe20000000f00 */
[----:B------:R-:W-:Y:S01]  /*9000*/  FADD.FTZ R148, R148, R132 ;  /* 0x0000008494947221 */ /* 0x000fe20000010000 */
[----:B------:R-:W4:Y:S01]  /*9010*/  LDSM.16.MT88.4 R144, [R241+0x1900] ;  /* 0x00190000f190783b */ /* 0x000f220000004200 */
[----:B------:R-:W-:Y:S01]  /*9020*/  F2FP.PACK_AB R132, R150, R157 ;  /* 0x0000009d9684723e */ /* 0x000fe200000000ff */
[----:B------:R-:W-:Y:S01]  /*9030*/  FADD.FTZ R0, R151, R0 ;  /* 0x0000000097007221 */ /* 0x000fe20000010000 */
[----:B------:R-:W-:Y:S02]  /*9040*/  F2FP.PACK_AB R134, R159, R158 ;  /* 0x0000009e9f86723e */ /* 0x000fe400000000ff */
[----:B------:R-:W-:Y:S01]  /*9050*/  F2FP.PACK_AB R133, R178, R179 ;  /* 0x000000b3b285723e */ /* 0x000fe200000000ff */
[----:B------:R-:W-:Y:S01]  /*9060*/  FADD.FTZ R149, R156, R0 ;  /* 0x000000009c957221 */ /* 0x000fe20000010000 */
[----:B------:R-:W-:Y:S02]  /*9070*/  F2FP.PACK_AB R135, R176, R177 ;  /* 0x000000b1b087723e */ /* 0x000fe400000000ff */
[----:B------:R-:W-:Y:S02]  /*9080*/  MOV R140, R166 ;  /* 0x000000a6008c7202 */ /* 0x000fe40000000f00 */
[----:B------:R-:W-:Y:S02]  /*9090*/  MOV R0, R165 ;  /* 0x000000a500007202 */ /* 0x000fe40000000f00 */
[----:B------:R-:W-:Y:S01]  /*90a0*/  MOV R142, R137 ;  /* 0x00000089008e7202 */ /* 0x000fe20000000f00 */
[C---:B-1----:R-:W-:Y:S01]  /*90b0*/  HMMA.16816.F32 R164, R132.reuse, R160, R4 ;  /* 0x000000a084a4723c */ /* 0x042fe20000001804 */
[----:B------:R-:W1:Y:S06]  /*90c0*/  LDSM.16.MT88.4 R136, [R240+0x1900] ;  /* 0x00190000f088783b */ /* 0x000e6c0000004200 */
[----:B------:R-:W-:Y:S01]  /*90d0*/  MOV R5, R157 ;  /* 0x0000009d00057202 */ /* 0x000fe20000000f00 */
[C---:B------:R-:W-:Y:S04]  /*90e0*/  HMMA.16816.F32 R160, R132.reuse, R162, R8 ;  /* 0x000000a284a0723c */ /* 0x040fe80000001808 */
[----:B------:R-:W-:Y:S02]  /*90f0*/  MOV R4, R150 ;  /* 0x0000009600047202 */ /* 0x000fe40000000f00 */
[----:B------:R-:W-:Y:S02]  /*9100*/  MOV R6, R149 ;  /* 0x0000009500067202 */ /* 0x000fe40000000f00 */
[----:B------:R-:W-:Y:S04]  /*9110*/  MOV R10, R159 ;  /* 0x0000009f000a7202 */ /* 0x000fe80000000f00 */
[----:B------:R-:W-:Y:S02]  /*9120*/  MOV R11, R158 ;  /* 0x0000009e000b7202 */ /* 0x000fe40000000f00 */
[C---:B---3--:R-:W-:Y:S01]  /*9130*/  HMMA.16816.F32 R156, R132.reuse, R152, R12 ;  /* 0x00000098849c723c */ /* 0x048fe2000000180c */
[----:B------:R-:W-:Y:S02]  /*9140*/  LDSM.16.MT88.4 R12, [R241+0x3900] ;  /* 0x00390000f10c783b */ /* 0x000fe40000004200 */
[----:B------:R-:W-:Y:S05]  /*9150*/  MOV R7, R148 ;  /* 0x0000009400077202 */ /* 0x000fea0000000f00 */
[C---:B------:R-:W-:Y:S01]  /*9160*/  HMMA.16816.F32 R152, R132.reuse, R154, R16 ;  /* 0x0000009a8498723c */ /* 0x040fe20000001810 */
[----:B------:R-:W-:Y:S07]  /*9170*/  LDSM.16.MT88.4 R16, [R240+0x3900] ;  /* 0x00390000f010783b */ /* 0x000fee0000004200 */
[C---:B----4-:R-:W-:Y:S07]  /*9180*/  HMMA.16816.F32 R148, R132.reuse, R144, R20 ;  /* 0x000000908494723c */ /* 0x050fee0000001814 */
[----:B------:R-:W-:Y:S01]  /*9190*/  MOV R21, R4 ;  /* 0x0000000400157202 */ /* 0x000fe20000000f00 */
[C---:B------:R-:W-:Y:S04]  /*91a0*/  HMMA.16816.F32 R144, R132.reuse, R146, R24 ;  /* 0x000000928490723c */ /* 0x040fe80000001818 */
[----:B------:R-:W-:Y:S02]  /*91b0*/  MOV R20, R5 ;  /* 0x0000000500147202 */ /* 0x000fe40000000f00 */
[----:B------:R-:W-:Y:S02]  /*91c0*/  MOV R23, R10 ;  /* 0x0000000a00177202 */ /* 0x000fe40000000f00 */
[----:B------:R-:W-:Y:S04]  /*91d0*/  MOV R27, R140 ;  /* 0x0000008c001b7202 */ /* 0x000fe80000000f00 */
[----:B------:R-:W-:Y:S02]  /*91e0*/  MOV R26, R142 ;  /* 0x0000008e001a7202 */ /* 0x000fe40000000f00 */
[----:B------:R-:W-:Y:S02]  /*91f0*/  MOV R25, R143 ;  /* 0x0000008f00197202 */ /* 0x000fe40000000f00 */
[----:B------:R-:W-:Y:S02]  /*9200*/  MOV R24, R141 ;  /* 0x0000008d00187202 */ /* 0x000fe40000000f00 */
[C---:B-1----:R-:W-:Y:S03]  /*9210*/  HMMA.16816.F32 R140, R132.reuse, R136, R28 ;  /* 0x00000088848c723c */ /* 0x042fe6000000181c */
[----:B------:R-:W-:Y:S02]  /*9220*/  MOV R22, R11 ;  /* 0x0000000b00167202 */ /* 0x000fe40000000f00 */
[----:B------:R-:W-:Y:S02]  /*9230*/  LDSM.16.MT88.4 R8, [R238+0x3900] ;  /* 0x00390000ee08783b */ /* 0x000fe40000004200 */
[----:B------:R-:W-:Y:S01]  /*9240*/  MOV R31, R6 ;  /* 0x00000006001f7202 */ /* 0x000fe20000000f00 */
[C---:B------:R-:W-:Y:S04]  /*9250*/  HMMA.16816.F32 R136, R132.reuse, R138, R32 ;  /* 0x0000008a8488723c */ /* 0x040fe80000001820 */
[----:B------:R-:W-:Y:S02]  /*9260*/  MOV R30, R7 ;  /* 0x00000007001e7202 */ /* 0x000fe40000000f00 */
[----:B------:R-:W1:Y:S03]  /*9270*/  LDSM.16.MT88.4 R4, [R237+0x3900] ;  /* 0x00390000ed04783b */ /* 0x000e660000004200 */
[----:B------:R-:W-:Y:S04]  /*9280*/  FADD.FTZ R0, R0, R30 ;  /* 0x0000001e00007221 */ /* 0x000fe80000010000 */
[----:B------:R-:W-:Y:S01]  /*9290*/  FADD.FTZ R0, R25, R0 ;  /* 0x0000000019007221 */ /* 0x000fe20000010000 */
[C---:B-1----:R-:W-:Y:S08]  /*92a0*/  HMMA.16816.F32 R36, R132.reuse, R4, R36 ;  /* 0x000000048424723c */ /* 0x042ff00000001824 */
[C---:B------:R-:W-:Y:S01]  /*92b0*/  HMMA.16816.F32 R40, R132.reuse, R6, R40 ;  /* 0x000000068428723c */ /* 0x040fe20000001828 */
[----:B------:R-:W1:Y:S07]  /*92c0*/  LDSM.16.MT88.4 R4, [R237+0x5900] ;  /* 0x00590000ed04783b */ /* 0x000e6e0000004200 */
[C---:B------:R-:W-:Y:S08]  /*92d0*/  HMMA.16816.F32 R44, R132.reuse, R8, R44 ;  /* 0x00000008842c723c */ /* 0x040ff0000000182c */
[C---:B------:R-:W-:Y:S01]  /*92e0*/  HMMA.16816.F32 R48, R132.reuse, R10, R48 ;  /* 0x0000000a8430723c */ /* 0x040fe20000001830 */
[----:B------:R-:W3:Y:S07]  /*92f0*/  LDSM.16.MT88.4 R8, [R238+0x5900] ;  /* 0x00590000ee08783b */ /* 0x000eee0000004200 */
[C---:B------:R-:W-:Y:S08]  /*9300*/  HMMA.16816.F32 R52, R132.reuse, R12, R52 ;  /* 0x0000000c8434723c */ /* 0x040ff00000001834 */
[C---:B------:R-:W-:Y:S01]  /*9310*/  HMMA.16816.F32 R56, R132.reuse, R14, R56 ;  /* 0x0000000e8438723c */ /* 0x040fe20000001838 */
[----:B------:R-:W4:Y:S07]  /*9320*/  LDSM.16.MT88.4 R12, [R241+0x5900] ;  /* 0x00590000f10c783b */ /* 0x000f2e0000004200 */
[C---:B------:R-:W-:Y:S08]  /*9330*/  HMMA.16816.F32 R60, R132.reuse, R16, R60 ;  /* 0x00000010843c723c */ /* 0x040ff0000000183c */
[C---:B------:R-:W-:Y:S01]  /*9340*/  HMMA.16816.F32 R64, R132.reuse, R18, R64 ;  /* 0x000000128440723c */ /* 0x040fe20000001840 */
[----:B------:R-:W2:Y:S07]  /*9350*/  LDSM.16.MT88.4 R16, [R240+0x5900] ;  /* 0x00590000f010783b */ /* 0x000eae0000004200 */
[C---:B-1----:R-:W-:Y:S08]  /*9360*/  HMMA.16816.F32 R68, R132.reuse, R4, R68 ;  /* 0x000000048444723c */ /* 0x042ff00000001844 */
[C---:B------:R-:W-:Y:S01]  /*9370*/  HMMA.16816.F32 R72, R132.reuse, R6, R72 ;  /* 0x000000068448723c */ /* 0x040fe20000001848 */
[----:B------:R-:W1:Y:S07]  /*9380*/  LDSM.16.MT88.4 R4, [R237+0x7900] ;  /* 0x00790000ed04783b */ /* 0x000e6e0000004200 */
[C---:B---3--:R-:W-:Y:S08]  /*9390*/  HMMA.16816.F32 R76, R132.reuse, R8, R76 ;  /* 0x00000008844c723c */ /* 0x048ff0000000184c */
[C---:B------:R-:W-:Y:S01]  /*93a0*/  HMMA.16816.F32 R80, R132.reuse, R10, R80 ;  /* 0x0000000a8450723c */ /* 0x040fe20000001850 */
[----:B------:R-:W3:Y:S07]  /*93b0*/  LDSM.16.MT88.4 R8, [R238+0x7900] ;  /* 0x00790000ee08783b */ /* 0x000eee0000004200 */
[C---:B----4-:R-:W-:Y:S08]  /*93c0*/  HMMA.16816.F32 R84, R132.reuse, R12, R84 ;  /* 0x0000000c8454723c */ /* 0x050ff00000001854 */
[C---:B------:R-:W-:Y:S01]  /*93d0*/  HMMA.16816.F32 R88, R132.reuse, R14, R88 ;  /* 0x0000000e8458723c */ /* 0x040fe20000001858 */
[----:B------:R-:W4:Y:S07]  /*93e0*/  LDSM.16.MT88.4 R12, [R241+0x7900] ;  /* 0x00790000f10c783b */ /* 0x000f2e0000004200 */
[C---:B--2---:R-:W-:Y:S08]  /*93f0*/  HMMA.16816.F32 R92, R132.reuse, R16, R92 ;  /* 0x00000010845c723c */ /* 0x044ff0000000185c */
[C---:B------:R-:W-:Y:S01]  /*9400*/  HMMA.16816.F32 R96, R132.reuse, R18, R96 ;  /* 0x000000128460723c */ /* 0x040fe20000001860 */
[----:B------:R-:W2:Y:S07]  /*9410*/  LDSM.16.MT88.4 R16, [R240+0x7900] ;  /* 0x00790000f010783b */ /* 0x000eae0000004200 */
[C---:B-1----:R-:W-:Y:S07]  /*9420*/  HMMA.16816.F32 R100, R132.reuse, R4, R100 ;  /* 0x000000048464723c */ /* 0x042fee0000001864 */
[----:B------:R-:W-:Y:S01]  /*9430*/  FADD.FTZ R4, R24, R31 ;  /* 0x0000001f18047221 */ /* 0x000fe20000010000 */
[C---:B------:R-:W-:Y:S04]  /*9440*/  HMMA.16816.F32 R104, R132.reuse, R6, R104 ;  /* 0x000000068468723c */ /* 0x040fe80000001868 */
[----:B------:R-:W-:Y:S02]  /*9450*/  FADD.FTZ R4, R26, R4 ;  /* 0x000000041a047221 */ /* 0x000fe40000010000 */
[----:B------:R-:W-:Y:S02]  /*9460*/  FADD.FTZ R5, R27, R0 ;  /* 0x000000001b057221 */ /* 0x000fe40000010000 */
[C---:B---3--:R-:W-:Y:S04]  /*9470*/  HMMA.16816.F32 R108, R132.reuse, R8, R108 ;  /* 0x00000008846c723c */ /* 0x048fe8000000186c */
[----:B------:R-:W-:Y:S02]  /*9480*/  FADD.FTZ R0, R20, R4 ;  /* 0x0000000414007221 */ /* 0x000fe40000010000 */
[----:B------:R-:W-:Y:S02]  /*9490*/  FADD.FTZ R5, R179, R5 ;  /* 0x00000005b3057221 */ /* 0x000fe40000010000 */
[C---:B------:R-:W-:Y:S04]  /*94a0*/  HMMA.16816.F32 R112, R132.reuse, R10, R112 ;  /* 0x0000000a8470723c */ /* 0x040fe80000001870 */
[----:B------:R-:W-:Y:S02]  /*94b0*/  FADD.FTZ R0, R21, R0 ;  /* 0x0000000015007221 */ /* 0x000fe40000010000 */
[----:B------:R-:W-:Y:S02]  /*94c0*/  FADD.FTZ R5, R178, R5 ;  /* 0x00000005b2057221 */ /* 0x000fe40000010000 */
[C---:B----4-:R-:W-:Y:S04]  /*94d0*/  HMMA.16816.F32 R116, R132.reuse, R12, R116 ;  /* 0x0000000c8474723c */ /* 0x050fe80000001874 */
[----:B------:R-:W-:Y:S02]  /*94e0*/  FADD.FTZ R4, R22, R0 ;  /* 0x0000000016047221 */ /* 0x000fe40000010000 */
[----:B------:R-:W-:Y:S02]  /*94f0*/  FADD.FTZ R0, R177, R5 ;  /* 0x00000005b1007221 */ /* 0x000fe40000010000 */
[C---:B------:R-:W-:Y:S04]  /*9500*/  HMMA.16816.F32 R120, R132.reuse, R14, R120 ;  /* 0x0000000e8478723c */ /* 0x040fe80000001878 */
[----:B------:R-:W-:Y:S02]  /*9510*/  FADD.FTZ R4, R23, R4 ;  /* 0x0000000417047221 */ /* 0x000fe40000010000 */
[----:B------:R-:W-:Y:S02]  /*9520*/  FADD.FTZ R0, R176, R0 ;  /* 0x00000000b0007221 */ /* 0x000fe40000010000 */
[C---:B--2---:R-:W-:Y:S01]  /*9530*/  HMMA.16816.F32 R124, R132.reuse, R16, R124 ;  /* 0x00000010847c723c */ /* 0x044fe2000000187c */
[----:B------:R-:W-:Y:S05]  /*9540*/  STL [R1+0x1c], R4 ;  /* 0x00001c0401007387 */ /* 0x000fea0000100800 */
[----:B------:R1:W-:Y:S02]  /*9550*/  STL [R1+0x20], R0 ;  /* 0x0000200001007387 */ /* 0x0003e40000100800 */
[----:B------:R-:W-:Y:S07]  /*9560*/  HMMA.16816.F32 R128, R132, R18, R128 ;  /* 0x000000128480723c */ /* 0x000fee0000001880 */
[----:B------:R-:W-:Y:S02]  /*9570*/  MOV R132, R2 ;  /* 0x0000000200847202 */ /* 0x000fe40000000f00 */
[----:B-1----:R-:W-:Y:S01]  /*9580*/  MOV R0, R3 ;  /* 0x0000000300007202 */ /* 0x002fe20000000f00 */
[----:B------:R-:W-:-:S05]  /*9590*/  @P0 BRA `(.L_x_5) ;  /* 0xffffc4c000000947 */ /* 0x000fca000383ffff */
.L_x_4:
[----:B------:R-:W2:Y:S04]  /*95a0*/  LDL.LU R4, [R1+0x1c] ;  /* 0x00001c0001047983 */ /* 0x000ea80000300800 */
[----:B------:R-:W3:Y:S01]  /*95b0*/  LDL.LU R5, [R1+0x20] ;  /* 0x0000200001057983 */ /* 0x000ee20000300800 */
[----:B------:R-:W-:-:S02]  /*95c0*/  MOV R16, 0xff800000 ;  /* 0xff80000000107802 */ /* 0x000fc40000000f00 */
[----:B------:R-:W-:Y:S02]  /*95d0*/  MOV R17, 0xff800000 ;  /* 0xff80000000117802 */ /* 0x000fe40000000f00 */
[----:B------:R-:W-:Y:S01]  /*95e0*/  PLOP3.LUT P2, PT, PT, PT, PT, 0x8, 0x0 ;  /* 0x000000000000781c */ /* 0x000fe20003f4e170 */
[----:B--2---:R-:W1:Y:S04]  /*95f0*/  SHFL.BFLY PT, R7, R4, 0x2, 0x1f ;  /* 0x0c401f0004077f89 */ /* 0x004e6800000e0000 */
[----:B---3--:R-:W2:Y:S01]  /*9600*/  SHFL.BFLY PT, R8, R5, 0x2, 0x1f ;  /* 0x0c401f0005087f89 */ /* 0x008ea200000e0000 */
[----:B-1----:R-:W-:Y:S02]  /*9610*/  FADD.FTZ R7, R7, R4 ;  /* 0x0000000407077221 */ /* 0x002fe40000010000 */
[----:B--2---:R-:W-:-:S03]  /*9620*/  FADD.FTZ R8, R8, R5 ;  /* 0x0000000508087221 */ /* 0x004fc60000010000 */
[----:B------:R-:W1:Y:S04]  /*9630*/  SHFL.BFLY PT, R4, R7, 0x1, 0x1f ;  /* 0x0c201f0007047f89 */ /* 0x000e6800000e0000 */
[----:B------:R-:W2:Y:S01]  /*9640*/  SHFL.BFLY PT, R0, R8, 0x1, 0x1f ;  /* 0x0c201f0008007f89 */ /* 0x000ea200000e0000 */
[----:B-1----:R-:W-:Y:S01]  /*9650*/  FADD.FTZ R7, R7, R4 ;  /* 0x0000000407077221 */ /* 0x002fe20000010000 */
[----:B------:R-:W-:Y:S01]  /*9660*/  MOV R4, RZ ;  /* 0x000000ff00047202 */ /* 0x000fe20000000f00 */
[----:B--2---:R-:W-:-:S03]  /*9670*/  FADD.FTZ R8, R0, R8 ;  /* 0x0000000800087221 */ /* 0x004fc60000010000 */
[----:B------:R-:W-:Y:S02]  /*9680*/  FSETP.NE.FTZ.AND P1, PT, R7, RZ, PT ;  /* 0x000000ff0700720b */ /* 0x000fe40003f35000 */
[----:B------:R-:W-:Y:S02]  /*9690*/  MOV R0, RZ ;  /* 0x000000ff00007202 */ /* 0x000fe40000000f00 */
[----:B------:R-:W-:-:S09]  /*96a0*/  FSETP.NE.FTZ.AND P0, PT, R8, RZ, PT ;  /* 0x000000ff0800720b */ /* 0x000fd20003f15000 */
[----:B------:R-:W1:Y:S01]  /*96b0*/  @P1 MUFU.RCP R4, R7 ;  /* 0x0000000700041308 */ /* 0x000e620000001000 */
[----:B------:R-:W-:-:S05]  /*96c0*/  @P1 MOV R5, 0x3f317218 ;  /* 0x3f31721800051802 */ /* 0x000fca0000000f00 */
[----:B------:R-:W-:Y:S02]  /*96d0*/  @P1 FMUL.FTZ R6, R5, c[0x0][0x2d0] ;  /* 0x0000b40005061a20 */ /* 0x000fe40000410000 */
[----:B------:R-:W-:Y:S08]  /*96e0*/  @P0 MUFU.RCP R0, R8 ;  /* 0x0000000800000308 */ /* 0x000ff00000001000 */
[----:B------:R-:W2:Y:S01]  /*96f0*/  @P1 MUFU.LG2 R7, R7 ;  /* 0x0000000700071308 */ /* 0x000ea20000000c00 */
[----:B-1----:R-:W-:-:S02]  /*9700*/  FMUL.FTZ R164, R4, R164 ;  /* 0x000000a404a47220 */ /* 0x002fc40000410000 */
[C---:B------:R-:W-:Y:S02]  /*9710*/  FMUL.FTZ R165, R4.reuse, R165 ;  /* 0x000000a504a57220 */ /* 0x040fe40000410000 */
[C---:B------:R-:W-:Y:S02]  /*9720*/  FMUL.FTZ R160, R4.reuse, R160 ;  /* 0x000000a004a07220 */ /* 0x040fe40000410000 */
[C---:B------:R-:W-:Y:S01]  /*9730*/  FMUL.FTZ R161, R4.reuse, R161 ;  /* 0x000000a104a17220 */ /* 0x040fe20000410000 */
[----:B------:R-:W1:Y:S01]  /*9740*/  @P0 MUFU.LG2 R8, R8 ;  /* 0x0000000800080308 */ /* 0x000e620000000c00 */
[C---:B------:R-:W-:Y:S02]  /*9750*/  FMUL.FTZ R156, R4.reuse, R156 ;  /* 0x0000009c049c7220 */ /* 0x040fe40000410000 */
[C---:B------:R-:W-:Y:S02]  /*9760*/  FMUL.FTZ R157, R4.reuse, R157 ;  /* 0x0000009d049d7220 */ /* 0x040fe40000410000 */
[----:B------:R-:W-:-:S02]  /*9770*/  FMUL.FTZ R152, R4, R152 ;  /* 0x0000009804987220 */ /* 0x000fc40000410000 */
[C---:B------:R-:W-:Y:S02]  /*9780*/  FMUL.FTZ R153, R4.reuse, R153 ;  /* 0x0000009904997220 */ /* 0x040fe40000410000 */
[C---:B------:R-:W-:Y:S02]  /*9790*/  FMUL.FTZ R148, R4.reuse, R148 ;  /* 0x0000009404947220 */ /* 0x040fe40000410000 */
[C---:B------:R-:W-:Y:S02]  /*97a0*/  FMUL.FTZ R149, R4.reuse, R149 ;  /* 0x0000009504957220 */ /* 0x040fe40000410000 */
        /* <DEDUP_REMOVED lines=53> */
[----:B------:R-:W-:Y:S01]  /*9b00*/  FMUL.FTZ R129, R4, R129 ;  /* 0x0000008104817220 */ /* 0x000fe20000410000 */
[----:B------:R-:W-:Y:S01]  /*9b10*/  @P0 MOV R4, 0x3f317218 ;  /* 0x3f31721800040802 */ /* 0x000fe20000000f00 */
[----:B--2---:R-:W-:Y:S02]  /*9b20*/  @P1 FMUL.FTZ R7, R7, 0.69314718246459960938 ;  /* 0x3f31721807071820 */ /* 0x004fe40000410000 */
[----:B-1----:R-:W-:Y:S02]  /*9b30*/  @P0 FMUL.FTZ R5, R8, 0.69314718246459960938 ;  /* 0x3f31721808050820 */ /* 0x002fe40000410000 */
[----:B------:R-:W-:-:S02]  /*9b40*/  @P0 FMUL.FTZ R4, R4, c[0x0][0x2d0] ;  /* 0x0000b40004040a20 */ /* 0x000fc40000410000 */
        /* <DEDUP_REMOVED lines=63> */
[----:B------:R-:W-:Y:S02]  /*9f40*/  FMUL.FTZ R131, R0, R131 ;  /* 0x0000008300837220 */ /* 0x000fe40000410000 */
[----:B------:R-:W-:Y:S02]  /*9f50*/  @P1 FFMA.FTZ R16, R6, R3, R7 ;  /* 0x0000000306101223 */ /* 0x000fe40000010007 */
[----:B------:R-:W-:-:S02]  /*9f60*/  @P0 FFMA.FTZ R17, R4, R2, R5 ;  /* 0x0000000204110223 */ /* 0x000fc40000010005 */
.L_x_3:
[----:B------:R-:W-:Y:S05]  /*9f70*/  @P2 BRA `(.L_x_6) ;  /* 0x00001f8000002947 */ /* 0x000fea0003800000 */
[----:B------:R-:W1:Y:S01]  /*9f80*/  S2R R7, SR_TID.X ;  /* 0x0000000000077919 */ /* 0x000e620000002100 */
[----:B------:R-:W-:Y:S01]  /*9f90*/  IMAD R0, RZ, RZ, -UR11 ;  /* 0x8000000bff007e24 */ /* 0x000fe2000f8e02ff */
[----:B------:R-:W-:Y:S01]  /*9fa0*/  ULDC.64 UR4, c[0x0][0x4d0] ;  /* 0x0001340000047ab9 */ /* 0x000fe20000000a00 */
[----:B------:R-:W-:Y:S01]  /*9fb0*/  MOV R20, c[0x0][0x4e8] ;  /* 0x00013a0000147a02 */ /* 0x000fe20000000f00 */
[----:B------:R-:W2:Y:S01]  /*9fc0*/  S2R R9, SR_CTAID.Y ;  /* 0x0000000000097919 */ /* 0x000ea20000002600 */
[----:B------:R-:W-:Y:S01]  /*9fd0*/  UIMAD.WIDE.U32 UR8, UR11, UR4, URZ ;  /* 0x000000040b0872a5 */ /* 0x000fe2000f8e003f */
[----:B------:R-:W-:Y:S01]  /*9fe0*/  BSSY B0, `(.L_x_7) ;  /* 0x000012f000007945 */ /* 0x000fe20003800000 */
[----:B------:R-:W-:Y:S01]  /*9ff0*/  USHF.R.S32.HI UR6, URZ, 0x1f, UR11 ;  /* 0x0000001f3f067899 */ /* 0x000fe2000801140b */
[----:B------:R-:W3:Y:S01]  /*a000*/  S2R R10, SR_CTAID.Z ;  /* 0x00000000000a7919 */ /* 0x000ee20000002700 */
[----:B------:R-:W-:-:S02]  /*a010*/  ISETP.NE.AND P1, PT, R20, 0x1, PT ;  /* 0x000000011400780c */ /* 0x000fc40003f25270 */
[----:B------:R-:W-:Y:S01]  /*a020*/  IMAD.U32 R2, RZ, RZ, UR8 ;  /* 0x00000008ff027e24 */ /* 0x000fe2000f8e00ff */
[----:B------:R-:W-:Y:S01]  /*a030*/  MOV R3, UR9 ;  /* 0x0000000900037c02 */ /* 0x000fe20008000f00 */
[----:B------:R-:W4:Y:S01]  /*a040*/  S2R R19, SR_CTAID.X ;  /* 0x0000000000137919 */ /* 0x000f220000002500 */
[----:B------:R-:W-:-:S04]  /*a050*/  UIMAD UR7, UR6, UR4, URZ ;  /* 0x00000004060772a4 */ /* 0x000fc8000f8e023f */
[----:B------:R-:W-:-:S03]  /*a060*/  UIMAD UR7, UR11, UR5, UR7 ;  /* 0x000000050b0772a4 */ /* 0x000fc6000f8e0207 */
[----:B------:R-:W-:Y:S02]  /*a070*/  ULDC.64 UR4, c[0x0][0x438] ;  /* 0x00010e0000047ab9 */ /* 0x000fe40000000a00 */
[----:B------:R-:W-:Y:S01]  /*a080*/  UIMAD.WIDE.U32 UR14, UR11, UR4, URZ ;  /* 0x000000040b0e72a5 */ /* 0x000fe2000f8e003f */
[----:B-1----:R-:W-:Y:S01]  /*a090*/  SHF.R.S32.HI R5, RZ, 0x1f, R7 ;  /* 0x0000001fff057819 */ /* 0x002fe20000011407 */
[----:B------:R-:W-:Y:S02]  /*a0a0*/  UIMAD UR4, UR6, UR4, URZ ;  /* 0x00000004060472a4 */ /* 0x000fe4000f8e023f */
[----:B------:R-:W-:Y:S01]  /*a0b0*/  UIADD3 UR7, UR9, UR7, URZ ;  /* 0x0000000709077290 */ /* 0x000fe2000fffe03f */
[----:B--2---:R-:W-:Y:S01]  /*a0c0*/  IMAD R9, R0, c[0x0][0x550], R9 ;  /* 0x0001540000097a24 */ /* 0x004fe200078e0209 */
[CC--:B------:R-:W-:Y:S01]  /*a0d0*/  LEA.HI R0, R5.reuse, R7.reuse, RZ, 0x5 ;  /* 0x0000000705007211 */ /* 0x0c0fe200078f28ff */
[----:B------:R-:W-:Y:S01]  /*a0e0*/  UIMAD UR4, UR11, UR5, UR4 ;  /* 0x000000050b0472a4 */ /* 0x000fe2000f8e0204 */
[----:B------:R-:W-:-:S02]  /*a0f0*/  LEA.HI R5, R5, R7, RZ, 0x2 ;  /* 0x0000000705057211 */ /* 0x000fc400078f10ff */
[----:B------:R-:W-:Y:S01]  /*a100*/  LOP3.LUT R4, R0, 0xffffffe0, RZ, 0xc0, !PT ;  /* 0xffffffe000047812 */ /* 0x000fe200078ec0ff */
[----:B------:R-:W-:Y:S01]  /*a110*/  UIADD3 UR4, UR15, UR4, URZ ;  /* 0x000000040f047290 */ /* 0x000fe2000fffe03f */
[--C-:B------:R-:W-:Y:S02]  /*a120*/  SHF.R.S32.HI R6, RZ, 0x5, R0.reuse ;  /* 0x00000005ff067819 */ /* 0x100fe40000011400 */
[----:B------:R-:W-:Y:S01]  /*a130*/  SHF.R.S32.HI R0, RZ, 0x1f, R0 ;  /* 0x0000001fff007819 */ /* 0x000fe20000011400 */
[----:B------:R-:W-:Y:S01]  /*a140*/  IMAD.IADD R14, R7, 0x1, -R4 ;  /* 0x00000001070e7824 */ /* 0x000fe200078e0a04 */
[----:B------:R-:W-:Y:S01]  /*a150*/  LOP3.LUT R3, R5, 0xfffffffc, RZ, 0xc0, !PT ;  /* 0xfffffffc05037812 */ /* 0x000fe200078ec0ff */
[----:B------:R-:W-:Y:S01]  /*a160*/  IMAD.MOV.U32 R4, RZ, RZ, R2 ;  /* 0x000000ffff047224 */ /* 0x000fe200078e0002 */
[----:B------:R-:W-:Y:S01]  /*a170*/  LEA.HI R0, R0, R6, RZ, 0x3 ;  /* 0x0000000600007211 */ /* 0x000fe200078f18ff */
[----:B------:R-:W-:Y:S01]  /*a180*/  IMAD.U32 R5, RZ, RZ, UR7 ;  /* 0x00000007ff057e24 */ /* 0x000fe2000f8e00ff */
[----:B------:R-:W-:Y:S01]  /*a190*/  IADD3 R7, -R3, R7, RZ ;  /* 0x0000000703077210 */ /* 0x000fe20007ffe1ff */
[----:B------:R-:W-:Y:S01]  /*a1a0*/  IMAD.U32 R3, RZ, RZ, UR15 ;  /* 0x0000000fff037e24 */ /* 0x000fe2000f8e00ff */
[----:B------:R-:W-:Y:S01]  /*a1b0*/  LOP3.LUT R0, R0, 0xffffff8, RZ, 0xc0, !PT ;  /* 0x0ffffff800007812 */ /* 0x000fe200078ec0ff */
[----:B---3--:R-:W-:Y:S01]  /*a1c0*/  IMAD.WIDE.U32 R4, R10, c[0x0][0x4d8], R4 ;  /* 0x000136000a047a25 */ /* 0x008fe200078e0004 */
[----:B------:R-:W-:-:S02]  /*a1d0*/  SHF.R.S32.HI R2, RZ, 0x1f, R14 ;  /* 0x0000001fff027819 */ /* 0x000fc4000001140e */
[----:B------:R-:W-:Y:S01]  /*a1e0*/  SHF.R.S32.HI R11, RZ, 0x1f, R10 ;  /* 0x0000001fff0b7819 */ /* 0x000fe2000001140a */
[----:B------:R-:W-:Y:S01]  /*a1f0*/  IMAD.IADD R8, R6, 0x1, -R0 ;  /* 0x0000000106087824 */ /* 0x000fe200078e0a00 */
[C---:B------:R-:W-:Y:S02]  /*a200*/  LEA.HI R0, R7.reuse, R7, RZ, 0x1 ;  /* 0x0000000707007211 */ /* 0x040fe400078f08ff */
[----:B------:R-:W-:Y:S01]  /*a210*/  LEA.HI R18, R2, R14, RZ, 0x2 ;  /* 0x0000000e02127211 */ /* 0x000fe200078f10ff */
[----:B------:R-:W-:Y:S01]  /*a220*/  IMAD.U32 R2, RZ, RZ, UR14 ;  /* 0x0000000eff027e24 */ /* 0x000fe2000f8e00ff */
[----:B------:R-:W-:Y:S02]  /*a230*/  LOP3.LUT R0, R0, 0x1ffffffe, RZ, 0xc0, !PT ;  /* 0x1ffffffe00007812 */ /* 0x000fe400078ec0ff */
[----:B------:R-:W-:Y:S02]  /*a240*/  SHF.R.S32.HI R6, RZ, 0x2, R18 ;  /* 0x00000002ff067819 */ /* 0x000fe40000011412 */
[----:B------:R-:W-:Y:S01]  /*a250*/  MOV R3, UR4 ;  /* 0x0000000400037c02 */ /* 0x000fe20008000f00 */
[----:B------:R-:W-:-:S02]  /*a260*/  IMAD.IADD R0, R7, 0x1, -R0 ;  /* 0x0000000107007824 */ /* 0x000fc400078e0a00 */
[----:B------:R-:W-:Y:S02]  /*a270*/  IMAD R15, R8, 0x10, R6 ;  /* 0x00000010080f7824 */ /* 0x000fe400078e0206 */
[C---:B------:R-:W-:Y:S02]  /*a280*/  IMAD R7, R11.reuse, c[0x0][0x4d8], RZ ;  /* 0x000136000b077a24 */ /* 0x040fe400078e02ff */
[----:B------:R-:W-:Y:S01]  /*a290*/  IMAD R6, R11, c[0x0][0x440], RZ ;  /* 0x000110000b067a24 */ /* 0x000fe200078e02ff */
[----:B------:R-:W-:Y:S01]  /*a2a0*/  LEA R0, R0, R15, 0x3 ;  /* 0x0000000f00007211 */ /* 0x000fe200078e18ff */
[C---:B------:R-:W-:Y:S02]  /*a2b0*/  IMAD R7, R10.reuse, c[0x0][0x4dc], R7 ;  /* 0x000137000a077a24 */ /* 0x040fe400078e0207 */
[----:B------:R-:W-:Y:S02]  /*a2c0*/  IMAD R6, R10, c[0x0][0x444], R6 ;  /* 0x000111000a067a24 */ /* 0x000fe400078e0206 */
[----:B----4-:R-:W-:Y:S01]  /*a2d0*/  IMAD R8, R19, 0x80, R0 ;  /* 0x0000008013087824 */ /* 0x010fe200078e0200 */
[----:B------:R-:W-:Y:S01]  /*a2e0*/  SHF.R.S32.HI R0, RZ, 0x1f, R9 ;  /* 0x0000001fff007819 */ /* 0x000fe20000011409 */
[----:B------:R-:W-:-:S02]  /*a2f0*/  IMAD.IADD R5, R5, 0x1, R7 ;  /* 0x0000000105057824 */ /* 0x000fc400078e0207 */
[----:B------:R-:W-:-:S04]  /*a300*/  @P1 IMAD.HI.U32 R7, R8, c[0x0][0x4ec], RZ ;  /* 0x00013b0008071a27 */ /* 0x000fc800078e00ff */
[----:B------:R-:W-:-:S04]  /*a310*/  IMAD.WIDE.U32 R2, R10, c[0x0][0x440], R2 ;  /* 0x000110000a027a25 */ /* 0x000fc800078e0002 */
[----:B------:R-:W-:Y:S01]  /*a320*/  IMAD.MOV.U32 R10, RZ, RZ, R8 ;  /* 0x000000ffff0a7224 */ /* 0x000fe200078e0008 */
[----:B------:R-:W-:Y:S02]  /*a330*/  @P1 SHF.R.U32.HI R10, RZ, c[0x0][0x4f0], R7 ;  /* 0x00013c00ff0a1a19 */ /* 0x000fe40000011607 */
[----:B------:R-:W-:Y:S01]  /*a340*/  IADD3 R3, R3, R6, RZ ;  /* 0x0000000603037210 */ /* 0x000fe20007ffe0ff */
[C---:B------:R-:W-:Y:S02]  /*a350*/  IMAD R6, R0.reuse, c[0x0][0x4e0], RZ ;  /* 0x0001380000067a24 */ /* 0x040fe400078e02ff */
[----:B------:R-:W-:Y:S02]  /*a360*/  IMAD R0, R0, c[0x0][0x448], RZ ;  /* 0x0001120000007a24 */ /* 0x000fe400078e02ff */
[----:B------:R-:W-:Y:S02]  /*a370*/  IMAD.MOV R11, RZ, RZ, -R10 ;  /* 0x000000ffff0b7224 */ /* 0x000fe400078e0a0a */
[----:B------:R-:W-:-:S02]  /*a380*/  IMAD R13, R9, c[0x0][0x4e4], R6 ;  /* 0x00013900090d7a24 */ /* 0x000fc400078e0206 */
[----:B------:R-:W-:-:S04]  /*a390*/  IMAD.WIDE.U32 R6, R9, c[0x0][0x448], R2 ;  /* 0x0001120009067a25 */ /* 0x000fc800078e0002 */
[C---:B------:R-:W-:Y:S01]  /*a3a0*/  IMAD R12, R9.reuse, c[0x0][0x44c], R0 ;  /* 0x00011300090c7a24 */ /* 0x040fe200078e0200 */
[----:B------:R-:W-:Y:S01]  /*a3b0*/  MOV R0, R8 ;  /* 0x0000000800007202 */ /* 0x000fe20000000f00 */
[----:B------:R-:W-:-:S04]  /*a3c0*/  IMAD.WIDE.U32 R2, R9, c[0x0][0x4e0], R4 ;  /* 0x0001380009027a25 */ /* 0x000fc800078e0004 */
[----:B------:R-:W-:Y:S01]  /*a3d0*/  IMAD R9, R11, c[0x0][0x4e8], R8 ;  /* 0x00013a000b097a24 */ /* 0x000fe200078e0208 */
[----:B------:R-:W-:Y:S01]  /*a3e0*/  SHF.R.S32.HI R11, RZ, 0x1f, R10 ;  /* 0x0000001fff0b7819 */ /* 0x000fe2000001140a */
[----:B------:R-:W-:Y:S01]  /*a3f0*/  @P1 IMAD.HI.U32 R4, R8, c[0x0][0x4ec], RZ ;  /* 0x00013b0008041a27 */ /* 0x000fe200078e00ff */
[----:B------:R-:W-:Y:S01]  /*a400*/  BAR.SYNC.DEFER_BLOCKING 0x1, 0x100 ;  /* 0x0044000000007b1d */ /* 0x000fe20000010000 */
[----:B------:R-:W-:Y:S02]  /*a410*/  IADD3 R2, P0, R10, R2, RZ ;  /* 0x000000020a027210 */ /* 0x000fe40007f1e0ff */
[----:B------:R-:W-:Y:S01]  /*a420*/  IMAD.IADD R5, R7, 0x1, R12 ;  /* 0x0000000107057824 */ /* 0x000fe200078e020c */
[----:B------:R-:W-:Y:S02]  /*a430*/  SHF.R.S32.HI R7, RZ, 0x1f, R9 ;  /* 0x0000001fff077819 */ /* 0x000fe40000011409 */
[----:B------:R-:W-:Y:S02]  /*a440*/  @P1 SHF.R.U32.HI R0, RZ, c[0x0][0x4f0], R4 ;  /* 0x00013c00ff001a19 */ /* 0x000fe40000011604 */
[----:B------:R-:W-:Y:S01]  /*a450*/  IADD3.X R3, R11, R3, R13, P0, !PT ;  /* 0x000000030b037210 */ /* 0x000fe200007fe40d */
[----:B------:R-:W-:Y:S01]  /*a460*/  IMAD R11, R19, 0x80, R15 ;  /* 0x00000080130b7824 */ /* 0x000fe200078e020f */
[----:B------:R-:W-:Y:S01]  /*a470*/  MOV R4, R6 ;  /* 0x0000000600047202 */ /* 0x000fe20000000f00 */
[----:B------:R-:W-:Y:S01]  /*a480*/  IMAD R6, R7, c[0x0][0x4c8], RZ ;  /* 0x0001320007067a24 */ /* 0x000fe200078e02ff */
[----:B------:R-:W-:Y:S01]  /*a490*/  SHF.R.S32.HI R7, RZ, 0x1f, R0 ;  /* 0x0000001fff077819 */ /* 0x000fe20000011400 */
[----:B------:R-:W-:Y:S01]  /*a4a0*/  IMAD.WIDE.U32 R2, R9, c[0x0][0x4c8], R2 ;  /* 0x0001320009027a25 */ /* 0x000fe200078e0002 */
[----:B------:R-:W-:-:S03]  /*a4b0*/  LOP3.LUT P1, RZ, R14, 0x3, RZ, 0xc0, !PT ;  /* 0x000000030eff7812 */ /* 0x000fc6000782c0ff */
[----:B------:R-:W-:Y:S02]  /*a4c0*/  IMAD.MOV R10, RZ, RZ, -R0 ;  /* 0x000000ffff0a7224 */ /* 0x000fe400078e0a00 */
[----:B------:R-:W-:Y:S01]  /*a4d0*/  IMAD R9, R9, c[0x0][0x4cc], R6 ;  /* 0x0001330009097a24 */ /* 0x000fe200078e0206 */
[----:B------:R-:W-:Y:S01]  /*a4e0*/  LEA R6, P0, R2, c[0x0][0x4a8], 0x2 ;  /* 0x00012a0002067a11 */ /* 0x000fe200078010ff */
[----:B------:R-:W-:Y:S02]  /*a4f0*/  IMAD R10, R10, c[0x0][0x4e8], R8 ;  /* 0x00013a000a0a7a24 */ /* 0x000fe400078e0208 */
[----:B------:R-:W-:Y:S01]  /*a500*/  IMAD R7, R7, c[0x0][0x430], RZ ;  /* 0x00010c0007077a24 */ /* 0x000fe200078e02ff */
[----:B------:R-:W-:Y:S01]  /*a510*/  IADD3 R3, R3, R9, RZ ;  /* 0x0000000903037210 */ /* 0x000fe20007ffe0ff */
[----:B------:R-:W-:Y:S01]  /*a520*/  IMAD.WIDE.U32 R4, R0, c[0x0][0x430], R4 ;  /* 0x00010c0000047a25 */ /* 0x000fe200078e0004 */
[----:B------:R-:W-:Y:S02]  /*a530*/  SHFL.IDX PT, R8, R6, RZ, 0x1c1f ;  /* 0x001c1fff06087589 */ /* 0x000fe400000e0000 */
[----:B------:R-:W-:Y:S01]  /*a540*/  LEA.HI.X R2, R2, c[0x0][0x4ac], R3, 0x2, P0 ;  /* 0x00012b0002027a11 */ /* 0x000fe200000f1403 */
[----:B------:R-:W-:Y:S01]  /*a550*/  IMAD R0, R0, c[0x0][0x434], R7 ;  /* 0x00010d0000007a24 */ /* 0x000fe200078e0207 */
[----:B------:R-:W-:Y:S01]  /*a560*/  SHF.R.S32.HI R7, RZ, 0x1f, R10 ;  /* 0x0000001fff077819 */ /* 0x000fe2000001140a */
[----:B------:R-:W-:Y:S03]  /*a570*/  SHFL.IDX PT, R6, R6, 0x1, 0x1c1f ;  /* 0x003c1f0006067f89 */ /* 0x000fe600000e0000 */
[----:B------:R-:W-:Y:S01]  /*a580*/  IADD3 R3, R5, R0, RZ ;  /* 0x0000000005037210 */ /* 0x000fe20007ffe0ff */
[----:B------:R-:W-:Y:S01]  /*a590*/  IMAD R0, R7, c[0x0][0x428], RZ ;  /* 0x00010a0007007a24 */ /* 0x000fe200078e02ff */
[----:B------:R-:W1:Y:S01]  /*a5a0*/  SHFL.IDX PT, R9, R2, RZ, 0x1c1f ;  /* 0x001c1fff02097589 */ /* 0x000e6200000e0000 */
[----:B------:R-:W-:-:S02]  /*a5b0*/  IMAD R5, R20, c[0x0][0x388], RZ ;  /* 0x0000e20014057a24 */ /* 0x000fc400078e02ff */
[----:B------:R-:W-:Y:S01]  /*a5c0*/  IMAD R0, R10, c[0x0][0x42c], R0 ;  /* 0x00010b000a007a24 */ /* 0x000fe200078e0200 */
[----:B------:R2:W3:Y:S02]  /*a5d0*/  SHFL.IDX PT, R7, R2, 0x1, 0x1c1f ;  /* 0x003c1f0002077f89 */ /* 0x0004e400000e0000 */
[----:B------:R-:W-:-:S13]  /*a5e0*/  ISETP.GE.OR P2, PT, R11, R5, P1 ;  /* 0x000000050b00720c */ /* 0x000fda0000f46670 */
[----:B-1----:R1:W-:Y:S01]  /*a5f0*/  @!P2 ST.E [R8.64], R16 ;  /* 0x000000100800a985 */ /* 0x0023e2000c10190c */
[----:B--2---:R-:W-:Y:S01]  /*a600*/  IMAD.MOV.U32 R2, RZ, RZ, R4 ;  /* 0x000000ffff027224 */ /* 0x004fe200078e0004 */
[----:B------:R-:W-:-:S03]  /*a610*/  IADD3 R4, R11, 0x8, RZ ;  /* 0x000000080b047810 */ /* 0x000fc60007ffe0ff */
[----:B------:R-:W-:Y:S01]  /*a620*/  IMAD.WIDE.U32 R2, R10, c[0x0][0x428], R2 ;  /* 0x00010a000a027a25 */ /* 0x000fe200078e0002 */
[----:B------:R-:W-:-:S04]  /*a630*/  ISETP.GE.OR P1, PT, R4, R5, P1 ;  /* 0x000000050400720c */ /* 0x000fc80000f26670 */
[----:B------:R-:W-:Y:S02]  /*a640*/  IADD3 R0, R3, R0, RZ ;  /* 0x0000000003007210 */ /* 0x000fe40007ffe0ff */
[----:B------:R-:W-:-:S04]  /*a650*/  LEA R20, P0, R2, c[0x0][0x400], 0x2 ;  /* 0x0001000002147a11 */ /* 0x000fc800078010ff */
[----:B------:R-:W-:Y:S02]  /*a660*/  LEA.HI.X R19, R2, c[0x0][0x404], R0, 0x2, P0 ;  /* 0x0001010002137a11 */ /* 0x000fe400000f1400 */
[----:B------:R-:W-:Y:S01]  /*a670*/  LOP3.LUT R0, R18, 0x7ffffffc, RZ, 0xc0, !PT ;  /* 0x7ffffffc12007812 */ /* 0x000fe200078ec0ff */
[----:B---3--:R1:W-:Y:S01]  /*a680*/  @!P1 ST.E [R6.64], R17 ;  /* 0x0000001106009985 */ /* 0x0083e2000c10190c */
[-C--:B------:R-:W-:Y:S02]  /*a690*/  ISETP.GE.AND P1, PT, R11, R5.reuse, PT ;  /* 0x000000050b00720c */ /* 0x080fe40003f26270 */
[----:B------:R-:W-:Y:S01]  /*a6a0*/  ISETP.GE.AND P0, PT, R4, R5, PT ;  /* 0x000000050400720c */ /* 0x000fe20003f06270 */
[----:B------:R-:W-:Y:S01]  /*a6b0*/  IMAD.IADD R0, R14, 0x1, -R0 ;  /* 0x000000010e007824 */ /* 0x000fe200078e0a00 */
[----:B------:R1:W2:Y:S04]  /*a6c0*/  SHFL.IDX PT, R2, R20, RZ, 0x1c1f ;  /* 0x001c1fff14027589 */ /* 0x0002a800000e0000 */
[----:B------:R1:W3:Y:S01]  /*a6d0*/  SHFL.IDX PT, R3, R19, RZ, 0x1c1f ;  /* 0x001c1fff13037589 */ /* 0x0002e200000e0000 */
[----:B------:R-:W-:-:S04]  /*a6e0*/  SHF.L.U32 R0, R0, 0x1, RZ ;  /* 0x0000000100007819 */ /* 0x000fc800000006ff */
[----:B------:R-:W-:Y:S05]  /*a6f0*/  @P1 BRA `(.L_x_8) ;  /* 0x00000bd000001947 */ /* 0x000fea0003800000 */
[C---:B------:R-:W-:Y:S02]  /*a700*/  ISETP.GE.AND P2, PT, R0.reuse, c[0x0][0x3c8], PT ;  /* 0x0000f20000007a0c */ /* 0x040fe40003f46270 */
[C---:B------:R-:W-:Y:S02]  /*a710*/  IADD3 R5, R0.reuse, 0x8, RZ ;  /* 0x0000000800057810 */ /* 0x040fe40007ffe0ff */
[----:B------:R-:W-:Y:S02]  /*a720*/  IADD3 R4, R0, 0x10, RZ ;  /* 0x0000001000047810 */ /* 0x000fe40007ffe0ff */
[----:B------:R-:W-:Y:S02]  /*a730*/  ISETP.GE.AND P6, PT, R5, c[0x0][0x3c8], PT ;  /* 0x0000f20005007a0c */ /* 0x000fe40003fc6270 */
[----:B------:R-:W-:Y:S02]  /*a740*/  ISETP.GE.AND P1, PT, R4, c[0x0][0x3c8], PT ;  /* 0x0000f20004007a0c */ /* 0x000fe40003f26270 */
[----:B-1----:R-:W-:-:S02]  /*a750*/  IADD3 R8, R0, 0x18, RZ ;  /* 0x0000001800087810 */ /* 0x002fc40007ffe0ff */
[C---:B------:R-:W-:Y:S01]  /*a760*/  IADD3 R10, R0.reuse, 0x20, RZ ;  /* 0x00000020000a7810 */ /* 0x040fe20007ffe0ff */
[C---:B--23--:R-:W-:Y:S01]  /*a770*/  @!P2 IMAD.WIDE R6, R0.reuse, 0x4, R2 ;  /* 0x000000040006a825 */ /* 0x04cfe200078e0202 */
[C---:B------:R-:W-:Y:S02]  /*a780*/  IADD3 R11, R0.reuse, 0x28, RZ ;  /* 0x00000028000b7810 */ /* 0x040fe40007ffe0ff */
[----:B------:R-:W-:Y:S02]  /*a790*/  IADD3 R9, R0, 0x30, RZ ;  /* 0x0000003000097810 */ /* 0x000fe40007ffe0ff */
[----:B------:R1:W-:Y:S01]  /*a7a0*/  @!P2 ST.E.64 [R6.64], R164 ;  /* 0x000000a40600a985 */ /* 0x0003e2000c101b0c */
[----:B------:R-:W-:Y:S02]  /*a7b0*/  ISETP.GE.AND P5, PT, R8, c[0x0][0x3c8], PT ;  /* 0x0000f20008007a0c */ /* 0x000fe40003fa6270 */
[----:B------:R-:W-:Y:S02]  /*a7c0*/  @!P1 LEA.HI R4, R4, R4, RZ, 0x1 ;  /* 0x0000000404049211 */ /* 0x000fe400078f08ff */
[----:B------:R-:W-:-:S02]  /*a7d0*/  ISETP.GE.AND P4, PT, R10, c[0x0][0x3c8], PT ;  /* 0x0000f2000a007a0c */ /* 0x000fc40003f86270 */
[----:B------:R-:W-:Y:S02]  /*a7e0*/  @!P1 LOP3.LUT R4, R4, 0xfffffffe, RZ, 0xc0, !PT ;  /* 0xfffffffe04049812 */ /* 0x000fe400078ec0ff */
[----:B------:R-:W-:Y:S02]  /*a7f0*/  ISETP.GE.AND P3, PT, R11, c[0x0][0x3c8], PT ;  /* 0x0000f2000b007a0c */ /* 0x000fe40003f66270 */
[----:B------:R-:W-:Y:S02]  /*a800*/  ISETP.GE.AND P2, PT, R9, c[0x0][0x3c8], PT ;  /* 0x0000f20009007a0c */ /* 0x000fe40003f46270 */
[C---:B------:R-:W-:Y:S02]  /*a810*/  IADD3 R13, R0.reuse, 0x38, RZ ;  /* 0x00000038000d7810 */ /* 0x040fe40007ffe0ff */
[----:B------:R-:W-:Y:S02]  /*a820*/  IADD3 R12, R0, 0x40, RZ ;  /* 0x00000040000c7810 */ /* 0x000fe40007ffe0ff */
[----:B-1----:R-:W-:Y:S01]  /*a830*/  @!P6 LEA.HI R6, R5, R5, RZ, 0x1 ;  /* 0x000000050506e211 */ /* 0x002fe200078f08ff */
[----:B------:R-:W-:-:S03]  /*a840*/  @!P1 IMAD.WIDE R4, R4, 0x4, R2 ;  /* 0x0000000404049825 */ /* 0x000fc600078e0202 */
[----:B------:R-:W-:-:S05]  /*a850*/  @!P6 LOP3.LUT R6, R6, 0xfffffffe, RZ, 0xc0, !PT ;  /* 0xfffffffe0606e812 */ /* 0x000fca00078ec0ff */
[----:B------:R-:W-:-:S05]  /*a860*/  @!P6 IMAD.WIDE R6, R6, 0x4, R2 ;  /* 0x000000040606e825 */ /* 0x000fca00078e0202 */
[----:B------:R1:W-:Y:S01]  /*a870*/  @!P6 ST.E.64 [R6.64], R160 ;  /* 0x000000a00600e985 */ /* 0x0003e2000c101b0c */
[----:B------:R-:W-:-:S03]  /*a880*/  ISETP.GE.AND P6, PT, R13, c[0x0][0x3c8], PT ;  /* 0x0000f2000d007a0c */ /* 0x000fc60003fc6270 */
[----:B------:R2:W-:Y:S01]  /*a890*/  @!P1 ST.E.64 [R4.64], R156 ;  /* 0x0000009c04009985 */ /* 0x0005e2000c101b0c */
[----:B------:R-:W-:Y:S02]  /*a8a0*/  ISETP.GE.AND P1, PT, R12, c[0x0][0x3c8], PT ;  /* 0x0000f2000c007a0c */ /* 0x000fe40003f26270 */
[----:B-1----:R-:W-:Y:S02]  /*a8b0*/  @!P4 LEA.HI R7, R10, R10, RZ, 0x1 ;  /* 0x0000000a0a07c211 */ /* 0x002fe400078f08ff */
[----:B------:R-:W-:Y:S02]  /*a8c0*/  @!P3 LEA.HI R6, R11, R11, RZ, 0x1 ;  /* 0x0000000b0b06b211 */ /* 0x000fe400078f08ff */
[----:B--2---:R-:W-:Y:S02]  /*a8d0*/  @!P5 LEA.HI R4, R8, R8, RZ, 0x1 ;  /* 0x000000080804d211 */ /* 0x004fe400078f08ff */
[----:B------:R-:W-:Y:S02]  /*a8e0*/  @!P2 LEA.HI R5, R9, R9, RZ, 0x1 ;  /* 0x000000090905a211 */ /* 0x000fe400078f08ff */
[----:B------:R-:W-:-:S02]  /*a8f0*/  @!P5 LOP3.LUT R4, R4, 0xfffffffe, RZ, 0xc0, !PT ;  /* 0xfffffffe0404d812 */ /* 0x000fc400078ec0ff */
[----:B------:R-:W-:Y:S02]  /*a900*/  @!P4 LOP3.LUT R7, R7, 0xfffffffe, RZ, 0xc0, !PT ;  /* 0xfffffffe0707c812 */ /* 0x000fe400078ec0ff */
[----:B------:R-:W-:Y:S01]  /*a910*/  @!P3 LOP3.LUT R6, R6, 0xfffffffe, RZ, 0xc0, !PT ;  /* 0xfffffffe0606b812 */ /* 0x000fe200078ec0ff */
[----:B------:R-:W-:Y:S01]  /*a920*/  @!P5 IMAD.WIDE R10, R4, 0x4, R2 ;  /* 0x00000004040ad825 */ /* 0x000fe200078e0202 */
[----:B------:R-:W-:-:S03]  /*a930*/  @!P2 LOP3.LUT R5, R5, 0xfffffffe, RZ, 0xc0, !PT ;  /* 0xfffffffe0505a812 */ /* 0x000fc600078ec0ff */
[--C-:B------:R-:W-:Y:S01]  /*a940*/  @!P4 IMAD.WIDE R8, R7, 0x4, R2.reuse ;  /* 0x000000040708c825 */ /* 0x100fe200078e0202 */
[----:B------:R1:W-:Y:S03]  /*a950*/  @!P5 ST.E.64 [R10.64], R152 ;  /* 0x000000980a00d985 */ /* 0x0003e6000c101b0c */
[--C-:B------:R-:W-:Y:S01]  /*a960*/  @!P3 IMAD.WIDE R6, R6, 0x4, R2.reuse ;  /* 0x000000040606b825 */ /* 0x100fe200078e0202 */
[----:B------:R2:W-:Y:S03]  /*a970*/  @!P4 ST.E.64 [R8.64], R148 ;  /* 0x000000940800c985 */ /* 0x0005e6000c101b0c */
[----:B------:R-:W-:Y:S01]  /*a980*/  @!P2 IMAD.WIDE R4, R5, 0x4, R2 ;  /* 0x000000040504a825 */ /* 0x000fe200078e0202 */
[----:B------:R3:W-:Y:S04]  /*a990*/  @!P3 ST.E.64 [R6.64], R144 ;  /* 0x000000900600b985 */ /* 0x0007e8000c101b0c */
[----:B------:R4:W-:Y:S01]  /*a9a0*/  @!P2 ST.E.64 [R4.64], R140 ;  /* 0x0000008c0400a985 */ /* 0x0009e2000c101b0c */
[----:B-1----:R-:W-:-:S02]  /*a9b0*/  IADD3 R10, R0, 0x58, RZ ;  /* 0x00000058000a7810 */ /* 0x002fc40007ffe0ff */
[C---:B------:R-:W-:Y:S02]  /*a9c0*/  IADD3 R11, R0.reuse, 0x60, RZ ;  /* 0x00000060000b7810 */ /* 0x040fe40007ffe0ff */
[C---:B--2---:R-:W-:Y:S02]  /*a9d0*/  IADD3 R8, R0.reuse, 0x48, RZ ;  /* 0x0000004800087810 */ /* 0x044fe40007ffe0ff */
[----:B------:R-:W-:Y:S02]  /*a9e0*/  IADD3 R9, R0, 0x50, RZ ;  /* 0x0000005000097810 */ /* 0x000fe40007ffe0ff */
[----:B---3--:R-:W-:Y:S02]  /*a9f0*/  @!P6 LEA.HI R6, R13, R13, RZ, 0x1 ;  /* 0x0000000d0d06e211 */ /* 0x008fe400078f08ff */
[----:B------:R-:W-:Y:S02]  /*aa00*/  ISETP.GE.AND P5, PT, R8, c[0x0][0x3c8], PT ;  /* 0x0000f20008007a0c */ /* 0x000fe40003fa6270 */
[----:B----4-:R-:W-:-:S02]  /*aa10*/  @!P1 LEA.HI R4, R12, R12, RZ, 0x1 ;  /* 0x0000000c0c049211 */ /* 0x010fc400078f08ff */
[----:B------:R-:W-:Y:S02]  /*aa20*/  @!P6 LOP3.LUT R6, R6, 0xfffffffe, RZ, 0xc0, !PT ;  /* 0xfffffffe0606e812 */ /* 0x000fe400078ec0ff */
[----:B------:R-:W-:Y:S02]  /*aa30*/  ISETP.GE.AND P4, PT, R9, c[0x0][0x3c8], PT ;  /* 0x0000f20009007a0c */ /* 0x000fe40003f86270 */
[----:B------:R-:W-:Y:S01]  /*aa40*/  @!P1 LOP3.LUT R4, R4, 0xfffffffe, RZ, 0xc0, !PT ;  /* 0xfffffffe04049812 */ /* 0x000fe200078ec0ff */
[--C-:B------:R-:W-:Y:S01]  /*aa50*/  @!P6 IMAD.WIDE R6, R6, 0x4, R2.reuse ;  /* 0x000000040606e825 */ /* 0x100fe200078e0202 */
[----:B------:R-:W-:Y:S02]  /*aa60*/  ISETP.GE.AND P3, PT, R10, c[0x0][0x3c8], PT ;  /* 0x0000f2000a007a0c */ /* 0x000fe40003f66270 */
[----:B------:R-:W-:Y:S01]  /*aa70*/  ISETP.GE.AND P2, PT, R11, c[0x0][0x3c8], PT ;  /* 0x0000f2000b007a0c */ /* 0x000fe20003f46270 */
[----:B------:R-:W-:Y:S01]  /*aa80*/  @!P1 IMAD.WIDE R4, R4, 0x4, R2 ;  /* 0x0000000404049825 */ /* 0x000fe200078e0202 */
[----:B------:R1:W-:Y:S01]  /*aa90*/  @!P6 ST.E.64 [R6.64], R136 ;  /* 0x000000880600e985 */ /* 0x0003e2000c101b0c */
[----:B------:R-:W-:-:S02]  /*aaa0*/  IADD3 R13, R0, 0x68, RZ ;  /* 0x00000068000d7810 */ /* 0x000fc40007ffe0ff */
[----:B------:R-:W-:Y:S01]  /*aab0*/  IADD3 R12, R0, 0x70, RZ ;  /* 0x00000070000c7810 */ /* 0x000fe20007ffe0ff */
[----:B------:R2:W-:Y:S01]  /*aac0*/  @!P1 ST.E.64 [R4.64], R36 ;  /* 0x0000002404009985 */ /* 0x0005e2000c101b0c */
[----:B------:R-:W-:Y:S02]  /*aad0*/  ISETP.GE.AND P6, PT, R13, c[0x0][0x3c8], PT ;  /* 0x0000f2000d007a0c */ /* 0x000fe40003fc6270 */
[----:B------:R-:W-:Y:S02]  /*aae0*/  ISETP.GE.AND P1, PT, R12, c[0x0][0x3c8], PT ;  /* 0x0000f2000c007a0c */ /* 0x000fe40003f26270 */
[----:B-1----:R-:W-:Y:S02]  /*aaf0*/  @!P4 LEA.HI R7, R9, R9, RZ, 0x1 ;  /* 0x000000090907c211 */ /* 0x002fe400078f08ff */
[----:B------:R-:W-:Y:S02]  /*ab00*/  @!P3 LEA.HI R6, R10, R10, RZ, 0x1 ;  /* 0x0000000a0a06b211 */ /* 0x000fe400078f08ff */
[----:B--2---:R-:W-:-:S02]  /*ab10*/  @!P5 LEA.HI R4, R8, R8, RZ, 0x1 ;  /* 0x000000080804d211 */ /* 0x004fc400078f08ff */
[----:B------:R-:W-:Y:S02]  /*ab20*/  @!P2 LEA.HI R5, R11, R11, RZ, 0x1 ;  /* 0x0000000b0b05a211 */ /* 0x000fe400078f08ff */
[----:B------:R-:W-:Y:S02]  /*ab30*/  @!P5 LOP3.LUT R4, R4, 0xfffffffe, RZ, 0xc0, !PT ;  /* 0xfffffffe0404d812 */ /* 0x000fe400078ec0ff */
        /* <DEDUP_REMOVED lines=18> */
[----:B------:R-:W-:Y:S02]  /*ac60*/  ISETP.GE.AND P4, PT, R9, c[0x0][0x3c8], PT ;  /* 0x0000f20009007a0c */ /* 0x000fe40003f86270 */
[----:B------:R-:W-:Y:S02]  /*ac70*/  @!P6 LOP3.LUT R6, R6, 0xfffffffe, RZ, 0xc0, !PT ;  /* 0xfffffffe0606e812 */ /* 0x000fe400078ec0ff */
[----:B------:R-:W-:Y:S02]  /*ac80*/  @!P1 LOP3.LUT R4, R4, 0xfffffffe, RZ, 0xc0, !PT ;  /* 0xfffffffe04049812 */ /* 0x000fe400078ec0ff */
[----:B------:R-:W-:Y:S01]  /*ac90*/  ISETP.GE.AND P3, PT, R10, c[0x0][0x3c8], PT ;  /* 0x0000f2000a007a0c */ /* 0x000fe20003f66270 */
[--C-:B------:R-:W-:Y:S01]  /*aca0*/  @!P6 IMAD.WIDE R6, R6, 0x4, R2.reuse ;  /* 0x000000040606e825 */ /* 0x100fe200078e0202 */
[----:B------:R-:W-:Y:S02]  /*acb0*/  ISETP.GE.AND P2, PT, R11, c[0x0][0x3c8], PT ;  /* 0x0000f2000b007a0c */ /* 0x000fe40003f46270 */
[----:B------:R-:W-:Y:S01]  /*acc0*/  IADD3 R12, R0, 0x98, RZ ;  /* 0x00000098000c7810 */ /* 0x000fe20007ffe0ff */
[----:B------:R-:W-:Y:S01]  /*acd0*/  @!P1 IMAD.WIDE R4, R4, 0x4, R2 ;  /* 0x0000000404049825 */ /* 0x000fe200078e0202 */
[----:B------:R1:W-:Y:S01]  /*ace0*/  @!P6 ST.E.64 [R6.64], R56 ;  /* 0x000000380600e985 */ /* 0x0003e2000c101b0c */
[----:B------:R-:W-:-:S03]  /*acf0*/  IADD3 R13, R0, 0xa0, RZ ;  /* 0x000000a0000d7810 */ /* 0x000fc60007ffe0ff */
[----:B------:R2:W-:Y:S01]  /*ad00*/  @!P1 ST.E.64 [R4.64], R60 ;  /* 0x0000003c04009985 */ /* 0x0005e2000c101b0c */
[----:B------:R-:W-:Y:S02]  /*ad10*/  ISETP.GE.AND P1, PT, R12, c[0x0][0x3c8], PT ;  /* 0x0000f2000c007a0c */ /* 0x000fe40003f26270 */
[----:B------:R-:W-:Y:S02]  /*ad20*/  ISETP.GE.AND P6, PT, R13, c[0x0][0x3c8], PT ;  /* 0x0000f2000d007a0c */ /* 0x000fe40003fc6270 */
[----:B-1----:R-:W-:Y:S02]  /*ad30*/  @!P4 LEA.HI R7, R9, R9, RZ, 0x1 ;  /* 0x000000090907c211 */ /* 0x002fe400078f08ff */
[----:B------:R-:W-:Y:S02]  /*ad40*/  @!P3 LEA.HI R6, R10, R10, RZ, 0x1 ;  /* 0x0000000a0a06b211 */ /* 0x000fe400078f08ff */
[----:B--2---:R-:W-:Y:S02]  /*ad50*/  @!P5 LEA.HI R4, R8, R8, RZ, 0x1 ;  /* 0x000000080804d211 */ /* 0x004fe400078f08ff */
[----:B------:R-:W-:-:S02]  /*ad60*/  @!P4 LOP3.LUT R7, R7, 0xfffffffe, RZ, 0xc0, !PT ;  /* 0xfffffffe0707c812 */ /* 0x000fc400078ec0ff */
[----:B------:R-:W-:Y:S02]  /*ad70*/  @!P5 LOP3.LUT R4, R4, 0xfffffffe, RZ, 0xc0, !PT ;  /* 0xfffffffe0404d812 */ /* 0x000fe400078ec0ff */
[----:B------:R-:W-:Y:S02]  /*ad80*/  @!P2 LEA.HI R5, R11, R11, RZ, 0x1 ;  /* 0x0000000b0b05a211 */ /* 0x000fe400078f08ff */
        /* <DEDUP_REMOVED lines=12> */
[----:B--2---:R-:W-:Y:S02]  /*ae50*/  IADD3 R7, R0, 0xa8, RZ ;  /* 0x000000a800077810 */ /* 0x004fe40007ffe0ff */
[----:B------:R-:W-:Y:S02]  /*ae60*/  @!P6 LEA.HI R6, R13, R13, RZ, 0x1 ;  /* 0x0000000d0d06e211 */ /* 0x000fe400078f08ff */
[----:B---3--:R-:W-:Y:S02]  /*ae70*/  @!P1 LEA.HI R4, R12, R12, RZ, 0x1 ;  /* 0x0000000c0c049211 */ /* 0x008fe400078f08ff */
[----:B------:R-:W-:Y:S02]  /*ae80*/  ISETP.GE.AND P5, PT, R7, c[0x0][0x3c8], PT ;  /* 0x0000f20007007a0c */ /* 0x000fe40003fa6270 */
[----:B------:R-:W-:-:S02]  /*ae90*/  @!P1 LOP3.LUT R4, R4, 0xfffffffe, RZ, 0xc0, !PT ;  /* 0xfffffffe04049812 */ /* 0x000fc400078ec0ff */
[C---:B----4-:R-:W-:Y:S02]  /*aea0*/  IADD3 R10, R0.reuse, 0xc0, RZ ;  /* 0x000000c0000a7810 */ /* 0x050fe40007ffe0ff */
[----:B------:R-:W-:Y:S01]  /*aeb0*/  IADD3 R12, R0, 0xc8, RZ ;  /* 0x000000c8000c7810 */ /* 0x000fe20007ffe0ff */
[----:B------:R-:W-:Y:S01]  /*aec0*/  @!P1 IMAD.WIDE R4, R4, 0x4, R2 ;  /* 0x0000000404049825 */ /* 0x000fe200078e0202 */
[----:B------:R-:W-:Y:S02]  /*aed0*/  ISETP.GE.AND P4, PT, R8, c[0x0][0x3c8], PT ;  /* 0x0000f20008007a0c */ /* 0x000fe40003f86270 */
[----:B------:R-:W-:Y:S02]  /*aee0*/  ISETP.GE.AND P3, PT, R9, c[0x0][0x3c8], PT ;  /* 0x0000f20009007a0c */ /* 0x000fe40003f66270 */
[----:B------:R-:W-:Y:S01]  /*aef0*/  @!P6 LOP3.LUT R6, R6, 0xfffffffe, RZ, 0xc0, !PT ;  /* 0xfffffffe0606e812 */ /* 0x000fe200078ec0ff */
[----:B------:R1:W-:Y:S01]  /*af00*/  @!P1 ST.E.64 [R4.64], R80 ;  /* 0x0000005004009985 */ /* 0x0003e2000c101b0c */
[----:B------:R-:W-:-:S02]  /*af10*/  ISETP.GE.AND P2, PT, R10, c[0x0][0x3c8], PT ;  /* 0x0000f2000a007a0c */ /* 0x000fc40003f46270 */
[----:B------:R-:W-:-:S13]  /*af20*/  ISETP.GE.AND P1, PT, R12, c[0x0][0x3c8], PT ;  /* 0x0000f2000c007a0c */ /* 0x000fda0003f26270 */
[----:B------:R-:W-:-:S04]  /*af30*/  @!P1 LEA.HI R12, R12, R12, RZ, 0x1 ;  /* 0x0000000c0c0c9211 */ /* 0x000fc800078f08ff */
[----:B------:R-:W-:Y:S01]  /*af40*/  @!P1 LOP3.LUT R12, R12, 0xfffffffe, RZ, 0xc0, !PT ;  /* 0xfffffffe0c0c9812 */ /* 0x000fe200078ec0ff */
[----:B-1----:R-:W-:Y:S01]  /*af50*/  @!P6 IMAD.WIDE R4, R6, 0x4, R2 ;  /* 0x000000040604e825 */ /* 0x002fe200078e0202 */
[----:B------:R-:W-:Y:S02]  /*af60*/  @!P5 LEA.HI R6, R7, R7, RZ, 0x1 ;  /* 0x000000070706d211 */ /* 0x000fe400078f08ff */
[----:B------:R-:W-:Y:S02]  /*af70*/  @!P2 LEA.HI R7, R10, R10, RZ, 0x1 ;  /* 0x0000000a0a07a211 */ /* 0x000fe400078f08ff */
[----:B------:R1:W-:Y:S01]  /*af80*/  @!P6 ST.E.64 [R4.64], R84 ;  /* 0x000000540400e985 */ /* 0x0003e2000c101b0c */
[----:B------:R-:W-:Y:S02]  /*af90*/  @!P5 LOP3.LUT R6, R6, 0xfffffffe, RZ, 0xc0, !PT ;  /* 0xfffffffe0606d812 */ /* 0x000fe400078ec0ff */
[----:B------:R-:W-:Y:S02]  /*afa0*/  @!P2 LOP3.LUT R7, R7, 0xfffffffe, RZ, 0xc0, !PT ;  /* 0xfffffffe0707a812 */ /* 0x000fe400078ec0ff */
[----:B-1----:R-:W-:-:S02]  /*afb0*/  @!P4 LEA.HI R5, R8, R8, RZ, 0x1 ;  /* 0x000000080805c211 */ /* 0x002fc400078f08ff */
[----:B------:R-:W-:Y:S02]  /*afc0*/  @!P3 LEA.HI R4, R9, R9, RZ, 0x1 ;  /* 0x000000090904b211 */ /* 0x000fe400078f08ff */
[----:B------:R-:W-:Y:S02]  /*afd0*/  @!P4 LOP3.LUT R8, R5, 0xfffffffe, RZ, 0xc0, !PT ;  /* 0xfffffffe0508c812 */ /* 0x000fe400078ec0ff */
[----:B------:R-:W-:Y:S01]  /*afe0*/  @!P3 LOP3.LUT R10, R4, 0xfffffffe, RZ, 0xc0, !PT ;  /* 0xfffffffe040ab812 */ /* 0x000fe200078ec0ff */
[----:B------:R-:W-:-:S04]  /*aff0*/  @!P5 IMAD.WIDE R4, R6, 0x4, R2 ;  /* 0x000000040604d825 */ /* 0x000fc800078e0202 */
[--C-:B------:R-:W-:Y:S01]  /*b000*/  @!P4 IMAD.WIDE R8, R8, 0x4, R2.reuse ;  /* 0x000000040808c825 */ /* 0x100fe200078e0202 */
[----:B------:R1:W-:Y:S03]  /*b010*/  @!P5 ST.E.64 [R4.64], R88 ;  /* 0x000000580400d985 */ /* 0x0003e6000c101b0c */
[--C-:B------:R-:W-:Y:S01]  /*b020*/  @!P3 IMAD.WIDE R10, R10, 0x4, R2.reuse ;  /* 0x000000040a0ab825 */ /* 0x100fe200078e0202 */
[----:B------:R2:W-:Y:S03]  /*b030*/  @!P4 ST.E.64 [R8.64], R92 ;  /* 0x0000005c0800c985 */ /* 0x0005e6000c101b0c */
[--C-:B------:R-:W-:Y:S01]  /*b040*/  @!P2 IMAD.WIDE R6, R7, 0x4, R2.reuse ;  /* 0x000000040706a825 */ /* 0x100fe200078e0202 */
[----:B------:R-:W-:Y:S04]  /*b050*/  @!P3 ST.E.64 [R10.64], R96 ;  /* 0x000000600a00b985 */ /* 0x000fe8000c101b0c */
[----:B------:R3:W-:Y:S01]  /*b060*/  @!P2 ST.E.64 [R6.64], R100 ;  /* 0x000000640600a985 */ /* 0x0007e2000c101b0c */
[----:B-1----:R-:W-:Y:S01]  /*b070*/  @!P1 IMAD.WIDE R4, R12, 0x4, R2 ;  /* 0x000000040c049825 */ /* 0x002fe200078e0202 */
[----:B--2---:R-:W-:-:S04]  /*b080*/  IADD3 R9, R0, 0xd0, RZ ;  /* 0x000000d000097810 */ /* 0x004fc80007ffe0ff */
[----:B------:R1:W-:Y:S01]  /*b090*/  @!P1 ST.E.64 [R4.64], R104 ;  /* 0x0000006804009985 */ /* 0x0003e2000c101b0c */
[----:B------:R-:W-:Y:S02]  /*b0a0*/  IADD3 R8, R0, 0xd8, RZ ;  /* 0x000000d800087810 */ /* 0x000fe40007ffe0ff */
[----:B------:R-:W-:Y:S02]  /*b0b0*/  ISETP.GE.AND P6, PT, R9, c[0x0][0x3c8], PT ;  /* 0x0000f20009007a0c */ /* 0x000fe40003fc6270 */
[----:B------:R-:W-:Y:S02]  /*b0c0*/  ISETP.GE.AND P5, PT, R8, c[0x0][0x3c8], PT ;  /* 0x0000f20008007a0c */ /* 0x000fe40003fa6270 */
[C---:B---3--:R-:W-:Y:S02]  /*b0d0*/  IADD3 R7, R0.reuse, 0xe0, RZ ;  /* 0x000000e000077810 */ /* 0x048fe40007ffe0ff */
[----:B------:R-:W-:Y:S02]  /*b0e0*/  IADD3 R6, R0, 0xe8, RZ ;  /* 0x000000e800067810 */ /* 0x000fe40007ffe0ff */
[----:B------:R-:W-:-:S02]  /*b0f0*/  ISETP.GE.AND P4, PT, R7, c[0x0][0x3c8], PT ;  /* 0x0000f20007007a0c */ /* 0x000fc40003f86270 */
[----:B------:R-:W-:-:S03]  /*b100*/  ISETP.GE.AND P3, PT, R6, c[0x0][0x3c8], PT ;  /* 0x0000f20006007a0c */ /* 0x000fc60003f66270 */
[----:B------:R-:W-:Y:S02]  /*b110*/  @!P6 LEA.HI R9, R9, R9, RZ, 0x1 ;  /* 0x000000090909e211 */ /* 0x000fe400078f08ff */
[----:B------:R-:W-:-:S04]  /*b120*/  @!P5 LEA.HI R10, R8, R8, RZ, 0x1 ;  /* 0x00000008080ad211 */ /* 0x000fc800078f08ff */
[----:B------:R-:W-:Y:S02]  /*b130*/  @!P5 LOP3.LUT R10, R10, 0xfffffffe, RZ, 0xc0, !PT ;  /* 0xfffffffe0a0ad812 */ /* 0x000fe400078ec0ff */
[----:B------:R-:W-:Y:S02]  /*b140*/  @!P4 LEA.HI R8, R7, R7, RZ, 0x1 ;  /* 0x000000070708c211 */ /* 0x000fe400078f08ff */
[----:B------:R-:W-:Y:S01]  /*b150*/  @!P3 LEA.HI R7, R6, R6, RZ, 0x1 ;  /* 0x000000060607b211 */ /* 0x000fe200078f08ff */
[----:B------:R-:W-:Y:S01]  /*b160*/  @!P5 IMAD.WIDE R10, R10, 0x4, R2 ;  /* 0x000000040a0ad825 */ /* 0x000fe200078e0202 */
[----:B------:R-:W-:Y:S02]  /*b170*/  @!P4 LOP3.LUT R8, R8, 0xfffffffe, RZ, 0xc0, !PT ;  /* 0xfffffffe0808c812 */ /* 0x000fe400078ec0ff */
[C---:B-1----:R-:W-:Y:S02]  /*b180*/  IADD3 R5, R0.reuse, 0xf0, RZ ;  /* 0x000000f000057810 */ /* 0x042fe40007ffe0ff */
[----:B------:R-:W-:-:S02]  /*b190*/  IADD3 R4, R0, 0xf8, RZ ;  /* 0x000000f800047810 */ /* 0x000fc40007ffe0ff */
[----:B------:R-:W-:Y:S02]  /*b1a0*/  ISETP.GE.AND P2, PT, R5, c[0x0][0x3c8], PT ;  /* 0x0000f20005007a0c */ /* 0x000fe40003f46270 */
[----:B------:R-:W-:Y:S02]  /*b1b0*/  ISETP.GE.AND P1, PT, R4, c[0x0][0x3c8], PT ;  /* 0x0000f20004007a0c */ /* 0x000fe40003f26270 */
[----:B------:R-:W-:-:S09]  /*b1c0*/  @!P3 LOP3.LUT R7, R7, 0xfffffffe, RZ, 0xc0, !PT ;  /* 0xfffffffe0707b812 */ /* 0x000fd200078ec0ff */
[----:B------:R-:W-:Y:S02]  /*b1d0*/  @!P2 LEA.HI R6, R5, R5, RZ, 0x1 ;  /* 0x000000050506a211 */ /* 0x000fe400078f08ff */
[----:B------:R-:W-:Y:S01]  /*b1e0*/  @!P6 LOP3.LUT R5, R9, 0xfffffffe, RZ, 0xc0, !PT ;  /* 0xfffffffe0905e812 */ /* 0x000fe200078ec0ff */
[--C-:B------:R-:W-:Y:S01]  /*b1f0*/  @!P4 IMAD.WIDE R8, R8, 0x4, R2.reuse ;  /* 0x000000040808c825 */ /* 0x100fe200078e0202 */
        /* <DEDUP_REMOVED lines=10> */
[----:B------:R1:W-:Y:S04]  /*b2a0*/  @!P3 ST.E.64 [R6.64], R120 ;  /* 0x000000780600b985 */ /* 0x0003e8000c101b0c */
[----:B------:R1:W-:Y:S04]  /*b2b0*/  @!P2 ST.E.64 [R4.64], R124 ;  /* 0x0000007c0400a985 */ /* 0x0003e8000c101b0c */
[----:B------:R1:W-:Y:S02]  /*b2c0*/  @!P1 ST.E.64 [R2.64], R128 ;  /* 0x0000008002009985 */ /* 0x0003e4000c101b0c */
.L_x_8:
[----:B------:R-:W-:Y:S05]  /*b2d0*/  BSYNC B0 ;  /* 0x0000000000007941 */ /* 0x000fea0003800000 */
.L_x_7:
[----:B-1-3--:R1:W3:Y:S04]  /*b2e0*/  SHFL.IDX PT, R3, R19, 0x1, 0x1c1f ;  /* 0x003c1f0013037f89 */ /* 0x00a2e800000e0000 */
[----:B--2---:R1:W2:Y:S01]  /*b2f0*/  SHFL.IDX PT, R2, R20, 0x1, 0x1c1f ;  /* 0x003c1f0014027f89 */ /* 0x0042a200000e0000 */
[----:B------:R-:W-:Y:S05]  /*b300*/  @P0 EXIT ;  /* 0x000000000000094d */ /* 0x000fea0003800000 */
[C---:B------:R-:W-:Y:S02]  /*b310*/  IADD3 R5, R0.reuse, 0x8, RZ ;  /* 0x0000000800057810 */ /* 0x040fe40007ffe0ff */
[----:B------:R-:W-:-:S02]  /*b320*/  IADD3 R4, R0, 0x10, RZ ;  /* 0x0000001000047810 */ /* 0x000fc40007ffe0ff */
[----:B------:R-:W-:Y:S02]  /*b330*/  ISETP.GE.AND P1, PT, R5, c[0x0][0x3c8], PT ;  /* 0x0000f20005007a0c */ /* 0x000fe40003f26270 */
[----:B------:R-:W-:Y:S02]  /*b340*/  ISETP.GE.AND P0, PT, R4, c[0x0][0x3c8], PT ;  /* 0x0000f20004007a0c */ /* 0x000fe40003f06270 */
[C---:B------:R-:W-:Y:S02]  /*b350*/  ISETP.GE.AND P2, PT, R0.reuse, c[0x0][0x3c8], PT ;  /* 0x0000f20000007a0c */ /* 0x040fe40003f46270 */
[C---:B------:R-:W-:Y:S02]  /*b360*/  IADD3 R11, R0.reuse, 0x18, RZ ;  /* 0x00000018000b7810 */ /* 0x040fe40007ffe0ff */
[----:B------:R-:W-:Y:S02]  /*b370*/  IADD3 R13, R0, 0x20, RZ ;  /* 0x00000020000d7810 */ /* 0x000fe40007ffe0ff */
[----:B------:R-:W-:-:S02]  /*b380*/  ISETP.GE.AND P6, PT, R11, c[0x0][0x3c8], PT ;  /* 0x0000f2000b007a0c */ /* 0x000fc40003fc6270 */
[----:B------:R-:W-:Y:S02]  /*b390*/  ISETP.GE.AND P5, PT, R13, c[0x0][0x3c8], PT ;  /* 0x0000f2000d007a0c */ /* 0x000fe40003fa6270 */
[----:B------:R-:W-:Y:S02]  /*b3a0*/  @!P1 LEA.HI R5, R5, R5, RZ, 0x1 ;  /* 0x0000000505059211 */ /* 0x000fe400078f08ff */
[----:B------:R-:W-:Y:S01]  /*b3b0*/  @!P0 LEA.HI R4, R4, R4, RZ, 0x1 ;  /* 0x0000000404048211 */ /* 0x000fe200078f08ff */
[--C-:B--23--:R-:W-:Y:S01]  /*b3c0*/  @!P2 IMAD.WIDE R8, R0, 0x4, R2.reuse ;  /* 0x000000040008a825 */ /* 0x10cfe200078e0202 */
[----:B------:R-:W-:Y:S02]  /*b3d0*/  @!P1 LOP3.LUT R5, R5, 0xfffffffe, RZ, 0xc0, !PT ;  /* 0xfffffffe05059812 */ /* 0x000fe400078ec0ff */
[----:B------:R-:W-:Y:S02]  /*b3e0*/  @!P0 LOP3.LUT R4, R4, 0xfffffffe, RZ, 0xc0, !PT ;  /* 0xfffffffe04048812 */ /* 0x000fe400078ec0ff */
[----:B------:R2:W-:Y:S01]  /*b3f0*/  @!P2 ST.E.64 [R8.64], R166 ;  /* 0x000000a60800a985 */ /* 0x0005e2000c101b0c */
[----:B------:R-:W-:Y:S01]  /*b400*/  @!P1 IMAD.WIDE R6, R5, 0x4, R2 ;  /* 0x0000000405069825 */ /* 0x000fe200078e0202 */
[----:B------:R-:W-:-:S02]  /*b410*/  IADD3 R10, R0, 0x38, RZ ;  /* 0x00000038000a7810 */ /* 0x000fc40007ffe0ff */
[----:B------:R-:W-:Y:S01]  /*b420*/  IADD3 R12, R0, 0x40, RZ ;  /* 0x00000040000c7810 */ /* 0x000fe20007ffe0ff */
[----:B------:R-:W-:Y:S01]  /*b430*/  @!P0 IMAD.WIDE R4, R4, 0x4, R2 ;  /* 0x0000000404048825 */ /* 0x000fe200078e0202 */
[----:B------:R-:W-:Y:S01]  /*b440*/  @!P1 ST.E.64 [R6.64], R162 ;  /* 0x000000a206009985 */ /* 0x000fe2000c101b0c */
[----:B------:R-:W-:Y:S02]  /*b450*/  IADD3 R14, R0, 0x48, RZ ;  /* 0x00000048000e7810 */ /* 0x000fe40007ffe0ff */
[----:B------:R-:W-:Y:S01]  /*b460*/  ISETP.GE.AND P2, PT, R10, c[0x0][0x3c8], PT ;  /* 0x0000f2000a007a0c */ /* 0x000fe20003f46270 */
[----:B------:R3:W-:Y:S01]  /*b470*/  @!P0 ST.E.64 [R4.64], R158 ;  /* 0x0000009e04008985 */ /* 0x0007e2000c101b0c */
[----:B------:R-:W-:Y:S02]  /*b480*/  ISETP.GE.AND P1, PT, R12, c[0x0][0x3c8], PT ;  /* 0x0000f2000c007a0c */ /* 0x000fe40003f26270 */
[----:B------:R-:W-:Y:S02]  /*b490*/  ISETP.GE.AND P0, PT, R14, c[0x0][0x3c8], PT ;  /* 0x0000f2000e007a0c */ /* 0x000fe40003f06270 */
[----:B------:R-:W-:-:S02]  /*b4a0*/  IADD3 R15, R0, 0x50, RZ ;  /* 0x00000050000f7810 */ /* 0x000fc40007ffe0ff */
[C---:B------:R-:W-:Y:S02]  /*b4b0*/  IADD3 R16, R0.reuse, 0x58, RZ ;  /* 0x0000005800107810 */ /* 0x040fe40007ffe0ff */
[C---:B--2---:R-:W-:Y:S02]  /*b4c0*/  IADD3 R8, R0.reuse, 0x28, RZ ;  /* 0x0000002800087810 */ /* 0x044fe40007ffe0ff */
[----:B------:R-:W-:Y:S02]  /*b4d0*/  IADD3 R9, R0, 0x30, RZ ;  /* 0x0000003000097810 */ /* 0x000fe40007ffe0ff */
[----:B------:R-:W-:Y:S02]  /*b4e0*/  ISETP.GE.AND P4, PT, R8, c[0x0][0x3c8], PT ;  /* 0x0000f20008007a0c */ /* 0x000fe40003f86270 */
[----:B------:R-:W-:Y:S02]  /*b4f0*/  ISETP.GE.AND P3, PT, R9, c[0x0][0x3c8], PT ;  /* 0x0000f20009007a0c */ /* 0x000fe40003f66270 */
[----:B---3--:R-:W-:-:S02]  /*b500*/  @!P6 LEA.HI R4, R11, R11, RZ, 0x1 ;  /* 0x0000000b0b04e211 */ /* 0x008fc400078f08ff */
[----:B------:R-:W-:Y:S02]  /*b510*/  @!P5 LEA.HI R5, R13, R13, RZ, 0x1 ;  /* 0x0000000d0d05d211 */ /* 0x000fe400078f08ff */
[----:B------:R-:W-:Y:S02]  /*b520*/  @!P6 LOP3.LUT R4, R4, 0xfffffffe, RZ, 0xc0, !PT ;  /* 0xfffffffe0404e812 */ /* 0x000fe400078ec0ff */
[----:B------:R-:W-:-:S03]  /*b530*/  @!P5 LOP3.LUT R5, R5, 0xfffffffe, RZ, 0xc0, !PT ;  /* 0xfffffffe0505d812 */ /* 0x000fc600078ec0ff */
[----:B------:R-:W-:-:S04]  /*b540*/  @!P6 IMAD.WIDE R6, R4, 0x4, R2 ;  /* 0x000000040406e825 */ /* 0x000fc800078e0202 */
[----:B------:R-:W-:Y:S01]  /*b550*/  @!P5 IMAD.WIDE R4, R5, 0x4, R2 ;  /* 0x000000040504d825 */ /* 0x000fe200078e0202 */
[----:B------:R2:W-:Y:S01]  /*b560*/  @!P6 ST.E.64 [R6.64], R154 ;  /* 0x0000009a0600e985 */ /* 0x0005e2000c101b0c */
[----:B------:R-:W-:-:S03]  /*b570*/  ISETP.GE.AND P6, PT, R15, c[0x0][0x3c8], PT ;  /* 0x0000f2000f007a0c */ /* 0x000fc60003fc6270 */
[----:B------:R3:W-:Y:S01]  /*b580*/  @!P5 ST.E.64 [R4.64], R150 ;  /* 0x000000960400d985 */ /* 0x0007e2000c101b0c */
[----:B------:R-:W-:Y:S02]  /*b590*/  ISETP.GE.AND P5, PT, R16, c[0x0][0x3c8], PT ;  /* 0x0000f20010007a0c */ /* 0x000fe40003fa6270 */
[----:B--2---:R-:W-:Y:S02]  /*b5a0*/  @!P2 LEA.HI R7, R10, R10, RZ, 0x1 ;  /* 0x0000000a0a07a211 */ /* 0x004fe400078f08ff */
[----:B------:R-:W-:Y:S02]  /*b5b0*/  @!P1 LEA.HI R6, R12, R12, RZ, 0x1 ;  /* 0x0000000c0c069211 */ /* 0x000fe400078f08ff */
[----:B---3--:R-:W-:Y:S02]  /*b5c0*/  @!P4 LEA.HI R4, R8, R8, RZ, 0x1 ;  /* 0x000000080804c211 */ /* 0x008fe400078f08ff */
[----:B------:R-:W-:Y:S02]  /*b5d0*/  @!P3 LEA.HI R8, R9, R9, RZ, 0x1 ;  /* 0x000000090908b211 */ /* 0x000fe400078f08ff */
[----:B------:R-:W-:-:S02]  /*b5e0*/  @!P0 LEA.HI R5, R14, R14, RZ, 0x1 ;  /* 0x0000000e0e058211 */ /* 0x000fc400078f08ff */
[----:B------:R-:W-:Y:S02]  /*b5f0*/  @!P4 LOP3.LUT R4, R4, 0xfffffffe, RZ, 0xc0, !PT ;  /* 0xfffffffe0404c812 */ /* 0x000fe400078ec0ff */
[----:B------:R-:W-:Y:S02]  /*b600*/  @!P3 LOP3.LUT R8, R8, 0xfffffffe, RZ, 0xc0, !PT ;  /* 0xfffffffe0808b812 */ /* 0x000fe400078ec0ff */
[----:B------:R-:W-:Y:S01]  /*b610*/  @!P2 LOP3.LUT R7, R7, 0xfffffffe, RZ, 0xc0, !PT ;  /* 0xfffffffe0707a812 */ /* 0x000fe200078ec0ff */
[--C-:B------:R-:W-:Y:S01]  /*b620*/  @!P4 IMAD.WIDE R12, R4, 0x4, R2.reuse ;  /* 0x00000004040cc825 */ /* 0x100fe200078e0202 */
[----:B------:R-:W-:Y:S02]  /*b630*/  @!P1 LOP3.LUT R6, R6, 0xfffffffe, RZ, 0xc0, !PT ;  /* 0xfffffffe06069812 */ /* 0x000fe400078ec0ff */
[----:B------:R-:W-:Y:S01]  /*b640*/  @!P0 LOP3.LUT R5, R5, 0xfffffffe, RZ, 0xc0, !PT ;  /* 0xfffffffe05058812 */ /* 0x000fe200078ec0ff */
[----:B------:R-:W-:Y:S01]  /*b650*/  @!P3 IMAD.WIDE R10, R8, 0x4, R2 ;  /* 0x00000004080ab825 */ /* 0x000fe200078e0202 */
[----:B------:R2:W-:Y:S01]  /*b660*/  @!P4 ST.E.64 [R12.64], R146 ;  /* 0x000000920c00c985 */ /* 0x0005e2000c101b0c */
[----:B------:R-:W-:-:S02]  /*b670*/  IADD3 R14, R0, 0x88, RZ ;  /* 0x00000088000e7810 */ /* 0x000fc40007ffe0ff */
[--C-:B------:R-:W-:Y:S01]  /*b680*/  @!P2 IMAD.WIDE R8, R7, 0x4, R2.reuse ;  /* 0x000000040708a825 */ /* 0x100fe200078e0202 */
[----:B------:R3:W-:Y:S03]  /*b690*/  @!P3 ST.E.64 [R10.64], R142 ;  /* 0x0000008e0a00b985 */ /* 0x0007e6000c101b0c */
[--C-:B------:R-:W-:Y:S01]  /*b6a0*/  @!P1 IMAD.WIDE R6, R6, 0x4, R2.reuse ;  /* 0x0000000406069825 */ /* 0x100fe200078e0202 */
[----:B------:R4:W-:Y:S03]  /*b6b0*/  @!P2 ST.E.64 [R8.64], R138 ;  /* 0x0000008a0800a985 */ /* 0x0009e6000c101b0c */
[----:B------:R-:W-:Y:S01]  /*b6c0*/  @!P0 IMAD.WIDE R4, R5, 0x4, R2 ;  /* 0x0000000405048825 */ /* 0x000fe200078e0202 */
[----:B------:R-:W-:Y:S04]  /*b6d0*/  @!P1 ST.E.64 [R6.64], R38 ;  /* 0x0000002606009985 */ /* 0x000fe8000c101b0c */
[----:B------:R1:W-:Y:S01]  /*b6e0*/  @!P0 ST.E.64 [R4.64], R42 ;  /* 0x0000002a04008985 */ /* 0x0003e2000c101b0c */
[----:B--2---:R-:W-:-:S02]  /*b6f0*/  IADD3 R12, R0, 0x80, RZ ;  /* 0x00000080000c7810 */ /* 0x004fc40007ffe0ff */
[C---:B---3--:R-:W-:Y:S02]  /*b700*/  IADD3 R10, R0.reuse, 0x70, RZ ;  /* 0x00000070000a7810 */ /* 0x048fe40007ffe0ff */
[C---:B------:R-:W-:Y:S02]  /*b710*/  IADD3 R11, R0.reuse, 0x78, RZ ;  /* 0x00000078000b7810 */ /* 0x040fe40007ffe0ff */
[C---:B----4-:R-:W-:Y:S02]  /*b720*/  IADD3 R8, R0.reuse, 0x60, RZ ;  /* 0x0000006000087810 */ /* 0x050fe40007ffe0ff */
[----:B------:R-:W-:Y:S02]  /*b730*/  IADD3 R9, R0, 0x68, RZ ;  /* 0x0000006800097810 */ /* 0x000fe40007ffe0ff */
[----:B------:R-:W-:Y:S02]  /*b740*/  ISETP.GE.AND P4, PT, R8, c[0x0][0x3c8], PT ;  /* 0x0000f20008007a0c */ /* 0x000fe40003f86270 */
[----:B------:R-:W-:-:S02]  /*b750*/  ISETP.GE.AND P3, PT, R9, c[0x0][0x3c8], PT ;  /* 0x0000f20009007a0c */ /* 0x000fc40003f66270 */
[----:B-1----:R-:W-:Y:S02]  /*b760*/  @!P6 LEA.HI R4, R15, R15, RZ, 0x1 ;  /* 0x0000000f0f04e211 */ /* 0x002fe400078f08ff */
[----:B------:R-:W-:Y:S02]  /*b770*/  @!P5 LEA.HI R5, R16, R16, RZ, 0x1 ;  /* 0x000000101005d211 */ /* 0x000fe400078f08ff */
[----:B------:R-:W-:Y:S02]  /*b780*/  @!P6 LOP3.LUT R4, R4, 0xfffffffe, RZ, 0xc0, !PT ;  /* 0xfffffffe0404e812 */ /* 0x000fe400078ec0ff */
[----:B------:R-:W-:Y:S02]  /*b790*/  @!P5 LOP3.LUT R5, R5, 0xfffffffe, RZ, 0xc0, !PT ;  /* 0xfffffffe0505d812 */ /* 0x000fe400078ec0ff */
[----:B------:R-:W-:Y:S01]  /*b7a0*/  ISETP.GE.AND P2, PT, R10, c[0x0][0x3c8], PT ;  /* 0x0000f2000a007a0c */ /* 0x000fe20003f46270 */
[----:B------:R-:W-:Y:S01]  /*b7b0*/  @!P6 IMAD.WIDE R6, R4, 0x4, R2 ;  /* 0x000000040406e825 */ /* 0x000fe200078e0202 */
[----:B------:R-:W-:-:S02]  /*b7c0*/  ISETP.GE.AND P1, PT, R11, c[0x0][0x3c8], PT ;  /* 0x0000f2000b007a0c */ /* 0x000fc40003f26270 */
[----:B------:R-:W-:Y:S01]  /*b7d0*/  ISETP.GE.AND P0, PT, R12, c[0x0][0x3c8], PT ;  /* 0x0000f2000c007a0c */ /* 0x000fe20003f06270 */
[----:B------:R-:W-:Y:S01]  /*b7e0*/  @!P5 IMAD.WIDE R4, R5, 0x4, R2 ;  /* 0x000000040504d825 */ /* 0x000fe200078e0202 */
[----:B------:R1:W-:Y:S01]  /*b7f0*/  @!P6 ST.E.64 [R6.64], R46 ;  /* 0x0000002e0600e985 */ /* 0x0003e2000c101b0c */
[----:B------:R-:W-:Y:S02]  /*b800*/  IADD3 R15, R0, 0x90, RZ ;  /* 0x00000090000f7810 */ /* 0x000fe40007ffe0ff */
[----:B------:R-:W-:Y:S01]  /*b810*/  ISETP.GE.AND P6, PT, R14, c[0x0][0x3c8], PT ;  /* 0x0000f2000e007a0c */ /* 0x000fe20003fc6270 */
[----:B------:R2:W-:Y:S01]  /*b820*/  @!P5 ST.E.64 [R4.64], R50 ;  /* 0x000000320400d985 */ /* 0x0005e2000c101b0c */
[----:B------:R-:W-:Y:S02]  /*b830*/  ISETP.GE.AND P5, PT, R15, c[0x0][0x3c8], PT ;  /* 0x0000f2000f007a0c */ /* 0x000fe40003fa6270 */
[----:B-1----:R-:W-:Y:S02]  /*b840*/  @!P2 LEA.HI R7, R10, R10, RZ, 0x1 ;  /* 0x0000000a0a07a211 */ /* 0x002fe400078f08ff */
[----:B------:R-:W-:-:S02]  /*b850*/  @!P1 LEA.HI R6, R11, R11, RZ, 0x1 ;  /* 0x0000000b0b069211 */ /* 0x000fc400078f08ff */
[----:B--2---:R-:W-:Y:S02]  /*b860*/  @!P4 LEA.HI R4, R8, R8, RZ, 0x1 ;  /* 0x000000080804c211 */ /* 0x004fe400078f08ff */
[----:B------:R-:W-:Y:S02]  /*b870*/  @!P3 LEA.HI R8, R9, R9, RZ, 0x1 ;  /* 0x000000090908b211 */ /* 0x000fe400078f08ff */
[----:B------:R-:W-:Y:S02]  /*b880*/  @!P0 LEA.HI R5, R12, R12, RZ, 0x1 ;  /* 0x0000000c0c058211 */ /* 0x000fe400078f08ff */
[----:B------:R-:W-:Y:S02]  /*b890*/  @!P4 LOP3.LUT R4, R4, 0xfffffffe, RZ, 0xc0, !PT ;  /* 0xfffffffe0404c812 */ /* 0x000fe400078ec0ff */
[----:B------:R-:W-:Y:S02]  /*b8a0*/  @!P3 LOP3.LUT R8, R8, 0xfffffffe, RZ, 0xc0, !PT ;  /* 0xfffffffe0808b812 */ /* 0x000fe400078ec0ff */
[----:B------:R-:W-:Y:S01]  /*b8b0*/  @!P2 LOP3.LUT R7, R7, 0xfffffffe, RZ, 0xc0, !PT ;  /* 0xfffffffe0707a812 */ /* 0x000fe200078ec0ff */
[----:B------:R-:W-:Y:S01]  /*b8c0*/  @!P4 IMAD.WIDE R12, R4, 0x4, R2 ;  /* 0x00000004040cc825 */ /* 0x000fe200078e0202 */
[----:B------:R-:W-:-:S02]  /*b8d0*/  @!P1 LOP3.LUT R6, R6, 0xfffffffe, RZ, 0xc0, !PT ;  /* 0xfffffffe06069812 */ /* 0x000fc400078ec0ff */
[----:B------:R-:W-:Y:S01]  /*b8e0*/  @!P0 LOP3.LUT R5, R5, 0xfffffffe, RZ, 0xc0, !PT ;  /* 0xfffffffe05058812 */ /* 0x000fe200078ec0ff */
[--C-:B------:R-:W-:Y:S01]  /*b8f0*/  @!P3 IMAD.WIDE R10, R8, 0x4, R2.reuse ;  /* 0x00000004080ab825 */ /* 0x100fe200078e0202 */
[----:B------:R1:W-:Y:S03]  /*b900*/  @!P4 ST.E.64 [R12.64], R54 ;  /* 0x000000360c00c985 */ /* 0x0003e6000c101b0c */
[--C-:B------:R-:W-:Y:S01]  /*b910*/  @!P2 IMAD.WIDE R8, R7, 0x4, R2.reuse ;  /* 0x000000040708a825 */ /* 0x100fe200078e0202 */
[----:B------:R2:W-:Y:S03]  /*b920*/  @!P3 ST.E.64 [R10.64], R58 ;  /* 0x0000003a0a00b985 */ /* 0x0005e6000c101b0c */
[--C-:B------:R-:W-:Y:S01]  /*b930*/  @!P1 IMAD.WIDE R6, R6, 0x4, R2.reuse ;  /* 0x0000000406069825 */ /* 0x100fe200078e0202 */
[----:B------:R3:W-:Y:S03]  /*b940*/  @!P2 ST.E.64 [R8.64], R62 ;  /* 0x0000003e0800a985 */ /* 0x0007e6000c101b0c */
[----:B------:R-:W-:Y:S01]  /*b950*/  @!P0 IMAD.WIDE R4, R5, 0x4, R2 ;  /* 0x0000000405048825 */ /* 0x000fe200078e0202 */
[----:B------:R-:W-:Y:S04]  /*b960*/  @!P1 ST.E.64 [R6.64], R66 ;  /* 0x0000004206009985 */ /* 0x000fe8000c101b0c */
[----:B------:R4:W-:Y:S01]  /*b970*/  @!P0 ST.E.64 [R4.64], R70 ;  /* 0x0000004604008985 */ /* 0x0009e2000c101b0c */
[----:B-1----:R-:W-:-:S02]  /*b980*/  IADD3 R12, R0, 0xb8, RZ ;  /* 0x000000b8000c7810 */ /* 0x002fc40007ffe0ff */
[C---:B--2---:R-:W-:Y:S02]  /*b990*/  IADD3 R10, R0.reuse, 0xa8, RZ ;  /* 0x000000a8000a7810 */ /* 0x044fe40007ffe0ff */
[C---:B------:R-:W-:Y:S02]  /*b9a0*/  IADD3 R11, R0.reuse, 0xb0, RZ ;  /* 0x000000b0000b7810 */ /* 0x040fe40007ffe0ff */
[C---:B---3--:R-:W-:Y:S02]  /*b9b0*/  IADD3 R8, R0.reuse, 0x98, RZ ;  /* 0x0000009800087810 */ /* 0x048fe40007ffe0ff */
[----:B------:R-:W-:Y:S02]  /*b9c0*/  IADD3 R9, R0, 0xa0, RZ ;  /* 0x000000a000097810 */ /* 0x000fe40007ffe0ff */
[----:B------:R-:W-:Y:S02]  /*b9d0*/  ISETP.GE.AND P4, PT, R8, c[0x0][0x3c8], PT ;  /* 0x0000f20008007a0c */ /* 0x000fe40003f86270 */
[----:B------:R-:W-:-:S02]  /*b9e0*/  ISETP.GE.AND P3, PT, R9, c[0x0][0x3c8], PT ;  /* 0x0000f20009007a0c */ /* 0x000fc40003f66270 */
[----:B----4-:R-:W-:Y:S02]  /*b9f0*/  @!P6 LEA.HI R4, R14, R14, RZ, 0x1 ;  /* 0x0000000e0e04e211 */ /* 0x010fe400078f08ff */
        /* <DEDUP_REMOVED lines=9> */
[C---:B------:R-:W-:Y:S02]  /*ba90*/  IADD3 R14, R0.reuse, 0xc0, RZ ;  /* 0x000000c0000e7810 */ /* 0x040fe40007ffe0ff */
[----:B------:R-:W-:Y:S01]  /*baa0*/  IADD3 R15, R0, 0xc8, RZ ;  /* 0x000000c8000f7810 */ /* 0x000fe20007ffe0ff */
[----:B------:R2:W-:Y:S01]  /*bab0*/  @!P5 ST.E.64 [R4.64], R78 ;  /* 0x0000004e0400d985 */ /* 0x0005e2000c101b0c */
[----:B------:R-:W-:Y:S02]  /*bac0*/  ISETP.GE.AND P6, PT, R14, c[0x0][0x3c8], PT ;  /* 0x0000f2000e007a0c */ /* 0x000fe40003fc6270 */
[----:B------:R-:W-:Y:S02]  /*bad0*/  ISETP.GE.AND P5, PT, R15, c[0x0][0x3c8], PT ;  /* 0x0000f2000f007a0c */ /* 0x000fe40003fa6270 */
[----:B-1----:R-:W-:-:S02]  /*bae0*/  @!P2 LEA.HI R7, R10, R10, RZ, 0x1 ;  /* 0x0000000a0a07a211 */ /* 0x002fc400078f08ff */
[----:B------:R-:W-:Y:S02]  /*baf0*/  @!P1 LEA.HI R6, R11, R11, RZ, 0x1 ;  /* 0x0000000b0b069211 */ /* 0x000fe400078f08ff */
[----:B--2---:R-:W-:Y:S02]  /*bb00*/  @!P4 LEA.HI R4, R8, R8, RZ, 0x1 ;  /* 0x000000080804c211 */ /* 0x004fe400078f08ff */
[----:B------:R-:W-:Y:S02]  /*bb10*/  @!P3 LEA.HI R8, R9, R9, RZ, 0x1 ;  /* 0x000000090908b211 */ /* 0x000fe400078f08ff */
[----:B------:R-:W-:Y:S02]  /*bb20*/  @!P0 LEA.HI R5, R12, R12, RZ, 0x1 ;  /* 0x0000000c0c058211 */ /* 0x000fe400078f08ff */
[----:B------:R-:W-:Y:S02]  /*bb30*/  @!P4 LOP3.LUT R4, R4, 0xfffffffe, RZ, 0xc0, !PT ;  /* 0xfffffffe0404c812 */ /* 0x000fe400078ec0ff */
[----:B------:R-:W-:-:S02]  /*bb40*/  @!P3 LOP3.LUT R8, R8, 0xfffffffe, RZ, 0xc0, !PT ;  /* 0xfffffffe0808b812 */ /* 0x000fc400078ec0ff */
[----:B------:R-:W-:Y:S01]  /*bb50*/  @!P2 LOP3.LUT R7, R7, 0xfffffffe, RZ, 0xc0, !PT ;  /* 0xfffffffe0707a812 */ /* 0x000fe200078ec0ff */
[--C-:B------:R-:W-:Y:S01]  /*bb60*/  @!P4 IMAD.WIDE R12, R4, 0x4, R2.reuse ;  /* 0x00000004040cc825 */ /* 0x100fe200078e0202 */
[----:B------:R-:W-:Y:S02]  /*bb70*/  @!P1 LOP3.LUT R6, R6, 0xfffffffe, RZ, 0xc0, !PT ;  /* 0xfffffffe06069812 */ /* 0x000fe400078ec0ff */
        /* <DEDUP_REMOVED lines=20> */
[----:B------:R-:W-:Y:S02]  /*bcc0*/  ISETP.GE.AND P2, PT, R10, c[0x0][0x3c8], PT ;  /* 0x0000f2000a007a0c */ /* 0x000fe40003f46270 */
[----:B------:R-:W-:Y:S01]  /*bcd0*/  @!P5 LOP3.LUT R5, R5, 0xfffffffe, RZ, 0xc0, !PT ;  /* 0xfffffffe0505d812 */ /* 0x000fe200078ec0ff */
[----:B------:R-:W-:Y:S01]  /*bce0*/  @!P6 IMAD.WIDE R6, R4, 0x4, R2 ;  /* 0x000000040406e825 */ /* 0x000fe200078e0202 */
[----:B------:R-:W-:-:S02]  /*bcf0*/  ISETP.GE.AND P1, PT, R11, c[0x0][0x3c8], PT ;  /* 0x0000f2000b007a0c */ /* 0x000fc40003f26270 */
[----:B------:R-:W-:Y:S01]  /*bd00*/  ISETP.GE.AND P0, PT, R12, c[0x0][0x3c8], PT ;  /* 0x0000f2000c007a0c */ /* 0x000fe20003f06270 */
[----:B------:R-:W-:Y:S01]  /*bd10*/  @!P5 IMAD.WIDE R4, R5, 0x4, R2 ;  /* 0x000000040504d825 */ /* 0x000fe200078e0202 */
[----:B------:R1:W-:Y:S01]  /*bd20*/  @!P6 ST.E.64 [R6.64], R102 ;  /* 0x000000660600e985 */ /* 0x0003e2000c101b0c */
[----:B------:R-:W-:-:S03]  /*bd30*/  IADD3 R0, R0, 0xf8, RZ ;  /* 0x000000f800007810 */ /* 0x000fc60007ffe0ff */
[----:B------:R2:W-:Y:S01]  /*bd40*/  @!P5 ST.E.64 [R4.64], R106 ;  /* 0x0000006a0400d985 */ /* 0x0005e2000c101b0c */
[----:B-1----:R-:W-:-:S04]  /*bd50*/  @!P2 LEA.HI R7, R10, R10, RZ, 0x1 ;  /* 0x0000000a0a07a211 */ /* 0x002fc800078f08ff */
        /* <DEDUP_REMOVED lines=17> */
[----:B------:R1:W-:Y:S04]  /*be70*/  @!P1 ST.E.64 [R6.64], R122 ;  /* 0x0000007a06009985 */ /* 0x0003e8000c101b0c */
[----:B------:R1:W-:Y:S01]  /*be80*/  @!P0 ST.E.64 [R4.64], R126 ;  /* 0x0000007e04008985 */ /* 0x0003e2000c101b0c */
[----:B------:R-:W-:-:S13]  /*be90*/  ISETP.GE.AND P0, PT, R0, c[0x0][0x3c8], PT ;  /* 0x0000f20000007a0c */ /* 0x000fda0003f06270 */
[----:B------:R-:W-:Y:S05]  /*bea0*/  @P0 EXIT ;  /* 0x000000000000094d */ /* 0x000fea0003800000 */
[----:B------:R-:W-:-:S04]  /*beb0*/  LEA.HI R0, R0, R0, RZ, 0x1 ;  /* 0x0000000000007211 */ /* 0x000fc800078f08ff */
[----:B------:R-:W-:-:S05]  /*bec0*/  LOP3.LUT R0, R0, 0xfffffffe, RZ, 0xc0, !PT ;  /* 0xfffffffe00007812 */ /* 0x000fca00078ec0ff */
[----:B------:R-:W-:-:S05]  /*bed0*/  IMAD.WIDE R2, R0, 0x4, R2 ;  /* 0x0000000400027825 */ /* 0x000fca00078e0202 */
[----:B------:R-:W-:Y:S01]  /*bee0*/  ST.E.64 [R2.64], R130 ;  /* 0x0000008202007985 */ /* 0x000fe2000c101b0c */
[----:B------:R-:W-:Y:S05]  /*bef0*/  EXIT ;  /* 0x000000000000794d */ /* 0x000fea0003800000 */
.L_x_6:
[----:B------:R-:W1:Y:S02]  /*bf00*/  S2R R0, SR_TID.X ;  /* 0x0000000000007919 */ /* 0x000e640000002100 */
[----:B-1----:R-:W-:-:S13]  /*bf10*/  ISETP.GT.AND P0, PT, R0, 0x7f, PT ;  /* 0x0000007f0000780c */ /* 0x002fda0003f04270 */
[----:B------:R-:W-:Y:S05]  /*bf20*/  @P0 EXIT ;  /* 0x000000000000094d */ /* 0x000fea0003800000 */
[----:B------:R-:W1:Y:S01]  /*bf30*/  S2R R8, SR_CTAID.X ;  /* 0x0000000000087919 */ /* 0x000e620000002500 */
[----:B------:R-:W-:-:S05]  /*bf40*/  MOV R3, c[0x0][0x4e8] ;  /* 0x00013a0000037a02 */ /* 0x000fca0000000f00 */
[----:B------:R-:W-:Y:S01]  /*bf50*/  IMAD R2, R3, c[0x0][0x388], RZ ;  /* 0x0000e20003027a24 */ /* 0x000fe200078e02ff */
[----:B-1----:R-:W-:-:S04]  /*bf60*/  LEA R8, R8, R0, 0x7 ;  /* 0x0000000008087211 */ /* 0x002fc800078e38ff */
[----:B------:R-:W-:-:S13]  /*bf70*/  ISETP.GE.AND P0, PT, R8, R2, PT ;  /* 0x000000020800720c */ /* 0x000fda0003f06270 */
[----:B------:R-:W-:Y:S05]  /*bf80*/  @P0 EXIT ;  /* 0x000000000000094d */ /* 0x000fea0003800000 */
[----:B------:R-:W1:Y:S01]  /*bf90*/  S2R R7, SR_CTAID.Z ;  /* 0x0000000000077919 */ /* 0x000e620000002700 */
[----:B------:R-:W-:Y:S01]  /*bfa0*/  USHF.R.S32.HI UR6, URZ, 0x1f, UR11 ;  /* 0x0000001f3f067899 */ /* 0x000fe2000801140b */
[----:B------:R-:W-:Y:S01]  /*bfb0*/  ISETP.NE.AND P0, PT, R3, 0x1, PT ;  /* 0x000000010300780c */ /* 0x000fe20003f05270 */
[----:B------:R-:W-:Y:S01]  /*bfc0*/  ULDC.64 UR4, c[0x0][0x4d0] ;  /* 0x0001340000047ab9 */ /* 0x000fe20000000a00 */
[----:B------:R-:W2:Y:S01]  /*bfd0*/  S2R R9, SR_CTAID.Y ;  /* 0x0000000000097919 */ /* 0x000ea20000002600 */
[----:B------:R-:W-:Y:S01]  /*bfe0*/  UIMAD UR6, UR6, UR4, URZ ;  /* 0x00000004060672a4 */ /* 0x000fe2000f8e023f */
[----:B------:R-:W-:Y:S01]  /*bff0*/  IADD3 R4, RZ, -UR11, RZ ;  /* 0x8000000bff047c10 */ /* 0x000fe2000fffe0ff */
[----:B------:R-:W-:Y:S01]  /*c000*/  UIMAD.WIDE.U32 UR8, UR11, UR4, URZ ;  /* 0x000000040b0872a5 */ /* 0x000fe2000f8e003f */
[----:B------:R-:W-:Y:S01]  /*c010*/  MOV R0, R8 ;  /* 0x0000000800007202 */ /* 0x000fe20000000f00 */
[----:B------:R-:W-:-:S04]  /*c020*/  UIMAD UR4, UR11, UR5, UR6 ;  /* 0x000000050b0472a4 */ /* 0x000fc8000f8e0206 */
[----:B------:R-:W-:Y:S01]  /*c030*/  UIADD3 UR4, UR9, UR4, URZ ;  /* 0x0000000409047290 */ /* 0x000fe2000fffe03f */
[----:B------:R-:W-:Y:S01]  /*c040*/  MOV R3, UR9 ;  /* 0x0000000900037c02 */ /* 0x000fe20008000f00 */
[----:B------:R-:W-:-:S04]  /*c050*/  @P0 IMAD.HI.U32 R5, R8, c[0x0][0x4ec], RZ ;  /* 0x00013b0008050a27 */ /* 0x000fc800078e00ff */
[----:B------:R-:W-:Y:S01]  /*c060*/  IMAD.U32 R2, RZ, RZ, UR8 ;  /* 0x00000008ff027e24 */ /* 0x000fe2000f8e00ff */
[----:B------:R-:W-:Y:S01]  /*c070*/  @P0 SHF.R.U32.HI R0, RZ, c[0x0][0x4f0], R5 ;  /* 0x00013c00ff000a19 */ /* 0x000fe20000011605 */
[----:B------:R-:W-:Y:S01]  /*c080*/  IMAD.U32 R3, RZ, RZ, UR4 ;  /* 0x00000004ff037e24 */ /* 0x000fe2000f8e00ff */
[----:B-1----:R-:W-:-:S03]  /*c090*/  SHF.R.S32.HI R6, RZ, 0x1f, R7 ;  /* 0x0000001fff067819 */ /* 0x002fc60000011407 */
[----:B------:R-:W-:-:S04]  /*c0a0*/  IMAD.WIDE.U32 R2, R7, c[0x0][0x4d8], R2 ;  /* 0x0001360007027a25 */ /* 0x000fc800078e0002 */
[----:B------:R-:W-:Y:S02]  /*c0b0*/  IMAD R6, R6, c[0x0][0x4d8], RZ ;  /* 0x0001360006067a24 */ /* 0x000fe400078e02ff */
[----:B--2---:R-:W-:Y:S02]  /*c0c0*/  IMAD R4, R4, c[0x0][0x550], R9 ;  /* 0x0001540004047a24 */ /* 0x004fe400078e0209 */
[----:B------:R-:W-:Y:S01]  /*c0d0*/  IMAD R5, R7, c[0x0][0x4dc], R6 ;  /* 0x0001370007057a24 */ /* 0x000fe200078e0206 */
[----:B------:R-:W-:Y:S02]  /*c0e0*/  IADD3 R7, -R0, RZ, RZ ;  /* 0x000000ff00077210 */ /* 0x000fe40007ffe1ff */
[----:B------:R-:W-:Y:S01]  /*c0f0*/  SHF.R.S32.HI R6, RZ, 0x1f, R4 ;  /* 0x0000001fff067819 */ /* 0x000fe20000011404 */
[----:B------:R-:W-:Y:S02]  /*c100*/  IMAD.IADD R3, R5, 0x1, R3 ;  /* 0x0000000105037824 */ /* 0x000fe400078e0203 */
[----:B------:R-:W-:Y:S01]  /*c110*/  IMAD R5, R7, c[0x0][0x4e8], R8 ;  /* 0x00013a0007057a24 */ /* 0x000fe200078e0208 */
[----:B------:R-:W-:Y:S01]  /*c120*/  SHF.R.S32.HI R7, RZ, 0x1f, R0 ;  /* 0x0000001fff077819 */ /* 0x000fe20000011400 */
[----:B------:R-:W-:-:S02]  /*c130*/  IMAD R6, R6, c[0x0][0x4e0], RZ ;  /* 0x0001380006067a24 */ /* 0x000fc400078e02ff */
[----:B------:R-:W-:-:S04]  /*c140*/  IMAD.WIDE.U32 R2, R4, c[0x0][0x4e0], R2 ;  /* 0x0001380004027a25 */ /* 0x000fc800078e0002 */
[----:B------:R-:W-:Y:S01]  /*c150*/  IMAD R6, R4, c[0x0][0x4e4], R6 ;  /* 0x0001390004067a24 */ /* 0x000fe200078e0206 */
[----:B------:R-:W-:Y:S02]  /*c160*/  SHF.R.S32.HI R4, RZ, 0x1f, R5 ;  /* 0x0000001fff047819 */ /* 0x000fe40000011405 */
[----:B------:R-:W-:-:S03]  /*c170*/  IADD3 R2, P0, R0, R2, RZ ;  /* 0x0000000200027210 */ /* 0x000fc60007f1e0ff */
[----:B------:R-:W-:Y:S01]  /*c180*/  IMAD R0, R4, c[0x0][0x4c8], RZ ;  /* 0x0001320004007a24 */ /* 0x000fe200078e02ff */
[----:B------:R-:W-:-:S03]  /*c190*/  IADD3.X R3, R7, R3, R6, P0, !PT ;  /* 0x0000000307037210 */ /* 0x000fc600007fe406 */
[C---:B------:R-:W-:Y:S02]  /*c1a0*/  IMAD R0, R5.reuse, c[0x0][0x4cc], R0 ;  /* 0x0001330005007a24 */ /* 0x040fe400078e0200 */
[----:B------:R-:W-:-:S05]  /*c1b0*/  IMAD.WIDE.U32 R2, R5, c[0x0][0x4c8], R2 ;  /* 0x0001320005027a25 */ /* 0x000fca00078e0002 */
[----:B------:R-:W-:Y:S02]  /*c1c0*/  IADD3 R0, R3, R0, RZ ;  /* 0x0000000003007210 */ /* 0x000fe40007ffe0ff */
[----:B------:R-:W-:-:S04]  /*c1d0*/  LEA R4, P0, R2, c[0x0][0x4a8], 0x2 ;  /* 0x00012a0002047a11 */ /* 0x000fc800078010ff */
[----:B------:R-:W-:Y:S02]  /*c1e0*/  LEA.HI.X R5, R2, c[0x0][0x4ac], R0, 0x2, P0 ;  /* 0x00012b0002057a11 */ /* 0x000fe400000f1400 */
[----:B------:R-:W-:-:S05]  /*c1f0*/  MOV R0, 0xff800000 ;  /* 0xff80000000007802 */ /* 0x000fca0000000f00 */
[----:B------:R-:W-:Y:S01]  /*c200*/  STG.E [R4.64], R0 ;  /* 0x0000000004007986 */ /* 0x000fe2000c10190c */
[----:B------:R-:W-:Y:S05]  /*c210*/  EXIT ;  /* 0x000000000000794d */ /* 0x000fea0003800000 */
.L_x_9:
[----:B------:R-:W-:-:S00]  /*c220*/  BRA `(.L_x_9) ;  /* 0xfffffff000007947 */ /* 0x000fc0000383ffff */
[----:B------:R-:W-:-:S00]  /*c230*/  NOP ;  /* 0x0000000000007918 */ /* 0x000fc00000000000 */
        /* <DEDUP_REMOVED lines=12> */
.L_x_2584:


//--------------------- .text._ZN7cutlass13device_kernelIN5flash19enable_sm80_to_sm89INS1_16FlashAttnFwdSm80INS1_25CollectiveMainloopFwdSm80ILi8ELi1ELb1EN4cute5tupleIJNS5_1CILi128EEENS7_ILi48EEENS7_ILi256EEEEEELi256ENS_6half_tEfNS_4arch4Sm80ELb0ELb0ELb1ELb1ELb0ELb0ELb1ELb1EEENS1_21CollectiveEpilogueFwdINS6_IJS8_SA_S9_EEENS6_IJNS7_ILi1EEESI_SI_EEESC_SE_Li256ELb1ELb1ELb1ELb0EEENS1_36VarlenDynamicPersistentTileSchedulerILi128ELi48ELi256ELi256ELb1ELb1ELb0ELb0ELb1ELb1EEEEEEEEEvNT_6ParamsE --------------------------
	.section	.text._ZN7cutlass13device_kernelIN5flash19enable_sm80_to_sm89INS1_16FlashAttnFwdSm80INS1_25CollectiveMainloopFwdSm80ILi8ELi1ELb1EN4cute5tupleIJNS5_1CILi128EEENS7_ILi48EEENS7_ILi256EEEEEELi256ENS_6half_tEfNS_4arch4Sm80ELb0ELb0ELb1ELb1ELb0ELb0ELb1ELb1EEENS1_21CollectiveEpilogueFwdINS6_IJS8_SA_S9_EEENS6_IJNS7_ILi1EEESI_SI_EEESC_SE_Li256ELb1ELb1ELb1ELb0EEENS1_36VarlenDynamicPersistentTileSchedulerILi128ELi48ELi256ELi256ELb1ELb1ELb0ELb0ELb1ELb1EEEEEEEEEvNT_6ParamsE,"ax",@progbits
	.sectioninfo	@"SHI_REGISTERS=255"
	.align	128
.text._ZN7cutlass13device_kernelIN5flash19enable_sm80_to_sm89INS1_16FlashAttnFwdSm80INS1_25CollectiveMainloopFwdSm80ILi8ELi1ELb1EN4cute5tupleIJNS5_1CILi128EEENS7_ILi48EEENS7_ILi256EEEEEELi256ENS_6half_tEfNS_4arch4Sm80ELb0ELb0ELb1ELb1ELb0ELb0ELb1ELb1EEENS1_21CollectiveEpilogueFwdINS6_IJS8_SA_S9_EEENS6_IJNS7_ILi1EEESI_SI_EEESC_SE_Li256ELb1ELb1ELb1ELb0EEENS1_36VarlenDynamicPersistentTileSchedulerILi128ELi48ELi256ELi256ELb1ELb1ELb0ELb0ELb1ELb1EEEEEEEEEvNT_6ParamsE:
        .type           _ZN7cutlass13device_kernelIN5flash19enable_sm80_to_sm89INS1_16FlashAttnFwdSm80INS1_25CollectiveMainloopFwdSm80ILi8ELi1ELb1EN4cute5tupleIJNS5_1CILi128EEENS7_ILi48EEENS7_ILi256EEEEEELi256ENS_6half_tEfNS_4arch4Sm80ELb0ELb0ELb1ELb1ELb0ELb0ELb1ELb1EEENS1_21CollectiveEpilogueFwdINS6_IJS8_SA_S9_EEENS6_IJNS7_ILi1EEESI_SI_EEESC_SE_Li256ELb1ELb1ELb1ELb0EEENS1_36VarlenDynamicPersistentTileSchedulerILi128ELi48ELi256ELi256ELb1ELb1ELb0ELb0ELb1ELb1EEEEEEEEEvNT_6ParamsE,@function
        .size           _ZN7cutlass13device_kernelIN5flash19enable_sm80_to_sm89INS1_16FlashAttnFwdSm80INS1_25CollectiveMainloopFwdSm80ILi8ELi1ELb1EN4cute5tupleIJNS5_1CILi128EEENS7_ILi48EEENS7_ILi256EEEEEELi256ENS_6half_tEfNS_4arch4Sm80ELb0ELb0ELb1ELb1ELb0ELb0ELb1ELb1EEENS1_21CollectiveEpilogueFwdINS6_IJS8_SA_S9_EEENS6_IJNS7_ILi1EEESI_SI_EEESC_SE_Li256ELb1ELb1ELb1ELb0EEENS1_36VarlenDynamicPersistentTileSchedulerILi128ELi48ELi256ELi256ELb1ELb1ELb0ELb0ELb1ELb1EEEEEEEEEvNT_6ParamsE,(.L_x_2585 - _ZN7cutlass13device_kernelIN5flash19enable_sm80_to_sm89INS1_16FlashAttnFwdSm80INS1_25CollectiveMainloopFwdSm80ILi8ELi1ELb1EN4cute5tupleIJNS5_1CILi128EEENS7_ILi48EEENS7_ILi256EEEEEELi256ENS_6half_tEfNS_4arch4Sm80ELb0ELb0ELb1ELb1ELb0ELb0ELb1ELb1EEENS1_21CollectiveEpilogueFwdINS6_IJS8_SA_S9_EEENS6_IJNS7_ILi1EEESI_SI_EEESC_SE_Li256ELb1ELb1ELb1ELb0EEENS1_36VarlenDynamicPersistentTileSchedulerILi128ELi48ELi256ELi256ELb1ELb1ELb0ELb0ELb1ELb1EEEEEEEEEvNT_6ParamsE)
        .other          _ZN7cutlass13device_kernelIN5flash19enable_sm80_to_sm89INS1_16FlashAttnFwdSm80INS1_25CollectiveMainloopFwdSm80ILi8ELi1ELb1EN4cute5tupleIJNS5_1CILi128EEENS7_ILi48EEENS7_ILi256EEEEEELi256ENS_6half_tEfNS_4arch4Sm80ELb0ELb0ELb1ELb1ELb0ELb0ELb1ELb1EEENS1_21CollectiveEpilogueFwdINS6_IJS8_SA_S9_EEENS6_IJNS7_ILi1EEESI_SI_EEESC_SE_Li256ELb1ELb1ELb1ELb0EEENS1_36VarlenDynamicPersistentTileSchedulerILi128ELi48ELi256ELi256ELb1ELb1ELb0ELb0ELb1ELb1EEEEEEEEEvNT_6ParamsE,@"STO_CUDA_ENTRY STV_DEFAULT"
_ZN7cutlass13device_kernelIN5flash19enable_sm80_to_sm89INS1_16FlashAttnFwdSm80INS1_25CollectiveMainloopFwdSm80ILi8ELi1ELb1EN4cute5tupleIJNS5_1CILi128EEENS7_ILi48EEENS7_ILi256EEEEEELi256ENS_6half_tEfNS_4arch4Sm80ELb0ELb0ELb1ELb1ELb0ELb0ELb1ELb1EEENS1_21CollectiveEpilogueFwdINS6_IJS8_SA_S9_EEENS6_IJNS7_ILi1EEESI_SI_EEESC_SE_Li256ELb1ELb1ELb1ELb0EEENS1_36VarlenDynamicPersistentTileSchedulerILi128ELi48ELi256ELi256ELb1ELb1ELb0ELb0ELb1ELb1EEEEEEEEEvNT_6ParamsE:
[----:B------:R-:W-:-:S03]  /*0000*/  MOV R1, c[0x0][0x28] ;  /* 0x00000a0000017a02 */ /* 0x000fc60000000f00 */
[----:B------:R-:W1:Y:S01]  /*0010*/  S2R R2, SR_TID.X ;  /* 0x0000000000027919 */ /* 0x000e620000002100 */
[----:B------:R-:W-:Y:S01]  /*0020*/  IADD3 R1, R1, -0xc0, RZ ;  /* 0xffffff4001017810 */ /* 0x000fe20007ffe0ff */
[----:B------:R-:W-:Y:S01]  /*0030*/  ULDC.64 UR6, c[0x0][0x118] ;  /* 0x0000460000067ab9 */ /* 0x000fe20000000a00 */
[----:B-1----:R-:W-:-:S05]  /*0040*/  SHF.R.U32.HI R0, RZ, 0x5, R2 ;  /* 0x00000005ff007819 */ /* 0x002fca0000011602 */
[----:B------:R-:W1:Y:S02]  /*0050*/  SHFL.IDX PT, R3, R0, RZ, 0x1f ;  /* 0x00001fff00037589 */ /* 0x000e6400000e0000 */
[----:B-1----:R-:W-:Y:S02]  /*0060*/  ISETP.NE.AND P0, PT, R3, RZ, PT ;  /* 0x000000ff0300720c */ /* 0x002fe40003f05270 */
[----:B------:R-:W-:Y:S11]  /*0070*/  STL [R1+0x9c], R3 ;  /* 0x00009c0301007387 */ /* 0x000ff60000100800 */
[----:B------:R-:W-:Y:S06]  /*0080*/  @P0 BAR.SYNC.DEFER_BLOCKING 0x5, 0x100 ;  /* 0x0144000000000b1d */ /* 0x000fec0000010000 */
[----:B------:R-:W1:Y:S04]  /*0090*/  @P0 LDS.128 R4, [0x1a080] ;  /* 0x01a08000ff040984 */ /* 0x000e680000000c00 */
[----:B-1----:R1:W-:Y:S04]  /*00a0*/  @P0 STL.64 [R1+0x50], R4 ;  /* 0x0000500401000387 */ /* 0x0023e80000100a00 */
[----:B------:R1:W-:Y:S04]  /*00b0*/  @P0 STL.64 [R1+0x58], R6 ;  /* 0x0000580601000387 */ /* 0x0003e80000100a00 */
[----:B------:R-:W-:Y:S06]  /*00c0*/  @P0 BAR.ARV 0x4, 0x100 ;  /* 0x0104000000000b1d */ /* 0x000fec0000002000 */
[----:B------:R-:W-:Y:S05]  /*00d0*/  @P0 BRA `(.L_x_10) ;  /* 0x00000b1000000947 */ /* 0x000fea0003800000 */
[----:B------:R-:W-:Y:S01]  /*00e0*/  LOP3.LUT R14, R2, 0x1f, RZ, 0xc0, !PT ;  /* 0x0000001f020e7812 */ /* 0x000fe200078ec0ff */
[----:B------:R-:W-:Y:S01]  /*00f0*/  CS2R R8, SRZ ;  /* 0x0000000000087805 */ /* 0x000fe2000001ff00 */
[----:B-1----:R-:W-:-:S02]  /*0100*/  IMAD.MOV.U32 R7, RZ, RZ, RZ ;  /* 0x000000ffff077224 */ /* 0x002fc400078e00ff */
[----:B------:R-:W-:-:S04]  /*0110*/  ISETP.NE.AND P6, PT, R14, 0x1f, PT ;  /* 0x0000001f0e00780c */ /* 0x000fc80003fc5270 */
[----:B------:R-:W-:-:S13]  /*0120*/  ISETP.GE.OR P0, PT, R14, c[0x0][0x53c], !P6 ;  /* 0x00014f000e007a0c */ /* 0x000fda0007706670 */
[----:B------:R-:W-:Y:S02]  /*0130*/  @!P0 IMAD.MOV.U32 R4, RZ, RZ, 0x4 ;  /* 0x00000004ff048424 */ /* 0x000fe400078e00ff */
[----:B------:R-:W-:Y:S02]  /*0140*/  @!P0 IMAD.MOV.U32 R2, RZ, RZ, 0x4 ;  /* 0x00000004ff028424 */ /* 0x000fe400078e00ff */
[----:B------:R-:W-:-:S04]  /*0150*/  @!P0 IMAD.WIDE.U32 R4, R14, R4, c[0x0][0x580] ;  /* 0x000160000e048625 */ /* 0x000fc800078e0004 */
[C---:B------:R-:W-:Y:S01]  /*0160*/  @!P0 IMAD.WIDE.U32 R2, R14.reuse, R2, c[0x0][0x578] ;  /* 0x00015e000e028625 */ /* 0x040fe200078e0002 */
[----:B------:R-:W2:Y:S04]  /*0170*/  @!P0 LDG.E R8, [R4.64] ;  /* 0x0000000604088981 */ /* 0x000ea8000c1e1900 */
[----:B------:R-:W2:Y:S01]  /*0180*/  @!P0 LDG.E R7, [R2.64] ;  /* 0x0000000602078981 */ /* 0x000ea2000c1e1900 */
[C---:B------:R-:W-:Y:S01]  /*0190*/  ISETP.NE.AND P5, PT, R14.reuse, RZ, PT ;  /* 0x000000ff0e00720c */ /* 0x040fe20003fa5270 */
[----:B------:R-:W1:Y:S01]  /*01a0*/  S2UR UR4, SR_CTAID.X ;  /* 0x00000000000479c3 */ /* 0x000e620000002500 */
[C---:B------:R-:W-:Y:S02]  /*01b0*/  ISETP.GE.U32.AND P4, PT, R14.reuse, 0x2, PT ;  /* 0x000000020e00780c */ /* 0x040fe40003f86070 */
[----:B------:R-:W-:-:S02]  /*01c0*/  ISETP.GE.U32.AND P3, PT, R14, 0x4, PT ;  /* 0x000000040e00780c */ /* 0x000fc40003f66070 */
[C---:B------:R-:W-:Y:S02]  /*01d0*/  ISETP.GE.U32.AND P2, PT, R14.reuse, 0x8, PT ;  /* 0x000000080e00780c */ /* 0x040fe40003f46070 */
[----:B------:R-:W-:Y:S01]  /*01e0*/  ISETP.GE.U32.AND P1, PT, R14, 0x10, PT ;  /* 0x000000100e00780c */ /* 0x000fe20003f26070 */
[----:B--2---:R-:W-:-:S05]  /*01f0*/  IMAD R4, R8, R7, RZ ;  /* 0x0000000708047224 */ /* 0x004fca00078e02ff */
[----:B------:R-:W2:Y:S02]  /*0200*/  SHFL.UP PT, R0, R4, 0x1, RZ ;  /* 0x0420000004007989 */ /* 0x000ea400000e00ff */
[----:B--2---:R-:W-:-:S05]  /*0210*/  SEL R0, R0, RZ, P5 ;  /* 0x000000ff00007207 */ /* 0x004fca0002800000 */
[----:B------:R-:W-:-:S05]  /*0220*/  IMAD.IADD R4, R4, 0x1, R0 ;  /* 0x0000000104047824 */ /* 0x000fca00078e0200 */
        /* <DEDUP_REMOVED lines=12> */
[----:B------:R-:W2:Y:S02]  /*02f0*/  SHFL.IDX PT, R6, R4, 0x1f, 0x1f ;  /* 0x03e01f0004067f89 */ /* 0x000ea400000e0000 */
[----:B--2---:R-:W-:-:S04]  /*0300*/  IMAD R6, R6, c[0x0][0x538], RZ ;  /* 0x00014e0006067a24 */ /* 0x004fc800078e02ff */
[----:B------:R-:W-:Y:S01]  /*0310*/  IMAD.MOV.U32 R0, RZ, RZ, R6 ;  /* 0x000000ffff007224 */ /* 0x000fe200078e0006 */
[----:B-1----:R-:W-:-:S13]  /*0320*/  ISETP.GT.AND P0, PT, R6, UR4, PT ;  /* 0x0000000406007c0c */ /* 0x002fda000bf04270 */
[----:B------:R-:W-:Y:S05]  /*0330*/  @P0 BRA `(.L_x_11) ;  /* 0x0000027000000947 */ /* 0x000fea0003800000 */
[----:B------:R-:W-:Y:S02]  /*0340*/  MOV R6, R0 ;  /* 0x0000000000067202 */ /* 0x000fe40000000f00 */
[----:B------:R-:W-:-:S04]  /*0350*/  MOV R9, RZ ;  /* 0x000000ff00097202 */ /* 0x000fc80000000f00 */
.L_x_15:
[----:B------:R-:W-:-:S04]  /*0360*/  IADD3 R0, R9, 0x1f, RZ ;  /* 0x0000001f09007810 */ /* 0x000fc80007ffe0ff */
[----:B------:R-:W-:-:S13]  /*0370*/  ISETP.GE.AND P0, PT, R0, c[0x0][0x53c], PT ;  /* 0x00014f0000007a0c */ /* 0x000fda0003f06270 */
[----:B------:R-:W-:Y:S05]  /*0380*/  @P0 BRA `(.L_x_12) ;  /* 0x0000078000000947 */ /* 0x000fea0003800000 */
[----:B------:R-:W-:Y:S01]  /*0390*/  MOV R9, R0 ;  /* 0x0000000000097202 */ /* 0x000fe20000000f00 */
[----:B------:R-:W-:Y:S01]  /*03a0*/  IMAD.MOV.U32 R7, RZ, RZ, RZ ;  /* 0x000000ffff077224 */ /* 0x000fe200078e00ff */
[----:B------:R-:W-:Y:S02]  /*03b0*/  MOV R8, RZ ;  /* 0x000000ff00087202 */ /* 0x000fe40000000f00 */
[----:B------:R-:W-:-:S04]  /*03c0*/  IADD3 R0, R14, R9, RZ ;  /* 0x000000090e007210 */ /* 0x000fc80007ffe0ff */
[----:B------:R-:W-:-:S13]  /*03d0*/  ISETP.GE.OR P0, PT, R0, c[0x0][0x53c], !P6 ;  /* 0x00014f0000007a0c */ /* 0x000fda0007706670 */
[----:B------:R-:W-:Y:S01]  /*03e0*/  @!P0 MOV R2, 0x4 ;  /* 0x0000000400028802 */ /* 0x000fe20000000f00 */
[----:B------:R-:W-:-:S04]  /*03f0*/  @!P0 IMAD.MOV.U32 R3, RZ, RZ, 0x4 ;  /* 0x00000004ff038424 */ /* 0x000fc800078e00ff */
[----:B------:R-:W-:-:S04]  /*0400*/  @!P0 IMAD.WIDE R4, R0, R2, c[0x0][0x580] ;  /* 0x0001600000048625 */ /* 0x000fc800078e0202 */
[----:B------:R-:W-:Y:S01]  /*0410*/  @!P0 IMAD.WIDE R2, R0, R3, c[0x0][0x578] ;  /* 0x00015e0000028625 */ /* 0x000fe200078e0203 */
[----:B------:R-:W2:Y:S04]  /*0420*/  @!P0 LDG.E R8, [R4.64] ;  /* 0x0000000604088981 */ /* 0x000ea8000c1e1900 */
[----:B------:R-:W2:Y:S02]  /*0430*/  @!P0 LDG.E R7, [R2.64] ;  /* 0x0000000602078981 */ /* 0x000ea4000c1e1900 */
[----:B--2---:R-:W-:Y:S01]  /*0440*/  IMAD R5, R8, R7, RZ ;  /* 0x0000000708057224 */ /* 0x004fe200078e02ff */
[----:B------:R-:W-:Y:S05]  /*0450*/  BRA.DIV ~URZ, `(.L_x_13) ;  /* 0x0000dc127f007947 */ /* 0x000fea000b800000 */
[----:B------:R1:W2:Y:S02]  /*0460*/  SHFL.UP PT, R0, R5, 0x1, RZ ;  /* 0x0420000005007989 */ /* 0x0002a400000e00ff */
.L_x_93:
[----:B--2---:R-:W-:-:S04]  /*0470*/  SEL R0, R0, RZ, P5 ;  /* 0x000000ff00007207 */ /* 0x004fc80002800000 */
[----:B-1----:R-:W-:Y:S01]  /*0480*/  IADD3 R5, R5, R0, RZ ;  /* 0x0000000005057210 */ /* 0x002fe20007ffe0ff */
[----:B------:R-:W-:Y:S05]  /*0490*/  BRA.DIV ~URZ, `(.L_x_14) ;  /* 0x0000dc327f007947 */ /* 0x000fea000b800000 */
[----:B------:R-:W1:Y:S02]  /*04a0*/  SHFL.UP PT, R0, R5, 0x2, RZ ;  /* 0x0440000005007989 */ /* 0x000e6400000e00ff */
[----:B-1----:R-:W-:-:S05]  /*04b0*/  SEL R0, R0, RZ, P4 ;  /* 0x000000ff00007207 */ /* 0x002fca0002000000 */
[----:B------:R-:W-:-:S05]  /*04c0*/  IMAD.IADD R0, R5, 0x1, R0 ;  /* 0x0000000105007824 */ /* 0x000fca00078e0200 */
        /* <DEDUP_REMOVED lines=9> */
[----:B------:R1:W2:Y:S02]  /*0560*/  SHFL.IDX PT, R0, R4, 0x1f, 0x1f ;  /* 0x03e01f0004007f89 */ /* 0x0002a400000e0000 */
.L_x_94:
[----:B--2---:R-:W-:-:S05]  /*0570*/  IMAD R0, R0, c[0x0][0x538], RZ ;  /* 0x00014e0000007a24 */ /* 0x004fca00078e02ff */
[----:B------:R-:W-:-:S04]  /*0580*/  IADD3 R6, R0, R6, RZ ;  /* 0x0000000600067210 */ /* 0x000fc80007ffe0ff */
[----:B------:R-:W-:-:S13]  /*0590*/  ISETP.GT.AND P0, PT, R6, UR4, PT ;  /* 0x0000000406007c0c */ /* 0x000fda000bf04270 */
[----:B-1----:R-:W-:Y:S05]  /*05a0*/  @!P0 BRA `(.L_x_15) ;  /* 0xfffffdb000008947 */ /* 0x002fea000383ffff */
.L_x_11:
[----:B------:R-:W-:-:S05]  /*05b0*/  IADD3 R12, -R0, R6, RZ ;  /* 0x00000006000c7210 */ /* 0x000fca0007ffe1ff */
[----:B------:R-:W-:-:S05]  /*05c0*/  IMAD R0, R4, c[0x0][0x538], R12 ;  /* 0x00014e0004007a24 */ /* 0x000fca00078e020c */
[----:B------:R-:W-:Y:S01]  /*05d0*/  ISETP.GT.AND P0, PT, R0, UR4, PT ;  /* 0x0000000400007c0c */ /* 0x000fe2000bf04270 */
[----:B------:R-:W-:-:S12]  /*05e0*/  BRA.DIV ~URZ, `(.L_x_16) ;  /* 0x0000dc927f007947 */ /* 0x000fd8000b800000 */
[----:B------:R-:W-:-:S04]  /*05f0*/  VOTE.ANY R6, PT, !P0 ;  /* 0x0000000000067806 */ /* 0x000fc800040e0100 */
.L_x_95:
[----:B------:R1:W2:Y:S01]  /*0600*/  POPC R13, R6 ;  /* 0x00000006000d7309 */ /* 0x0002a20000000000 */
[----:B------:R-:W-:Y:S05]  /*0610*/  BRA.DIV ~URZ, `(.L_x_17) ;  /* 0x0000dcb27f007947 */ /* 0x000fea000b800000 */
[----:B--2---:R-:W2:Y:S04]  /*0620*/  SHFL.IDX PT, R11, R8, R13, 0x1f ;  /* 0x00001f0d080b7589 */ /* 0x004ea800000e0000 */
[----:B------:R3:W4:Y:S02]  /*0630*/  SHFL.IDX PT, R10, R7, R13, 0x1f ;  /* 0x00001f0d070a7589 */ /* 0x00072400000e0000 */
[----:B---3--:R-:W-:Y:S02]  /*0640*/  MOV R7, RZ ;  /* 0x000000ff00077202 */ /* 0x008fe40000000f00 */
.L_x_96:
[----:B--2-4-:R-:W-:Y:S01]  /*0650*/  ISETP.NE.AND P0, PT, R6, RZ, PT ;  /* 0x000000ff0600720c */ /* 0x014fe20003f05270 */
[----:B------:R-:W-:-:S12]  /*0660*/  BSSY B0, `(.L_x_18) ;  /* 0x0000005000007945 */ /* 0x000fd80003800000 */
[----:B------:R-:W-:Y:S05]  /*0670*/  @!P0 BRA `(.L_x_19) ;  /* 0x0000003000008947 */ /* 0x000fea0003800000 */
[----:B------:R-:W-:Y:S01]  /*0680*/  IADD3 R3, R13, -0x1, RZ ;  /* 0xffffffff0d037810 */ /* 0x000fe20007ffe0ff */
[----:B------:R-:W-:Y:S05]  /*0690*/  BRA.DIV ~URZ, `(.L_x_20) ;  /* 0x0000dd127f007947 */ /* 0x000fea000b800000 */
[----:B------:R2:W3:Y:S02]  /*06a0*/  SHFL.IDX PT, R7, R4, R3, 0x1f ;  /* 0x00001f0304077589 */ /* 0x0004e400000e0000 */
.L_x_19:
[----:B------:R-:W-:Y:S05]  /*06b0*/  BSYNC B0 ;  /* 0x0000000000007941 */ /* 0x000fea0003800000 */
.L_x_18:
[----:B------:R-:W-:Y:S01]  /*06c0*/  IABS R0, R11 ;  /* 0x0000000b00007213 */ /* 0x000fe20000000000 */
[----:B--23--:R-:W-:-:S04]  /*06d0*/  IMAD R4, R7, c[0x0][0x538], R12 ;  /* 0x00014e0007047a24 */ /* 0x00cfc800078e020c */
[----:B------:R-:W-:Y:S01]  /*06e0*/  IMAD.MOV.U32 R5, RZ, RZ, R0 ;  /* 0x000000ffff057224 */ /* 0x000fe200078e0000 */
[----:B------:R-:W-:Y:S01]  /*06f0*/  IABS R0, R10 ;  /* 0x0000000a00007213 */ /* 0x000fe20000000000 */
[----:B------:R2:W-:Y:S01]  /*0700*/  STL [R1+0x50], R4 ;  /* 0x0000500401007387 */ /* 0x0005e20000100800 */
[----:B------:R-:W-:Y:S01]  /*0710*/  IADD3 R12, -R4, UR4, RZ ;  /* 0x00000004040c7c10 */ /* 0x000fe2000fffe1ff */
[----:B------:R-:W3:Y:S02]  /*0720*/  I2F.RP R2, R5 ;  /* 0x0000000500027306 */ /* 0x000ee40000209400 */
[----:B------:R-:W-:Y:S01]  /*0730*/  IMAD.MOV.U32 R7, RZ, RZ, R0 ;  /* 0x000000ffff077224 */ /* 0x000fe200078e0000 */
[----:B-1----:R-:W-:Y:S02]  /*0740*/  IABS R6, R12 ;  /* 0x0000000c00067213 */ /* 0x002fe40000000000 */
[----:B------:R-:W-:-:S03]  /*0750*/  IABS R0, R11 ;  /* 0x0000000b00007213 */ /* 0x000fc60000000000 */
[----:B------:R-:W-:Y:S01]  /*0760*/  I2F.RP R8, R7 ;  /* 0x0000000700087306 */ /* 0x000fe20000209400 */
[----:B------:R-:W-:-:S07]  /*0770*/  IADD3 R0, RZ, -R0, RZ ;  /* 0x80000000ff007210 */ /* 0x000fce0007ffe0ff */
[----:B---3--:R-:W1:Y:S02]  /*0780*/  MUFU.RCP R2, R2 ;  /* 0x0000000200027308 */ /* 0x008e640000001000 */
[----:B-1----:R-:W-:-:S06]  /*0790*/  IADD3 R2, R2, 0xffffffe, RZ ;  /* 0x0ffffffe02027810 */ /* 0x002fcc0007ffe0ff */
[----:B------:R-:W1:Y:S02]  /*07a0*/  F2I.FTZ.U32.TRUNC.NTZ R3, R2 ;  /* 0x0000000200037305 */ /* 0x000e64000021f000 */
[----:B-1----:R-:W-:-:S04]  /*07b0*/  IMAD.MOV R2, RZ, RZ, -R3 ;  /* 0x000000ffff027224 */ /* 0x002fc800078e0a03 */
[----:B--2---:R-:W-:Y:S02]  /*07c0*/  IMAD R4, R2, R5, RZ ;  /* 0x0000000502047224 */ /* 0x004fe400078e02ff */
[----:B------:R-:W-:-:S04]  /*07d0*/  IMAD.MOV.U32 R2, RZ, RZ, RZ ;  /* 0x000000ffff027224 */ /* 0x000fc800078e00ff */
[----:B------:R-:W-:-:S04]  /*07e0*/  IMAD.HI.U32 R2, R3, R4, R2 ;  /* 0x0000000403027227 */ /* 0x000fc800078e0002 */
[----:B------:R-:W-:-:S04]  /*07f0*/  IMAD.MOV.U32 R3, RZ, RZ, R6 ;  /* 0x000000ffff037224 */ /* 0x000fc800078e0006 */
[----:B------:R-:W-:-:S04]  /*0800*/  IMAD.HI.U32 R2, R2, R3, RZ ;  /* 0x0000000302027227 */ /* 0x000fc800078e00ff */
[----:B------:R-:W-:Y:S02]  /*0810*/  IMAD R0, R2, R0, R3 ;  /* 0x0000000002007224 */ /* 0x000fe400078e0203 */
[----:B------:R-:W1:Y:S03]  /*0820*/  MUFU.RCP R3, R8 ;  /* 0x0000000800037308 */ /* 0x000e660000001000 */
[----:B------:R-:W-:-:S13]  /*0830*/  ISETP.GT.U32.AND P0, PT, R5, R0, PT ;  /* 0x000000000500720c */ /* 0x000fda0003f04070 */
[----:B------:R-:W-:Y:S01]  /*0840*/  @!P0 IMAD.IADD R0, R0, 0x1, -R5 ;  /* 0x0000000100008824 */ /* 0x000fe200078e0a05 */
[----:B-1----:R-:W-:Y:S02]  /*0850*/  IADD3 R3, R3, 0xffffffe, RZ ;  /* 0x0ffffffe03037810 */ /* 0x002fe40007ffe0ff */
[----:B------:R-:W-:Y:S02]  /*0860*/  @!P0 IADD3 R2, R2, 0x1, RZ ;  /* 0x0000000102028810 */ /* 0x000fe40007ffe0ff */
[----:B------:R-:W-:Y:S02]  /*0870*/  ISETP.GE.U32.AND P2, PT, R0, R5, PT ;  /* 0x000000050000720c */ /* 0x000fe40003f46070 */
[----:B------:R-:W1:Y:S01]  /*0880*/  F2I.FTZ.U32.TRUNC.NTZ R3, R3 ;  /* 0x0000000300037305 */ /* 0x000e62000021f000 */
[----:B------:R-:W-:Y:S02]  /*0890*/  LOP3.LUT R0, R12, R11, RZ, 0x3c, !PT ;  /* 0x0000000b0c007212 */ /* 0x000fe400078e3cff */
[----:B------:R-:W-:-:S02]  /*08a0*/  ISETP.NE.AND P0, PT, R11, RZ, PT ;  /* 0x000000ff0b00720c */ /* 0x000fc40003f05270 */
[----:B------:R-:W-:-:S06]  /*08b0*/  ISETP.GE.AND P1, PT, R0, RZ, PT ;  /* 0x000000ff0000720c */ /* 0x000fcc0003f26270 */
[----:B------:R-:W-:Y:S02]  /*08c0*/  @P2 IADD3 R2, R2, 0x1, RZ ;  /* 0x0000000102022810 */ /* 0x000fe40007ffe0ff */
[----:B-1----:R-:W-:-:S03]  /*08d0*/  IADD3 R0, RZ, -R3, RZ ;  /* 0x80000003ff007210 */ /* 0x002fc60007ffe0ff */
[----:B------:R-:W-:Y:S01]  /*08e0*/  IMAD.MOV.U32 R4, RZ, RZ, R2 ;  /* 0x000000ffff047224 */ /* 0x000fe200078e0002 */
[----:B------:R-:W-:-:S03]  /*08f0*/  MOV R2, RZ ;  /* 0x000000ff00027202 */ /* 0x000fc60000000f00 */
[----:B------:R-:W-:Y:S01]  /*0900*/  @!P1 IMAD.MOV R4, RZ, RZ, -R4 ;  /* 0x000000ffff049224 */ /* 0x000fe200078e0a04 */
[----:B------:R-:W-:Y:S01]  /*0910*/  @!P0 LOP3.LUT R4, RZ, R11, RZ, 0x33, !PT ;  /* 0x0000000bff048212 */ /* 0x000fe200078e33ff */
[----:B------:R-:W-:Y:S01]  /*0920*/  IMAD.MOV.U32 R5, RZ, RZ, R0 ;  /* 0x000000ffff057224 */ /* 0x000fe200078e0000 */
[----:B------:R-:W-:Y:S02]  /*0930*/  IABS R0, R10 ;  /* 0x0000000a00007213 */ /* 0x000fe40000000000 */
[----:B------:R-:W-:Y:S01]  /*0940*/  IABS R8, R4 ;  /* 0x0000000400087213 */ /* 0x000fe20000000000 */
[----:B------:R-:W-:Y:S02]  /*0950*/  IMAD R5, R5, R7, RZ ;  /* 0x0000000705057224 */ /* 0x000fe400078e02ff */
[----:B------:R-:W-:Y:S02]  /*0960*/  IMAD.MOV R6, RZ, RZ, -R0 ;  /* 0x000000ffff067224 */ /* 0x000fe400078e0a00 */
[----:B------:R-:W-:-:S04]  /*0970*/  IMAD.HI.U32 R0, R3, R5, R2 ;  /* 0x0000000503007227 */ /* 0x000fc800078e0002 */
[----:B------:R-:W-:Y:S02]  /*0980*/  IMAD.MOV.U32 R2, RZ, RZ, R8 ;  /* 0x000000ffff027224 */ /* 0x000fe400078e0008 */
[----:B------:R-:W-:Y:S02]  /*0990*/  IMAD.MOV.U32 R3, RZ, RZ, R6 ;  /* 0x000000ffff037224 */ /* 0x000fe400078e0006 */
[----:B------:R-:W-:-:S04]  /*09a0*/  IMAD.HI.U32 R0, R0, R2, RZ ;  /* 0x0000000200007227 */ /* 0x000fc800078e00ff */
[----:B------:R-:W-:Y:S02]  /*09b0*/  IMAD R2, R0, R3, R2 ;  /* 0x0000000300027224 */ /* 0x000fe400078e0202 */
[----:B------:R-:W-:-:S03]  /*09c0*/  IMAD R3, R4, R11, RZ ;  /* 0x0000000b04037224 */ /* 0x000fc600078e02ff */
[----:B------:R-:W-:Y:S02]  /*09d0*/  ISETP.GT.U32.AND P0, PT, R7, R2, PT ;  /* 0x000000020700720c */ /* 0x000fe40003f04070 */
[----:B------:R-:W-:-:S11]  /*09e0*/  IADD3 R3, R12, -R3, RZ ;  /* 0x800000030c037210 */ /* 0x000fd60007ffe0ff */
[----:B------:R-:W-:Y:S01]  /*09f0*/  @!P0 IMAD.IADD R2, R2, 0x1, -R7 ;  /* 0x0000000102028824 */ /* 0x000fe200078e0a07 */
[----:B------:R-:W-:Y:S02]  /*0a00*/  @!P0 IADD3 R0, R0, 0x1, RZ ;  /* 0x0000000100008810 */ /* 0x000fe40007ffe0ff */
[----:B------:R-:W-:Y:S02]  /*0a10*/  ISETP.NE.AND P0, PT, R10, RZ, PT ;  /* 0x000000ff0a00720c */ /* 0x000fe40003f05270 */
[----:B------:R-:W-:Y:S02]  /*0a20*/  ISETP.GE.U32.AND P2, PT, R2, R7, PT ;  /* 0x000000070200720c */ /* 0x000fe40003f46070 */
[----:B------:R-:W-:-:S04]  /*0a30*/  LOP3.LUT R2, R4, R10, RZ, 0x3c, !PT ;  /* 0x0000000a04027212 */ /* 0x000fc800078e3cff */
[----:B------:R-:W-:-:S07]  /*0a40*/  ISETP.GE.AND P1, PT, R2, RZ, PT ;  /* 0x000000ff0200720c */ /* 0x000fce0003f26270 */
[----:B------:R-:W-:-:S06]  /*0a50*/  @P2 IADD3 R0, R0, 0x1, RZ ;  /* 0x0000000100002810 */ /* 0x000fcc0007ffe0ff */
[----:B------:R-:W-:Y:S02]  /*0a60*/  @!P1 IADD3 R0, -R0, RZ, RZ ;  /* 0x000000ff00009210 */ /* 0x000fe40007ffe1ff */
[----:B------:R-:W-:-:S05]  /*0a70*/  @!P0 LOP3.LUT R0, RZ, R10, RZ, 0x33, !PT ;  /* 0x0000000aff008212 */ /* 0x000fca00078e33ff */
[--C-:B------:R-:W-:Y:S02]  /*0a80*/  IMAD.MOV R2, RZ, RZ, -R0.reuse ;  /* 0x000000ffff027224 */ /* 0x100fe400078e0a00 */
[C---:B------:R-:W-:Y:S02]  /*0a90*/  IMAD R0, R10.reuse, 0x1000000, R0 ;  /* 0x010000000a007824 */ /* 0x040fe400078e0200 */
[----:B------:R-:W-:Y:S02]  /*0aa0*/  IMAD R2, R10, R2, R4 ;  /* 0x000000020a027224 */ /* 0x000fe400078e0204 */
[----:B------:R-:W-:Y:S02]  /*0ab0*/  IMAD.IADD R4, R13, 0x1, R9 ;  /* 0x000000010d047824 */ /* 0x000fe400078e0209 */
[----:B------:R-:W-:-:S03]  /*0ac0*/  IMAD R0, R2, 0x10000, R0 ;  /* 0x0001000002007824 */ /* 0x000fc600078e0200 */
[----:B------:R1:W-:Y:S04]  /*0ad0*/  STL [R1+0x5c], R4 ;  /* 0x00005c0401007387 */ /* 0x0003e80000100800 */
[----:B------:R1:W-:Y:S04]  /*0ae0*/  STL [R1+0x58], R0 ;  /* 0x0000580001007387 */ /* 0x0003e80000100800 */
[----:B------:R1:W-:Y:S01]  /*0af0*/  STL [R1+0x54], R3 ;  /* 0x0000540301007387 */ /* 0x0003e20000100800 */
[----:B------:R-:W-:Y:S05]  /*0b00*/  BRA `(.L_x_21) ;  /* 0x0000006000007947 */ /* 0x000fea0003800000 */
.L_x_12:
[----:B------:R-:W-:Y:S01]  /*0b10*/  MOV R0, UR4 ;  /* 0x0000000400007c02 */ /* 0x000fe20008000f00 */
[----:B------:R-:W-:Y:S04]  /*0b20*/  STL [R1+0x54], RZ ;  /* 0x000054ff01007387 */ /* 0x000fe80000100800 */
[----:B------:R-:W-:Y:S04]  /*0b30*/  STL [R1+0x58], RZ ;  /* 0x000058ff01007387 */ /* 0x000fe80000100800 */
[----:B------:R1:W-:Y:S02]  /*0b40*/  STL [R1+0x50], R0 ;  /* 0x0000500001007387 */ /* 0x0003e40000100800 */
[----:B-1----:R-:W-:-:S05]  /*0b50*/  MOV R0, c[0x0][0x53c] ;  /* 0x00014f0000007a02 */ /* 0x002fca0000000f00 */
[----:B------:R1:W-:Y:S02]  /*0b60*/  STL [R1+0x5c], R0 ;  /* 0x00005c0001007387 */ /* 0x0003e40000100800 */
.L_x_21:
[----:B-1----:R-:W2:Y:S04]  /*0b70*/  LDL R4, [R1+0x50] ;  /* 0x0000500001047983 */ /* 0x002ea80000100800 */
[----:B------:R-:W2:Y:S04]  /*0b80*/  LDL R5, [R1+0x54] ;  /* 0x0000540001057983 */ /* 0x000ea80000100800 */
[----:B------:R-:W2:Y:S04]  /*0b90*/  LDL R6, [R1+0x58] ;  /* 0x0000580001067983 */ /* 0x000ea80000100800 */
[----:B------:R-:W2:Y:S01]  /*0ba0*/  LDL R7, [R1+0x5c] ;  /* 0x00005c0001077983 */ /* 0x000ea20000100800 */
[----:B------:R-:W-:Y:S01]  /*0bb0*/  ISETP.NE.AND P0, PT, R14, RZ, PT ;  /* 0x000000ff0e00720c */ /* 0x000fe20003f05270 */
[----:B------:R-:W-:-:S12]  /*0bc0*/  WARPSYNC 0xffffffff ;  /* 0xffffffff00007948 */ /* 0x000fd80003800000 */
[----:B--2---:R1:W-:Y:S04]  /*0bd0*/  @!P0 STS.128 [0x1a080], R4 ;  /* 0x01a08004ff008388 */ /* 0x0043e80000000c00 */
[----:B------:R-:W-:Y:S06]  /*0be0*/  BAR.ARV 0x5, 0x100 ;  /* 0x0144000000007b1d */ /* 0x000fec0000002000 */
.L_x_10:
[----:B------:R-:W2:Y:S02]  /*0bf0*/  LDL R0, [R1+0x5c] ;  /* 0x00005c0001007983 */ /* 0x000ea40000100800 */
[----:B--2---:R-:W-:-:S13]  /*0c00*/  ISETP.GE.AND P0, PT, R0, c[0x0][0x53c], PT ;  /* 0x00014f0000007a0c */ /* 0x004fda0003f06270 */
[----:B------:R-:W-:Y:S05]  /*0c10*/  @P0 EXIT ;  /* 0x000000000000094d */ /* 0x000fea0003800000 */
[----:B------:R-:W2:Y:S02]  /*0c20*/  S2R R17, SR_TID.X ;  /* 0x0000000000117919 */ /* 0x000ea40000002100 */
[----:B--2---:R-:W-:-:S04]  /*0c30*/  SHF.R.S32.HI R9, RZ, 0x1f, R17 ;  /* 0x0000001fff097819 */ /* 0x004fc80000011411 */
[CC--:B------:R-:W-:Y:S02]  /*0c40*/  LEA.HI R2, R9.reuse, R17.reuse, RZ, 0x4 ;  /* 0x0000001109027211 */ /* 0x0c0fe400078f20ff */
[CC--:B------:R-:W-:Y:S02]  /*0c50*/  LEA.HI R14, R9.reuse, R17.reuse, RZ, 0x2 ;  /* 0x00000011090e7211 */ /* 0x0c0fe400078f10ff */
[----:B------:R-:W-:Y:S02]  /*0c60*/  SHF.R.S32.HI R3, RZ, 0x4, R2 ;  /* 0x00000004ff037819 */ /* 0x000fe40000011402 */
[----:B------:R-:W-:Y:S02]  /*0c70*/  LEA.HI R10, R9, R17, RZ, 0x3 ;  /* 0x00000011090a7211 */ /* 0x000fe400078f18ff */
[----:B------:R-:W-:Y:S02]  /*0c80*/  LEA.HI R0, R2, R3, RZ, 0x1 ;  /* 0x0000000302007211 */ /* 0x000fe400078f08ff */
[----:B-1----:R-:W-:-:S02]  /*0c90*/  SHF.R.S32.HI R6, RZ, 0x2, R14 ;  /* 0x00000002ff067819 */ /* 0x002fc4000001140e */
[----:B------:R-:W-:Y:S02]  /*0ca0*/  LOP3.LUT R0, R0, 0xfffffffe, RZ, 0xc0, !PT ;  /* 0xfffffffe00007812 */ /* 0x000fe400078ec0ff */
[----:B------:R-:W-:Y:S02]  /*0cb0*/  SHF.R.S32.HI R4, RZ, 0x3, R10 ;  /* 0x00000003ff047819 */ /* 0x000fe4000001140a */
[----:B------:R-:W-:Y:S01]  /*0cc0*/  LEA.HI R8, R9, R17, RZ, 0x5 ;  /* 0x0000001109087211 */ /* 0x000fe200078f28ff */
[----:B------:R-:W-:Y:S01]  /*0cd0*/  IMAD.IADD R13, R3, 0x1, -R0 ;  /* 0x00000001030d7824 */ /* 0x000fe200078e0a00 */
[----:B------:R-:W-:Y:S01]  /*0ce0*/  LOP3.LUT R0, R2, 0xfffffff0, RZ, 0xc0, !PT ;  /* 0xfffffff002007812 */ /* 0x000fe200078ec0ff */
[----:B------:R-:W-:Y:S01]  /*0cf0*/  IMAD.SHL.U32 R4, R4, 0x40, RZ ;  /* 0x0000004004047824 */ /* 0x000fe200078e00ff */
[----:B------:R-:W-:Y:S02]  /*0d00*/  SHF.R.S32.HI R2, RZ, 0x1f, R14 ;  /* 0x0000001fff027819 */ /* 0x000fe4000001140e */
[----:B------:R-:W-:Y:S01]  /*0d10*/  LOP3.LUT R3, R10, 0xfffffff8, RZ, 0xc0, !PT ;  /* 0xfffffff80a037812 */ /* 0x000fe200078ec0ff */
[----:B------:R-:W-:Y:S01]  /*0d20*/  IMAD.IADD R0, R17, 0x1, -R0 ;  /* 0x0000000111007824 */ /* 0x000fe200078e0a00 */
[----:B------:R-:W-:-:S02]  /*0d30*/  LEA.HI R2, R2, R6, RZ, 0x3 ;  /* 0x0000000602027211 */ /* 0x000fc400078f18ff */
[----:B------:R-:W-:Y:S01]  /*0d40*/  SHF.R.S32.HI R242, RZ, 0x5, R8 ;  /* 0x00000005fff27819 */ /* 0x000fe20000011408 */
[----:B------:R-:W-:Y:S01]  /*0d50*/  IMAD.IADD R7, R17, 0x1, -R3 ;  /* 0x0000000111077824 */ /* 0x000fe200078e0a03 */
[----:B------:R-:W-:Y:S02]  /*0d60*/  SHF.R.S32.HI R5, RZ, 0x1f, R0 ;  /* 0x0000001fff057819 */ /* 0x000fe40000011400 */
[----:B------:R-:W-:Y:S01]  /*0d70*/  LOP3.LUT R3, R2, 0xfffffff8, RZ, 0xc0, !PT ;  /* 0xfffffff802037812 */ /* 0x000fe200078ec0ff */
[C---:B------:R-:W-:Y:S01]  /*0d80*/  IMAD.SHL.U32 R20, R7.reuse, 0x8, RZ ;  /* 0x0000000807147824 */ /* 0x040fe200078e00ff */
[----:B------:R-:W-:Y:S01]  /*0d90*/  LOP3.LUT R2, R4, 0x1c0, RZ, 0xc0, !PT ;  /* 0x000001c004027812 */ /* 0x000fe200078ec0ff */
[----:B------:R-:W-:Y:S01]  /*0da0*/  IMAD.SHL.U32 R4, R7, 0x40, RZ ;  /* 0x0000004007047824 */ /* 0x000fe200078e00ff */
[----:B------:R-:W-:Y:S01]  /*0db0*/  LEA.HI R11, R5, R0, RZ, 0x3 ;  /* 0x00000000050b7211 */ /* 0x000fe200078f18ff */
[----:B------:R-:W-:Y:S01]  /*0dc0*/  IMAD.IADD R6, R6, 0x1, -R3 ;  /* 0x0000000106067824 */ /* 0x000fe200078e0a03 */
[----:B------:R-:W-:-:S02]  /*0dd0*/  SHF.R.U32.HI R5, RZ, 0x3, R2 ;  /* 0x00000003ff057819 */ /* 0x000fc40000011602 */
[----:B------:R-:W-:Y:S02]  /*0de0*/  LOP3.LUT R3, R2, 0x38, R20, 0xf8, !PT ;  /* 0x0000003802037812 */ /* 0x000fe400078ef814 */
[----:B------:R-:W-:Y:S02]  /*0df0*/  LOP3.LUT R2, R11, 0xfffffff8, RZ, 0xc0, !PT ;  /* 0xfffffff80b027812 */ /* 0x000fe400078ec0ff */
[----:B------:R-:W-:Y:S02]  /*0e00*/  LOP3.LUT R7, R3, R5, RZ, 0x3c, !PT ;  /* 0x0000000503077212 */ /* 0x000fe400078e3cff */
[----:B------:R-:W-:Y:S01]  /*0e10*/  SHF.R.S32.HI R3, RZ, 0x1f, R8 ;  /* 0x0000001fff037819 */ /* 0x000fe20000011408 */
[----:B------:R-:W-:Y:S01]  /*0e20*/  IMAD.IADD R5, R0, 0x1, -R2 ;  /* 0x0000000100057824 */ /* 0x000fe200078e0a02 */
[----:B------:R-:W-:Y:S02]  /*0e30*/  LOP3.LUT R2, R8, 0xffffffe0, RZ, 0xc0, !PT ;  /* 0xffffffe008027812 */ /* 0x000fe400078ec0ff */
[----:B------:R-:W-:-:S02]  /*0e40*/  LOP3.LUT R0, R4, 0x1c0, RZ, 0xc0, !PT ;  /* 0x000001c004007812 */ /* 0x000fc400078ec0ff */
[----:B------:R-:W-:Y:S01]  /*0e50*/  LEA.HI R8, R9, R17, RZ, 0x6 ;  /* 0x0000001109087211 */ /* 0x000fe200078f30ff */
[----:B------:R-:W-:Y:S01]  /*0e60*/  IMAD.IADD R16, R17, 0x1, -R2 ;  /* 0x0000000111107824 */ /* 0x000fe200078e0a02 */
[----:B------:R-:W-:Y:S02]  /*0e70*/  LOP3.LUT R4, R0, 0x8, R10, 0xf8, !PT ;  /* 0x0000000800047812 */ /* 0x000fe400078ef80a */
[----:B------:R-:W-:Y:S02]  /*0e80*/  SHF.R.U32.HI R2, RZ, 0x3, R0 ;  /* 0x00000003ff027819 */ /* 0x000fe40000011600 */
[----:B------:R-:W-:Y:S02]  /*0e90*/  LEA.HI R0, R3, R242, RZ, 0x3 ;  /* 0x000000f203007211 */ /* 0x000fe400078f18ff */
[----:B------:R-:W-:Y:S02]  /*0ea0*/  SHF.R.S32.HI R9, RZ, 0x1f, R16 ;  /* 0x0000001fff097819 */ /* 0x000fe40000011410 */
[----:B------:R-:W-:Y:S01]  /*0eb0*/  LOP3.LUT R12, R4, R2, RZ, 0x3c, !PT ;  /* 0x00000002040c7212 */ /* 0x000fe200078e3cff */
[----:B------:R-:W-:Y:S01]  /*0ec0*/  IMAD.SHL.U32 R2, R8, 0x8, RZ ;  /* 0x0000000808027824 */ /* 0x000fe200078e00ff */
[----:B------:R-:W-:-:S02]  /*0ed0*/  LOP3.LUT R0, R0, 0xffffff8, RZ, 0xc0, !PT ;  /* 0x0ffffff800007812 */ /* 0x000fc400078ec0ff */
[----:B------:R-:W-:Y:S02]  /*0ee0*/  LEA.HI R9, R9, R16, RZ, 0x2 ;  /* 0x0000001009097211 */ /* 0x000fe400078f10ff */
[----:B------:R-:W-:Y:S02]  /*0ef0*/  LOP3.LUT R3, R6, 0x1, RZ, 0xc0, !PT ;  /* 0x0000000106037812 */ /* 0x000fe400078ec0ff */
[----:B------:R-:W-:Y:S01]  /*0f00*/  LOP3.LUT R248, R7, 0x7ffffe00, R2, 0xf8, !PT ;  /* 0x7ffffe0007f87812 */ /* 0x000fe200078ef802 */
[----:B------:R-:W-:Y:S01]  /*0f10*/  IMAD.IADD R2, R242, 0x1, -R0 ;  /* 0x00000001f2027824 */ /* 0x000fe200078e0a00 */
[----:B------:R-:W-:Y:S02]  /*0f20*/  SHF.R.S32.HI R0, RZ, 0x2, R9 ;  /* 0x00000002ff007819 */ /* 0x000fe40000011409 */
[----:B------:R-:W-:Y:S01]  /*0f30*/  ISETP.NE.U32.AND P4, PT, R3, 0x1, PT ;  /* 0x000000010300780c */ /* 0x000fe20003f85070 */
[C---:B------:R-:W-:Y:S01]  /*0f40*/  IMAD.SHL.U32 R3, R5.reuse, 0x40, RZ ;  /* 0x0000004005037824 */ /* 0x040fe200078e00ff */
[----:B------:R-:W-:Y:S01]  /*0f50*/  LOP3.LUT R4, R14, 0xfffffffc, RZ, 0xc0, !PT ;  /* 0xfffffffc0e047812 */ /* 0x000fe200078ec0ff */
[----:B------:R-:W-:Y:S01]  /*0f60*/  IMAD R15, R2, 0x10, R0 ;  /* 0x00000010020f7824 */ /* 0x000fe200078e0200 */
[----:B------:R-:W-:Y:S01]  /*0f70*/  LOP3.LUT P3, RZ, R5, 0x2, RZ, 0xc0, !PT ;  /* 0x0000000205ff7812 */ /* 0x000fe2000786c0ff */
[----:B------:R-:W-:Y:S01]  /*0f80*/  IMAD.SHL.U32 R2, R13, 0x8, RZ ;  /* 0x000000080d027824 */ /* 0x000fe200078e00ff */
[----:B------:R-:W-:Y:S01]  /*0f90*/  LOP3.LUT R0, R3, 0x1c0, RZ, 0xc0, !PT ;  /* 0x000001c003007812 */ /* 0x000fe200078ec0ff */
[----:B------:R-:W-:Y:S01]  /*0fa0*/  IMAD.IADD R3, R17, 0x1, -R4 ;  /* 0x0000000111037824 */ /* 0x000fe200078e0a04 */
[----:B------:R-:W-:Y:S01]  /*0fb0*/  LOP3.LUT P0, RZ, R5, 0x4, RZ, 0xc0, !PT ;  /* 0x0000000405ff7812 */ /* 0x000fe2000780c0ff */
[----:B------:R-:W-:Y:S01]  /*0fc0*/  IMAD.SHL.U32 R4, R6, 0x40, RZ ;  /* 0x0000004006047824 */ /* 0x000fe200078e00ff */
[----:B------:R-:W-:Y:S01]  /*0fd0*/  LOP3.LUT R5, R0, 0x8, R2, 0xf8, !PT ;  /* 0x0000000800057812 */ /* 0x000fe200078ef802 */
[----:B------:R-:W-:Y:S01]  /*0fe0*/  IMAD.MOV.U32 R14, RZ, RZ, 0x20 ;  /* 0x00000020ff0e7424 */ /* 0x000fe200078e00ff */
[----:B------:R-:W-:Y:S01]  /*0ff0*/  SHF.R.U32.HI R2, RZ, 0x3, R0 ;  /* 0x00000003ff027819 */ /* 0x000fe20000011600 */
[----:B------:R-:W-:Y:S01]  /*1000*/  STL [R1+0xa0], R15 ;  /* 0x0000a00f01007387 */ /* 0x000fe20000100800 */
[----:B------:R-:W-:Y:S01]  /*1010*/  LEA.HI R0, R3, R3, RZ, 0x1 ;  /* 0x0000000303007211 */ /* 0x000fe200078f08ff */
[----:B------:R-:W-:Y:S01]  /*1020*/  IMAD.SHL.U32 R248, R248, 0x2, RZ ;  /* 0x00000002f8f87824 */ /* 0x000fe200078e00ff */
[----:B------:R-:W-:Y:S01]  /*1030*/  LOP3.LUT R7, R5, R2, RZ, 0x3c, !PT ;  /* 0x0000000205077212 */ /* 0x000fe200078e3cff */
[----:B------:R-:W-:Y:S01]  /*1040*/  IMAD R5, R242, 0x200, R3 ;  /* 0x00000200f2057824 */ /* 0x000fe200078e0203 */
[----:B------:R-:W-:-:S02]  /*1050*/  LOP3.LUT R2, R4, 0x1c0, RZ, 0xc0, !PT ;  /* 0x000001c004027812 */ /* 0x000fc400078ec0ff */
[----:B------:R-:W-:Y:S01]  /*1060*/  R2P PR, R6, 0x6 ;  /* 0x0000000606007804 */ /* 0x000fe20000000000 */
[----:B------:R-:W-:Y:S01]  /*1070*/  IMAD.MOV.U32 R6, RZ, RZ, 0x10 ;  /* 0x00000010ff067424 */ /* 0x000fe200078e00ff */
[----:B------:R-:W-:Y:S02]  /*1080*/  LOP3.LUT R0, R0, 0x1ffffffe, RZ, 0xc0, !PT ;  /* 0x1ffffffe00007812 */ /* 0x000fe400078ec0ff */
[----:B------:R-:W-:Y:S02]  /*1090*/  LEA.HI R2, R2, R2, RZ, 0x1d ;  /* 0x0000000202027211 */ /* 0x000fe400078fe8ff */
[----:B------:R-:W-:Y:S01]  /*10a0*/  IADD3 R18, R20, 0x40, RZ ;  /* 0x0000004014127810 */ /* 0x000fe20007ffe0ff */
[----:B------:R-:W-:Y:S01]  /*10b0*/  IMAD.IADD R10, R3, 0x1, -R0 ;  /* 0x00000001030a7824 */ /* 0x000fe200078e0a00 */
[----:B------:R-:W-:Y:S01]  /*10c0*/  SHF.R.S32.HI R21, RZ, 0x1f, R20 ;  /* 0x0000001fff157819 */ /* 0x000fe20000011414 */
[----:B------:R-:W-:Y:S01]  /*10d0*/  IMAD.U32 R8, R5, 0x2, R2 ;  /* 0x0000000205087824 */ /* 0x000fe200078e0002 */
[----:B------:R-:W-:Y:S01]  /*10e0*/  SEL R4, R6, 0xfffffff0, !P3 ;  /* 0xfffffff006047807 */ /* 0x000fe20005800000 */
[----:B------:R-:W-:Y:S01]  /*10f0*/  IMAD.SHL.U32 R6, R11, 0x40, RZ ;  /* 0x000000400b067824 */ /* 0x000fe200078e00ff */
[----:B------:R-:W-:Y:S01]  /*1100*/  SEL R3, R14, 0xffffffe0, !P0 ;  /* 0xffffffe00e037807 */ /* 0x000fe20004000000 */
[----:B------:R-:W-:Y:S01]  /*1110*/  STL.64 [R1+0x30], R20 ;  /* 0x0000301401007387 */ /* 0x000fe20000100a00 */
[----:B------:R-:W-:Y:S01]  /*1120*/  IADD3 R17, R20, 0x80, RZ ;  /* 0x0000008014117810 */ /* 0x000fe20007ffe0ff */
[----:B------:R-:W-:Y:S01]  /*1130*/  IMAD R0, R13, 0x200, R12 ;  /* 0x000002000d007824 */ /* 0x000fe200078e020c */
[----:B------:R-:W-:Y:S01]  /*1140*/  LOP3.LUT R2, R9, 0x7ffffffc, RZ, 0xc0, !PT ;  /* 0x7ffffffc09027812 */ /* 0x000fe200078ec0ff */
[----:B------:R-:W-:Y:S01]  /*1150*/  STL [R1+0x38], R18 ;  /* 0x0000381201007387 */ /* 0x000fe20000100800 */
[----:B------:R-:W-:Y:S01]  /*1160*/  SHF.R.S32.HI R9, RZ, 0x1f, R18 ;  /* 0x0000001fff097819 */ /* 0x000fe20000011412 */
[----:B------:R-:W-:Y:S01]  /*1170*/  IMAD.IADD R4, R4, 0x1, R3 ;  /* 0x0000000104047824 */ /* 0x000fe200078e0203 */
[----:B------:R-:W-:Y:S01]  /*1180*/  IADD3 R5, R20, 0xc0, RZ ;  /* 0x000000c014057810 */ /* 0x000fe20007ffe0ff */
[----:B------:R-:W-:Y:S01]  /*1190*/  STL [R1+0x3c], R17 ;  /* 0x00003c1101007387 */ /* 0x000fe20000100800 */
[----:B------:R-:W-:Y:S01]  /*11a0*/  LOP3.LUT R3, R7, 0x7ffffe00, R6, 0xf8, !PT ;  /* 0x7ffffe0007037812 */ /* 0x000fe200078ef806 */
[----:B------:R-:W-:Y:S01]  /*11b0*/  IMAD.IADD R2, R16, 0x1, -R2 ;  /* 0x0000000110027824 */ /* 0x000fe200078e0a02 */
[----:B------:R-:W-:Y:S01]  /*11c0*/  SHF.R.S32.HI R6, RZ, 0x1f, R17 ;  /* 0x0000001fff067819 */ /* 0x000fe20000011411 */
[----:B------:R-:W-:Y:S01]  /*11d0*/  STL [R1+0x70], R9 ;  /* 0x0000700901007387 */ /* 0x000fe20000100800 */
[----:B------:R-:W-:Y:S01]  /*11e0*/  IMAD.MOV.U32 R7, RZ, RZ, 0x40 ;  /* 0x00000040ff077424 */ /* 0x000fe200078e00ff */
[----:B------:R-:W-:Y:S01]  /*11f0*/  LEA R11, R8, 0x80, 0x1 ;  /* 0x00000080080b7811 */ /* 0x000fe200078e08ff */
[----:B------:R-:W-:Y:S01]  /*1200*/  IMAD.SHL.U32 R8, R2, 0x2, RZ ;  /* 0x0000000202087824 */ /* 0x000fe200078e00ff */
[----:B------:R1:W-:Y:S01]  /*1210*/  STL [R1+0x40], R5 ;  /* 0x0000400501007387 */ /* 0x0003e20000100800 */
[----:B------:R-:W-:Y:S01]  /*1220*/  IMAD R2, R10, 0x8, R15 ;  /* 0x000000080a027824 */ /* 0x000fe200078e020f */
[----:B------:R-:W-:-:S02]  /*1230*/  LEA R134, R0, 0x14080, 0x1 ;  /* 0x0001408000867811 */ /* 0x000fc400078e08ff */
[----:B------:R2:W-:Y:S01]  /*1240*/  STL [R1+0x6c], R6 ;  /* 0x00006c0601007387 */ /* 0x0005e20000100800 */
[----:B------:R-:W-:Y:S02]  /*1250*/  SEL R0, R7, 0xffffffc0, !P0 ;  /* 0xffffffc007007807 */ /* 0x000fe40004000000 */
[----:B------:R-:W-:-:S05]  /*1260*/  LEA R236, R3, 0x4080, 0x1 ;  /* 0x0000408003ec7811 */ /* 0x000fca00078e08ff */
[--C-:B------:R-:W-:Y:S02]  /*1270*/  IMAD R242, R242, 0x800, R236.reuse ;  /* 0x00000800f2f27824 */ /* 0x100fe400078e02ec */
[----:B------:R-:W-:Y:S02]  /*1280*/  IMAD R241, R4, 0x2, R236 ;  /* 0x0000000204f17824 */ /* 0x000fe400078e02ec */
[----:B------:R-:W-:Y:S02]  /*1290*/  IMAD.IADD R237, R236, 0x1, R0 ;  /* 0x00000001eced7824 */ /* 0x000fe400078e0200 */
[----:B------:R-:W-:Y:S01]  /*12a0*/  IMAD.IADD R245, R0, 0x1, R242 ;  /* 0x0000000100f57824 */ /* 0x000fe200078e02f2 */
[----:B-1----:R-:W-:Y:S02]  /*12b0*/  SHF.R.S32.HI R5, RZ, 0x1f, R5 ;  /* 0x0000001fff057819 */ /* 0x002fe40000011405 */
[----:B--2---:R-:W-:-:S03]  /*12c0*/  SEL R6, R14, 0xffffffe0, !P1 ;  /* 0xffffffe00e067807 */ /* 0x004fc60004800000 */
[----:B------:R1:W-:Y:S04]  /*12d0*/  STL [R1+0x68], R5 ;  /* 0x0000680501007387 */ /* 0x0003e80000100800 */
[----:B------:R2:W-:Y:S01]  /*12e0*/  STL [R1+0x44], R8 ;  /* 0x0000440801007387 */ /* 0x0005e20000100800 */
[----:B------:R-:W-:-:S03]  /*12f0*/  IMAD.IADD R9, R11, 0x1, R6 ;  /* 0x000000010b097824 */ /* 0x000fc600078e0206 */
[----:B------:R-:W-:Y:S04]  /*1300*/  STL [R1+0x78], R11 ;  /* 0x0000780b01007387 */ /* 0x000fe80000100800 */
[----:B------:R3:W-:Y:S04]  /*1310*/  STL [R1+0xa4], R2 ;  /* 0x0000a40201007387 */ /* 0x0007e80000100800 */
[----:B------:R-:W-:Y:S01]  /*1320*/  STL [R1+0x84], R9 ;  /* 0x0000840901007387 */ /* 0x000fe20000100800 */
[----:B-1----:R-:W-:Y:S02]  /*1330*/  SEL R5, R7, 0xffffffc0, !P2 ;  /* 0xffffffc007057807 */ /* 0x002fe40005000000 */
[----:B--2---:R-:W-:-:S03]  /*1340*/  IADD3 R8, R11, -0x10, RZ ;  /* 0xfffffff00b087810 */ /* 0x004fc60007ffe0ff */
[C---:B------:R-:W-:Y:S01]  /*1350*/  IMAD.IADD R7, R11.reuse, 0x1, R5 ;  /* 0x000000010b077824 */ /* 0x040fe200078e0205 */
[----:B------:R-:W-:-:S04]  /*1360*/  @P4 IADD3 R8, R11, 0x10, RZ ;  /* 0x000000100b084810 */ /* 0x000fc80007ffe0ff */
[----:B------:R1:W-:Y:S01]  /*1370*/  STL [R1+0x94], R7 ;  /* 0x0000940701007387 */ /* 0x0003e20000100800 */
[--C-:B------:R-:W-:Y:S01]  /*1380*/  IMAD.IADD R3, R6, 0x1, R8.reuse ;  /* 0x0000000106037824 */ /* 0x100fe200078e0208 */
[----:B---3--:R-:W-:Y:S01]  /*1390*/  SEL R2, R14, 0xffffffe0, !P3 ;  /* 0xffffffe00e027807 */ /* 0x008fe20005800000 */
[----:B------:R-:W-:Y:S01]  /*13a0*/  IMAD.IADD R6, R5, 0x1, R8 ;  /* 0x0000000105067824 */ /* 0x000fe200078e0208 */
[----:B------:R2:W-:Y:S02]  /*13b0*/  STL [R1+0x7c], R8 ;  /* 0x00007c0801007387 */ /* 0x0005e40000100800 */
[--C-:B------:R-:W-:Y:S01]  /*13c0*/  IADD3 R239, R0, R236, R2.reuse ;  /* 0x000000ec00ef7210 */ /* 0x100fe20007ffe002 */
[----:B------:R-:W-:Y:S02]  /*13d0*/  IMAD.IADD R238, R236, 0x1, R2 ;  /* 0x00000001ecee7824 */ /* 0x000fe400078e0202 */
[----:B------:R-:W-:Y:S02]  /*13e0*/  IMAD.IADD R243, R2, 0x1, R242 ;  /* 0x0000000102f37824 */ /* 0x000fe400078e02f2 */
[----:B------:R-:W-:-:S02]  /*13f0*/  IMAD.IADD R2, R3, 0x1, R5 ;  /* 0x0000000103027824 */ /* 0x000fc400078e0205 */
[----:B------:R-:W-:Y:S02]  /*1400*/  IMAD.IADD R244, R0, 0x1, R243 ;  /* 0x0000000100f47824 */ /* 0x000fe400078e02f3 */
[----:B-1----:R-:W-:-:S05]  /*1410*/  IMAD.IADD R7, R9, 0x1, R5 ;  /* 0x0000000109077824 */ /* 0x002fca00078e0205 */
[----:B------:R2:W-:Y:S04]  /*1420*/  STL [R1+0x90], R7 ;  /* 0x0000900701007387 */ /* 0x0005e80000100800 */
[----:B------:R2:W-:Y:S04]  /*1430*/  STL [R1+0x8c], R6 ;  /* 0x00008c0601007387 */ /* 0x0005e80000100800 */
[----:B------:R2:W-:Y:S04]  /*1440*/  STL [R1+0x80], R3 ;  /* 0x0000800301007387 */ /* 0x0005e80000100800 */
[----:B------:R2:W-:Y:S02]  /*1450*/  STL [R1+0x88], R2 ;  /* 0x0000880201007387 */ /* 0x0005e40000100800 */
.L_x_92:
[----:B------:R-:W3:Y:S01]  /*1460*/  LDL R0, [R1+0x5c] ;  /* 0x00005c0001007983 */ /* 0x000ee20000100800 */
[----:B------:R-:W-:Y:S01]  /*1470*/  IMAD.MOV.U32 R12, RZ, RZ, 0x4 ;  /* 0x00000004ff0c7424 */ /* 0x000fe200078e00ff */
[----:B------:R-:W-:-:S02]  /*1480*/  ISETP.NE.U32.AND P0, PT, RZ, c[0x0][0x370], PT ;  /* 0x0000dc00ff007a0c */ /* 0x000fc40003f05070 */
[----:B------:R-:W4:Y:S02]  /*1490*/  LDL R10, [R1+0x58] ;  /* 0x00005800010a7983 */ /* 0x000f240000100800 */
[----:B------:R-:W-:Y:S01]  /*14a0*/  ISETP.NE.AND.EX P1, PT, RZ, c[0x0][0x374], PT, P0 ;  /* 0x0000dd00ff007a0c */ /* 0x000fe20003f25300 */
[----:B--23--:R-:W-:-:S05]  /*14b0*/  IMAD.WIDE R2, R0, R12, c[0x0][0x588] ;  /* 0x0001620000027625 */ /* 0x00cfca00078e020c */
[----:B------:R-:W2:Y:S01]  /*14c0*/  LDG.E R32, [R2.64] ;  /* 0x0000000602207981 */ /* 0x000ea2000c1e1900 */
[----:B------:R-:W-:Y:S01]  /*14d0*/  ISETP.NE.U32.AND P3, PT, RZ, c[0x0][0x360], PT ;  /* 0x0000d800ff007a0c */ /* 0x000fe20003f65070 */
[----:B------:R-:W-:Y:S01]  /*14e0*/  CS2R R8, SRZ ;  /* 0x0000000000087805 */ /* 0x000fe2000001ff00 */
[----:B------:R-:W-:Y:S02]  /*14f0*/  ISETP.NE.U32.AND P4, PT, RZ, c[0x0][0x348], PT ;  /* 0x0000d200ff007a0c */ /* 0x000fe40003f85070 */
[----:B------:R-:W-:Y:S02]  /*1500*/  ISETP.NE.AND.EX P3, PT, RZ, c[0x0][0x364], PT, P3 ;  /* 0x0000d900ff007a0c */ /* 0x000fe40003f65330 */
[----:B------:R-:W-:Y:S02]  /*1510*/  ISETP.NE.U32.AND P2, PT, RZ, c[0x0][0x350], PT ;  /* 0x0000d400ff007a0c */ /* 0x000fe40003f45070 */
[----:B------:R-:W-:Y:S02]  /*1520*/  ISETP.NE.AND.EX P4, PT, RZ, c[0x0][0x34c], PT, P4 ;  /* 0x0000d300ff007a0c */ /* 0x000fe40003f85340 */
[----:B------:R-:W-:Y:S01]  /*1530*/  ISETP.NE.AND.EX P5, PT, RZ, c[0x0][0x354], PT, P2 ;  /* 0x0000d500ff007a0c */ /* 0x000fe20003fa5320 */
[----:B------:R-:W-:Y:S01]  /*1540*/  IMAD.MOV.U32 R11, RZ, RZ, RZ ;  /* 0x000000ffff0b7224 */ /* 0x000fe200078e00ff */
[----:B--2---:R-:W-:Y:S01]  /*1550*/  SHF.R.S32.HI R31, RZ, 0x1f, R32 ;  /* 0x0000001fff1f7819 */ /* 0x004fe20000011420 */
[----:B------:R1:W-:Y:S01]  /*1560*/  STL [R1+0x48], R32 ;  /* 0x0000482001007387 */ /* 0x0003e20000100800 */
[----:B------:R-:W-:-:S02]  /*1570*/  @P1 LEA R2, P0, R32, c[0x0][0x370], 0x2 ;  /* 0x0000dc0020021a11 */ /* 0x000fc400078010ff */
[C---:B------:R-:W-:Y:S01]  /*1580*/  LEA R4, P2, R32.reuse, c[0x0][0x348], 0x2 ;  /* 0x0000d20020047a11 */ /* 0x040fe200078410ff */
[----:B------:R1:W-:Y:S01]  /*1590*/  STL [R1+0x64], R31 ;  /* 0x0000641f01007387 */ /* 0x0003e20000100800 */
[C---:B------:R-:W-:Y:S02]  /*15a0*/  @P1 LEA.HI.X R3, R32.reuse, c[0x0][0x374], R31, 0x2, P0 ;  /* 0x0000dd0020031a11 */ /* 0x040fe400000f141f */
[----:B------:R-:W-:-:S03]  /*15b0*/  @P3 LEA R6, P0, R32, c[0x0][0x360], 0x2 ;  /* 0x0000d80020063a11 */ /* 0x000fc600078010ff */
[----:B------:R2:W5:Y:S01]  /*15c0*/  @P1 LDG.E R8, [R2.64] ;  /* 0x0000000602081981 */ /* 0x000562000c1e1900 */
[C-C-:B------:R-:W-:Y:S02]  /*15d0*/  @P3 LEA.HI.X R7, R32.reuse, c[0x0][0x364], R31.reuse, 0x2, P0 ;  /* 0x0000d90020073a11 */ /* 0x140fe400000f141f */
[----:B------:R-:W-:Y:S02]  /*15e0*/  LEA.HI.X R5, R32, c[0x0][0x34c], R31, 0x2, P2 ;  /* 0x0000d30020057a11 */ /* 0x000fe400010f141f */
[----:B----4-:R-:W-:Y:S01]  /*15f0*/  LOP3.LUT R30, R10, 0xffff, RZ, 0xc0, !PT ;  /* 0x0000ffff0a1e7812 */ /* 0x010fe200078ec0ff */
[----:B------:R1:W5:Y:S01]  /*1600*/  @P3 LDG.E R14, [R6.64] ;  /* 0x00000006060e3981 */ /* 0x000362000c1e1900 */
[----:B------:R-:W-:Y:S01]  /*1610*/  YIELD ;  /* 0x0000000000007946 */ /* 0x000fe20003800000 */
[----:B------:R-:W-:Y:S02]  /*1620*/  P2R R21, PR, RZ, 0x20 ;  /* 0x00000020ff157803 */ /* 0x000fe40000000000 */
[----:B------:R1:W5:Y:S01]  /*1630*/  @P4 LDG.E R11, [R4.64] ;  /* 0x00000006040b4981 */ /* 0x000362000c1e1900 */
[----:B--2---:R-:W-:-:S04]  /*1640*/  LEA R2, P1, R32, c[0x0][0x350], 0x2 ;  /* 0x0000d40020027a11 */ /* 0x004fc800078210ff */
[----:B------:R-:W-:-:S05]  /*1650*/  LEA.HI.X R3, R32, c[0x0][0x354], R31, 0x2, P1 ;  /* 0x0000d50020037a11 */ /* 0x000fca00008f141f */
[----:B------:R1:W5:Y:S04]  /*1660*/  @P5 LDG.E R9, [R2.64] ;  /* 0x0000000602095981 */ /* 0x000368000c1e1900 */
[----:B------:R1:W-:Y:S01]  /*1670*/  STL [R1+0x60], R30 ;  /* 0x0000601e01007387 */ /* 0x0003e20000100800 */
[----:B------:R-:W-:Y:S05]  /*1680*/  @P3 BRA `(.L_x_22) ;  /* 0x0000005000003947 */ /* 0x000fea0003800000 */
[----:B-----5:R-:W-:Y:S01]  /*1690*/  MOV R14, c[0x0][0x168] ;  /* 0x00005a00000e7a02 */ /* 0x020fe20000000f00 */
[----:B------:R-:W-:Y:S05]  /*16a0*/  @!P4 BRA `(.L_x_22) ;  /* 0x000000300000c947 */ /* 0x000fea0003800000 */
[----:B-1----:R-:W2:Y:S04]  /*16b0*/  LDG.E R6, [R4.64] ;  /* 0x0000000604067981 */ /* 0x002ea8000c1e1900 */
[----:B------:R-:W2:Y:S02]  /*16c0*/  LDG.E R0, [R4.64+0x4] ;  /* 0x0000040604007981 */ /* 0x000ea4000c1e1900 */
[----:B--2---:R-:W-:-:S02]  /*16d0*/  IADD3 R14, -R6, R0, RZ ;  /* 0x00000000060e7210 */ /* 0x004fc40007ffe1ff */
.L_x_22:
[----:B------:R-:W-:-:S04]  /*16e0*/  ISETP.NE.U32.AND P0, PT, RZ, c[0x0][0x368], PT ;  /* 0x0000da00ff007a0c */ /* 0x000fc80003f05070 */
[----:B------:R-:W-:-:S13]  /*16f0*/  ISETP.NE.AND.EX P0, PT, RZ, c[0x0][0x36c], PT, P0 ;  /* 0x0000db00ff007a0c */ /* 0x000fda0003f05300 */
[----:B------:R-:W-:Y:S05]  /*1700*/  @!P0 BRA `(.L_x_23) ;  /* 0x0000004000008947 */ /* 0x000fea0003800000 */
[----:B-1----:R-:W-:-:S04]  /*1710*/  LEA R2, P0, R32, c[0x0][0x368], 0x2 ;  /* 0x0000da0020027a11 */ /* 0x002fc800078010ff */
[----:B------:R-:W-:-:S05]  /*1720*/  LEA.HI.X R3, R32, c[0x0][0x36c], R31, 0x2, P0 ;  /* 0x0000db0020037a11 */ /* 0x000fca00000f141f */
[----:B------:R1:W5:Y:S01]  /*1730*/  LDG.E R0, [R2.64] ;  /* 0x0000000602007981 */ /* 0x000362000c1e1900 */
[----:B------:R-:W-:Y:S05]  /*1740*/  BRA `(.L_x_24) ;  /* 0x0000005000007947 */ /* 0x000fea0003800000 */
.L_x_23:
[----:B------:R-:W-:Y:S01]  /*1750*/  MOV R0, c[0x0][0x1d0] ;  /* 0x0000740000007a02 */ /* 0x000fe20000000f00 */
[----:B------:R-:W-:Y:S05]  /*1760*/  @!P5 BRA `(.L_x_24) ;  /* 0x000000300000d947 */ /* 0x000fea0003800000 */
[----:B-1----:R-:W2:Y:S04]  /*1770*/  LDG.E R4, [R2.64] ;  /* 0x0000000602047981 */ /* 0x002ea8000c1e1900 */
[----:B------:R-:W2:Y:S02]  /*1780*/  LDG.E R0, [R2.64+0x4] ;  /* 0x0000040602007981 */ /* 0x000ea4000c1e1900 */
[----:B--2---:R-:W-:-:S04]  /*1790*/  IADD3 R0, -R4, R0, RZ ;  /* 0x0000000004007210 */ /* 0x004fc80007ffe1ff */
.L_x_24:
[----:B-1----:R-:W-:Y:S01]  /*17a0*/  LOP3.LUT R2, R10, 0xff000000, RZ, 0xc0, !PT ;  /* 0xff0000000a027812 */ /* 0x002fe200078ec0ff */
[----:B-----5:R-:W-:Y:S01]  /*17b0*/  IMAD.IADD R24, R0, 0x1, -R8 ;  /* 0x0000000100187824 */ /* 0x020fe200078e0a08 */
[----:B------:R-:W-:Y:S01]  /*17c0*/  LOP3.LUT R3, R10, 0xff0000, RZ, 0xc0, !PT ;  /* 0x00ff00000a037812 */ /* 0x000fe200078ec0ff */
[----:B------:R-:W-:Y:S01]  /*17d0*/  BSSY B0, `(.L_x_25) ;  /* 0x000002d000007945 */ /* 0x000fe20003800000 */
[----:B------:R-:W-:Y:S01]  /*17e0*/  SHF.R.U32.HI R4, RZ, 0x8, R2 ;  /* 0x00000008ff047819 */ /* 0x000fe20000011602 */
[----:B------:R-:W-:Y:S01]  /*17f0*/  IMAD.IADD R19, R9, 0x1, R8 ;  /* 0x0000000109137824 */ /* 0x000fe200078e0208 */
[----:B------:R-:W-:-:S02]  /*1800*/  IADD3 R0, R24, 0x2f, RZ ;  /* 0x0000002f18007810 */ /* 0x000fc40007ffe0ff */
[----:B------:R-:W-:Y:S02]  /*1810*/  LEA.HI R3, R3, R4, RZ, 0x10 ;  /* 0x0000000403037211 */ /* 0x000fe400078f80ff */
[----:B------:R-:W-:Y:S01]  /*1820*/  ISETP.GE.AND P0, PT, R24, 0x1, PT ;  /* 0x000000011800780c */ /* 0x000fe20003f06270 */
[----:B------:R-:W-:Y:S01]  /*1830*/  IMAD.HI R0, R0, 0x2aaaaaab, RZ ;  /* 0x2aaaaaab00007827 */ /* 0x000fe200078e02ff */
[----:B------:R-:W-:Y:S02]  /*1840*/  LOP3.LUT R13, R3, 0xff, RZ, 0xc0, !PT ;  /* 0x000000ff030d7812 */ /* 0x000fe400078ec0ff */
[----:B------:R-:W-:Y:S02]  /*1850*/  SHF.R.U32.HI R5, RZ, 0x10, R3 ;  /* 0x00000010ff057819 */ /* 0x000fe40000011603 */
[----:B------:R-:W-:Y:S01]  /*1860*/  SHF.R.U32.HI R2, RZ, 0x1f, R0 ;  /* 0x0000001fff027819 */ /* 0x000fe20000011600 */
[----:B------:R1:W-:Y:S03]  /*1870*/  STL [R1+0x98], R13 ;  /* 0x0000980d01007387 */ /* 0x0003e60000100800 */
[----:B------:R-:W-:Y:S01]  /*1880*/  LEA.HI.SX32 R10, R0, R2, 0x1d ;  /* 0x00000002000a7211 */ /* 0x000fe200078feaff */
[----:B------:R1:W-:Y:S01]  /*1890*/  STL [R1+0x74], R5 ;  /* 0x0000740501007387 */ /* 0x0003e20000100800 */
[----:B------:R-:W-:Y:S01]  /*18a0*/  IMAD.MOV.U32 R2, RZ, RZ, RZ ;  /* 0x000000ffff027224 */ /* 0x000fe200078e00ff */
[----:B------:R-:W-:Y:S05]  /*18b0*/  @!P0 BRA `(.L_x_26) ;  /* 0x000001e000008947 */ /* 0x000fea0003800000 */
[----:B------:R-:W-:Y:S01]  /*18c0*/  ISETP.NE.AND P0, PT, R5, RZ, PT ;  /* 0x000000ff0500720c */ /* 0x000fe20003f05270 */
[----:B------:R-:W-:-:S03]  /*18d0*/  IMAD.MOV.U32 R4, RZ, RZ, RZ ;  /* 0x000000ffff047224 */ /* 0x000fc600078e00ff */
[----:B------:R-:W-:-:S04]  /*18e0*/  SEL R0, R5, c[0x0][0x338], P0 ;  /* 0x0000ce0005007a07 */ /* 0x000fc80000000000 */
[----:B------:R-:W-:Y:S02]  /*18f0*/  IABS R3, R0 ;  /* 0x0000000000037213 */ /* 0x000fe40000000000 */
[----:B------:R-:W-:Y:S02]  /*1900*/  IADD3 R6, R10, -0x1, R0 ;  /* 0xffffffff0a067810 */ /* 0x000fe40007ffe000 */
[----:B------:R-:W2:Y:S02]  /*1910*/  I2F.RP R2, R3 ;  /* 0x0000000300027306 */ /* 0x000ea40000209400 */
[----:B------:R-:W-:-:S06]  /*1920*/  IABS R9, R6 ;  /* 0x0000000600097213 */ /* 0x000fcc0000000000 */
[----:B--2---:R-:W2:Y:S02]  /*1930*/  MUFU.RCP R2, R2 ;  /* 0x0000000200027308 */ /* 0x004ea40000001000 */
[----:B--2---:R-:W-:-:S06]  /*1940*/  IADD3 R2, R2, 0xffffffe, RZ ;  /* 0x0ffffffe02027810 */ /* 0x004fcc0007ffe0ff */
[----:B-1----:R-:W1:Y:S02]  /*1950*/  F2I.FTZ.U32.TRUNC.NTZ R5, R2 ;  /* 0x0000000200057305 */ /* 0x002e64000021f000 */
[----:B-1----:R-:W-:-:S04]  /*1960*/  IMAD.MOV R2, RZ, RZ, -R5 ;  /* 0x000000ffff027224 */ /* 0x002fc800078e0a05 */
[----:B------:R-:W-:Y:S01]  /*1970*/  IMAD.MOV.U32 R7, RZ, RZ, R2 ;  /* 0x000000ffff077224 */ /* 0x000fe200078e0002 */
[----:B------:R-:W-:-:S03]  /*1980*/  IABS R2, R0 ;  /* 0x0000000000027213 */ /* 0x000fc60000000000 */
[----:B------:R-:W-:Y:S02]  /*1990*/  IMAD R7, R7, R3, RZ ;  /* 0x0000000307077224 */ /* 0x000fe400078e02ff */
[----:B------:R-:W-:Y:S02]  /*19a0*/  IMAD.MOV R8, RZ, RZ, -R2 ;  /* 0x000000ffff087224 */ /* 0x000fe400078e0a02 */
[----:B------:R-:W-:-:S04]  /*19b0*/  IMAD.HI.U32 R2, R5, R7, R4 ;  /* 0x0000000705027227 */ /* 0x000fc800078e0004 */
[----:B------:R-:W-:Y:S02]  /*19c0*/  IMAD.MOV.U32 R4, RZ, RZ, R9 ;  /* 0x000000ffff047224 */ /* 0x000fe400078e0009 */
[----:B------:R-:W-:Y:S02]  /*19d0*/  IMAD.MOV.U32 R5, RZ, RZ, R8 ;  /* 0x000000ffff057224 */ /* 0x000fe400078e0008 */
[----:B------:R-:W-:-:S04]  /*19e0*/  IMAD.HI.U32 R2, R2, R4, RZ ;  /* 0x0000000402027227 */ /* 0x000fc800078e00ff */
[----:B------:R-:W-:-:S05]  /*19f0*/  IMAD R4, R2, R5, R4 ;  /* 0x0000000502047224 */ /* 0x000fca00078e0204 */
[----:B------:R-:W-:-:S13]  /*1a00*/  ISETP.GT.U32.AND P0, PT, R3, R4, PT ;  /* 0x000000040300720c */ /* 0x000fda0003f04070 */
[----:B------:R-:W-:Y:S01]  /*1a10*/  @!P0 IMAD.IADD R4, R4, 0x1, -R3 ;  /* 0x0000000104048824 */ /* 0x000fe200078e0a03 */
[----:B------:R-:W-:Y:S02]  /*1a20*/  @!P0 IADD3 R2, R2, 0x1, RZ ;  /* 0x0000000102028810 */ /* 0x000fe40007ffe0ff */
[----:B------:R-:W-:Y:S02]  /*1a30*/  ISETP.NE.AND P0, PT, R0, RZ, PT ;  /* 0x000000ff0000720c */ /* 0x000fe40003f05270 */
[----:B------:R-:W-:Y:S02]  /*1a40*/  ISETP.GE.U32.AND P2, PT, R4, R3, PT ;  /* 0x000000030400720c */ /* 0x000fe40003f46070 */
[----:B------:R-:W-:-:S04]  /*1a50*/  LOP3.LUT R3, R6, R0, RZ, 0x3c, !PT ;  /* 0x0000000006037212 */ /* 0x000fc800078e3cff */
[----:B------:R-:W-:-:S07]  /*1a60*/  ISETP.GE.AND P1, PT, R3, RZ, PT ;  /* 0x000000ff0300720c */ /* 0x000fce0003f26270 */
[----:B------:R-:W-:-:S06]  /*1a70*/  @P2 IADD3 R2, R2, 0x1, RZ ;  /* 0x0000000102022810 */ /* 0x000fcc0007ffe0ff */
[----:B------:R-:W-:Y:S01]  /*1a80*/  @!P1 IMAD.MOV R2, RZ, RZ, -R2 ;  /* 0x000000ffff029224 */ /* 0x000fe200078e0a02 */
[----:B------:R-:W-:Y:S02]  /*1a90*/  @!P0 LOP3.LUT R2, RZ, R0, RZ, 0x33, !PT ;  /* 0x00000000ff028212 */ /* 0x000fe400078e33ff */
.L_x_26:
[----:B------:R-:W-:Y:S05]  /*1aa0*/  BSYNC B0 ;  /* 0x0000000000007941 */ /* 0x000fea0003800000 */
.L_x_25:
[----:B------:R-:W-:Y:S01]  /*1ab0*/  IMAD R249, R13, R2, RZ ;  /* 0x000000020df97224 */ /* 0x000fe200078e02ff */
[----:B------:R-:W-:Y:S01]  /*1ac0*/  PRMT R0, RZ, 0x7610, R0 ;  /* 0x00007610ff007816 */ /* 0x000fe20000000000 */
[----:B------:R-:W-:Y:S01]  /*1ad0*/  IMAD.MOV.U32 R20, RZ, RZ, RZ ;  /* 0x000000ffff147224 */ /* 0x000fe200078e00ff */
[----:B------:R-:W-:Y:S01]  /*1ae0*/  MOV R15, RZ ;  /* 0x000000ff000f7202 */ /* 0x000fe20000000f00 */
[----:B------:R-:W-:Y:S01]  /*1af0*/  IMAD.IADD R2, R249, 0x1, R2 ;  /* 0x00000001f9027824 */ /* 0x000fe200078e0202 */
[----:B------:R2:W-:Y:S01]  /*1b00*/  STL [R1+0x58], R249 ;  /* 0x000058f901007387 */ /* 0x0005e20000100800 */
[----:B------:R-:W-:Y:S01]  /*1b10*/  CS2R R78, SRZ ;  /* 0x00000000004e7805 */ /* 0x000fe2000001ff00 */
[----:B------:R-:W-:Y:S01]  /*1b20*/  CS2R R76, SRZ ;  /* 0x00000000004c7805 */ /* 0x000fe2000001ff00 */
[----:B------:R-:W-:Y:S01]  /*1b30*/  CS2R R126, SRZ ;  /* 0x00000000007e7805 */ /* 0x000fe2000001ff00 */
[----:B------:R-:W-:Y:S01]  /*1b40*/  IMNMX R246, R10, R2, PT ;  /* 0x000000020af67217 */ /* 0x000fe20003800200 */
[----:B------:R-:W-:Y:S01]  /*1b50*/  CS2R R112, SRZ ;  /* 0x0000000000707805 */ /* 0x000fe2000001ff00 */
[----:B------:R-:W-:Y:S01]  /*1b60*/  CS2R R122, SRZ ;  /* 0x00000000007a7805 */ /* 0x000fe2000001ff00 */
[----:B------:R-:W-:Y:S01]  /*1b70*/  CS2R R188, SRZ ;  /* 0x0000000000bc7805 */ /* 0x000fe2000001ff00 */
[----:B------:R-:W-:Y:S01]  /*1b80*/  ISETP.GT.AND P0, PT, R246, R249, PT ;  /* 0x000000f9f600720c */ /* 0x000fe20003f04270 */
        /* <DEDUP_REMOVED lines=59> */
[----:B--2---:R-:W2:Y:S04]  /*1f40*/  LDL R8, [R1+0x54] ;  /* 0x0000540001087983 */ /* 0x004ea80000100800 */
[----:B------:R-:W3:Y:S04]  /*1f50*/  LDL.64 R250, [R1+0x30] ;  /* 0x0000300001fa7983 */ /* 0x000ee80000100a00 */
[----:B------:R-:W4:Y:S04]  /*1f60*/  LDL R26, [R1+0x40] ;  /* 0x00004000011a7983 */ /* 0x000f280000100800 */
[----:B------:R-:W5:Y:S04]  /*1f70*/  LDL R130, [R1+0x3c] ;  /* 0x00003c0001827983 */ /* 0x000f680000100800 */
[----:B------:R-:W3:Y:S04]  /*1f80*/  LDL R27, [R1+0x68] ;  /* 0x00006800011b7983 */ /* 0x000ee80000100800 */
[----:B------:R-:W3:Y:S04]  /*1f90*/  LDL R28, [R1+0x6c] ;  /* 0x00006c00011c7983 */ /* 0x000ee80000100800 */
[----:B------:R-:W3:Y:S04]  /*1fa0*/  LDL R252, [R1+0x38] ;  /* 0x0000380001fc7983 */ /* 0x000ee80000100800 */
[----:B------:R-:W3:Y:S01]  /*1fb0*/  LDL R29, [R1+0x70] ;  /* 0x00007000011d7983 */ /* 0x000ee20000100800 */
[----:B------:R-:W-:-:S04]  /*1fc0*/  ISETP.NE.U32.AND P0, PT, RZ, c[0x0][0x340], PT ;  /* 0x0000d000ff007a0c */ /* 0x000fc80003f05070 */
[----:B------:R-:W-:-:S13]  /*1fd0*/  ISETP.NE.AND.EX P1, PT, RZ, c[0x0][0x344], PT, P0 ;  /* 0x0000d100ff007a0c */ /* 0x000fda0003f25300 */
[----:B------:R-:W-:-:S05]  /*1fe0*/  @P1 IMAD.WIDE R2, R32, R12, c[0x0][0x340] ;  /* 0x0000d00020021625 */ /* 0x000fca00078e020c */
[----:B------:R1:W3:Y:S04]  /*1ff0*/  @P1 LDG.E R23, [R2.64] ;  /* 0x0000000602171981 */ /* 0x0002e8000c1e1900 */
[----:B-1----:R-:W1:Y:S01]  /*2000*/  S2R R5, SR_TID.X ;  /* 0x0000000000057919 */ /* 0x002e620000002100 */
[----:B------:R-:W-:Y:S01]  /*2010*/  IMAD.MOV.U32 R4, RZ, RZ, c[0x0][0x2c4] ;  /* 0x0000b100ff047624 */ /* 0x000fe200078e00ff */
[----:B------:R-:W-:-:S04]  /*2020*/  SHF.R.S32.HI R0, RZ, 0x1f, R11 ;  /* 0x0000001fff007819 */ /* 0x000fc8000001140b */
[----:B------:R-:W-:Y:S01]  /*2030*/  ISETP.NE.AND P0, PT, R4, 0x1, PT ;  /* 0x000000010400780c */ /* 0x000fe20003f05270 */
[----:B------:R-:W-:Y:S01]  /*2040*/  IMAD R0, R0, c[0x0][0x178], RZ ;  /* 0x00005e0000007a24 */ /* 0x000fe200078e02ff */
[--C-:B-1----:R-:W-:Y:S02]  /*2050*/  SHF.R.S32.HI R247, RZ, 0x1f, R5.reuse ;  /* 0x0000001ffff77819 */ /* 0x102fe40000011405 */
[----:B------:R-:W-:Y:S02]  /*2060*/  SHF.R.S32.HI R131, RZ, 0x1f, R5 ;  /* 0x0000001fff837819 */ /* 0x000fe40000011405 */
[-C--:B------:R-:W-:Y:S02]  /*2070*/  LEA.HI R247, R247, R5.reuse, RZ, 0x3 ;  /* 0x00000005f7f77211 */ /* 0x080fe400078f18ff */
[----:B------:R-:W-:Y:S02]  /*2080*/  LEA.HI R131, R131, R5, RZ, 0x3 ;  /* 0x0000000583837211 */ /* 0x000fe400078f18ff */
[----:B------:R-:W-:-:S02]  /*2090*/  LOP3.LUT R247, R247, 0xfffffff8, RZ, 0xc0, !PT ;  /* 0xfffffff8f7f77812 */ /* 0x000fc400078ec0ff */
[----:B------:R-:W-:-:S03]  /*20a0*/  SHF.R.S32.HI R131, RZ, 0x3, R131 ;  /* 0x00000003ff837819 */ /* 0x000fc60000011483 */
[----:B------:R-:W-:Y:S02]  /*20b0*/  IMAD.IADD R247, R5, 0x1, -R247 ;  /* 0x0000000105f77824 */ /* 0x000fe400078e0af7 */
[----:B------:R-:W-:Y:S02]  /*20c0*/  IMAD R0, R11, c[0x0][0x17c], R0 ;  /* 0x00005f000b007a24 */ /* 0x000fe400078e0200 */
[----:B------:R-:W-:Y:S02]  /*20d0*/  IMAD R5, R247, 0x20, R131 ;  /* 0x00000020f7057824 */ /* 0x000fe400078e0283 */
[----:B------:R-:W-:Y:S01]  /*20e0*/  IMAD.WIDE.U32 R2, R11, c[0x0][0x178], RZ ;  /* 0x00005e000b027a25 */ /* 0x000fe200078e00ff */
[----:B------:R-:W-:-:S03]  /*20f0*/  SEL R6, R31, RZ, !P4 ;  /* 0x000000ff1f067207 */ /* 0x000fc60006000000 */
[----:B------:R-:W-:Y:S01]  /*2100*/  IMAD.IADD R3, R3, 0x1, R0 ;  /* 0x0000000103037824 */ /* 0x000fe200078e0200 */
[----:B------:R-:W-:-:S03]  /*2110*/  SEL R4, R32, RZ, !P4 ;  /* 0x000000ff20047207 */ /* 0x000fc60006000000 */
[----:B------:R-:W-:-:S04]  /*2120*/  IMAD.WIDE.U32 R2, R30, c[0x0][0x1b8], R2 ;  /* 0x00006e001e027a25 */ /* 0x000fc800078e0002 */
[----:B------:R-:W-:Y:S02]  /*2130*/  IMAD R3, R30, c[0x0][0x1bc], R3 ;  /* 0x00006f001e037a24 */ /* 0x000fe400078e0203 */
[----:B------:R-:W-:Y:S02]  /*2140*/  IMAD R6, R6, c[0x0][0x1c0], RZ ;  /* 0x0000700006067a24 */ /* 0x000fe400078e02ff */
[----:B------:R-:W-:-:S04]  /*2150*/  IMAD.WIDE.U32 R2, R4, c[0x0][0x1c0], R2 ;  /* 0x0000700004027a25 */ /* 0x000fc800078e0002 */
[----:B------:R-:W-:-:S04]  /*2160*/  IMAD R6, R4, c[0x0][0x1c4], R6 ;  /* 0x0000710004067a24 */ /* 0x000fc800078e0206 */
[----:B------:R-:W-:Y:S01]  /*2170*/  IMAD.IADD R3, R3, 0x1, R6 ;  /* 0x0000000103037824 */ /* 0x000fe200078e0206 */
[----:B------:R-:W-:Y:S01]  /*2180*/  WARPSYNC 0xffffffff ;  /* 0xffffffff00007948 */ /* 0x000fe20003800000 */
[----:B------:R-:W-:Y:S01]  /*2190*/  IMAD R14, R14, c[0x0][0x2c4], RZ ;  /* 0x0000b1000e0e7a24 */ /* 0x000fe200078e02ff */
[----:B------:R-:W-:Y:S01]  /*21a0*/  P2R R25, PR, RZ, 0x2 ;  /* 0x00000002ff197803 */ /* 0x000fe20000000000 */
[----:B------:R-:W-:Y:S01]  /*21b0*/  BAR.SYNC.DEFER_BLOCKING 0x0 ;  /* 0x0000000000007b1d */ /* 0x000fe20000010000 */
[----:B--2---:R-:W-:-:S04]  /*21c0*/  IMAD R5, R8, 0x80, R5 ;  /* 0x0000008008057824 */ /* 0x004fc800078e0205 */
[----:B------:R-:W-:-:S04]  /*21d0*/  @P0 IMAD.HI.U32 R7, R5, c[0x0][0x2c8], RZ ;  /* 0x0000b20005070a27 */ /* 0x000fc800078e00ff */
[----:B------:R-:W-:Y:S01]  /*21e0*/  IMAD.MOV.U32 R0, RZ, RZ, R5 ;  /* 0x000000ffff007224 */ /* 0x000fe200078e0005 */
[----:B------:R-:W-:-:S04]  /*21f0*/  @P0 SHF.R.U32.HI R0, RZ, c[0x0][0x2cc], R7 ;  /* 0x0000b300ff000a19 */ /* 0x000fc80000011607 */
[--C-:B------:R-:W-:Y:S01]  /*2200*/  SHF.R.S32.HI R7, RZ, 0x1f, R0.reuse ;  /* 0x0000001fff077819 */ /* 0x100fe20000011400 */
[----:B------:R-:W-:-:S04]  /*2210*/  IMAD.MOV R4, RZ, RZ, -R0 ;  /* 0x000000ffff047224 */ /* 0x000fc800078e0a00 */
[----:B------:R-:W-:Y:S02]  /*2220*/  IMAD R4, R4, c[0x0][0x2c4], R5 ;  /* 0x0000b10004047a24 */ /* 0x000fe400078e0205 */
[----:B------:R-:W-:Y:S02]  /*2230*/  IMAD R5, R7, c[0x0][0x1b0], RZ ;  /* 0x00006c0007057a24 */ /* 0x000fe400078e02ff */
[----:B------:R-:W-:-:S04]  /*2240*/  IMAD.WIDE.U32 R2, R0, c[0x0][0x1b0], R2 ;  /* 0x00006c0000027a25 */ /* 0x000fc800078e0002 */
[----:B------:R-:W-:Y:S01]  /*2250*/  IMAD R6, R0, c[0x0][0x1b4], R5 ;  /* 0x00006d0000067a24 */ /* 0x000fe200078e0205 */
[----:B------:R-:W-:-:S03]  /*2260*/  SHF.R.S32.HI R5, RZ, 0x1f, R4 ;  /* 0x0000001fff057819 */ /* 0x000fc60000011404 */
[----:B------:R-:W-:Y:S02]  /*2270*/  IMAD.IADD R3, R3, 0x1, R6 ;  /* 0x0000000103037824 */ /* 0x000fe400078e0206 */
[----:B------:R-:W-:Y:S02]  /*2280*/  IMAD R0, R5, c[0x0][0x1a8], RZ ;  /* 0x00006a0005007a24 */ /* 0x000fe400078e02ff */
[----:B------:R-:W-:-:S04]  /*2290*/  IMAD.WIDE.U32 R2, R4, c[0x0][0x1a8], R2 ;  /* 0x00006a0004027a25 */ /* 0x000fc800078e0002 */
[----:B------:R-:W-:Y:S01]  /*22a0*/  IMAD R0, R4, c[0x0][0x1ac], R0 ;  /* 0x00006b0004007a24 */ /* 0x000fe200078e0200 */
[----:B------:R-:W-:-:S03]  /*22b0*/  LEA R18, P0, R2, c[0x0][0x160], 0x1 ;  /* 0x0000580002127a11 */ /* 0x000fc600078008ff */
[----:B------:R-:W-:Y:S02]  /*22c0*/  IMAD.IADD R0, R3, 0x1, R0 ;  /* 0x0000000103007824 */ /* 0x000fe400078e0200 */
[----:B------:R-:W3:Y:S03]  /*22d0*/  SHFL.IDX PT, R3, R18, RZ, 0x181f ;  /* 0x00181fff12037589 */ /* 0x000ee600000e0000 */
[----:B------:R-:W-:Y:S01]  /*22e0*/  LEA.HI.X R15, R2, c[0x0][0x164], R0, 0x1, P0 ;  /* 0x00005900020f7a11 */ /* 0x000fe200000f0c00 */
[----:B------:R-:W-:-:S04]  /*22f0*/  IMAD R20, R8, 0x80, R131 ;  /* 0x0000008008147824 */ /* 0x000fc800078e0283 */
[----:B------:R-:W1:Y:S01]  /*2300*/  SHFL.IDX PT, R4, R15, RZ, 0x181f ;  /* 0x00181fff0f047589 */ /* 0x000e6200000e0000 */
[CC--:B------:R-:W-:Y:S02]  /*2310*/  ISETP.GE.AND P0, PT, R20.reuse, R14.reuse, PT ;  /* 0x0000000e1400720c */ /* 0x0c0fe40003f06270 */
[----:B------:R-:W-:Y:S01]  /*2320*/  IADD3 R5, R20, 0x20, RZ ;  /* 0x0000002014057810 */ /* 0x000fe20007ffe0ff */
[----:B------:R-:W2:Y:S03]  /*2330*/  SHFL.IDX PT, R0, R18, 0x1, 0x181f ;  /* 0x00381f0012007f89 */ /* 0x000ea600000e0000 */
[----:B------:R-:W-:Y:S02]  /*2340*/  ISETP.GE.AND P1, PT, R5, R14, PT ;  /* 0x0000000e0500720c */ /* 0x000fe40003f26270 */
[----:B------:R-:W-:-:S05]  /*2350*/  SHF.R.S32.HI R5, RZ, 0x1f, R19 ;  /* 0x0000001fff057819 */ /* 0x000fca0000011413 */
[-C--:B---3--:R-:W-:Y:S02]  /*2360*/  @!P0 LEA R12, P3, R250, R3.reuse, 0x1 ;  /* 0x00000003fa0c8211 */ /* 0x088fe400078608ff */
[----:B----4-:R-:W-:Y:S02]  /*2370*/  @!P0 LEA R6, P4, R26, R3, 0x1 ;  /* 0x000000031a068211 */ /* 0x010fe400078808ff */
[----:B-1----:R-:W-:Y:S02]  /*2380*/  @!P0 LEA.HI.X R13, R250, R4, R251, 0x1, P3 ;  /* 0x00000004fa0d8211 */ /* 0x002fe400018f0cfb */
[C---:B------:R-:W-:Y:S01]  /*2390*/  IADD3 R19, P3, R131.reuse, R19, RZ ;  /* 0x0000001383137210 */ /* 0x040fe20007f7e0ff */
[----:B------:R-:W1:Y:S01]  /*23a0*/  SHFL.IDX PT, R2, R15, 0x1, 0x181f ;  /* 0x00381f000f027f89 */ /* 0x000e6200000e0000 */
[----:B-----5:R-:W-:Y:S02]  /*23b0*/  @!P0 LEA R8, P5, R130, R3, 0x1 ;  /* 0x0000000382088211 */ /* 0x020fe400078a08ff */
[----:B------:R-:W-:-:S02]  /*23c0*/  LEA.HI.X.SX32 R22, R131, R5, 0x1, P3 ;  /* 0x0000000583167211 */ /* 0x000fc400018f0eff */
[----:B------:R-:W-:Y:S02]  /*23d0*/  ISETP.NE.AND P3, PT, R21, RZ, PT ;  /* 0x000000ff1500720c */ /* 0x000fe40003f65270 */
[-C--:B------:R-:W-:Y:S02]  /*23e0*/  @!P0 LEA.HI.X R7, R26, R4.reuse, R27, 0x1, P4 ;  /* 0x000000041a078211 */ /* 0x080fe400020f0c1b */
[----:B------:R-:W-:Y:S02]  /*23f0*/  @!P0 LEA.HI.X R9, R130, R4, R28, 0x1, P5 ;  /* 0x0000000482098211 */ /* 0x000fe400028f0c1c */
[----:B------:R-:W-:Y:S02]  /*2400*/  ISETP.GE.AND P4, PT, R250, c[0x0][0x198], PT ;  /* 0x00006600fa007a0c */ /* 0x000fe40003f86270 */
[----:B------:R-:W-:Y:S02]  /*2410*/  ISETP.GE.AND P5, PT, R252, c[0x0][0x198], PT ;  /* 0x00006600fc007a0c */ /* 0x000fe40003fa6270 */
[----:B------:R-:W-:-:S02]  /*2420*/  P2R R21, PR, RZ, 0x8 ;  /* 0x00000008ff157803 */ /* 0x000fc40000000000 */
[----:B------:R-:W-:Y:S02]  /*2430*/  ISETP.GE.AND P3, PT, R130, c[0x0][0x198], PT ;  /* 0x0000660082007a0c */ /* 0x000fe40003f66270 */
[----:B------:R-:W-:Y:S02]  /*2440*/  ISETP.GE.AND P6, PT, R26, c[0x0][0x198], PT ;  /* 0x000066001a007a0c */ /* 0x000fe40003fc6270 */
[----:B------:R-:W-:-:S03]  /*2450*/  @!P0 LEA R10, P2, R252, R3, 0x1 ;  /* 0x00000003fc0a8211 */ /* 0x000fc600078408ff */
[----:B------:R3:W-:Y:S01]  /*2460*/  @!P0 LDGSTS.E.BYPASS.LTC128B.128 [R248+0x4080], [R12.64], !P4 ;  /* 0x040800000cf88fae */ /* 0x0007e2000e101d46 */
[----:B------:R-:W-:-:S05]  /*2470*/  @!P0 LEA.HI.X R11, R252, R4, R29, 0x1, P2 ;  /* 0x00000004fc0b8211 */ /* 0x000fca00010f0c1d */
[----:B------:R4:W-:Y:S04]  /*2480*/  @!P0 LDGSTS.E.BYPASS.LTC128B.128 [R248+0x8080], [R10.64], !P5 ;  /* 0x080800000af88fae */ /* 0x0009e8000e901d46 */
[----:B------:R5:W-:Y:S04]  /*2490*/  @!P0 LDGSTS.E.BYPASS.LTC128B.128 [R248+0xc080], [R8.64], !P3 ;  /* 0x0c08000008f88fae */ /* 0x000be8000d901d46 */
[----:B------:R3:W-:Y:S01]  /*24a0*/  @!P0 LDGSTS.E.BYPASS.LTC128B.128 [R248+0x10080], [R6.64], !P6 ;  /* 0x1008000006f88fae */ /* 0x0007e2000f101d46 */
[----:B--2---:R-:W-:-:S04]  /*24b0*/  @!P1 LEA R16, P2, R250, R0, 0x1 ;  /* 0x00000000fa109211 */ /* 0x004fc800078408ff */
[----:B-1----:R-:W-:Y:S02]  /*24c0*/  @!P1 LEA.HI.X R17, R250, R2, R251, 0x1, P2 ;  /* 0x00000002fa119211 */ /* 0x002fe400010f0cfb */
[----:B------:R-:W-:-:S03]  /*24d0*/  IADD3 R3, R20, 0x40, RZ ;  /* 0x0000004014037810 */ /* 0x000fc60007ffe0ff */
[----:B------:R1:W-:Y:S01]  /*24e0*/  @!P1 LDGSTS.E.BYPASS.LTC128B.128 [R248+0x5080], [R16.64], !P4 ;  /* 0x0508000010f89fae */ /* 0x0003e2000e101d46 */
[----:B-----5:R-:W-:-:S04]  /*24f0*/  @!P1 LEA R8, P0, R252, R0, 0x1 ;  /* 0x00000000fc089211 */ /* 0x020fc800078008ff */
[----:B------:R-:W-:Y:S02]  /*2500*/  @!P1 LEA.HI.X R9, R252, R2, R29, 0x1, P0 ;  /* 0x00000002fc099211 */ /* 0x000fe400000f0c1d */
[----:B---3--:R-:W-:-:S03]  /*2510*/  @!P1 LEA R6, P0, R130, R0, 0x1 ;  /* 0x0000000082069211 */ /* 0x008fc600078008ff */
[----:B------:R2:W-:Y:S01]  /*2520*/  @!P1 LDGSTS.E.BYPASS.LTC128B.128 [R248+0x9080], [R8.64], !P5 ;  /* 0x0908000008f89fae */ /* 0x0005e2000e901d46 */
[----:B------:R-:W-:Y:S02]  /*2530*/  @!P1 LEA.HI.X R7, R130, R2, R28, 0x1, P0 ;  /* 0x0000000282079211 */ /* 0x000fe400000f0c1c */
[C---:B------:R-:W-:Y:S02]  /*2540*/  @!P1 LEA R4, P0, R26.reuse, R0, 0x1 ;  /* 0x000000001a049211 */ /* 0x040fe400078008ff */
[----:B------:R-:W2:Y:S02]  /*2550*/  SHFL.IDX PT, R0, R18, 0x2, 0x181f ;  /* 0x00581f0012007f89 */ /* 0x000ea400000e0000 */
[----:B------:R-:W-:Y:S02]  /*2560*/  @!P1 LEA.HI.X R5, R26, R2, R27, 0x1, P0 ;  /* 0x000000021a059211 */ /* 0x000fe400000f0c1b */
[----:B------:R-:W3:Y:S01]  /*2570*/  SHFL.IDX PT, R2, R15, 0x2, 0x181f ;  /* 0x00581f000f027f89 */ /* 0x000ee200000e0000 */
[----:B------:R-:W-:-:S03]  /*2580*/  ISETP.GE.AND P0, PT, R3, R14, PT ;  /* 0x0000000e0300720c */ /* 0x000fc60003f06270 */
[----:B------:R5:W-:Y:S04]  /*2590*/  @!P1 LDGSTS.E.BYPASS.LTC128B.128 [R248+0xd080], [R6.64], !P3 ;  /* 0x0d08000006f89fae */ /* 0x000be8000d901d46 */
[----:B------:R4:W-:Y:S04]  /*25a0*/  @!P1 LDGSTS.E.BYPASS.LTC128B.128 [R248+0x11080], [R4.64], !P6 ;  /* 0x1108000004f89fae */ /* 0x0009e8000f101d46 */
[----:B-1----:R-:W1:Y:S02]  /*25b0*/  SHFL.IDX PT, R16, R18, 0x3, 0x181f ;  /* 0x00781f0012107f89 */ /* 0x002e6400000e0000 */
[----:B--2---:R-:W-:-:S04]  /*25c0*/  @!P0 LEA R8, P1, R252, R0, 0x1 ;  /* 0x00000000fc088211 */ /* 0x004fc800078208ff */
[----:B---3--:R-:W-:Y:S01]  /*25d0*/  @!P0 LEA.HI.X R9, R252, R2, R29, 0x1, P1 ;  /* 0x00000002fc098211 */ /* 0x008fe200008f0c1d */
[----:B------:R-:W2:Y:S01]  /*25e0*/  SHFL.IDX PT, R15, R15, 0x3, 0x181f ;  /* 0x00781f000f0f7f89 */ /* 0x000ea200000e0000 */
[-C--:B------:R-:W-:Y:S02]  /*25f0*/  @!P0 LEA R12, P2, R250, R0.reuse, 0x1 ;  /* 0x00000000fa0c8211 */ /* 0x080fe400078408ff */
[----:B-----5:R-:W-:-:S04]  /*2600*/  @!P0 LEA R6, P1, R130, R0, 0x1 ;  /* 0x0000000082068211 */ /* 0x020fc800078208ff */
[----:B------:R-:W-:Y:S02]  /*2610*/  @!P0 LEA.HI.X R7, R130, R2, R28, 0x1, P1 ;  /* 0x0000000282078211 */ /* 0x000fe400008f0c1c */
[----:B----4-:R-:W-:Y:S02]  /*2620*/  @!P0 LEA R4, P1, R26, R0, 0x1 ;  /* 0x000000001a048211 */ /* 0x010fe400078208ff */
[----:B------:R-:W-:Y:S02]  /*2630*/  IADD3 R0, R20, 0x60, RZ ;  /* 0x0000006014007810 */ /* 0x000fe40007ffe0ff */
[----:B------:R-:W-:Y:S02]  /*2640*/  @!P0 LEA.HI.X R5, R26, R2, R27, 0x1, P1 ;  /* 0x000000021a058211 */ /* 0x000fe400008f0c1b */
[----:B------:R-:W-:Y:S02]  /*2650*/  ISETP.GE.AND P1, PT, R0, R14, PT ;  /* 0x0000000e0000720c */ /* 0x000fe40003f26270 */
[----:B------:R-:W-:Y:S01]  /*2660*/  @!P0 LEA.HI.X R13, R250, R2, R251, 0x1, P2 ;  /* 0x00000002fa0d8211 */ /* 0x000fe200010f0cfb */
[----:B------:R-:W-:-:S04]  /*2670*/  IMAD.MOV.U32 R14, RZ, RZ, 0x30 ;  /* 0x00000030ff0e7424 */ /* 0x000fc800078e00ff */
[----:B------:R3:W-:Y:S01]  /*2680*/  @!P0 LDGSTS.E.BYPASS.LTC128B.128 [R248+0x6080], [R12.64], !P4 ;  /* 0x060800000cf88fae */ /* 0x0007e2000e101d46 */
[----:B------:R-:W-:-:S03]  /*2690*/  IMAD R0, R22, c[0x0][0x1e0], RZ ;  /* 0x0000780016007a24 */ /* 0x000fc600078e02ff */
[----:B------:R4:W-:Y:S02]  /*26a0*/  @!P0 LDGSTS.E.BYPASS.LTC128B.128 [R248+0xa080], [R8.64], !P5 ;  /* 0x0a08000008f88fae */ /* 0x0009e4000e901d46 */
[C---:B-1----:R-:W-:Y:S02]  /*26b0*/  @!P1 LEA R10, P2, R250.reuse, R16, 0x1 ;  /* 0x00000010fa0a9211 */ /* 0x042fe400078408ff */
[----:B------:R1:W-:Y:S02]  /*26c0*/  @!P0 LDGSTS.E.BYPASS.LTC128B.128 [R248+0xe080], [R6.64], !P3 ;  /* 0x0e08000006f88fae */ /* 0x0003e4000d901d46 */
[----:B--2---:R-:W-:Y:S02]  /*26d0*/  @!P1 LEA.HI.X R11, R250, R15, R251, 0x1, P2 ;  /* 0x0000000ffa0b9211 */ /* 0x004fe400010f0cfb */
[----:B------:R-:W-:Y:S01]  /*26e0*/  ISETP.NE.AND P2, PT, R25, RZ, PT ;  /* 0x000000ff1900720c */ /* 0x000fe20003f45270 */
[----:B------:R2:W-:Y:S01]  /*26f0*/  @!P0 LDGSTS.E.BYPASS.LTC128B.128 [R248+0x12080], [R4.64], !P6 ;  /* 0x1208000004f88fae */ /* 0x0005e2000f101d46 */
[----:B------:R-:W-:-:S02]  /*2700*/  IMAD R14, R246, -0x30, R14 ;  /* 0xffffffd0f60e7824 */ /* 0x000fc400078e020e */
[----:B------:R-:W-:-:S04]  /*2710*/  IMAD.WIDE.U32 R2, R19, c[0x0][0x1e0], R250 ;  /* 0x0000780013027a25 */ /* 0x000fc800078e00fa */
[----:B------:R-:W-:Y:S01]  /*2720*/  IMAD R0, R19, c[0x0][0x1e4], R0 ;  /* 0x0000790013007a24 */ /* 0x000fe200078e0200 */
[----:B------:R-:W-:Y:S01]  /*2730*/  ISETP.NE.AND P3, PT, R21, RZ, PT ;  /* 0x000000ff1500720c */ /* 0x000fe20003f65270 */
[----:B------:R-:W-:Y:S01]  /*2740*/  IMAD.IADD R76, R24, 0x1, R14 ;  /* 0x00000001184c7824 */ /* 0x000fe200078e020e */
[----:B------:R-:W-:Y:S01]  /*2750*/  IADD3 R77, R246, -0x1, RZ ;  /* 0xfffffffff64d7810 */ /* 0x000fe20007ffe0ff */
[----:B------:R5:W-:Y:S01]  /*2760*/  @!P1 LDGSTS.E.BYPASS.LTC128B.128 [R248+0x7080], [R10.64], !P4 ;  /* 0x070800000af89fae */ /* 0x000be2000e101d46 */
[----:B-1----:R-:W-:-:S04]  /*2770*/  IMAD.WIDE.U32 R6, R19, c[0x0][0x208], R250 ;  /* 0x0000820013067a25 */ /* 0x002fc800078e00fa */
[----:B--2---:R-:W-:-:S04]  /*2780*/  IMAD R4, R22, c[0x0][0x208], RZ ;  /* 0x0000820016047a24 */ /* 0x004fc800078e02ff */
[----:B------:R-:W-:Y:S02]  /*2790*/  IMAD R4, R19, c[0x0][0x20c], R4 ;  /* 0x0000830013047a24 */ /* 0x000fe400078e0204 */
[----:B------:R-:W-:Y:S02]  /*27a0*/  IMAD.IADD R5, R3, 0x1, R0 ;  /* 0x0000000103057824 */ /* 0x000fe400078e0200 */
[----:B------:R-:W-:Y:S02]  /*27b0*/  IMAD.IADD R3, R7, 0x1, R4 ;  /* 0x0000000107037824 */ /* 0x000fe400078e0204 */
[----:B------:R-:W-:Y:S01]  /*27c0*/  IMAD.MOV.U32 R4, RZ, RZ, R2 ;  /* 0x000000ffff047224 */ /* 0x000fe200078e0002 */
[----:B------:R-:W-:Y:S01]  /*27d0*/  IMNMX R0, R76, 0x30, PT ;  /* 0x000000304c007817 */ /* 0x000fe20003800200 */
[----:B------:R-:W-:Y:S01]  /*27e0*/  IMAD.MOV.U32 R2, RZ, RZ, R6 ;  /* 0x000000ffff027224 */ /* 0x000fe200078e0006 */
[----:B------:R-:W-:Y:S01]  /*27f0*/  @P2 SHF.R.S32.HI R6, RZ, 0x1f, R23 ;  /* 0x0000001fff062819 */ /* 0x000fe20000011417 */
[----:B------:R-:W-:-:S02]  /*2800*/  @!P2 IMAD.MOV.U32 R23, RZ, RZ, R32 ;  /* 0x000000ffff17a224 */ /* 0x000fc400078e0020 */
[----:B------:R-:W-:Y:S02]  /*2810*/  @!P2 IMAD.MOV.U32 R6, RZ, RZ, R31 ;  /* 0x000000ffff06a224 */ /* 0x000fe400078e001f */
[----:B------:R-:W-:Y:S01]  /*2820*/  IMAD.IADD R7, R0, 0x1, -R131 ;  /* 0x0000000100077824 */ /* 0x000fe200078e0a83 */
[----:B------:R-:W-:Y:S02]  /*2830*/  SEL R0, R23, RZ, !P3 ;  /* 0x000000ff17007207 */ /* 0x000fe40005800000 */
[----:B----4-:R-:W-:Y:S02]  /*2840*/  SEL R8, R6, RZ, !P3 ;  /* 0x000000ff06087207 */ /* 0x010fe40005800000 */
[----:B------:R-:W-:Y:S02]  /*2850*/  @!P1 LEA R6, P3, R252, R16, 0x1 ;  /* 0x00000010fc069211 */ /* 0x000fe400078608ff */
[C---:B------:R-:W-:Y:S02]  /*2860*/  ISETP.GE.AND P2, PT, R7.reuse, 0x1, PT ;  /* 0x000000010700780c */ /* 0x040fe40003f46270 */
[----:B------:R-:W-:-:S02]  /*2870*/  ISETP.GE.AND P0, PT, R7, 0x21, PT ;  /* 0x000000210700780c */ /* 0x000fc40003f06270 */
[----:B------:R-:W-:Y:S01]  /*2880*/  @!P1 LEA.HI.X R7, R252, R15, R29, 0x1, P3 ;  /* 0x0000000ffc079211 */ /* 0x000fe200018f0c1d */
[----:B------:R-:W-:Y:S01]  /*2890*/  IMAD.WIDE.U32 R4, R30, c[0x0][0x1e8], R4 ;  /* 0x00007a001e047a25 */ /* 0x000fe200078e0004 */
[----:B---3--:R-:W-:-:S03]  /*28a0*/  SHF.R.S32.HI R13, RZ, 0x1f, R77 ;  /* 0x0000001fff0d7819 */ /* 0x008fc6000001144d */
[----:B------:R-:W-:Y:S01]  /*28b0*/  IMAD.WIDE.U32 R2, R30, c[0x0][0x210], R2 ;  /* 0x000084001e027a25 */ /* 0x000fe200078e0002 */
[----:B------:R1:W-:Y:S01]  /*28c0*/  @!P1 LDGSTS.E.BYPASS.LTC128B.128 [R248+0xb080], [R6.64], !P5 ;  /* 0x0b08000006f89fae */ /* 0x0003e2000e901d46 */
[----:B------:R-:W-:Y:S02]  /*28d0*/  ISETP.GE.AND P5, PT, R130, c[0x0][0x198], PT ;  /* 0x0000660082007a0c */ /* 0x000fe40003fa6270 */
[C---:B------:R-:W-:Y:S02]  /*28e0*/  IMAD R5, R30.reuse, c[0x0][0x1ec], R5 ;  /* 0x00007b001e057a24 */ /* 0x040fe400078e0205 */
[----:B------:R-:W-:Y:S02]  /*28f0*/  IMAD R3, R30, c[0x0][0x214], R3 ;  /* 0x000085001e037a24 */ /* 0x000fe400078e0203 */
[----:B------:R-:W-:Y:S02]  /*2900*/  IMAD R9, R8, c[0x0][0x1f0], RZ ;  /* 0x00007c0008097a24 */ /* 0x000fe400078e02ff */
[----:B-----5:R-:W-:-:S02]  /*2910*/  IMAD R11, R13, c[0x0][0x1e0], RZ ;  /* 0x000078000d0b7a24 */ /* 0x020fc400078e02ff */
[C---:B------:R-:W-:Y:S02]  /*2920*/  IMAD R10, R0.reuse, c[0x0][0x1f4], R9 ;  /* 0x00007d00000a7a24 */ /* 0x040fe400078e0209 */
[----:B------:R-:W-:-:S04]  /*2930*/  IMAD.WIDE.U32 R80, R0, c[0x0][0x1f0], R4 ;  /* 0x00007c0000507a25 */ /* 0x000fc800078e0004 */
[----:B------:R-:W-:-:S04]  /*2940*/  IMAD.WIDE.U32 R18, R0, c[0x0][0x218], R2 ;  /* 0x0000860000127a25 */ /* 0x000fc800078e0002 */
[----:B------:R-:W-:-:S04]  /*2950*/  IMAD.WIDE.U32 R2, R77, c[0x0][0x1e0], RZ ;  /* 0x000078004d027a25 */ /* 0x000fc800078e00ff */
[----:B-1----:R-:W-:Y:S01]  /*2960*/  IMAD R6, R8, c[0x0][0x218], RZ ;  /* 0x0000860008067a24 */ /* 0x002fe200078e02ff */
[----:B------:R-:W-:-:S03]  /*2970*/  @!P1 LEA R8, P4, R130, R16, 0x1 ;  /* 0x0000001082089211 */ /* 0x000fc600078808ff */
[----:B------:R-:W-:Y:S02]  /*2980*/  IMAD R12, R0, c[0x0][0x21c], R6 ;  /* 0x00008700000c7a24 */ /* 0x000fe400078e0206 */
[----:B------:R-:W-:Y:S01]  /*2990*/  IMAD R0, R77, c[0x0][0x1e4], R11 ;  /* 0x000079004d007a24 */ /* 0x000fe200078e020b */
[----:B------:R-:W-:Y:S01]  /*29a0*/  @!P1 LEA R6, P3, R26, R16, 0x1 ;  /* 0x000000101a069211 */ /* 0x000fe200078608ff */
[----:B------:R-:W-:Y:S01]  /*29b0*/  IMAD.IADD R79, R81, 0x1, R10 ;  /* 0x00000001514f7824 */ /* 0x000fe200078e020a */
[-C--:B------:R-:W-:Y:S01]  /*29c0*/  @!P1 LEA.HI.X R9, R130, R15.reuse, R28, 0x1, P4 ;  /* 0x0000000f82099211 */ /* 0x080fe200020f0c1c */
[----:B------:R-:W-:Y:S02]  /*29d0*/  IMAD.IADD R0, R3, 0x1, R0 ;  /* 0x0000000103007824 */ /* 0x000fe400078e0200 */
[----:B------:R-:W-:Y:S01]  /*29e0*/  IMAD.MOV.U32 R78, RZ, RZ, R80 ;  /* 0x000000ffff4e7224 */ /* 0x000fe200078e0050 */
[----:B------:R-:W-:Y:S01]  /*29f0*/  @!P1 LEA.HI.X R7, R26, R15, R27, 0x1, P3 ;  /* 0x0000000f1a079211 */ /* 0x000fe200018f0c1b */
[----:B------:R1:W-:Y:S01]  /*2a00*/  @!P1 LDGSTS.E.BYPASS.LTC128B.128 [R248+0xf080], [R8.64], !P5 ;  /* 0x0f08000008f89fae */ /* 0x0003e2000e901d46 */
[----:B------:R-:W-:Y:S01]  /*2a10*/  IMAD R0, R0, 0x30, RZ ;  /* 0x0000003000007824 */ /* 0x000fe200078e02ff */
[----:B------:R-:W-:Y:S01]  /*2a20*/  ISETP.GE.AND P5, PT, R250, c[0x0][0x1d4], PT ;  /* 0x00007500fa007a0c */ /* 0x000fe20003fa6270 */
[----:B------:R-:W-:Y:S01]  /*2a30*/  IMAD.WIDE.U32 R4, R2, 0x30, R78 ;  /* 0x0000003002047825 */ /* 0x000fe200078e004e */
[----:B------:R-:W-:Y:S01]  /*2a40*/  ISETP.GE.AND P4, PT, R252, c[0x0][0x1d4], PT ;  /* 0x00007500fc007a0c */ /* 0x000fe20003f86270 */
[----:B------:R2:W-:Y:S01]  /*2a50*/  @!P1 LDGSTS.E.BYPASS.LTC128B.128 [R248+0x13080], [R6.64], !P6 ;  /* 0x1308000006f89fae */ /* 0x0005e2000f101d46 */
[----:B------:R-:W-:Y:S01]  /*2a60*/  ISETP.GE.AND P3, PT, R130, c[0x0][0x1d4], PT ;  /* 0x0000750082007a0c */ /* 0x000fe20003f66270 */
[----:B------:R-:W-:Y:S01]  /*2a70*/  IMAD R3, R13, c[0x0][0x208], RZ ;  /* 0x000082000d037a24 */ /* 0x000fe200078e02ff */
[----:B------:R-:W-:Y:S01]  /*2a80*/  ISETP.GE.AND P6, PT, R26, c[0x0][0x1d4], PT ;  /* 0x000075001a007a0c */ /* 0x000fe20003fc6270 */
[----:B------:R-:W-:Y:S01]  /*2a90*/  IMAD.IADD R0, R5, 0x1, R0 ;  /* 0x0000000105007824 */ /* 0x000fe200078e0200 */
[----:B------:R-:W-:Y:S01]  /*2aa0*/  @P2 LEA R2, P1, R4, c[0x0][0x1c8], 0x1 ;  /* 0x0000720004022a11 */ /* 0x000fe200078208ff */
[----:B------:R-:W0:Y:S01]  /*2ab0*/  LDGDEPBAR ;  /* 0x00000000000079af */ /* 0x000e220000000000 */
[----:B------:R-:W-:-:S02]  /*2ac0*/  IMAD.IADD R17, R19, 0x1, R12 ;  /* 0x0000000113117824 */ /* 0x000fc400078e020c */
[----:B------:R-:W-:Y:S02]  /*2ad0*/  IMAD.MOV.U32 R16, RZ, RZ, R18 ;  /* 0x000000ffff107224 */ /* 0x000fe400078e0012 */
[----:B--2---:R-:W-:Y:S02]  /*2ae0*/  IMAD.MOV.U32 R6, RZ, RZ, 0x20 ;  /* 0x00000020ff067424 */ /* 0x004fe400078e00ff */
[----:B------:R-:W-:Y:S01]  /*2af0*/  IMAD R7, R77, c[0x0][0x20c], R3 ;  /* 0x000083004d077a24 */ /* 0x000fe200078e0203 */
[----:B------:R-:W-:Y:S01]  /*2b00*/  @P2 LEA.HI.X R3, R4, c[0x0][0x1cc], R0, 0x1, P1 ;  /* 0x0000730004032a11 */ /* 0x000fe200008f0c00 */
[----:B------:R-:W-:-:S04]  /*2b10*/  IMAD.WIDE.U32 R10, R6, c[0x0][0x1e0], RZ ;  /* 0x00007800060a7a25 */ /* 0x000fc800078e00ff */
[----:B-1----:R-:W-:Y:S01]  /*2b20*/  IMAD.WIDE.U32 R8, R77, c[0x0][0x208], RZ ;  /* 0x000082004d087a25 */ /* 0x002fe200078e00ff */
[----:B------:R1:W-:Y:S03]  /*2b30*/  @P2 LDGSTS.E.BYPASS.LTC128B.128 [R248+0x14080], [R2.64], !P5 ;  /* 0x1408000002f82fae */ /* 0x0003e6000e901d46 */
[----:B------:R-:W-:Y:S01]  /*2b40*/  IMAD R12, R6, c[0x0][0x1e4], RZ ;  /* 0x00007900060c7a24 */ /* 0x000fe200078e02ff */
[----:B------:R1:W-:Y:S01]  /*2b50*/  @P2 LDGSTS.E.BYPASS.LTC128B.128 [R248+0x15880], [R2.64+0x80], !P4 ;  /* 0x1588008002f82fae */ /* 0x0003e2000e101d46 */
[----:B------:R-:W-:-:S03]  /*2b60*/  @P0 IADD3 R6, P1, R4, R10, RZ ;  /* 0x0000000a04060210 */ /* 0x000fc60007f3e0ff */
[----:B------:R1:W-:Y:S01]  /*2b70*/  @P2 LDGSTS.E.BYPASS.LTC128B.128 [R248+0x17080], [R2.64+0x100], !P3 ;  /* 0x1708010002f82fae */ /* 0x0003e2000d901d46 */
[----:B------:R-:W-:-:S03]  /*2b80*/  IMAD.WIDE.U32 R4, R8, 0x30, R16 ;  /* 0x0000003008047825 */ /* 0x000fc600078e0010 */
[----:B------:R1:W-:Y:S01]  /*2b90*/  @P2 LDGSTS.E.BYPASS.LTC128B.128 [R248+0x18880], [R2.64+0x180], !P6 ;  /* 0x1888018002f82fae */ /* 0x0003e2000f101d46 */
[----:B------:R-:W-:Y:S02]  /*2ba0*/  ISETP.GE.AND P2, PT, R252, c[0x0][0x1d4], PT ;  /* 0x00007500fc007a0c */ /* 0x000fe40003f46270 */
[----:B------:R-:W-:Y:S02]  /*2bb0*/  @P0 IADD3.X R8, R0, R11, R12, P1, !PT ;  /* 0x0000000b00080210 */ /* 0x000fe40000ffe40c */
[----:B-1----:R-:W-:-:S04]  /*2bc0*/  @P0 LEA R2, P1, R6, c[0x0][0x1c8], 0x1 ;  /* 0x0000720006020a11 */ /* 0x002fc800078208ff */
[----:B------:R-:W-:-:S05]  /*2bd0*/  @P0 LEA.HI.X R3, R6, c[0x0][0x1cc], R8, 0x1, P1 ;  /* 0x0000730006030a11 */ /* 0x000fca00008f0c08 */
[----:B------:R1:W-:Y:S04]  /*2be0*/  @P0 LDGSTS.E.BYPASS.LTC128B.128 [R248+0x15080], [R2.64], !P5 ;  /* 0x1508000002f80fae */ /* 0x0003e8000e901d46 */
[----:B------:R1:W-:Y:S04]  /*2bf0*/  @P0 LDGSTS.E.BYPASS.LTC128B.128 [R248+0x16880], [R2.64+0x80], !P2 ;  /* 0x1688008002f80fae */ /* 0x0003e8000d101d46 */
[----:B------:R1:W-:Y:S04]  /*2c00*/  @P0 LDGSTS.E.BYPASS.LTC128B.128 [R248+0x18080], [R2.64+0x100], !P3 ;  /* 0x1808010002f80fae */ /* 0x0003e8000d901d46 */
[----:B------:R1:W-:Y:S04]  /*2c10*/  @P0 LDGSTS.E.BYPASS.LTC128B.128 [R248+0x19880], [R2.64+0x180], !P6 ;  /* 0x1988018002f80fae */ /* 0x0003e8000f101d46 */
[----:B------:R-:W0:Y:S04]  /*2c20*/  LDGDEPBAR ;  /* 0x00000000000079af */ /* 0x000e280000000000 */
[----:B------:R-:W-:Y:S04]  /*2c30*/  STL.64 [R1+0x20], R80 ;  /* 0x0000205001007387 */ /* 0x000fe80000100a00 */
[----:B------:R-:W-:Y:S04]  /*2c40*/  STL.64 [R1+0x28], R18 ;  /* 0x0000281201007387 */ /* 0x000fe80000100a00 */
[----:B------:R-:W-:Y:S04]  /*2c50*/  STL.64 [R1+0x10], R78 ;  /* 0x0000104e01007387 */ /* 0x000fe80000100a00 */
[----:B------:R2:W-:Y:S01]  /*2c60*/  STL.64 [R1+0x18], R16 ;  /* 0x0000181001007387 */ /* 0x0005e20000100a00 */
[----:B------:R-:W-:-:S04]  /*2c70*/  DEPBAR.LE SB0, 0x1 ;  /* 0x000080400000791a */ /* 0x000fc80000000000 */
[----:B------:R-:W-:Y:S06]  /*2c80*/  BAR.SYNC.DEFER_BLOCKING 0x0 ;  /* 0x0000000000007b1d */ /* 0x000fec0000010000 */
[----:B--2---:R-:W2:Y:S01]  /*2c90*/  S2R R16, SR_TID.X ;  /* 0x0000000000107919 */ /* 0x004ea20000002100 */
[----:B------:R-:W-:-:S03]  /*2ca0*/  IMAD.IADD R7, R9, 0x1, R7 ;  /* 0x0000000109077824 */ /* 0x000fc600078e0207 */
[----:B------:R-:W-:Y:S04]  /*2cb0*/  LDSM.16.M88.4 R160, [R242] ;  /* 0x00000000f2a0783b */ /* 0x000fe80000000200 */
[----:B------:R-:W-:Y:S04]  /*2cc0*/  LDSM.16.M88.4 R164, [R243] ;  /* 0x00000000f3a4783b */ /* 0x000fe80000000200 */
[----:B------:R-:W-:Y:S04]  /*2cd0*/  LDSM.16.M88.4 R180, [R245] ;  /* 0x00000000f5b4783b */ /* 0x000fe80000000200 */
[----:B------:R-:W-:Y:S04]  /*2ce0*/  LDSM.16.M88.4 R184, [R244] ;  /* 0x00000000f4b8783b */ /* 0x000fe80000000200 */
[----:B------:R-:W-:Y:S01]  /*2cf0*/  LDSM.16.M88.4 R188, [R242+0x4000] ;  /* 0x00400000f2bc783b */ /* 0x000fe20000000200 */
[----:B--2---:R-:W-:-:S03]  /*2d00*/  ISETP.GT.AND P4, PT, R16, 0x7f, PT ;  /* 0x0000007f1000780c */ /* 0x004fc60003f84270 */
[----:B------:R-:W-:Y:S04]  /*2d10*/  LDSM.16.M88.4 R192, [R243+0x4000] ;  /* 0x00400000f3c0783b */ /* 0x000fe80000000200 */
        /* <DEDUP_REMOVED lines=10> */
[----:B------:R-:W-:Y:S01]  /*2dc0*/  BAR.SYNC.DEFER_BLOCKING 0x0 ;  /* 0x0000000000007b1d */ /* 0x000fe20000010000 */
[----:B------:R-:W-:Y:S01]  /*2dd0*/  IMAD R0, R7, 0x30, RZ ;  /* 0x0000003007007824 */ /* 0x000fe200078e02ff */
[----:B------:R-:W-:-:S03]  /*2de0*/  LEA R6, P1, R4, c[0x0][0x1f8], 0x1 ;  /* 0x00007e0004067a11 */ /* 0x000fc600078208ff */
[----:B------:R-:W-:Y:S01]  /*2df0*/  IMAD.IADD R0, R5, 0x1, R0 ;  /* 0x0000000105007824 */ /* 0x000fe200078e0200 */
[----:B-1----:R-:W-:-:S04]  /*2e00*/  SEL R3, RZ, 0xffffffff, P2 ;  /* 0xffffffffff037807 */ /* 0x002fc80001000000 */
[----:B------:R-:W-:Y:S01]  /*2e10*/  LEA.HI.X R7, R4, c[0x0][0x1fc], R0, 0x1, P1 ;  /* 0x00007f0004077a11 */ /* 0x000fe200008f0c00 */
[----:B------:R-:W-:Y:S02]  /*2e20*/  @!P4 IMAD.MOV.U32 R0, RZ, RZ, c[0x0][0x208] ;  /* 0x00008200ff00c624 */ /* 0x000fe400078e00ff */
[----:B------:R-:W-:Y:S01]  /*2e30*/  @!P4 IMAD.MOV.U32 R2, RZ, RZ, c[0x0][0x20c] ;  /* 0x00008300ff02c624 */ /* 0x000fe200078e00ff */
[----:B------:R-:W-:Y:S01]  /*2e40*/  SEL R4, RZ, 0x1, P5 ;  /* 0x00000001ff047807 */ /* 0x000fe20002800000 */
[----:B------:R-:W-:Y:S01]  /*2e50*/  IMAD.SHL.U32 R3, R3, 0x2, RZ ;  /* 0x0000000203037824 */ /* 0x000fe200078e00ff */
[----:B------:R-:W-:-:S04]  /*2e60*/  @!P4 LEA R8, P0, R0, R6, 0x6 ;  /* 0x000000060008c211 */ /* 0x000fc800078030ff */
[----:B------:R-:W-:Y:S02]  /*2e70*/  @!P4 LEA.HI.X R9, R0, R7, R2, 0x6, P0 ;  /* 0x000000070009c211 */ /* 0x000fe400000f3402 */
[----:B------:R-:W-:Y:S01]  /*2e80*/  LOP3.LUT R4, R3, 0x2, R4, 0xe2, !PT ;  /* 0x0000000203047812 */ /* 0x000fe200078ee204 */
[----:B------:R-:W-:-:S04]  /*2e90*/  DEPBAR.LE SB0, 0x0 ;  /* 0x000080000000791a */ /* 0x000fc80000000000 */
[----:B------:R-:W-:Y:S01]  /*2ea0*/  SEL R0, RZ, 0x4, P3 ;  /* 0x00000004ff007807 */ /* 0x000fe20001800000 */
[----:B------:R-:W-:Y:S01]  /*2eb0*/  BAR.SYNC.DEFER_BLOCKING 0x0 ;  /* 0x0000000000007b1d */ /* 0x000fe20000010000 */
[----:B------:R-:W-:Y:S01]  /*2ec0*/  SEL R2, RZ, 0x8, P6 ;  /* 0x00000008ff027807 */ /* 0x000fe20003000000 */
[----:B------:R-:W-:Y:S01]  /*2ed0*/  IMAD.MOV.U32 R5, RZ, RZ, 0x40 ;  /* 0x00000040ff057424 */ /* 0x000fe200078e00ff */
[C---:B------:R-:W-:Y:S02]  /*2ee0*/  LOP3.LUT P5, RZ, R247.reuse, 0x2, RZ, 0xc0, !PT ;  /* 0x00000002f7ff7812 */ /* 0x040fe400078ac0ff */
[----:B------:R-:W-:Y:S02]  /*2ef0*/  LOP3.LUT R4, R2, R4, R0, 0xfe, !PT ;  /* 0x0000000402047212 */ /* 0x000fe400078efe00 */
[----:B------:R-:W-:Y:S02]  /*2f00*/  LOP3.LUT P0, RZ, R247, 0x4, RZ, 0xc0, !PT ;  /* 0x00000004f7ff7812 */ /* 0x000fe4000780c0ff */
[----:B------:R-:W-:-:S02]  /*2f10*/  IADD3 R2, R14, R24, -R131 ;  /* 0x000000180e027210 */ /* 0x000fc40007ffe883 */
[----:B------:R-:W-:Y:S02]  /*2f20*/  LOP3.LUT P4, RZ, R4, 0x1, RZ, 0xc0, !PT ;  /* 0x0000000104ff7812 */ /* 0x000fe4000788c0ff */
[----:B------:R-:W-:Y:S02]  /*2f30*/  SEL R0, R5, 0xffffffc0, !P0 ;  /* 0xffffffc005007807 */ /* 0x000fe40004000000 */
[----:B------:R-:W-:Y:S02]  /*2f40*/  ISETP.LT.OR P0, PT, R2, 0x1, !P4 ;  /* 0x000000010200780c */ /* 0x000fe40006701670 */
[----:B------:R-:W-:-:S05]  /*2f50*/  IADD3 R240, R134, 0x20, RZ ;  /* 0x0000002086f07810 */ /* 0x000fca0007ffe0ff */
[----:B------:R-:W-:Y:S01]  /*2f60*/  IMAD.MOV.U32 R3, RZ, RZ, R240 ;  /* 0x000000ffff037224 */ /* 0x000fe200078e00f0 */
[----:B------:R-:W-:Y:S01]  /*2f70*/  @P5 IADD3 R3, R134, -0x20, RZ ;  /* 0xffffffe086035810 */ /* 0x000fe20007ffe0ff */
[----:B------:R-:W1:Y:S01]  /*2f80*/  LDSM.16.M88.4 R12, [R134] ;  /* 0x00000000860c783b */ /* 0x000e620000000200 */
[----:B------:R-:W-:-:S03]  /*2f90*/  LOP3.LUT P3, RZ, R4, 0x2, RZ, 0xc0, !PT ;  /* 0x0000000204ff7812 */ /* 0x000fc6000786c0ff */
[----:B------:R-:W-:Y:S04]  /*2fa0*/  LDSM.16.M88.4 R24, [R3] ;  /* 0x000000000318783b */ /* 0x000fe80000000200 */
[----:B------:R-:W-:Y:S04]  /*2fb0*/  LDSM.16.M88.4 R36, [R3+0x800] ;  /* 0x000800000324783b */ /* 0x000fe80000000200 */
[----:B------:R-:W-:Y:S04]  /*2fc0*/  LDSM.16.M88.4 R56, [R3+0x1000] ;  /* 0x001000000338783b */ /* 0x000fe80000000200 */
[----:B------:R-:W2:Y:S04]  /*2fd0*/  LDSM.16.M88.4 R20, [R134+0x800] ;  /* 0x000800008614783b */ /* 0x000ea80000000200 */
[----:B------:R-:W3:Y:S04]  /*2fe0*/  LDSM.16.M88.4 R44, [R134+0x1000] ;  /* 0x00100000862c783b */ /* 0x000ee80000000200 */
[----:B------:R-:W-:Y:S01]  /*2ff0*/  @!PT LDS RZ, [RZ] ;  /* 0x00000000fffff984 */ /* 0x000fe20000000800 */
[----:B------:R-:W-:Y:S01]  /*3000*/  @!PT LDS RZ, [RZ] ;  /* 0x00000000fffff984 */ /* 0x000fe20000000800 */
[----:B------:R-:W-:Y:S01]  /*3010*/  @!PT LDS RZ, [RZ] ;  /* 0x00000000fffff984 */ /* 0x000fe20000000800 */
[----:B------:R2:W-:Y:S01]  /*3020*/  LDGSTS.E.BYPASS.LTC128B.128 [R248+0x4080], [R6.64], !P0 ;  /* 0x0408000006f87fae */ /* 0x0005e2000c101d46 */
[----:B------:R-:W-:-:S02]  /*3030*/  ISETP.LT.OR P0, PT, R2, 0x1, !P3 ;  /* 0x000000010200780c */ /* 0x000fc40005f01670 */
[----:B------:R-:W-:-:S11]  /*3040*/  LOP3.LUT P2, RZ, R4, 0x4, RZ, 0xc0, !PT ;  /* 0x0000000404ff7812 */ /* 0x000fd6000784c0ff */
[----:B------:R2:W-:Y:S01]  /*3050*/  LDGSTS.E.BYPASS.LTC128B.128 [R248+0x5880], [R6.64+0x80], !P0 ;  /* 0x0588008006f87fae */ /* 0x0005e2000c101d46 */
[----:B------:R-:W-:Y:S02]  /*3060*/  ISETP.LT.OR P0, PT, R2, 0x1, !P2 ;  /* 0x000000010200780c */ /* 0x000fe40005701670 */
[----:B------:R-:W-:-:S11]  /*3070*/  LOP3.LUT P1, RZ, R4, 0x8, RZ, 0xc0, !PT ;  /* 0x0000000804ff7812 */ /* 0x000fd6000782c0ff */
[----:B------:R2:W-:Y:S01]  /*3080*/  LDGSTS.E.BYPASS.LTC128B.128 [R248+0x7080], [R6.64+0x100], !P0 ;  /* 0x0708010006f87fae */ /* 0x0005e2000c101d46 */
[----:B------:R-:W-:-:S13]  /*3090*/  ISETP.LT.OR P0, PT, R2, 0x1, !P1 ;  /* 0x000000010200780c */ /* 0x000fda0004f01670 */
[----:B------:R2:W-:Y:S01]  /*30a0*/  LDGSTS.E.BYPASS.LTC128B.128 [R248+0x8880], [R6.64+0x180], !P0 ;  /* 0x0888018006f87fae */ /* 0x0005e2000c101d46 */
[----:B------:R-:W-:-:S13]  /*30b0*/  ISETP.GT.AND P0, PT, R16, 0x7f, PT ;  /* 0x0000007f1000780c */ /* 0x000fda0003f04270 */
[----:B------:R-:W-:Y:S02]  /*30c0*/  @!P0 ISETP.LT.OR P0, PT, R2, 0x21, !P4 ;  /* 0x000000210200880c */ /* 0x000fe40006701670 */
[----:B------:R-:W-:-:S13]  /*30d0*/  ISETP.GT.AND P4, PT, R16, 0x7f, PT ;  /* 0x0000007f1000780c */ /* 0x000fda0003f84270 */
[----:B------:R4:W-:Y:S01]  /*30e0*/  @!P4 LDGSTS.E.BYPASS.LTC128B.128 [R248+0x5080], [R8.64], !P0 ;  /* 0x0508000008f8cfae */ /* 0x0009e2000c101d46 */
[----:B------:R-:W-:-:S13]  /*30f0*/  @!P4 ISETP.LT.OR P0, PT, R2, 0x21, !P3 ;  /* 0x000000210200c80c */ /* 0x000fda0005f01670 */
[----:B------:R4:W-:Y:S01]  /*3100*/  @!P4 LDGSTS.E.BYPASS.LTC128B.128 [R248+0x6880], [R8.64+0x80], !P0 ;  /* 0x0688008008f8cfae */ /* 0x0009e2000c101d46 */
[C---:B------:R-:W-:Y:S01]  /*3110*/  @!P4 ISETP.LT.OR P0, PT, R2.reuse, 0x21, !P2 ;  /* 0x000000210200c80c */ /* 0x040fe20005701670 */
[C---:B-1----:R-:W-:Y:S11]  /*3120*/  HMMA.16816.F32 R16, R160.reuse, R12, RZ ;  /* 0x0000000ca010723c */ /* 0x042ff600000018ff */
[----:B------:R-:W-:Y:S01]  /*3130*/  @!UPT UIADD3 URZ, URZ, URZ, URZ ;  /* 0x0000003f3f3ff290 */ /* 0x000fe2000fffe03f */
[----:B------:R4:W-:Y:S01]  /*3140*/  @!P4 LDGSTS.E.BYPASS.LTC128B.128 [R248+0x8080], [R8.64+0x100], !P0 ;  /* 0x0808010008f8cfae */ /* 0x0009e2000c101d46 */
[----:B------:R-:W-:Y:S01]  /*3150*/  @!P4 ISETP.LT.OR P0, PT, R2, 0x21, !P1 ;  /* 0x000000210200c80c */ /* 0x000fe20004f01670 */
[C---:B------:R-:W-:Y:S01]  /*3160*/  IMAD.IADD R2, R134.reuse, 0x1, R0 ;  /* 0x0000000186027824 */ /* 0x040fe200078e0200 */
[C---:B--2---:R-:W-:Y:S11]  /*3170*/  HMMA.16816.F32 R4, R160.reuse, R20, RZ ;  /* 0x00000014a004723c */ /* 0x044ff600000018ff */
[----:B------:R4:W-:Y:S04]  /*3180*/  @!P4 LDGSTS.E.BYPASS.LTC128B.128 [R248+0x9880], [R8.64+0x180], !P0 ;  /* 0x0988018008f8cfae */ /* 0x0009e8000c101d46 */
[----:B------:R-:W1:Y:S01]  /*3190*/  LDSM.16.M88.4 R48, [R2] ;  /* 0x000000000230783b */ /* 0x000e620000000200 */
[----:B------:R-:W-:Y:S01]  /*31a0*/  HMMA.16816.F32 R12, R160, R14, RZ ;  /* 0x0000000ea00c723c */ /* 0x000fe200000018ff */
[----:B------:R-:W-:-:S02]  /*31b0*/  @P5 IADD3 R240, R134, -0x20, RZ ;  /* 0xffffffe086f05810 */ /* 0x000fc40007ffe0ff */
[----:B------:R-:W2:Y:S05]  /*31c0*/  LDSM.16.M88.4 R40, [R2+0x800] ;  /* 0x000800000228783b */ /* 0x000eaa0000000200 */
[C---:B------:R-:W-:Y:S01]  /*31d0*/  HMMA.16816.F32 R16, R164.reuse, R24, R16 ;  /* 0x00000018a410723c */ /* 0x040fe20000001810 */
[----:B------:R-:W-:Y:S01]  /*31e0*/  IMAD.IADD R135, R0, 0x1, R240 ;  /* 0x0000000100877824 */ /* 0x000fe200078e02f0 */
[----:B------:R-:W-:Y:S04]  /*31f0*/  LDSM.16.M88.4 R64, [R240+0x1800] ;  /* 0x00180000f040783b */ /* 0x000fe80000000200 */
[----:B------:R-:W5:Y:S02]  /*3200*/  LDSM.16.M88.4 R52, [R135] ;  /* 0x000000008734783b */ /* 0x000f640000000200 */
[----:B------:R-:W-:Y:S02]  /*3210*/  HMMA.16816.F32 R28, R164, R36, R4 ;  /* 0x00000024a41c723c */ /* 0x000fe40000001804 */
[----:B------:R-:W-:Y:S04]  /*3220*/  LDSM.16.M88.4 R60, [R135+0x800] ;  /* 0x00080000873c783b */ /* 0x000fe80000000200 */
[----:B------:R-:W-:Y:S02]  /*3230*/  LDSM.16.M88.4 R68, [R135+0x1800] ;  /* 0x001800008744783b */ /* 0x000fe40000000200 */
[----:B----4-:R-:W-:Y:S02]  /*3240*/  HMMA.16816.F32 R8, R160, R22, RZ ;  /* 0x00000016a008723c */ /* 0x010fe400000018ff */
[----:B------:R-:W-:Y:S04]  /*3250*/  LDSM.16.M88.4 R20, [R135+0x1000] ;  /* 0x001000008714783b */ /* 0x000fe80000000200 */
[----:B------:R-:W-:Y:S02]  /*3260*/  LDSM.16.M88.4 R72, [R135+0x4800] ;  /* 0x004800008748783b */ /* 0x000fe40000000200 */
[----:B------:R-:W-:Y:S02]  /*3270*/  HMMA.16816.F32 R32, R164, R26, R12 ;  /* 0x0000001aa420723c */ /* 0x000fe4000000180c */
[----:B------:R-:W0:Y:S06]  /*3280*/  LDGDEPBAR ;  /* 0x00000000000079af */ /* 0x000e2c0000000000 */
[C---:B---3--:R-:W-:Y:S08]  /*3290*/  HMMA.16816.F32 R4, R160.reuse, R44, RZ ;  /* 0x0000002ca004723c */ /* 0x048ff000000018ff */
[----:B------:R-:W-:Y:S01]  /*32a0*/  HMMA.16816.F32 R24, R160, R46, RZ ;  /* 0x0000002ea018723c */ /* 0x000fe200000018ff */
[----:B------:R-:W3:Y:S07]  /*32b0*/  LDSM.16.M88.4 R44, [R2+0x1000] ;  /* 0x00100000022c783b */ /* 0x000eee0000000200 */
[----:B-1----:R-:W-:Y:S08]  /*32c0*/  HMMA.16816.F32 R12, R180, R48, R16 ;  /* 0x00000030b40c723c */ /* 0x002ff00000001810 */
[C---:B------:R-:W-:Y:S01]  /*32d0*/  HMMA.16816.F32 R16, R164.reuse, R38, R8 ;  /* 0x00000026a410723c */ /* 0x040fe20000001808 */
[----:B------:R-:W1:Y:S07]  /*32e0*/  LDSM.16.M88.4 R36, [R134+0x1800] ;  /* 0x001800008624783b */ /* 0x000e6e0000000200 */
[C---:B------:R-:W-:Y:S08]  /*32f0*/  HMMA.16816.F32 R8, R164.reuse, R56, R4 ;  /* 0x00000038a408723c */ /* 0x040ff00000001804 */
[----:B------:R-:W-:Y:S01]  /*3300*/  HMMA.16816.F32 R24, R164, R58, R24 ;  /* 0x0000003aa418723c */ /* 0x000fe20000001818 */
[----:B------:R-:W-:Y:S07]  /*3310*/  LDSM.16.M88.4 R56, [R2+0x1800] ;  /* 0x001800000238783b */ /* 0x000fee0000000200 */
[C---:B------:R-:W-:Y:S01]  /*3320*/  HMMA.16816.F32 R32, R180.reuse, R50, R32 ;  /* 0x00000032b420723c */ /* 0x040fe20000001820 */
[----:B------:R-:W4:Y:S07]  /*3330*/  LDSM.16.M88.4 R48, [R134+0x2000] ;  /* 0x002000008630783b */ /* 0x000f2e0000000200 */
[----:B--2---:R-:W-:Y:S08]  /*3340*/  HMMA.16816.F32 R28, R180, R40, R28 ;  /* 0x00000028b41c723c */ /* 0x004ff0000000181c */
[----:B-----5:R-:W-:Y:S08]  /*3350*/  HMMA.16816.F32 R4, R184, R52, R12 ;  /* 0x00000034b804723c */ /* 0x020ff0000000180c */
[C---:B------:R-:W-:Y:S01]  /*3360*/  HMMA.16816.F32 R12, R180.reuse, R42, R16 ;  /* 0x0000002ab40c723c */ /* 0x040fe20000001810 */
[----:B------:R-:W2:Y:S07]  /*3370*/  LDSM.16.M88.4 R40, [R134+0x2800] ;  /* 0x002800008628783b */ /* 0x000eae0000000200 */
[C---:B---3--:R-:W-:Y:S08]  /*3380*/  HMMA.16816.F32 R8, R180.reuse, R44, R8 ;  /* 0x0000002cb408723c */ /* 0x048ff00000001808 */
[----:B------:R-:W-:Y:S01]  /*3390*/  HMMA.16816.F32 R24, R180, R46, R24 ;  /* 0x0000002eb418723c */ /* 0x000fe20000001818 */
[----:B------:R-:W3:Y:S07]  /*33a0*/  LDSM.16.M88.4 R44, [R240+0x2000] ;  /* 0x00200000f02c783b */ /* 0x000eee0000000200 */
[C---:B------:R-:W-:Y:S01]  /*33b0*/  HMMA.16816.F32 R32, R184.reuse, R54, R32 ;  /* 0x00000036b820723c */ /* 0x040fe20000001820 */
[----:B------:R-:W-:Y:S07]  /*33c0*/  LDSM.16.M88.4 R52, [R2+0x2000] ;  /* 0x002000000234783b */ /* 0x000fee0000000200 */
[----:B------:R-:W-:Y:S08]  /*33d0*/  HMMA.16816.F32 R28, R184, R60, R28 ;  /* 0x0000003cb81c723c */ /* 0x000ff0000000181c */
[----:B-1----:R-:W-:Y:S08]  /*33e0*/  HMMA.16816.F32 R4, R188, R36, R4 ;  /* 0x00000024bc04723c */ /* 0x002ff00000001804 */
[C---:B------:R-:W-:Y:S01]  /*33f0*/  HMMA.16816.F32 R12, R184.reuse, R62, R12 ;  /* 0x0000003eb80c723c */ /* 0x040fe2000000180c */
[----:B------:R-:W-:Y:S07]  /*3400*/  LDSM.16.M88.4 R60, [R134+0x3000] ;  /* 0x00300000863c783b */ /* 0x000fee0000000200 */
[C---:B------:R-:W-:Y:S08]  /*3410*/  HMMA.16816.F32 R16, R184.reuse, R20, R8 ;  /* 0x00000014b810723c */ /* 0x040ff00000001808 */
[----:B------:R-:W-:Y:S08]  /*3420*/  HMMA.16816.F32 R24, R184, R22, R24 ;  /* 0x00000016b818723c */ /* 0x000ff00000001818 */
[C---:B------:R-:W-:Y:S01]  /*3430*/  HMMA.16816.F32 R32, R188.reuse, R38, R32 ;  /* 0x00000026bc20723c */ /* 0x040fe20000001820 */
[----:B------:R-:W1:Y:S07]  /*3440*/  LDSM.16.M88.4 R36, [R240+0x2800] ;  /* 0x00280000f024783b */ /* 0x000e6e0000000200 */
[----:B----4-:R-:W-:Y:S08]  /*3450*/  HMMA.16816.F32 R28, R188, R48, R28 ;  /* 0x00000030bc1c723c */ /* 0x010ff0000000181c */
[----:B------:R-:W-:Y:S08]  /*3460*/  HMMA.16816.F32 R4, R192, R64, R4 ;  /* 0x00000040c004723c */ /* 0x000ff00000001804 */
[C---:B------:R-:W-:Y:S01]  /*3470*/  HMMA.16816.F32 R8, R188.reuse, R50, R12 ;  /* 0x00000032bc08723c */ /* 0x040fe2000000180c */
[----:B------:R-:W-:Y:S07]  /*3480*/  LDSM.16.M88.4 R48, [R135+0x2000] ;  /* 0x002000008730783b */ /* 0x000fee0000000200 */
[C---:B--2---:R-:W-:Y:S08]  /*3490*/  HMMA.16816.F32 R16, R188.reuse, R40, R16 ;  /* 0x00000028bc10723c */ /* 0x044ff00000001810 */
[----:B------:R-:W-:Y:S01]  /*34a0*/  HMMA.16816.F32 R24, R188, R42, R24 ;  /* 0x0000002abc18723c */ /* 0x000fe20000001818 */
[----:B------:R-:W2:Y:S07]  /*34b0*/  LDSM.16.M88.4 R40, [R2+0x2800] ;  /* 0x002800000228783b */ /* 0x000eae0000000200 */
[C---:B------:R-:W-:Y:S01]  /*34c0*/  HMMA.16816.F32 R32, R192.reuse, R66, R32 ;  /* 0x00000042c020723c */ /* 0x040fe20000001820 */
[----:B------:R-:W-:Y:S07]  /*34d0*/  LDSM.16.M88.4 R64, [R2+0x4000] ;  /* 0x004000000240783b */ /* 0x000fee0000000200 */
[----:B---3--:R-:W-:Y:S08]  /*34e0*/  HMMA.16816.F32 R28, R192, R44, R28 ;  /* 0x0000002cc01c723c */ /* 0x008ff0000000181c */
[----:B------:R-:W-:Y:S08]  /*34f0*/  HMMA.16816.F32 R20, R196, R56, R4 ;  /* 0x00000038c414723c */ /* 0x000ff00000001804 */
[C---:B------:R-:W-:Y:S01]  /*3500*/  HMMA.16816.F32 R12, R192.reuse, R46, R8 ;  /* 0x0000002ec00c723c */ /* 0x040fe20000001808 */
[----:B------:R-:W-:Y:S07]  /*3510*/  LDSM.16.M88.4 R44, [R134+0x3800] ;  /* 0x00380000862c783b */ /* 0x000fee0000000200 */
[C---:B-1----:R-:W-:Y:S08]  /*3520*/  HMMA.16816.F32 R8, R192.reuse, R36, R16 ;  /* 0x00000024c008723c */ /* 0x042ff00000001810 */
[----:B------:R-:W-:Y:S01]  /*3530*/  HMMA.16816.F32 R4, R192, R38, R24 ;  /* 0x00000026c004723c */ /* 0x000fe20000001818 */
[----:B------:R-:W1:Y:S07]  /*3540*/  LDSM.16.M88.4 R36, [R135+0x2800] ;  /* 0x002800008724783b */ /* 0x000e6e0000000200 */
[C---:B------:R-:W-:Y:S01]  /*3550*/  HMMA.16816.F32 R32, R196.reuse, R58, R32 ;  /* 0x0000003ac420723c */ /* 0x040fe20000001820 */
[----:B------:R-:W-:Y:S07]  /*3560*/  LDSM.16.M88.4 R56, [R2+0x3000] ;  /* 0x003000000238783b */ /* 0x000fee0000000200 */
[----:B------:R-:W-:Y:S08]  /*3570*/  HMMA.16816.F32 R28, R196, R52, R28 ;  /* 0x00000034c41c723c */ /* 0x000ff0000000181c */
[----:B------:R-:W-:Y:S08]  /*3580*/  HMMA.16816.F32 R20, R200, R68, R20 ;  /* 0x00000044c814723c */ /* 0x000ff00000001814 */
[C---:B------:R-:W-:Y:S01]  /*3590*/  HMMA.16816.F32 R24, R196.reuse, R54, R12 ;  /* 0x00000036c418723c */ /* 0x040fe2000000180c */
[----:B------:R-:W3:Y:S07]  /*35a0*/  LDSM.16.M88.4 R52, [R240+0x3000] ;  /* 0x00300000f034783b */ /* 0x000eee0000000200 */
[C---:B--2---:R-:W-:Y:S08]  /*35b0*/  HMMA.16816.F32 R16, R196.reuse, R40, R8 ;  /* 0x00000028c410723c */ /* 0x044ff00000001808 */
[----:B------:R-:W-:Y:S01]  /*35c0*/  HMMA.16816.F32 R8, R196, R42, R4 ;  /* 0x0000002ac408723c */ /* 0x000fe20000001804 */
[----:B------:R-:W-:Y:S07]  /*35d0*/  LDSM.16.M88.4 R40, [R134+0x4000] ;  /* 0x004000008628783b */ /* 0x000fee0000000200 */
[C---:B------:R-:W-:Y:S01]  /*35e0*/  HMMA.16816.F32 R4, R200.reuse, R70, R32 ;  /* 0x00000046c804723c */ /* 0x040fe20000001820 */
[----:B------:R-:W-:Y:S07]  /*35f0*/  LDSM.16.M88.4 R68, [R2+0x4800] ;  /* 0x004800000244783b */ /* 0x000fee0000000200 */
[----:B------:R-:W-:Y:S08]  /*3600*/  HMMA.16816.F32 R12, R200, R48, R28 ;  /* 0x00000030c80c723c */ /* 0x000ff0000000181c */
[C---:B------:R-:W-:Y:S08]  /*3610*/  HMMA.16816.F32 R20, R204.reuse, R60, R20 ;  /* 0x0000003ccc14723c */ /* 0x040ff00000001814 */
[----:B------:R-:W-:Y:S01]  /*3620*/  HMMA.16816.F32 R4, R204, R62, R4 ;  /* 0x0000003ecc04723c */ /* 0x000fe20000001804 */
[----:B------:R-:W-:Y:S07]  /*3630*/  LDSM.16.M88.4 R60, [R240+0x5000] ;  /* 0x00500000f03c783b */ /* 0x000fee0000000200 */
[C---:B------:R-:W-:Y:S01]  /*3640*/  HMMA.16816.F32 R32, R200.reuse, R50, R24 ;  /* 0x00000032c820723c */ /* 0x040fe20000001818 */
[----:B------:R-:W2:Y:S04]  /*3650*/  LDSM.16.M88.4 R24, [R240+0x3800] ;  /* 0x00380000f018783b */ /* 0x000ea80000000200 */
[----:B------:R-:W-:Y:S03]  /*3660*/  LDSM.16.M88.4 R48, [R240+0x4000] ;  /* 0x00400000f030783b */ /* 0x000fe60000000200 */
[----:B-1----:R-:W-:Y:S08]  /*3670*/  HMMA.16816.F32 R28, R200, R36, R16 ;  /* 0x00000024c81c723c */ /* 0x002ff00000001810 */
[----:B------:R-:W-:Y:S08]  /*3680*/  HMMA.16816.F32 R16, R204, R44, R12 ;  /* 0x0000002ccc10723c */ /* 0x000ff0000000180c */
[C---:B---3--:R-:W-:Y:S01]  /*3690*/  HMMA.16816.F32 R12, R208.reuse, R52, R20 ;  /* 0x00000034d00c723c */ /* 0x048fe20000001814 */
[----:B------:R-:W1:Y:S07]  /*36a0*/  LDSM.16.M88.4 R20, [R135+0x3000] ;  /* 0x003000008714783b */ /* 0x000e6e0000000200 */
[----:B------:R-:W-:Y:S01]  /*36b0*/  HMMA.16816.F32 R4, R208, R54, R4 ;  /* 0x00000036d004723c */ /* 0x000fe20000001804 */
[----:B------:R-:W3:Y:S07]  /*36c0*/  LDSM.16.M88.4 R52, [R2+0x3800] ;  /* 0x003800000234783b */ /* 0x000eee0000000200 */
[----:B------:R-:W-:Y:S08]  /*36d0*/  HMMA.16816.F32 R36, R200, R38, R8 ;  /* 0x00000026c824723c */ /* 0x000ff00000001808 */
[----:B------:R-:W-:Y:S01]  /*36e0*/  HMMA.16816.F32 R8, R204, R46, R32 ;  /* 0x0000002ecc08723c */ /* 0x000fe20000001820 */
[----:B------:R-:W4:Y:S04]  /*36f0*/  LDSM.16.M88.4 R44, [R134+0x4800] ;  /* 0x00480000862c783b */ /* 0x000f280000000200 */
[----:B------:R-:W-:Y:S03]  /*3700*/  LDSM.16.M88.4 R32, [R240+0x4800] ;  /* 0x00480000f020783b */ /* 0x000fe60000000200 */
[----:B------:R-:W-:Y:S08]  /*3710*/  HMMA.16816.F32 R12, R212, R56, R12 ;  /* 0x00000038d40c723c */ /* 0x000ff0000000180c */
[----:B--2---:R-:W-:Y:S08]  /*3720*/  HMMA.16816.F32 R16, R208, R24, R16 ;  /* 0x00000018d010723c */ /* 0x004ff00000001810 */
[----:B------:R-:W-:Y:S01]  /*3730*/  HMMA.16816.F32 R4, R212, R58, R4 ;  /* 0x0000003ad404723c */ /* 0x000fe20000001804 */
[----:B------:R-:W-:Y:S07]  /*3740*/  LDSM.16.M88.4 R56, [R134+0x5800] ;  /* 0x005800008638783b */ /* 0x000fee0000000200 */
[----:B------:R-:W-:Y:S01]  /*3750*/  HMMA.16816.F32 R8, R208, R26, R8 ;  /* 0x0000001ad008723c */ /* 0x000fe20000001808 */
[----:B------:R-:W2:Y:S07]  /*3760*/  LDSM.16.M88.4 R24, [R135+0x3800] ;  /* 0x003800008718783b */ /* 0x000eae0000000200 */
[----:B-1----:R-:W-:Y:S08]  /*3770*/  HMMA.16816.F32 R12, R216, R20, R12 ;  /* 0x00000014d80c723c */ /* 0x002ff0000000180c */
[C---:B------:R-:W-:Y:S08]  /*3780*/  HMMA.16816.F32 R28, R204.reuse, R40, R28 ;  /* 0x00000028cc1c723c */ /* 0x040ff0000000181c */
[----:B------:R-:W-:Y:S01]  /*3790*/  HMMA.16816.F32 R40, R204, R42, R36 ;  /* 0x0000002acc28723c */ /* 0x000fe20000001824 */
[----:B------:R-:W1:Y:S07]  /*37a0*/  LDSM.16.M88.4 R36, [R134+0x5000] ;  /* 0x005000008624783b */ /* 0x000e6e0000000200 */
[----:B---3--:R-:W-:Y:S08]  /*37b0*/  HMMA.16816.F32 R16, R212, R52, R16 ;  /* 0x00000034d410723c */ /* 0x008ff00000001810 */
[----:B------:R-:W-:Y:S08]  /*37c0*/  HMMA.16816.F32 R4, R216, R22, R4 ;  /* 0x00000016d804723c */ /* 0x000ff00000001804 */
[----:B----4-:R-:W-:Y:S08]  /*37d0*/  HMMA.16816.F32 R12, R220, R44, R12 ;  /* 0x0000002cdc0c723c */ /* 0x010ff0000000180c */
[----:B------:R-:W-:Y:S08]  /*37e0*/  HMMA.16816.F32 R28, R208, R48, R28 ;  /* 0x00000030d01c723c */ /* 0x000ff0000000181c */
[----:B------:R-:W-:Y:S01]  /*37f0*/  HMMA.16816.F32 R20, R212, R54, R8 ;  /* 0x00000036d414723c */ /* 0x000fe20000001808 */
[----:B------:R-:W-:Y:S07]  /*3800*/  LDSM.16.M88.4 R52, [R2+0x5000] ;  /* 0x005000000234783b */ /* 0x000fee0000000200 */
[----:B------:R-:W-:Y:S01]  /*3810*/  HMMA.16816.F32 R40, R208, R50, R40 ;  /* 0x00000032d028723c */ /* 0x000fe20000001828 */
[----:B------:R-:W3:Y:S07]  /*3820*/  LDSM.16.M88.4 R48, [R135+0x4000] ;  /* 0x004000008730783b */ /* 0x000eee0000000200 */
[----:B--2---:R-:W-:Y:S08]  /*3830*/  HMMA.16816.F32 R16, R216, R24, R16 ;  /* 0x00000018d810723c */ /* 0x004ff00000001810 */
[----:B------:R-:W-:Y:S01]  /*3840*/  HMMA.16816.F32 R8, R220, R46, R4 ;  /* 0x0000002edc08723c */ /* 0x000fe20000001804 */
[----:B------:R-:W2:Y:S07]  /*3850*/  LDSM.16.M88.4 R44, [R240+0x5800] ;  /* 0x00580000f02c783b */ /* 0x000eae0000000200 */
[----:B------:R-:W-:Y:S08]  /*3860*/  HMMA.16816.F32 R4, R224, R32, R12 ;  /* 0x00000020e004723c */ /* 0x000ff0000000180c */
[----:B------:R-:W-:Y:S08]  /*3870*/  HMMA.16816.F32 R28, R212, R64, R28 ;  /* 0x00000040d41c723c */ /* 0x000ff0000000181c */
[----:B------:R-:W-:Y:S08]  /*3880*/  HMMA.16816.F32 R20, R216, R26, R20 ;  /* 0x0000001ad814723c */ /* 0x000ff00000001814 */
[----:B-1----:R-:W-:Y:S08]  /*3890*/  HMMA.16816.F32 R16, R220, R36, R16 ;  /* 0x00000024dc10723c */ /* 0x002ff00000001810 */
[----:B------:R-:W-:Y:S08]  /*38a0*/  HMMA.16816.F32 R12, R224, R34, R8 ;  /* 0x00000022e00c723c */ /* 0x000ff00000001808 */
[----:B------:R-:W-:Y:S01]  /*38b0*/  HMMA.16816.F32 R8, R212, R66, R40 ;  /* 0x00000042d408723c */ /* 0x000fe20000001828 */
[----:B------:R-:W1:Y:S07]  /*38c0*/  LDSM.16.M88.4 R40, [R135+0x5000] ;  /* 0x005000008728783b */ /* 0x000e6e0000000200 */
[----:B------:R-:W-:Y:S08]  /*38d0*/  HMMA.16816.F32 R4, R228, R68, R4 ;  /* 0x00000044e404723c */ /* 0x000ff00000001804 */
[----:B---3--:R-:W-:Y:S08]  /*38e0*/  HMMA.16816.F32 R28, R216, R48, R28 ;  /* 0x00000030d81c723c */ /* 0x008ff0000000181c */
[----:B------:R-:W-:Y:S01]  /*38f0*/  HMMA.16816.F32 R24, R220, R38, R20 ;  /* 0x00000026dc18723c */ /* 0x000fe20000001814 */
[----:B------:R-:W3:Y:S07]  /*3900*/  LDSM.16.M88.4 R36, [R2+0x5800] ;  /* 0x005800000224783b */ /* 0x000eee0000000200 */
[----:B------:R-:W-:Y:S08]  /*3910*/  HMMA.16816.F32 R20, R224, R60, R16 ;  /* 0x0000003ce014723c */ /* 0x000ff00000001810 */
[----:B------:R-:W-:Y:S08]  /*3920*/  HMMA.16816.F32 R12, R228, R70, R12 ;  /* 0x00000046e40c723c */ /* 0x000ff0000000180c */
[----:B------:R-:W-:Y:S08]  /*3930*/  HMMA.16816.F32 R8, R216, R50, R8 ;  /* 0x00000032d808723c */ /* 0x000ff00000001808 */
[----:B------:R-:W-:Y:S08]  /*3940*/  HMMA.16816.F32 R32, R232, R72, R4 ;  /* 0x00000048e820723c */ /* 0x000ff00000001804 */
[----:B------:R-:W-:Y:S08]  /*3950*/  HMMA.16816.F32 R4, R220, R56, R28 ;  /* 0x00000038dc04723c */ /* 0x000ff0000000181c */
[----:B------:R-:W-:Y:S01]  /*3960*/  HMMA.16816.F32 R16, R224, R62, R24 ;  /* 0x0000003ee010723c */ /* 0x000fe20000001818 */
[----:B------:R-:W4:Y:S01]  /*3970*/  LDSM.16.M88.4 R24, [R135+0x5800] ;  /* 0x005800008718783b */ /* 0x000f220000000200 */
[----:B------:R-:W-:Y:S01]  /*3980*/  ISETP.GT.AND P0, PT, R77, R249, PT ;  /* 0x000000f94d00720c */ /* 0x000fe20003f04270 */
[----:B------:R-:W-:-:S05]  /*3990*/  DEPBAR.LE SB0, 0x0 ;  /* 0x000080000000791a */ /* 0x000fca0000000000 */
[----:B------:R-:W-:Y:S08]  /*39a0*/  HMMA.16816.F32 R20, R228, R52, R20 ;  /* 0x00000034e414723c */ /* 0x000ff00000001814 */
[----:B------:R-:W-:Y:S01]  /*39b0*/  HMMA.16816.F32 R28, R232, R74, R12 ;  /* 0x0000004ae81c723c */ /* 0x000fe2000000180c */
[----:B------:R-:W-:-:S07]  /*39c0*/  FMUL.FTZ R0, R33, c[0x0][0x320] ;  /* 0x0000c80021007a20 */ /* 0x000fce0000410000 */
[----:B------:R-:W-:Y:S01]  /*39d0*/  HMMA.16816.F32 R12, R220, R58, R8 ;  /* 0x0000003adc0c723c */ /* 0x000fe20000001808 */
[----:B------:R5:W1:Y:S07]  /*39e0*/  MUFU.TANH R48, R0 ;  /* 0x0000000000307308 */ /* 0x000a6e0000002400 */
[----:B--2---:R-:W-:Y:S01]  /*39f0*/  HMMA.16816.F32 R8, R224, R44, R4 ;  /* 0x0000002ce008723c */ /* 0x004fe20000001804 */
[----:B-----5:R-:W-:-:S07]  /*3a00*/  FMUL.FTZ R0, R34, c[0x0][0x320] ;  /* 0x0000c80022007a20 */ /* 0x020fce0000410000 */
[----:B------:R-:W-:Y:S01]  /*3a10*/  HMMA.16816.F32 R4, R228, R54, R16 ;  /* 0x00000036e404723c */ /* 0x000fe20000001810 */
[----:B------:R2:W2:Y:S07]  /*3a20*/  MUFU.TANH R45, R0 ;  /* 0x00000000002d7308 */ /* 0x0004ae0000002400 */
[----:B-1----:R-:W-:Y:S01]  /*3a30*/  HMMA.16816.F32 R20, R232, R40, R20 ;  /* 0x00000028e814723c */ /* 0x002fe20000001814 */
[----:B--2---:R-:W-:-:S04]  /*3a40*/  FMUL.FTZ R0, R35, c[0x0][0x320] ;  /* 0x0000c80023007a20 */ /* 0x004fc80000410000 */
[----:B------:R1:W2:Y:S03]  /*3a50*/  MUFU.TANH R44, R0 ;  /* 0x00000000002c7308 */ /* 0x0002a60000002400 */
[----:B------:R-:W-:Y:S01]  /*3a60*/  HMMA.16816.F32 R16, R224, R46, R12 ;  /* 0x0000002ee010723c */ /* 0x000fe2000000180c */
[----:B-1----:R-:W-:-:S04]  /*3a70*/  FMUL.FTZ R0, R28, c[0x0][0x320] ;  /* 0x0000c8001c007a20 */ /* 0x002fc80000410000 */
[----:B------:R1:W1:Y:S03]  /*3a80*/  MUFU.TANH R34, R0 ;  /* 0x0000000000227308 */ /* 0x0002660000002400 */
[----:B---3--:R-:W-:Y:S01]  /*3a90*/  HMMA.16816.F32 R12, R228, R36, R8 ;  /* 0x00000024e40c723c */ /* 0x008fe20000001808 */
[----:B-1----:R-:W-:-:S04]  /*3aa0*/  FMUL.FTZ R0, R29, c[0x0][0x320] ;  /* 0x0000c8001d007a20 */ /* 0x002fc80000410000 */
[----:B------:R1:W3:Y:S03]  /*3ab0*/  MUFU.TANH R40, R0 ;  /* 0x0000000000287308 */ /* 0x0002e60000002400 */
[----:B------:R-:W-:Y:S01]  /*3ac0*/  HMMA.16816.F32 R4, R232, R42, R4 ;  /* 0x0000002ae804723c */ /* 0x000fe20000001804 */
[----:B-1----:R-:W-:-:S04]  /*3ad0*/  FMUL.FTZ R0, R30, c[0x0][0x320] ;  /* 0x0000c8001e007a20 */ /* 0x002fc80000410000 */
[----:B------:R1:W1:Y:S01]  /*3ae0*/  MUFU.TANH R41, R0 ;  /* 0x0000000000297308 */ /* 0x0002620000002400 */
[----:B------:R-:W-:Y:S02]  /*3af0*/  FMUL.FTZ R32, R32, c[0x0][0x320] ;  /* 0x0000c80020207a20 */ /* 0x000fe40000410000 */
[----:B-1----:R-:W-:-:S05]  /*3b00*/  FMUL.FTZ R0, R31, c[0x0][0x320] ;  /* 0x0000c8001f007a20 */ /* 0x002fca0000410000 */
[----:B------:R1:W1:Y:S01]  /*3b10*/  MUFU.TANH R35, R0 ;  /* 0x0000000000237308 */ /* 0x0002620000002400 */
[----:B------:R-:W-:Y:S01]  /*3b20*/  HMMA.16816.F32 R8, R228, R38, R16 ;  /* 0x00000026e408723c */ /* 0x000fe20000001810 */
[----:B-1----:R-:W-:-:S06]  /*3b30*/  FMUL.FTZ R0, R20, c[0x0][0x320] ;  /* 0x0000c80014007a20 */ /* 0x002fcc0000410000 */
[----:B------:R1:W1:Y:S01]  /*3b40*/  MUFU.TANH R28, R0 ;  /* 0x00000000001c7308 */ /* 0x0002620000002400 */
[----:B----4-:R-:W-:Y:S07]  /*3b50*/  HMMA.16816.F32 R12, R232, R24, R12 ;  /* 0x00000018e80c723c */ /* 0x010fee000000180c */
[----:B------:R-:W4:Y:S01]  /*3b60*/  MUFU.TANH R49, R32 ;  /* 0x0000002000317308 */ /* 0x000f220000002400 */
[----:B-1----:R-:W-:-:S07]  /*3b70*/  FMUL.FTZ R0, R21, c[0x0][0x320] ;  /* 0x0000c80015007a20 */ /* 0x002fce0000410000 */
[----:B------:R1:W1:Y:S02]  /*3b80*/  MUFU.TANH R29, R0 ;  /* 0x00000000001d7308 */ /* 0x0002640000002400 */
[----:B-1----:R-:W-:-:S06]  /*3b90*/  FMUL.FTZ R0, R22, c[0x0][0x320] ;  /* 0x0000c80016007a20 */ /* 0x002fcc0000410000 */
        /* <DEDUP_REMOVED lines=9> */
[----:B-1----:R-:W-:Y:S02]  /*3c30*/  FMUL.FTZ R0, R7, c[0x0][0x320] ;  /* 0x0000c80007007a20 */ /* 0x002fe40000410000 */
[----:B------:R-:W-:Y:S04]  /*3c40*/  HMMA.16816.F32 R4, R232, R26, R8 ;  /* 0x0000001ae804723c */ /* 0x000fe80000001808 */
        /* <DEDUP_REMOVED lines=14> */
[----:B------:R1:W1:Y:S01]  /*3d30*/  MUFU.TANH R22, R0 ;  /* 0x0000000000167308 */ /* 0x0002620000002400 */
[----:B------:R-:W-:Y:S01]  /*3d40*/  BSSY B0, `(.L_x_28) ;  /* 0x000002b000007945 */ /* 0x000fe20003800000 */
[----:B-1----:R-:W-:-:S06]  /*3d50*/  FMUL.FTZ R0, R7, c[0x0][0x320] ;  /* 0x0000c80007007a20 */ /* 0x002fcc0000410000 */
[----:B------:R1:W1:Y:S01]  /*3d60*/  MUFU.TANH R23, R0 ;  /* 0x0000000000177308 */ /* 0x0002620000002400 */
[----:B------:R-:W-:Y:S06]  /*3d70*/  BAR.SYNC.DEFER_BLOCKING 0x0 ;  /* 0x0000000000007b1d */ /* 0x000fec0000010000 */
[----:B------:R-:W-:Y:S05]  /*3d80*/  @!P0 BRA `(.L_x_29) ;  /* 0x0000026000008947 */ /* 0x000fea0003800000 */
[----:B--234-:R-:W-:Y:S02]  /*3d90*/  IADD3 R3, -R131, 0x30, RZ ;  /* 0x0000003083037810 */ /* 0x01cfe40007ffe1ff */
[----:B-1----:R-:W-:Y:S02]  /*3da0*/  IADD3 R0, R246, -0x2, RZ ;  /* 0xfffffffef6007810 */ /* 0x002fe40007ffe0ff */
[----:B------:R-:W-:-:S02]  /*3db0*/  ISETP.GE.AND P0, PT, R3, 0x21, PT ;  /* 0x000000210300780c */ /* 0x000fc40003f06270 */
[----:B------:R-:W-:Y:S02]  /*3dc0*/  SHF.R.S32.HI R2, RZ, 0x1f, R0 ;  /* 0x0000001fff027819 */ /* 0x000fe40000011400 */
[----:B------:R-:W-:Y:S02]  /*3dd0*/  ISETP.GE.AND P1, PT, R3, 0x1, PT ;  /* 0x000000010300780c */ /* 0x000fe40003f26270 */
[----:B------:R-:W-:Y:S01]  /*3de0*/  ISETP.GE.AND P5, PT, R250, c[0x0][0x1d4], PT ;  /* 0x00007500fa007a0c */ /* 0x000fe20003fa6270 */
[----:B------:R-:W-:Y:S01]  /*3df0*/  IMAD R2, R2, c[0x0][0x1e0], RZ ;  /* 0x0000780002027a24 */ /* 0x000fe200078e02ff */
[----:B------:R-:W-:Y:S02]  /*3e00*/  ISETP.GE.AND P3, PT, R252, c[0x0][0x1d4], PT ;  /* 0x00007500fc007a0c */ /* 0x000fe40003f66270 */
[----:B------:R-:W-:Y:S01]  /*3e10*/  ISETP.GE.AND P4, PT, R130, c[0x0][0x1d4], PT ;  /* 0x0000750082007a0c */ /* 0x000fe20003f86270 */
[----:B------:R-:W-:Y:S02]  /*3e20*/  IMAD R4, R0, c[0x0][0x1e4], R2 ;  /* 0x0000790000047a24 */ /* 0x000fe400078e0202 */
[----:B------:R-:W-:-:S02]  /*3e30*/  @P0 IMAD.MOV.U32 R5, RZ, RZ, c[0x0][0x1e0] ;  /* 0x00007800ff050624 */ /* 0x000fc400078e00ff */
[----:B------:R-:W-:Y:S02]  /*3e40*/  @P0 IMAD.MOV.U32 R6, RZ, RZ, 0x5 ;  /* 0x00000005ff060424 */ /* 0x000fe400078e00ff */
[----:B------:R-:W-:-:S03]  /*3e50*/  @P0 IMAD.SHL.U32 R2, R5, 0x20, RZ ;  /* 0x0000002005020824 */ /* 0x000fc600078e00ff */
[----:B------:R-:W-:Y:S01]  /*3e60*/  @P0 SHF.L.U64.HI R3, R5, R6, c[0x0][0x1e4] ;  /* 0x0000790005030619 */ /* 0x000fe20000010206 */
[----:B------:R-:W-:-:S04]  /*3e70*/  IMAD.WIDE.U32 R6, R0, c[0x0][0x1e0], RZ ;  /* 0x0000780000067a25 */ /* 0x000fc800078e00ff */
[----:B------:R-:W-:Y:S02]  /*3e80*/  IMAD.IADD R0, R7, 0x1, R4 ;  /* 0x0000000107007824 */ /* 0x000fe400078e0204 */
[----:B------:R-:W-:-:S04]  /*3e90*/  @P0 IMAD.WIDE.U32 R4, R6, 0x30, R2 ;  /* 0x0000003006040825 */ /* 0x000fc800078e0002 */
[----:B------:R-:W-:Y:S01]  /*3ea0*/  @P1 IMAD.WIDE.U32 R2, R6, 0x30, R78 ;  /* 0x0000003006021825 */ /* 0x000fe200078e004e */
[----:B------:R-:W-:-:S03]  /*3eb0*/  @P0 IADD3 R6, P2, R80, R4, RZ ;  /* 0x0000000450060210 */ /* 0x000fc60007f5e0ff */
[C---:B------:R-:W-:Y:S02]  /*3ec0*/  @P0 IMAD R7, R0.reuse, 0x30, RZ ;  /* 0x0000003000070824 */ /* 0x040fe400078e02ff */
[----:B------:R-:W-:-:S03]  /*3ed0*/  @P1 IMAD R0, R0, 0x30, RZ ;  /* 0x0000003000001824 */ /* 0x000fc600078e02ff */
[----:B------:R-:W-:Y:S01]  /*3ee0*/  @P0 IADD3.X R7, R79, R7, R5, P2, !PT ;  /* 0x000000074f070210 */ /* 0x000fe200017fe405 */
[----:B------:R-:W-:Y:S01]  /*3ef0*/  @P1 IMAD.IADD R0, R3, 0x1, R0 ;  /* 0x0000000103001824 */ /* 0x000fe200078e0200 */
[----:B------:R-:W-:-:S04]  /*3f00*/  @P1 LEA R4, P2, R2, c[0x0][0x1c8], 0x1 ;  /* 0x0000720002041a11 */ /* 0x000fc800078408ff */
[----:B------:R-:W-:Y:S02]  /*3f10*/  @P1 LEA.HI.X R5, R2, c[0x0][0x1cc], R0, 0x1, P2 ;  /* 0x0000730002051a11 */ /* 0x000fe400010f0c00 */
[----:B------:R-:W-:-:S03]  /*3f20*/  @P0 LEA R2, P2, R6, c[0x0][0x1c8], 0x1 ;  /* 0x0000720006020a11 */ /* 0x000fc600078408ff */
[----:B------:R-:W-:Y:S01]  /*3f30*/  @!PT LDS RZ, [RZ] ;  /* 0x00000000fffff984 */ /* 0x000fe20000000800 */
[----:B------:R-:W-:Y:S01]  /*3f40*/  @!PT LDS RZ, [RZ] ;  /* 0x00000000fffff984 */ /* 0x000fe20000000800 */
[----:B------:R-:W-:Y:S01]  /*3f50*/  @!PT LDS RZ, [RZ] ;  /* 0x00000000fffff984 */ /* 0x000fe20000000800 */
[----:B------:R1:W-:Y:S01]  /*3f60*/  @P1 LDGSTS.E.BYPASS.LTC128B.128 [R248+0x14080], [R4.64], !P5 ;  /* 0x1408000004f81fae */ /* 0x0003e2000e901d46 */
[----:B------:R-:W-:-:S03]  /*3f70*/  @P0 LEA.HI.X R3, R6, c[0x0][0x1cc], R7, 0x1, P2 ;  /* 0x0000730006030a11 */ /* 0x000fc600010f0c07 */
[----:B------:R1:W-:Y:S04]  /*3f80*/  @P1 LDGSTS.E.BYPASS.LTC128B.128 [R248+0x15880], [R4.64+0x80], !P3 ;  /* 0x1588008004f81fae */ /* 0x0003e8000d901d46 */
[----:B------:R1:W-:Y:S04]  /*3f90*/  @P1 LDGSTS.E.BYPASS.LTC128B.128 [R248+0x17080], [R4.64+0x100], !P4 ;  /* 0x1708010004f81fae */ /* 0x0003e8000e101d46 */
[----:B------:R1:W-:Y:S04]  /*3fa0*/  @P1 LDGSTS.E.BYPASS.LTC128B.128 [R248+0x18880], [R4.64+0x180], !P6 ;  /* 0x1888018004f81fae */ /* 0x0003e8000f101d46 */
[----:B------:R1:W-:Y:S04]  /*3fb0*/  @P0 LDGSTS.E.BYPASS.LTC128B.128 [R248+0x15080], [R2.64], !P5 ;  /* 0x1508000002f80fae */ /* 0x0003e8000e901d46 */
[----:B------:R1:W-:Y:S04]  /*3fc0*/  @P0 LDGSTS.E.BYPASS.LTC128B.128 [R248+0x16880], [R2.64+0x80], !P3 ;  /* 0x1688008002f80fae */ /* 0x0003e8000d901d46 */
[----:B------:R1:W-:Y:S04]  /*3fd0*/  @P0 LDGSTS.E.BYPASS.LTC128B.128 [R248+0x18080], [R2.64+0x100], !P4 ;  /* 0x1808010002f80fae */ /* 0x0003e8000e101d46 */
[----:B------:R1:W-:Y:S02]  /*3fe0*/  @P0 LDGSTS.E.BYPASS.LTC128B.128 [R248+0x19880], [R2.64+0x180], !P6 ;  /* 0x1988018002f80fae */ /* 0x0003e4000f101d46 */
.L_x_29:
[----:B--234-:R-:W-:Y:S05]  /*3ff0*/  BSYNC B0 ;  /* 0x0000000000007941 */ /* 0x01cfea0003800000 */
.L_x_28:
[----:B-1----:R-:W2:Y:S04]  /*4000*/  LDL R0, [R1+0x44] ;  /* 0x0000440001007983 */ /* 0x002ea80000100800 */
[----:B------:R-:W-:Y:S04]  /*4010*/  LDSM.16.MT88.4 R64, [R237+0x800] ;  /* 0x00080000ed40783b */ /* 0x000fe80000004200 */
[----:B------:R-:W-:Y:S04]  /*4020*/  LDSM.16.MT88.4 R56, [R236+0x2000] ;  /* 0x00200000ec38783b */ /* 0x000fe80000004200 */
[----:B------:R-:W-:Y:S04]  /*4030*/  LDSM.16.MT88.4 R84, [R238+0x2000] ;  /* 0x00200000ee54783b */ /* 0x000fe80000004200 */
[----:B------:R-:W-:Y:S04]  /*4040*/  LDSM.16.MT88.4 R72, [R238+0x800] ;  /* 0x00080000ee48783b */ /* 0x000fe80000004200 */
[----:B------:R-:W-:Y:S04]  /*4050*/  LDSM.16.MT88.4 R60, [R239+0x800] ;  /* 0x00080000ef3c783b */ /* 0x000fe80000004200 */
[----:B------:R-:W-:Y:S04]  /*4060*/  LDSM.16.MT88.4 R68, [R239+0x1800] ;  /* 0x00180000ef44783b */ /* 0x000fe80000004200 */
[----:B------:R-:W-:Y:S04]  /*4070*/  STL [R1+0xb8], R162 ;  /* 0x0000b8a201007387 */ /* 0x000fe80000100800 */
[----:B------:R-:W-:Y:S04]  /*4080*/  STL [R1+0xb4], R161 ;  /* 0x0000b4a101007387 */ /* 0x000fe80000100800 */
[----:B------:R-:W-:Y:S04]  /*4090*/  STL [R1+0xb0], R160 ;  /* 0x0000b0a001007387 */ /* 0x000fe80000100800 */
[----:B------:R-:W-:Y:S04]  /*40a0*/  STL [R1+0xac], R135 ;  /* 0x0000ac8701007387 */ /* 0x000fe80000100800 */
[----:B------:R-:W-:Y:S04]  /*40b0*/  STL [R1+0xa8], R134 ;  /* 0x0000a88601007387 */ /* 0x000fe80000100800 */
[----:B------:R-:W0:Y:S01]  /*40c0*/  LDGDEPBAR ;  /* 0x00000000000079af */ /* 0x000e220000000000 */
[----:B--2---:R-:W-:-:S03]  /*40d0*/  IMAD.IADD R0, R76, 0x1, -R0 ;  /* 0x000000014c007824 */ /* 0x004fc600078e0a00 */
[----:B------:R-:W-:Y:S02]  /*40e0*/  LDSM.16.MT88.4 R76, [R238+0x1800] ;  /* 0x00180000ee4c783b */ /* 0x000fe40000004200 */
[C---:B------:R-:W-:Y:S02]  /*40f0*/  ISETP.GT.AND P2, PT, R0.reuse, RZ, PT ;  /* 0x000000ff0000720c */ /* 0x040fe40003f44270 */
[C---:B------:R-:W-:Y:S02]  /*4100*/  ISETP.GT.AND P1, PT, R0.reuse, 0x1, PT ;  /* 0x000000010000780c */ /* 0x040fe40003f24270 */
[----:B------:R-:W-:Y:S02]  /*4110*/  ISETP.GT.AND P0, PT, R0, 0x8, PT ;  /* 0x000000080000780c */ /* 0x000fe40003f04270 */
[----:B------:R-:W-:Y:S02]  /*4120*/  FSEL R8, R49, -INF , P2 ;  /* 0xff80000031087808 */ /* 0x000fe40001000000 */
[----:B------:R-:W-:-:S02]  /*4130*/  FSEL R7, R48, -INF , P1 ;  /* 0xff80000030077808 */ /* 0x000fc40000800000 */
[----:B------:R-:W-:Y:S01]  /*4140*/  ISETP.GT.AND P4, PT, R0, 0x9, PT ;  /* 0x000000090000780c */ /* 0x000fe20003f84270 */
[----:B------:R-:W-:Y:S01]  /*4150*/  LDSM.16.MT88.4 R48, [R236+0x1800] ;  /* 0x00180000ec30783b */ /* 0x000fe20000004200 */
[----:B------:R-:W-:Y:S02]  /*4160*/  FSEL R6, R34, -INF , P0 ;  /* 0xff80000022067808 */ /* 0x000fe40000000000 */
[----:B------:R-:W-:Y:S02]  /*4170*/  FMNMX.FTZ R2, R8, R7, !PT ;  /* 0x0000000708027209 */ /* 0x000fe40007810000 */
[----:B------:R-:W-:Y:S02]  /*4180*/  ISETP.GT.AND P6, PT, R0, 0x10, PT ;  /* 0x000000100000780c */ /* 0x000fe40003fc4270 */
[----:B------:R-:W-:Y:S02]  /*4190*/  FSEL R5, R40, -INF , P4 ;  /* 0xff80000028057808 */ /* 0x000fe40002000000 */
[----:B------:R-:W-:-:S02]  /*41a0*/  FMNMX.FTZ R2, R6, R2, !PT ;  /* 0x0000000206027209 */ /* 0x000fc40007810000 */
[----:B------:R-:W-:Y:S02]  /*41b0*/  ISETP.GT.AND P5, PT, R0, 0x11, PT ;  /* 0x000000110000780c */ /* 0x000fe40003fa4270 */
        /* <DEDUP_REMOVED lines=11> */
[----:B------:R-:W-:Y:S02]  /*4270*/  FSEL R18, R45, -INF , P2 ;  /* 0xff8000002d127808 */ /* 0x000fe40001000000 */
[----:B------:R-:W-:Y:S02]  /*4280*/  ISETP.GT.AND P2, PT, R0, 0x21, PT ;  /* 0x000000210000780c */ /* 0x000fe40003f44270 */
[----:B------:R-:W-:Y:S02]  /*4290*/  FSEL R107, R19, -INF , P3 ;  /* 0xff800000136b7808 */ /* 0x000fe40001800000 */
[----:B------:R-:W-:Y:S02]  /*42a0*/  FMNMX.FTZ R2, R13, R2, !PT ;  /* 0x000000020d027209 */ /* 0x000fe40007810000 */
[----:B------:R-:W-:Y:S02]  /*42b0*/  FSEL R17, R44, -INF , P1 ;  /* 0xff8000002c117808 */ /* 0x000fe40000800000 */
[----:B------:R-:W-:Y:S01]  /*42c0*/  ISETP.GT.AND P1, PT, R0, 0x28, PT ;  /* 0x000000280000780c */ /* 0x000fe20003f24270 */
[----:B------:R-:W-:Y:S01]  /*42d0*/  LDSM.16.MT88.4 R44, [R241] ;  /* 0x00000000f12c783b */ /* 0x000fe20000004200 */
[----:B------:R-:W-:-:S02]  /*42e0*/  FSEL R106, R20, -INF , P2 ;  /* 0xff800000146a7808 */ /* 0x000fc40001000000 */
[----:B------:R-:W-:Y:S02]  /*42f0*/  FMNMX.FTZ R2, R107, R2, !PT ;  /* 0x000000026b027209 */ /* 0x000fe40007810000 */
[----:B------:R-:W-:Y:S02]  /*4300*/  FSEL R16, R41, -INF , P0 ;  /* 0xff80000029107808 */ /* 0x000fe40000000000 */
[----:B------:R-:W-:Y:S02]  /*4310*/  ISETP.GT.AND P0, PT, R0, 0x29, PT ;  /* 0x000000290000780c */ /* 0x000fe40003f04270 */
[----:B------:R-:W-:Y:S02]  /*4320*/  FSEL R105, R12, -INF , P1 ;  /* 0xff8000000c697808 */ /* 0x000fe40000800000 */
[----:B------:R-:W-:Y:S02]  /*4330*/  FMNMX.FTZ R2, R106, R2, !PT ;  /* 0x000000026a027209 */ /* 0x000fe40007810000 */
[----:B------:R-:W-:-:S02]  /*4340*/  FSEL R104, R10, -INF , P0 ;  /* 0xff8000000a687808 */ /* 0x000fc40000000000 */
[----:B------:R-:W-:Y:S02]  /*4350*/  FMNMX.FTZ R2, R105, R2, !PT ;  /* 0x0000000269027209 */ /* 0x000fe40007810000 */
[----:B------:R-:W-:Y:S02]  /*4360*/  FMNMX.FTZ R3, R18, R17, !PT ;  /* 0x0000001112037209 */ /* 0x000fe40007810000 */
[----:B------:R-:W-:Y:S02]  /*4370*/  FMNMX.FTZ R2, R104, R2, !PT ;  /* 0x0000000268027209 */ /* 0x000fe40007810000 */
[----:B------:R-:W-:Y:S02]  /*4380*/  FSEL R15, R35, -INF , P4 ;  /* 0xff800000230f7808 */ /* 0x000fe40002000000 */
[----:B------:R-:W-:Y:S01]  /*4390*/  FMNMX.FTZ R3, R16, R3, !PT ;  /* 0x0000000310037209 */ /* 0x000fe20007810000 */
[----:B------:R-:W1:Y:S01]  /*43a0*/  SHFL.BFLY PT, R20, R2, 0x2, 0x1f ;  /* 0x0c401f0002147f89 */ /* 0x000e6200000e0000 */
[----:B------:R-:W-:-:S02]  /*43b0*/  FSEL R14, R32, -INF , P6 ;  /* 0xff800000200e7808 */ /* 0x000fc40003000000 */
[C---:B------:R-:W-:Y:S02]  /*43c0*/  ISETP.GT.AND P6, PT, R0.reuse, 0x11, PT ;  /* 0x000000110000780c */ /* 0x040fe40003fc4270 */
[----:B------:R-:W-:Y:S02]  /*43d0*/  ISETP.GT.AND P4, PT, R0, 0x18, PT ;  /* 0x000000180000780c */ /* 0x000fe40003f84270 */
[----:B------:R-:W-:Y:S02]  /*43e0*/  FMNMX.FTZ R0, R15, R3, !PT ;  /* 0x000000030f007209 */ /* 0x000fe40007810000 */
[----:B------:R-:W-:Y:S02]  /*43f0*/  FSEL R12, R33, -INF , P6 ;  /* 0xff800000210c7808 */ /* 0x000fe40003000000 */
[----:B------:R-:W-:Y:S01]  /*4400*/  FMNMX.FTZ R0, R14, R0, !PT ;  /* 0x000000000e007209 */ /* 0x000fe20007810000 */
[----:B------:R-:W-:Y:S01]  /*4410*/  LDSM.16.MT88.4 R32, [R236] ;  /* 0x00000000ec20783b */ /* 0x000fe20000004200 */
[----:B------:R-:W-:-:S02]  /*4420*/  FSEL R10, R30, -INF , P4 ;  /* 0xff8000001e0a7808 */ /* 0x000fc40002000000 */
[----:B------:R-:W-:Y:S02]  /*4430*/  FMNMX.FTZ R0, R12, R0, !PT ;  /* 0x000000000c007209 */ /* 0x000fe40007810000 */
[----:B------:R-:W-:Y:S02]  /*4440*/  FSEL R19, R31, -INF , P5 ;  /* 0xff8000001f137808 */ /* 0x000fe40002800000 */
[----:B------:R-:W-:Y:S01]  /*4450*/  FMNMX.FTZ R0, R10, R0, !PT ;  /* 0x000000000a007209 */ /* 0x000fe20007810000 */
[----:B------:R-:W-:Y:S01]  /*4460*/  LDSM.16.MT88.4 R28, [R236+0x800] ;  /* 0x00080000ec1c783b */ /* 0x000fe20000004200 */
[----:B------:R-:W-:Y:S02]  /*4470*/  FSEL R103, R25, -INF , P3 ;  /* 0xff80000019677808 */ /* 0x000fe40001800000 */
[----:B------:R-:W-:Y:S02]  /*4480*/  FMNMX.FTZ R0, R19, R0, !PT ;  /* 0x0000000013007209 */ /* 0x000fe40007810000 */
[----:B------:R-:W-:-:S02]  /*4490*/  FSEL R102, R24, -INF , P2 ;  /* 0xff80000018667808 */ /* 0x000fc40001000000 */
[----:B------:R-:W-:Y:S01]  /*44a0*/  FMNMX.FTZ R3, R103, R0, !PT ;  /* 0x0000000067037209 */ /* 0x000fe20007810000 */
[----:B------:R-:W-:Y:S01]  /*44b0*/  LDSM.16.MT88.4 R24, [R238] ;  /* 0x00000000ee18783b */ /* 0x000fe20000004200 */
[----:B-1----:R-:W-:Y:S02]  /*44c0*/  FMNMX.FTZ R0, R2, R20, !PT ;  /* 0x0000001402007209 */ /* 0x002fe40007810000 */
[----:B------:R-:W-:Y:S02]  /*44d0*/  FSEL R101, R22, -INF , P1 ;  /* 0xff80000016657808 */ /* 0x000fe40000800000 */
[----:B------:R-:W-:Y:S01]  /*44e0*/  FMNMX.FTZ R3, R102, R3, !PT ;  /* 0x0000000366037209 */ /* 0x000fe20007810000 */
[----:B------:R-:W1:Y:S01]  /*44f0*/  SHFL.BFLY PT, R2, R0, 0x1, 0x1f ;  /* 0x0c201f0000027f89 */ /* 0x000e6200000e0000 */
[----:B------:R-:W-:Y:S02]  /*4500*/  FSEL R100, R23, -INF , P0 ;  /* 0xff80000017647808 */ /* 0x000fe40000000000 */
[----:B------:R-:W-:-:S04]  /*4510*/  FMNMX.FTZ R3, R101, R3, !PT ;  /* 0x0000000365037209 */ /* 0x000fc80007810000 */
[----:B------:R-:W-:-:S05]  /*4520*/  FMNMX.FTZ R3, R100, R3, !PT ;  /* 0x0000000364037209 */ /* 0x000fca0007810000 */
[----:B------:R-:W2:Y:S01]  /*4530*/  SHFL.BFLY PT, R20, R3, 0x2, 0x1f ;  /* 0x0c401f0003147f89 */ /* 0x000ea200000e0000 */
[----:B-1----:R-:W-:-:S04]  /*4540*/  FMNMX.FTZ R133, R0, R2, !PT ;  /* 0x0000000200857209 */ /* 0x002fc80007810000 */
[C---:B------:R-:W-:Y:S01]  /*4550*/  FSETP.NEU.FTZ.AND P0, PT, R133.reuse, -INF , PT ;  /* 0xff8000008500780b */ /* 0x040fe20003f1d000 */
[----:B------:R-:W-:-:S05]  /*4560*/  FMUL.FTZ R2, R133, c[0x0][0x2d0] ;  /* 0x0000b40085027a20 */ /* 0x000fca0000410000 */
[----:B------:R-:W-:Y:S02]  /*4570*/  FSEL R2, R2, RZ, P0 ;  /* 0x000000ff02027208 */ /* 0x000fe40000000000 */
[----:B--2---:R-:W-:Y:S02]  /*4580*/  FMNMX.FTZ R0, R3, R20, !PT ;  /* 0x0000001403007209 */ /* 0x004fe40007810000 */
[----:B------:R-:W-:Y:S01]  /*4590*/  LDSM.16.MT88.4 R20, [R237] ;  /* 0x00000000ed14783b */ /* 0x000fe20000004200 */
[----:B------:R-:W-:-:S03]  /*45a0*/  FFMA.FTZ R3, R8, c[0x0][0x2d0], -R2 ;  /* 0x0000b40008037a23 */ /* 0x000fc60000010802 */
[----:B------:R-:W1:Y:S01]  /*45b0*/  SHFL.BFLY PT, R8, R0, 0x1, 0x1f ;  /* 0x0c201f0000087f89 */ /* 0x000e6200000e0000 */
[----:B------:R2:W-:Y:S02]  /*45c0*/  MUFU.EX2 R89, R3 ;  /* 0x0000000300597308 */ /* 0x0005e40000000800 */
[----:B--2---:R-:W-:-:S06]  /*45d0*/  FFMA.FTZ R3, R7, c[0x0][0x2d0], -R2 ;  /* 0x0000b40007037a23 */ /* 0x004fcc0000010802 */
[----:B------:R2:W3:Y:S01]  /*45e0*/  MUFU.EX2 R88, R3 ;  /* 0x0000000300587308 */ /* 0x0004e20000000800 */
[----:B-1----:R-:W-:Y:S01]  /*45f0*/  FMNMX.FTZ R132, R0, R8, !PT ;  /* 0x0000000800847209 */ /* 0x002fe20007810000 */
[----:B------:R-:W-:-:S03]  /*4600*/  FFMA.FTZ R0, R11, c[0x0][0x2d0], -R2 ;  /* 0x0000b4000b007a23 */ /* 0x000fc60000010802 */
[----:B------:R-:W-:-:S03]  /*4610*/  FSETP.NEU.FTZ.AND P0, PT, R132, -INF , PT ;  /* 0xff8000008400780b */ /* 0x000fc60003f1d000 */
[----:B------:R1:W-:Y:S01]  /*4620*/  MUFU.EX2 R96, R0 ;  /* 0x0000000000607308 */ /* 0x0003e20000000800 */
[----:B--2---:R-:W-:Y:S01]  /*4630*/  FFMA.FTZ R3, R6, c[0x0][0x2d0], -R2 ;  /* 0x0000b40006037a23 */ /* 0x004fe20000010802 */
[----:B---3--:R-:W-:-:S06]  /*4640*/  F2FP.PACK_AB R8, R88, R89 ;  /* 0x000000595808723e */ /* 0x008fcc00000000ff */
[----:B------:R2:W-:Y:S01]  /*4650*/  MUFU.EX2 R91, R3 ;  /* 0x00000003005b7308 */ /* 0x0005e20000000800 */
[----:B-1----:R-:W-:-:S07]  /*4660*/  FFMA.FTZ R0, R9, c[0x0][0x2d0], -R2 ;  /* 0x0000b40009007a23 */ /* 0x002fce0000010802 */
[----:B------:R-:W-:Y:S01]  /*4670*/  MUFU.EX2 R97, R0 ;  /* 0x0000000000617308 */ /* 0x000fe20000000800 */
[----:B--2---:R-:W-:-:S07]  /*4680*/  FFMA.FTZ R3, R5, c[0x0][0x2d0], -R2 ;  /* 0x0000b40005037a23 */ /* 0x004fce0000010802 */
[----:B------:R1:W-:Y:S02]  /*4690*/  MUFU.EX2 R90, R3 ;  /* 0x00000003005a7308 */ /* 0x0003e40000000800 */
[----:B-1----:R-:W-:-:S06]  /*46a0*/  FFMA.FTZ R3, R4, c[0x0][0x2d0], -R2 ;  /* 0x0000b40004037a23 */ /* 0x002fcc0000010802 */
[----:B------:R1:W2:Y:S02]  /*46b0*/  MUFU.EX2 R94, R3 ;  /* 0x00000003005e7308 */ /* 0x0002a40000000800 */
[----:B-1----:R-:W-:Y:S01]  /*46c0*/  FMUL.FTZ R3, R132, c[0x0][0x2d0] ;  /* 0x0000b40084037a20 */ /* 0x002fe20000410000 */
[----:B--2---:R-:W-:-:S04]  /*46d0*/  F2FP.PACK_AB R4, R96, R94 ;  /* 0x0000005e6004723e */ /* 0x004fc800000000ff */
[----:B------:R-:W-:Y:S01]  /*46e0*/  FSEL R0, R3, RZ, P0 ;  /* 0x000000ff03007208 */ /* 0x000fe20000000000 */
[----:B------:R-:W-:-:S04]  /*46f0*/  FFMA.FTZ R3, R13, c[0x0][0x2d0], -R2 ;  /* 0x0000b4000d037a23 */ /* 0x000fc80000010802 */
[----:B------:R1:W2:Y:S02]  /*4700*/  MUFU.EX2 R98, R3 ;  /* 0x0000000300627308 */ /* 0x0002a40000000800 */
[----:B-1----:R-:W-:Y:S01]  /*4710*/  FFMA.FTZ R3, R18, c[0x0][0x2d0], -R0 ;  /* 0x0000b40012037a23 */ /* 0x002fe20000010800 */
[----:B--2---:R-:W-:-:S05]  /*4720*/  F2FP.PACK_AB R6, R98, R97 ;  /* 0x000000616206723e */ /* 0x004fca00000000ff */
[----:B------:R1:W-:Y:S02]  /*4730*/  MUFU.EX2 R82, R3 ;  /* 0x0000000300527308 */ /* 0x0003e40000000800 */
[----:B-1----:R-:W-:-:S06]  /*4740*/  FFMA.FTZ R3, R17, c[0x0][0x2d0], -R0 ;  /* 0x0000b40011037a23 */ /* 0x002fcc0000010800 */
        /* <DEDUP_REMOVED lines=12> */
[----:B------:R-:W-:Y:S02]  /*4810*/  F2FP.PACK_AB R10, R90, R91 ;  /* 0x0000005b5a0a723e */ /* 0x000fe400000000ff */
[----:B--2---:R-:W-:-:S03]  /*4820*/  F2FP.PACK_AB R5, R93, R92 ;  /* 0x0000005c5d05723e */ /* 0x004fc600000000ff */
[----:B------:R1:W-:Y:S02]  /*4830*/  MUFU.EX2 R95, R3 ;  /* 0x00000003005f7308 */ /* 0x0003e40000000800 */
[C---:B------:R-:W-:Y:S08]  /*4840*/  HMMA.16816.F32 R12, R8.reuse, R34, RZ ;  /* 0x00000022080c723c */ /* 0x040ff000000018ff */
[----:B------:R-:W-:Y:S01]  /*4850*/  HMMA.16816.F32 R36, R8, R20, RZ ;  /* 0x000000140824723c */ /* 0x000fe200000018ff */
[----:B-1----:R-:W-:-:S04]  /*4860*/  FFMA.FTZ R3, R19, c[0x0][0x2d0], -R0 ;  /* 0x0000b40013037a23 */ /* 0x002fc80000010800 */
[----:B------:R-:W1:Y:S03]  /*4870*/  MUFU.EX2 R99, R3 ;  /* 0x0000000300637308 */ /* 0x000e660000000800 */
[C---:B------:R-:W-:Y:S08]  /*4880*/  HMMA.16816.F32 R16, R8.reuse, R32, RZ ;  /* 0x000000200810723c */ /* 0x040ff000000018ff */
[----:B------:R-:W-:Y:S01]  /*4890*/  HMMA.16816.F32 R32, R8, R22, RZ ;  /* 0x000000160820723c */ /* 0x000fe200000018ff */
[----:B-1----:R-:W-:-:S07]  /*48a0*/  F2FP.PACK_AB R7, R99, R95 ;  /* 0x0000005f6307723e */ /* 0x002fce00000000ff */
[----:B------:R-:W-:Y:S08]  /*48b0*/  HMMA.16816.F32 R20, R8, R48, RZ ;  /* 0x000000300814723c */ /* 0x000ff000000018ff */
[----:B------:R-:W-:Y:S08]  /*48c0*/  HMMA.16816.F32 R144, R4, R30, R12 ;  /* 0x0000001e0490723c */ /* 0x000ff0000000180c */
[----:B------:R-:W-:Y:S08]  /*48d0*/  HMMA.16816.F32 R12, R8, R76, RZ ;  /* 0x0000004c080c723c */ /* 0x000ff000000018ff */
[----:B------:R-:W-:Y:S08]  /*48e0*/  HMMA.16816.F32 R156, R4, R28, R16 ;  /* 0x0000001c049c723c */ /* 0x000ff00000001810 */
[C---:B------:R-:W-:Y:S08]  /*48f0*/  HMMA.16816.F32 R52, R8.reuse, R24, RZ ;  /* 0x000000180834723c */ /* 0x040ff000000018ff */
[----:B------:R-:W-:Y:S08]  /*4900*/  HMMA.16816.F32 R40, R8, R26, RZ ;  /* 0x0000001a0828723c */ /* 0x000ff000000018ff */
[----:B------:R-:W-:Y:S08]  /*4910*/  HMMA.16816.F32 R108, R4, R66, R32 ;  /* 0x00000042046c723c */ /* 0x000ff00000001820 */
[C---:B------:R-:W-:Y:S08]  /*4920*/  HMMA.16816.F32 R28, R8.reuse, R44, RZ ;  /* 0x0000002c081c723c */ /* 0x040ff000000018ff */
[----:B------:R-:W-:Y:S01]  /*4930*/  HMMA.16816.F32 R24, R8, R46, RZ ;  /* 0x0000002e0818723c */ /* 0x000fe200000018ff */
[----:B------:R-:W1:Y:S07]  /*4940*/  LDSM.16.MT88.4 R44, [R237+0x1800] ;  /* 0x00180000ed2c783b */ /* 0x000e6e0000004200 */
[----:B------:R-:W-:Y:S01]  /*4950*/  HMMA.16816.F32 R20, R4, R56, R20 ;  /* 0x000000380414723c */ /* 0x000fe20000001814 */
[----:B------:R-:W-:Y:S01]  /*4960*/  IMAD.MOV.U32 R130, RZ, RZ, R110 ;  /* 0x000000ffff827224 */ /* 0x000fe200078e006e */
[----:B------:R-:W-:Y:S01]  /*4970*/  MOV R3, R108 ;  /* 0x0000006c00037202 */ /* 0x000fe20000000f00 */
[----:B------:R-:W-:-:S02]  /*4980*/  IMAD.MOV.U32 R129, RZ, RZ, R111 ;  /* 0x000000ffff817224 */ /* 0x000fc400078e006f */
[----:B------:R-:W-:-:S03]  /*4990*/  IMAD.MOV.U32 R169, RZ, RZ, R109 ;  /* 0x000000ffffa97224 */ /* 0x000fc600078e006d */
[----:B------:R-:W-:Y:S01]  /*49a0*/  HMMA.16816.F32 R16, R8, R50, RZ ;  /* 0x000000320810723c */ /* 0x000fe200000018ff */
[----:B------:R-:W-:Y:S07]  /*49b0*/  LDSM.16.MT88.4 R48, [R238+0x3000] ;  /* 0x00300000ee30783b */ /* 0x000fee0000004200 */
[C---:B------:R-:W-:Y:S08]  /*49c0*/  HMMA.16816.F32 R12, R4.reuse, R84, R12 ;  /* 0x00000054040c723c */ /* 0x040ff0000000180c */
[----:B------:R-:W-:Y:S01]  /*49d0*/  IMAD.MOV.U32 R113, RZ, RZ, R22 ;  /* 0x000000ffff717224 */ /* 0x000fe200078e0016 */
[----:B------:R-:W-:Y:S01]  /*49e0*/  MOV R112, R23 ;  /* 0x0000001700707202 */ /* 0x000fe20000000f00 */
[----:B------:R-:W-:Y:S01]  /*49f0*/  IMAD.MOV.U32 R111, RZ, RZ, R20 ;  /* 0x000000ffff6f7224 */ /* 0x000fe200078e0014 */
[C---:B------:R-:W-:Y:S01]  /*4a00*/  HMMA.16816.F32 R136, R4.reuse, R74, R40 ;  /* 0x0000004a0488723c */ /* 0x040fe20000001828 */
[----:B------:R-:W-:Y:S01]  /*4a10*/  IMAD.MOV.U32 R110, RZ, RZ, R21 ;  /* 0x000000ffff6e7224 */ /* 0x000fe200078e0015 */
[----:B------:R-:W-:Y:S04]  /*4a20*/  LDSM.16.MT88.4 R40, [R236+0x3000] ;  /* 0x00300000ec28783b */ /* 0x000fe80000004200 */
[----:B------:R-:W2:Y:S02]  /*4a30*/  LDSM.16.MT88.4 R20, [R237+0x2000] ;  /* 0x00200000ed14783b */ /* 0x000ea40000004200 */
[C---:B------:R-:W-:Y:S02]  /*4a40*/  HMMA.16816.F32 R16, R4.reuse, R58, R16 ;  /* 0x0000003a0410723c */ /* 0x040fe40000001810 */
[----:B------:R-:W-:Y:S03]  /*4a50*/  LDSM.16.MT88.4 R56, [R237+0x3000] ;  /* 0x00300000ed38783b */ /* 0x000fe60000004200 */
[----:B------:R-:W-:Y:S01]  /*4a60*/  IMAD.MOV.U32 R109, RZ, RZ, R12 ;  /* 0x000000ffff6d7224 */ /* 0x000fe200078e000c */
[----:B------:R-:W-:Y:S01]  /*4a70*/  MOV R162, R14 ;  /* 0x0000000e00a27202 */ /* 0x000fe20000000f00 */
[----:B------:R-:W-:Y:S01]  /*4a80*/  IMAD.MOV.U32 R108, RZ, RZ, R13 ;  /* 0x000000ffff6c7224 */ /* 0x000fe200078e000d */
[----:B------:R-:W-:Y:S01]  /*4a90*/  HMMA.16816.F32 R148, R4, R72, R52 ;  /* 0x000000480494723c */ /* 0x000fe20000001834 */
[----:B------:R-:W-:Y:S01]  /*4aa0*/  IMAD.MOV.U32 R161, RZ, RZ, R15 ;  /* 0x000000ffffa17224 */ /* 0x000fe200078e000f */
[----:B------:R-:W3:Y:S06]  /*4ab0*/  LDSM.16.MT88.4 R52, [R236+0x3800] ;  /* 0x00380000ec34783b */ /* 0x000eec0000004200 */
[----:B-1----:R-:W-:Y:S08]  /*4ac0*/  HMMA.16816.F32 R12, R8, R44, RZ ;  /* 0x0000002c080c723c */ /* 0x002ff000000018ff */
[----:B------:R-:W-:Y:S01]  /*4ad0*/  HMMA.16816.F32 R24, R4, R62, R24 ;  /* 0x0000003e0418723c */ /* 0x000fe20000001818 */
[----:B------:R-:W-:Y:S01]  /*4ae0*/  MOV R121, R17 ;  /* 0x0000001100797202 */ /* 0x000fe20000000f00 */
[----:B------:R-:W-:Y:S01]  /*4af0*/  IMAD.MOV.U32 R120, RZ, RZ, R18 ;  /* 0x000000ffff787224 */ /* 0x000fe200078e0012 */
[----:B------:R-:W-:Y:S01]  /*4b00*/  MOV R118, R16 ;  /* 0x0000001000767202 */ /* 0x000fe20000000f00 */
[----:B------:R-:W-:-:S04]  /*4b10*/  IMAD.MOV.U32 R119, RZ, RZ, R19 ;  /* 0x000000ffff777224 */ /* 0x000fc800078e0013 */
[C---:B------:R-:W-:Y:S01]  /*4b20*/  HMMA.16816.F32 R140, R4.reuse, R64, R36 ;  /* 0x00000040048c723c */ /* 0x040fe20000001824 */
[----:B------:R-:W1:Y:S07]  /*4b30*/  LDSM.16.MT88.4 R36, [R239+0x2000] ;  /* 0x00200000ef24783b */ /* 0x000e6e0000004200 */
[----:B------:R-:W-:Y:S08]  /*4b40*/  HMMA.16816.F32 R28, R4, R60, R28 ;  /* 0x0000003c041c723c */ /* 0x000ff0000000181c */
[----:B------:R-:W-:Y:S01]  /*4b50*/  HMMA.16816.F32 R16, R8, R78, RZ ;  /* 0x0000004e0810723c */ /* 0x000fe200000018ff */
[----:B------:R-:W-:Y:S01]  /*4b60*/  IMAD.MOV.U32 R125, RZ, RZ, R25 ;  /* 0x000000ffff7d7224 */ /* 0x000fe200078e0019 */
[----:B------:R-:W-:Y:S01]  /*4b70*/  MOV R123, R27 ;  /* 0x0000001b007b7202 */ /* 0x000fe20000000f00 */
[----:B------:R-:W-:-:S02]  /*4b80*/  IMAD.MOV.U32 R124, RZ, RZ, R26 ;  /* 0x000000ffff7c7224 */ /* 0x000fc400078e001a */
[----:B------:R-:W-:-:S03]  /*4b90*/  IMAD.MOV.U32 R122, RZ, RZ, R24 ;  /* 0x000000ffff7a7224 */ /* 0x000fc600078e0018 */
[----:B--2---:R-:W-:Y:S08]  /*4ba0*/  HMMA.16816.F32 R60, R4, R20, R12 ;  /* 0x00000014043c723c */ /* 0x004ff0000000180c */
[----:B------:R-:W-:Y:S01]  /*4bb0*/  HMMA.16816.F32 R12, R8, R40, RZ ;  /* 0x00000028080c723c */ /* 0x000fe200000018ff */
[----:B------:R-:W-:Y:S01]  /*4bc0*/  MOV R168, R30 ;  /* 0x0000001e00a87202 */ /* 0x000fe20000000f00 */
[----:B------:R-:W-:Y:S01]  /*4bd0*/  IMAD.MOV.U32 R128, RZ, RZ, R31 ;  /* 0x000000ffff807224 */ /* 0x000fe200078e001f */
[----:B------:R-:W-:Y:S01]  /*4be0*/  MOV R126, R28 ;  /* 0x0000001c007e7202 */ /* 0x000fe20000000f00 */
[----:B------:R-:W-:-:S03]  /*4bf0*/  IMAD.MOV.U32 R127, RZ, RZ, R29 ;  /* 0x000000ffff7f7224 */ /* 0x000fc600078e001d */
[----:B------:R-:W-:Y:S01]  /*4c00*/  MOV R41, R125 ;  /* 0x0000007d00297202 */ /* 0x000fe20000000f00 */
[----:B------:R-:W-:Y:S01]  /*4c10*/  HMMA.16816.F32 R32, R8, R46, RZ ;  /* 0x0000002e0820723c */ /* 0x000fe200000018ff */
[----:B------:R-:W2:Y:S01]  /*4c20*/  LDSM.16.MT88.4 R44, [R238+0x3800] ;  /* 0x00380000ee2c783b */ /* 0x000ea20000004200 */
[----:B------:R-:W-:-:S06]  /*4c30*/  MOV R40, R122 ;  /* 0x0000007a00287202 */ /* 0x000fcc0000000f00 */
[----:B------:R-:W-:Y:S01]  /*4c40*/  HMMA.16816.F32 R24, R8, R70, RZ ;  /* 0x000000460818723c */ /* 0x000fe200000018ff */
[----:B------:R-:W-:Y:S01]  /*4c50*/  IMAD.MOV.U32 R117, RZ, RZ, R61 ;  /* 0x000000ffff757224 */ /* 0x000fe200078e003d */
[----:B------:R-:W-:Y:S01]  /*4c60*/  MOV R116, R62 ;  /* 0x0000003e00747202 */ /* 0x000fe20000000f00 */
[----:B------:R-:W-:Y:S02]  /*4c70*/  IMAD.MOV.U32 R115, RZ, RZ, R63 ;  /* 0x000000ffff737224 */ /* 0x000fe400078e003f */
[----:B------:R-:W-:-:S03]  /*4c80*/  IMAD.MOV.U32 R114, RZ, RZ, R60 ;  /* 0x000000ffff727224 */ /* 0x000fc600078e003c */
[C---:B------:R-:W-:Y:S08]  /*4c90*/  HMMA.16816.F32 R64, R4.reuse, R86, R16 ;  /* 0x000000560440723c */ /* 0x040ff00000001810 */
[C---:B---3--:R-:W-:Y:S07]  /*4ca0*/  HMMA.16816.F32 R16, R4.reuse, R52, R12 ;  /* 0x000000340410723c */ /* 0x048fee000000180c */
[----:B------:R-:W-:Y:S01]  /*4cb0*/  IMAD.MOV.U32 R52, RZ, RZ, R114 ;  /* 0x000000ffff347224 */ /* 0x000fe200078e0072 */
[----:B------:R-:W-:Y:S01]  /*4cc0*/  HMMA.16816.F32 R60, R4, R22, R32 ;  /* 0x00000016043c723c */ /* 0x000fe20000001820 */
[----:B------:R-:W3:Y:S01]  /*4cd0*/  LDSM.16.MT88.4 R32, [R237+0x3800] ;  /* 0x00380000ed20783b */ /* 0x000ee20000004200 */
[----:B------:R-:W-:-:S06]  /*4ce0*/  IMAD.MOV.U32 R53, RZ, RZ, R117 ;  /* 0x000000ffff357224 */ /* 0x000fcc00078e0075 */
[----:B------:R-:W-:Y:S08]  /*4cf0*/  HMMA.16816.F32 R28, R8, R68, RZ ;  /* 0x00000044081c723c */ /* 0x000ff000000018ff */
[----:B-1----:R-:W-:Y:S01]  /*4d00*/  HMMA.16816.F32 R68, R4, R38, R24 ;  /* 0x000000260444723c */ /* 0x002fe20000001818 */
[----:B------:R-:W-:Y:S01]  /*4d10*/  MOV R154, R16 ;  /* 0x00000010009a7202 */ /* 0x000fe20000000f00 */
[----:B------:R-:W-:Y:S01]  /*4d20*/  IMAD.MOV.U32 R153, RZ, RZ, R17 ;  /* 0x000000ffff997224 */ /* 0x000fe200078e0011 */
[----:B------:R-:W-:Y:S01]  /*4d30*/  MOV R131, R19 ;  /* 0x0000001300837202 */ /* 0x000fe20000000f00 */
[----:B------:R-:W-:-:S04]  /*4d40*/  IMAD.MOV.U32 R152, RZ, RZ, R18 ;  /* 0x000000ffff987224 */ /* 0x000fc800078e0012 */
[C---:B------:R-:W-:Y:S07]  /*4d50*/  HMMA.16816.F32 R24, R8.reuse, R48, RZ ;  /* 0x000000300818723c */ /* 0x040fee00000018ff */
[----:B------:R-:W-:Y:S01]  /*4d60*/  IMAD.MOV.U32 R49, RZ, RZ, R121 ;  /* 0x000000ffff317224 */ /* 0x000fe200078e0079 */
[----:B------:R-:W-:Y:S01]  /*4d70*/  HMMA.16816.F32 R16, R8, R56, RZ ;  /* 0x000000380810723c */ /* 0x000fe200000018ff */
[----:B------:R-:W-:-:S06]  /*4d80*/  IMAD.MOV.U32 R48, RZ, RZ, R118 ;  /* 0x000000ffff307224 */ /* 0x000fcc00078e0076 */
[----:B------:R-:W-:Y:S01]  /*4d90*/  IMAD.MOV.U32 R56, RZ, RZ, R109 ;  /* 0x000000ffff387224 */ /* 0x000fe200078e006d */
[----:B------:R-:W-:Y:S01]  /*4da0*/  HMMA.16816.F32 R72, R4, R36, R28 ;  /* 0x000000240448723c */ /* 0x000fe2000000181c */
[----:B------:R-:W1:Y:S01]  /*4db0*/  LDSM.16.MT88.4 R36, [R239+0x3000] ;  /* 0x00300000ef24783b */ /* 0x000e620000004200 */
[----:B------:R-:W-:-:S06]  /*4dc0*/  MOV R57, R108 ;  /* 0x0000006c00397202 */ /* 0x000fcc0000000f00 */
[----:B--2---:R-:W-:Y:S07]  /*4dd0*/  HMMA.16816.F32 R84, R4, R44, R24 ;  /* 0x0000002c0454723c */ /* 0x004fee0000001818 */
[----:B------:R-:W-:Y:S01]  /*4de0*/  MOV R44, R111 ;  /* 0x0000006f002c7202 */ /* 0x000fe20000000f00 */
[----:B------:R-:W-:Y:S01]  /*4df0*/  HMMA.16816.F32 R20, R8, R50, RZ ;  /* 0x000000320814723c */ /* 0x000fe200000018ff */
[----:B------:R-:W-:-:S06]  /*4e00*/  IMAD.MOV.U32 R45, RZ, RZ, R110 ;  /* 0x000000ffff2d7224 */ /* 0x000fcc00078e006e */
[----:B------:R-:W-:Y:S01]  /*4e10*/  IMAD.MOV.U32 R50, RZ, RZ, R120 ;  /* 0x000000ffff327224 */ /* 0x000fe200078e0078 */
[----:B---3--:R-:W-:Y:S01]  /*4e20*/  HMMA.16816.F32 R16, R4, R32, R16 ;  /* 0x000000200410723c */ /* 0x008fe20000001810 */
[----:B------:R-:W-:-:S06]  /*4e30*/  MOV R51, R119 ;  /* 0x0000007700337202 */ /* 0x000fcc0000000f00 */
[----:B------:R-:W-:Y:S01]  /*4e40*/  FFMA.FTZ R33, R101, c[0x0][0x2d0], -R0 ;  /* 0x0000b40065217a23 */ /* 0x000fe20000010800 */
[C---:B------:R-:W-:Y:S01]  /*4e50*/  HMMA.16816.F32 R28, R8.reuse, R42, RZ ;  /* 0x0000002a081c723c */ /* 0x040fe200000018ff */
[----:B------:R-:W-:Y:S01]  /*4e60*/  IMAD.MOV.U32 R160, RZ, RZ, R84 ;  /* 0x000000ffffa07224 */ /* 0x000fe200078e0054 */
[----:B------:R-:W-:Y:S01]  /*4e70*/  MOV R134, R86 ;  /* 0x0000005600867202 */ /* 0x000fe20000000f00 */
[----:B------:R-:W-:Y:S02]  /*4e80*/  IMAD.MOV.U32 R135, RZ, RZ, R85 ;  /* 0x000000ffff877224 */ /* 0x000fe400078e0055 */
[----:B------:R-:W-:Y:S02]  /*4e90*/  IMAD.MOV.U32 R155, RZ, RZ, R87 ;  /* 0x000000ffff9b7224 */ /* 0x000fe400078e0057 */
[----:B------:R-:W-:Y:S01]  /*4ea0*/  IMAD.MOV.U32 R42, RZ, RZ, R124 ;  /* 0x000000ffff2a7224 */ /* 0x000fe200078e007c */
[----:B------:R-:W-:Y:S01]  /*4eb0*/  HMMA.16816.F32 R12, R8, R58, RZ ;  /* 0x0000003a080c723c */ /* 0x000fe200000018ff */
[----:B------:R-:W-:-:S02]  /*4ec0*/  IMAD.MOV.U32 R43, RZ, RZ, R123 ;  /* 0x000000ffff2b7224 */ /* 0x000fc400078e007b */
[----:B------:R-:W-:-:S04]  /*4ed0*/  FFMA.FTZ R32, R100, c[0x0][0x2d0], -R0 ;  /* 0x0000b40064207a23 */ /* 0x000fc80000010800 */
[----:B------:R-:W-:Y:S01]  /*4ee0*/  IMAD.MOV.U32 R58, RZ, RZ, R113 ;  /* 0x000000ffff3a7224 */ /* 0x000fe200078e0071 */
[----:B------:R-:W-:Y:S01]  /*4ef0*/  HMMA.16816.F32 R84, R4, R46, R20 ;  /* 0x0000002e0454723c */ /* 0x000fe20000001814 */
[----:B------:R-:W2:Y:S01]  /*4f00*/  LDSM.16.MT88.4 R20, [R239+0x3800] ;  /* 0x00380000ef14783b */ /* 0x000ea20000004200 */
[----:B------:R-:W-:Y:S02]  /*4f10*/  IMAD.MOV.U32 R24, RZ, RZ, R18 ;  /* 0x000000ffff187224 */ /* 0x000fe400078e0012 */
[----:B------:R-:W-:-:S03]  /*4f20*/  IMAD.MOV.U32 R59, RZ, RZ, R112 ;  /* 0x000000ffff3b7224 */ /* 0x000fc600078e0070 */
[----:B------:R-:W-:Y:S01]  /*4f30*/  MOV R46, R3 ;  /* 0x00000003002e7202 */ /* 0x000fe20000000f00 */
[----:B------:R-:W-:Y:S01]  /*4f40*/  HMMA.16816.F32 R76, R4, R54, R28 ;  /* 0x00000036044c723c */ /* 0x000fe2000000181c */
[----:B------:R-:W-:Y:S02]  /*4f50*/  IMAD.MOV.U32 R3, RZ, RZ, R19 ;  /* 0x000000ffff037224 */ /* 0x000fe400078e0013 */
[----:B------:R-:W-:-:S04]  /*4f60*/  IMAD.MOV.U32 R47, RZ, RZ, R169 ;  /* 0x000000ffff2f7224 */ /* 0x000fc800078e00a9 */
[----:B------:R-:W-:Y:S01]  /*4f70*/  MOV R29, R17 ;  /* 0x00000011001d7202 */ /* 0x000fe20000000f00 */
[----:B------:R-:W-:Y:S01]  /*4f80*/  HMMA.16816.F32 R176, R4, R34, R12 ;  /* 0x0000002204b0723c */ /* 0x000fe2000000180c */
[----:B------:R-:W-:Y:S01]  /*4f90*/  IMAD.MOV.U32 R28, RZ, RZ, R16 ;  /* 0x000000ffff1c7224 */ /* 0x000fe200078e0010 */
[----:B------:R-:W-:Y:S01]  /*4fa0*/  MOV R54, R116 ;  /* 0x0000007400367202 */ /* 0x000fe20000000f00 */
[----:B------:R-:W-:Y:S02]  /*4fb0*/  IMAD.MOV.U32 R55, RZ, RZ, R115 ;  /* 0x000000ffff377224 */ /* 0x000fe400078e0073 */
[----:B------:R-:W-:Y:S02]  /*4fc0*/  FFMA.FTZ R31, R105, c[0x0][0x2d0], -R2 ;  /* 0x0000b400691f7a23 */ /* 0x000fe40000010802 */
[----:B------:R-:W-:Y:S01]  /*4fd0*/  IMAD.MOV.U32 R34, RZ, RZ, R168 ;  /* 0x000000ffff227224 */ /* 0x000fe200078e00a8 */
[----:B-1----:R-:W-:Y:S01]  /*4fe0*/  HMMA.16816.F32 R12, R8, R38, RZ ;  /* 0x00000026080c723c */ /* 0x002fe200000018ff */
[----:B------:R-:W-:Y:S01]  /*4ff0*/  FFMA.FTZ R30, R104, c[0x0][0x2d0], -R2 ;  /* 0x0000b400681e7a23 */ /* 0x000fe20000010802 */
[----:B------:R-:W-:-:S05]  /*5000*/  MOV R35, R128 ;  /* 0x0000008000237202 */ /* 0x000fca0000000f00 */
[----:B------:R-:W-:Y:S01]  /*5010*/  MOV R38, R24 ;  /* 0x0000001800267202 */ /* 0x000fe20000000f00 */
[----:B------:R-:W-:Y:S01]  /*5020*/  HMMA.16816.F32 R16, R8, R36, RZ ;  /* 0x000000240810723c */ /* 0x000fe200000018ff */
[----:B------:R-:W1:Y:S01]  /*5030*/  LDSM.16.MT88.4 R24, [R236+0x4800] ;  /* 0x00480000ec18783b */ /* 0x000e620000004200 */
[----:B------:R-:W-:Y:S02]  /*5040*/  IMAD.MOV.U32 R39, RZ, RZ, R3 ;  /* 0x000000ffff277224 */ /* 0x000fe400078e0003 */
[----:B------:R-:W-:Y:S01]  /*5050*/  FADD.FTZ R3, R89, R88 ;  /* 0x0000005859037221 */ /* 0x000fe20000010000 */
[----:B------:R-:W-:Y:S01]  /*5060*/  MOV R89, R28 ;  /* 0x0000001c00597202 */ /* 0x000fe20000000f00 */
[----:B------:R-:W-:Y:S02]  /*5070*/  IMAD.MOV.U32 R88, RZ, RZ, R29 ;  /* 0x000000ffff587224 */ /* 0x000fe400078e001d */
[----:B------:R-:W-:Y:S02]  /*5080*/  IMAD.MOV.U32 R37, RZ, RZ, R127 ;  /* 0x000000ffff257224 */ /* 0x000fe400078e007f */
[----:B------:R-:W-:-:S02]  /*5090*/  IMAD.MOV.U32 R36, RZ, RZ, R126 ;  /* 0x000000ffff247224 */ /* 0x000fc400078e007e */
[----:B------:R-:W-:Y:S02]  /*50a0*/  FADD.FTZ R3, R91, R3 ;  /* 0x000000035b037221 */ /* 0x000fe40000010000 */
[----:B------:R-:W-:Y:S02]  /*50b0*/  FFMA.FTZ R29, R106, c[0x0][0x2d0], -R2 ;  /* 0x0000b4006a1d7a23 */ /* 0x000fe40000010802 */
[----:B--2---:R-:W-:Y:S01]  /*50c0*/  HMMA.16816.F32 R168, R4, R22, R12 ;  /* 0x0000001604a8723c */ /* 0x004fe2000000180c */
[----:B------:R-:W-:Y:S02]  /*50d0*/  FADD.FTZ R3, R90, R3 ;  /* 0x000000035a037221 */ /* 0x000fe40000010000 */
[----:B------:R-:W-:-:S05]  /*50e0*/  FFMA.FTZ R28, R102, c[0x0][0x2d0], -R0 ;  /* 0x0000b400661c7a23 */ /* 0x000fca0000010800 */
[----:B------:R-:W-:Y:S01]  /*50f0*/  HMMA.16816.F32 R172, R4, R20, R16 ;  /* 0x0000001404ac723c */ /* 0x000fe20000001810 */
[----:B------:R-:W2:Y:S06]  /*5100*/  LDSM.16.MT88.4 R16, [R236+0x5000] ;  /* 0x00500000ec10783b */ /* 0x000eac0000004200 */
[----:B------:R-:W-:Y:S01]  /*5110*/  FADD.FTZ R20, R94, R3 ;  /* 0x000000035e147221 */ /* 0x000fe20000010000 */
[----:B-1----:R-:W-:Y:S11]  /*5120*/  HMMA.16816.F32 R12, R8, R24, RZ ;  /* 0x00000018080c723c */ /* 0x002ff600000018ff */
[----:B------:R-:W-:Y:S11]  /*5130*/  @!UPT UIADD3 URZ, URZ, URZ, URZ ;  /* 0x0000003f3f3ff290 */ /* 0x000ff6000fffe03f */
[----:B------:R-:W-:Y:S02]  /*5140*/  @!UPT UIADD3 URZ, URZ, URZ, URZ ;  /* 0x0000003f3f3ff290 */ /* 0x000fe4000fffe03f */
[----:B--2---:R-:W-:Y:S07]  /*5150*/  HMMA.16816.F32 R124, R4, R16, R12 ;  /* 0x00000010047c723c */ /* 0x004fee000000180c */
[----:B------:R-:W-:Y:S02]  /*5160*/  FADD.FTZ R12, R82, R81 ;  /* 0x00000051520c7221 */ /* 0x000fe40000010000 */
[----:B------:R-:W-:Y:S01]  /*5170*/  IMAD.MOV.U32 R82, RZ, RZ, R89 ;  /* 0x000000ffff527224 */ /* 0x000fe200078e0059 */
[----:B------:R-:W-:Y:S01]  /*5180*/  MOV R89, R38 ;  /* 0x0000002600597202 */ /* 0x000fe20000000f00 */
[----:B------:R-:W-:-:S02]  /*5190*/  FADD.FTZ R16, R80, R12 ;  /* 0x0000000c50107221 */ /* 0x000fc40000010000 */
[----:B------:R-:W-:Y:S01]  /*51a0*/  HMMA.16816.F32 R12, R8, R26, RZ ;  /* 0x0000001a080c723c */ /* 0x000fe200000018ff */
[----:B------:R-:W1:Y:S01]  /*51b0*/  LDSM.16.MT88.4 R24, [R238+0x4800] ;  /* 0x00480000ee18783b */ /* 0x000e620000004200 */
[----:B------:R-:W-:Y:S02]  /*51c0*/  FADD.FTZ R21, R83, R16 ;  /* 0x0000001053157221 */ /* 0x000fe40000010000 */
[----:B------:R-:W-:Y:S02]  /*51d0*/  IMAD.MOV.U32 R81, RZ, RZ, R88 ;  /* 0x000000ffff517224 */ /* 0x000fe400078e0058 */
[----:B------:R-:W-:Y:S02]  /*51e0*/  FADD.FTZ R3, R92, R21 ;  /* 0x000000155c037221 */ /* 0x000fe40000010000 */
[----:B------:R-:W-:Y:S01]  /*51f0*/  IMAD.MOV.U32 R88, RZ, RZ, R39 ;  /* 0x000000ffff587224 */ /* 0x000fe200078e0027 */
[----:B------:R-:W-:Y:S01]  /*5200*/  MOV R39, R35 ;  /* 0x0000002300277202 */ /* 0x000fe20000000f00 */
[----:B------:R-:W-:Y:S01]  /*5210*/  FADD.FTZ R3, R93, R3 ;  /* 0x000000035d037221 */ /* 0x000fe20000010000 */
[----:B------:R-:W-:Y:S01]  /*5220*/  MOV R105, R81 ;  /* 0x0000005100697202 */ /* 0x000fe20000000f00 */
[----:B------:R-:W-:-:S02]  /*5230*/  IMAD.MOV.U32 R38, RZ, RZ, R34 ;  /* 0x000000ffff267224 */ /* 0x000fc400078e0022 */
[----:B------:R-:W-:Y:S01]  /*5240*/  IMAD.MOV.U32 R34, RZ, RZ, R46 ;  /* 0x000000ffff227224 */ /* 0x000fe200078e002e */
[----:B------:R-:W-:Y:S01]  /*5250*/  MOV R46, R130 ;  /* 0x00000082002e7202 */ /* 0x000fe20000000f00 */
[----:B------:R-:W-:Y:S02]  /*5260*/  IMAD.MOV.U32 R35, RZ, RZ, R47 ;  /* 0x000000ffff237224 */ /* 0x000fe400078e002f */
[----:B------:R-:W-:Y:S01]  /*5270*/  IMAD.MOV.U32 R47, RZ, RZ, R129 ;  /* 0x000000ffff2f7224 */ /* 0x000fe200078e0081 */
[----:B------:R-:W-:Y:S01]  /*5280*/  MOV R100, R34 ;  /* 0x0000002200647202 */ /* 0x000fe20000000f00 */
[----:B------:R-:W-:Y:S02]  /*5290*/  IMAD.MOV.U32 R101, RZ, RZ, R35 ;  /* 0x000000ffff657224 */ /* 0x000fe400078e0023 */
[----:B------:R-:W-:Y:S02]  /*52a0*/  IMAD.MOV.U32 R106, RZ, RZ, R89 ;  /* 0x000000ffff6a7224 */ /* 0x000fe400078e0059 */
[----:B------:R-:W-:Y:S01]  /*52b0*/  HMMA.16816.F32 R112, R4, R18, R12 ;  /* 0x000000120470723c */ /* 0x000fe2000000180c */
[----:B------:R-:W2:Y:S01]  /*52c0*/  LDSM.16.MT88.4 R16, [R238+0x5000] ;  /* 0x00500000ee10783b */ /* 0x000ea20000004200 */
[----:B------:R-:W-:-:S02]  /*52d0*/  IMAD.MOV.U32 R83, RZ, RZ, R131 ;  /* 0x000000ffff537224 */ /* 0x000fc400078e0083 */
[----:B------:R-:W-:Y:S02]  /*52e0*/  IMAD.MOV.U32 R102, RZ, RZ, R46 ;  /* 0x000000ffff667224 */ /* 0x000fe400078e002e */
[----:B------:R-:W-:Y:S01]  /*52f0*/  IMAD.MOV.U32 R46, RZ, RZ, R58 ;  /* 0x000000ffff2e7224 */ /* 0x000fe200078e003a */
[----:B------:R-:W-:Y:S01]  /*5300*/  MOV R58, R162 ;  /* 0x000000a2003a7202 */ /* 0x000fe20000000f00 */
[----:B------:R-:W-:Y:S02]  /*5310*/  IMAD.MOV.U32 R90, RZ, RZ, R134 ;  /* 0x000000ffff5a7224 */ /* 0x000fe400078e0086 */
[----:B------:R-:W-:Y:S01]  /*5320*/  IMAD.MOV.U32 R104, RZ, RZ, R82 ;  /* 0x000000ffff687224 */ /* 0x000fe200078e0052 */
[----:B-1----:R-:W-:Y:S07]  /*5330*/  HMMA.16816.F32 R12, R8, R24, RZ ;  /* 0x00000018080c723c */ /* 0x002fee00000018ff */
[----:B------:R-:W-:Y:S01]  /*5340*/  FFMA.FTZ R25, R103, c[0x0][0x2d0], -R0 ;  /* 0x0000b40067197a23 */ /* 0x000fe20000010800 */
[----:B------:R-:W-:Y:S01]  /*5350*/  MOV R103, R47 ;  /* 0x0000002f00677202 */ /* 0x000fe20000000f00 */
[----:B------:R-:W-:Y:S01]  /*5360*/  MUFU.EX2 R0, R29 ;  /* 0x0000001d00007308 */ /* 0x000fe20000000800 */
[----:B------:R-:W-:Y:S11]  /*5370*/  IMAD.MOV.U32 R47, RZ, RZ, R59 ;  /* 0x000000ffff2f7224 */ /* 0x000ff600078e003b */
[----:B------:R-:W-:Y:S03]  /*5380*/  @!UPT UIADD3 URZ, URZ, URZ, URZ ;  /* 0x0000003f3f3ff290 */ /* 0x000fe6000fffe03f */
[----:B--2---:R-:W-:Y:S08]  /*5390*/  HMMA.16816.F32 R108, R4, R16, R12 ;  /* 0x00000010046c723c */ /* 0x004ff0000000180c */
[----:B------:R-:W-:Y:S07]  /*53a0*/  HMMA.16816.F32 R12, R8, R26, RZ ;  /* 0x0000001a080c723c */ /* 0x000fee00000018ff */
[----:B------:R-:W-:-:S02]  /*53b0*/  FFMA.FTZ R26, R107, c[0x0][0x2d0], -R2 ;  /* 0x0000b4006b1a7a23 */ /* 0x000fc40000010802 */
[----:B------:R-:W-:Y:S02]  /*53c0*/  FADD.FTZ R2, R96, R20 ;  /* 0x0000001460027221 */ /* 0x000fe40000010000 */
[----:B------:R-:W-:Y:S01]  /*53d0*/  LDSM.16.MT88.4 R20, [R237+0x5000] ;  /* 0x00500000ed14783b */ /* 0x000fe20000004200 */
[----:B------:R-:W-:Y:S02]  /*53e0*/  FADD.FTZ R27, R95, R3 ;  /* 0x000000035f1b7221 */ /* 0x000fe40000010000 */
[----:B------:R-:W-:Y:S01]  /*53f0*/  FADD.FTZ R2, R97, R2 ;  /* 0x0000000261027221 */ /* 0x000fe20000010000 */
[----:B------:R-:W-:Y:S01]  /*5400*/  MUFU.EX2 R3, R30 ;  /* 0x0000001e00037308 */ /* 0x000fe20000000800 */
[----:B------:R-:W-:Y:S02]  /*5410*/  IMAD.MOV.U32 R59, RZ, RZ, R161 ;  /* 0x000000ffff3b7224 */ /* 0x000fe400078e00a1 */
[----:B------:R-:W-:Y:S02]  /*5420*/  FADD.FTZ R24, R98, R2 ;  /* 0x0000000262187221 */ /* 0x000fe40000010000 */
[----:B------:R-:W-:-:S03]  /*5430*/  IMAD.MOV.U32 R107, RZ, RZ, R88 ;  /* 0x000000ffff6b7224 */ /* 0x000fc600078e0058 */
[----:B------:R-:W1:Y:S01]  /*5440*/  MUFU.EX2 R2, R26 ;  /* 0x0000001a00027308 */ /* 0x000e620000000800 */
[----:B------:R-:W-:Y:S01]  /*5450*/  HMMA.16816.F32 R120, R4, R18, R12 ;  /* 0x000000120478723c */ /* 0x000fe2000000180c */
[----:B------:R-:W2:Y:S01]  /*5460*/  LDSM.16.MT88.4 R16, [R237+0x4800] ;  /* 0x00480000ed10783b */ /* 0x000ea20000004200 */
[----:B-1----:R-:W-:-:S06]  /*5470*/  F2FP.PACK_AB R128, R0, R2 ;  /* 0x000000020080723e */ /* 0x002fcc00000000ff */
[C---:B--2---:R-:W-:Y:S08]  /*5480*/  HMMA.16816.F32 R12, R8.reuse, R16, RZ ;  /* 0x00000010080c723c */ /* 0x044ff000000018ff */
[----:B------:R-:W-:Y:S11]  /*5490*/  HMMA.16816.F32 R16, R8, R18, RZ ;  /* 0x000000120810723c */ /* 0x000ff600000018ff */
[----:B------:R-:W-:Y:S05]  /*54a0*/  @!UPT UIADD3 URZ, URZ, URZ, URZ ;  /* 0x0000003f3f3ff290 */ /* 0x000fea000fffe03f */
[C---:B------:R-:W-:Y:S01]  /*54b0*/  HMMA.16816.F32 R116, R4.reuse, R20, R12 ;  /* 0x000000140474723c */ /* 0x040fe2000000180c */
[----:B------:R-:W1:Y:S06]  /*54c0*/  MUFU.EX2 R12, R31 ;  /* 0x0000001f000c7308 */ /* 0x000e6c0000000800 */
[----:B------:R-:W-:Y:S01]  /*54d0*/  FADD.FTZ R15, R2, R24 ;  /* 0x00000018020f7221 */ /* 0x000fe20000010000 */
[----:B------:R-:W-:Y:S01]  /*54e0*/  HMMA.16816.F32 R20, R4, R22, R16 ;  /* 0x000000160414723c */ /* 0x000fe20000001810 */
[----:B------:R-:W2:Y:S02]  /*54f0*/  MUFU.EX2 R14, R25 ;  /* 0x00000019000e7308 */ /* 0x000ea40000000800 */
[----:B------:R-:W-:-:S04]  /*5500*/  FADD.FTZ R15, R0, R15 ;  /* 0x0000000f000f7221 */ /* 0x000fc80000010000 */
[----:B------:R-:W-:Y:S02]  /*5510*/  FADD.FTZ R16, R99, R27 ;  /* 0x0000001b63107221 */ /* 0x000fe40000010000 */
[----:B------:R-:W3:Y:S01]  /*5520*/  MUFU.EX2 R13, R28 ;  /* 0x0000001c000d7308 */ /* 0x000ee20000000800 */
[----:B-1----:R-:W-:Y:S01]  /*5530*/  FADD.FTZ R0, R12, R15 ;  /* 0x0000000f0c007221 */ /* 0x002fe20000010000 */
[C---:B------:R-:W-:Y:S01]  /*5540*/  F2FP.PACK_AB R130, R3.reuse, R12 ;  /* 0x0000000c0382723e */ /* 0x040fe200000000ff */
[----:B------:R-:W-:Y:S01]  /*5550*/  IMAD.MOV.U32 R88, RZ, RZ, R160 ;  /* 0x000000ffff587224 */ /* 0x000fe200078e00a0 */
[----:B------:R-:W-:Y:S01]  /*5560*/  MOV R89, R135 ;  /* 0x0000008700597202 */ /* 0x000fe20000000f00 */
[----:B------:R-:W-:Y:S01]  /*5570*/  FADD.FTZ R0, R3, R0 ;  /* 0x0000000003007221 */ /* 0x000fe20000010000 */
[----:B------:R-:W-:Y:S01]  /*5580*/  MOV R80, R154 ;  /* 0x0000009a00507202 */ /* 0x000fe20000000f00 */
[----:B------:R-:W-:Y:S01]  /*5590*/  IMAD.MOV.U32 R81, RZ, RZ, R153 ;  /* 0x000000ffff517224 */ /* 0x000fe200078e0099 */
[----:B------:R-:W-:Y:S01]  /*55a0*/  MOV R82, R152 ;  /* 0x0000009800527202 */ /* 0x000fe20000000f00 */
[----:B--2---:R-:W-:Y:S01]  /*55b0*/  FADD.FTZ R2, R14, R16 ;  /* 0x000000100e027221 */ /* 0x004fe20000010000 */
[----:B------:R1:W-:Y:S01]  /*55c0*/  STL [R1], R0 ;  /* 0x0000000001007387 */ /* 0x0003e20000100800 */
[----:B------:R-:W-:-:S03]  /*55d0*/  IMAD.MOV.U32 R91, RZ, RZ, R155 ;  /* 0x000000ffff5b7224 */ /* 0x000fc600078e009b */
[----:B------:R-:W2:Y:S01]  /*55e0*/  LDSM.16.MT88.4 R152, [R236+0x1000] ;  /* 0x00100000ec98783b */ /* 0x000ea20000004200 */
[C---:B---3--:R-:W-:Y:S01]  /*55f0*/  FADD.FTZ R3, R13.reuse, R2 ;  /* 0x000000020d037221 */ /* 0x048fe20000010000 */
[----:B------:R-:W-:Y:S01]  /*5600*/  F2FP.PACK_AB R129, R13, R14 ;  /* 0x0000000e0d81723e */ /* 0x000fe200000000ff */
[----:B------:R-:W3:Y:S01]  /*5610*/  MUFU.EX2 R2, R33 ;  /* 0x0000002100027308 */ /* 0x000ee20000000800 */
[----:B------:R-:W-:Y:S04]  /*5620*/  LDSM.16.MT88.4 R12, [R239+0x4800] ;  /* 0x00480000ef0c783b */ /* 0x000fe80000004200 */
[----:B------:R-:W-:Y:S01]  /*5630*/  LDSM.16.MT88.4 R96, [R239+0x4000] ;  /* 0x00400000ef60783b */ /* 0x000fe20000004200 */
[----:B---3--:R-:W-:Y:S02]  /*5640*/  FADD.FTZ R3, R2, R3 ;  /* 0x0000000302037221 */ /* 0x008fe40000010000 */
[----:B-1----:R1:W3:Y:S02]  /*5650*/  MUFU.EX2 R0, R32 ;  /* 0x0000002000007308 */ /* 0x0022e40000000800 */
[----:B-1----:R-:W1:Y:S01]  /*5660*/  LDSM.16.MT88.4 R32, [R239+0x1000] ;  /* 0x00100000ef20783b */ /* 0x002e620000004200 */
[C---:B---3--:R-:W-:Y:S01]  /*5670*/  F2FP.PACK_AB R131, R0.reuse, R2 ;  /* 0x000000020083723e */ /* 0x048fe200000000ff */
[----:B------:R-:W-:-:S05]  /*5680*/  FADD.FTZ R3, R0, R3 ;  /* 0x0000000300037221 */ /* 0x000fca0000010000 */
[----:B------:R-:W-:Y:S04]  /*5690*/  STL [R1+0x4], R3 ;  /* 0x0000040301007387 */ /* 0x000fe80000100800 */
[----:B------:R3:W5:Y:S04]  /*56a0*/  LDL.LU R162, [R1+0xb8] ;  /* 0x0000b80001a27983 */ /* 0x0007680000300800 */
[----:B------:R3:W5:Y:S04]  /*56b0*/  LDL.LU R161, [R1+0xb4] ;  /* 0x0000b40001a17983 */ /* 0x0007680000300800 */
[----:B------:R3:W5:Y:S04]  /*56c0*/  LDL.LU R160, [R1+0xb0] ;  /* 0x0000b00001a07983 */ /* 0x0007680000300800 */
[----:B------:R3:W5:Y:S04]  /*56d0*/  LDL.LU R135, [R1+0xac] ;  /* 0x0000ac0001877983 */ /* 0x0007680000300800 */
[----:B------:R3:W5:Y:S01]  /*56e0*/  LDL.LU R134, [R1+0xa8] ;  /* 0x0000a80001867983 */ /* 0x0007620000300800 */
[----:B--2---:R-:W-:Y:S01]  /*56f0*/  HMMA.16816.F32 R156, R128, R152, R156 ;  /* 0x00000098809c723c */ /* 0x004fe2000000189c */
[----:B------:R-:W-:-:S02]  /*5700*/  MOV R26, R249 ;  /* 0x000000f9001a7202 */ /* 0x000fc40000000f00 */
[----:B------:R-:W-:-:S04]  /*5710*/  IADD3 R249, R246, -0x2, RZ ;  /* 0xfffffffef6f97810 */ /* 0x000fc80007ffe0ff */
[----:B------:R-:W-:Y:S01]  /*5720*/  ISETP.GE.AND P0, PT, R249, R26, PT ;  /* 0x0000001af900720c */ /* 0x000fe20003f06270 */
[C---:B------:R-:W-:Y:S01]  /*5730*/  HMMA.16816.F32 R152, R128.reuse, R154, R144 ;  /* 0x0000009a8098723c */ /* 0x040fe20000001890 */
[----:B------:R-:W2:Y:S07]  /*5740*/  LDSM.16.MT88.4 R144, [R238+0x1000] ;  /* 0x00100000ee90783b */ /* 0x000eae0000004200 */
[C---:B-1----:R-:W-:Y:S08]  /*5750*/  HMMA.16816.F32 R28, R128.reuse, R32, R36 ;  /* 0x00000020801c723c */ /* 0x042ff00000001824 */
[----:B------:R-:W-:Y:S01]  /*5760*/  HMMA.16816.F32 R32, R128, R34, R40 ;  /* 0x000000228020723c */ /* 0x000fe20000001828 */
[----:B------:R-:W1:Y:S07]  /*5770*/  LDSM.16.MT88.4 R40, [R236+0x2800] ;  /* 0x00280000ec28783b */ /* 0x000e6e0000004200 */
[C---:B------:R-:W-:Y:S08]  /*5780*/  HMMA.16816.F32 R16, R8.reuse, R12, RZ ;  /* 0x0000000c0810723c */ /* 0x040ff000000018ff */
[----:B------:R-:W-:Y:S01]  /*5790*/  HMMA.16816.F32 R8, R8, R14, RZ ;  /* 0x0000000e0808723c */ /* 0x000fe200000018ff */
[----:B------:R-:W4:Y:S07]  /*57a0*/  LDSM.16.MT88.4 R12, [R239+0x5000] ;  /* 0x00500000ef0c783b */ /* 0x000f2e0000004200 */
[C---:B------:R-:W-:Y:S08]  /*57b0*/  HMMA.16816.F32 R92, R128.reuse, R96, R172 ;  /* 0x00000060805c723c */ /* 0x040ff000000018ac */
[C---:B--2---:R-:W-:Y:S08]  /*57c0*/  HMMA.16816.F32 R148, R128.reuse, R144, R148 ;  /* 0x000000908094723c */ /* 0x044ff00000001894 */
[C---:B------:R-:W-:Y:S01]  /*57d0*/  HMMA.16816.F32 R144, R128.reuse, R146, R136 ;  /* 0x000000928090723c */ /* 0x040fe20000001888 */
[----:B------:R-:W2:Y:S07]  /*57e0*/  LDSM.16.MT88.4 R136, [R237+0x1000] ;  /* 0x00100000ed88783b */ /* 0x000eae0000004200 */
[C---:B-1----:R-:W-:Y:S08]  /*57f0*/  HMMA.16816.F32 R36, R128.reuse, R40, R44 ;  /* 0x000000288024723c */ /* 0x042ff0000000182c */
[----:B------:R-:W-:Y:S01]  /*5800*/  HMMA.16816.F32 R40, R128, R42, R48 ;  /* 0x0000002a8028723c */ /* 0x000fe20000001830 */
[----:B------:R-:W1:Y:S07]  /*5810*/  LDSM.16.MT88.4 R48, [R238+0x2800] ;  /* 0x00280000ee30783b */ /* 0x000e6e0000004200 */
[C---:B----4-:R-:W-:Y:S08]  /*5820*/  HMMA.16816.F32 R16, R4.reuse, R12, R16 ;  /* 0x0000000c0410723c */ /* 0x050ff00000001810 */
[----:B------:R-:W-:Y:S01]  /*5830*/  HMMA.16816.F32 R8, R4, R14, R8 ;  /* 0x0000000e0408723c */ /* 0x000fe20000001808 */
[----:B------:R-:W-:Y:S07]  /*5840*/  LDSM.16.MT88.4 R4, [R239+0x5800] ;  /* 0x00580000ef04783b */ /* 0x000fee0000004200 */
[C---:B------:R-:W-:Y:S08]  /*5850*/  HMMA.16816.F32 R96, R128.reuse, R98, R168 ;  /* 0x000000628060723c */ /* 0x040ff000000018a8 */
[C---:B--2---:R-:W-:Y:S08]  /*5860*/  HMMA.16816.F32 R140, R128.reuse, R136, R140 ;  /* 0x00000088808c723c */ /* 0x044ff0000000188c */
[C---:B------:R-:W-:Y:S08]  /*5870*/  HMMA.16816.F32 R136, R128.reuse, R138, R100 ;  /* 0x0000008a8088723c */ /* 0x040ff00000001864 */
[C---:B-1----:R-:W-:Y:S01]  /*5880*/  HMMA.16816.F32 R44, R128.reuse, R48, R56 ;  /* 0x00000030802c723c */ /* 0x042fe20000001838 */
[----:B------:R-:W1:Y:S07]  /*5890*/  LDSM.16.MT88.4 R56, [R237+0x2800] ;  /* 0x00280000ed38783b */ /* 0x000e6e0000004200 */
[C---:B------:R-:W-:Y:S01]  /*58a0*/  HMMA.16816.F32 R48, R128.reuse, R50, R64 ;  /* 0x000000328030723c */ /* 0x040fe20000001840 */
[----:B------:R-:W2:Y:S07]  /*58b0*/  LDSM.16.MT88.4 R64, [R239+0x2800] ;  /* 0x00280000ef40783b */ /* 0x000eae0000004200 */
[C---:B-1----:R-:W-:Y:S08]  /*58c0*/  HMMA.16816.F32 R52, R128.reuse, R56, R52 ;  /* 0x000000388034723c */ /* 0x042ff00000001834 */
[C---:B------:R-:W-:Y:S08]  /*58d0*/  HMMA.16816.F32 R56, R128.reuse, R58, R60 ;  /* 0x0000003a8038723c */ /* 0x040ff0000000183c */
[C---:B--2---:R-:W-:Y:S01]  /*58e0*/  HMMA.16816.F32 R60, R128.reuse, R64, R72 ;  /* 0x00000040803c723c */ /* 0x044fe20000001848 */
[----:B------:R-:W1:Y:S07]  /*58f0*/  LDSM.16.MT88.4 R72, [R236+0x4000] ;  /* 0x00400000ec48783b */ /* 0x000e6e0000004200 */
[C---:B------:R-:W-:Y:S08]  /*5900*/  HMMA.16816.F32 R64, R128.reuse, R66, R68 ;  /* 0x000000428040723c */ /* 0x040ff00000001844 */
[C---:B-1----:R-:W-:Y:S01]  /*5910*/  HMMA.16816.F32 R68, R128.reuse, R72, R80 ;  /* 0x000000488044723c */ /* 0x042fe20000001850 */
        /* <DEDUP_REMOVED lines=8> */
[C---:B-1----:R-:W-:Y:S08]  /*59a0*/  HMMA.16816.F32 R100, R128.reuse, R104, R124 ;  /* 0x000000688064723c */ /* 0x042ff0000000187c */
[C---:B------:R-:W-:Y:S01]  /*59b0*/  HMMA.16816.F32 R104, R128.reuse, R106, R112 ;  /* 0x0000006a8068723c */ /* 0x040fe20000001870 */
[----:B------:R-:W1:Y:S07]  /*59c0*/  LDSM.16.MT88.4 R112, [R238+0x5800] ;  /* 0x00580000ee70783b */ /* 0x000e6e0000004200 */
[C---:B------:R-:W-:Y:S08]  /*59d0*/  HMMA.16816.F32 R124, R128.reuse, R4, R16 ;  /* 0x00000004807c723c */ /* 0x040ff00000001810 */
[C---:B-1----:R-:W-:Y:S08]  /*59e0*/  HMMA.16816.F32 R108, R128.reuse, R112, R108 ;  /* 0x00000070806c723c */ /* 0x042ff0000000186c */
[C---:B------:R-:W-:Y:S01]  /*59f0*/  HMMA.16816.F32 R112, R128.reuse, R114, R120 ;  /* 0x000000728070723c */ /* 0x040fe20000001878 */
[----:B------:R-:W1:Y:S07]  /*5a00*/  LDSM.16.MT88.4 R120, [R237+0x5800] ;  /* 0x00580000ed78783b */ /* 0x000e6e0000004200 */
[C---:B-1----:R-:W-:Y:S08]  /*5a10*/  HMMA.16816.F32 R116, R128.reuse, R120, R116 ;  /* 0x000000788074723c */ /* 0x042ff00000001874 */
[C---:B------:R-:W-:Y:S08]  /*5a20*/  HMMA.16816.F32 R120, R128.reuse, R122, R20 ;  /* 0x0000007a8078723c */ /* 0x040ff00000001814 */
[----:B------:R-:W-:Y:S01]  /*5a30*/  HMMA.16816.F32 R128, R128, R6, R8 ;  /* 0x000000068080723c */ /* 0x000fe20000001808 */
[----:B------:R-:W-:Y:S07]  /*5a40*/  @!UPT UIADD3 URZ, URZ, URZ, URZ ;  /* 0x0000003f3f3ff290 */ /* 0x000fee000fffe03f */
[----:B------:R-:W-:Y:S11]  /*5a50*/  @!P0 BRA `(.L_x_30) ;  /* 0x00002d7000008947 */ /* 0x000ff60003800000 */
[----:B---3--:R-:W2:Y:S04]  /*5a60*/  LDL R26, [R1+0x3c] ;  /* 0x00003c00011a7983 */ /* 0x008ea80000100800 */
[----:B------:R-:W3:Y:S04]  /*5a70*/  LDL R25, [R1+0x40] ;  /* 0x0000400001197983 */ /* 0x000ee80000100800 */
[----:B------:R-:W4:Y:S04]  /*5a80*/  LDL.LU R0, [R1+0x8] ;  /* 0x0000080001007983 */ /* 0x000f280000300800 */
[----:B------:R-:W1:Y:S01]  /*5a90*/  S2R R24, SR_TID.X ;  /* 0x0000000000187919 */ /* 0x000e620000002100 */
[----:B------:R-:W-:-:S02]  /*5aa0*/  LOP3.LUT P0, RZ, R247, 0x2, RZ, 0xc0, !PT ;  /* 0x00000002f7ff7812 */ /* 0x000fc4000780c0ff */
[----:B-1----:R-:W-:Y:S02]  /*5ab0*/  ISETP.GT.AND P2, PT, R24, 0x7f, PT ;  /* 0x0000007f1800780c */ /* 0x002fe40003f44270 */
[----:B------:R-:W-:Y:S02]  /*5ac0*/  ISETP.GE.AND P6, PT, R252, c[0x0][0x1d4], PT ;  /* 0x00007500fc007a0c */ /* 0x000fe40003fc6270 */
[----:B------:R-:W-:Y:S02]  /*5ad0*/  ISETP.GE.AND P5, PT, R250, c[0x0][0x1d4], PT ;  /* 0x00007500fa007a0c */ /* 0x000fe40003fa6270 */
[----:B----4-:R-:W-:-:S05]  /*5ae0*/  LOP3.LUT R0, R0, 0xffffffef, RZ, 0xc0, !PT ;  /* 0xffffffef00007812 */ /* 0x010fca00078ec0ff */
[----:B------:R-:W-:Y:S02]  /*5af0*/  @P0 LOP3.LUT R0, R0, 0x10, RZ, 0xfc, !PT ;  /* 0x0000001000000812 */ /* 0x000fe400078efcff */
[----:B---3--:R-:W-:Y:S02]  /*5b00*/  ISETP.GE.AND P1, PT, R25, c[0x0][0x1d4], PT ;  /* 0x0000750019007a0c */ /* 0x008fe40003f26270 */
[----:B------:R-:W-:-:S04]  /*5b10*/  LOP3.LUT R0, R0, 0xfffffffb, RZ, 0xc0, !PT ;  /* 0xfffffffb00007812 */ /* 0x000fc800078ec0ff */
[----:B------:R-:W-:Y:S02]  /*5b20*/  @P2 LOP3.LUT R0, R0, 0x4, RZ, 0xfc, !PT ;  /* 0x0000000400002812 */ /* 0x000fe400078efcff */
[----:B--2---:R-:W-:Y:S02]  /*5b30*/  ISETP.GE.AND P0, PT, R26, c[0x0][0x1d4], PT ;  /* 0x000075001a007a0c */ /* 0x004fe40003f06270 */
[----:B------:R-:W-:-:S04]  /*5b40*/  LOP3.LUT R0, R0, 0xfffffffd, RZ, 0xc0, !PT ;  /* 0xfffffffd00007812 */ /* 0x000fc800078ec0ff */
[----:B------:R-:W-:-:S04]  /*5b50*/  @P1 LOP3.LUT R0, R0, 0x2, RZ, 0xfc, !PT ;  /* 0x0000000200001812 */ /* 0x000fc800078efcff */
[----:B------:R-:W-:-:S04]  /*5b60*/  LOP3.LUT R0, R0, 0xfffffffe, RZ, 0xc0, !PT ;  /* 0xfffffffe00007812 */ /* 0x000fc800078ec0ff */
[----:B------:R-:W-:Y:S02]  /*5b70*/  @P0 LOP3.LUT R0, R0, 0x1, RZ, 0xfc, !PT ;  /* 0x0000000100000812 */ /* 0x000fe400078efcff */
[----:B------:R-:W-:Y:S02]  /*5b80*/  LOP3.LUT P0, RZ, R247, 0x4, RZ, 0xc0, !PT ;  /* 0x00000004f7ff7812 */ /* 0x000fe4000780c0ff */
[----:B------:R-:W-:-:S11]  /*5b90*/  LOP3.LUT R0, R0, 0xfffffff7, RZ, 0xc0, !PT ;  /* 0xfffffff700007812 */ /* 0x000fd600078ec0ff */
[----:B------:R-:W-:-:S05]  /*5ba0*/  @P0 LOP3.LUT R0, R0, 0x8, RZ, 0xfc, !PT ;  /* 0x0000000800000812 */ /* 0x000fca00078efcff */
[----:B------:R1:W-:Y:S02]  /*5bb0*/  STL [R1+0x8], R0 ;  /* 0x0000080001007387 */ /* 0x0003e40000100800 */
.L_x_33:
[----:B------:R-:W2:Y:S01]  /*5bc0*/  LDL.64 R10, [R1+0x28] ;  /* 0x00002800010a7983 */ /* 0x000ea20000100a00 */
[----:B-1----:R-:W-:Y:S01]  /*5bd0*/  SHF.R.S32.HI R0, RZ, 0x1f, R249 ;  /* 0x0000001fff007819 */ /* 0x002fe200000114f9 */
[C---:B------:R-:W-:Y:S01]  /*5be0*/  IMAD.WIDE.U32 R2, R249.reuse, c[0x0][0x208], RZ ;  /* 0x00008200f9027a25 */ /* 0x040fe200078e00ff */
[----:B------:R-:W-:Y:S04]  /*5bf0*/  DEPBAR.LE SB0, 0x0 ;  /* 0x000080000000791a */ /* 0x000fe80000000000 */
[----:B------:R-:W3:Y:S01]  /*5c00*/  LDL.64 R8, [R1+0x18] ;  /* 0x0000180001087983 */ /* 0x000ee20000100a00 */
[----:B------:R-:W-:Y:S01]  /*5c10*/  IMAD R0, R0, c[0x0][0x208], RZ ;  /* 0x0000820000007a24 */ /* 0x000fe200078e02ff */
[----:B------:R-:W-:Y:S01]  /*5c20*/  WARPSYNC 0xffffffff ;  /* 0xffffffff00007948 */ /* 0x000fe20003800000 */
[----:B------:R-:W-:Y:S01]  /*5c30*/  MOV R4, c[0x0][0x208] ;  /* 0x0000820000047a02 */ /* 0x000fe20000000f00 */
[----:B------:R-:W-:Y:S01]  /*5c40*/  BSSY B0, `(.L_x_31) ;  /* 0x000011f000007945 */ /* 0x000fe20003800000 */
[----:B------:R-:W-:Y:S01]  /*5c50*/  IMAD R0, R249, c[0x0][0x20c], R0 ;  /* 0x00008300f9007a24 */ /* 0x000fe200078e0200 */
[----:B------:R-:W4:Y:S01]  /*5c60*/  LDL R250, [R1+0x8] ;  /* 0x0000080001fa7983 */ /* 0x000f220000100800 */
[----:B------:R-:W-:Y:S03]  /*5c70*/  MOV R12, c[0x0][0x20c] ;  /* 0x00008300000c7a02 */ /* 0x000fe60000000f00 */
[----:B------:R-:W-:Y:S01]  /*5c80*/  IADD3 R0, R3, R0, RZ ;  /* 0x0000000003007210 */ /* 0x000fe20007ffe0ff */
[----:B------:R-:W-:Y:S01]  /*5c90*/  IMAD.WIDE.U32 R2, R2, 0x30, RZ ;  /* 0x0000003002027825 */ /* 0x000fe200078e00ff */
[----:B------:R-:W1:Y:S03]  /*5ca0*/  S2R R7, SR_TID.X ;  /* 0x0000000000077919 */ /* 0x000e660000002100 */
[----:B------:R-:W-:Y:S03]  /*5cb0*/  IMAD R0, R0, 0x30, RZ ;  /* 0x0000003000007824 */ /* 0x000fe600078e02ff */
[----:B------:R-:W-:Y:S02]  /*5cc0*/  BAR.SYNC.DEFER_BLOCKING 0x0 ;  /* 0x0000000000007b1d */ /* 0x000fe40000010000 */
[----:B------:R-:W-:Y:S04]  /*5cd0*/  IADD3 R0, R3, R0, RZ ;  /* 0x0000000003007210 */ /* 0x000fe80007ffe0ff */
[----:B-----5:R-:W-:Y:S06]  /*5ce0*/  LDSM.16.M88.4 R16, [R134+0x800] ;  /* 0x000800008610783b */ /* 0x020fec0000000200 */
[----:B------:R-:W-:Y:S01]  /*5cf0*/  LDSM.16.M88.4 R24, [R134+0x1000] ;  /* 0x001000008618783b */ /* 0x000fe20000000200 */
[----:B----4-:R-:W-:Y:S02]  /*5d00*/  LOP3.LUT P3, RZ, R250, 0x1, RZ, 0xc0, !PT ;  /* 0x00000001faff7812 */ /* 0x010fe4000786c0ff */
[----:B-1----:R-:W-:Y:S02]  /*5d10*/  ISETP.GT.AND P2, PT, R7, 0x7f, PT ;  /* 0x0000007f0700780c */ /* 0x002fe40003f44270 */
[-C--:B--2---:R-:W-:Y:S02]  /*5d20*/  IADD3 R3, P0, R10, R2.reuse, RZ ;  /* 0x000000020a037210 */ /* 0x084fe40007f1e0ff */
[----:B------:R-:W-:Y:S02]  /*5d30*/  SHF.R.S32.HI R251, RZ, 0x1f, R7 ;  /* 0x0000001ffffb7819 */ /* 0x000fe40000011407 */
[----:B---3--:R-:W-:Y:S02]  /*5d40*/  IADD3.X R6, R0, R9, RZ, P0, !PT ;  /* 0x0000000900067210 */ /* 0x008fe400007fe4ff */
[-C--:B------:R-:W-:Y:S02]  /*5d50*/  LEA.HI R251, R251, R7.reuse, RZ, 0x3 ;  /* 0x00000007fbfb7211 */ /* 0x080fe400078f18ff */
[----:B------:R-:W-:Y:S02]  /*5d60*/  LOP3.LUT P1, RZ, R250, 0x2, RZ, 0xc0, !PT ;  /* 0x00000002faff7812 */ /* 0x000fe4000782c0ff */
[----:B------:R-:W-:Y:S02]  /*5d70*/  LOP3.LUT R251, R251, 0xfffffff8, RZ, 0xc0, !PT ;  /* 0xfffffff8fbfb7812 */ /* 0x000fe400078ec0ff */
[C---:B------:R-:W-:Y:S02]  /*5d80*/  @!P2 LEA R5, P0, R4.reuse, R2, 0x5 ;  /* 0x000000020405a211 */ /* 0x040fe400078028ff */
[----:B------:R-:W-:Y:S02]  /*5d90*/  IADD3 R251, -R251, R7, RZ ;  /* 0x00000007fbfb7210 */ /* 0x000fe40007ffe1ff */
[----:B------:R-:W-:Y:S02]  /*5da0*/  @!P2 LEA.HI.X R4, R4, R0, R12, 0x5, P0 ;  /* 0x000000000404a211 */ /* 0x000fe400000f2c0c */
[----:B------:R-:W-:Y:S02]  /*5db0*/  LEA R2, P0, R3, c[0x0][0x1f8], 0x1 ;  /* 0x00007e0003027a11 */ /* 0x000fe400078008ff */
[----:B------:R-:W-:Y:S02]  /*5dc0*/  LOP3.LUT P4, RZ, R251, 0x2, RZ, 0xc0, !PT ;  /* 0x00000002fbff7812 */ /* 0x000fe4000788c0ff */
[----:B------:R-:W-:Y:S02]  /*5dd0*/  LEA.HI.X R3, R3, c[0x0][0x1fc], R6, 0x1, P0 ;  /* 0x00007f0003037a11 */ /* 0x000fe400000f0c06 */
[----:B------:R-:W-:Y:S04]  /*5de0*/  @!P2 IADD3 R0, P0, R5, R10, RZ ;  /* 0x0000000a0500a210 */ /* 0x000fe80007f1e0ff */
[----:B------:R-:W-:Y:S02]  /*5df0*/  @!P2 IADD3.X R4, R4, R9, RZ, P0, !PT ;  /* 0x000000090404a210 */ /* 0x000fe400007fe4ff */
[----:B------:R-:W1:Y:S01]  /*5e00*/  LDSM.16.M88.4 R8, [R134] ;  /* 0x000000008608783b */ /* 0x000e620000000200 */
[C---:B------:R-:W-:Y:S04]  /*5e10*/  @!P2 LEA R246, P0, R0.reuse, c[0x0][0x1f8], 0x1 ;  /* 0x00007e0000f6aa11 */ /* 0x040fe800078008ff */
[----:B------:R-:W-:Y:S02]  /*5e20*/  @!P2 LEA.HI.X R247, R0, c[0x0][0x1fc], R4, 0x1, P0 ;  /* 0x00007f0000f7aa11 */ /* 0x000fe400000f0c04 */
[C---:B------:R-:W-:Y:S02]  /*5e30*/  IADD3 R0, R134.reuse, 0x20, RZ ;  /* 0x0000002086007810 */ /* 0x040fe40007ffe0ff */
[C---:B------:R-:W-:Y:S05]  /*5e40*/  @P4 IADD3 R0, R134.reuse, -0x20, RZ ;  /* 0xffffffe086004810 */ /* 0x040fea0007ffe0ff */
[----:B------:R-:W2:Y:S06]  /*5e50*/  LDSM.16.M88.4 R168, [R0] ;  /* 0x0000000000a8783b */ /* 0x000eac0000000200 */
[----:B------:R-:W3:Y:S06]  /*5e60*/  LDSM.16.M88.4 R172, [R0+0x800] ;  /* 0x0008000000ac783b */ /* 0x000eec0000000200 */
[----:B------:R4:W2:Y:S06]  /*5e70*/  LDSM.16.M88.4 R176, [R0+0x1000] ;  /* 0x0010000000b0783b */ /* 0x0008ac0000000200 */
[----:B------:R-:W-:Y:S01]  /*5e80*/  @!PT LDS RZ, [RZ] ;  /* 0x00000000fffff984 */ /* 0x000fe20000000800 */
[----:B------:R-:W-:Y:S01]  /*5e90*/  @!PT LDS RZ, [RZ] ;  /* 0x00000000fffff984 */ /* 0x000fe20000000800 */
[----:B------:R-:W-:Y:S01]  /*5ea0*/  @!PT LDS RZ, [RZ] ;  /* 0x00000000fffff984 */ /* 0x000fe20000000800 */
[----:B------:R2:W-:Y:S06]  /*5eb0*/  LDGSTS.E.BYPASS.LTC128B.128 [R248+0x4080], [R2.64], !P5 ;  /* 0x0408000002f87fae */ /* 0x0005ec000e901d46 */
[----:B------:R2:W-:Y:S01]  /*5ec0*/  LDGSTS.E.BYPASS.LTC128B.128 [R248+0x5880], [R2.64+0x80], !P6 ;  /* 0x0588008002f87fae */ /* 0x0005e2000f101d46 */
[C---:B-1----:R-:W-:Y:S05]  /*5ed0*/  HMMA.16816.F32 R4, R160.reuse, R8, RZ ;  /* 0x00000008a004723c */ /* 0x042fea00000018ff */
[----:B------:R1:W-:Y:S03]  /*5ee0*/  LDGSTS.E.BYPASS.LTC128B.128 [R248+0x7080], [R2.64+0x100], !P3 ;  /* 0x0708010002f87fae */ /* 0x0003e6000d901d46 */
[C---:B------:R-:W-:Y:S01]  /*5ef0*/  HMMA.16816.F32 R8, R160.reuse, R10, RZ ;  /* 0x0000000aa008723c */ /* 0x040fe200000018ff */
[C---:B----4-:R-:W-:Y:S02]  /*5f00*/  IADD3 R0, R134.reuse, 0x40, RZ ;  /* 0x0000004086007810 */ /* 0x050fe40007ffe0ff */
[----:B------:R1:W-:Y:S05]  /*5f10*/  LDGSTS.E.BYPASS.LTC128B.128 [R248+0x8880], [R2.64+0x180], !P1 ;  /* 0x0888018002f87fae */ /* 0x0003ea000c901d46 */
[C---:B------:R-:W-:Y:S01]  /*5f20*/  HMMA.16816.F32 R12, R160.reuse, R16, RZ ;  /* 0x00000010a00c723c */ /* 0x040fe200000018ff */
[----:B------:R4:W-:Y:S06]  /*5f30*/  @!P2 LDGSTS.E.BYPASS.LTC128B.128 [R248+0x5080], [R246.64], !P5 ;  /* 0x05080000f6f8afae */ /* 0x0009ec000e901d46 */
[----:B------:R4:W-:Y:S01]  /*5f40*/  @!P2 LDGSTS.E.BYPASS.LTC128B.128 [R248+0x6880], [R246.64+0x80], !P6 ;  /* 0x06880080f6f8afae */ /* 0x0009e2000f101d46 */
[C---:B------:R-:W-:Y:S05]  /*5f50*/  HMMA.16816.F32 R16, R160.reuse, R18, RZ ;  /* 0x00000012a010723c */ /* 0x040fea00000018ff */
[----:B------:R4:W-:Y:S03]  /*5f60*/  @!P2 LDGSTS.E.BYPASS.LTC128B.128 [R248+0x8080], [R246.64+0x100], !P3 ;  /* 0x08080100f6f8afae */ /* 0x0009e6000d901d46 */
[C---:B------:R-:W-:Y:S03]  /*5f70*/  HMMA.16816.F32 R20, R160.reuse, R24, RZ ;  /* 0x00000018a014723c */ /* 0x040fe600000018ff */
[----:B------:R4:W-:Y:S01]  /*5f80*/  @!P2 LDGSTS.E.BYPASS.LTC128B.128 [R248+0x9880], [R246.64+0x180], !P1 ;  /* 0x09880180f6f8afae */ /* 0x0009e2000c901d46 */
[----:B------:R-:W-:Y:S04]  /*5f90*/  LOP3.LUT P1, RZ, R251, 0x4, RZ, 0xc0, !PT ;  /* 0x00000004fbff7812 */ /* 0x000fe8000782c0ff */
[----:B------:R-:W-:Y:S01]  /*5fa0*/  HMMA.16816.F32 R24, R160, R26, RZ ;  /* 0x0000001aa018723c */ /* 0x000fe200000018ff */
[----:B------:R-:W4:Y:S06]  /*5fb0*/  LDL R251, [R1+0x58] ;  /* 0x0000580001fb7983 */ /* 0x000f2c0000100800 */
[----:B------:R-:W0:Y:S01]  /*5fc0*/  LDGDEPBAR ;  /* 0x00000000000079af */ /* 0x000e220000000000 */
[C---:B--2---:R-:W-:Y:S05]  /*5fd0*/  HMMA.16816.F32 R4, R164.reuse, R168, R4 ;  /* 0x000000a8a404723c */ /* 0x044fea0000001804 */
[----:B------:R-:W-:Y:S03]  /*5fe0*/  @P1 IADD3 R0, R134, -0x40, RZ ;  /* 0xffffffc086001810 */ /* 0x000fe60007ffe0ff */
[C---:B------:R-:W-:Y:S02]  /*5ff0*/  HMMA.16816.F32 R8, R164.reuse, R170, R8 ;  /* 0x000000aaa408723c */ /* 0x040fe40000001808 */
[----:B------:R-:W2:Y:S06]  /*6000*/  LDSM.16.M88.4 R168, [R0] ;  /* 0x0000000000a8783b */ /* 0x000eac0000000200 */
[C---:B---3--:R-:W-:Y:S08]  /*6010*/  HMMA.16816.F32 R12, R164.reuse, R172, R12 ;  /* 0x000000aca40c723c */ /* 0x048ff0000000180c */
[C---:B------:R-:W-:Y:S01]  /*6020*/  HMMA.16816.F32 R16, R164.reuse, R174, R16 ;  /* 0x000000aea410723c */ /* 0x040fe20000001810 */
[----:B------:R-:W3:Y:S07]  /*6030*/  LDSM.16.M88.4 R172, [R0+0x800] ;  /* 0x0008000000ac783b */ /* 0x000eee0000000200 */
[C---:B------:R-:W-:Y:S08]  /*6040*/  HMMA.16816.F32 R20, R164.reuse, R176, R20 ;  /* 0x000000b0a414723c */ /* 0x040ff00000001814 */
[----:B------:R-:W-:Y:S08]  /*6050*/  HMMA.16816.F32 R24, R164, R178, R24 ;  /* 0x000000b2a418723c */ /* 0x000ff00000001818 */
[C---:B--2---:R-:W-:Y:S08]  /*6060*/  HMMA.16816.F32 R4, R180.reuse, R168, R4 ;  /* 0x000000a8b404723c */ /* 0x044ff00000001804 */
[C---:B------:R-:W-:Y:S01]  /*6070*/  HMMA.16816.F32 R8, R180.reuse, R170, R8 ;  /* 0x000000aab408723c */ /* 0x040fe20000001808 */
[----:B------:R-:W2:Y:S07]  /*6080*/  LDSM.16.M88.4 R168, [R0+0x1000] ;  /* 0x0010000000a8783b */ /* 0x000eae0000000200 */
[C---:B---3--:R-:W-:Y:S08]  /*6090*/  HMMA.16816.F32 R12, R180.reuse, R172, R12 ;  /* 0x000000acb40c723c */ /* 0x048ff0000000180c */
[C---:B------:R-:W-:Y:S01]  /*60a0*/  HMMA.16816.F32 R16, R180.reuse, R174, R16 ;  /* 0x000000aeb410723c */ /* 0x040fe20000001810 */
[----:B------:R-:W3:Y:S07]  /*60b0*/  LDSM.16.M88.4 R172, [R135] ;  /* 0x0000000087ac783b */ /* 0x000eee0000000200 */
[C---:B--2---:R-:W-:Y:S08]  /*60c0*/  HMMA.16816.F32 R20, R180.reuse, R168, R20 ;  /* 0x000000a8b414723c */ /* 0x044ff00000001814 */
[----:B------:R-:W-:Y:S01]  /*60d0*/  HMMA.16816.F32 R24, R180, R170, R24 ;  /* 0x000000aab418723c */ /* 0x000fe20000001818 */
[----:B------:R-:W2:Y:S07]  /*60e0*/  LDSM.16.M88.4 R168, [R135+0x800] ;  /* 0x0008000087a8783b */ /* 0x000eae0000000200 */
[C---:B---3--:R-:W-:Y:S08]  /*60f0*/  HMMA.16816.F32 R4, R184.reuse, R172, R4 ;  /* 0x000000acb804723c */ /* 0x048ff00000001804 */
[C---:B------:R-:W-:Y:S01]  /*6100*/  HMMA.16816.F32 R8, R184.reuse, R174, R8 ;  /* 0x000000aeb808723c */ /* 0x040fe20000001808 */
[----:B------:R-:W3:Y:S07]  /*6110*/  LDSM.16.M88.4 R172, [R135+0x1000] ;  /* 0x0010000087ac783b */ /* 0x000eee0000000200 */
[C---:B--2---:R-:W-:Y:S08]  /*6120*/  HMMA.16816.F32 R12, R184.reuse, R168, R12 ;  /* 0x000000a8b80c723c */ /* 0x044ff0000000180c */
[C---:B------:R-:W-:Y:S01]  /*6130*/  HMMA.16816.F32 R16, R184.reuse, R170, R16 ;  /* 0x000000aab810723c */ /* 0x040fe20000001810 */
[----:B------:R-:W2:Y:S07]  /*6140*/  LDSM.16.M88.4 R168, [R134+0x1800] ;  /* 0x0018000086a8783b */ /* 0x000eae0000000200 */
[C---:B---3--:R-:W-:Y:S08]  /*6150*/  HMMA.16816.F32 R20, R184.reuse, R172, R20 ;  /* 0x000000acb814723c */ /* 0x048ff00000001814 */
[----:B------:R-:W-:Y:S01]  /*6160*/  HMMA.16816.F32 R24, R184, R174, R24 ;  /* 0x000000aeb818723c */ /* 0x000fe20000001818 */
[----:B------:R-:W3:Y:S07]  /*6170*/  LDSM.16.M88.4 R172, [R134+0x2000] ;  /* 0x0020000086ac783b */ /* 0x000eee0000000200 */
[C---:B--2---:R-:W-:Y:S08]  /*6180*/  HMMA.16816.F32 R4, R188.reuse, R168, R4 ;  /* 0x000000a8bc04723c */ /* 0x044ff00000001804 */
[C---:B------:R-:W-:Y:S01]  /*6190*/  HMMA.16816.F32 R8, R188.reuse, R170, R8 ;  /* 0x000000aabc08723c */ /* 0x040fe20000001808 */
[----:B------:R-:W2:Y:S07]  /*61a0*/  LDSM.16.M88.4 R168, [R134+0x2800] ;  /* 0x0028000086a8783b */ /* 0x000eae0000000200 */
[C---:B---3--:R-:W-:Y:S08]  /*61b0*/  HMMA.16816.F32 R12, R188.reuse, R172, R12 ;  /* 0x000000acbc0c723c */ /* 0x048ff0000000180c */
[C---:B------:R-:W-:Y:S01]  /*61c0*/  HMMA.16816.F32 R16, R188.reuse, R174, R16 ;  /* 0x000000aebc10723c */ /* 0x040fe20000001810 */
[----:B------:R-:W3:Y:S07]  /*61d0*/  LDSM.16.M88.4 R172, [R240+0x1800] ;  /* 0x00180000f0ac783b */ /* 0x000eee0000000200 */
[C---:B--2---:R-:W-:Y:S08]  /*61e0*/  HMMA.16816.F32 R20, R188.reuse, R168, R20 ;  /* 0x000000a8bc14723c */ /* 0x044ff00000001814 */
[----:B------:R-:W-:Y:S01]  /*61f0*/  HMMA.16816.F32 R24, R188, R170, R24 ;  /* 0x000000aabc18723c */ /* 0x000fe20000001818 */
[----:B------:R-:W2:Y:S07]  /*6200*/  LDSM.16.M88.4 R168, [R240+0x2000] ;  /* 0x00200000f0a8783b */ /* 0x000eae0000000200 */
[C---:B---3--:R-:W-:Y:S08]  /*6210*/  HMMA.16816.F32 R4, R192.reuse, R172, R4 ;  /* 0x000000acc004723c */ /* 0x048ff00000001804 */
[C---:B------:R-:W-:Y:S01]  /*6220*/  HMMA.16816.F32 R8, R192.reuse, R174, R8 ;  /* 0x000000aec008723c */ /* 0x040fe20000001808 */
[----:B------:R-:W3:Y:S02]  /*6230*/  LDSM.16.M88.4 R172, [R240+0x2800] ;  /* 0x00280000f0ac783b */ /* 0x000ee40000000200 */
[----:B----4-:R-:W-:Y:S05]  /*6240*/  ISETP.GT.AND P4, PT, R249, R251, PT ;  /* 0x000000fbf900720c */ /* 0x010fea0003f84270 */
        /* <DEDUP_REMOVED lines=88> */
[C---:B------:R-:W-:Y:S11]  /*67d0*/  HMMA.16816.F32 R8, R232.reuse, R174, R8 ;  /* 0x000000aee808723c */ /* 0x040ff60000001808 */
[----:B------:R-:W-:Y:S05]  /*67e0*/  @!UPT UIADD3 URZ, URZ, URZ, URZ ;  /* 0x0000003f3f3ff290 */ /* 0x000fea000fffe03f */
[----:B------:R-:W-:Y:S02]  /*67f0*/  FMUL.FTZ R0, R5, c[0x0][0x320] ;  /* 0x0000c80005007a20 */ /* 0x000fe40000410000 */
[----:B-1----:R-:W-:Y:S02]  /*6800*/  FMUL.FTZ R2, R4, c[0x0][0x320] ;  /* 0x0000c80004027a20 */ /* 0x002fe40000410000 */
[----:B------:R1:W3:Y:S04]  /*6810*/  MUFU.TANH R176, R0 ;  /* 0x0000000000b07308 */ /* 0x0002e80000002400 */
[----:B------:R-:W-:Y:S01]  /*6820*/  FMUL.FTZ R3, R11, c[0x0][0x320] ;  /* 0x0000c8000b037a20 */ /* 0x000fe20000410000 */
[C---:B--2---:R-:W-:Y:S03]  /*6830*/  HMMA.16816.F32 R12, R232.reuse, R168, R12 ;  /* 0x000000a8e80c723c */ /* 0x044fe6000000180c */
[----:B------:R-:W-:Y:S02]  /*6840*/  FMUL.FTZ R10, R10, c[0x0][0x320] ;  /* 0x0000c8000a0a7a20 */ /* 0x000fe40000410000 */
[----:B------:R2:W4:Y:S03]  /*6850*/  MUFU.TANH R177, R2 ;  /* 0x0000000200b17308 */ /* 0x0005260000002400 */
[C---:B------:R-:W-:Y:S07]  /*6860*/  HMMA.16816.F32 R16, R232.reuse, R170, R16 ;  /* 0x000000aae810723c */ /* 0x040fee0000001810 */
[----:B------:R-:W3:Y:S01]  /*6870*/  MUFU.TANH R179, R10 ;  /* 0x0000000a00b37308 */ /* 0x000ee20000002400 */
[----:B-1----:R-:W-:Y:S09]  /*6880*/  FMUL.FTZ R0, R6, c[0x0][0x320] ;  /* 0x0000c80006007a20 */ /* 0x002ff20000410000 */
[----:B------:R1:W1:Y:S01]  /*6890*/  MUFU.TANH R246, R0 ;  /* 0x0000000000f67308 */ /* 0x0002620000002400 */
[----:B--2---:R-:W-:Y:S09]  /*68a0*/  FMUL.FTZ R2, R13, c[0x0][0x320] ;  /* 0x0000c8000d027a20 */ /* 0x004ff20000410000 */
[----:B------:R-:W2:Y:S10]  /*68b0*/  MUFU.TANH R178, R3 ;  /* 0x0000000300b27308 */ /* 0x000eb40000002400 */
[----:B------:R-:W2:Y:S01]  /*68c0*/  MUFU.TANH R168, R2 ;  /* 0x0000000200a87308 */ /* 0x000ea20000002400 */
[----:B-1----:R-:W-:Y:S02]  /*68d0*/  FMUL.FTZ R0, R7, c[0x0][0x320] ;  /* 0x0000c80007007a20 */ /* 0x002fe40000410000 */
[----:B------:R-:W1:Y:S01]  /*68e0*/  LDSM.16.M88.4 R4, [R135+0x5800] ;  /* 0x005800008704783b */ /* 0x000e620000000200 */
[----:B------:R-:W-:Y:S06]  /*68f0*/  DEPBAR.LE SB0, 0x0 ;  /* 0x000080000000791a */ /* 0x000fec0000000000 */
[----:B------:R2:W1:Y:S01]  /*6900*/  MUFU.TANH R247, R0 ;  /* 0x0000000000f77308 */ /* 0x0004620000002400 */
[----:B------:R-:W-:Y:S01]  /*6910*/  BAR.SYNC.DEFER_BLOCKING 0x0 ;  /* 0x0000000000007b1d */ /* 0x000fe20000010000 */
[----:B--2---:R-:W-:Y:S08]  /*6920*/  FMUL.FTZ R0, R8, c[0x0][0x320] ;  /* 0x0000c80008007a20 */ /* 0x004ff00000410000 */
[----:B------:R2:W2:Y:S01]  /*6930*/  MUFU.TANH R175, R0 ;  /* 0x0000000000af7308 */ /* 0x0004a20000002400 */
[C---:B-1----:R-:W-:Y:S08]  /*6940*/  HMMA.16816.F32 R20, R232.reuse, R4, R20 ;  /* 0x00000004e814723c */ /* 0x042ff00000001814 */
[----:B------:R-:W-:Y:S04]  /*6950*/  HMMA.16816.F32 R24, R232, R6, R24 ;  /* 0x00000006e818723c */ /* 0x000fe80000001818 */
[----:B--2---:R-:W-:Y:S04]  /*6960*/  FMUL.FTZ R0, R9, c[0x0][0x320] ;  /* 0x0000c80009007a20 */ /* 0x004fe80000410000 */
[----:B------:R1:W2:Y:S04]  /*6970*/  MUFU.TANH R173, R0 ;  /* 0x0000000000ad7308 */ /* 0x0002a80000002400 */
[----:B-1----:R-:W-:Y:S06]  /*6980*/  FMUL.FTZ R0, R12, c[0x0][0x320] ;  /* 0x0000c8000c007a20 */ /* 0x002fec0000410000 */
[----:B------:R1:W1:Y:S02]  /*6990*/  MUFU.TANH R172, R0 ;  /* 0x0000000000ac7308 */ /* 0x0002640000002400 */
[----:B-1----:R-:W-:Y:S08]  /*69a0*/  FMUL.FTZ R0, R14, c[0x0][0x320] ;  /* 0x0000c8000e007a20 */ /* 0x002ff00000410000 */
        /* <DEDUP_REMOVED lines=27> */
[----:B-1----:R-:W-:Y:S01]  /*6b60*/  MOV R0, R133 ;  /* 0x0000008500007202 */ /* 0x002fe20000000f00 */
[----:B------:R-:W-:-:S06]  /*6b70*/  @!P4 BRA `(.L_x_32) ;  /* 0x000002b00000c947 */ /* 0x000fcc0003800000 */
[----:B--234-:R-:W2:Y:S01]  /*6b80*/  LDL.64 R22, [R1+0x20] ;  /* 0x0000200001167983 */ /* 0x01cea20000100a00 */
[----:B------:R-:W-:Y:S03]  /*6b90*/  IADD3 R2, R249, -0x1, RZ ;  /* 0xfffffffff9027810 */ /* 0x000fe60007ffe0ff */
[----:B------:R-:W3:Y:S01]  /*6ba0*/  LDL.64 R20, [R1+0x10] ;  /* 0x0000100001147983 */ /* 0x000ee20000100a00 */
[----:B------:R-:W-:Y:S03]  /*6bb0*/  SHF.R.S32.HI R5, RZ, 0x1f, R2 ;  /* 0x0000001fff057819 */ /* 0x000fe60000011402 */
[----:B------:R-:W1:Y:S02]  /*6bc0*/  S2R R252, SR_TID.X ;  /* 0x0000000000fc7919 */ /* 0x000e640000002100 */
[----:B------:R-:W-:Y:S04]  /*6bd0*/  IMAD R5, R5, c[0x0][0x1e0], RZ ;  /* 0x0000780005057a24 */ /* 0x000fe800078e02ff */
[----:B------:R-:W-:Y:S01]  /*6be0*/  IMAD R5, R2, c[0x0][0x1e4], R5 ;  /* 0x0000790002057a24 */ /* 0x000fe200078e0205 */
[----:B-1----:R-:W-:Y:S04]  /*6bf0*/  SHF.R.S32.HI R251, RZ, 0x1f, R252 ;  /* 0x0000001ffffb7819 */ /* 0x002fe800000114fc */
[----:B------:R-:W-:Y:S04]  /*6c00*/  LEA.HI R251, R251, R252, RZ, 0x3 ;  /* 0x000000fcfbfb7211 */ /* 0x000fe800078f18ff */
[----:B------:R-:W-:Y:S04]  /*6c10*/  SHF.R.S32.HI R251, RZ, 0x3, R251 ;  /* 0x00000003fffb7819 */ /* 0x000fe800000114fb */
[----:B------:R-:W-:Y:S04]  /*6c20*/  IADD3 R6, -R251, 0x30, RZ ;  /* 0x00000030fb067810 */ /* 0x000fe80007ffe1ff */
[C---:B------:R-:W-:Y:S02]  /*6c30*/  ISETP.GE.AND P0, PT, R6.reuse, 0x21, PT ;  /* 0x000000210600780c */ /* 0x040fe40003f06270 */
[----:B------:R-:W-:Y:S01]  /*6c40*/  ISETP.GE.AND P1, PT, R6, 0x1, PT ;  /* 0x000000010600780c */ /* 0x000fe20003f26270 */
[----:B------:R-:W-:Y:S04]  /*6c50*/  IMAD.WIDE.U32 R6, R2, c[0x0][0x1e0], RZ ;  /* 0x0000780002067a25 */ /* 0x000fe800078e00ff */
[----:B------:R-:W-:Y:S02]  /*6c60*/  IMAD.IADD R2, R7, 0x1, R5 ;  /* 0x0000000107027824 */ /* 0x000fe400078e0205 */
[----:B------:R-:W-:Y:S04]  /*6c70*/  IMAD.WIDE.U32 R6, R6, 0x30, RZ ;  /* 0x0000003006067825 */ /* 0x000fe800078e00ff */
[----:B------:R-:W-:Y:S02]  /*6c80*/  @P0 IMAD.MOV.U32 R8, RZ, RZ, c[0x0][0x1e0] ;  /* 0x00007800ff080624 */ /* 0x000fe400078e00ff */
[----:B------:R-:W-:Y:S04]  /*6c90*/  IMAD R2, R2, 0x30, RZ ;  /* 0x0000003002027824 */ /* 0x000fe800078e02ff */
[----:B------:R-:W-:Y:S02]  /*6ca0*/  IMAD.IADD R2, R7, 0x1, R2 ;  /* 0x0000000107027824 */ /* 0x000fe400078e0202 */
[----:B------:R-:W-:Y:S01]  /*6cb0*/  @P0 IMAD.MOV.U32 R7, RZ, RZ, c[0x0][0x1e4] ;  /* 0x00007900ff070624 */ /* 0x000fe200078e00ff */
[-C--:B--2---:R-:W-:Y:S02]  /*6cc0*/  @P1 IADD3 R5, P3, R22, R6.reuse, RZ ;  /* 0x0000000616051210 */ /* 0x084fe40007f7e0ff */
[----:B------:R-:W-:Y:S03]  /*6cd0*/  @P0 LEA R6, P2, R8, R6, 0x5 ;  /* 0x0000000608060211 */ /* 0x000fe600078428ff */
[----:B---3--:R-:W-:Y:S01]  /*6ce0*/  @P1 IMAD.X R9, R2, 0x1, R21, P3 ;  /* 0x0000000102091824 */ /* 0x008fe200018e0615 */
[----:B------:R-:W-:Y:S02]  /*6cf0*/  @P0 LEA.HI.X R7, R8, R2, R7, 0x5, P2 ;  /* 0x0000000208070211 */ /* 0x000fe400010f2c07 */
[----:B------:R-:W-:Y:S02]  /*6d00*/  @P0 IADD3 R2, P2, R6, R22, RZ ;  /* 0x0000001606020210 */ /* 0x000fe40007f5e0ff */
[----:B------:R-:W-:Y:S03]  /*6d10*/  LOP3.LUT P3, RZ, R250, 0x2, RZ, 0xc0, !PT ;  /* 0x00000002faff7812 */ /* 0x000fe6000786c0ff */
[----:B------:R-:W-:Y:S01]  /*6d20*/  @P0 IMAD.X R7, R7, 0x1, R21, P2 ;  /* 0x0000000107070824 */ /* 0x000fe200010e0615 */
[C---:B------:R-:W-:Y:S04]  /*6d30*/  @P0 LEA R6, P2, R2.reuse, c[0x0][0x1c8], 0x1 ;  /* 0x0000720002060a11 */ /* 0x040fe800078408ff */
[----:B------:R-:W-:Y:S02]  /*6d40*/  @P0 LEA.HI.X R7, R2, c[0x0][0x1cc], R7, 0x1, P2 ;  /* 0x0000730002070a11 */ /* 0x000fe400010f0c07 */
[C---:B------:R-:W-:Y:S04]  /*6d50*/  @P1 LEA R8, P2, R5.reuse, c[0x0][0x1c8], 0x1 ;  /* 0x0000720005081a11 */ /* 0x040fe800078408ff */
[----:B------:R-:W-:Y:S02]  /*6d60*/  @P1 LEA.HI.X R9, R5, c[0x0][0x1cc], R9, 0x1, P2 ;  /* 0x0000730005091a11 */ /* 0x000fe400010f0c09 */
[----:B------:R-:W-:Y:S03]  /*6d70*/  LOP3.LUT P2, RZ, R250, 0x1, RZ, 0xc0, !PT ;  /* 0x00000001faff7812 */ /* 0x000fe6000784c0ff */
[----:B------:R-:W-:Y:S01]  /*6d80*/  @!PT LDS RZ, [RZ] ;  /* 0x00000000fffff984 */ /* 0x000fe20000000800 */
[----:B------:R-:W-:Y:S01]  /*6d90*/  @!PT LDS RZ, [RZ] ;  /* 0x00000000fffff984 */ /* 0x000fe20000000800 */
[----:B------:R-:W-:Y:S01]  /*6da0*/  @!PT LDS RZ, [RZ] ;  /* 0x00000000fffff984 */ /* 0x000fe20000000800 */
[----:B------:R1:W-:Y:S04]  /*6db0*/  @P1 LDGSTS.E.BYPASS.LTC128B.128 [R248+0x14080], [R8.64], !P5 ;  /* 0x1408000008f81fae */ /* 0x0003e8000e901d46 */
[----:B------:R1:W-:Y:S06]  /*6dc0*/  @P1 LDGSTS.E.BYPASS.LTC128B.128 [R248+0x15880], [R8.64+0x80], !P6 ;  /* 0x1588008008f81fae */ /* 0x0003ec000f101d46 */
[----:B------:R1:W-:Y:S04]  /*6dd0*/  @P1 LDGSTS.E.BYPASS.LTC128B.128 [R248+0x17080], [R8.64+0x100], !P2 ;  /* 0x1708010008f81fae */ /* 0x0003e8000d101d46 */
[----:B------:R1:W-:Y:S04]  /*6de0*/  @P1 LDGSTS.E.BYPASS.LTC128B.128 [R248+0x18880], [R8.64+0x180], !P3 ;  /* 0x1888018008f81fae */ /* 0x0003e8000d901d46 */
[----:B------:R1:W-:Y:S04]  /*6df0*/  @P0 LDGSTS.E.BYPASS.LTC128B.128 [R248+0x15080], [R6.64], !P5 ;  /* 0x1508000006f80fae */ /* 0x0003e8000e901d46 */
[----:B------:R1:W-:Y:S04]  /*6e00*/  @P0 LDGSTS.E.BYPASS.LTC128B.128 [R248+0x16880], [R6.64+0x80], !P6 ;  /* 0x1688008006f80fae */ /* 0x0003e8000f101d46 */
[----:B------:R1:W-:Y:S04]  /*6e10*/  @P0 LDGSTS.E.BYPASS.LTC128B.128 [R248+0x18080], [R6.64+0x100], !P2 ;  /* 0x1808010006f80fae */ /* 0x0003e8000d101d46 */
[----:B------:R1:W-:Y:S02]  /*6e20*/  @P0 LDGSTS.E.BYPASS.LTC128B.128 [R248+0x19880], [R6.64+0x180], !P3 ;  /* 0x1988018006f80fae */ /* 0x0003e4000d901d46 */
.L_x_32:
[----:B--234-:R-:W-:Y:S05]  /*6e30*/  BSYNC B0 ;  /* 0x0000000000007941 */ /* 0x01cfea0003800000 */
.L_x_31:
[----:B-1----:R-:W2:Y:S01]  /*6e40*/  LDL.LU R9, [R1] ;  /* 0x0000000001097983 */ /* 0x002ea20000300800 */
[----:B------:R-:W-:Y:S02]  /*6e50*/  FMNMX.FTZ R2, R177, R133, !PT ;  /* 0x00000085b1027209 */ /* 0x000fe40007810000 */
[----:B------:R-:W-:Y:S01]  /*6e60*/  IADD3 R249, R249, -0x1, RZ ;  /* 0xfffffffff9f97810 */ /* 0x000fe20007ffe0ff */
[----:B------:R-:W0:Y:S01]  /*6e70*/  LDGDEPBAR ;  /* 0x00000000000079af */ /* 0x000e220000000000 */
[----:B------:R-:W-:Y:S04]  /*6e80*/  FMNMX.FTZ R2, R176, R2, !PT ;  /* 0x00000002b0027209 */ /* 0x000fe80007810000 */
        /* <DEDUP_REMOVED lines=9> */
[----:B------:R-:W-:Y:S05]  /*6f20*/  FMNMX.FTZ R2, R10, R2, !PT ;  /* 0x000000020a027209 */ /* 0x000fea0007810000 */
[----:B------:R-:W1:Y:S02]  /*6f30*/  SHFL.BFLY PT, R5, R2, 0x2, 0x1f ;  /* 0x0c401f0002057f89 */ /* 0x000e6400000e0000 */
[----:B-1----:R-:W-:Y:S06]  /*6f40*/  FMNMX.FTZ R2, R2, R5, !PT ;  /* 0x0000000502027209 */ /* 0x002fec0007810000 */
[----:B------:R-:W1:Y:S02]  /*6f50*/  SHFL.BFLY PT, R5, R2, 0x1, 0x1f ;  /* 0x0c201f0002057f89 */ /* 0x000e6400000e0000 */
[----:B-1----:R-:W-:Y:S05]  /*6f60*/  FMNMX.FTZ R133, R2, R5, !PT ;  /* 0x0000000502857209 */ /* 0x002fea0007810000 */
[C---:B------:R-:W-:Y:S02]  /*6f70*/  FADD.FTZ R0, -R133.reuse, R0 ;  /* 0x0000000085007221 */ /* 0x040fe40000010100 */
[----:B------:R-:W-:Y:S02]  /*6f80*/  FMUL.FTZ R2, R133, c[0x0][0x2d0] ;  /* 0x0000b40085027a20 */ /* 0x000fe40000410000 */
[----:B------:R-:W-:Y:S02]  /*6f90*/  FMUL.FTZ R0, R0, c[0x0][0x2d0] ;  /* 0x0000b40000007a20 */ /* 0x000fe40000410000 */
[--C-:B------:R-:W-:Y:S02]  /*6fa0*/  FFMA.FTZ R8, R177, c[0x0][0x2d0], -R2.reuse ;  /* 0x0000b400b1087a23 */ /* 0x100fe40000010802 */
[----:B------:R1:W3:Y:S01]  /*6fb0*/  MUFU.EX2 R6, R0 ;  /* 0x0000000000067308 */ /* 0x0002e20000000800 */
[--C-:B------:R-:W-:Y:S02]  /*6fc0*/  FFMA.FTZ R250, R16, c[0x0][0x2d0], -R2.reuse ;  /* 0x0000b40010fa7a23 */ /* 0x100fe40000010802 */
[--C-:B------:R-:W-:Y:S02]  /*6fd0*/  FFMA.FTZ R177, R14, c[0x0][0x2d0], -R2.reuse ;  /* 0x0000b4000eb17a23 */ /* 0x100fe40000010802 */
[--C-:B------:R-:W-:Y:S02]  /*6fe0*/  FFMA.FTZ R22, R13, c[0x0][0x2d0], -R2.reuse ;  /* 0x0000b4000d167a23 */ /* 0x100fe40000010802 */
[--C-:B------:R-:W-:Y:S02]  /*6ff0*/  FFMA.FTZ R21, R12, c[0x0][0x2d0], -R2.reuse ;  /* 0x0000b4000c157a23 */ /* 0x100fe40000010802 */
[--C-:B------:R-:W-:Y:S01]  /*7000*/  FFMA.FTZ R20, R11, c[0x0][0x2d0], -R2.reuse ;  /* 0x0000b4000b147a23 */ /* 0x100fe20000010802 */
[----:B------:R-:W-:Y:S01]  /*7010*/  MUFU.EX2 R8, R8 ;  /* 0x0000000800087308 */ /* 0x000fe20000000800 */
[--C-:B------:R-:W-:Y:S02]  /*7020*/  FFMA.FTZ R19, R10, c[0x0][0x2d0], -R2.reuse ;  /* 0x0000b4000a137a23 */ /* 0x100fe40000010802 */
[--C-:B------:R-:W-:Y:S02]  /*7030*/  FFMA.FTZ R7, R176, c[0x0][0x2d0], -R2.reuse ;  /* 0x0000b400b0077a23 */ /* 0x100fe40000010802 */
[--C-:B------:R-:W-:Y:S02]  /*7040*/  FFMA.FTZ R5, R175, c[0x0][0x2d0], -R2.reuse ;  /* 0x0000b400af057a23 */ /* 0x100fe40000010802 */
[--C-:B------:R-:W-:Y:S02]  /*7050*/  FFMA.FTZ R252, R172, c[0x0][0x2d0], -R2.reuse ;  /* 0x0000b400acfc7a23 */ /* 0x100fe40000010802 */
[--C-:B------:R-:W-:Y:S01]  /*7060*/  FFMA.FTZ R251, R168, c[0x0][0x2d0], -R2.reuse ;  /* 0x0000b400a8fb7a23 */ /* 0x100fe20000010802 */
[----:B------:R-:W4:Y:S01]  /*7070*/  MUFU.EX2 R7, R7 ;  /* 0x0000000700077308 */ /* 0x000f220000000800 */
[----:B-1----:R-:W-:Y:S02]  /*7080*/  FFMA.FTZ R0, R173, c[0x0][0x2d0], -R2 ;  /* 0x0000b400ad007a23 */ /* 0x002fe40000010802 */
[C---:B---3--:R-:W-:Y:S02]  /*7090*/  FMUL.FTZ R24, R6.reuse, R136 ;  /* 0x0000008806187220 */ /* 0x048fe40000410000 */
[C---:B------:R-:W-:Y:S05]  /*70a0*/  FMUL.FTZ R25, R6.reuse, R137 ;  /* 0x0000008906197220 */ /* 0x040fea0000410000 */
        /* <DEDUP_REMOVED lines=8> */
[C---:B------:R-:W-:Y:S01]  /*7130*/  FMUL.FTZ R33, R6.reuse, R33 ;  /* 0x0000002106217220 */ /* 0x040fe20000410000 */
[C---:B----4-:R-:W-:Y:S01]  /*7140*/  F2FP.PACK_AB R168, R7.reuse, R8 ;  /* 0x0000000807a8723e */ /* 0x050fe200000000ff */
        /* <DEDUP_REMOVED lines=10> */
[----:B------:R-:W-:Y:S01]  /*71f0*/  FMUL.FTZ R53, R6, R53 ;  /* 0x0000003506357220 */ /* 0x000fe20000410000 */
[----:B-1----:R-:W-:Y:S01]  /*7200*/  F2FP.PACK_AB R170, R2, R5 ;  /* 0x0000000502aa723e */ /* 0x002fe200000000ff */
        /* <DEDUP_REMOVED lines=38> */
[----:B--2---:R-:W-:Y:S02]  /*7470*/  FFMA.FTZ R0, R6, R9, R8 ;  /* 0x0000000906007223 */ /* 0x004fe40000010008 */
[----:B------:R-:W2:Y:S02]  /*7480*/  LDL.LU R9, [R1+0x4] ;  /* 0x0000040001097983 */ /* 0x000ea40000300800 */
[----:B------:R-:W-:Y:S04]  /*7490*/  FADD.FTZ R0, R7, R0 ;  /* 0x0000000007007221 */ /* 0x000fe80000010000 */
[----:B------:R-:W-:Y:S04]  /*74a0*/  FADD.FTZ R0, R5, R0 ;  /* 0x0000000005007221 */ /* 0x000fe80000010000 */
[----:B------:R-:W-:Y:S01]  /*74b0*/  FADD.FTZ R10, R2, R0 ;  /* 0x00000000020a7221 */ /* 0x000fe20000010000 */
[----:B------:R-:W-:Y:S04]  /*74c0*/  FMNMX.FTZ R0, R246, R132, !PT ;  /* 0x00000084f6007209 */ /* 0x000fe80007810000 */
[----:B------:R-:W-:Y:S02]  /*74d0*/  FMNMX.FTZ R0, R247, R0, !PT ;  /* 0x00000000f7007209 */ /* 0x000fe40007810000 */
[----:B------:R-:W-:Y:S02]  /*74e0*/  MOV R148, R10 ;  /* 0x0000000a00947202 */ /* 0x000fe40000000f00 */
        /* <DEDUP_REMOVED lines=25> */
[----:B------:R3:W-:Y:S01]  /*7680*/  MUFU.EX2 R4, R8 ;  /* 0x0000000800047308 */ /* 0x0007e20000000800 */
[--C-:B------:R-:W-:Y:S02]  /*7690*/  FFMA.FTZ R174, R174, c[0x0][0x2d0], -R5.reuse ;  /* 0x0000b400aeae7a23 */ /* 0x100fe40000010805 */
[--C-:B------:R-:W-:Y:S02]  /*76a0*/  FFMA.FTZ R173, R171, c[0x0][0x2d0], -R5.reuse ;  /* 0x0000b400abad7a23 */ /* 0x100fe40000010805 */
[--C-:B------:R-:W-:Y:S02]  /*76b0*/  FFMA.FTZ R175, R169, c[0x0][0x2d0], -R5.reuse ;  /* 0x0000b400a9af7a23 */ /* 0x100fe40000010805 */
[--C-:B------:R-:W-:Y:S02]  /*76c0*/  FFMA.FTZ R179, R17, c[0x0][0x2d0], -R5.reuse ;  /* 0x0000b40011b37a23 */ /* 0x100fe40000010805 */
[C---:B------:R-:W-:Y:S01]  /*76d0*/  FMUL.FTZ R17, R6.reuse, R145 ;  /* 0x0000009106117220 */ /* 0x040fe20000410000 */
[----:B------:R-:W4:Y:S01]  /*76e0*/  MUFU.EX2 R7, R7 ;  /* 0x0000000700077308 */ /* 0x000f220000000800 */
[----:B------:R-:W-:Y:S02]  /*76f0*/  FFMA.FTZ R178, R15, c[0x0][0x2d0], -R5 ;  /* 0x0000b4000fb27a23 */ /* 0x000fe40000010805 */
[----:B------:R-:W-:Y:S01]  /*7700*/  FMUL.FTZ R5, R6, R157 ;  /* 0x0000009d06057220 */ /* 0x000fe20000410000 */
[----:B------:R-:W-:Y:S01]  /*7710*/  MOV R157, R20 ;  /* 0x00000014009d7202 */ /* 0x000fe20000000f00 */
[C---:B-1----:R-:W-:Y:S02]  /*7720*/  FMUL.FTZ R26, R0.reuse, R138 ;  /* 0x0000008a001a7220 */ /* 0x042fe40000410000 */
[----:B------:R-:W-:Y:S02]  /*7730*/  FMUL.FTZ R27, R0, R139 ;  /* 0x0000008b001b7220 */ /* 0x000fe40000410000 */
[----:B------:R-:W1:Y:S01]  /*7740*/  LDSM.16.MT88.4 R136, [R236] ;  /* 0x00000000ec88783b */ /* 0x000e620000004200 */
[----:B------:R-:W-:Y:S01]  /*7750*/  FMUL.FTZ R20, R6, R140 ;  /* 0x0000008c06147220 */ /* 0x000fe20000410000 */
[----:B------:R-:W-:Y:S01]  /*7760*/  MUFU.EX2 R145, R250 ;  /* 0x000000fa00917308 */ /* 0x000fe20000000800 */
[C---:B------:R-:W-:Y:S02]  /*7770*/  FMUL.FTZ R10, R0.reuse, R154 ;  /* 0x0000009a000a7220 */ /* 0x040fe40000410000 */
[C---:B------:R-:W-:Y:S02]  /*7780*/  FMUL.FTZ R11, R0.reuse, R155 ;  /* 0x0000009b000b7220 */ /* 0x040fe40000410000 */
[C---:B------:R-:W-:Y:S02]  /*7790*/  FMUL.FTZ R18, R0.reuse, R146 ;  /* 0x0000009200127220 */ /* 0x040fe40000410000 */
[----:B------:R-:W-:Y:S02]  /*77a0*/  FMUL.FTZ R23, R0, R143 ;  /* 0x0000008f00177220 */ /* 0x000fe40000410000 */
[C---:B---3--:R-:W-:Y:S01]  /*77b0*/  FMUL.FTZ R8, R6.reuse, R152 ;  /* 0x0000009806087220 */ /* 0x048fe20000410000 */
[----:B------:R-:W-:Y:S01]  /*77c0*/  MOV R152, R21 ;  /* 0x0000001500987202 */ /* 0x000fe20000000f00 */
[----:B------:R-:W-:Y:S01]  /*77d0*/  FMUL.FTZ R21, R6, R141 ;  /* 0x0000008d06157220 */ /* 0x000fe20000410000 */
[----:B------:R-:W-:Y:S01]  /*77e0*/  MUFU.EX2 R250, R173 ;  /* 0x000000ad00fa7308 */ /* 0x000fe20000000800 */
[C---:B----4-:R-:W-:Y:S01]  /*77f0*/  F2FP.PACK_AB R169, R7.reuse, R4 ;  /* 0x0000000407a9723e */ /* 0x050fe200000000ff */
        /* <DEDUP_REMOVED lines=63> */
[----:B------:R-:W-:Y:S01]  /*7bf0*/  FMUL.FTZ R4, R6, R156 ;  /* 0x0000009c06047220 */ /* 0x000fe20000410000 */
[----:B------:R-:W-:Y:S01]  /*7c00*/  MOV R156, R19 ;  /* 0x00000013009c7202 */ /* 0x000fe20000000f00 */
[----:B------:R-:W-:Y:S02]  /*7c10*/  FMUL.FTZ R19, R0, R147 ;  /* 0x0000009300137220 */ /* 0x000fe40000410000 */
[----:B------:R-:W-:Y:S01]  /*7c20*/  FMUL.FTZ R9, R6, R153 ;  /* 0x0000009906097220 */ /* 0x000fe20000410000 */
[----:B------:R-:W-:Y:S01]  /*7c30*/  MOV R153, R22 ;  /* 0x0000001600997202 */ /* 0x000fe20000000f00 */
[C---:B------:R-:W-:Y:S02]  /*7c40*/  FMUL.FTZ R22, R0.reuse, R142 ;  /* 0x0000008e00167220 */ /* 0x040fe40000410000 */
[C---:B------:R-:W-:Y:S01]  /*7c50*/  FMUL.FTZ R6, R0.reuse, R158 ;  /* 0x0000009e00067220 */ /* 0x040fe20000410000 */
[----:B------:R-:W-:Y:S01]  /*7c60*/  LDSM.16.MT88.4 R140, [R236+0x800] ;  /* 0x00080000ec8c783b */ /* 0x000fe20000004200 */
[----:B------:R-:W-:Y:S02]  /*7c70*/  FADD.FTZ R3, R7, R3 ;  /* 0x0000000307037221 */ /* 0x000fe40000010000 */
[----:B------:R-:W-:Y:S02]  /*7c80*/  FMUL.FTZ R7, R0, R159 ;  /* 0x0000009f00077220 */ /* 0x000fe40000410000 */
[----:B------:R-:W2:Y:S10]  /*7c90*/  MUFU.EX2 R0, R132 ;  /* 0x0000008400007308 */ /* 0x000eb40000000800 */
[----:B------:R-:W3:Y:S01]  /*7ca0*/  MUFU.EX2 R132, R252 ;  /* 0x000000fc00847308 */ /* 0x000ee20000000800 */
[----:B--2---:R-:W-:Y:S01]  /*7cb0*/  F2FP.PACK_AB R171, R151, R0 ;  /* 0x0000000097ab723e */ /* 0x004fe200000000ff */
[----:B------:R-:W-:Y:S08]  /*7cc0*/  FADD.FTZ R149, R0, R3 ;  /* 0x0000000300957221 */ /* 0x000ff00000010000 */
[----:B------:R-:W2:Y:S01]  /*7cd0*/  MUFU.EX2 R3, R251 ;  /* 0x000000fb00037308 */ /* 0x000ea20000000800 */
[C---:B-1----:R-:W-:Y:S05]  /*7ce0*/  HMMA.16816.F32 R4, R168.reuse, R136, R4 ;  /* 0x00000088a804723c */ /* 0x042fea0000001804 */
[----:B---3--:R-:W-:Y:S04]  /*7cf0*/  FADD.FTZ R0, R132, R148 ;  /* 0x0000009484007221 */ /* 0x008fe80000010000 */
[----:B------:R-:W-:Y:S01]  /*7d00*/  MUFU.EX2 R148, R157 ;  /* 0x0000009d00947308 */ /* 0x000fe20000000800 */
[C---:B------:R-:W-:Y:S01]  /*7d10*/  HMMA.16816.F32 R8, R168.reuse, R138, R8 ;  /* 0x0000008aa808723c */ /* 0x040fe20000001808 */
[----:B------:R-:W1:Y:S02]  /*7d20*/  LDSM.16.MT88.4 R136, [R238] ;  /* 0x00000000ee88783b */ /* 0x000e640000004200 */
[----:B--2---:R-:W-:Y:S04]  /*7d30*/  FADD.FTZ R0, R3, R0 ;  /* 0x0000000003007221 */ /* 0x004fe80000010000 */
[----:B------:R-:W-:Y:S05]  /*7d40*/  FADD.FTZ R0, R145, R0 ;  /* 0x0000000091007221 */ /* 0x000fea0000010000 */
[----:B------:R-:W-:Y:S01]  /*7d50*/  FADD.FTZ R0, R144, R0 ;  /* 0x0000000090007221 */ /* 0x000fe20000010000 */
[C---:B-1----:R-:W-:Y:S08]  /*7d60*/  HMMA.16816.F32 R12, R168.reuse, R136, R12 ;  /* 0x00000088a80c723c */ /* 0x042ff0000000180c */
[C---:B------:R-:W-:Y:S01]  /*7d70*/  HMMA.16816.F32 R16, R168.reuse, R138, R16 ;  /* 0x0000008aa810723c */ /* 0x040fe20000001810 */
[----:B------:R-:W1:Y:S07]  /*7d80*/  LDSM.16.MT88.4 R136, [R237] ;  /* 0x00000000ed88783b */ /* 0x000e6e0000004200 */
[C---:B-1----:R-:W-:Y:S08]  /*7d90*/  HMMA.16816.F32 R20, R168.reuse, R136, R20 ;  /* 0x00000088a814723c */ /* 0x042ff00000001814 */
[C---:B------:R-:W-:Y:S01]  /*7da0*/  HMMA.16816.F32 R24, R168.reuse, R138, R24 ;  /* 0x0000008aa818723c */ /* 0x040fe20000001818 */
[----:B------:R-:W1:Y:S07]  /*7db0*/  LDSM.16.MT88.4 R136, [R241] ;  /* 0x00000000f188783b */ /* 0x000e6e0000004200 */
        /* <DEDUP_REMOVED lines=36> */
[C---:B-1----:R-:W-:Y:S07]  /*8000*/  HMMA.16816.F32 R124, R168.reuse, R136, R124 ;  /* 0x00000088a87c723c */ /* 0x042fee000000187c */
[----:B------:R-:W-:Y:S01]  /*8010*/  F2FP.PACK_AB R136, R3, R132 ;  /* 0x000000840388723e */ /* 0x000fe200000000ff */
[----:B------:R-:W-:Y:S01]  /*8020*/  HMMA.16816.F32 R128, R168, R138, R128 ;  /* 0x0000008aa880723c */ /* 0x000fe20000001880 */
[----:B------:R-:W-:Y:S03]  /*8030*/  MUFU.EX2 R132, R152 ;  /* 0x0000009800847308 */ /* 0x000fe60000000800 */
[----:B------:R-:W-:Y:S01]  /*8040*/  F2FP.PACK_AB R137, R250, R150 ;  /* 0x00000096fa89723e */ /* 0x000fe200000000ff */
[----:B------:R-:W-:Y:S02]  /*8050*/  FADD.FTZ R3, R151, R149 ;  /* 0x0000009597037221 */ /* 0x000fe40000010000 */
[----:B------:R-:W-:Y:S02]  /*8060*/  F2FP.PACK_AB R138, R144, R145 ;  /* 0x00000091908a723e */ /* 0x000fe400000000ff */
[----:B------:R-:W1:Y:S03]  /*8070*/  LDSM.16.MT88.4 R144, [R238+0x800] ;  /* 0x00080000ee90783b */ /* 0x000e660000004200 */
[----:B------:R-:W-:Y:S02]  /*8080*/  F2FP.PACK_AB R139, R176, R177 ;  /* 0x000000b1b08b723e */ /* 0x000fe400000000ff */
[----:B------:R-:W-:Y:S02]  /*8090*/  F2FP.PACK_AB R169, R175, R174 ;  /* 0x000000aeafa9723e */ /* 0x000fe400000000ff */
[----:B------:R-:W-:Y:S03]  /*80a0*/  F2FP.PACK_AB R171, R173, R172 ;  /* 0x000000acadab723e */ /* 0x000fe600000000ff */
[C---:B------:R-:W-:Y:S08]  /*80b0*/  HMMA.16816.F32 R4, R136.reuse, R140, R4 ;  /* 0x0000008c8804723c */ /* 0x040ff00000001804 */
[C---:B------:R-:W-:Y:S01]  /*80c0*/  HMMA.16816.F32 R8, R136.reuse, R142, R8 ;  /* 0x0000008e8808723c */ /* 0x040fe20000001808 */
[----:B------:R-:W2:Y:S07]  /*80d0*/  LDSM.16.MT88.4 R140, [R237+0x800] ;  /* 0x00080000ed8c783b */ /* 0x000eae0000004200 */
[C---:B-1----:R-:W-:Y:S08]  /*80e0*/  HMMA.16816.F32 R12, R136.reuse, R144, R12 ;  /* 0x00000090880c723c */ /* 0x042ff0000000180c */
[C---:B------:R-:W-:Y:S01]  /*80f0*/  HMMA.16816.F32 R16, R136.reuse, R146, R16 ;  /* 0x000000928810723c */ /* 0x040fe20000001810 */
[----:B------:R-:W1:Y:S07]  /*8100*/  LDSM.16.MT88.4 R144, [R239+0x800] ;  /* 0x00080000ef90783b */ /* 0x000e6e0000004200 */
[C---:B--2---:R-:W-:Y:S08]  /*8110*/  HMMA.16816.F32 R20, R136.reuse, R140, R20 ;  /* 0x0000008c8814723c */ /* 0x044ff00000001814 */
        /* <DEDUP_REMOVED lines=35> */
[C---:B--2---:R-:W-:Y:S01]  /*8350*/  HMMA.16816.F32 R116, R136.reuse, R140, R116 ;  /* 0x0000008c8874723c */ /* 0x044fe20000001874 */
[----:B------:R2:W3:Y:S07]  /*8360*/  MUFU.EX2 R140, R153 ;  /* 0x00000099008c7308 */ /* 0x0004ee0000000800 */
[C---:B------:R-:W-:Y:S03]  /*8370*/  HMMA.16816.F32 R120, R136.reuse, R142, R120 ;  /* 0x0000008e8878723c */ /* 0x040fe60000001878 */
[----:B------:R-:W4:Y:S01]  /*8380*/  MUFU.EX2 R141, R156 ;  /* 0x0000009c008d7308 */ /* 0x000f220000000800 */
[----:B--2---:R-:W2:Y:S01]  /*8390*/  LDSM.16.MT88.4 R152, [R236+0x1000] ;  /* 0x00100000ec98783b */ /* 0x004ea20000004200 */
[----:B---3--:R-:W-:Y:S01]  /*83a0*/  F2FP.PACK_AB R168, R132, R140 ;  /* 0x0000008c84a8723e */ /* 0x008fe200000000ff */
[----:B------:R-:W-:Y:S02]  /*83b0*/  FADD.FTZ R0, R140, R0 ;  /* 0x000000008c007221 */ /* 0x000fe40000010000 */
[C---:B-1----:R-:W-:Y:S04]  /*83c0*/  HMMA.16816.F32 R124, R136.reuse, R144, R124 ;  /* 0x00000090887c723c */ /* 0x042fe8000000187c */
[----:B------:R-:W-:Y:S01]  /*83d0*/  FADD.FTZ R0, R132, R0 ;  /* 0x0000000084007221 */ /* 0x000fe20000010000 */
[C---:B----4-:R-:W-:Y:S03]  /*83e0*/  F2FP.PACK_AB R170, R141.reuse, R148 ;  /* 0x000000948daa723e */ /* 0x050fe600000000ff */
[----:B------:R-:W-:Y:S01]  /*83f0*/  FADD.FTZ R0, R148, R0 ;  /* 0x0000000094007221 */ /* 0x000fe20000010000 */
[----:B------:R-:W-:Y:S01]  /*8400*/  HMMA.16816.F32 R128, R136, R146, R128 ;  /* 0x000000928880723c */ /* 0x000fe20000001880 */
[----:B------:R-:W1:Y:S02]  /*8410*/  LDSM.16.MT88.4 R144, [R238+0x1000] ;  /* 0x00100000ee90783b */ /* 0x000e640000004200 */
[----:B------:R-:W-:Y:S02]  /*8420*/  FADD.FTZ R132, R141, R0 ;  /* 0x000000008d847221 */ /* 0x000fe40000010000 */
[----:B------:R-:W-:Y:S04]  /*8430*/  FADD.FTZ R0, R150, R3 ;  /* 0x0000000396007221 */ /* 0x000fe80000010000 */
[----:B------:R-:W3:Y:S03]  /*8440*/  LDSM.16.MT88.4 R136, [R237+0x1000] ;  /* 0x00100000ed88783b */ /* 0x000ee60000004200 */
[----:B------:R-:W-:Y:S04]  /*8450*/  FADD.FTZ R0, R250, R0 ;  /* 0x00000000fa007221 */ /* 0x000fe80000010000 */
[----:B------:R-:W-:Y:S01]  /*8460*/  FADD.FTZ R0, R177, R0 ;  /* 0x00000000b1007221 */ /* 0x000fe20000010000 */
[----:B------:R4:W-:Y:S03]  /*8470*/  STL [R1], R132 ;  /* 0x0000008401007387 */ /* 0x0009e60000100800 */
[----:B------:R-:W-:Y:S04]  /*8480*/  FADD.FTZ R0, R176, R0 ;  /* 0x00000000b0007221 */ /* 0x000fe80000010000 */
[----:B------:R-:W-:Y:S01]  /*8490*/  FADD.FTZ R0, R174, R0 ;  /* 0x00000000ae007221 */ /* 0x000fe20000010000 */
[C---:B--2---:R-:W-:Y:S01]  /*84a0*/  HMMA.16816.F32 R156, R168.reuse, R152, R4 ;  /* 0x00000098a89c723c */ /* 0x044fe20000001804 */
[----:B------:R-:W2:Y:S04]  /*84b0*/  LDSM.16.MT88.4 R4, [R239+0x1000] ;  /* 0x00100000ef04783b */ /* 0x000ea80000004200 */
[----:B------:R-:W-:Y:S03]  /*84c0*/  FADD.FTZ R0, R175, R0 ;  /* 0x00000000af007221 */ /* 0x000fe60000010000 */
[C---:B------:R-:W-:Y:S01]  /*84d0*/  HMMA.16816.F32 R152, R168.reuse, R154, R8 ;  /* 0x0000009aa898723c */ /* 0x040fe20000001808 */
[----:B------:R-:W5:Y:S03]  /*84e0*/  LDSM.16.MT88.4 R8, [R236+0x2800] ;  /* 0x00280000ec08783b */ /* 0x000f660000004200 */
[----:B------:R-:W-:Y:S01]  /*84f0*/  FADD.FTZ R0, R172, R0 ;  /* 0x00000000ac007221 */ /* 0x000fe20000010000 */
[----:B----4-:R-:W-:Y:S03]  /*8500*/  MOV R132, R2 ;  /* 0x0000000200847202 */ /* 0x010fe60000000f00 */
[C---:B-1----:R-:W-:Y:S01]  /*8510*/  HMMA.16816.F32 R148, R168.reuse, R144, R12 ;  /* 0x00000090a894723c */ /* 0x042fe2000000180c */
[----:B------:R-:W1:Y:S03]  /*8520*/  LDSM.16.MT88.4 R12, [R238+0x2800] ;  /* 0x00280000ee0c783b */ /* 0x000e660000004200 */
[----:B------:R-:W-:Y:S04]  /*8530*/  FADD.FTZ R0, R173, R0 ;  /* 0x00000000ad007221 */ /* 0x000fe80000010000 */
[C---:B------:R-:W-:Y:S01]  /*8540*/  HMMA.16816.F32 R144, R168.reuse, R146, R16 ;  /* 0x00000092a890723c */ /* 0x040fe20000001810 */
[----:B------:R-:W-:Y:S07]  /*8550*/  STL [R1+0x4], R0 ;  /* 0x0000040001007387 */ /* 0x000fee0000100800 */
[C---:B---3--:R-:W-:Y:S08]  /*8560*/  HMMA.16816.F32 R140, R168.reuse, R136, R20 ;  /* 0x00000088a88c723c */ /* 0x048ff00000001814 */
[C---:B------:R-:W-:Y:S08]  /*8570*/  HMMA.16816.F32 R136, R168.reuse, R138, R24 ;  /* 0x0000008aa888723c */ /* 0x040ff00000001818 */
[C---:B--2---:R-:W-:Y:S08]  /*8580*/  HMMA.16816.F32 R28, R168.reuse, R4, R28 ;  /* 0x00000004a81c723c */ /* 0x044ff0000000181c */
[C---:B------:R-:W-:Y:S01]  /*8590*/  HMMA.16816.F32 R32, R168.reuse, R6, R32 ;  /* 0x00000006a820723c */ /* 0x040fe20000001820 */
[----:B------:R-:W2:Y:S07]  /*85a0*/  LDSM.16.MT88.4 R4, [R237+0x2800] ;  /* 0x00280000ed04783b */ /* 0x000eae0000004200 */
[C---:B-----5:R-:W-:Y:S08]  /*85b0*/  HMMA.16816.F32 R36, R168.reuse, R8, R36 ;  /* 0x00000008a824723c */ /* 0x060ff00000001824 */
[C---:B------:R-:W-:Y:S01]  /*85c0*/  HMMA.16816.F32 R40, R168.reuse, R10, R40 ;  /* 0x0000000aa828723c */ /* 0x040fe20000001828 */
[----:B------:R-:W3:Y:S07]  /*85d0*/  LDSM.16.MT88.4 R8, [R239+0x2800] ;  /* 0x00280000ef08783b */ /* 0x000eee0000004200 */
[C---:B-1----:R-:W-:Y:S08]  /*85e0*/  HMMA.16816.F32 R44, R168.reuse, R12, R44 ;  /* 0x0000000ca82c723c */ /* 0x042ff0000000182c */
[C---:B------:R-:W-:Y:S01]  /*85f0*/  HMMA.16816.F32 R48, R168.reuse, R14, R48 ;  /* 0x0000000ea830723c */ /* 0x040fe20000001830 */
[----:B------:R-:W1:Y:S07]  /*8600*/  LDSM.16.MT88.4 R12, [R236+0x4000] ;  /* 0x00400000ec0c783b */ /* 0x000e6e0000004200 */
[C---:B--2---:R-:W-:Y:S08]  /*8610*/  HMMA.16816.F32 R52, R168.reuse, R4, R52 ;  /* 0x00000004a834723c */ /* 0x044ff00000001834 */
[C---:B------:R-:W-:Y:S01]  /*8620*/  HMMA.16816.F32 R56, R168.reuse, R6, R56 ;  /* 0x00000006a838723c */ /* 0x040fe20000001838 */
[----:B------:R-:W2:Y:S07]  /*8630*/  LDSM.16.MT88.4 R4, [R238+0x4000] ;  /* 0x00400000ee04783b */ /* 0x000eae0000004200 */
[C---:B---3--:R-:W-:Y:S08]  /*8640*/  HMMA.16816.F32 R60, R168.reuse, R8, R60 ;  /* 0x00000008a83c723c */ /* 0x048ff0000000183c */
        /* <DEDUP_REMOVED lines=18> */
[C---:B------:R-:W-:Y:S08]  /*8770*/  HMMA.16816.F32 R112, R168.reuse, R10, R112 ;  /* 0x0000000aa870723c */ /* 0x040ff00000001870 */
[C---:B-1----:R-:W-:Y:S08]  /*8780*/  HMMA.16816.F32 R116, R168.reuse, R12, R116 ;  /* 0x0000000ca874723c */ /* 0x042ff00000001874 */
[C---:B------:R-:W-:Y:S08]  /*8790*/  HMMA.16816.F32 R120, R168.reuse, R14, R120 ;  /* 0x0000000ea878723c */ /* 0x040ff00000001878 */
[C---:B--2---:R-:W-:Y:S08]  /*87a0*/  HMMA.16816.F32 R124, R168.reuse, R4, R124 ;  /* 0x00000004a87c723c */ /* 0x044ff0000000187c */
[----:B------:R-:W-:Y:S01]  /*87b0*/  HMMA.16816.F32 R128, R168, R6, R128 ;  /* 0x00000006a880723c */ /* 0x000fe20000001880 */
[----:B------:R-:W-:-:S07]  /*87c0*/  @P4 BRA `(.L_x_33) ;  /* 0xffffd3f000004947 */ /* 0x000fce000383ffff */
.L_x_30:
[----:B------:R-:W-:Y:S11]  /*87d0*/  @!UPT UIADD3 URZ, URZ, URZ, URZ ;  /* 0x0000003f3f3ff290 */ /* 0x000ff6000fffe03f */
[----:B---3--:R-:W-:Y:S05]  /*87e0*/  BRA.DIV ~URZ, `(.L_x_34) ;  /* 0x00005c227f007947 */ /* 0x008fea000b800000 */
[----:B------:R-:W2:Y:S04]  /*87f0*/  LDL.LU R5, [R1] ;  /* 0x0000000001057983 */ /* 0x000ea80000300800 */
[----:B------:R-:W3:Y:S04]  /*8800*/  LDL.LU R6, [R1+0x4] ;  /* 0x0000040001067983 */ /* 0x000ee80000300800 */
[----:B--2---:R-:W1:Y:S04]  /*8810*/  SHFL.BFLY PT, R0, R5, 0x2, 0x1f ;  /* 0x0c401f0005007f89 */ /* 0x004e6800000e0000 */
[----:B---3--:R-:W2:Y:S01]  /*8820*/  SHFL.BFLY PT, R2, R6, 0x2, 0x1f ;  /* 0x0c401f0006027f89 */ /* 0x008ea200000e0000 */
[----:B-1----:R-:W-:-:S02]  /*8830*/  FADD.FTZ R0, R0, R5 ;  /* 0x0000000500007221 */ /* 0x002fc40000010000 */
[----:B--2---:R-:W-:-:S03]  /*8840*/  FADD.FTZ R4, R2, R6 ;  /* 0x0000000602047221 */ /* 0x004fc60000010000 */
[----:B------:R-:W1:Y:S04]  /*8850*/  SHFL.BFLY PT, R5, R0, 0x1, 0x1f ;  /* 0x0c201f0000057f89 */ /* 0x000e6800000e0000 */
[----:B------:R2:W3:Y:S01]  /*8860*/  SHFL.BFLY PT, R3, R4, 0x1, 0x1f ;  /* 0x0c201f0004037f89 */ /* 0x0004e200000e0000 */
[----:B-1----:R-:W-:-:S05]  /*8870*/  FADD.FTZ R0, R0, R5 ;  /* 0x0000000500007221 */ /* 0x002fca0000010000 */
.L_x_97:
[----:B------:R-:W-:Y:S01]  /*8880*/  FSETP.NE.FTZ.AND P1, PT, R0, RZ, PT ;  /* 0x000000ff0000720b */ /* 0x000fe20003f35000 */
[----:B---3--:R-:W-:Y:S01]  /*8890*/  FADD.FTZ R3, R3, R4 ;  /* 0x0000000403037221 */ /* 0x008fe20000010000 */
[----:B------:R-:W-:Y:S02]  /*88a0*/  MOV R2, RZ ;  /* 0x000000ff00027202 */ /* 0x000fe40000000f00 */
[----:B------:R-:W-:Y:S02]  /*88b0*/  MOV R20, 0xff800000 ;  /* 0xff80000000147802 */ /* 0x000fe40000000f00 */
[----:B------:R-:W-:-:S02]  /*88c0*/  FSETP.NE.FTZ.AND P0, PT, R3, RZ, PT ;  /* 0x000000ff0300720b */ /* 0x000fc40003f15000 */
[----:B------:R-:W-:-:S05]  /*88d0*/  MOV R15, 0xff800000 ;  /* 0xff800000000f7802 */ /* 0x000fca0000000f00 */
[----:B------:R-:W1:Y:S01]  /*88e0*/  @P1 MUFU.RCP R2, R0 ;  /* 0x0000000000021308 */ /* 0x000e620000001000 */
[----:B--2---:R-:W-:-:S05]  /*88f0*/  @P1 MOV R4, 0x3f317218 ;  /* 0x3f31721800041802 */ /* 0x004fca0000000f00 */
[----:B------:R-:W-:Y:S02]  /*8900*/  @P1 FMUL.FTZ R4, R4, c[0x0][0x2d0] ;  /* 0x0000b40004041a20 */ /* 0x000fe40000410000 */
[----:B------:R2:W3:Y:S01]  /*8910*/  @P1 MUFU.LG2 R5, R0 ;  /* 0x0000000000051308 */ /* 0x0004e20000000c00 */
[C---:B-1----:R-:W-:Y:S02]  /*8920*/  FMUL.FTZ R186, R2.reuse, R100 ;  /* 0x0000006402ba7220 */ /* 0x042fe40000410000 */
[C---:B------:R-:W-:Y:S02]  /*8930*/  FMUL.FTZ R187, R2.reuse, R101 ;  /* 0x0000006502bb7220 */ /* 0x040fe40000410000 */
[C---:B------:R-:W-:Y:S02]  /*8940*/  FMUL.FTZ R100, R2.reuse, R104 ;  /* 0x0000006802647220 */ /* 0x040fe40000410000 */
[C---:B------:R-:W-:Y:S01]  /*8950*/  FMUL.FTZ R101, R2.reuse, R105 ;  /* 0x0000006902657220 */ /* 0x040fe20000410000 */
[----:B--2---:R-:W-:Y:S01]  /*8960*/  MOV R0, RZ ;  /* 0x000000ff00007202 */ /* 0x004fe20000000f00 */
[----:B------:R-:W-:-:S02]  /*8970*/  FMUL.FTZ R104, R2, R108 ;  /* 0x0000006c02687220 */ /* 0x000fc40000410000 */
[C---:B------:R-:W-:Y:S02]  /*8980*/  FMUL.FTZ R105, R2.reuse, R109 ;  /* 0x0000006d02697220 */ /* 0x040fe40000410000 */
[C---:B------:R-:W-:Y:S01]  /*8990*/  FMUL.FTZ R184, R2.reuse, R76 ;  /* 0x0000004c02b87220 */ /* 0x040fe20000410000 */
[----:B------:R-:W1:Y:S01]  /*89a0*/  @P0 MUFU.RCP R0, R3 ;  /* 0x0000000300000308 */ /* 0x000e620000001000 */
        /* <DEDUP_REMOVED lines=15> */
[----:B-----5:R-:W-:-:S02]  /*8aa0*/  FMUL.FTZ R160, R2, R28 ;  /* 0x0000001c02a07220 */ /* 0x020fc40000410000 */
        /* <DEDUP_REMOVED lines=40> */
[----:B------:R-:W-:Y:S02]  /*8d30*/  FMUL.FTZ R77, R2, R129 ;  /* 0x00000081024d7220 */ /* 0x000fe40000410000 */
[----:B------:R2:W4:Y:S01]  /*8d40*/  @P0 MUFU.LG2 R2, R3 ;  /* 0x0000000300020308 */ /* 0x0005220000000c00 */
[----:B---3--:R-:W-:-:S02]  /*8d50*/  @P1 FMUL.FTZ R5, R5, 0.69314718246459960938 ;  /* 0x3f31721805051820 */ /* 0x008fc40000410000 */
[----:B-1----:R-:W-:Y:S02]  /*8d60*/  FMUL.FTZ R192, R0, R146 ;  /* 0x0000009200c07220 */ /* 0x002fe40000410000 */
[----:B------:R-:W-:Y:S01]  /*8d70*/  @P1 FFMA.FTZ R20, R4, R133, R5 ;  /* 0x0000008504141223 */ /* 0x000fe20000010005 */
[----:B------:R-:W-:Y:S01]  /*8d80*/  MOV R4, 0x1 ;  /* 0x0000000100047802 */ /* 0x000fe20000000f00 */
[C---:B------:R-:W-:Y:S02]  /*8d90*/  FMUL.FTZ R193, R0.reuse, R147 ;  /* 0x0000009300c17220 */ /* 0x040fe40000410000 */
[C---:B------:R-:W-:Y:S02]  /*8da0*/  FMUL.FTZ R204, R0.reuse, R154 ;  /* 0x0000009a00cc7220 */ /* 0x040fe40000410000 */
[C---:B------:R-:W-:Y:S02]  /*8db0*/  FMUL.FTZ R205, R0.reuse, R155 ;  /* 0x0000009b00cd7220 */ /* 0x040fe40000410000 */
[----:B------:R-:W-:-:S02]  /*8dc0*/  FMUL.FTZ R198, R0, R150 ;  /* 0x0000009600c67220 */ /* 0x000fc40000410000 */
[----:B------:R-:W-:Y:S01]  /*8dd0*/  FMUL.FTZ R199, R0, R151 ;  /* 0x0000009700c77220 */ /* 0x000fe20000410000 */
[----:B--2---:R-:W-:Y:S01]  /*8de0*/  @P0 MOV R3, 0x3f317218 ;  /* 0x3f31721800030802 */ /* 0x004fe20000000f00 */
[----:B----4-:R-:W-:Y:S02]  /*8df0*/  @P0 FMUL.FTZ R2, R2, 0.69314718246459960938 ;  /* 0x3f31721802020820 */ /* 0x010fe40000410000 */
[C---:B------:R-:W-:Y:S02]  /*8e00*/  FMUL.FTZ R146, R0.reuse, R142 ;  /* 0x0000008e00927220 */ /* 0x040fe40000410000 */
[----:B------:R-:W-:Y:S02]  /*8e10*/  @P0 FMUL.FTZ R3, R3, c[0x0][0x2d0] ;  /* 0x0000b40003030a20 */ /* 0x000fe40000410000 */
        /* <DEDUP_REMOVED lines=56> */
[----:B------:R-:W-:Y:S01]  /*91a0*/  FMUL.FTZ R79, R0, R131 ;  /* 0x00000083004f7220 */ /* 0x000fe20000410000 */
[----:B------:R-:W-:Y:S01]  /*91b0*/  PRMT R0, R4, 0x7610, R0 ;  /* 0x0000761004007816 */ /* 0x000fe20000000000 */
[----:B------:R-:W-:Y:S02]  /*91c0*/  @P0 FFMA.FTZ R15, R3, R132, R2 ;  /* 0x00000084030f0223 */ /* 0x000fe40000010002 */
.L_x_27:
[----:B--2---:R2:W5:Y:S04]  /*91d0*/  LDL R6, [R1+0x50] ;  /* 0x0000500001067983 */ /* 0x0045680000100800 */
[----:B------:R-:W3:Y:S01]  /*91e0*/  S2R R2, SR_TID.X ;  /* 0x0000000000027919 */ /* 0x000ee20000002100 */
[----:B------:R-:W-:Y:S01]  /*91f0*/  BSSY B0, `(.L_x_35) ;  /* 0x0000011000007945 */ /* 0x000fe20003800000 */
[----:B---3--:R-:W-:-:S13]  /*9200*/  LOP3.LUT P0, RZ, R2, 0xff, RZ, 0xc0, !PT ;  /* 0x000000ff02ff7812 */ /* 0x008fda000780c0ff */
[----:B------:R-:W-:Y:S05]  /*9210*/  @P0 BRA `(.L_x_36) ;  /* 0x000000e000000947 */ /* 0x000fea0003800000 */
[----:B--2---:R-:W2:Y:S01]  /*9220*/  S2R R4, SR_LANEID ;  /* 0x0000000000047919 */ /* 0x004ea20000000000 */
[----:B------:R-:W-:Y:S01]  /*9230*/  VOTEU.ANY UR4, UPT, PT ;  /* 0x0000000000047886 */ /* 0x000fe200038e0100 */
[----:B-1----:R-:W-:Y:S01]  /*9240*/  IMAD.MOV.U32 R5, RZ, RZ, c[0x0][0x564] ;  /* 0x00015900ff057624 */ /* 0x002fe200078e00ff */
[----:B------:R-:W2:Y:S08]  /*9250*/  FLO.U32 R3, UR4 ;  /* 0x0000000400037d00 */ /* 0x000eb000080e0000 */
[----:B------:R-:W1:Y:S01]  /*9260*/  POPC R2, UR4 ;  /* 0x0000000400027d09 */ /* 0x000e620008000000 */
[----:B--2---:R-:W-:Y:S01]  /*9270*/  ISETP.EQ.U32.AND P0, PT, R3, R4, PT ;  /* 0x000000040300720c */ /* 0x004fe20003f02070 */
[----:B------:R-:W-:-:S12]  /*9280*/  IMAD.MOV.U32 R4, RZ, RZ, c[0x0][0x560] ;  /* 0x00015800ff047624 */ /* 0x000fd800078e00ff */
[----:B-1----:R1:W2:Y:S04]  /*9290*/  @P0 ATOMG.E.ADD.STRONG.GPU PT, R2, [R4.64], R2 ;  /* 0x00000002040209a8 */ /* 0x0022a800081ee1c6 */
[----:B-1----:R-:W1:Y:S04]  /*92a0*/  S2R R4, SR_LTMASK ;  /* 0x0000000000047919 */ /* 0x002e680000003900 */
[----:B--2---:R1:W2:Y:S02]  /*92b0*/  SHFL.IDX PT, R3, R2, R3, 0x1f ;  /* 0x00001f0302037589 */ /* 0x0042a400000e0000 */
[----:B-1----:R-:W-:-:S06]  /*92c0*/  LOP3.LUT R2, R4, UR4, RZ, 0xc0, !PT ;  /* 0x0000000404027c12 */ /* 0x002fcc000f8ec0ff */
[----:B------:R-:W2:Y:S02]  /*92d0*/  POPC R2, R2 ;  /* 0x0000000200027309 */ /* 0x000ea40000000000 */
[----:B--2--5:R-:W-:-:S05]  /*92e0*/  IADD3 R6, R3, c[0x0][0xc], R2 ;  /* 0x0000030003067a10 */ /* 0x024fca0007ffe002 */
[----:B------:R1:W-:Y:S02]  /*92f0*/  STL [R1+0x50], R6 ;  /* 0x0000500601007387 */ /* 0x0003e40000100800 */
.L_x_36:
[----:B--2---:R-:W-:Y:S05]  /*9300*/  BSYNC B0 ;  /* 0x0000000000007941 */ /* 0x004fea0003800000 */
.L_x_35:
[----:B------:R-:W-:Y:S01]  /*9310*/  PRMT R0, R0, 0x9910, RZ ;  /* 0x0000991000007816 */ /* 0x000fe200000000ff */
[----:B------:R-:W-:Y:S01]  /*9320*/  BSSY B1, `(.L_x_37) ;  /* 0x000040d000017945 */ /* 0x000fe20003800000 */
[----:B-----5:R-:W-:Y:S02]  /*9330*/  IMAD.MOV.U32 R131, RZ, RZ, R6 ;  /* 0x000000ffff837224 */ /* 0x020fe400078e0006 */
[----:B------:R-:W-:-:S13]  /*9340*/  ISETP.NE.AND P0, PT, R0, RZ, PT ;  /* 0x000000ff0000720c */ /* 0x000fda0003f05270 */
[----:B------:R-:W-:Y:S05]  /*9350*/  @!P0 BRA `(.L_x_38) ;  /* 0x0000310000008947 */ /* 0x000fea0003800000 */
[----:B------:R-:W2:Y:S04]  /*9360*/  LDL R7, [R1+0x78] ;  /* 0x0000780001077983 */ /* 0x000ea80000100800 */
[----:B-1----:R-:W3:Y:S04]  /*9370*/  LDL R13, [R1+0x7c] ;  /* 0x00007c00010d7983 */ /* 0x002ee80000100800 */
[----:B------:R-:W4:Y:S04]  /*9380*/  LDL R9, [R1+0x84] ;  /* 0x0000840001097983 */ /* 0x000f280000100800 */
[----:B------:R-:W4:Y:S04]  /*9390*/  LDL R12, [R1+0x80] ;  /* 0x00008000010c7983 */ /* 0x000f280000100800 */
[----:B------:R-:W4:Y:S04]  /*93a0*/  LDL R11, [R1+0x94] ;  /* 0x00009400010b7983 */ /* 0x000f280000100800 */
[----:B------:R-:W4:Y:S04]  /*93b0*/  LDL R6, [R1+0x8c] ;  /* 0x00008c0001067983 */ /* 0x000f280000100800 */
[----:B------:R-:W4:Y:S04]  /*93c0*/  LDL R5, [R1+0x90] ;  /* 0x0000900001057983 */ /* 0x000f280000100800 */
[----:B------:R-:W4:Y:S04]  /*93d0*/  LDL R10, [R1+0x88] ;  /* 0x00008800010a7983 */ /* 0x000f280000100800 */
[----:B------:R-:W4:Y:S01]  /*93e0*/  LDL R8, [R1+0x48] ;  /* 0x0000480001087983 */ /* 0x000f220000100800 */
[----:B------:R-:W-:Y:S01]  /*93f0*/  WARPSYNC 0xffffffff ;  /* 0xffffffff00007948 */ /* 0x000fe20003800000 */
[----:B------:R-:W-:-:S02]  /*9400*/  F2FP.PACK_AB R0, R157, R156 ;  /* 0x0000009c9d00723e */ /* 0x000fc400000000ff */
[----:B------:R-:W-:Y:S01]  /*9410*/  BAR.SYNC.DEFER_BLOCKING 0x1, 0x100 ;  /* 0x0044000000007b1d */ /* 0x000fe20000010000 */
[----:B------:R-:W-:Y:S02]  /*9420*/  F2FP.PACK_AB R2, R159, R158 ;  /* 0x0000009e9f02723e */ /* 0x000fe400000000ff */
[----:B------:R-:W-:Y:S02]  /*9430*/  F2FP.PACK_AB R3, R153, R152 ;  /* 0x000000989903723e */ /* 0x000fe400000000ff */
[----:B------:R-:W-:Y:S02]  /*9440*/  F2FP.PACK_AB R4, R101, R100 ;  /* 0x000000646504723e */ /* 0x000fe400000000ff */
[----:B------:R-:W-:-:S04]  /*9450*/  ISETP.NE.U32.AND P2, PT, RZ, c[0x0][0x500], PT ;  /* 0x00014000ff007a0c */ /* 0x000fc80003f45070 */
[----:B------:R-:W-:Y:S01]  /*9460*/  ISETP.NE.AND.EX P2, PT, RZ, c[0x0][0x504], PT, P2 ;  /* 0x00014100ff007a0c */ /* 0x000fe20003f45320 */
[----:B--2---:R1:W-:Y:S04]  /*9470*/  STS [R7], R0 ;  /* 0x0000000007007388 */ /* 0x0043e80000000800 */
[----:B------:R2:W-:Y:S04]  /*9480*/  STS [R7+0x400], R2 ;  /* 0x0004000207007388 */ /* 0x0005e80000000800 */
[----:B---3--:R3:W-:Y:S01]  /*9490*/  STS [R13], R3 ;  /* 0x000000030d007388 */ /* 0x0087e20000000800 */
[----:B-1----:R-:W-:-:S02]  /*94a0*/  F2FP.PACK_AB R0, R205, R204 ;  /* 0x000000cccd00723e */ /* 0x002fc400000000ff */
[----:B--2---:R-:W-:-:S03]  /*94b0*/  F2FP.PACK_AB R2, R149, R148 ;  /* 0x000000949502723e */ /* 0x004fc600000000ff */
[----:B------:R1:W-:Y:S01]  /*94c0*/  STS [R13+0x400], R0 ;  /* 0x000400000d007388 */ /* 0x0003e20000000800 */
[----:B---3--:R-:W-:-:S03]  /*94d0*/  F2FP.PACK_AB R3, R199, R198 ;  /* 0x000000c6c703723e */ /* 0x008fc600000000ff */
[----:B----4-:R2:W-:Y:S04]  /*94e0*/  STS [R9], R2 ;  /* 0x0000000209007388 */ /* 0x0105e80000000800 */
[----:B------:R3:W-:Y:S01]  /*94f0*/  STS [R9+0x400], R3 ;  /* 0x0004000309007388 */ /* 0x0007e20000000800 */
[----:B-1----:R-:W-:Y:S02]  /*9500*/  F2FP.PACK_AB R0, R145, R144 ;  /* 0x000000909100723e */ /* 0x002fe400000000ff */
[----:B--2---:R-:W-:-:S03]  /*9510*/  F2FP.PACK_AB R2, R193, R192 ;  /* 0x000000c0c102723e */ /* 0x004fc600000000ff */
[----:B------:R1:W-:Y:S01]  /*9520*/  STS [R12], R0 ;  /* 0x000000000c007388 */ /* 0x0003e20000000800 */
[----:B---3--:R-:W-:-:S03]  /*9530*/  F2FP.PACK_AB R3, R141, R140 ;  /* 0x0000008c8d03723e */ /* 0x008fc600000000ff */
[----:B------:R2:W-:Y:S04]  /*9540*/  STS [R12+0x400], R2 ;  /* 0x000400020c007388 */ /* 0x0005e80000000800 */
[----:B------:R3:W-:Y:S01]  /*9550*/  STS [R11], R3 ;  /* 0x000000030b007388 */ /* 0x0007e20000000800 */
[----:B-1----:R-:W-:Y:S02]  /*9560*/  F2FP.PACK_AB R0, R147, R146 ;  /* 0x000000929300723e */ /* 0x002fe400000000ff */
[----:B--2---:R-:W-:-:S03]  /*9570*/  F2FP.PACK_AB R2, R137, R136 ;  /* 0x000000888902723e */ /* 0x004fc600000000ff */
[----:B------:R1:W-:Y:S01]  /*9580*/  STS [R11+0x400], R0 ;  /* 0x000400000b007388 */ /* 0x0003e20000000800 */
[----:B---3--:R-:W-:-:S03]  /*9590*/  F2FP.PACK_AB R3, R139, R138 ;  /* 0x0000008a8b03723e */ /* 0x008fc600000000ff */
[----:B------:R2:W-:Y:S04]  /*95a0*/  STS [R6], R2 ;  /* 0x0000000206007388 */ /* 0x0005e80000000800 */
        /* <DEDUP_REMOVED lines=11> */
[----:B------:R2:W-:Y:S04]  /*9660*/  STS [R7+0x4000], R2 ;  /* 0x0040000207007388 */ /* 0x0005e80000000800 */
[----:B------:R3:W-:Y:S01]  /*9670*/  STS [R7+0x4400], R3 ;  /* 0x0044000307007388 */ /* 0x0007e20000000800 */
        /* <DEDUP_REMOVED lines=71> */
[----:B------:R-:W-:Y:S04]  /*9af0*/  STS [R9+0xc400], R4 ;  /* 0x00c4000409007388 */ /* 0x000fe80000000800 */
[----:B------:R3:W-:Y:S04]  /*9b00*/  STS [R12+0xc000], R2 ;  /* 0x00c000020c007388 */ /* 0x0007e80000000800 */
[----:B------:R-:W4:Y:S01]  /*9b10*/  LDL R7, [R1+0x64] ;  /* 0x0000640001077983 */ /* 0x000f220000100800 */
[----:B-1----:R-:W-:-:S02]  /*9b20*/  F2FP.PACK_AB R0, R115, R114 ;  /* 0x000000727300723e */ /* 0x002fc400000000ff */
[----:B--2---:R-:W-:-:S03]  /*9b30*/  F2FP.PACK_AB R3, R191, R190 ;  /* 0x000000bebf03723e */ /* 0x004fc600000000ff */
[----:B------:R1:W-:Y:S04]  /*9b40*/  STS [R12+0xc400], R0 ;  /* 0x00c400000c007388 */ /* 0x0003e80000000800 */
[----:B------:R2:W-:Y:S01]  /*9b50*/  STS [R11+0xc000], R3 ;  /* 0x00c000030b007388 */ /* 0x0005e20000000800 */
[----:B---3--:R-:W-:Y:S01]  /*9b60*/  F2FP.PACK_AB R2, R119, R118 ;  /* 0x000000767702723e */ /* 0x008fe200000000ff */
[----:B------:R-:W-:Y:S02]  /*9b70*/  IMAD.MOV.U32 R4, RZ, RZ, 0x4 ;  /* 0x00000004ff047424 */ /* 0x000fe400078e00ff */
[----:B------:R-:W3:Y:S01]  /*9b80*/  LDL.LU R9, [R1+0x74] ;  /* 0x0000740001097983 */ /* 0x000ee20000300800 */
[----:B------:R-:W-:Y:S01]  /*9b90*/  ISETP.NE.U32.AND P0, PT, RZ, c[0x0][0x508], PT ;  /* 0x00014200ff007a0c */ /* 0x000fe20003f05070 */
[----:B------:R-:W-:-:S02]  /*9ba0*/  IMAD.MOV.U32 R14, RZ, RZ, c[0x0][0x388] ;  /* 0x0000e200ff0e7624 */ /* 0x000fc400078e00ff */
[----:B------:R2:W-:Y:S01]  /*9bb0*/  STS [R11+0xc400], R2 ;  /* 0x00c400020b007388 */ /* 0x0005e20000000800 */
[----:B------:R-:W-:Y:S02]  /*9bc0*/  ISETP.NE.AND.EX P1, PT, RZ, c[0x0][0x50c], PT, P0 ;  /* 0x00014300ff007a0c */ /* 0x000fe40003f25300 */
[----:B-1----:R-:W-:Y:S02]  /*9bd0*/  F2FP.PACK_AB R0, R189, R188 ;  /* 0x000000bcbd00723e */ /* 0x002fe400000000ff */
[----:B--2---:R-:W-:-:S03]  /*9be0*/  F2FP.PACK_AB R3, R123, R122 ;  /* 0x0000007a7b03723e */ /* 0x004fc600000000ff */
[----:B------:R1:W-:Y:S04]  /*9bf0*/  STS [R6+0xc000], R0 ;  /* 0x00c0000006007388 */ /* 0x0003e80000000800 */
[----:B------:R2:W-:Y:S01]  /*9c00*/  STS [R6+0xc400], R3 ;  /* 0x00c4000306007388 */ /* 0x0005e20000000800 */
[----:B------:R-:W-:-:S05]  /*9c10*/  F2FP.PACK_AB R2, R113, R112 ;  /* 0x000000707102723e */ /* 0x000fca00000000ff */
[----:B------:R2:W-:Y:S01]  /*9c20*/  STS [R5+0xc000], R2 ;  /* 0x00c0000205007388 */ /* 0x0005e20000000800 */
[----:B-1----:R-:W-:Y:S02]  /*9c30*/  F2FP.PACK_AB R0, R127, R126 ;  /* 0x0000007e7f00723e */ /* 0x002fe400000000ff */
[----:B--2---:R-:W-:-:S03]  /*9c40*/  F2FP.PACK_AB R3, R77, R76 ;  /* 0x0000004c4d03723e */ /* 0x004fc600000000ff */
[----:B------:R1:W-:Y:S01]  /*9c50*/  STS [R5+0xc400], R0 ;  /* 0x00c4000005007388 */ /* 0x0003e20000000800 */
[----:B------:R-:W-:-:S03]  /*9c60*/  F2FP.PACK_AB R6, R79, R78 ;  /* 0x0000004e4f06723e */ /* 0x000fc600000000ff */
[----:B------:R4:W-:Y:S04]  /*9c70*/  STS [R10+0xc000], R3 ;  /* 0x00c000030a007388 */ /* 0x0009e80000000800 */
[----:B------:R2:W-:Y:S04]  /*9c80*/  STS [R10+0xc400], R6 ;  /* 0x00c400060a007388 */ /* 0x0005e80000000800 */
[----:B------:R-:W-:Y:S01]  /*9c90*/  BAR.SYNC.DEFER_BLOCKING 0x1, 0x100 ;  /* 0x0044000000007b1d */ /* 0x000fe20000010000 */
[----:B------:R-:W-:Y:S01]  /*9ca0*/  @P1 LEA R2, P0, R8, c[0x0][0x508], 0x2 ;  /* 0x0001420008021a11 */ /* 0x000fe200078010ff */
[----:B-1----:R-:W-:-:S02]  /*9cb0*/  IMAD.MOV.U32 R0, RZ, RZ, RZ ;  /* 0x000000ffff007224 */ /* 0x002fc400078e00ff */
[----:B------:R-:W-:-:S05]  /*9cc0*/  IMAD.WIDE R4, R8, R4, c[0x0][0x500] ;  /* 0x0001400008047625 */ /* 0x000fca00078e0204 */
[----:B------:R2:W5:Y:S01]  /*9cd0*/  @P2 LDG.E R0, [R4.64] ;  /* 0x0000000604002981 */ /* 0x000562000c1e1900 */
[----:B----4-:R-:W-:-:S05]  /*9ce0*/  @P1 LEA.HI.X R3, R8, c[0x0][0x50c], R7, 0x2, P0 ;  /* 0x0001430008031a11 */ /* 0x010fca00000f1407 */
[----:B------:R1:W5:Y:S01]  /*9cf0*/  @P1 LDG.E R14, [R2.64] ;  /* 0x00000006020e1981 */ /* 0x000362000c1e1900 */
[----:B---3--:R-:W-:-:S04]  /*9d00*/  ISETP.NE.AND P0, PT, R9, RZ, PT ;  /* 0x000000ff0900720c */ /* 0x008fc80003f05270 */
[----:B-1----:R-:W-:Y:S01]  /*9d10*/  SEL R3, R9, c[0x0][0x3d4], P0 ;  /* 0x0000f50009037a07 */ /* 0x002fe20000000000 */
[----:B------:R-:W-:Y:S05]  /*9d20*/  @P1 BRA `(.L_x_39) ;  /* 0x0000004000001947 */ /* 0x000fea0003800000 */
[----:B--2---:R-:W-:Y:S05]  /*9d30*/  @!P2 BRA `(.L_x_39) ;  /* 0x000000300000a947 */ /* 0x004fea0003800000 */
[----:B------:R1:W2:Y:S04]  /*9d40*/  LDG.E R2, [R4.64] ;  /* 0x0000000604027981 */ /* 0x0002a8000c1e1900 */
[----:B-1----:R-:W2:Y:S02]  /*9d50*/  LDG.E R4, [R4.64+0x4] ;  /* 0x0000040604047981 */ /* 0x002ea4000c1e1900 */
[----:B--2--5:R-:W-:Y:S02]  /*9d60*/  IADD3 R14, -R2, R4, RZ ;  /* 0x00000004020e7210 */ /* 0x024fe40007ffe1ff */
.L_x_39:
[----:B--2---:R-:W2:Y:S04]  /*9d70*/  LDL R6, [R1+0xa4] ;  /* 0x0000a40001067983 */ /* 0x004ea80000100800 */
[----:B------:R-:W2:Y:S04]  /*9d80*/  LDL R132, [R1+0x54] ;  /* 0x0000540001847983 */ /* 0x000ea80000100800 */
[----:B------:R-:W3:Y:S04]  /*9d90*/  LDL R21, [R1+0x60] ;  /* 0x0000600001157983 */ /* 0x000ee80000100800 */
[----:B------:R-:W4:Y:S04]  /*9da0*/  LDL R22, [R1+0x98] ;  /* 0x0000980001167983 */ /* 0x000f280000100800 */
[----:B------:R-:W4:Y:S01]  /*9db0*/  LDL R23, [R1+0xa0] ;  /* 0x0000a00001177983 */ /* 0x000f220000100800 */
[----:B------:R-:W-:Y:S01]  /*9dc0*/  IMAD.MOV.U32 R2, RZ, RZ, 0x368 ;  /* 0x00000368ff027424 */ /* 0x000fe200078e00ff */
[----:B------:R-:W-:-:S04]  /*9dd0*/  ISETP.GT.AND P2, PT, R3, 0x1, PT ;  /* 0x000000010300780c */ /* 0x000fc80003f44270 */
[----:B------:R-:W-:-:S04]  /*9de0*/  SEL R2, R2, 0x328, P2 ;  /* 0x0000032802027807 */ /* 0x000fc80001000000 */
[----:B------:R1:W1:Y:S08]  /*9df0*/  LDC.64 R4, c[0x0][R2+0x170] ;  /* 0x00005c0002047b82 */ /* 0x0002700000000a00 */
[----:B------:R1:W3:Y:S08]  /*9e00*/  LDC.64 R12, c[0x0][R2+0x168] ;  /* 0x00005a00020c7b82 */ /* 0x0002f00000000a00 */
[----:B------:R1:W2:Y:S08]  /*9e10*/  LDC.64 R16, c[0x0][R2+0x178] ;  /* 0x00005e0002107b82 */ /* 0x0002b00000000a00 */
[----:B------:R1:W2:Y:S01]  /*9e20*/  LDC.64 R18, c[0x0][R2+0x160] ;  /* 0x0000580002127b82 */ /* 0x0002a20000000a00 */
[----:B------:R-:W-:-:S04]  /*9e30*/  ISETP.NE.U32.AND P0, PT, RZ, c[0x0][0x500], PT ;  /* 0x00014000ff007a0c */ /* 0x000fc80003f05070 */
[----:B------:R-:W-:-:S04]  /*9e40*/  ISETP.NE.AND.EX P0, PT, RZ, c[0x0][0x504], PT, P0 ;  /* 0x00014100ff007a0c */ /* 0x000fc80003f05300 */
[----:B------:R-:W-:Y:S02]  /*9e50*/  SEL R8, R8, RZ, !P0 ;  /* 0x000000ff08087207 */ /* 0x000fe40004000000 */
[----:B------:R-:W-:Y:S01]  /*9e60*/  SEL R3, R7, RZ, !P0 ;  /* 0x000000ff07037207 */ /* 0x000fe20004000000 */
[----:B-1----:R-:W-:-:S05]  /*9e70*/  IMAD.MOV.U32 R2, RZ, RZ, c[0x0][0x4e8] ;  /* 0x00013a00ff027624 */ /* 0x002fca00078e00ff */
[----:B------:R-:W-:Y:S01]  /*9e80*/  ISETP.NE.AND P3, PT, R2, 0x1, PT ;  /* 0x000000010200780c */ /* 0x000fe20003f65270 */
[----:B------:R-:W-:-:S04]  /*9e90*/  IMAD R2, R5, R8, RZ ;  /* 0x0000000805027224 */ /* 0x000fc800078e02ff */
[C---:B------:R-:W-:Y:S02]  /*9ea0*/  IMAD R11, R4.reuse, R3, R2 ;  /* 0x00000003040b7224 */ /* 0x040fe400078e0202 */
[----:B------:R-:W-:Y:S01]  /*9eb0*/  IMAD.WIDE.U32 R4, R4, R8, RZ ;  /* 0x0000000804047225 */ /* 0x000fe200078e00ff */
[----:B------:R-:W1:Y:S03]  /*9ec0*/  S2R R24, SR_TID.X ;  /* 0x0000000000187919 */ /* 0x000e660000002100 */
[----:B--2---:R-:W-:-:S04]  /*9ed0*/  IMAD R9, R132, 0x80, R6 ;  /* 0x0000008084097824 */ /* 0x004fc800078e0206 */
[----:B------:R-:W-:-:S04]  /*9ee0*/  @P3 IMAD.HI.U32 R3, R9, c[0x0][0x4ec], RZ ;  /* 0x00013b0009033a27 */ /* 0x000fc800078e00ff */
[----:B---3--:R-:W-:-:S04]  /*9ef0*/  IMAD.WIDE.U32 R6, R12, R21, RZ ;  /* 0x000000150c067225 */ /* 0x008fc800078e00ff */
[----:B------:R-:W-:Y:S01]  /*9f00*/  IMAD.MOV.U32 R2, RZ, RZ, R9 ;  /* 0x000000ffff027224 */ /* 0x000fe200078e0009 */
[----:B------:R-:W-:Y:S01]  /*9f10*/  @P3 SHF.R.U32.HI R2, RZ, c[0x0][0x4f0], R3 ;  /* 0x00013c00ff023a19 */ /* 0x000fe20000011603 */
[----:B------:R-:W-:Y:S01]  /*9f20*/  IMAD R10, R13, R21, RZ ;  /* 0x000000150d0a7224 */ /* 0x000fe200078e02ff */
[----:B----4-:R-:W-:Y:S02]  /*9f30*/  SEL R3, R22, RZ, P2 ;  /* 0x000000ff16037207 */ /* 0x010fe40001000000 */
[----:B-----5:R-:W-:Y:S01]  /*9f40*/  IADD3 R13, P1, P0, R4, R6, R0 ;  /* 0x00000006040d7210 */ /* 0x020fe2000783e000 */
[----:B------:R-:W-:Y:S01]  /*9f50*/  IMAD.IADD R6, R7, 0x1, R10 ;  /* 0x0000000107067824 */ /* 0x000fe200078e020a */
[----:B------:R-:W-:Y:S01]  /*9f60*/  SHF.R.S32.HI R10, RZ, 0x1f, R0 ;  /* 0x0000001fff0a7819 */ /* 0x000fe20000011400 */
[----:B------:R-:W-:Y:S02]  /*9f70*/  IMAD.IADD R12, R5, 0x1, R11 ;  /* 0x00000001050c7824 */ /* 0x000fe400078e020b */
[----:B------:R-:W-:-:S02]  /*9f80*/  IMAD.MOV R7, RZ, RZ, -R2 ;  /* 0x000000ffff077224 */ /* 0x000fc400078e0a02 */
[-C--:B------:R-:W-:Y:S02]  /*9f90*/  IMAD R11, R17, R3.reuse, RZ ;  /* 0x00000003110b7224 */ /* 0x080fe400078e02ff */
[----:B------:R-:W-:Y:S01]  /*9fa0*/  IMAD.WIDE.U32 R4, R16, R3, RZ ;  /* 0x0000000310047225 */ /* 0x000fe200078e00ff */
[----:B------:R-:W-:-:S03]  /*9fb0*/  IADD3.X R12, R12, R6, R10, P1, P0 ;  /* 0x000000060c0c7210 */ /* 0x000fc60000fe040a */
[----:B------:R-:W-:Y:S01]  /*9fc0*/  IMAD R3, R7, c[0x0][0x4e8], R9 ;  /* 0x00013a0007037a24 */ /* 0x000fe200078e0209 */
[----:B------:R-:W-:Y:S01]  /*9fd0*/  IADD3 R4, P1, P0, R2, R13, R4 ;  /* 0x0000000d02047210 */ /* 0x000fe2000783e004 */
[----:B------:R-:W-:Y:S01]  /*9fe0*/  IMAD.IADD R11, R5, 0x1, R11 ;  /* 0x00000001050b7824 */ /* 0x000fe200078e020b */
[----:B------:R-:W-:Y:S01]  /*9ff0*/  SHF.R.S32.HI R5, RZ, 0x1f, R2 ;  /* 0x0000001fff057819 */ /* 0x000fe20000011402 */
[----:B------:R-:W-:Y:S01]  /*a000*/  IMAD R2, R19, R3, RZ ;  /* 0x0000000313027224 */ /* 0x000fe200078e02ff */
[----:B------:R-:W-:Y:S02]  /*a010*/  SHF.R.S32.HI R6, RZ, 0x1f, R3 ;  /* 0x0000001fff067819 */ /* 0x000fe40000011403 */
[----:B------:R-:W-:Y:S01]  /*a020*/  IADD3.X R5, R5, R12, R11, P1, P0 ;  /* 0x0000000c05057210 */ /* 0x000fe20000fe040b */
[----:B------:R-:W-:Y:S02]  /*a030*/  IMAD.MOV.U32 R7, RZ, RZ, c[0x0][0x4a8] ;  /* 0x00012a00ff077624 */ /* 0x000fe400078e00ff */
[----:B------:R-:W-:-:S02]  /*a040*/  IMAD R6, R18, R6, R2 ;  /* 0x0000000612067224 */ /* 0x000fc400078e0202 */
[----:B------:R-:W-:Y:S01]  /*a050*/  IMAD.WIDE.U32 R2, R18, R3, R4 ;  /* 0x0000000312027225 */ /* 0x000fe200078e0004 */
[----:B------:R-:W-:-:S03]  /*a060*/  SEL R4, R7, c[0x0][0x450], P2 ;  /* 0x0001140007047a07 */ /* 0x000fc60001000000 */
[----:B------:R-:W-:Y:S01]  /*a070*/  IMAD.MOV.U32 R5, RZ, RZ, c[0x0][0x4ac] ;  /* 0x00012b00ff057624 */ /* 0x000fe200078e00ff */
[----:B-1----:R-:W-:Y:S01]  /*a080*/  SHF.R.S32.HI R22, RZ, 0x1f, R24 ;  /* 0x0000001fff167819 */ /* 0x002fe20000011418 */
[----:B------:R-:W-:Y:S01]  /*a090*/  IMAD.IADD R3, R3, 0x1, R6 ;  /* 0x0000000103037824 */ /* 0x000fe200078e0206 */
[----:B------:R-:W-:Y:S02]  /*a0a0*/  LEA R4, P0, R2, R4, 0x2 ;  /* 0x0000000402047211 */ /* 0x000fe400078010ff */
[----:B------:R-:W-:Y:S02]  /*a0b0*/  SEL R5, R5, c[0x0][0x454], P2 ;  /* 0x0001150005057a07 */ /* 0x000fe40001000000 */
[----:B------:R-:W-:Y:S02]  /*a0c0*/  LEA.HI R22, R22, R24, RZ, 0x5 ;  /* 0x0000001816167211 */ /* 0x000fe400078f28ff */
[----:B------:R-:W-:Y:S02]  /*a0d0*/  LEA.HI.X R2, R2, R5, R3, 0x2, P0 ;  /* 0x0000000502027211 */ /* 0x000fe400000f1403 */
[----:B------:R-:W-:Y:S01]  /*a0e0*/  LOP3.LUT R22, R22, 0xffffffe0, RZ, 0xc0, !PT ;  /* 0xffffffe016167812 */ /* 0x000fe200078ec0ff */
[----:B------:R-:W-:Y:S04]  /*a0f0*/  SHFL.IDX PT, R6, R4, RZ, 0x1c1f ;  /* 0x001c1fff04067589 */ /* 0x000fe800000e0000 */
[----:B------:R-:W1:Y:S01]  /*a100*/  SHFL.IDX PT, R7, R2, RZ, 0x1c1f ;  /* 0x001c1fff02077589 */ /* 0x000e6200000e0000 */
[----:B------:R-:W-:-:S03]  /*a110*/  IMAD.IADD R22, R24, 0x1, -R22 ;  /* 0x0000000118167824 */ /* 0x000fc600078e0a16 */
[----:B------:R-:W-:Y:S01]  /*a120*/  SHFL.IDX PT, R4, R4, 0x1, 0x1c1f ;  /* 0x003c1f0004047f89 */ /* 0x000fe200000e0000 */
[----:B------:R-:W-:-:S03]  /*a130*/  IMAD R13, R14, c[0x0][0x4e8], RZ ;  /* 0x00013a000e0d7a24 */ /* 0x000fc600078e02ff */
[----:B------:R2:W3:Y:S01]  /*a140*/  SHFL.IDX PT, R5, R2, 0x1, 0x1c1f ;  /* 0x003c1f0002057f89 */ /* 0x0004e200000e0000 */
[----:B------:R-:W-:Y:S01]  /*a150*/  LOP3.LUT P0, RZ, R22, 0x3, RZ, 0xc0, !PT ;  /* 0x0000000316ff7812 */ /* 0x000fe2000780c0ff */
[----:B--2---:R-:W-:-:S05]  /*a160*/  IMAD R2, R132, 0x80, R23 ;  /* 0x0000008084027824 */ /* 0x004fca00078e0217 */
[C---:B------:R-:W-:Y:S02]  /*a170*/  IADD3 R3, R2.reuse, 0x8, RZ ;  /* 0x0000000802037810 */ /* 0x040fe40007ffe0ff */
[-C--:B------:R-:W-:Y:S02]  /*a180*/  ISETP.GE.OR P1, PT, R2, R13.reuse, P0 ;  /* 0x0000000d0200720c */ /* 0x080fe40000726670 */
[----:B------:R-:W-:-:S11]  /*a190*/  ISETP.GE.OR P0, PT, R3, R13, P0 ;  /* 0x0000000d0300720c */ /* 0x000fd60000706670 */
[----:B-1----:R1:W-:Y:S01]  /*a1a0*/  @!P1 ST.E [R6.64], R20 ;  /* 0x0000001406009985 */ /* 0x0023e2000c101906 */
[----:B------:R-:W-:-:S03]  /*a1b0*/  ISETP.GE.AND P1, PT, R3, R13, PT ;  /* 0x0000000d0300720c */ /* 0x000fc60003f26270 */
[----:B---3--:R1:W-:Y:S01]  /*a1c0*/  @!P0 ST.E [R4.64], R15 ;  /* 0x0000000f04008985 */ /* 0x0083e2000c101906 */
[----:B------:R-:W-:Y:S02]  /*a1d0*/  ISETP.GE.AND P0, PT, R2, R13, PT ;  /* 0x0000000d0200720c */ /* 0x000fe40003f06270 */
[----:B------:R-:W-:Y:S01]  /*a1e0*/  P2R R130, PR, RZ, 0x2 ;  /* 0x00000002ff827803 */ /* 0x000fe20000000000 */
[----:B------:R-:W-:Y:S05]  /*a1f0*/  @P2 BRA `(.L_x_40) ;  /* 0x00000b4000002947 */ /* 0x000fea0003800000 */
[----:B------:R-:W2:Y:S01]  /*a200*/  S2R R23, SR_TID.X ;  /* 0x0000000000177919 */ /* 0x000ea20000002100 */
[----:B------:R-:W-:Y:S01]  /*a210*/  IMAD R10, R10, c[0x0][0x3a0], RZ ;  /* 0x0000e8000a0a7a24 */ /* 0x000fe200078e02ff */
[----:B-1----:R-:W-:Y:S01]  /*a220*/  SHF.R.S32.HI R5, RZ, 0x1f, R8 ;  /* 0x0000001fff057819 */ /* 0x002fe20000011408 */
[C---:B------:R-:W-:Y:S01]  /*a230*/  IMAD.WIDE.U32 R2, R0.reuse, c[0x0][0x3a0], RZ ;  /* 0x0000e80000027a25 */ /* 0x040fe200078e00ff */
[----:B------:R1:W3:Y:S03]  /*a240*/  LDS.128 R28, [R248+0x80] ;  /* 0x00008000f81c7984 */ /* 0x0002e60000000c00 */
[----:B------:R-:W-:Y:S01]  /*a250*/  IMAD R0, R0, c[0x0][0x3a4], R10 ;  /* 0x0000e90000007a24 */ /* 0x000fe200078e020a */
[----:B------:R1:W4:Y:S01]  /*a260*/  LDS.128 R44, [R248+0x1080] ;  /* 0x00108000f82c7984 */ /* 0x0003220000000c00 */
[----:B------:R-:W-:-:S02]  /*a270*/  IMAD R5, R5, c[0x0][0x3f0], RZ ;  /* 0x0000fc0005057a24 */ /* 0x000fc400078e02ff */
[----:B------:R-:W-:Y:S01]  /*a280*/  IMAD.IADD R3, R3, 0x1, R0 ;  /* 0x0000000103037824 */ /* 0x000fe200078e0200 */
[----:B------:R1:W1:Y:S01]  /*a290*/  LDS.128 R60, [R248+0x2080] ;  /* 0x00208000f83c7984 */ /* 0x0002620000000c00 */
[C---:B------:R-:W-:Y:S02]  /*a2a0*/  IMAD R7, R8.reuse, c[0x0][0x3f4], R5 ;  /* 0x0000fd0008077a24 */ /* 0x040fe400078e0205 */
[C---:B------:R-:W-:Y:S01]  /*a2b0*/  IMAD.WIDE.U32 R2, R21.reuse, c[0x0][0x3e8], R2 ;  /* 0x0000fa0015027a25 */ /* 0x040fe200078e0002 */
[----:B------:R1:W1:Y:S03]  /*a2c0*/  LDS.128 R72, [R248+0x3080] ;  /* 0x00308000f8487984 */ /* 0x0002660000000c00 */
[----:B------:R-:W-:Y:S01]  /*a2d0*/  IMAD R3, R21, c[0x0][0x3ec], R3 ;  /* 0x0000fb0015037a24 */ /* 0x000fe200078e0203 */
[----:B------:R1:W1:Y:S03]  /*a2e0*/  LDS.128 R24, [R248+0x4080] ;  /* 0x00408000f8187984 */ /* 0x0002660000000c00 */
[----:B------:R-:W-:Y:S01]  /*a2f0*/  IMAD.WIDE.U32 R2, R8, c[0x0][0x3f0], R2 ;  /* 0x0000fc0008027a25 */ /* 0x000fe200078e0002 */
[--C-:B--2---:R-:W-:Y:S01]  /*a300*/  SHF.R.S32.HI R22, RZ, 0x1f, R23.reuse ;  /* 0x0000001fff167819 */ /* 0x104fe20000011417 */
[----:B------:R2:W1:Y:S01]  /*a310*/  LDS.128 R40, [R248+0x5080] ;  /* 0x00508000f8287984 */ /* 0x0004620000000c00 */
[----:B------:R-:W-:-:S02]  /*a320*/  SHF.R.S32.HI R133, RZ, 0x1f, R23 ;  /* 0x0000001fff857819 */ /* 0x000fc40000011417 */
[-C--:B------:R-:W-:Y:S01]  /*a330*/  LEA.HI R22, R22, R23.reuse, RZ, 0x3 ;  /* 0x0000001716167211 */ /* 0x080fe200078f18ff */
[----:B------:R2:W1:Y:S01]  /*a340*/  LDS.128 R56, [R248+0x6080] ;  /* 0x00608000f8387984 */ /* 0x0004620000000c00 */
[-C--:B------:R-:W-:Y:S02]  /*a350*/  LEA.HI R133, R133, R23.reuse, RZ, 0x3 ;  /* 0x0000001785857211 */ /* 0x080fe400078f18ff */
[----:B------:R-:W-:Y:S01]  /*a360*/  LOP3.LUT R22, R22, 0xfffffff8, RZ, 0xc0, !PT ;  /* 0xfffffff816167812 */ /* 0x000fe200078ec0ff */
[----:B------:R2:W1:Y:S01]  /*a370*/  LDS.128 R68, [R248+0x7080] ;  /* 0x00708000f8447984 */ /* 0x0004620000000c00 */
[----:B------:R-:W-:Y:S02]  /*a380*/  SHF.R.S32.HI R133, RZ, 0x3, R133 ;  /* 0x00000003ff857819 */ /* 0x000fe40000011485 */
[----:B------:R-:W-:Y:S01]  /*a390*/  IADD3 R22, -R22, R23, RZ ;  /* 0x0000001716167210 */ /* 0x000fe20007ffe1ff */
[----:B------:R2:W1:Y:S01]  /*a3a0*/  LDS.128 R36, [R248+0x9080] ;  /* 0x00908000f8247984 */ /* 0x0004620000000c00 */
[----:B------:R-:W-:-:S02]  /*a3b0*/  IADD3 R3, R3, R7, RZ ;  /* 0x0000000703037210 */ /* 0x000fc40007ffe0ff */
[-C--:B------:R-:W-:Y:S01]  /*a3c0*/  LEA R4, R22, R133.reuse, 0x5 ;  /* 0x0000008516047211 */ /* 0x080fe200078e28ff */
[----:B------:R2:W1:Y:S01]  /*a3d0*/  LDS.128 R52, [R248+0xa080] ;  /* 0x00a08000f8347984 */ /* 0x0004620000000c00 */
[C---:B------:R-:W-:Y:S02]  /*a3e0*/  LEA R11, R132.reuse, R133, 0x7 ;  /* 0x00000085840b7211 */ /* 0x040fe400078e38ff */
[----:B------:R-:W-:Y:S01]  /*a3f0*/  LEA R4, R132, R4, 0x7 ;  /* 0x0000000484047211 */ /* 0x000fe200078e38ff */
[----:B------:R2:W1:Y:S04]  /*a400*/  LDS.128 R20, [R248+0x8080] ;  /* 0x00808000f8147984 */ /* 0x0004680000000c00 */
[----:B------:R-:W-:Y:S01]  /*a410*/  @P3 IMAD.HI.U32 R6, R4, c[0x0][0x4ec], RZ ;  /* 0x00013b0004063a27 */ /* 0x000fe200078e00ff */
[----:B------:R2:W1:Y:S03]  /*a420*/  LDS.128 R64, [R248+0xb080] ;  /* 0x00b08000f8407984 */ /* 0x0004660000000c00 */
[----:B------:R-:W-:Y:S01]  /*a430*/  IMAD.MOV.U32 R0, RZ, RZ, R4 ;  /* 0x000000ffff007224 */ /* 0x000fe200078e0004 */
[----:B------:R2:W1:Y:S01]  /*a440*/  LDS.128 R16, [R248+0xc080] ;  /* 0x00c08000f8107984 */ /* 0x0004620000000c00 */
[----:B------:R-:W-:-:S03]  /*a450*/  @P3 SHF.R.U32.HI R0, RZ, c[0x0][0x4f0], R6 ;  /* 0x00013c00ff003a19 */ /* 0x000fc60000011606 */
[----:B------:R2:W1:Y:S01]  /*a460*/  LDS.128 R32, [R248+0xd080] ;  /* 0x00d08000f8207984 */ /* 0x0004620000000c00 */
[----:B------:R-:W-:Y:S01]  /*a470*/  SHF.R.S32.HI R6, RZ, 0x1f, R0 ;  /* 0x0000001fff067819 */ /* 0x000fe20000011400 */
[C---:B------:R-:W-:Y:S01]  /*a480*/  IMAD.WIDE.U32 R2, R0.reuse, c[0x0][0x3e0], R2 ;  /* 0x0000f80000027a25 */ /* 0x040fe200078e0002 */
[----:B------:R-:W-:Y:S01]  /*a490*/  IADD3 R5, -R0, RZ, RZ ;  /* 0x000000ff00057210 */ /* 0x000fe20007ffe1ff */
[----:B------:R2:W1:Y:S02]  /*a4a0*/  LDS.128 R48, [R248+0xe080] ;  /* 0x00e08000f8307984 */ /* 0x0004640000000c00 */
[----:B------:R-:W-:Y:S02]  /*a4b0*/  IMAD R6, R6, c[0x0][0x3e0], RZ ;  /* 0x0000f80006067a24 */ /* 0x000fe400078e02ff */
[----:B------:R2:W1:Y:S01]  /*a4c0*/  LDS.128 R76, [R248+0xf080] ;  /* 0x00f08000f84c7984 */ /* 0x0004620000000c00 */
[----:B------:R-:W-:Y:S02]  /*a4d0*/  IMAD R4, R5, c[0x0][0x4e8], R4 ;  /* 0x00013a0005047a24 */ /* 0x000fe400078e0204 */
[----:B------:R-:W-:-:S03]  /*a4e0*/  IMAD R5, R0, c[0x0][0x3e4], R6 ;  /* 0x0000f90000057a24 */ /* 0x000fc600078e0206 */
[----:B------:R-:W-:Y:S01]  /*a4f0*/  SHF.R.S32.HI R0, RZ, 0x1f, R4 ;  /* 0x0000001fff007819 */ /* 0x000fe20000011404 */
[----:B------:R-:W-:-:S04]  /*a500*/  IMAD.IADD R3, R3, 0x1, R5 ;  /* 0x0000000103037824 */ /* 0x000fc800078e0205 */
[----:B------:R-:W-:Y:S02]  /*a510*/  IMAD R0, R0, c[0x0][0x3d8], RZ ;  /* 0x0000f60000007a24 */ /* 0x000fe400078e02ff */
[----:B------:R-:W-:-:S04]  /*a520*/  IMAD.WIDE.U32 R2, R4, c[0x0][0x3d8], R2 ;  /* 0x0000f60004027a25 */ /* 0x000fc800078e0002 */
[----:B------:R-:W-:Y:S01]  /*a530*/  IMAD R0, R4, c[0x0][0x3dc], R0 ;  /* 0x0000f70004007a24 */ /* 0x000fe200078e0200 */
[----:B------:R-:W-:-:S04]  /*a540*/  LEA R14, P0, R2, c[0x0][0x380], 0x1 ;  /* 0x0000e000020e7a11 */ /* 0x000fc800078008ff */
[----:B------:R-:W-:-:S04]  /*a550*/  IADD3 R0, R3, R0, RZ ;  /* 0x0000000003007210 */ /* 0x000fc80007ffe0ff */
[----:B------:R-:W-:Y:S01]  /*a560*/  LEA.HI.X R12, R2, c[0x0][0x384], R0, 0x1, P0 ;  /* 0x0000e100020c7a11 */ /* 0x000fe200000f0c00 */
[----:B------:R-:W-:Y:S05]  /*a570*/  BRA.DIV ~URZ, `(.L_x_41) ;  /* 0x000040227f007947 */ /* 0x000fea000b800000 */
[----:B--234-:R2:W3:Y:S02]  /*a580*/  SHFL.IDX PT, R10, R12, RZ, 0x181f ;  /* 0x00181fff0c0a7589 */ /* 0x01c4e400000e0000 */
.L_x_98:
[----:B------:R-:W-:Y:S05]  /*a590*/  BRA.DIV ~URZ, `(.L_x_42) ;  /* 0x000040727f007947 */ /* 0x000fea000b800000 */
[----:B------:R4:W2:Y:S02]  /*a5a0*/  SHFL.IDX PT, R0, R14, RZ, 0x181f ;  /* 0x00181fff0e007589 */ /* 0x0008a400000e0000 */
.L_x_99:
[----:B------:R-:W-:Y:S01]  /*a5b0*/  ISETP.GE.AND P0, PT, R11, R13, PT ;  /* 0x0000000d0b00720c */ /* 0x000fe20003f06270 */
[----:B------:R-:W-:-:S12]  /*a5c0*/  BSSY B0, `(.L_x_43) ;  /* 0x0000019000007945 */ /* 0x000fd80003800000 */
[----:B------:R-:W-:Y:S05]  /*a5d0*/  @P0 BRA `(.L_x_44) ;  /* 0x0000017000000947 */ /* 0x000fea0003800000 */
[----:B------:R-:W5:Y:S04]  /*a5e0*/  LDL.64 R2, [R1+0x30] ;  /* 0x0000300001027983 */ /* 0x000f680000100a00 */
[----:B----4-:R-:W4:Y:S04]  /*a5f0*/  LDL R83, [R1+0x38] ;  /* 0x0000380001537983 */ /* 0x010f280000100800 */
[----:B---3--:R-:W3:Y:S04]  /*a600*/  LDL R81, [R1+0x3c] ;  /* 0x00003c0001517983 */ /* 0x008ee80000100800 */
[----:B--2---:R-:W2:Y:S04]  /*a610*/  LDL R15, [R1+0x40] ;  /* 0x00004000010f7983 */ /* 0x004ea80000100800 */
[----:B------:R-:W2:Y:S04]  /*a620*/  LDL R84, [R1+0x70] ;  /* 0x0000700001547983 */ /* 0x000ea80000100800 */
[----:B------:R-:W2:Y:S04]  /*a630*/  LDL R82, [R1+0x6c] ;  /* 0x00006c0001527983 */ /* 0x000ea80000100800 */
[----:B------:R-:W2:Y:S01]  /*a640*/  LDL R80, [R1+0x68] ;  /* 0x0000680001507983 */ /* 0x000ea20000100800 */
[----:B-----5:R-:W-:-:S02]  /*a650*/  ISETP.GE.AND P3, PT, R2, c[0x0][0x3c8], PT ;  /* 0x0000f20002007a0c */ /* 0x020fc40003f66270 */
[----:B----4-:R-:W-:Y:S02]  /*a660*/  ISETP.GE.AND P2, PT, R83, c[0x0][0x3c8], PT ;  /* 0x0000f20053007a0c */ /* 0x010fe40003f46270 */
[----:B---3--:R-:W-:Y:S02]  /*a670*/  ISETP.GE.AND P1, PT, R81, c[0x0][0x3c8], PT ;  /* 0x0000f20051007a0c */ /* 0x008fe40003f26270 */
[----:B--2---:R-:W-:-:S07]  /*a680*/  ISETP.GE.AND P0, PT, R15, c[0x0][0x3c8], PT ;  /* 0x0000f2000f007a0c */ /* 0x004fce0003f06270 */
[CC--:B------:R-:W-:Y:S02]  /*a690*/  @!P3 LEA R8, P4, R2.reuse, R0.reuse, 0x1 ;  /* 0x000000000208b211 */ /* 0x0c0fe400078808ff */
[----:B------:R-:W-:Y:S02]  /*a6a0*/  @!P2 LEA R6, P6, R83, R0, 0x1 ;  /* 0x000000005306a211 */ /* 0x000fe400078c08ff */
[----:B------:R-:W-:Y:S02]  /*a6b0*/  @!P3 LEA.HI.X R9, R2, R10, R3, 0x1, P4 ;  /* 0x0000000a0209b211 */ /* 0x000fe400020f0c03 */
[----:B------:R-:W-:Y:S02]  /*a6c0*/  @!P1 LEA R4, P5, R81, R0, 0x1 ;  /* 0x0000000051049211 */ /* 0x000fe400078a08ff */
[----:B------:R-:W-:Y:S02]  /*a6d0*/  @!P2 LEA.HI.X R7, R83, R10, R84, 0x1, P6 ;  /* 0x0000000a5307a211 */ /* 0x000fe400030f0c54 */
[----:B------:R-:W-:-:S02]  /*a6e0*/  @!P0 LEA R2, P4, R15, R0, 0x1 ;  /* 0x000000000f028211 */ /* 0x000fc400078808ff */
[-C--:B------:R-:W-:Y:S02]  /*a6f0*/  @!P1 LEA.HI.X R5, R81, R10.reuse, R82, 0x1, P5 ;  /* 0x0000000a51059211 */ /* 0x080fe400028f0c52 */
[----:B------:R-:W-:Y:S01]  /*a700*/  @!P0 LEA.HI.X R3, R15, R10, R80, 0x1, P4 ;  /* 0x0000000a0f038211 */ /* 0x000fe200020f0c50 */
[----:B------:R2:W-:Y:S04]  /*a710*/  @!P3 ST.E.128 [R8.64], R28 ;  /* 0x0000001c0800b985 */ /* 0x0005e8000c101d06 */
[----:B-1----:R2:W-:Y:S04]  /*a720*/  @!P2 ST.E.128 [R6.64], R24 ;  /* 0x000000180600a985 */ /* 0x0025e8000c101d06 */
[----:B------:R2:W-:Y:S04]  /*a730*/  @!P1 ST.E.128 [R4.64], R20 ;  /* 0x0000001404009985 */ /* 0x0005e8000c101d06 */
[----:B------:R2:W-:Y:S02]  /*a740*/  @!P0 ST.E.128 [R2.64], R16 ;  /* 0x0000001002008985 */ /* 0x0005e4000c101d06 */
.L_x_44:
[----:B------:R-:W-:Y:S05]  /*a750*/  BSYNC B0 ;  /* 0x0000000000007941 */ /* 0x000fea0003800000 */
.L_x_43:
[----:B------:R-:W-:Y:S05]  /*a760*/  BRA.DIV ~URZ, `(.L_x_45) ;  /* 0x00003f027f007947 */ /* 0x000fea000b800000 */
[----:B---3--:R3:W4:Y:S04]  /*a770*/  SHFL.IDX PT, R10, R12, 0x1, 0x181f ;  /* 0x00381f000c0a7f89 */ /* 0x00872800000e0000 */
[----:B--2---:R3:W2:Y:S02]  /*a780*/  SHFL.IDX PT, R0, R14, 0x1, 0x181f ;  /* 0x00381f000e007f89 */ /* 0x0046a400000e0000 */
.L_x_100:
[----:B------:R-:W-:Y:S01]  /*a790*/  IADD3 R2, R11, 0x20, RZ ;  /* 0x000000200b027810 */ /* 0x000fe20007ffe0ff */
[----:B------:R-:W-:Y:S03]  /*a7a0*/  BSSY B0, `(.L_x_46) ;  /* 0x000001a000007945 */ /* 0x000fe60003800000 */
[----:B------:R-:W-:-:S13]  /*a7b0*/  ISETP.GE.AND P0, PT, R2, R13, PT ;  /* 0x0000000d0200720c */ /* 0x000fda0003f06270 */
[----:B------:R-:W-:Y:S05]  /*a7c0*/  @P0 BRA `(.L_x_47) ;  /* 0x0000017000000947 */ /* 0x000fea0003800000 */
[----:B-1----:R-:W5:Y:S04]  /*a7d0*/  LDL.64 R22, [R1+0x30] ;  /* 0x0000300001167983 */ /* 0x002f680000100a00 */
[----:B---3--:R-:W3:Y:S04]  /*a7e0*/  LDL R19, [R1+0x38] ;  /* 0x0000380001137983 */ /* 0x008ee80000100800 */
[----:B----4-:R-:W4:Y:S04]  /*a7f0*/  LDL R17, [R1+0x3c] ;  /* 0x00003c0001117983 */ /* 0x010f280000100800 */
[----:B--2---:R-:W2:Y:S04]  /*a800*/  LDL R15, [R1+0x40] ;  /* 0x00004000010f7983 */ /* 0x004ea80000100800 */
[----:B------:R-:W2:Y:S04]  /*a810*/  LDL R20, [R1+0x70] ;  /* 0x0000700001147983 */ /* 0x000ea80000100800 */
[----:B------:R-:W2:Y:S04]  /*a820*/  LDL R18, [R1+0x6c] ;  /* 0x00006c0001127983 */ /* 0x000ea80000100800 */
[----:B------:R-:W2:Y:S01]  /*a830*/  LDL R16, [R1+0x68] ;  /* 0x0000680001107983 */ /* 0x000ea20000100800 */
[----:B-----5:R-:W-:-:S02]  /*a840*/  ISETP.GE.AND P3, PT, R22, c[0x0][0x3c8], PT ;  /* 0x0000f20016007a0c */ /* 0x020fc40003f66270 */
[----:B---3--:R-:W-:Y:S02]  /*a850*/  ISETP.GE.AND P2, PT, R19, c[0x0][0x3c8], PT ;  /* 0x0000f20013007a0c */ /* 0x008fe40003f46270 */
[----:B----4-:R-:W-:Y:S02]  /*a860*/  ISETP.GE.AND P1, PT, R17, c[0x0][0x3c8], PT ;  /* 0x0000f20011007a0c */ /* 0x010fe40003f26270 */
        /* <DEDUP_REMOVED lines=10> */
[----:B------:R1:W-:Y:S04]  /*a910*/  @!P2 ST.E.128 [R6.64], R40 ;  /* 0x000000280600a985 */ /* 0x0003e8000c101d06 */
[----:B------:R1:W-:Y:S04]  /*a920*/  @!P1 ST.E.128 [R4.64], R36 ;  /* 0x0000002404009985 */ /* 0x0003e8000c101d06 */
[----:B------:R1:W-:Y:S02]  /*a930*/  @!P0 ST.E.128 [R2.64], R32 ;  /* 0x0000002002008985 */ /* 0x0003e4000c101d06 */
.L_x_47:
[----:B------:R-:W-:Y:S05]  /*a940*/  BSYNC B0 ;  /* 0x0000000000007941 */ /* 0x000fea0003800000 */
.L_x_46:
[----:B------:R-:W-:Y:S05]  /*a950*/  BRA.DIV ~URZ, `(.L_x_48) ;  /* 0x00003dd27f007947 */ /* 0x000fea000b800000 */
[----:B----4-:R4:W3:Y:S02]  /*a960*/  SHFL.IDX PT, R10, R12, 0x2, 0x181f ;  /* 0x00581f000c0a7f89 */ /* 0x0108e400000e0000 */
.L_x_101:
[----:B------:R-:W-:Y:S05]  /*a970*/  BRA.DIV ~URZ, `(.L_x_49) ;  /* 0x00003e227f007947 */ /* 0x000fea000b800000 */
[----:B--2---:R2:W4:Y:S02]  /*a980*/  SHFL.IDX PT, R0, R14, 0x2, 0x181f ;  /* 0x00581f000e007f89 */ /* 0x00452400000e0000 */
.L_x_102:
[----:B-1----:R-:W-:Y:S01]  /*a990*/  IADD3 R2, R11, 0x40, RZ ;  /* 0x000000400b027810 */ /* 0x002fe20007ffe0ff */
[----:B------:R-:W-:Y:S03]  /*a9a0*/  BSSY B0, `(.L_x_50) ;  /* 0x000001a000007945 */ /* 0x000fe60003800000 */
[----:B------:R-:W-:-:S13]  /*a9b0*/  ISETP.GE.AND P0, PT, R2, R13, PT ;  /* 0x0000000d0200720c */ /* 0x000fda0003f06270 */
[----:B------:R-:W-:Y:S05]  /*a9c0*/  @P0 BRA `(.L_x_51) ;  /* 0x0000017000000947 */ /* 0x000fea0003800000 */
[----:B------:R-:W5:Y:S04]  /*a9d0*/  LDL.64 R22, [R1+0x30] ;  /* 0x0000300001167983 */ /* 0x000f680000100a00 */
[----:B--2---:R-:W2:Y:S04]  /*a9e0*/  LDL R19, [R1+0x38] ;  /* 0x0000380001137983 */ /* 0x004ea80000100800 */
[----:B----4-:R-:W4:Y:S04]  /*a9f0*/  LDL R17, [R1+0x3c] ;  /* 0x00003c0001117983 */ /* 0x010f280000100800 */
[----:B---3--:R-:W3:Y:S04]  /*aa00*/  LDL R15, [R1+0x40] ;  /* 0x00004000010f7983 */ /* 0x008ee80000100800 */
[----:B------:R-:W3:Y:S04]  /*aa10*/  LDL R20, [R1+0x70] ;  /* 0x0000700001147983 */ /* 0x000ee80000100800 */
[----:B------:R-:W3:Y:S04]  /*aa20*/  LDL R18, [R1+0x6c] ;  /* 0x00006c0001127983 */ /* 0x000ee80000100800 */
[----:B------:R-:W3:Y:S01]  /*aa30*/  LDL R16, [R1+0x68] ;  /* 0x0000680001107983 */ /* 0x000ee20000100800 */
[----:B-----5:R-:W-:-:S02]  /*aa40*/  ISETP.GE.AND P3, PT, R22, c[0x0][0x3c8], PT ;  /* 0x0000f20016007a0c */ /* 0x020fc40003f66270 */
[----:B--2---:R-:W-:Y:S02]  /*aa50*/  ISETP.GE.AND P2, PT, R19, c[0x0][0x3c8], PT ;  /* 0x0000f20013007a0c */ /* 0x004fe40003f46270 */
[----:B----4-:R-:W-:Y:S02]  /*aa60*/  ISETP.GE.AND P1, PT, R17, c[0x0][0x3c8], PT ;  /* 0x0000f20011007a0c */ /* 0x010fe40003f26270 */
[----:B---3--:R-:W-:-:S07]  /*aa70*/  ISETP.GE.AND P0, PT, R15, c[0x0][0x3c8], PT ;  /* 0x0000f2000f007a0c */ /* 0x008fce0003f06270 */
        /* <DEDUP_REMOVED lines=12> */
.L_x_51:
[----:B------:R-:W-:Y:S05]  /*ab40*/  BSYNC B0 ;  /* 0x0000000000007941 */ /* 0x000fea0003800000 */
.L_x_50:
[----:B------:R-:W-:Y:S05]  /*ab50*/  BRA.DIV ~URZ, `(.L_x_52) ;  /* 0x00003ca27f007947 */ /* 0x000fea000b800000 */
[----:B-1----:R1:W2:Y:S04]  /*ab60*/  SHFL.IDX PT, R8, R12, 0x3, 0x181f ;  /* 0x00781f000c087f89 */ /* 0x0022a800000e0000 */
[----:B----4-:R1:W4:Y:S02]  /*ab70*/  SHFL.IDX PT, R0, R14, 0x3, 0x181f ;  /* 0x00781f000e007f89 */ /* 0x01032400000e0000 */
.L_x_103:
[----:B------:R-:W-:-:S04]  /*ab80*/  IADD3 R2, R11, 0x60, RZ ;  /* 0x000000600b027810 */ /* 0x000fc80007ffe0ff */
[----:B------:R-:W-:-:S13]  /*ab90*/  ISETP.GE.AND P0, PT, R2, R13, PT ;  /* 0x0000000d0200720c */ /* 0x000fda0003f06270 */
[----:B------:R-:W-:Y:S05]  /*aba0*/  @P0 BRA `(.L_x_53) ;  /* 0x0000284000000947 */ /* 0x000fea0003800000 */
[----:B------:R-:W5:Y:S04]  /*abb0*/  LDL.64 R16, [R1+0x30] ;  /* 0x0000300001107983 */ /* 0x000f680000100a00 */
[----:B-123--:R-:W2:Y:S04]  /*abc0*/  LDL R14, [R1+0x38] ;  /* 0x00003800010e7983 */ /* 0x00eea80000100800 */
[----:B------:R-:W3:Y:S04]  /*abd0*/  LDL R10, [R1+0x3c] ;  /* 0x00003c00010a7983 */ /* 0x000ee80000100800 */
[----:B----4-:R-:W4:Y:S04]  /*abe0*/  LDL R15, [R1+0x70] ;  /* 0x00007000010f7983 */ /* 0x010f280000100800 */
[----:B------:R-:W4:Y:S04]  /*abf0*/  LDL R12, [R1+0x6c] ;  /* 0x00006c00010c7983 */ /* 0x000f280000100800 */
[----:B------:R-:W4:Y:S01]  /*ac00*/  LDL R9, [R1+0x40] ;  /* 0x0000400001097983 */ /* 0x000f220000100800 */
[----:B-----5:R-:W-:-:S02]  /*ac10*/  ISETP.GE.AND P2, PT, R16, c[0x0][0x3c8], PT ;  /* 0x0000f20010007a0c */ /* 0x020fc40003f46270 */
[----:B--2---:R-:W-:Y:S02]  /*ac20*/  ISETP.GE.AND P1, PT, R14, c[0x0][0x3c8], PT ;  /* 0x0000f2000e007a0c */ /* 0x004fe40003f26270 */
[----:B---3--:R-:W-:-:S09]  /*ac30*/  ISETP.GE.AND P0, PT, R10, c[0x0][0x3c8], PT ;  /* 0x0000f2000a007a0c */ /* 0x008fd20003f06270 */
[-C--:B------:R-:W-:Y:S02]  /*ac40*/  @!P2 LEA R6, P5, R16, R0.reuse, 0x1 ;  /* 0x000000001006a211 */ /* 0x080fe400078a08ff */
[----:B------:R-:W-:Y:S02]  /*ac50*/  @!P1 LEA R4, P4, R14, R0, 0x1 ;  /* 0x000000000e049211 */ /* 0x000fe400078808ff */
[----:B------:R-:W-:Y:S02]  /*ac60*/  @!P2 LEA.HI.X R7, R16, R8, R17, 0x1, P5 ;  /* 0x000000081007a211 */ /* 0x000fe400028f0c11 */
[----:B------:R-:W-:Y:S02]  /*ac70*/  @!P0 LEA R2, P3, R10, R0, 0x1 ;  /* 0x000000000a028211 */ /* 0x000fe400078608ff */
[-C--:B----4-:R-:W-:Y:S02]  /*ac80*/  @!P1 LEA.HI.X R5, R14, R8.reuse, R15, 0x1, P4 ;  /* 0x000000080e059211 */ /* 0x090fe400020f0c0f */
[----:B------:R-:W-:Y:S01]  /*ac90*/  @!P0 LEA.HI.X R3, R10, R8, R12, 0x1, P3 ;  /* 0x000000080a038211 */ /* 0x000fe200018f0c0c */
[----:B------:R1:W-:Y:S04]  /*aca0*/  @!P2 ST.E.128 [R6.64], R72 ;  /* 0x000000480600a985 */ /* 0x0003e8000c101d06 */
[----:B------:R1:W-:Y:S04]  /*acb0*/  @!P1 ST.E.128 [R4.64], R68 ;  /* 0x0000004404009985 */ /* 0x0003e8000c101d06 */
[----:B------:R1:W-:Y:S01]  /*acc0*/  @!P0 ST.E.128 [R2.64], R64 ;  /* 0x0000004002008985 */ /* 0x0003e2000c101d06 */
[----:B------:R-:W-:-:S13]  /*acd0*/  ISETP.GE.AND P0, PT, R9, c[0x0][0x3c8], PT ;  /* 0x0000f20009007a0c */ /* 0x000fda0003f06270 */
[----:B------:R-:W-:Y:S05]  /*ace0*/  @P0 BRA `(.L_x_53) ;  /* 0x0000270000000947 */ /* 0x000fea0003800000 */
[----:B------:R-:W2:Y:S01]  /*acf0*/  LDL R10, [R1+0x68] ;  /* 0x00006800010a7983 */ /* 0x000ea20000100800 */
[----:B-1----:R-:W-:-:S04]  /*ad00*/  LEA R2, P0, R9, R0, 0x1 ;  /* 0x0000000009027211 */ /* 0x002fc800078008ff */
[----:B--2---:R-:W-:-:S05]  /*ad10*/  LEA.HI.X R3, R9, R8, R10, 0x1, P0 ;  /* 0x0000000809037211 */ /* 0x004fca00000f0c0a */
[----:B------:R1:W-:Y:S01]  /*ad20*/  ST.E.128 [R2.64], R76 ;  /* 0x0000004c02007985 */ /* 0x0003e2000c101d06 */
[----:B------:R-:W-:Y:S05]  /*ad30*/  BRA `(.L_x_53) ;  /* 0x000026b000007947 */ /* 0x000fea0003800000 */
.L_x_40:
[----:B-1----:R-:W2:Y:S04]  /*ad40*/  LDL.LU R4, [R1+0x60] ;  /* 0x0000600001047983 */ /* 0x002ea80000300800 */
[----:B------:R-:W3:Y:S01]  /*ad50*/  LDL.LU R6, [R1+0x98] ;  /* 0x0000980001067983 */ /* 0x000ee20000300800 */
[----:B------:R-:W-:Y:S02]  /*ad60*/  IMAD R10, R10, c[0x0][0x408], RZ ;  /* 0x000102000a0a7a24 */ /* 0x000fe400078e02ff */
[----:B------:R-:W-:-:S04]  /*ad70*/  IMAD.WIDE.U32 R2, R0, c[0x0][0x408], RZ ;  /* 0x0001020000027a25 */ /* 0x000fc800078e00ff */
[----:B------:R-:W-:Y:S02]  /*ad80*/  IMAD R0, R0, c[0x0][0x40c], R10 ;  /* 0x0001030000007a24 */ /* 0x000fe400078e020a */
[----:B------:R-:W-:-:S03]  /*ad90*/  @P3 IMAD.HI.U32 R5, R9, c[0x0][0x4ec], RZ ;  /* 0x00013b0009053a27 */ /* 0x000fc600078e00ff */
[----:B------:R-:W-:Y:S02]  /*ada0*/  IADD3 R3, R3, R0, RZ ;  /* 0x0000000003037210 */ /* 0x000fe40007ffe0ff */
[----:B------:R-:W-:-:S05]  /*adb0*/  SHF.R.S32.HI R0, RZ, 0x1f, R8 ;  /* 0x0000001fff007819 */ /* 0x000fca0000011408 */
[----:B------:R-:W-:Y:S02]  /*adc0*/  IMAD R0, R0, c[0x0][0x440], RZ ;  /* 0x0001100000007a24 */ /* 0x000fe400078e02ff */
[----:B--2---:R-:W-:-:S04]  /*add0*/  IMAD.WIDE.U32 R2, R4, c[0x0][0x438], R2 ;  /* 0x00010e0004027a25 */ /* 0x004fc800078e0002 */
[----:B------:R-:W-:Y:S02]  /*ade0*/  IMAD R3, R4, c[0x0][0x43c], R3 ;  /* 0x00010f0004037a24 */ /* 0x000fe400078e0203 */
[C---:B------:R-:W-:Y:S01]  /*adf0*/  IMAD R4, R8.reuse, c[0x0][0x444], R0 ;  /* 0x0001110008047a24 */ /* 0x040fe200078e0200 */
[----:B------:R-:W-:Y:S01]  /*ae00*/  MOV R0, R9 ;  /* 0x0000000900007202 */ /* 0x000fe20000000f00 */
[----:B------:R-:W-:Y:S01]  /*ae10*/  IMAD.WIDE.U32 R2, R8, c[0x0][0x440], R2 ;  /* 0x0001100008027a25 */ /* 0x000fe200078e0002 */
[----:B------:R-:W-:-:S04]  /*ae20*/  @P3 SHF.R.U32.HI R0, RZ, c[0x0][0x4f0], R5 ;  /* 0x00013c00ff003a19 */ /* 0x000fc80000011605 */
[----:B------:R-:W-:Y:S02]  /*ae30*/  IADD3 R3, R3, R4, RZ ;  /* 0x0000000403037210 */ /* 0x000fe40007ffe0ff */
[----:B------:R-:W-:Y:S02]  /*ae40*/  SHF.R.S32.HI R5, RZ, 0x1f, R0 ;  /* 0x0000001fff057819 */ /* 0x000fe40000011400 */
[----:B------:R-:W-:Y:S01]  /*ae50*/  IADD3 R4, -R0, RZ, RZ ;  /* 0x000000ff00047210 */ /* 0x000fe20007ffe1ff */
[----:B---3--:R-:W-:-:S04]  /*ae60*/  IMAD.WIDE.U32 R2, R6, c[0x0][0x448], R2 ;  /* 0x0001120006027a25 */ /* 0x008fc800078e0002 */
[----:B------:R-:W-:Y:S02]  /*ae70*/  IMAD R5, R5, c[0x0][0x430], RZ ;  /* 0x00010c0005057a24 */ /* 0x000fe400078e02ff */
[----:B------:R-:W-:Y:S02]  /*ae80*/  IMAD R3, R6, c[0x0][0x44c], R3 ;  /* 0x0001130006037a24 */ /* 0x000fe400078e0203 */
[----:B------:R-:W-:Y:S02]  /*ae90*/  IMAD R4, R4, c[0x0][0x4e8], R9 ;  /* 0x00013a0004047a24 */ /* 0x000fe400078e0209 */
[C---:B------:R-:W-:Y:S02]  /*aea0*/  IMAD R5, R0.reuse, c[0x0][0x434], R5 ;  /* 0x00010d0000057a24 */ /* 0x040fe400078e0205 */
[----:B------:R-:W-:Y:S01]  /*aeb0*/  IMAD.WIDE.U32 R2, R0, c[0x0][0x430], R2 ;  /* 0x00010c0000027a25 */ /* 0x000fe200078e0002 */
[----:B------:R-:W-:-:S04]  /*aec0*/  SHF.R.S32.HI R0, RZ, 0x1f, R4 ;  /* 0x0000001fff007819 */ /* 0x000fc80000011404 */
[----:B------:R-:W-:Y:S01]  /*aed0*/  IADD3 R3, R3, R5, RZ ;  /* 0x0000000503037210 */ /* 0x000fe20007ffe0ff */
[----:B------:R-:W-:-:S04]  /*aee0*/  IMAD R0, R0, c[0x0][0x428], RZ ;  /* 0x00010a0000007a24 */ /* 0x000fc800078e02ff */
[----:B------:R-:W-:-:S04]  /*aef0*/  IMAD.WIDE.U32 R2, R4, c[0x0][0x428], R2 ;  /* 0x00010a0004027a25 */ /* 0x000fc800078e0002 */
[----:B------:R-:W-:Y:S01]  /*af00*/  IMAD R4, R4, c[0x0][0x42c], R0 ;  /* 0x00010b0004047a24 */ /* 0x000fe200078e0200 */
[----:B------:R-:W-:-:S04]  /*af10*/  LEA R14, P1, R2, c[0x0][0x400], 0x2 ;  /* 0x00010000020e7a11 */ /* 0x000fc800078210ff */
[----:B------:R-:W-:-:S04]  /*af20*/  IADD3 R4, R3, R4, RZ ;  /* 0x0000000403047210 */ /* 0x000fc80007ffe0ff */
[----:B------:R-:W-:Y:S01]  /*af30*/  LEA.HI.X R12, R2, c[0x0][0x404], R4, 0x2, P1 ;  /* 0x00010100020c7a11 */ /* 0x000fe200008f1404 */
[----:B------:R-:W-:Y:S05]  /*af40*/  BRA.DIV ~URZ, `(.L_x_54) ;  /* 0x000039727f007947 */ /* 0x000fea000b800000 */
[----:B------:R1:W2:Y:S02]  /*af50*/  SHFL.IDX PT, R4, R12, RZ, 0x1c1f ;  /* 0x001c1fff0c047589 */ /* 0x0002a400000e0000 */
.L_x_104:
[----:B------:R-:W-:Y:S05]  /*af60*/  BRA.DIV ~URZ, `(.L_x_55) ;  /* 0x000039c27f007947 */ /* 0x000fea000b800000 */
[----:B------:R3:W4:Y:S02]  /*af70*/  SHFL.IDX PT, R0, R14, RZ, 0x1c1f ;  /* 0x001c1fff0e007589 */ /* 0x00072400000e0000 */
.L_x_105:
[----:B------:R-:W5:Y:S01]  /*af80*/  LDL R5, [R1+0x44] ;  /* 0x0000440001057983 */ /* 0x000f620000100800 */
[----:B------:R-:W-:Y:S01]  /*af90*/  BSSY B0, `(.L_x_56) ;  /* 0x00000c1000007945 */ /* 0x000fe20003800000 */
[C---:B-----5:R-:W-:Y:S02]  /*afa0*/  IADD3 R13, R5.reuse, 0x8, RZ ;  /* 0x00000008050d7810 */ /* 0x060fe40007ffe0ff */
[C---:B------:R-:W-:Y:S02]  /*afb0*/  IADD3 R17, R5.reuse, 0x10, RZ ;  /* 0x0000001005117810 */ /* 0x040fe40007ffe0ff */
[C---:B------:R-:W-:Y:S02]  /*afc0*/  IADD3 R16, R5.reuse, 0x18, RZ ;  /* 0x0000001805107810 */ /* 0x040fe40007ffe0ff */
[C---:B------:R-:W-:Y:S02]  /*afd0*/  IADD3 R18, R5.reuse, 0x20, RZ ;  /* 0x0000002005127810 */ /* 0x040fe40007ffe0ff */
[----:B------:R-:W-:-:S02]  /*afe0*/  IADD3 R19, R5, 0x28, RZ ;  /* 0x0000002805137810 */ /* 0x000fc40007ffe0ff */
[C---:B------:R-:W-:Y:S02]  /*aff0*/  IADD3 R20, R5.reuse, 0x30, RZ ;  /* 0x0000003005147810 */ /* 0x040fe40007ffe0ff */
[C---:B------:R-:W-:Y:S02]  /*b000*/  IADD3 R21, R5.reuse, 0x38, RZ ;  /* 0x0000003805157810 */ /* 0x040fe40007ffe0ff */
        /* <DEDUP_REMOVED lines=23> */
[----:B------:R-:W-:Y:S02]  /*b180*/  IADD3 R45, R5, 0xf8, RZ ;  /* 0x000000f8052d7810 */ /* 0x000fe40007ffe0ff */
[----:B------:R-:W-:Y:S02]  /*b190*/  SHF.R.S32.HI R15, RZ, 0x1f, R13 ;  /* 0x0000001fff0f7819 */ /* 0x000fe4000001140d */
[----:B------:R-:W-:Y:S02]  /*b1a0*/  SHF.R.S32.HI R47, RZ, 0x1f, R17 ;  /* 0x0000001fff2f7819 */ /* 0x000fe40000011411 */
[----:B------:R-:W-:Y:S02]  /*b1b0*/  SHF.R.S32.HI R46, RZ, 0x1f, R16 ;  /* 0x0000001fff2e7819 */ /* 0x000fe40000011410 */
[----:B------:R-:W-:-:S02]  /*b1c0*/  SHF.R.S32.HI R48, RZ, 0x1f, R18 ;  /* 0x0000001fff307819 */ /* 0x000fc40000011412 */
[----:B------:R-:W-:Y:S02]  /*b1d0*/  SHF.R.S32.HI R49, RZ, 0x1f, R19 ;  /* 0x0000001fff317819 */ /* 0x000fe40000011413 */
[----:B------:R-:W-:Y:S02]  /*b1e0*/  SHF.R.S32.HI R50, RZ, 0x1f, R20 ;  /* 0x0000001fff327819 */ /* 0x000fe40000011414 */
        /* <DEDUP_REMOVED lines=24> */
[----:B------:R-:W-:Y:S01]  /*b370*/  SHF.R.S32.HI R75, RZ, 0x1f, R45 ;  /* 0x0000001fff4b7819 */ /* 0x000fe2000001142d */
[----:B------:R-:W-:Y:S05]  /*b380*/  @P0 BRA `(.L_x_57) ;  /* 0x0000081000000947 */ /* 0x000fea0003800000 */
[----:B------:R-:W-:Y:S02]  /*b390*/  ISETP.GE.AND P0, PT, R5, c[0x0][0x3c8], PT ;  /* 0x0000f20005007a0c */ /* 0x000fe40003f06270 */
[----:B------:R-:W-:Y:S02]  /*b3a0*/  ISETP.GE.AND P1, PT, R13, c[0x0][0x3c8], PT ;  /* 0x0000f2000d007a0c */ /* 0x000fe40003f26270 */
[----:B------:R-:W-:Y:S02]  /*b3b0*/  ISETP.GE.AND P3, PT, R17, c[0x0][0x3c8], PT ;  /* 0x0000f20011007a0c */ /* 0x000fe40003f66270 */
[----:B------:R-:W-:-:S02]  /*b3c0*/  ISETP.GE.AND P4, PT, R16, c[0x0][0x3c8], PT ;  /* 0x0000f20010007a0c */ /* 0x000fc40003f86270 */
[----:B------:R-:W-:Y:S02]  /*b3d0*/  ISETP.GE.AND P2, PT, R18, c[0x0][0x3c8], PT ;  /* 0x0000f20012007a0c */ /* 0x000fe40003f46270 */
[----:B------:R-:W-:-:S03]  /*b3e0*/  ISETP.GE.AND P6, PT, R41, c[0x0][0x3c8], PT ;  /* 0x0000f20029007a0c */ /* 0x000fc60003fc6270 */
[----:B----4-:R-:W-:Y:S02]  /*b3f0*/  @!P0 IMAD.MOV.U32 R2, RZ, RZ, R0 ;  /* 0x000000ffff028224 */ /* 0x010fe400078e0000 */
[----:B--2---:R-:W-:-:S04]  /*b400*/  @!P0 IMAD.MOV.U32 R3, RZ, RZ, R4 ;  /* 0x000000ffff038224 */ /* 0x004fc800078e0004 */
[----:B------:R-:W-:-:S05]  /*b410*/  @!P0 IMAD.WIDE R2, R5, 0x4, R2 ;  /* 0x0000000405028825 */ /* 0x000fca00078e0202 */
[----:B------:R2:W-:Y:S02]  /*b420*/  @!P0 ST.E.64 [R2.64], R156 ;  /* 0x0000009c02008985 */ /* 0x0005e4000c101b06 */
[----:B--2---:R-:W-:-:S04]  /*b430*/  @!P1 LEA R2, P0, R13, R0, 0x2 ;  /* 0x000000000d029211 */ /* 0x004fc800078010ff */
[----:B------:R-:W-:-:S05]  /*b440*/  @!P1 LEA.HI.X R3, R13, R4, R15, 0x2, P0 ;  /* 0x000000040d039211 */ /* 0x000fca00000f140f */
[----:B------:R2:W-:Y:S01]  /*b450*/  @!P1 ST.E.64 [R2.64], R152 ;  /* 0x0000009802009985 */ /* 0x0005e2000c101b06 */
[----:B------:R-:W-:Y:S02]  /*b460*/  ISETP.GE.AND P1, PT, R19, c[0x0][0x3c8], PT ;  /* 0x0000f20013007a0c */ /* 0x000fe40003f26270 */
[----:B--2---:R-:W-:-:S04]  /*b470*/  @!P3 LEA R2, P0, R17, R0, 0x2 ;  /* 0x000000001102b211 */ /* 0x004fc800078010ff */
[----:B------:R-:W-:Y:S02]  /*b480*/  @!P3 LEA.HI.X R3, R17, R4, R47, 0x2, P0 ;  /* 0x000000041103b211 */ /* 0x000fe400000f142f */
[----:B------:R-:W-:-:S03]  /*b490*/  @!P4 LEA R6, P0, R16, R0, 0x2 ;  /* 0x000000001006c211 */ /* 0x000fc600078010ff */
[----:B------:R2:W-:Y:S01]  /*b4a0*/  @!P3 ST.E.64 [R2.64], R148 ;  /* 0x000000940200b985 */ /* 0x0005e2000c101b06 */
[----:B------:R-:W-:Y:S02]  /*b4b0*/  @!P4 LEA.HI.X R7, R16, R4, R46, 0x2, P0 ;  /* 0x000000041007c211 */ /* 0x000fe400000f142e */
[----:B------:R-:W-:-:S03]  /*b4c0*/  ISETP.GE.AND P3, PT, R20, c[0x0][0x3c8], PT ;  /* 0x0000f20014007a0c */ /* 0x000fc60003f66270 */
[----:B------:R4:W-:Y:S01]  /*b4d0*/  @!P4 ST.E.64 [R6.64], R144 ;  /* 0x000000900600c985 */ /* 0x0009e2000c101b06 */
[----:B------:R-:W-:Y:S02]  /*b4e0*/  ISETP.GE.AND P4, PT, R21, c[0x0][0x3c8], PT ;  /* 0x0000f20015007a0c */ /* 0x000fe40003f86270 */
[----:B--2---:R-:W-:-:S04]  /*b4f0*/  @!P2 LEA R2, P5, R18, R0, 0x2 ;  /* 0x000000001202a211 */ /* 0x004fc800078a10ff */
[----:B------:R-:W-:Y:S02]  /*b500*/  @!P2 LEA.HI.X R3, R18, R4, R48, 0x2, P5 ;  /* 0x000000041203a211 */ /* 0x000fe400028f1430 */
[----:B----4-:R-:W-:-:S03]  /*b510*/  @!P1 LEA R6, P0, R19, R0, 0x2 ;  /* 0x0000000013069211 */ /* 0x010fc600078010ff */
        /* <DEDUP_REMOVED lines=58> */
[----:B------:R-:W-:Y:S02]  /*b8c0*/  ISETP.GE.AND P3, PT, R36, c[0x0][0x3c8], PT ;  /* 0x0000f20024007a0c */ /* 0x000fe40003f66270 */
[C---:B------:R-:W-:Y:S01]  /*b8d0*/  @!P1 LEA R8, P0, R34.reuse, R0, 0x2 ;  /* 0x0000000022089211 */ /* 0x040fe200078010ff */
[----:B------:R4:W-:Y:S01]  /*b8e0*/  @!P4 ST.E.64 [R6.64], R80 ;  /* 0x000000500600c985 */ /* 0x0009e2000c101b06 */
[----:B------:R-:W-:Y:S02]  /*b8f0*/  ISETP.GE.AND P4, PT, R37, c[0x0][0x3c8], PT ;  /* 0x0000f20025007a0c */ /* 0x000fe40003f86270 */
[----:B------:R-:W-:Y:S02]  /*b900*/  @!P1 LEA.HI.X R9, R34, R4, R64, 0x2, P0 ;  /* 0x0000000422099211 */ /* 0x000fe400000f1440 */
[----:B--2---:R-:W-:-:S04]  /*b910*/  @!P2 LEA R2, P5, R35, R0, 0x2 ;  /* 0x000000002302a211 */ /* 0x004fc800078a10ff */
[----:B------:R-:W-:Y:S02]  /*b920*/  @!P2 LEA.HI.X R3, R35, R4, R65, 0x2, P5 ;  /* 0x000000042303a211 */ /* 0x000fe400028f1441 */
[----:B----4-:R-:W-:-:S03]  /*b930*/  @!P3 LEA R6, P5, R36, R0, 0x2 ;  /* 0x000000002406b211 */ /* 0x010fc600078a10ff */
[----:B------:R2:W-:Y:S01]  /*b940*/  @!P2 ST.E.64 [R2.64], R84 ;  /* 0x000000540200a985 */ /* 0x0005e2000c101b06 */
[----:B------:R-:W-:Y:S02]  /*b950*/  ISETP.GE.AND P2, PT, R38, c[0x0][0x3c8], PT ;  /* 0x0000f20026007a0c */ /* 0x000fe40003f46270 */
[----:B------:R-:W-:Y:S01]  /*b960*/  @!P3 LEA.HI.X R7, R36, R4, R66, 0x2, P5 ;  /* 0x000000042407b211 */ /* 0x000fe200028f1442 */
[----:B------:R4:W-:Y:S01]  /*b970*/  @!P1 ST.E.64 [R8.64], R88 ;  /* 0x0000005808009985 */ /* 0x0009e2000c101b06 */
[----:B------:R-:W-:Y:S02]  /*b980*/  ISETP.GE.AND P1, PT, R39, c[0x0][0x3c8], PT ;  /* 0x0000f20027007a0c */ /* 0x000fe40003f26270 */
[----:B------:R-:W-:Y:S01]  /*b990*/  ISETP.GE.AND P5, PT, R40, c[0x0][0x3c8], PT ;  /* 0x0000f20028007a0c */ /* 0x000fe20003fa6270 */
[----:B------:R5:W-:Y:S01]  /*b9a0*/  @!P3 ST.E.64 [R6.64], R92 ;  /* 0x0000005c0600b985 */ /* 0x000be2000c101b06 */
[----:B--2---:R-:W-:-:S04]  /*b9b0*/  @!P4 LEA R2, P0, R37, R0, 0x2 ;  /* 0x000000002502c211 */ /* 0x004fc800078010ff */
[----:B------:R-:W-:Y:S02]  /*b9c0*/  @!P4 LEA.HI.X R3, R37, R4, R67, 0x2, P0 ;  /* 0x000000042503c211 */ /* 0x000fe400000f1443 */
[----:B----4-:R-:W-:-:S03]  /*b9d0*/  @!P2 LEA R8, P0, R38, R0, 0x2 ;  /* 0x000000002608a211 */ /* 0x010fc600078010ff */
[----:B------:R2:W-:Y:S01]  /*b9e0*/  @!P4 ST.E.64 [R2.64], R96 ;  /* 0x000000600200c985 */ /* 0x0005e2000c101b06 */
[----:B------:R-:W-:Y:S02]  /*b9f0*/  @!P2 LEA.HI.X R9, R38, R4, R68, 0x2, P0 ;  /* 0x000000042609a211 */ /* 0x000fe400000f1444 */
[----:B-----5:R-:W-:Y:S02]  /*ba00*/  @!P6 LEA R6, P0, R41, R0, 0x2 ;  /* 0x000000002906e211 */ /* 0x020fe400078010ff */
[----:B------:R-:W-:Y:S01]  /*ba10*/  ISETP.GE.AND P4, PT, R42, c[0x0][0x3c8], PT ;  /* 0x0000f2002a007a0c */ /* 0x000fe20003f86270 */
[----:B------:R-:W-:Y:S01]  /*ba20*/  @!P2 ST.E.64 [R8.64], R186 ;  /* 0x000000ba0800a985 */ /* 0x000fe2000c101b06 */
[----:B------:R-:W-:Y:S02]  /*ba30*/  ISETP.GE.AND P2, PT, R43, c[0x0][0x3c8], PT ;  /* 0x0000f2002b007a0c */ /* 0x000fe40003f46270 */
[----:B------:R-:W-:Y:S02]  /*ba40*/  @!P6 LEA.HI.X R7, R41, R4, R71, 0x2, P0 ;  /* 0x000000042907e211 */ /* 0x000fe400000f1447 */
[----:B------:R-:W-:-:S02]  /*ba50*/  ISETP.GE.AND P0, PT, R45, c[0x0][0x3c8], PT ;  /* 0x0000f2002d007a0c */ /* 0x000fc40003f06270 */
[----:B--2---:R-:W-:-:S04]  /*ba60*/  @!P1 LEA R2, P3, R39, R0, 0x2 ;  /* 0x0000000027029211 */ /* 0x004fc800078610ff */
[----:B------:R-:W-:-:S05]  /*ba70*/  @!P1 LEA.HI.X R3, R39, R4, R69, 0x2, P3 ;  /* 0x0000000427039211 */ /* 0x000fca00018f1445 */
[----:B------:R2:W-:Y:S01]  /*ba80*/  @!P1 ST.E.64 [R2.64], R100 ;  /* 0x0000006402009985 */ /* 0x0005e2000c101b06 */
[----:B------:R-:W-:-:S03]  /*ba90*/  ISETP.GE.AND P1, PT, R44, c[0x0][0x3c8], PT ;  /* 0x0000f2002c007a0c */ /* 0x000fc60003f26270 */
[----:B------:R4:W-:Y:S01]  /*baa0*/  @!P6 ST.E.64 [R6.64], R104 ;  /* 0x000000680600e985 */ /* 0x0009e2000c101b06 */
[----:B------:R-:W-:-:S04]  /*bab0*/  @!P4 LEA R10, P6, R42, R0, 0x2 ;  /* 0x000000002a0ac211 */ /* 0x000fc800078c10ff */
[----:B------:R-:W-:Y:S02]  /*bac0*/  @!P4 LEA.HI.X R11, R42, R4, R72, 0x2, P6 ;  /* 0x000000042a0bc211 */ /* 0x000fe400030f1448 */
[----:B--2---:R-:W-:-:S04]  /*bad0*/  @!P5 LEA R2, P3, R40, R0, 0x2 ;  /* 0x000000002802d211 */ /* 0x004fc800078610ff */
[----:B------:R-:W-:Y:S02]  /*bae0*/  @!P5 LEA.HI.X R3, R40, R4, R70, 0x2, P3 ;  /* 0x000000042803d211 */ /* 0x000fe400018f1446 */
[----:B------:R-:W-:-:S03]  /*baf0*/  @!P2 LEA R8, P3, R43, R0, 0x2 ;  /* 0x000000002b08a211 */ /* 0x000fc600078610ff */
[----:B------:R2:W-:Y:S01]  /*bb00*/  @!P5 ST.E.64 [R2.64], R108 ;  /* 0x0000006c0200d985 */ /* 0x0005e2000c101b06 */
[C---:B----4-:R-:W-:Y:S02]  /*bb10*/  @!P1 LEA R6, P5, R44.reuse, R0, 0x2 ;  /* 0x000000002c069211 */ /* 0x050fe400078a10ff */
[-C--:B------:R-:W-:Y:S01]  /*bb20*/  @!P2 LEA.HI.X R9, R43, R4.reuse, R73, 0x2, P3 ;  /* 0x000000042b09a211 */ /* 0x080fe200018f1449 */
[----:B------:R4:W-:Y:S01]  /*bb30*/  @!P4 ST.E.64 [R10.64], R190 ;  /* 0x000000be0a00c985 */ /* 0x0009e2000c101b06 */
[----:B------:R-:W-:-:S03]  /*bb40*/  @!P1 LEA.HI.X R7, R44, R4, R74, 0x2, P5 ;  /* 0x000000042c079211 */ /* 0x000fc600028f144a */
[----:B------:R4:W-:Y:S04]  /*bb50*/  @!P2 ST.E.64 [R8.64], R188 ;  /* 0x000000bc0800a985 */ /* 0x0009e8000c101b06 */
[----:B------:R4:W-:Y:S01]  /*bb60*/  @!P1 ST.E.64 [R6.64], R112 ;  /* 0x0000007006009985 */ /* 0x0009e2000c101b06 */
[----:B--2---:R-:W-:-:S04]  /*bb70*/  @!P0 LEA R2, P3, R45, R0, 0x2 ;  /* 0x000000002d028211 */ /* 0x004fc800078610ff */
[----:B------:R-:W-:-:S05]  /*bb80*/  @!P0 LEA.HI.X R3, R45, R4, R75, 0x2, P3 ;  /* 0x000000042d038211 */ /* 0x000fca00018f144b */
[----:B------:R4:W-:Y:S04]  /*bb90*/  @!P0 ST.E.64 [R2.64], R76 ;  /* 0x0000004c02008985 */ /* 0x0009e8000c101b06 */
.L_x_57:
[----:B------:R-:W-:Y:S05]  /*bba0*/  BSYNC B0 ;  /* 0x0000000000007941 */ /* 0x000fea0003800000 */
.L_x_56:
[----:B------:R-:W-:Y:S05]  /*bbb0*/  BRA.DIV ~URZ, `(.L_x_58) ;  /* 0x00002dd27f007947 */ /* 0x000fea000b800000 */
[----:B--2---:R2:W1:Y:S04]  /*bbc0*/  SHFL.IDX PT, R4, R12, 0x1, 0x1c1f ;  /* 0x003c1f000c047f89 */ /* 0x00446800000e0000 */
[----:B----4-:R2:W4:Y:S02]  /*bbd0*/  SHFL.IDX PT, R0, R14, 0x1, 0x1c1f ;  /* 0x003c1f000e007f89 */ /* 0x01052400000e0000 */
.L_x_106:
[----:B------:R-:W-:-:S13]  /*bbe0*/  ISETP.NE.AND P0, PT, R130, RZ, PT ;  /* 0x000000ff8200720c */ /* 0x000fda0003f05270 */
[----:B------:R-:W-:Y:S05]  /*bbf0*/  @P0 BRA `(.L_x_53) ;  /* 0x000017f000000947 */ /* 0x000fea0003800000 */
[----:B------:R-:W5:Y:S01]  /*bc00*/  LDL R5, [R1+0x44] ;  /* 0x0000440001057983 */ /* 0x000f620000100800 */
[----:B------:R-:W-:Y:S02]  /*bc10*/  ISETP.GE.AND P4, PT, R17, c[0x0][0x3c8], PT ;  /* 0x0000f20011007a0c */ /* 0x000fe40003f86270 */
[----:B------:R-:W-:Y:S02]  /*bc20*/  ISETP.GE.AND P5, PT, R13, c[0x0][0x3c8], PT ;  /* 0x0000f2000d007a0c */ /* 0x000fe40003fa6270 */
[----:B------:R-:W-:Y:S02]  /*bc30*/  ISETP.GE.AND P3, PT, R16, c[0x0][0x3c8], PT ;  /* 0x0000f20010007a0c */ /* 0x000fe40003f66270 */
[----:B------:R-:W-:Y:S02]  /*bc40*/  ISETP.GE.AND P2, PT, R18, c[0x0][0x3c8], PT ;  /* 0x0000f20012007a0c */ /* 0x000fe40003f46270 */
[----:B------:R-:W-:-:S05]  /*bc50*/  ISETP.GE.AND P1, PT, R19, c[0x0][0x3c8], PT ;  /* 0x0000f20013007a0c */ /* 0x000fca0003f26270 */
[----:B-12-4-:R-:W-:Y:S02]  /*bc60*/  @!P4 LEA R12, P6, R17, R0, 0x2 ;  /* 0x00000000110cc211 */ /* 0x016fe400078c10ff */
[----:B-----5:R-:W-:-:S13]  /*bc70*/  ISETP.GE.AND P0, PT, R5, c[0x0][0x3c8], PT ;  /* 0x0000f20005007a0c */ /* 0x020fda0003f06270 */
[----:B------:R-:W-:Y:S02]  /*bc80*/  @!P0 IMAD.MOV.U32 R2, RZ, RZ, R0 ;  /* 0x000000ffff028224 */ /* 0x000fe400078e0000 */
[----:B------:R-:W-:-:S04]  /*bc90*/  @!P0 IMAD.MOV.U32 R3, RZ, RZ, R4 ;  /* 0x000000ffff038224 */ /* 0x000fc800078e0004 */
[----:B------:R-:W-:-:S05]  /*bca0*/  @!P0 IMAD.WIDE R2, R5, 0x4, R2 ;  /* 0x0000000405028825 */ /* 0x000fca00078e0202 */
[----:B------:R1:W-:Y:S01]  /*bcb0*/  @!P0 ST.E.64 [R2.64], R158 ;  /* 0x0000009e02008985 */ /* 0x0003e2000c101b06 */
[----:B---3--:R-:W-:-:S04]  /*bcc0*/  @!P5 LEA R14, P0, R13, R0, 0x2 ;  /* 0x000000000d0ed211 */ /* 0x008fc800078010ff */
[----:B------:R-:W-:-:S05]  /*bcd0*/  @!P5 LEA.HI.X R15, R13, R4, R15, 0x2, P0 ;  /* 0x000000040d0fd211 */ /* 0x000fca00000f140f */
[----:B------:R-:W-:Y:S01]  /*bce0*/  @!P5 ST.E.64 [R14.64], R204 ;  /* 0x000000cc0e00d985 */ /* 0x000fe2000c101b06 */
[----:B------:R-:W-:Y:S02]  /*bcf0*/  ISETP.GE.AND P5, PT, R23, c[0x0][0x3c8], PT ;  /* 0x0000f20017007a0c */ /* 0x000fe40003fa6270 */
[----:B-1----:R-:W-:Y:S02]  /*bd00*/  P2R R2, PR, RZ, 0x40 ;  /* 0x00000040ff027803 */ /* 0x002fe40000000000 */
[----:B------:R-:W-:Y:S02]  /*bd10*/  @!P3 LEA R10, P6, R16, R0, 0x2 ;  /* 0x00000000100ab211 */ /* 0x000fe400078c10ff */
[----:B------:R-:W-:Y:S02]  /*bd20*/  ISETP.NE.AND P0, PT, R2, RZ, PT ;  /* 0x000000ff0200720c */ /* 0x000fe40003f05270 */
[-C--:B------:R-:W-:Y:S02]  /*bd30*/  @!P3 LEA.HI.X R11, R16, R4.reuse, R46, 0x2, P6 ;  /* 0x00000004100bb211 */ /* 0x080fe400030f142e */
[----:B------:R-:W-:-:S02]  /*bd40*/  @!P4 LEA.HI.X R13, R17, R4, R47, 0x2, P0 ;  /* 0x00000004110dc211 */ /* 0x000fc400000f142f */
[----:B------:R-:W-:Y:S02]  /*bd50*/  ISETP.GE.AND P0, PT, R20, c[0x0][0x3c8], PT ;  /* 0x0000f20014007a0c */ /* 0x000fe40003f06270 */
[----:B------:R-:W-:Y:S01]  /*bd60*/  @!P2 LEA R8, P6, R18, R0, 0x2 ;  /* 0x000000001208a211 */ /* 0x000fe200078c10ff */
[----:B------:R1:W-:Y:S01]  /*bd70*/  @!P4 ST.E.64 [R12.64], R198 ;  /* 0x000000c60c00c985 */ /* 0x0003e2000c101b06 */
[----:B------:R-:W-:Y:S02]  /*bd80*/  ISETP.GE.AND P4, PT, R22, c[0x0][0x3c8], PT ;  /* 0x0000f20016007a0c */ /* 0x000fe40003f86270 */
[----:B------:R-:W-:Y:S01]  /*bd90*/  @!P2 LEA.HI.X R9, R18, R4, R48, 0x2, P6 ;  /* 0x000000041209a211 */ /* 0x000fe200030f1430 */
[----:B------:R2:W-:Y:S01]  /*bda0*/  @!P3 ST.E.64 [R10.64], R192 ;  /* 0x000000c00a00b985 */ /* 0x0005e2000c101b06 */
[C---:B------:R-:W-:Y:S02]  /*bdb0*/  @!P1 LEA R6, P6, R19.reuse, R0, 0x2 ;  /* 0x0000000013069211 */ /* 0x040fe400078c10ff */
[----:B------:R-:W-:Y:S01]  /*bdc0*/  ISETP.GE.AND P3, PT, R24, c[0x0][0x3c8], PT ;  /* 0x0000f20018007a0c */ /* 0x000fe20003f66270 */
[----:B------:R3:W-:Y:S01]  /*bdd0*/  @!P2 ST.E.64 [R8.64], R146 ;  /* 0x000000920800a985 */ /* 0x0007e2000c101b06 */
[----:B------:R-:W-:-:S02]  /*bde0*/  @!P1 LEA.HI.X R7, R19, R4, R49, 0x2, P6 ;  /* 0x0000000413079211 */ /* 0x000fc400030f1431 */
[C---:B------:R-:W-:Y:S02]  /*bdf0*/  @!P0 LEA R2, P6, R20.reuse, R0, 0x2 ;  /* 0x0000000014028211 */ /* 0x040fe400078c10ff */
[----:B------:R-:W-:Y:S01]  /*be00*/  ISETP.GE.AND P2, PT, R25, c[0x0][0x3c8], PT ;  /* 0x0000f20019007a0c */ /* 0x000fe20003f46270 */
[----:B------:R4:W-:Y:S01]  /*be10*/  @!P1 ST.E.64 [R6.64], R138 ;  /* 0x0000008a06009985 */ /* 0x0009e2000c101b06 */
[----:B------:R-:W-:Y:S02]  /*be20*/  @!P0 LEA.HI.X R3, R20, R4, R50, 0x2, P6 ;  /* 0x0000000414038211 */ /* 0x000fe400030f1432 */
[----:B------:R-:W-:-:S03]  /*be30*/  ISETP.GE.AND P6, PT, R21, c[0x0][0x3c8], PT ;  /* 0x0000f20015007a0c */ /* 0x000fc60003fc6270 */
[----:B------:R5:W-:Y:S01]  /*be40*/  @!P0 ST.E.64 [R2.64], R116 ;  /* 0x0000007402008985 */ /* 0x000be2000c101b06 */
[----:B-1----:R-:W-:-:S09]  /*be50*/  @!P5 LEA R12, P1, R23, R0, 0x2 ;  /* 0x00000000170cd211 */ /* 0x002fd200078210ff */
[----:B------:R-:W-:Y:S02]  /*be60*/  @!P6 LEA R14, P0, R21, R0, 0x2 ;  /* 0x00000000150ee211 */ /* 0x000fe400078010ff */
[-C--:B------:R-:W-:Y:S02]  /*be70*/  @!P5 LEA.HI.X R13, R23, R4.reuse, R53, 0x2, P1 ;  /* 0x00000004170dd211 */ /* 0x080fe400008f1435 */
[----:B------:R-:W-:Y:S02]  /*be80*/  @!P6 LEA.HI.X R15, R21, R4, R51, 0x2, P0 ;  /* 0x00000004150fe211 */ /* 0x000fe400000f1433 */
[----:B--2---:R-:W-:Y:S02]  /*be90*/  @!P4 LEA R10, P0, R22, R0, 0x2 ;  /* 0x00000000160ac211 */ /* 0x004fe400078010ff */
[----:B------:R-:W-:Y:S01]  /*bea0*/  ISETP.GE.AND P1, PT, R26, c[0x0][0x3c8], PT ;  /* 0x0000f2001a007a0c */ /* 0x000fe20003f26270 */
[----:B------:R1:W-:Y:S01]  /*beb0*/  @!P6 ST.E.64 [R14.64], R206 ;  /* 0x000000ce0e00e985 */ /* 0x0003e2000c101b06 */
[----:B------:R-:W-:-:S02]  /*bec0*/  @!P4 LEA.HI.X R11, R22, R4, R52, 0x2, P0 ;  /* 0x00000004160bc211 */ /* 0x000fc400000f1434 */
[C---:B---3--:R-:W-:Y:S01]  /*bed0*/  @!P3 LEA R8, P0, R24.reuse, R0, 0x2 ;  /* 0x000000001808b211 */ /* 0x048fe200078010ff */
[----:B------:R2:W-:Y:S01]  /*bee0*/  @!P5 ST.E.64 [R12.64], R200 ;  /* 0x000000c80c00d985 */ /* 0x0005e2000c101b06 */
[----:B------:R-:W-:Y:S02]  /*bef0*/  ISETP.GE.AND P6, PT, R27, c[0x0][0x3c8], PT ;  /* 0x0000f2001b007a0c */ /* 0x000fe40003fc6270 */
[----:B------:R-:W-:Y:S01]  /*bf00*/  @!P3 LEA.HI.X R9, R24, R4, R54, 0x2, P0 ;  /* 0x000000041809b211 */ /* 0x000fe200000f1436 */
[----:B------:R3:W-:Y:S01]  /*bf10*/  @!P4 ST.E.64 [R10.64], R194 ;  /* 0x000000c20a00c985 */ /* 0x0007e2000c101b06 */
[----:B----4-:R-:W-:Y:S02]  /*bf20*/  @!P2 LEA R6, P0, R25, R0, 0x2 ;  /* 0x000000001906a211 */ /* 0x010fe400078010ff */
[----:B------:R-:W-:Y:S01]  /*bf30*/  ISETP.GE.AND P5, PT, R29, c[0x0][0x3c8], PT ;  /* 0x0000f2001d007a0c */ /* 0x000fe20003fa6270 */
[----:B------:R4:W-:Y:S01]  /*bf40*/  @!P3 ST.E.64 [R8.64], R150 ;  /* 0x000000960800b985 */ /* 0x0009e2000c101b06 */
[----:B------:R-:W-:-:S02]  /*bf50*/  @!P2 LEA.HI.X R7, R25, R4, R55, 0x2, P0 ;  /* 0x000000041907a211 */ /* 0x000fc400000f1437 */
[----:B-----5:R-:W-:Y:S02]  /*bf60*/  @!P1 LEA R2, P0, R26, R0, 0x2 ;  /* 0x000000001a029211 */ /* 0x020fe400078010ff */
[----:B------:R-:W-:Y:S01]  /*bf70*/  ISETP.GE.AND P4, PT, R28, c[0x0][0x3c8], PT ;  /* 0x0000f2001c007a0c */ /* 0x000fe20003f86270 */
[----:B------:R5:W-:Y:S01]  /*bf80*/  @!P2 ST.E.64 [R6.64], R128 ;  /* 0x000000800600a985 */ /* 0x000be2000c101b06 */
[----:B------:R-:W-:Y:S02]  /*bf90*/  @!P1 LEA.HI.X R3, R26, R4, R56, 0x2, P0 ;  /* 0x000000041a039211 */ /* 0x000fe400000f1438 */
[----:B------:R-:W-:Y:S02]  /*bfa0*/  ISETP.GE.AND P3, PT, R30, c[0x0][0x3c8], PT ;  /* 0x0000f2001e007a0c */ /* 0x000fe40003f66270 */
[----:B------:R-:W-:Y:S01]  /*bfb0*/  ISETP.GE.AND P2, PT, R31, c[0x0][0x3c8], PT ;  /* 0x0000f2001f007a0c */ /* 0x000fe20003f46270 */
[----:B------:R5:W-:Y:S01]  /*bfc0*/  @!P1 ST.E.64 [R2.64], R120 ;  /* 0x0000007802009985 */ /* 0x000be2000c101b06 */
[----:B-1----:R-:W-:-:S02]  /*bfd0*/  @!P6 LEA R14, P0, R27, R0, 0x2 ;  /* 0x000000001b0ee211 */ /* 0x002fc400078010ff */
[----:B--2---:R-:W-:Y:S02]  /*bfe0*/  @!P5 LEA R12, P1, R29, R0, 0x2 ;  /* 0x000000001d0cd211 */ /* 0x004fe400078210ff */
[----:B------:R-:W-:Y:S02]  /*bff0*/  @!P6 LEA.HI.X R15, R27, R4, R57, 0x2, P0 ;  /* 0x000000041b0fe211 */ /* 0x000fe400000f1439 */
[----:B---3--:R-:W-:Y:S02]  /*c000*/  @!P4 LEA R10, P0, R28, R0, 0x2 ;  /* 0x000000001c0ac211 */ /* 0x008fe400078010ff */
[-C--:B------:R-:W-:Y:S01]  /*c010*/  @!P5 LEA.HI.X R13, R29, R4.reuse, R59, 0x2, P1 ;  /* 0x000000041d0dd211 */ /* 0x080fe200008f143b */
[----:B------:R1:W-:Y:S01]  /*c020*/  @!P6 ST.E.64 [R14.64], R208 ;  /* 0x000000d00e00e985 */ /* 0x0003e2000c101b06 */
[----:B------:R-:W-:Y:S02]  /*c030*/  ISETP.GE.AND P1, PT, R32, c[0x0][0x3c8], PT ;  /* 0x0000f20020007a0c */ /* 0x000fe40003f26270 */
[----:B------:R-:W-:Y:S01]  /*c040*/  @!P4 LEA.HI.X R11, R28, R4, R58, 0x2, P0 ;  /* 0x000000041c0bc211 */ /* 0x000fe200000f143a */
[----:B------:R2:W-:Y:S01]  /*c050*/  @!P5 ST.E.64 [R12.64], R202 ;  /* 0x000000ca0c00d985 */ /* 0x0005e2000c101b06 */
[----:B----4-:R-:W-:-:S02]  /*c060*/  @!P3 LEA R8, P0, R30, R0, 0x2 ;  /* 0x000000001e08b211 */ /* 0x010fc400078010ff */
[----:B------:R-:W-:Y:S01]  /*c070*/  ISETP.GE.AND P6, PT, R33, c[0x0][0x3c8], PT ;  /* 0x0000f20021007a0c */ /* 0x000fe20003fc6270 */
[----:B------:R3:W-:Y:S01]  /*c080*/  @!P4 ST.E.64 [R10.64], R196 ;  /* 0x000000c40a00c985 */ /* 0x0007e2000c101b06 */
[----:B------:R-:W-:Y:S02]  /*c090*/  @!P3 LEA.HI.X R9, R30, R4, R60, 0x2, P0 ;  /* 0x000000041e09b211 */ /* 0x000fe400000f143c */
[----:B-----5:R-:W-:Y:S02]  /*c0a0*/  @!P2 LEA R6, P0, R31, R0, 0x2 ;  /* 0x000000001f06a211 */ /* 0x020fe400078010ff */
[----:B------:R-:W-:Y:S01]  /*c0b0*/  ISETP.GE.AND P5, PT, R35, c[0x0][0x3c8], PT ;  /* 0x0000f20023007a0c */ /* 0x000fe20003fa6270 */
[----:B------:R4:W-:Y:S01]  /*c0c0*/  @!P3 ST.E.64 [R8.64], R154 ;  /* 0x0000009a0800b985 */ /* 0x0009e2000c101b06 */
[----:B------:R-:W-:Y:S02]  /*c0d0*/  @!P2 LEA.HI.X R7, R31, R4, R61, 0x2, P0 ;  /* 0x000000041f07a211 */ /* 0x000fe400000f143d */
[----:B------:R-:W-:-:S02]  /*c0e0*/  @!P1 LEA R2, P0, R32, R0, 0x2 ;  /* 0x0000000020029211 */ /* 0x000fc400078010ff */
[----:B------:R-:W-:Y:S01]  /*c0f0*/  ISETP.GE.AND P4, PT, R34, c[0x0][0x3c8], PT ;  /* 0x0000f20022007a0c */ /* 0x000fe20003f86270 */
[----:B------:R5:W-:Y:S01]  /*c100*/  @!P2 ST.E.64 [R6.64], R142 ;  /* 0x0000008e0600a985 */ /* 0x000be2000c101b06 */
[----:B------:R-:W-:Y:S02]  /*c110*/  @!P1 LEA.HI.X R3, R32, R4, R62, 0x2, P0 ;  /* 0x0000000420039211 */ /* 0x000fe400000f143e */
[----:B------:R-:W-:Y:S02]  /*c120*/  ISETP.GE.AND P3, PT, R36, c[0x0][0x3c8], PT ;  /* 0x0000f20024007a0c */ /* 0x000fe40003f66270 */
[----:B------:R-:W-:Y:S01]  /*c130*/  ISETP.GE.AND P2, PT, R37, c[0x0][0x3c8], PT ;  /* 0x0000f20025007a0c */ /* 0x000fe20003f46270 */
[----:B------:R5:W-:Y:S01]  /*c140*/  @!P1 ST.E.64 [R2.64], R124 ;  /* 0x0000007c02009985 */ /* 0x000be2000c101b06 */
[-C--:B-1----:R-:W-:Y:S02]  /*c150*/  @!P6 LEA R14, P0, R33, R0.reuse, 0x2 ;  /* 0x00000000210ee211 */ /* 0x082fe400078010ff */
[----:B--2---:R-:W-:-:S02]  /*c160*/  @!P5 LEA R12, P1, R35, R0, 0x2 ;  /* 0x00000000230cd211 */ /* 0x004fc400078210ff */
        /* <DEDUP_REMOVED lines=31> */
[----:B----4-:R-:W-:-:S03]  /*c360*/  @!P3 LEA R8, P0, R42, R0, 0x2 ;  /* 0x000000002a08b211 */ /* 0x010fc600078010ff */
[----:B------:R1:W-:Y:S01]  /*c370*/  @!P4 ST.E.64 [R10.64], R114 ;  /* 0x000000720a00c985 */ /* 0x0003e2000c101b06 */
[----:B------:R-:W-:Y:S02]  /*c380*/  @!P3 LEA.HI.X R9, R42, R4, R72, 0x2, P0 ;  /* 0x000000042a09b211 */ /* 0x000fe400000f1448 */
[----:B-----5:R-:W-:-:S03]  /*c390*/  @!P2 LEA R6, P0, R43, R0, 0x2 ;  /* 0x000000002b06a211 */ /* 0x020fc600078010ff */
[----:B------:R1:W-:Y:S01]  /*c3a0*/  @!P3 ST.E.64 [R8.64], R118 ;  /* 0x000000760800b985 */ /* 0x0003e2000c101b06 */
[----:B------:R-:W-:Y:S02]  /*c3b0*/  @!P2 LEA.HI.X R7, R43, R4, R73, 0x2, P0 ;  /* 0x000000042b07a211 */ /* 0x000fe400000f1449 */
[----:B------:R-:W-:-:S03]  /*c3c0*/  @!P1 LEA R2, P0, R44, R0, 0x2 ;  /* 0x000000002c029211 */ /* 0x000fc600078010ff */
[----:B------:R1:W-:Y:S01]  /*c3d0*/  @!P2 ST.E.64 [R6.64], R122 ;  /* 0x0000007a0600a985 */ /* 0x0003e2000c101b06 */
[----:B------:R-:W-:Y:S02]  /*c3e0*/  @!P1 LEA.HI.X R3, R44, R4, R74, 0x2, P0 ;  /* 0x000000042c039211 */ /* 0x000fe400000f144a */
[----:B------:R-:W-:-:S03]  /*c3f0*/  ISETP.GE.AND P0, PT, R45, c[0x0][0x3c8], PT ;  /* 0x0000f2002d007a0c */ /* 0x000fc60003f06270 */
[----:B------:R1:W-:Y:S10]  /*c400*/  @!P1 ST.E.64 [R2.64], R126 ;  /* 0x0000007e02009985 */ /* 0x0003f4000c101b06 */
[----:B------:R-:W-:Y:S05]  /*c410*/  @P0 BRA `(.L_x_53) ;  /* 0x00000fd000000947 */ /* 0x000fea0003800000 */
[----:B-1----:R-:W-:-:S04]  /*c420*/  LEA R2, P0, R45, R0, 0x2 ;  /* 0x000000002d027211 */ /* 0x002fc800078010ff */
[----:B------:R-:W-:-:S05]  /*c430*/  LEA.HI.X R3, R45, R4, R75, 0x2, P0 ;  /* 0x000000042d037211 */ /* 0x000fca00000f144b */
[----:B------:R1:W-:Y:S01]  /*c440*/  ST.E.64 [R2.64], R78 ;  /* 0x0000004e02007985 */ /* 0x0003e2000c101b06 */
[----:B------:R-:W-:Y:S05]  /*c450*/  BRA `(.L_x_53) ;  /* 0x00000f9000007947 */ /* 0x000fea0003800000 */
.L_x_38:
[----:B------:R-:W2:Y:S04]  /*c460*/  LDL.LU R0, [R1+0x74] ;  /* 0x0000740001007983 */ /* 0x000ea80000300800 */
[----:B------:R-:W3:Y:S04]  /*c470*/  LDL R7, [R1+0x48] ;  /* 0x0000480001077983 */ /* 0x000ee80000100800 */
[----:B-1----:R-:W4:Y:S01]  /*c480*/  LDL R6, [R1+0x64] ;  /* 0x0000640001067983 */ /* 0x002f220000100800 */
[----:B------:R-:W-:Y:S01]  /*c490*/  ISETP.NE.U32.AND P0, PT, RZ, c[0x0][0x508], PT ;  /* 0x00014200ff007a0c */ /* 0x000fe20003f05070 */
[----:B------:R-:W-:Y:S01]  /*c4a0*/  IMAD.MOV.U32 R4, RZ, RZ, 0x4 ;  /* 0x00000004ff047424 */ /* 0x000fe200078e00ff */
[----:B------:R-:W-:Y:S01]  /*c4b0*/  ISETP.NE.U32.AND P2, PT, RZ, c[0x0][0x500], PT ;  /* 0x00014000ff007a0c */ /* 0x000fe20003f45070 */
[----:B------:R-:W-:Y:S01]  /*c4c0*/  IMAD.MOV.U32 R8, RZ, RZ, RZ ;  /* 0x000000ffff087224 */ /* 0x000fe200078e00ff */
[----:B------:R-:W-:Y:S01]  /*c4d0*/  ISETP.NE.AND.EX P1, PT, RZ, c[0x0][0x50c], PT, P0 ;  /* 0x00014300ff007a0c */ /* 0x000fe20003f25300 */
[----:B------:R-:W-:Y:S01]  /*c4e0*/  IMAD.MOV.U32 R19, RZ, RZ, c[0x0][0x388] ;  /* 0x0000e200ff137624 */ /* 0x000fe200078e00ff */
[----:B------:R-:W-:-:S11]  /*c4f0*/  ISETP.NE.AND.EX P2, PT, RZ, c[0x0][0x504], PT, P2 ;  /* 0x00014100ff007a0c */ /* 0x000fd60003f45320 */
[C---:B---3--:R-:W-:Y:S01]  /*c500*/  @P1 LEA R2, P0, R7.reuse, c[0x0][0x508], 0x2 ;  /* 0x0001420007021a11 */ /* 0x048fe200078010ff */
[----:B------:R-:W-:-:S03]  /*c510*/  IMAD.WIDE R4, R7, R4, c[0x0][0x500] ;  /* 0x0001400007047625 */ /* 0x000fc600078e0204 */
[----:B----4-:R-:W-:Y:S02]  /*c520*/  @P1 LEA.HI.X R3, R7, c[0x0][0x50c], R6, 0x2, P0 ;  /* 0x0001430007031a11 */ /* 0x010fe400000f1406 */
[----:B------:R1:W5:Y:S04]  /*c530*/  @P2 LDG.E R8, [R4.64] ;  /* 0x0000000604082981 */ /* 0x000368000c1e1900 */
[----:B------:R1:W5:Y:S01]  /*c540*/  @P1 LDG.E R19, [R2.64] ;  /* 0x0000000602131981 */ /* 0x000362000c1e1900 */
[----:B--2---:R-:W-:-:S04]  /*c550*/  ISETP.NE.AND P0, PT, R0, RZ, PT ;  /* 0x000000ff0000720c */ /* 0x004fc80003f05270 */
[----:B------:R-:W-:Y:S01]  /*c560*/  SEL R18, R0, c[0x0][0x3d4], P0 ;  /* 0x0000f50000127a07 */ /* 0x000fe20000000000 */
[----:B------:R-:W-:Y:S05]  /*c570*/  @P1 BRA `(.L_x_59) ;  /* 0x0000004000001947 */ /* 0x000fea0003800000 */
[----:B------:R-:W-:Y:S05]  /*c580*/  @!P2 BRA `(.L_x_59) ;  /* 0x000000300000a947 */ /* 0x000fea0003800000 */
[----:B------:R2:W3:Y:S04]  /*c590*/  LDG.E R0, [R4.64] ;  /* 0x0000000604007981 */ /* 0x0004e8000c1e1900 */
[----:B-12---:R-:W3:Y:S02]  /*c5a0*/  LDG.E R4, [R4.64+0x4] ;  /* 0x0000040604047981 */ /* 0x006ee4000c1e1900 */
[----:B---3-5:R-:W-:Y:S02]  /*c5b0*/  IADD3 R19, -R0, R4, RZ ;  /* 0x0000000400137210 */ /* 0x028fe40007ffe1ff */
.L_x_59:
[----:B-1----:R-:W1:Y:S01]  /*c5c0*/  S2R R3, SR_TID.X ;  /* 0x0000000000037919 */ /* 0x002e620000002100 */
[----:B------:R-:W-:Y:S01]  /*c5d0*/  BSSY B0, `(.L_x_60) ;  /* 0x0000038000007945 */ /* 0x000fe20003800000 */
[----:B------:R-:W-:Y:S02]  /*c5e0*/  SEL R14, R7, RZ, !P2 ;  /* 0x000000ff070e7207 */ /* 0x000fe40005000000 */
[----:B------:R-:W-:-:S02]  /*c5f0*/  SEL R20, R6, RZ, !P2 ;  /* 0x000000ff06147207 */ /* 0x000fc40005000000 */
[----:B-----5:R-:W-:Y:S02]  /*c600*/  SHF.R.S32.HI R17, RZ, 0x1f, R8 ;  /* 0x0000001fff117819 */ /* 0x020fe40000011408 */
[----:B-1----:R-:W-:-:S13]  /*c610*/  ISETP.GT.AND P0, PT, R3, 0x7f, PT ;  /* 0x0000007f0300780c */ /* 0x002fda0003f04270 */
[----:B------:R-:W-:Y:S05]  /*c620*/  @P0 BRA `(.L_x_61) ;  /* 0x0000032000000947 */ /* 0x000fea0003800000 */
[----:B------:R-:W2:Y:S01]  /*c630*/  LDL R2, [R1+0x54] ;  /* 0x0000540001027983 */ /* 0x000ea20000100800 */
[----:B------:R-:W-:Y:S01]  /*c640*/  IMAD R0, R19, c[0x0][0x4e8], RZ ;  /* 0x00013a0013007a24 */ /* 0x000fe200078e02ff */
[----:B--2---:R-:W-:-:S04]  /*c650*/  LEA R9, R2, R3, 0x7 ;  /* 0x0000000302097211 */ /* 0x004fc800078e38ff */
[----:B------:R-:W-:-:S13]  /*c660*/  ISETP.GE.AND P0, PT, R9, R0, PT ;  /* 0x000000000900720c */ /* 0x000fda0003f06270 */
[----:B------:R-:W-:Y:S05]  /*c670*/  @P0 BRA `(.L_x_61) ;  /* 0x000002d000000947 */ /* 0x000fea0003800000 */
[----:B------:R-:W2:Y:S04]  /*c680*/  LDL R2, [R1+0x60] ;  /* 0x0000600001027983 */ /* 0x000ea80000100800 */
[----:B------:R-:W3:Y:S01]  /*c690*/  LDL.LU R21, [R1+0x98] ;  /* 0x0000980001157983 */ /* 0x000ee20000300800 */
[----:B------:R-:W-:Y:S01]  /*c6a0*/  IMAD.MOV.U32 R0, RZ, RZ, 0x368 ;  /* 0x00000368ff007424 */ /* 0x000fe200078e00ff */
[----:B------:R-:W-:-:S04]  /*c6b0*/  ISETP.GT.AND P2, PT, R18, 0x1, PT ;  /* 0x000000011200780c */ /* 0x000fc80003f44270 */
[----:B------:R-:W-:-:S04]  /*c6c0*/  SEL R0, R0, 0x328, P2 ;  /* 0x0000032800007807 */ /* 0x000fc80001000000 */
[----:B------:R1:W4:Y:S08]  /*c6d0*/  LDC.64 R6, c[0x0][R0+0x170] ;  /* 0x00005c0000067b82 */ /* 0x0003300000000a00 */
[----:B------:R1:W2:Y:S08]  /*c6e0*/  LDC.64 R4, c[0x0][R0+0x168] ;  /* 0x00005a0000047b82 */ /* 0x0002b00000000a00 */
[----:B------:R1:W5:Y:S08]  /*c6f0*/  LDC.64 R12, c[0x0][R0+0x178] ;  /* 0x00005e00000c7b82 */ /* 0x0003700000000a00 */
[----:B------:R1:W2:Y:S02]  /*c700*/  LDC.64 R10, c[0x0][R0+0x160] ;  /* 0x00005800000a7b82 */ /* 0x0002a40000000a00 */
[----:B-1----:R-:W-:-:S02]  /*c710*/  IMAD.MOV.U32 R0, RZ, RZ, c[0x0][0x4e8] ;  /* 0x00013a00ff007624 */ /* 0x002fc400078e00ff */
[----:B----4-:R-:W-:-:S03]  /*c720*/  IMAD R7, R7, R14, RZ ;  /* 0x0000000e07077224 */ /* 0x010fc600078e02ff */
[----:B------:R-:W-:Y:S01]  /*c730*/  ISETP.NE.AND P0, PT, R0, 0x1, PT ;  /* 0x000000010000780c */ /* 0x000fe20003f05270 */
[----:B------:R-:W-:Y:S01]  /*c740*/  IMAD R7, R6, R20, R7 ;  /* 0x0000001406077224 */ /* 0x000fe200078e0207 */
[----:B------:R-:W-:-:S11]  /*c750*/  MOV R0, R9 ;  /* 0x0000000900007202 */ /* 0x000fd60000000f00 */
[----:B------:R-:W-:-:S05]  /*c760*/  @P0 IMAD.HI.U32 R16, R9, c[0x0][0x4ec], RZ ;  /* 0x00013b0009100a27 */ /* 0x000fca00078e00ff */
[----:B------:R-:W-:Y:S01]  /*c770*/  @P0 SHF.R.U32.HI R0, RZ, c[0x0][0x4f0], R16 ;  /* 0x00013c00ff000a19 */ /* 0x000fe20000011610 */
[-C--:B--2---:R-:W-:Y:S02]  /*c780*/  IMAD R15, R5, R2.reuse, RZ ;  /* 0x00000002050f7224 */ /* 0x084fe400078e02ff */
[----:B------:R-:W-:-:S04]  /*c790*/  IMAD.WIDE.U32 R4, R4, R2, RZ ;  /* 0x0000000204047225 */ /* 0x000fc800078e00ff */
[----:B------:R-:W-:Y:S01]  /*c7a0*/  IMAD.WIDE.U32 R2, R6, R14, RZ ;  /* 0x0000000e06027225 */ /* 0x000fe200078e00ff */
[----:B---3--:R-:W-:-:S03]  /*c7b0*/  SEL R6, R21, RZ, P2 ;  /* 0x000000ff15067207 */ /* 0x008fc60001000000 */
[----:B------:R-:W-:Y:S01]  /*c7c0*/  IMAD.IADD R15, R5, 0x1, R15 ;  /* 0x00000001050f7824 */ /* 0x000fe200078e020f */
[----:B------:R-:W-:Y:S01]  /*c7d0*/  IADD3 R16, P1, P0, R2, R4, R8 ;  /* 0x0000000402107210 */ /* 0x000fe2000783e008 */
[----:B------:R-:W-:Y:S01]  /*c7e0*/  IMAD.MOV R2, RZ, RZ, -R0 ;  /* 0x000000ffff027224 */ /* 0x000fe200078e0a00 */
[----:B------:R-:W-:Y:S01]  /*c7f0*/  IADD3 R3, R3, R7, RZ ;  /* 0x0000000703037210 */ /* 0x000fe20007ffe0ff */
[-C--:B-----5:R-:W-:Y:S02]  /*c800*/  IMAD R7, R13, R6.reuse, RZ ;  /* 0x000000060d077224 */ /* 0x0a0fe400078e02ff */
[----:B------:R-:W-:-:S04]  /*c810*/  IMAD.WIDE.U32 R4, R12, R6, RZ ;  /* 0x000000060c047225 */ /* 0x000fc800078e00ff */
[----:B------:R-:W-:Y:S01]  /*c820*/  IMAD R2, R2, c[0x0][0x4e8], R9 ;  /* 0x00013a0002027a24 */ /* 0x000fe200078e0209 */
[----:B------:R-:W-:Y:S02]  /*c830*/  IADD3.X R9, R3, R15, R17, P1, P0 ;  /* 0x0000000f03097210 */ /* 0x000fe40000fe0411 */
[----:B------:R-:W-:Y:S01]  /*c840*/  IADD3 R5, R5, R7, RZ ;  /* 0x0000000705057210 */ /* 0x000fe20007ffe0ff */
[----:B------:R-:W-:Y:S01]  /*c850*/  IMAD.MOV.U32 R7, RZ, RZ, c[0x0][0x4a8] ;  /* 0x00012a00ff077624 */ /* 0x000fe200078e00ff */
[----:B------:R-:W-:Y:S02]  /*c860*/  IADD3 R4, P1, P0, R0, R16, R4 ;  /* 0x0000001000047210 */ /* 0x000fe4000783e004 */
[----:B------:R-:W-:Y:S01]  /*c870*/  SHF.R.S32.HI R3, RZ, 0x1f, R0 ;  /* 0x0000001fff037819 */ /* 0x000fe20000011400 */
[----:B------:R-:W-:Y:S01]  /*c880*/  IMAD R0, R11, R2, RZ ;  /* 0x000000020b007224 */ /* 0x000fe200078e02ff */
[----:B------:R-:W-:Y:S02]  /*c890*/  SHF.R.S32.HI R6, RZ, 0x1f, R2 ;  /* 0x0000001fff067819 */ /* 0x000fe40000011402 */
[----:B------:R-:W-:-:S03]  /*c8a0*/  IADD3.X R5, R3, R9, R5, P1, P0 ;  /* 0x0000000903057210 */ /* 0x000fc60000fe0405 */
[C---:B------:R-:W-:Y:S02]  /*c8b0*/  IMAD R0, R10.reuse, R6, R0 ;  /* 0x000000060a007224 */ /* 0x040fe400078e0200 */
[----:B------:R-:W-:Y:S01]  /*c8c0*/  IMAD.WIDE.U32 R2, R10, R2, R4 ;  /* 0x000000020a027225 */ /* 0x000fe200078e0004 */
[----:B------:R-:W-:Y:S02]  /*c8d0*/  MOV R5, c[0x0][0x4ac] ;  /* 0x00012b0000057a02 */ /* 0x000fe40000000f00 */
[----:B------:R-:W-:Y:S01]  /*c8e0*/  SEL R4, R7, c[0x0][0x450], P2 ;  /* 0x0001140007047a07 */ /* 0x000fe20001000000 */
[----:B------:R-:W-:Y:S01]  /*c8f0*/  IMAD.IADD R0, R3, 0x1, R0 ;  /* 0x0000000103007824 */ /* 0x000fe200078e0200 */
[----:B------:R-:W-:Y:S02]  /*c900*/  SEL R5, R5, c[0x0][0x454], P2 ;  /* 0x0001150005057a07 */ /* 0x000fe40001000000 */
[----:B------:R-:W-:-:S04]  /*c910*/  LEA R4, P0, R2, R4, 0x2 ;  /* 0x0000000402047211 */ /* 0x000fc800078010ff */
[----:B------:R-:W-:Y:S02]  /*c920*/  LEA.HI.X R5, R2, R5, R0, 0x2, P0 ;  /* 0x0000000502057211 */ /* 0x000fe400000f1400 */
[----:B------:R-:W-:-:S05]  /*c930*/  MOV R0, 0xff800000 ;  /* 0xff80000000007802 */ /* 0x000fca0000000f00 */
[----:B------:R1:W-:Y:S02]  /*c940*/  STG.E [R4.64], R0 ;  /* 0x0000000004007986 */ /* 0x0003e4000c101906 */
.L_x_61:
[----:B------:R-:W-:Y:S05]  /*c950*/  BSYNC B0 ;  /* 0x0000000000007941 */ /* 0x000fea0003800000 */
.L_x_60:
[----:B------:R-:W-:-:S13]  /*c960*/  ISETP.GT.AND P0, PT, R18, 0x1, PT ;  /* 0x000000011200780c */ /* 0x000fda0003f04270 */
[----:B------:R-:W-:Y:S05]  /*c970*/  @P0 BRA `(.L_x_53) ;  /* 0x00000a7000000947 */ /* 0x000fea0003800000 */
[----:B-1----:R-:W2:Y:S04]  /*c980*/  LDL.LU R0, [R1+0x54] ;  /* 0x0000540001007983 */ /* 0x002ea80000300800 */
[----:B------:R-:W3:Y:S01]  /*c990*/  LDL.LU R7, [R1+0x60] ;  /* 0x0000600001077983 */ /* 0x000ee20000300800 */
[----:B------:R-:W-:Y:S01]  /*c9a0*/  MOV R2, c[0x0][0x4e8] ;  /* 0x00013a0000027a02 */ /* 0x000fe20000000f00 */
[----:B------:R-:W-:Y:S02]  /*c9b0*/  IMAD R5, R20, c[0x0][0x3f0], RZ ;  /* 0x0000fc0014057a24 */ /* 0x000fe400078e02ff */
[----:B------:R-:W1:Y:S01]  /*c9c0*/  S2R R3, SR_TID.X ;  /* 0x0000000000037919 */ /* 0x000e620000002100 */
[----:B------:R-:W-:Y:S02]  /*c9d0*/  ISETP.NE.AND P0, PT, R2, 0x1, PT ;  /* 0x000000010200780c */ /* 0x000fe40003f05270 */
[----:B-1----:R-:W-:-:S02]  /*c9e0*/  SHF.R.S32.HI R4, RZ, 0x1f, R3 ;  /* 0x0000001fff047819 */ /* 0x002fc40000011403 */
[----:B------:R-:W-:Y:S02]  /*c9f0*/  SHF.R.S32.HI R10, RZ, 0x1f, R3 ;  /* 0x0000001fff0a7819 */ /* 0x000fe40000011403 */
[-C--:B------:R-:W-:Y:S02]  /*ca00*/  LEA.HI R4, R4, R3.reuse, RZ, 0x3 ;  /* 0x0000000304047211 */ /* 0x080fe400078f18ff */
[----:B------:R-:W-:Y:S02]  /*ca10*/  LEA.HI R10, R10, R3, RZ, 0x3 ;  /* 0x000000030a0a7211 */ /* 0x000fe400078f18ff */
[----:B------:R-:W-:Y:S02]  /*ca20*/  LOP3.LUT R4, R4, 0xfffffff8, RZ, 0xc0, !PT ;  /* 0xfffffff804047812 */ /* 0x000fe400078ec0ff */
[----:B------:R-:W-:-:S03]  /*ca30*/  SHF.R.S32.HI R10, RZ, 0x3, R10 ;  /* 0x00000003ff0a7819 */ /* 0x000fc6000001140a */
[----:B------:R-:W-:Y:S02]  /*ca40*/  IMAD.IADD R4, R3, 0x1, -R4 ;  /* 0x0000000103047824 */ /* 0x000fe400078e0a04 */
[----:B------:R-:W-:-:S03]  /*ca50*/  IMAD.WIDE.U32 R2, R8, c[0x0][0x3a0], RZ ;  /* 0x0000e80008027a25 */ /* 0x000fc600078e00ff */
[----:B------:R-:W-:Y:S02]  /*ca60*/  LEA R4, R4, R10, 0x5 ;  /* 0x0000000a04047211 */ /* 0x000fe400078e28ff */
[----:B--2---:R-:W-:Y:S01]  /*ca70*/  MOV R9, R0 ;  /* 0x0000000000097202 */ /* 0x004fe20000000f00 */
[----:B------:R-:W-:-:S03]  /*ca80*/  IMAD R0, R17, c[0x0][0x3a0], RZ ;  /* 0x0000e80011007a24 */ /* 0x000fc600078e02ff */
[C---:B------:R-:W-:Y:S01]  /*ca90*/  LEA R13, R9.reuse, R10, 0x7 ;  /* 0x0000000a090d7211 */ /* 0x040fe200078e38ff */
[----:B------:R-:W-:Y:S02]  /*caa0*/  IMAD R8, R8, c[0x0][0x3a4], R0 ;  /* 0x0000e90008087a24 */ /* 0x000fe400078e0200 */
[----:B------:R-:W-:-:S03]  /*cab0*/  IMAD R4, R9, 0x80, R4 ;  /* 0x0000008009047824 */ /* 0x000fc600078e0204 */
[----:B------:R-:W-:Y:S01]  /*cac0*/  IADD3 R3, R3, R8, RZ ;  /* 0x0000000803037210 */ /* 0x000fe20007ffe0ff */
[----:B------:R-:W-:-:S04]  /*cad0*/  @P0 IMAD.HI.U32 R6, R4, c[0x0][0x4ec], RZ ;  /* 0x00013b0004060a27 */ /* 0x000fc800078e00ff */
[----:B---3--:R-:W-:-:S04]  /*cae0*/  IMAD.WIDE.U32 R2, R7, c[0x0][0x3e8], R2 ;  /* 0x0000fa0007027a25 */ /* 0x008fc800078e0002 */
[----:B------:R-:W-:Y:S01]  /*caf0*/  IMAD.MOV.U32 R0, RZ, RZ, R4 ;  /* 0x000000ffff007224 */ /* 0x000fe200078e0004 */
[----:B------:R-:W-:Y:S01]  /*cb00*/  @P0 SHF.R.U32.HI R0, RZ, c[0x0][0x4f0], R6 ;  /* 0x00013c00ff000a19 */ /* 0x000fe20000011606 */
[----:B------:R-:W-:Y:S02]  /*cb10*/  IMAD R3, R7, c[0x0][0x3ec], R3 ;  /* 0x0000fb0007037a24 */ /* 0x000fe400078e0203 */
[C---:B------:R-:W-:Y:S01]  /*cb20*/  IMAD R7, R14.reuse, c[0x0][0x3f4], R5 ;  /* 0x0000fd000e077a24 */ /* 0x040fe200078e0205 */
[----:B------:R-:W-:Y:S01]  /*cb30*/  SHF.R.S32.HI R6, RZ, 0x1f, R0 ;  /* 0x0000001fff067819 */ /* 0x000fe20000011400 */
[----:B------:R-:W-:Y:S01]  /*cb40*/  IMAD.WIDE.U32 R2, R14, c[0x0][0x3f0], R2 ;  /* 0x0000fc000e027a25 */ /* 0x000fe200078e0002 */
[----:B------:R-:W-:-:S03]  /*cb50*/  IADD3 R5, -R0, RZ, RZ ;  /* 0x000000ff00057210 */ /* 0x000fc60007ffe1ff */
[----:B------:R-:W-:Y:S01]  /*cb60*/  IMAD R6, R6, c[0x0][0x3e0], RZ ;  /* 0x0000f80006067a24 */ /* 0x000fe200078e02ff */
[----:B------:R-:W-:Y:S01]  /*cb70*/  IADD3 R3, R3, R7, RZ ;  /* 0x0000000703037210 */ /* 0x000fe20007ffe0ff */
[----:B------:R-:W-:Y:S02]  /*cb80*/  IMAD R4, R5, c[0x0][0x4e8], R4 ;  /* 0x00013a0005047a24 */ /* 0x000fe400078e0204 */
[C---:B------:R-:W-:Y:S02]  /*cb90*/  IMAD R6, R0.reuse, c[0x0][0x3e4], R6 ;  /* 0x0000f90000067a24 */ /* 0x040fe400078e0206 */
[----:B------:R-:W-:Y:S01]  /*cba0*/  IMAD.WIDE.U32 R2, R0, c[0x0][0x3e0], R2 ;  /* 0x0000f80000027a25 */ /* 0x000fe200078e0002 */
[----:B------:R-:W-:-:S03]  /*cbb0*/  SHF.R.S32.HI R0, RZ, 0x1f, R4 ;  /* 0x0000001fff007819 */ /* 0x000fc60000011404 */
[----:B------:R-:W-:Y:S02]  /*cbc0*/  IMAD.IADD R3, R3, 0x1, R6 ;  /* 0x0000000103037824 */ /* 0x000fe400078e0206 */
[----:B------:R-:W-:Y:S02]  /*cbd0*/  IMAD R0, R0, c[0x0][0x3d8], RZ ;  /* 0x0000f60000007a24 */ /* 0x000fe400078e02ff */
[----:B------:R-:W-:-:S04]  /*cbe0*/  IMAD.WIDE.U32 R2, R4, c[0x0][0x3d8], R2 ;  /* 0x0000f60004027a25 */ /* 0x000fc800078e0002 */
[----:B------:R-:W-:Y:S01]  /*cbf0*/  IMAD R4, R4, c[0x0][0x3dc], R0 ;  /* 0x0000f70004047a24 */ /* 0x000fe200078e0200 */
[----:B------:R-:W-:-:S04]  /*cc00*/  LEA R14, P0, R2, c[0x0][0x380], 0x1 ;  /* 0x0000e000020e7a11 */ /* 0x000fc800078008ff */
[----:B------:R-:W-:-:S04]  /*cc10*/  IADD3 R4, R3, R4, RZ ;  /* 0x0000000403047210 */ /* 0x000fc80007ffe0ff */
[----:B------:R-:W-:Y:S01]  /*cc20*/  LEA.HI.X R11, R2, c[0x0][0x384], R4, 0x1, P0 ;  /* 0x0000e100020b7a11 */ /* 0x000fe200000f0c04 */
[----:B------:R-:W-:Y:S05]  /*cc30*/  BRA.DIV ~URZ, `(.L_x_62) ;  /* 0x00001e127f007947 */ /* 0x000fea000b800000 */
[----:B------:R1:W2:Y:S02]  /*cc40*/  SHFL.IDX PT, R10, R11, RZ, 0x181f ;  /* 0x00181fff0b0a7589 */ /* 0x0002a400000e0000 */
.L_x_107:
[----:B------:R-:W-:Y:S05]  /*cc50*/  BRA.DIV ~URZ, `(.L_x_63) ;  /* 0x00001e627f007947 */ /* 0x000fea000b800000 */
[----:B------:R3:W4:Y:S02]  /*cc60*/  SHFL.IDX PT, R0, R14, RZ, 0x181f ;  /* 0x00181fff0e007589 */ /* 0x00072400000e0000 */
.L_x_108:
[----:B------:R-:W-:Y:S01]  /*cc70*/  IMAD R12, R19, c[0x0][0x4e8], RZ ;  /* 0x00013a00130c7a24 */ /* 0x000fe200078e02ff */
[----:B------:R-:W-:Y:S04]  /*cc80*/  BSSY B0, `(.L_x_64) ;  /* 0x000001a000007945 */ /* 0x000fe80003800000 */
[----:B------:R-:W-:-:S13]  /*cc90*/  ISETP.GE.AND P0, PT, R13, R12, PT ;  /* 0x0000000c0d00720c */ /* 0x000fda0003f06270 */
[----:B------:R-:W-:Y:S05]  /*cca0*/  @P0 BRA `(.L_x_65) ;  /* 0x0000017000000947 */ /* 0x000fea0003800000 */
[----:B------:R-:W5:Y:S04]  /*ccb0*/  LDL.64 R2, [R1+0x30] ;  /* 0x0000300001027983 */ /* 0x000f680000100a00 */
        /* <DEDUP_REMOVED lines=10> */
[-C--:B------:R-:W-:Y:S02]  /*cd60*/  @!P3 LEA R8, P4, R2, R0.reuse, 0x1 ;  /* 0x000000000208b211 */ /* 0x080fe400078808ff */
[----:B------:R-:W-:Y:S02]  /*cd70*/  @!P2 LEA R6, P6, R20, R0, 0x1 ;  /* 0x000000001406a211 */ /* 0x000fe400078c08ff */
[----:B------:R-:W-:Y:S02]  /*cd80*/  @!P3 LEA.HI.X R9, R2, R10, R3, 0x1, P4 ;  /* 0x0000000a0209b211 */ /* 0x000fe400020f0c03 */
[----:B------:R-:W-:Y:S02]  /*cd90*/  @!P1 LEA R4, P5, R17, R0, 0x1 ;  /* 0x0000000011049211 */ /* 0x000fe400078a08ff */
[----:B------:R-:W-:Y:S02]  /*cda0*/  @!P2 LEA.HI.X R7, R20, R10, R21, 0x1, P6 ;  /* 0x0000000a1407a211 */ /* 0x000fe400030f0c15 */
[----:B------:R-:W-:-:S02]  /*cdb0*/  @!P0 LEA R2, P4, R15, R0, 0x1 ;  /* 0x000000000f028211 */ /* 0x000fc400078808ff */
[-C--:B------:R-:W-:Y:S02]  /*cdc0*/  @!P1 LEA.HI.X R5, R17, R10.reuse, R18, 0x1, P5 ;  /* 0x0000000a11059211 */ /* 0x080fe400028f0c12 */
[----:B------:R-:W-:Y:S01]  /*cdd0*/  @!P0 LEA.HI.X R3, R15, R10, R16, 0x1, P4 ;  /* 0x0000000a0f038211 */ /* 0x000fe200020f0c10 */
[----:B------:R2:W-:Y:S04]  /*cde0*/  @!P3 ST.E.128 [R8.64], RZ ;  /* 0x000000ff0800b985 */ /* 0x0005e8000c101d06 */
[----:B------:R2:W-:Y:S04]  /*cdf0*/  @!P2 ST.E.128 [R6.64], RZ ;  /* 0x000000ff0600a985 */ /* 0x0005e8000c101d06 */
[----:B------:R2:W-:Y:S04]  /*ce00*/  @!P1 ST.E.128 [R4.64], RZ ;  /* 0x000000ff04009985 */ /* 0x0005e8000c101d06 */
[----:B------:R2:W-:Y:S02]  /*ce10*/  @!P0 ST.E.128 [R2.64], RZ ;  /* 0x000000ff02008985 */ /* 0x0005e4000c101d06 */
.L_x_65:
[----:B------:R-:W-:Y:S05]  /*ce20*/  BSYNC B0 ;  /* 0x0000000000007941 */ /* 0x000fea0003800000 */
.L_x_64:
[----:B------:R-:W-:Y:S05]  /*ce30*/  BRA.DIV ~URZ, `(.L_x_66) ;  /* 0x00001ce27f007947 */ /* 0x000fea000b800000 */
[----:B--2---:R2:W1:Y:S04]  /*ce40*/  SHFL.IDX PT, R10, R11, 0x1, 0x181f ;  /* 0x00381f000b0a7f89 */ /* 0x00446800000e0000 */
[----:B----4-:R2:W4:Y:S02]  /*ce50*/  SHFL.IDX PT, R0, R14, 0x1, 0x181f ;  /* 0x00381f000e007f89 */ /* 0x01052400000e0000 */
.L_x_109:
[----:B------:R-:W-:Y:S01]  /*ce60*/  IADD3 R2, R13, 0x20, RZ ;  /* 0x000000200d027810 */ /* 0x000fe20007ffe0ff */
[----:B------:R-:W-:Y:S03]  /*ce70*/  BSSY B0, `(.L_x_67) ;  /* 0x000001a000007945 */ /* 0x000fe60003800000 */
[----:B------:R-:W-:-:S13]  /*ce80*/  ISETP.GE.AND P0, PT, R2, R12, PT ;  /* 0x0000000c0200720c */ /* 0x000fda0003f06270 */
[----:B------:R-:W-:Y:S05]  /*ce90*/  @P0 BRA `(.L_x_68) ;  /* 0x0000017000000947 */ /* 0x000fea0003800000 */
[----:B------:R-:W5:Y:S04]  /*cea0*/  LDL.64 R22, [R1+0x30] ;  /* 0x0000300001167983 */ /* 0x000f680000100a00 */
[----:B--2---:R-:W2:Y:S04]  /*ceb0*/  LDL R19, [R1+0x38] ;  /* 0x0000380001137983 */ /* 0x004ea80000100800 */
[----:B---3--:R-:W3:Y:S04]  /*cec0*/  LDL R17, [R1+0x3c] ;  /* 0x00003c0001117983 */ /* 0x008ee80000100800 */
[----:B----4-:R-:W4:Y:S04]  /*ced0*/  LDL R15, [R1+0x40] ;  /* 0x00004000010f7983 */ /* 0x010f280000100800 */
[----:B------:R-:W4:Y:S04]  /*cee0*/  LDL R20, [R1+0x70] ;  /* 0x0000700001147983 */ /* 0x000f280000100800 */
[----:B------:R-:W4:Y:S04]  /*cef0*/  LDL R18, [R1+0x6c] ;  /* 0x00006c0001127983 */ /* 0x000f280000100800 */
[----:B------:R-:W4:Y:S01]  /*cf00*/  LDL R16, [R1+0x68] ;  /* 0x0000680001107983 */ /* 0x000f220000100800 */
[----:B-----5:R-:W-:-:S02]  /*cf10*/  ISETP.GE.AND P3, PT, R22, c[0x0][0x3c8], PT ;  /* 0x0000f20016007a0c */ /* 0x020fc40003f66270 */
[----:B--2---:R-:W-:Y:S02]  /*cf20*/  ISETP.GE.AND P2, PT, R19, c[0x0][0x3c8], PT ;  /* 0x0000f20013007a0c */ /* 0x004fe40003f46270 */
[----:B---3--:R-:W-:Y:S02]  /*cf30*/  ISETP.GE.AND P1, PT, R17, c[0x0][0x3c8], PT ;  /* 0x0000f20011007a0c */ /* 0x008fe40003f26270 */
[----:B----4-:R-:W-:-:S07]  /*cf40*/  ISETP.GE.AND P0, PT, R15, c[0x0][0x3c8], PT ;  /* 0x0000f2000f007a0c */ /* 0x010fce0003f06270 */
[CC--:B------:R-:W-:Y:S02]  /*cf50*/  @!P3 LEA R8, P4, R22.reuse, R0.reuse, 0x1 ;  /* 0x000000001608b211 */ /* 0x0c0fe400078808ff */
[----:B------:R-:W-:Y:S02]  /*cf60*/  @!P2 LEA R6, P6, R19, R0, 0x1 ;  /* 0x000000001306a211 */ /* 0x000fe400078c08ff */
[----:B-1----:R-:W-:Y:S02]  /*cf70*/  @!P3 LEA.HI.X R9, R22, R10, R23, 0x1, P4 ;  /* 0x0000000a1609b211 */ /* 0x002fe400020f0c17 */
        /* <DEDUP_REMOVED lines=9> */
.L_x_68:
[----:B------:R-:W-:Y:S05]  /*d010*/  BSYNC B0 ;  /* 0x0000000000007941 */ /* 0x000fea0003800000 */
.L_x_67:
[----:B------:R-:W-:Y:S05]  /*d020*/  BRA.DIV ~URZ, `(.L_x_69) ;  /* 0x00001bb27f007947 */ /* 0x000fea000b800000 */
[----:B-1----:R1:W2:Y:S02]  /*d030*/  SHFL.IDX PT, R10, R11, 0x2, 0x181f ;  /* 0x00581f000b0a7f89 */ /* 0x0022a400000e0000 */
.L_x_110:
[----:B------:R-:W-:Y:S05]  /*d040*/  BRA.DIV ~URZ, `(.L_x_70) ;  /* 0x00001c027f007947 */ /* 0x000fea000b800000 */
[----:B----4-:R4:W1:Y:S02]  /*d050*/  SHFL.IDX PT, R0, R14, 0x2, 0x181f ;  /* 0x00581f000e007f89 */ /* 0x01086400000e0000 */
.L_x_111:
[----:B------:R-:W-:Y:S01]  /*d060*/  IADD3 R2, R13, 0x40, RZ ;  /* 0x000000400d027810 */ /* 0x000fe20007ffe0ff */
[----:B------:R-:W-:Y:S03]  /*d070*/  BSSY B0, `(.L_x_71) ;  /* 0x000001a000007945 */ /* 0x000fe60003800000 */
        /* <DEDUP_REMOVED lines=13> */
[CC--:B-1----:R-:W-:Y:S02]  /*d150*/  @!P3 LEA R8, P4, R22.reuse, R0.reuse, 0x1 ;  /* 0x000000001608b211 */ /* 0x0c2fe400078808ff */
        /* <DEDUP_REMOVED lines=11> */
.L_x_72:
[----:B------:R-:W-:Y:S05]  /*d210*/  BSYNC B0 ;  /* 0x0000000000007941 */ /* 0x000fea0003800000 */
.L_x_71:
[----:B------:R-:W-:Y:S05]  /*d220*/  BRA.DIV ~URZ, `(.L_x_73) ;  /* 0x00001a827f007947 */ /* 0x000fea000b800000 */
[----:B--2---:R2:W3:Y:S04]  /*d230*/  SHFL.IDX PT, R10, R11, 0x3, 0x181f ;  /* 0x00781f000b0a7f89 */ /* 0x0044e800000e0000 */
[----:B-1----:R2:W1:Y:S02]  /*d240*/  SHFL.IDX PT, R0, R14, 0x3, 0x181f ;  /* 0x00781f000e007f89 */ /* 0x00246400000e0000 */
.L_x_112:
[----:B------:R-:W-:-:S04]  /*d250*/  IADD3 R2, R13, 0x60, RZ ;  /* 0x000000600d027810 */ /* 0x000fc80007ffe0ff */
        /* <DEDUP_REMOVED lines=25> */
.L_x_53:
[----:B------:R-:W-:Y:S05]  /*d3f0*/  BSYNC B1 ;  /* 0x0000000000017941 */ /* 0x000fea0003800000 */
.L_x_37:
[----:B-1--4-:R-:W4:Y:S02]  /*d400*/  LDL R0, [R1+0x9c] ;  /* 0x00009c0001007983 */ /* 0x012f240000100800 */
[----:B----4-:R-:W-:-:S13]  /*d410*/  ISETP.NE.AND P0, PT, R0, RZ, PT ;  /* 0x000000ff0000720c */ /* 0x010fda0003f05270 */
[----:B------:R-:W-:Y:S01]  /*d420*/  @P0 WARPSYNC 0xffffffff ;  /* 0xffffffff00000948 */ /* 0x000fe20003800000 */
[----:B------:R-:W-:Y:S06]  /*d430*/  @P0 BAR.SYNC.DEFER_BLOCKING 0x5, 0x100 ;  /* 0x0144000000000b1d */ /* 0x000fec0000010000 */
[----:B------:R-:W1:Y:S04]  /*d440*/  @P0 LDS.128 R4, [0x1a080] ;  /* 0x01a08000ff040984 */ /* 0x000e680000000c00 */
[----:B-1----:R1:W-:Y:S04]  /*d450*/  @P0 STL.64 [R1+0x50], R4 ;  /* 0x0000500401000387 */ /* 0x0023e80000100a00 */
[----:B------:R1:W-:Y:S04]  /*d460*/  @P0 STL.64 [R1+0x58], R6 ;  /* 0x0000580601000387 */ /* 0x0003e80000100a00 */
[----:B------:R-:W-:Y:S06]  /*d470*/  @P0 BAR.ARV 0x4, 0x100 ;  /* 0x0104000000000b1d */ /* 0x000fec0000002000 */
[----:B------:R-:W-:Y:S05]  /*d480*/  @P0 BRA `(.L_x_74) ;  /* 0x00000b9000000947 */ /* 0x000fea0003800000 */
[----:B------:R-:W4:Y:S01]  /*d490*/  S2R R0, SR_TID.X ;  /* 0x0000000000007919 */ /* 0x000f220000002100 */
[----:B-1----:R-:W-:Y:S01]  /*d4a0*/  IMAD.MOV.U32 R7, RZ, RZ, RZ ;  /* 0x000000ffff077224 */ /* 0x002fe200078e00ff */
[----:B----4-:R-:W-:-:S04]  /*d4b0*/  LOP3.LUT R13, R0, 0x1f, RZ, 0xc0, !PT ;  /* 0x0000001f000d7812 */ /* 0x010fc800078ec0ff */
[----:B------:R-:W-:Y:S01]  /*d4c0*/  ISETP.NE.AND P6, PT, R13, 0x1f, PT ;  /* 0x0000001f0d00780c */ /* 0x000fe20003fc5270 */
[----:B------:R-:W-:Y:S10]  /*d4d0*/  BRA.DIV ~URZ, `(.L_x_75) ;  /* 0x000018927f007947 */ /* 0x000ff4000b800000 */
[----:B------:R1:W4:Y:S02]  /*d4e0*/  SHFL.IDX PT, R9, R131, RZ, 0x1f ;  /* 0x00001fff83097589 */ /* 0x00032400000e0000 */
.L_x_113:
[----:B------:R-:W-:Y:S05]  /*d4f0*/  BRA.DIV ~URZ, `(.L_x_76) ;  /* 0x000018e27f007947 */ /* 0x000fea000b800000 */
[----:B--2---:R2:W1:Y:S02]  /*d500*/  SHFL.IDX PT, R8, R131, 0x1, 0x1f ;  /* 0x00201f0083087f89 */ /* 0x00446400000e0000 */
.L_x_114:
[----:B------:R-:W5:Y:S01]  /*d510*/  LDL R0, [R1+0x5c] ;  /* 0x00005c0001007983 */ /* 0x000f620000100800 */
[----:B------:R-:W-:Y:S02]  /*d520*/  IMAD.MOV.U32 R6, RZ, RZ, RZ ;  /* 0x000000ffff067224 */ /* 0x000fe400078e00ff */
[----:B-----5:R-:W-:-:S05]  /*d530*/  IMAD.IADD R0, R0, 0x1, R13 ;  /* 0x0000000100007824 */ /* 0x020fca00078e020d */
[----:B------:R-:W-:-:S13]  /*d540*/  ISETP.GE.OR P0, PT, R0, c[0x0][0x53c], !P6 ;  /* 0x00014f0000007a0c */ /* 0x000fda0007706670 */
[----:B------:R-:W-:Y:S01]  /*d550*/  @!P0 IMAD.MOV.U32 R2, RZ, RZ, 0x4 ;  /* 0x00000004ff028424 */ /* 0x000fe200078e00ff */
[----:B------:R-:W-:-:S03]  /*d560*/  @!P0 MOV R3, 0x4 ;  /* 0x0000000400038802 */ /* 0x000fc60000000f00 */
[----:B------:R-:W-:-:S04]  /*d570*/  @!P0 IMAD.WIDE R4, R0, R2, c[0x0][0x580] ;  /* 0x0001600000048625 */ /* 0x000fc800078e0202 */
[----:B------:R-:W-:Y:S01]  /*d580*/  @!P0 IMAD.WIDE R2, R0, R3, c[0x0][0x578] ;  /* 0x00015e0000028625 */ /* 0x000fe200078e0203 */
[----:B------:R-:W5:Y:S04]  /*d590*/  @!P0 LDG.E R6, [R4.64] ;  /* 0x0000000604068981 */ /* 0x000f68000c1e1900 */
[----:B------:R-:W5:Y:S01]  /*d5a0*/  @!P0 LDG.E R7, [R2.64] ;  /* 0x0000000602078981 */ /* 0x000f62000c1e1900 */
[C---:B------:R-:W-:Y:S02]  /*d5b0*/  ISETP.GE.U32.AND P4, PT, R13.reuse, 0x10, PT ;  /* 0x000000100d00780c */ /* 0x040fe40003f86070 */
[C---:B------:R-:W-:Y:S02]  /*d5c0*/  ISETP.GE.U32.AND P3, PT, R13.reuse, 0x8, PT ;  /* 0x000000080d00780c */ /* 0x040fe40003f66070 */
[----:B------:R-:W-:-:S02]  /*d5d0*/  ISETP.GE.U32.AND P2, PT, R13, 0x4, PT ;  /* 0x000000040d00780c */ /* 0x000fc40003f46070 */
[C---:B------:R-:W-:Y:S02]  /*d5e0*/  ISETP.GE.U32.AND P1, PT, R13.reuse, 0x2, PT ;  /* 0x000000020d00780c */ /* 0x040fe40003f26070 */
[----:B------:R-:W-:Y:S02]  /*d5f0*/  ISETP.NE.AND P5, PT, R13, RZ, PT ;  /* 0x000000ff0d00720c */ /* 0x000fe40003fa5270 */
[----:B------:R-:W-:Y:S01]  /*d600*/  MOV R11, RZ ;  /* 0x000000ff000b7202 */ /* 0x000fe20000000f00 */
[----:B-----5:R-:W-:Y:S01]  /*d610*/  IMAD R0, R7, R6, RZ ;  /* 0x0000000607007224 */ /* 0x020fe200078e02ff */
[----:B------:R-:W-:Y:S07]  /*d620*/  BRA.DIV ~URZ, `(.L_x_77) ;  /* 0x000018227f007947 */ /* 0x000fee000b800000 */
[----:B------:R2:W4:Y:S02]  /*d630*/  SHFL.UP PT, R4, R0, 0x1, RZ ;  /* 0x0420000000047989 */ /* 0x00052400000e00ff */
.L_x_115:
[----:B----4-:R-:W-:-:S04]  /*d640*/  SEL R4, R4, RZ, P5 ;  /* 0x000000ff04047207 */ /* 0x010fc80002800000 */
[----:B--2---:R-:W-:Y:S01]  /*d650*/  IADD3 R0, R0, R4, RZ ;  /* 0x0000000400007210 */ /* 0x004fe20007ffe0ff */
[----:B------:R-:W-:Y:S05]  /*d660*/  BRA.DIV ~URZ, `(.L_x_78) ;  /* 0x000018227f007947 */ /* 0x000fea000b800000 */
        /* <DEDUP_REMOVED lines=12> */
[----:B------:R2:W4:Y:S02]  /*d730*/  SHFL.IDX PT, R0, R4, 0x1f, 0x1f ;  /* 0x03e01f0004007f89 */ /* 0x00052400000e0000 */
.L_x_116:
[----:B----4-:R-:W-:Y:S01]  /*d740*/  IMAD R0, R0, c[0x0][0x538], RZ ;  /* 0x00014e0000007a24 */ /* 0x010fe200078e02ff */
[----:B------:R-:W-:Y:S04]  /*d750*/  BSSY B1, `(.L_x_79) ;  /* 0x0000083000017945 */ /* 0x000fe80003800000 */
[----:B-1----:R-:W-:-:S04]  /*d760*/  IADD3 R8, R0, R8, RZ ;  /* 0x0000000800087210 */ /* 0x002fc80007ffe0ff */
[----:B------:R-:W-:-:S13]  /*d770*/  ISETP.GT.AND P0, PT, R8, R9, PT ;  /* 0x000000090800720c */ /* 0x000fda0003f04270 */
[----:B------:R-:W-:Y:S05]  /*d780*/  @P0 BRA `(.L_x_80) ;  /* 0x0000025000000947 */ /* 0x000fea0003800000 */
.L_x_84:
[----:B------:R-:W4:Y:S02]  /*d790*/  LDL.LU R0, [R1+0x5c] ;  /* 0x00005c0001007983 */ /* 0x000f240000300800 */
[----:B----4-:R-:W-:-:S04]  /*d7a0*/  IADD3 R0, R0, 0x1f, RZ ;  /* 0x0000001f00007810 */ /* 0x010fc80007ffe0ff */
[----:B------:R-:W-:-:S13]  /*d7b0*/  ISETP.GE.AND P0, PT, R0, c[0x0][0x53c], PT ;  /* 0x00014f0000007a0c */ /* 0x000fda0003f06270 */
[----:B------:R-:W-:Y:S05]  /*d7c0*/  @P0 BRA `(.L_x_81) ;  /* 0x0000076000000947 */ /* 0x000fea0003800000 */
[----:B------:R1:W-:Y:S01]  /*d7d0*/  STL [R1+0x5c], R0 ;  /* 0x00005c0001007387 */ /* 0x0003e20000100800 */
[----:B------:R-:W-:Y:S01]  /*d7e0*/  CS2R R6, SRZ ;  /* 0x0000000000067805 */ /* 0x000fe2000001ff00 */
[----:B-1----:R-:W-:-:S04]  /*d7f0*/  IADD3 R0, R0, R13, RZ ;  /* 0x0000000d00007210 */ /* 0x002fc80007ffe0ff */
[----:B------:R-:W-:-:S13]  /*d800*/  ISETP.GE.OR P0, PT, R0, c[0x0][0x53c], !P6 ;  /* 0x00014f0000007a0c */ /* 0x000fda0007706670 */
[----:B------:R-:W-:Y:S02]  /*d810*/  @!P0 MOV R2, 0x4 ;  /* 0x0000000400028802 */ /* 0x000fe40000000f00 */
[----:B------:R-:W-:-:S03]  /*d820*/  @!P0 MOV R3, 0x4 ;  /* 0x0000000400038802 */ /* 0x000fc60000000f00 */
[----:B--2---:R-:W-:-:S04]  /*d830*/  @!P0 IMAD.WIDE R4, R0, R2, c[0x0][0x580] ;  /* 0x0001600000048625 */ /* 0x004fc800078e0202 */
[----:B------:R-:W-:Y:S01]  /*d840*/  @!P0 IMAD.WIDE R2, R0, R3, c[0x0][0x578] ;  /* 0x00015e0000028625 */ /* 0x000fe200078e0203 */
[----:B------:R-:W2:Y:S04]  /*d850*/  @!P0 LDG.E R6, [R4.64] ;  /* 0x0000000604068981 */ /* 0x000ea8000c1e1900 */
[----:B------:R-:W2:Y:S02]  /*d860*/  @!P0 LDG.E R7, [R2.64] ;  /* 0x0000000602078981 */ /* 0x000ea4000c1e1900 */
[----:B--2---:R-:W-:Y:S01]  /*d870*/  IMAD R0, R7, R6, RZ ;  /* 0x0000000607007224 */ /* 0x004fe200078e02ff */
[----:B------:R-:W-:Y:S05]  /*d880*/  BRA.DIV ~URZ, `(.L_x_82) ;  /* 0x000017a27f007947 */ /* 0x000fea000b800000 */
[----:B------:R1:W2:Y:S02]  /*d890*/  SHFL.UP PT, R2, R0, 0x1, RZ ;  /* 0x0420000000027989 */ /* 0x0002a400000e00ff */
.L_x_117:
        /* <DEDUP_REMOVED lines=16> */
.L_x_118:
[----:B--2---:R-:W-:-:S05]  /*d9a0*/  IMAD R0, R0, c[0x0][0x538], RZ ;  /* 0x00014e0000007a24 */ /* 0x004fca00078e02ff */
[----:B------:R-:W-:-:S04]  /*d9b0*/  IADD3 R8, R0, R8, RZ ;  /* 0x0000000800087210 */ /* 0x000fc80007ffe0ff */
[----:B------:R-:W-:-:S13]  /*d9c0*/  ISETP.GT.AND P0, PT, R8, R9, PT ;  /* 0x000000090800720c */ /* 0x000fda0003f04270 */
[----:B-1-3--:R-:W-:Y:S05]  /*d9d0*/  @!P0 BRA `(.L_x_84) ;  /* 0xfffffdb000008947 */ /* 0x00afea000383ffff */
.L_x_80:
[----:B---3--:R-:W-:-:S05]  /*d9e0*/  IADD3 R10, -R0, R8, RZ ;  /* 0x00000008000a7210 */ /* 0x008fca0007ffe1ff */
[----:B------:R-:W-:-:S05]  /*d9f0*/  IMAD R0, R4, c[0x0][0x538], R10 ;  /* 0x00014e0004007a24 */ /* 0x000fca00078e020a */
[----:B------:R-:W-:Y:S01]  /*da00*/  ISETP.GT.AND P0, PT, R0, R9, PT ;  /* 0x000000090000720c */ /* 0x000fe20003f04270 */
[----:B------:R-:W-:-:S12]  /*da10*/  BRA.DIV ~URZ, `(.L_x_85) ;  /* 0x000018027f007947 */ /* 0x000fd8000b800000 */
[----:B------:R-:W-:-:S04]  /*da20*/  VOTE.ANY R8, PT, !P0 ;  /* 0x0000000000087806 */ /* 0x000fc800040e0100 */
.L_x_119:
[----:B------:R1:W3:Y:S01]  /*da30*/  POPC R12, R8 ;  /* 0x00000008000c7309 */ /* 0x0002e20000000000 */
[----:B------:R-:W-:Y:S05]  /*da40*/  BRA.DIV ~URZ, `(.L_x_86) ;  /* 0x000018227f007947 */ /* 0x000fea000b800000 */
[----:B---3--:R3:W4:Y:S04]  /*da50*/  SHFL.IDX PT, R6, R6, R12, 0x1f ;  /* 0x00001f0c06067589 */ /* 0x00872800000e0000 */
[----:B------:R3:W1:Y:S02]  /*da60*/  SHFL.IDX PT, R7, R7, R12, 0x1f ;  /* 0x00001f0c07077589 */ /* 0x00066400000e0000 */
.L_x_120:
[----:B------:R-:W-:Y:S01]  /*da70*/  ISETP.NE.AND P0, PT, R8, RZ, PT ;  /* 0x000000ff0800720c */ /* 0x000fe20003f05270 */
[----:B------:R-:W-:-:S12]  /*da80*/  BSSY B0, `(.L_x_87) ;  /* 0x0000005000007945 */ /* 0x000fd80003800000 */
[----:B------:R-:W-:Y:S05]  /*da90*/  @!P0 BRA `(.L_x_88) ;  /* 0x0000003000008947 */ /* 0x000fea0003800000 */
[----:B------:R-:W-:Y:S01]  /*daa0*/  IADD3 R3, R12, -0x1, RZ ;  /* 0xffffffff0c037810 */ /* 0x000fe20007ffe0ff */
[----:B------:R-:W-:Y:S05]  /*dab0*/  BRA.DIV ~URZ, `(.L_x_89) ;  /* 0x000018827f007947 */ /* 0x000fea000b800000 */
[----:B------:R2:W3:Y:S02]  /*dac0*/  SHFL.IDX PT, R11, R4, R3, 0x1f ;  /* 0x00001f03040b7589 */ /* 0x0004e400000e0000 */
.L_x_88:
[----:B------:R-:W-:Y:S05]  /*dad0*/  BSYNC B0 ;  /* 0x0000000000007941 */ /* 0x000fea0003800000 */
.L_x_87:
[----:B---3--:R-:W-:Y:S01]  /*dae0*/  IMAD R5, R11, c[0x0][0x538], R10 ;  /* 0x00014e000b057a24 */ /* 0x008fe200078e020a */
[----:B--2-4-:R-:W-:Y:S02]  /*daf0*/  IABS R4, R6 ;  /* 0x0000000600047213 */ /* 0x014fe40000000000 */
[----:B-1----:R-:W-:Y:S01]  /*db00*/  IABS R0, R7 ;  /* 0x0000000700007213 */ /* 0x002fe20000000000 */
[----:B------:R-:W-:Y:S01]  /*db10*/  IMAD.IADD R10, R9, 0x1, -R5 ;  /* 0x00000001090a7824 */ /* 0x000fe200078e0a05 */
[----:B------:R1:W-:Y:S01]  /*db20*/  STL [R1+0x50], R5 ;  /* 0x0000500501007387 */ /* 0x0003e20000100800 */
[----:B------:R-:W2:Y:S03]  /*db30*/  I2F.RP R2, R4 ;  /* 0x0000000400027306 */ /* 0x000ea60000209400 */
[----:B------:R-:W3:Y:S05]  /*db40*/  LDL.LU R14, [R1+0x5c] ;  /* 0x00005c00010e7983 */ /* 0x000eea0000300800 */
[----:B--2---:R-:W2:Y:S02]  /*db50*/  MUFU.RCP R2, R2 ;  /* 0x0000000200027308 */ /* 0x004ea40000001000 */
[----:B--2---:R-:W-:-:S06]  /*db60*/  IADD3 R2, R2, 0xffffffe, RZ ;  /* 0x0ffffffe02027810 */ /* 0x004fcc0007ffe0ff */
[----:B------:R-:W2:Y:S01]  /*db70*/  F2I.FTZ.U32.TRUNC.NTZ R3, R2 ;  /* 0x0000000200037305 */ /* 0x000ea2000021f000 */
[----:B-1----:R-:W-:Y:S01]  /*db80*/  IMAD.MOV.U32 R5, RZ, RZ, R0 ;  /* 0x000000ffff057224 */ /* 0x002fe200078e0000 */
[----:B------:R-:W-:Y:S02]  /*db90*/  IABS R0, R6 ;  /* 0x0000000600007213 */ /* 0x000fe40000000000 */
[----:B------:R-:W-:-:S04]  /*dba0*/  IABS R9, R10 ;  /* 0x0000000a00097213 */ /* 0x000fc80000000000 */
[----:B------:R-:W1:Y:S01]  /*dbb0*/  I2F.RP R11, R5 ;  /* 0x00000005000b7306 */ /* 0x000e620000209400 */
[----:B--2---:R-:W-:-:S04]  /*dbc0*/  IMAD.MOV R2, RZ, RZ, -R3 ;  /* 0x000000ffff027224 */ /* 0x004fc800078e0a03 */
[----:B------:R-:W-:Y:S01]  /*dbd0*/  IMAD R8, R2, R4, RZ ;  /* 0x0000000402087224 */ /* 0x000fe200078e02ff */
[----:B------:R-:W-:Y:S01]  /*dbe0*/  MOV R2, RZ ;  /* 0x000000ff00027202 */ /* 0x000fe20000000f00 */
[----:B------:R-:W-:-:S04]  /*dbf0*/  IMAD.MOV R0, RZ, RZ, -R0 ;  /* 0x000000ffff007224 */ /* 0x000fc800078e0a00 */
[----:B------:R-:W-:-:S04]  /*dc00*/  IMAD.HI.U32 R8, R3, R8, R2 ;  /* 0x0000000803087227 */ /* 0x000fc800078e0002 */
[----:B------:R-:W-:Y:S02]  /*dc10*/  IMAD.MOV.U32 R2, RZ, RZ, R9 ;  /* 0x000000ffff027224 */ /* 0x000fe400078e0009 */
[----:B------:R-:W-:Y:S02]  /*dc20*/  IMAD.MOV.U32 R3, RZ, RZ, R0 ;  /* 0x000000ffff037224 */ /* 0x000fe400078e0000 */
[----:B------:R-:W-:-:S04]  /*dc30*/  IMAD.HI.U32 R0, R8, R2, RZ ;  /* 0x0000000208007227 */ /* 0x000fc800078e00ff */
[----:B------:R-:W-:Y:S02]  /*dc40*/  IMAD R2, R0, R3, R2 ;  /* 0x0000000300027224 */ /* 0x000fe400078e0202 */
[----:B-1----:R-:W1:Y:S03]  /*dc50*/  MUFU.RCP R3, R11 ;  /* 0x0000000b00037308 */ /* 0x002e660000001000 */
[----:B------:R-:W-:Y:S02]  /*dc60*/  ISETP.GT.U32.AND P0, PT, R4, R2, PT ;  /* 0x000000020400720c */ /* 0x000fe40003f04070 */
[----:B-1----:R-:W-:-:S11]  /*dc70*/  IADD3 R3, R3, 0xffffffe, RZ ;  /* 0x0ffffffe03037810 */ /* 0x002fd60007ffe0ff */
[-C--:B------:R-:W-:Y:S01]  /*dc80*/  @!P0 IADD3 R2, R2, -R4.reuse, RZ ;  /* 0x8000000402028210 */ /* 0x080fe20007ffe0ff */
[----:B------:R-:W1:Y:S03]  /*dc90*/  F2I.FTZ.U32.TRUNC.NTZ R3, R3 ;  /* 0x0000000300037305 */ /* 0x000e66000021f000 */
[----:B------:R-:W-:Y:S02]  /*dca0*/  ISETP.GE.U32.AND P2, PT, R2, R4, PT ;  /* 0x000000040200720c */ /* 0x000fe40003f46070 */
[----:B------:R-:W-:Y:S02]  /*dcb0*/  LOP3.LUT R2, R10, R6, RZ, 0x3c, !PT ;  /* 0x000000060a027212 */ /* 0x000fe400078e3cff */
[----:B------:R-:W-:Y:S02]  /*dcc0*/  @!P0 IADD3 R0, R0, 0x1, RZ ;  /* 0x0000000100008810 */ /* 0x000fe40007ffe0ff */
[----:B------:R-:W-:-:S02]  /*dcd0*/  ISETP.GE.AND P1, PT, R2, RZ, PT ;  /* 0x000000ff0200720c */ /* 0x000fc40003f26270 */
[----:B------:R-:W-:-:S05]  /*dce0*/  ISETP.NE.AND P0, PT, R6, RZ, PT ;  /* 0x000000ff0600720c */ /* 0x000fca0003f05270 */
[----:B------:R-:W-:Y:S01]  /*dcf0*/  @P2 IADD3 R0, R0, 0x1, RZ ;  /* 0x0000000100002810 */ /* 0x000fe20007ffe0ff */
[----:B-1----:R-:W-:-:S04]  /*dd00*/  IMAD.MOV R2, RZ, RZ, -R3 ;  /* 0x000000ffff027224 */ /* 0x002fc800078e0a03 */
[----:B------:R-:W-:Y:S01]  /*dd10*/  IMAD.MOV.U32 R4, RZ, RZ, R2 ;  /* 0x000000ffff047224 */ /* 0x000fe200078e0002 */
[----:B------:R-:W-:Y:S01]  /*dd20*/  IABS R2, R7 ;  /* 0x0000000700027213 */ /* 0x000fe20000000000 */
[----:B------:R-:W-:Y:S01]  /*dd30*/  @!P1 IMAD.MOV R0, RZ, RZ, -R0 ;  /* 0x000000ffff009224 */ /* 0x000fe200078e0a00 */
[----:B------:R-:W-:Y:S01]  /*dd40*/  @!P0 LOP3.LUT R0, RZ, R6, RZ, 0x33, !PT ;  /* 0x00000006ff008212 */ /* 0x000fe200078e33ff */
[----:B------:R-:W-:Y:S01]  /*dd50*/  IMAD R4, R4, R5, RZ ;  /* 0x0000000504047224 */ /* 0x000fe200078e02ff */
[----:B------:R-:W-:Y:S01]  /*dd60*/  IADD3 R8, RZ, -R2, RZ ;  /* 0x80000002ff087210 */ /* 0x000fe20007ffe0ff */
[----:B------:R-:W-:Y:S01]  /*dd70*/  IMAD.MOV.U32 R2, RZ, RZ, RZ ;  /* 0x000000ffff027224 */ /* 0x000fe200078e00ff */
[----:B------:R-:W-:-:S03]  /*dd80*/  IABS R9, R0 ;  /* 0x0000000000097213 */ /* 0x000fc60000000000 */
[----:B------:R-:W-:Y:S01]  /*dd90*/  IMAD.HI.U32 R2, R3, R4, R2 ;  /* 0x0000000403027227 */ /* 0x000fe200078e0002 */
[----:B------:R-:W-:-:S03]  /*dda0*/  MOV R4, R8 ;  /* 0x0000000800047202 */ /* 0x000fc60000000f00 */
[----:B------:R-:W-:-:S04]  /*ddb0*/  IMAD.MOV.U32 R3, RZ, RZ, R9 ;  /* 0x000000ffff037224 */ /* 0x000fc800078e0009 */
[----:B------:R-:W-:-:S04]  /*ddc0*/  IMAD.HI.U32 R2, R2, R3, RZ ;  /* 0x0000000302027227 */ /* 0x000fc800078e00ff */
[----:B------:R-:W-:-:S05]  /*ddd0*/  IMAD R3, R2, R4, R3 ;  /* 0x0000000402037224 */ /* 0x000fca00078e0203 */
[----:B------:R-:W-:-:S13]  /*dde0*/  ISETP.GT.U32.AND P0, PT, R5, R3, PT ;  /* 0x000000030500720c */ /* 0x000fda0003f04070 */
[----:B------:R-:W-:-:S05]  /*ddf0*/  @!P0 IMAD.IADD R3, R3, 0x1, -R5 ;  /* 0x0000000103038824 */ /* 0x000fca00078e0a05 */
[----:B------:R-:W-:Y:S02]  /*de00*/  ISETP.GE.U32.AND P2, PT, R3, R5, PT ;  /* 0x000000050300720c */ /* 0x000fe40003f46070 */
[----:B------:R-:W-:Y:S02]  /*de10*/  LOP3.LUT R3, R0, R7, RZ, 0x3c, !PT ;  /* 0x0000000700037212 */ /* 0x000fe400078e3cff */
[----:B------:R-:W-:Y:S02]  /*de20*/  @!P0 IADD3 R2, R2, 0x1, RZ ;  /* 0x0000000102028810 */ /* 0x000fe40007ffe0ff */
[----:B------:R-:W-:Y:S02]  /*de30*/  ISETP.GE.AND P1, PT, R3, RZ, PT ;  /* 0x000000ff0300720c */ /* 0x000fe40003f26270 */
[----:B------:R-:W-:-:S05]  /*de40*/  ISETP.NE.AND P0, PT, R7, RZ, PT ;  /* 0x000000ff0700720c */ /* 0x000fca0003f05270 */
[----:B------:R-:W-:-:S06]  /*de50*/  @P2 IADD3 R2, R2, 0x1, RZ ;  /* 0x0000000102022810 */ /* 0x000fcc0007ffe0ff */
[----:B------:R-:W-:Y:S02]  /*de60*/  @!P1 IMAD.MOV R2, RZ, RZ, -R2 ;  /* 0x000000ffff029224 */ /* 0x000fe400078e0a02 */
[----:B------:R-:W-:-:S04]  /*de70*/  @!P0 LOP3.LUT R2, RZ, R7, RZ, 0x33, !PT ;  /* 0x00000007ff028212 */ /* 0x000fc800078e33ff */
[----:B------:R-:W-:Y:S01]  /*de80*/  IADD3 R3, -R2, RZ, RZ ;  /* 0x000000ff02037210 */ /* 0x000fe20007ffe1ff */
[----:B------:R-:W-:Y:S02]  /*de90*/  IMAD R6, R0, R6, RZ ;  /* 0x0000000600067224 */ /* 0x000fe400078e02ff */
[C---:B------:R-:W-:Y:S02]  /*dea0*/  IMAD R2, R7.reuse, 0x1000000, R2 ;  /* 0x0100000007027824 */ /* 0x040fe400078e0202 */
[----:B------:R-:W-:Y:S01]  /*deb0*/  IMAD R0, R7, R3, R0 ;  /* 0x0000000307007224 */ /* 0x000fe200078e0200 */
[----:B------:R-:W-:-:S03]  /*dec0*/  IADD3 R3, R10, -R6, RZ ;  /* 0x800000060a037210 */ /* 0x000fc60007ffe0ff */
[----:B------:R-:W-:-:S05]  /*ded0*/  IMAD R0, R0, 0x10000, R2 ;  /* 0x0001000000007824 */ /* 0x000fca00078e0202 */
[----:B------:R1:W-:Y:S01]  /*dee0*/  STL [R1+0x58], R0 ;  /* 0x0000580001007387 */ /* 0x0003e20000100800 */
[----:B---3--:R-:W-:-:S05]  /*def0*/  IMAD.IADD R14, R12, 0x1, R14 ;  /* 0x000000010c0e7824 */ /* 0x008fca00078e020e */
[----:B------:R1:W-:Y:S04]  /*df00*/  STL [R1+0x5c], R14 ;  /* 0x00005c0e01007387 */ /* 0x0003e80000100800 */
[----:B------:R1:W-:Y:S01]  /*df10*/  STL [R1+0x54], R3 ;  /* 0x0000540301007387 */ /* 0x0003e20000100800 */
[----:B------:R-:W-:Y:S05]  /*df20*/  BRA `(.L_x_90) ;  /* 0x0000005000007947 */ /* 0x000fea0003800000 */
.L_x_81:
[----:B------:R-:W-:Y:S01]  /*df30*/  MOV R0, c[0x0][0x53c] ;  /* 0x00014f0000007a02 */ /* 0x000fe20000000f00 */
[----:B------:R1:W-:Y:S04]  /*df40*/  STL [R1+0x50], R9 ;  /* 0x0000500901007387 */ /* 0x0003e80000100800 */
[----:B------:R1:W-:Y:S04]  /*df50*/  STL [R1+0x54], RZ ;  /* 0x000054ff01007387 */ /* 0x0003e80000100800 */
[----:B------:R1:W-:Y:S04]  /*df60*/  STL [R1+0x58], RZ ;  /* 0x000058ff01007387 */ /* 0x0003e80000100800 */
[----:B------:R1:W-:Y:S02]  /*df70*/  STL [R1+0x5c], R0 ;  /* 0x00005c0001007387 */ /* 0x0003e40000100800 */
.L_x_90:
[----:B------:R-:W-:Y:S05]  /*df80*/  BSYNC B1 ;  /* 0x0000000000017941 */ /* 0x000fea0003800000 */
.L_x_79:
[----:B--2---:R-:W2:Y:S04]  /*df90*/  LDL R4, [R1+0x50] ;  /* 0x0000500001047983 */ /* 0x004ea80000100800 */
[----:B------:R-:W2:Y:S04]  /*dfa0*/  LDL R5, [R1+0x54] ;  /* 0x0000540001057983 */ /* 0x000ea80000100800 */
[----:B------:R-:W2:Y:S04]  /*dfb0*/  LDL R6, [R1+0x58] ;  /* 0x0000580001067983 */ /* 0x000ea80000100800 */
[----:B------:R-:W2:Y:S01]  /*dfc0*/  LDL R7, [R1+0x5c] ;  /* 0x00005c0001077983 */ /* 0x000ea20000100800 */
[----:B------:R-:W-:Y:S03]  /*dfd0*/  WARPSYNC 0xffffffff ;  /* 0xffffffff00007948 */ /* 0x000fe60003800000 */
[----:B------:R-:W-:Y:S01]  /*dfe0*/  BAR.SYNC.DEFER_BLOCKING 0x4, 0x100 ;  /* 0x0104000000007b1d */ /* 0x000fe20000010000 */
[----:B------:R-:W-:-:S13]  /*dff0*/  ISETP.NE.AND P0, PT, R13, RZ, PT ;  /* 0x000000ff0d00720c */ /* 0x000fda0003f05270 */
[----:B--2---:R2:W-:Y:S04]  /*e000*/  @!P0 STS.128 [0x1a080], R4 ;  /* 0x01a08004ff008388 */ /* 0x0045e80000000c00 */
[----:B------:R-:W-:Y:S06]  /*e010*/  BAR.ARV 0x5, 0x100 ;  /* 0x0144000000007b1d */ /* 0x000fec0000002000 */
.L_x_74:
[----:B-1----:R-:W4:Y:S02]  /*e020*/  LDL R0, [R1+0x5c] ;  /* 0x00005c0001007983 */ /* 0x002f240000100800 */
[----:B----4-:R-:W-:-:S13]  /*e030*/  ISETP.GE.AND P0, PT, R0, c[0x0][0x53c], PT ;  /* 0x00014f0000007a0c */ /* 0x010fda0003f06270 */
[----:B--23--:R-:W-:Y:S01]  /*e040*/  @P0 CALL.REL.NOINC `(.L_x_91) ;  /* 0x0000001000000944 */ /* 0x00cfe20003c00000 */
[----:B------:R-:W-:Y:S05]  /*e050*/  BRA `(.L_x_92) ;  /* 0xffff340000007947 */ /* 0x000fea000383ffff */
.L_x_91:
[----:B------:R-:W-:Y:S05]  /*e060*/  EXIT ;  /* 0x000000000000794d */ /* 0x000fea0003800000 */
.L_x_13:
[----:B------:R-:W-:Y:S01]  /*e070*/  IMAD.MOV.U32 R0, RZ, RZ, R5 ;  /* 0x000000ffff007224 */ /* 0x000fe200078e0005 */
[----:B------:R-:W-:Y:S02]  /*e080*/  MOV R2, 0x1 ;  /* 0x0000000100027802 */ /* 0x000fe40000000f00 */
[----:B------:R-:W-:Y:S02]  /*e090*/  MOV R3, 0xe0b0 ;  /* 0x0000e0b000037802 */ /* 0x000fe40000000f00 */
[----:B------:R-:W-:Y:S05]  /*e0a0*/  CALL.REL.NOINC `($__internal_2_$__cuda_sm70_shflsync_up_p) ;  /* 0x0000139000007944 */ /* 0x000fea0003c00000 */
[----:B------:R-:W-:Y:S01]  /*e0b0*/  MOV R0, R4 ;  /* 0x0000000400007202 */ /* 0x000fe20000000f00 */
[----:B------:R-:W-:Y:S05]  /*e0c0*/  BRA `(.L_x_93) ;  /* 0xffff23a000007947 */ /* 0x000fea000383ffff */
.L_x_14:
[----:B------:R-:W-:Y:S01]  /*e0d0*/  IMAD.MOV.U32 R0, RZ, RZ, R5 ;  /* 0x000000ffff007224 */ /* 0x000fe200078e0005 */
[----:B------:R-:W-:Y:S02]  /*e0e0*/  MOV R2, 0x2 ;  /* 0x0000000200027802 */ /* 0x000fe40000000f00 */
[----:B------:R-:W-:Y:S02]  /*e0f0*/  MOV R3, 0xe110 ;  /* 0x0000e11000037802 */ /* 0x000fe40000000f00 */
[----:B------:R-:W-:Y:S05]  /*e100*/  CALL.REL.NOINC `($__internal_2_$__cuda_sm70_shflsync_up_p) ;  /* 0x0000133000007944 */ /* 0x000fea0003c00000 */
[----:B------:R-:W-:Y:S01]  /*e110*/  SEL R0, R4, RZ, P4 ;  /* 0x000000ff04007207 */ /* 0x000fe20002000000 */
[----:B------:R-:W-:Y:S01]  /*e120*/  IMAD.MOV.U32 R2, RZ, RZ, 0x4 ;  /* 0x00000004ff027424 */ /* 0x000fe200078e00ff */
[----:B------:R-:W-:-:S03]  /*e130*/  MOV R3, 0xe160 ;  /* 0x0000e16000037802 */ /* 0x000fc60000000f00 */
[----:B------:R-:W-:Y:S02]  /*e140*/  IMAD.IADD R0, R5, 0x1, R0 ;  /* 0x0000000105007824 */ /* 0x000fe400078e0200 */
        /* <DEDUP_REMOVED lines=14> */
[----:B------:R-:W-:Y:S01]  /*e230*/  IMAD.IADD R4, R0, 0x1, R4 ;  /* 0x0000000100047824 */ /* 0x000fe200078e0204 */
[----:B------:R-:W-:-:S03]  /*e240*/  MOV R0, 0x1f ;  /* 0x0000001f00007802 */ /* 0x000fc60000000f00 */
[----:B------:R-:W-:Y:S02]  /*e250*/  IMAD.MOV.U32 R5, RZ, RZ, R4 ;  /* 0x000000ffff057224 */ /* 0x000fe400078e0004 */
[----:B------:R-:W-:Y:S05]  /*e260*/  CALL.REL.NOINC `($__internal_1_$__cuda_sm70_shflsync_idx_p) ;  /* 0x0000118000007944 */ /* 0x000fea0003c00000 */
[----:B------:R-:W-:Y:S05]  /*e270*/  BRA `(.L_x_94) ;  /* 0xffff22f000007947 */ /* 0x000fea000383ffff */
.L_x_16:
[----:B------:R-:W-:Y:S02]  /*e280*/  SEL R0, RZ, 0x1, P0 ;  /* 0x00000001ff007807 */ /* 0x000fe40000000000 */
[----:B------:R-:W-:Y:S02]  /*e290*/  MOV R2, 0xe2b0 ;  /* 0x0000e2b000027802 */ /* 0x000fe40000000f00 */
[----:B------:R-:W-:Y:S05]  /*e2a0*/  CALL.REL.NOINC `($__internal_3_$__cuda_sm70_votesync_ballot) ;  /* 0x0000120000007944 */ /* 0x000fea0003c00000 */
[----:B------:R-:W-:Y:S01]  /*e2b0*/  MOV R6, R0 ;  /* 0x0000000000067202 */ /* 0x000fe20000000f00 */
[----:B------:R-:W-:Y:S05]  /*e2c0*/  BRA `(.L_x_95) ;  /* 0xffff233000007947 */ /* 0x000fea000383ffff */
.L_x_17:
[----:B------:R-:W-:Y:S01]  /*e2d0*/  IMAD.MOV.U32 R5, RZ, RZ, R8 ;  /* 0x000000ffff057224 */ /* 0x000fe200078e0008 */
[----:B--2---:R-:W-:Y:S01]  /*e2e0*/  MOV R3, R13 ;  /* 0x0000000d00037202 */ /* 0x004fe20000000f00 */
[----:B------:R-:W-:Y:S01]  /*e2f0*/  IMAD.MOV.U32 R0, RZ, RZ, 0x1f ;  /* 0x0000001fff007424 */ /* 0x000fe200078e00ff */
[----:B------:R-:W-:Y:S02]  /*e300*/  MOV R2, 0xe320 ;  /* 0x0000e32000027802 */ /* 0x000fe40000000f00 */
[----:B-1----:R-:W-:Y:S05]  /*e310*/  CALL.REL.NOINC `($__internal_1_$__cuda_sm70_shflsync_idx_p) ;  /* 0x000010d000007944 */ /* 0x002fea0003c00000 */
[----:B------:R-:W-:Y:S01]  /*e320*/  IMAD.MOV.U32 R11, RZ, RZ, R0 ;  /* 0x000000ffff0b7224 */ /* 0x000fe200078e0000 */
[----:B------:R-:W-:Y:S01]  /*e330*/  MOV R5, R7 ;  /* 0x0000000700057202 */ /* 0x000fe20000000f00 */
[----:B------:R-:W-:Y:S01]  /*e340*/  IMAD.MOV.U32 R7, RZ, RZ, RZ ;  /* 0x000000ffff077224 */ /* 0x000fe200078e00ff */
[----:B------:R-:W-:Y:S01]  /*e350*/  MOV R3, R13 ;  /* 0x0000000d00037202 */ /* 0x000fe20000000f00 */
[----:B------:R-:W-:Y:S01]  /*e360*/  IMAD.MOV.U32 R0, RZ, RZ, 0x1f ;  /* 0x0000001fff007424 */ /* 0x000fe200078e00ff */
[----:B------:R-:W-:-:S02]  /*e370*/  MOV R2, 0xe390 ;  /* 0x0000e39000027802 */ /* 0x000fc40000000f00 */
[----:B------:R-:W-:Y:S05]  /*e380*/  CALL.REL.NOINC `($__internal_1_$__cuda_sm70_shflsync_idx_p) ;  /* 0x0000106000007944 */ /* 0x000fea0003c00000 */
[----:B------:R-:W-:Y:S01]  /*e390*/  MOV R10, R0 ;  /* 0x00000000000a7202 */ /* 0x000fe20000000f00 */
[----:B------:R-:W-:Y:S05]  /*e3a0*/  BRA `(.L_x_96) ;  /* 0xffff22a000007947 */ /* 0x000fea000383ffff */
.L_x_20:
[----:B------:R-:W-:Y:S01]  /*e3b0*/  IMAD.MOV.U32 R5, RZ, RZ, R4 ;  /* 0x000000ffff057224 */ /* 0x000fe200078e0004 */
[----:B------:R-:W-:-:S02]  /*e3c0*/  MOV R0, 0x1f ;  /* 0x0000001f00007802 */ /* 0x000fc40000000f00 */
[----:B------:R-:W-:Y:S02]  /*e3d0*/  MOV R2, 0xe3f0 ;  /* 0x0000e3f000027802 */ /* 0x000fe40000000f00 */
[----:B-1----:R-:W-:Y:S05]  /*e3e0*/  CALL.REL.NOINC `($__internal_1_$__cuda_sm70_shflsync_idx_p) ;  /* 0x0000100000007944 */ /* 0x002fea0003c00000 */
[----:B------:R-:W-:Y:S01]  /*e3f0*/  MOV R7, R0 ;  /* 0x0000000000077202 */ /* 0x000fe20000000f00 */
[----:B------:R-:W-:Y:S05]  /*e400*/  BRA `(.L_x_19) ;  /* 0xffff22a000007947 */ /* 0x000fea000383ffff */
.L_x_34:
[----:B------:R1:W5:Y:S01]  /*e410*/  LDL R2, [R1] ;  /* 0x0000000001027983 */ /* 0x0003620000100800 */
[----:B------:R-:W-:Y:S01]  /*e420*/  IMAD.MOV.U32 R5, RZ, RZ, 0x2 ;  /* 0x00000002ff057424 */ /* 0x000fe200078e00ff */
[----:B------:R-:W-:Y:S01]  /*e430*/  MOV R7, 0x1f ;  /* 0x0000001f00077802 */ /* 0x000fe20000000f00 */
[----:B------:R-:W-:Y:S01]  /*e440*/  IMAD.MOV.U32 R6, RZ, RZ, -0x1 ;  /* 0xffffffffff067424 */ /* 0x000fe200078e00ff */
[----:B------:R-:W-:Y:S02]  /*e450*/  MOV R3, 0xe470 ;  /* 0x0000e47000037802 */ /* 0x000fe40000000f00 */
[----:B-1---5:R-:W-:Y:S05]  /*e460*/  CALL.REL.NOINC `($__internal_0_$__cuda_sm70_shflsync_bfly_p) ;  /* 0x00000f3000007944 */ /* 0x022fea0003c00000 */
[----:B------:R-:W2:Y:S01]  /*e470*/  LDL.LU R0, [R1] ;  /* 0x0000000001007983 */ /* 0x000ea20000300800 */
[----:B------:R-:W-:Y:S01]  /*e480*/  MOV R3, 0xe4d0 ;  /* 0x0000e4d000037802 */ /* 0x000fe20000000f00 */
[----:B--2---:R-:W-:Y:S01]  /*e490*/  FADD.FTZ R0, R0, R5 ;  /* 0x0000000500007221 */ /* 0x004fe20000010000 */
[----:B------:R-:W-:-:S04]  /*e4a0*/  MOV R5, 0x1 ;  /* 0x0000000100057802 */ /* 0x000fc80000000f00 */
[----:B------:R-:W-:Y:S02]  /*e4b0*/  MOV R2, R0 ;  /* 0x0000000000027202 */ /* 0x000fe40000000f00 */
[----:B------:R-:W-:Y:S05]  /*e4c0*/  CALL.REL.NOINC `($__internal_0_$__cuda_sm70_shflsync_bfly_p) ;  /* 0x00000ed000007944 */ /* 0x000fea0003c00000 */
[----:B------:R1:W5:Y:S01]  /*e4d0*/  LDL R2, [R1+0x4] ;  /* 0x0000040001027983 */ /* 0x0003620000100800 */
[----:B------:R-:W-:Y:S01]  /*e4e0*/  FADD.FTZ R0, R0, R5 ;  /* 0x0000000500007221 */ /* 0x000fe20000010000 */
[----:B------:R-:W-:Y:S02]  /*e4f0*/  MOV R5, 0x2 ;  /* 0x0000000200057802 */ /* 0x000fe40000000f00 */
[----:B------:R-:W-:Y:S02]  /*e500*/  MOV R3, 0xe520 ;  /* 0x0000e52000037802 */ /* 0x000fe40000000f00 */
[----:B-1---5:R-:W-:Y:S05]  /*e510*/  CALL.REL.NOINC `($__internal_0_$__cuda_sm70_shflsync_bfly_p) ;  /* 0x00000e8000007944 */ /* 0x022fea0003c00000 */
[----:B------:R-:W2:Y:S01]  /*e520*/  LDL.LU R2, [R1+0x4] ;  /* 0x0000040001027983 */ /* 0x000ea20000300800 */
[----:B------:R-:W-:Y:S01]  /*e530*/  MOV R3, 0xe580 ;  /* 0x0000e58000037802 */ /* 0x000fe20000000f00 */
[----:B--2---:R-:W-:Y:S01]  /*e540*/  FADD.FTZ R4, R2, R5 ;  /* 0x0000000502047221 */ /* 0x004fe20000010000 */
[----:B------:R-:W-:-:S04]  /*e550*/  MOV R5, 0x1 ;  /* 0x0000000100057802 */ /* 0x000fc80000000f00 */
[----:B------:R-:W-:Y:S02]  /*e560*/  MOV R2, R4 ;  /* 0x0000000400027202 */ /* 0x000fe40000000f00 */
[----:B------:R-:W-:Y:S05]  /*e570*/  CALL.REL.NOINC `($__internal_0_$__cuda_sm70_shflsync_bfly_p) ;  /* 0x00000e2000007944 */ /* 0x000fea0003c00000 */
[----:B------:R-:W-:Y:S01]  /*e580*/  MOV R3, R5 ;  /* 0x0000000500037202 */ /* 0x000fe20000000f00 */
[----:B------:R-:W-:Y:S05]  /*e590*/  BRA `(.L_x_97) ;  /* 0xffffa2e000007947 */ /* 0x000fea000383ffff */
.L_x_41:
[----:B--234-:R-:W-:Y:S01]  /*e5a0*/  IMAD.MOV.U32 R5, RZ, RZ, R12 ;  /* 0x000000ffff057224 */ /* 0x01cfe200078e000c */
[----:B------:R-:W-:Y:S01]  /*e5b0*/  MOV R3, RZ ;  /* 0x000000ff00037202 */ /* 0x000fe20000000f00 */
[----:B------:R-:W-:Y:S01]  /*e5c0*/  IMAD.MOV.U32 R0, RZ, RZ, 0x181f ;  /* 0x0000181fff007424 */ /* 0x000fe200078e00ff */
[----:B------:R-:W-:Y:S02]  /*e5d0*/  MOV R2, 0xe5f0 ;  /* 0x0000e5f000027802 */ /* 0x000fe40000000f00 */
[----:B-1----:R-:W-:Y:S05]  /*e5e0*/  CALL.REL.NOINC `($__internal_1_$__cuda_sm70_shflsync_idx_p) ;  /* 0x00000e0000007944 */ /* 0x002fea0003c00000 */
[----:B------:R-:W-:Y:S01]  /*e5f0*/  MOV R10, R0 ;  /* 0x00000000000a7202 */ /* 0x000fe20000000f00 */
[----:B------:R-:W-:Y:S05]  /*e600*/  BRA `(.L_x_98) ;  /* 0xffffbf8000007947 */ /* 0x000fea000383ffff */
.L_x_42:
[----:B------:R-:W-:Y:S01]  /*e610*/  IMAD.MOV.U32 R5, RZ, RZ, R14 ;  /* 0x000000ffff057224 */ /* 0x000fe200078e000e */
[----:B------:R-:W-:Y:S01]  /*e620*/  MOV R3, RZ ;  /* 0x000000ff00037202 */ /* 0x000fe20000000f00 */
[----:B------:R-:W-:Y:S01]  /*e630*/  IMAD.MOV.U32 R0, RZ, RZ, 0x181f ;  /* 0x0000181fff007424 */ /* 0x000fe200078e00ff */
[----:B------:R-:W-:Y:S02]  /*e640*/  MOV R2, 0xe660 ;  /* 0x0000e66000027802 */ /* 0x000fe40000000f00 */
[----:B-123--:R-:W-:Y:S05]  /*e650*/  CALL.REL.NOINC `($__internal_1_$__cuda_sm70_shflsync_idx_p) ;  /* 0x00000d9000007944 */ /* 0x00efea0003c00000 */
[----:B------:R-:W-:Y:S05]  /*e660*/  BRA `(.L_x_99) ;  /* 0xffffbf4000007947 */ /* 0x000fea000383ffff */
.L_x_45:
[----:B--2---:R-:W-:Y:S01]  /*e670*/  IMAD.MOV.U32 R5, RZ, RZ, R12 ;  /* 0x000000ffff057224 */ /* 0x004fe200078e000c */
[----:B------:R-:W-:Y:S01]  /*e680*/  MOV R3, 0x1 ;  /* 0x0000000100037802 */ /* 0x000fe20000000f00 */
[----:B------:R-:W-:Y:S01]  /*e690*/  IMAD.MOV.U32 R0, RZ, RZ, 0x181f ;  /* 0x0000181fff007424 */ /* 0x000fe200078e00ff */
[----:B------:R-:W-:-:S02]  /*e6a0*/  MOV R2, 0xe6c0 ;  /* 0x0000e6c000027802 */ /* 0x000fc40000000f00 */
[----:B-1-34-:R-:W-:Y:S05]  /*e6b0*/  CALL.REL.NOINC `($__internal_1_$__cuda_sm70_shflsync_idx_p) ;  /* 0x00000d3000007944 */ /* 0x01afea0003c00000 */
[----:B------:R-:W-:Y:S01]  /*e6c0*/  IMAD.MOV.U32 R10, RZ, RZ, R0 ;  /* 0x000000ffff0a7224 */ /* 0x000fe200078e0000 */
[----:B------:R-:W-:Y:S01]  /*e6d0*/  MOV R3, 0x1 ;  /* 0x0000000100037802 */ /* 0x000fe20000000f00 */
[----:B------:R-:W-:Y:S01]  /*e6e0*/  IMAD.MOV.U32 R5, RZ, RZ, R14 ;  /* 0x000000ffff057224 */ /* 0x000fe200078e000e */
[----:B------:R-:W-:-:S02]  /*e6f0*/  MOV R0, 0x181f ;  /* 0x0000181f00007802 */ /* 0x000fc40000000f00 */
[----:B------:R-:W-:Y:S02]  /*e700*/  MOV R2, 0xe720 ;  /* 0x0000e72000027802 */ /* 0x000fe40000000f00 */
[----:B------:R-:W-:Y:S05]  /*e710*/  CALL.REL.NOINC `($__internal_1_$__cuda_sm70_shflsync_idx_p) ;  /* 0x00000cd000007944 */ /* 0x000fea0003c00000 */
[----:B------:R-:W-:Y:S05]  /*e720*/  BRA `(.L_x_100) ;  /* 0xffffc06000007947 */ /* 0x000fea000383ffff */
.L_x_48:
[----:B-1----:R-:W-:Y:S01]  /*e730*/  IMAD.MOV.U32 R5, RZ, RZ, R12 ;  /* 0x000000ffff057224 */ /* 0x002fe200078e000c */
[----:B------:R-:W-:Y:S01]  /*e740*/  MOV R3, 0x2 ;  /* 0x0000000200037802 */ /* 0x000fe20000000f00 */
[----:B--2---:R-:W-:Y:S01]  /*e750*/  IMAD.MOV.U32 R0, RZ, RZ, 0x181f ;  /* 0x0000181fff007424 */ /* 0x004fe200078e00ff */
[----:B------:R-:W-:Y:S02]  /*e760*/  MOV R2, 0xe780 ;  /* 0x0000e78000027802 */ /* 0x000fe40000000f00 */
[----:B---34-:R-:W-:Y:S05]  /*e770*/  CALL.REL.NOINC `($__internal_1_$__cuda_sm70_shflsync_idx_p) ;  /* 0x00000c7000007944 */ /* 0x018fea0003c00000 */
[----:B------:R-:W-:Y:S01]  /*e780*/  MOV R10, R0 ;  /* 0x00000000000a7202 */ /* 0x000fe20000000f00 */
[----:B------:R-:W-:Y:S05]  /*e790*/  BRA `(.L_x_101) ;  /* 0xffffc1d000007947 */ /* 0x000fea000383ffff */
.L_x_49:
[----:B-1----:R-:W-:Y:S01]  /*e7a0*/  IMAD.MOV.U32 R5, RZ, RZ, R14 ;  /* 0x000000ffff057224 */ /* 0x002fe200078e000e */
[----:B------:R-:W-:Y:S01]  /*e7b0*/  MOV R3, 0x2 ;  /* 0x0000000200037802 */ /* 0x000fe20000000f00 */
[----:B--2---:R-:W-:Y:S01]  /*e7c0*/  IMAD.MOV.U32 R0, RZ, RZ, 0x181f ;  /* 0x0000181fff007424 */ /* 0x004fe200078e00ff */
[----:B------:R-:W-:Y:S02]  /*e7d0*/  MOV R2, 0xe7f0 ;  /* 0x0000e7f000027802 */ /* 0x000fe40000000f00 */
[----:B---34-:R-:W-:Y:S05]  /*e7e0*/  CALL.REL.NOINC `($__internal_1_$__cuda_sm70_shflsync_idx_p) ;  /* 0x00000c0000007944 */ /* 0x018fea0003c00000 */
[----:B------:R-:W-:Y:S05]  /*e7f0*/  BRA `(.L_x_102) ;  /* 0xffffc19000007947 */ /* 0x000fea000383ffff */
.L_x_52:
[----:B-1----:R-:W-:Y:S01]  /*e800*/  IMAD.MOV.U32 R5, RZ, RZ, R12 ;  /* 0x000000ffff057224 */ /* 0x002fe200078e000c */
[----:B------:R-:W-:Y:S01]  /*e810*/  MOV R3, 0x3 ;  /* 0x0000000300037802 */ /* 0x000fe20000000f00 */
[----:B----4-:R-:W-:Y:S01]  /*e820*/  IMAD.MOV.U32 R0, RZ, RZ, 0x181f ;  /* 0x0000181fff007424 */ /* 0x010fe200078e00ff */
[----:B------:R-:W-:-:S02]  /*e830*/  MOV R2, 0xe850 ;  /* 0x0000e85000027802 */ /* 0x000fc40000000f00 */
[----:B--23--:R-:W-:Y:S05]  /*e840*/  CALL.REL.NOINC `($__internal_1_$__cuda_sm70_shflsync_idx_p) ;  /* 0x00000ba000007944 */ /* 0x00cfea0003c00000 */
[----:B------:R-:W-:Y:S01]  /*e850*/  IMAD.MOV.U32 R8, RZ, RZ, R0 ;  /* 0x000000ffff087224 */ /* 0x000fe200078e0000 */
[----:B------:R-:W-:Y:S01]  /*e860*/  MOV R3, 0x3 ;  /* 0x0000000300037802 */ /* 0x000fe20000000f00 */
[----:B------:R-:W-:Y:S01]  /*e870*/  IMAD.MOV.U32 R5, RZ, RZ, R14 ;  /* 0x000000ffff057224 */ /* 0x000fe200078e000e */
[----:B------:R-:W-:-:S02]  /*e880*/  MOV R0, 0x181f ;  /* 0x0000181f00007802 */ /* 0x000fc40000000f00 */
[----:B------:R-:W-:Y:S02]  /*e890*/  MOV R2, 0xe8b0 ;  /* 0x0000e8b000027802 */ /* 0x000fe40000000f00 */
[----:B------:R-:W-:Y:S05]  /*e8a0*/  CALL.REL.NOINC `($__internal_1_$__cuda_sm70_shflsync_idx_p) ;  /* 0x00000b4000007944 */ /* 0x000fea0003c00000 */
[----:B------:R-:W-:Y:S05]  /*e8b0*/  BRA `(.L_x_103) ;  /* 0xffffc2c000007947 */ /* 0x000fea000383ffff */
.L_x_54:
[----:B------:R-:W-:Y:S01]  /*e8c0*/  IMAD.MOV.U32 R5, RZ, RZ, R12 ;  /* 0x000000ffff057224 */ /* 0x000fe200078e000c */
[----:B------:R-:W-:Y:S01]  /*e8d0*/  MOV R3, RZ ;  /* 0x000000ff00037202 */ /* 0x000fe20000000f00 */
[----:B------:R-:W-:Y:S01]  /*e8e0*/  IMAD.MOV.U32 R0, RZ, RZ, 0x1c1f ;  /* 0x00001c1fff007424 */ /* 0x000fe200078e00ff */
[----:B------:R-:W-:Y:S02]  /*e8f0*/  MOV R2, 0xe910 ;  /* 0x0000e91000027802 */ /* 0x000fe40000000f00 */
[----:B------:R-:W-:Y:S05]  /*e900*/  CALL.REL.NOINC `($__internal_1_$__cuda_sm70_shflsync_idx_p) ;  /* 0x00000ae000007944 */ /* 0x000fea0003c00000 */
[----:B------:R-:W-:Y:S01]  /*e910*/  MOV R4, R0 ;  /* 0x0000000000047202 */ /* 0x000fe20000000f00 */
[----:B------:R-:W-:Y:S05]  /*e920*/  BRA `(.L_x_104) ;  /* 0xffffc63000007947 */ /* 0x000fea000383ffff */
.L_x_55:
[----:B------:R-:W-:Y:S01]  /*e930*/  IMAD.MOV.U32 R5, RZ, RZ, R14 ;  /* 0x000000ffff057224 */ /* 0x000fe200078e000e */
[----:B------:R-:W-:Y:S01]  /*e940*/  MOV R3, RZ ;  /* 0x000000ff00037202 */ /* 0x000fe20000000f00 */
[----:B------:R-:W-:Y:S01]  /*e950*/  IMAD.MOV.U32 R0, RZ, RZ, 0x1c1f ;  /* 0x00001c1fff007424 */ /* 0x000fe200078e00ff */
[----:B------:R-:W-:Y:S02]  /*e960*/  MOV R2, 0xe980 ;  /* 0x0000e98000027802 */ /* 0x000fe40000000f00 */
[----:B-12---:R-:W-:Y:S05]  /*e970*/  CALL.REL.NOINC `($__internal_1_$__cuda_sm70_shflsync_idx_p) ;  /* 0x00000a7000007944 */ /* 0x006fea0003c00000 */
[----:B------:R-:W-:Y:S05]  /*e980*/  BRA `(.L_x_105) ;  /* 0xffffc5f000007947 */ /* 0x000fea000383ffff */
.L_x_58:
[----:B------:R-:W-:Y:S01]  /*e990*/  IMAD.MOV.U32 R5, RZ, RZ, R12 ;  /* 0x000000ffff057224 */ /* 0x000fe200078e000c */
[----:B----4-:R-:W-:Y:S01]  /*e9a0*/  MOV R3, 0x1 ;  /* 0x0000000100037802 */ /* 0x010fe20000000f00 */
[----:B------:R-:W-:Y:S01]  /*e9b0*/  IMAD.MOV.U32 R0, RZ, RZ, 0x1c1f ;  /* 0x00001c1fff007424 */ /* 0x000fe200078e00ff */
[----:B------:R-:W-:-:S02]  /*e9c0*/  MOV R2, 0xe9e0 ;  /* 0x0000e9e000027802 */ /* 0x000fc40000000f00 */
[----:B-123--:R-:W-:Y:S05]  /*e9d0*/  CALL.REL.NOINC `($__internal_1_$__cuda_sm70_shflsync_idx_p) ;  /* 0x00000a1000007944 */ /* 0x00efea0003c00000 */
[----:B------:R-:W-:Y:S01]  /*e9e0*/  IMAD.MOV.U32 R4, RZ, RZ, R0 ;  /* 0x000000ffff047224 */ /* 0x000fe200078e0000 */
[----:B------:R-:W-:Y:S01]  /*e9f0*/  MOV R3, 0x1 ;  /* 0x0000000100037802 */ /* 0x000fe20000000f00 */
[----:B------:R-:W-:Y:S01]  /*ea00*/  IMAD.MOV.U32 R5, RZ, RZ, R14 ;  /* 0x000000ffff057224 */ /* 0x000fe200078e000e */
[----:B------:R-:W-:-:S02]  /*ea10*/  MOV R0, 0x1c1f ;  /* 0x00001c1f00007802 */ /* 0x000fc40000000f00 */
[----:B------:R-:W-:Y:S02]  /*ea20*/  MOV R2, 0xea40 ;  /* 0x0000ea4000027802 */ /* 0x000fe40000000f00 */
[----:B------:R-:W-:Y:S05]  /*ea30*/  CALL.REL.NOINC `($__internal_1_$__cuda_sm70_shflsync_idx_p) ;  /* 0x000009b000007944 */ /* 0x000fea0003c00000 */
[----:B------:R-:W-:Y:S05]  /*ea40*/  BRA `(.L_x_106) ;  /* 0xffffd19000007947 */ /* 0x000fea000383ffff */
.L_x_62:
[----:B------:R-:W-:Y:S01]  /*ea50*/  IMAD.MOV.U32 R5, RZ, RZ, R11 ;  /* 0x000000ffff057224 */ /* 0x000fe200078e000b */
[----:B------:R-:W-:Y:S01]  /*ea60*/  MOV R3, RZ ;  /* 0x000000ff00037202 */ /* 0x000fe20000000f00 */
[----:B------:R-:W-:Y:S01]  /*ea70*/  IMAD.MOV.U32 R0, RZ, RZ, 0x181f ;  /* 0x0000181fff007424 */ /* 0x000fe200078e00ff */
[----:B------:R-:W-:Y:S02]  /*ea80*/  MOV R2, 0xeaa0 ;  /* 0x0000eaa000027802 */ /* 0x000fe40000000f00 */
[----:B------:R-:W-:Y:S05]  /*ea90*/  CALL.REL.NOINC `($__internal_1_$__cuda_sm70_shflsync_idx_p) ;  /* 0x0000095000007944 */ /* 0x000fea0003c00000 */
[----:B------:R-:W-:Y:S01]  /*eaa0*/  MOV R10, R0 ;  /* 0x00000000000a7202 */ /* 0x000fe20000000f00 */
[----:B------:R-:W-:Y:S05]  /*eab0*/  BRA `(.L_x_107) ;  /* 0xffffe19000007947 */ /* 0x000fea000383ffff */
.L_x_63:
[----:B------:R-:W-:Y:S01]  /*eac0*/  IMAD.MOV.U32 R5, RZ, RZ, R14 ;  /* 0x000000ffff057224 */ /* 0x000fe200078e000e */
[----:B------:R-:W-:Y:S01]  /*ead0*/  MOV R3, RZ ;  /* 0x000000ff00037202 */ /* 0x000fe20000000f00 */
[----:B------:R-:W-:Y:S01]  /*eae0*/  IMAD.MOV.U32 R0, RZ, RZ, 0x181f ;  /* 0x0000181fff007424 */ /* 0x000fe200078e00ff */
[----:B------:R-:W-:Y:S02]  /*eaf0*/  MOV R2, 0xeb10 ;  /* 0x0000eb1000027802 */ /* 0x000fe40000000f00 */
[----:B-12---:R-:W-:Y:S05]  /*eb00*/  CALL.REL.NOINC `($__internal_1_$__cuda_sm70_shflsync_idx_p) ;  /* 0x000008e000007944 */ /* 0x006fea0003c00000 */
[----:B------:R-:W-:Y:S05]  /*eb10*/  BRA `(.L_x_108) ;  /* 0xffffe15000007947 */ /* 0x000fea000383ffff */
.L_x_66:
[----:B--2---:R-:W-:Y:S01]  /*eb20*/  IMAD.MOV.U32 R5, RZ, RZ, R11 ;  /* 0x000000ffff057224 */ /* 0x004fe200078e000b */
[----:B------:R-:W-:Y:S01]  /*eb30*/  MOV R3, 0x1 ;  /* 0x0000000100037802 */ /* 0x000fe20000000f00 */
[----:B----4-:R-:W-:Y:S01]  /*eb40*/  IMAD.MOV.U32 R0, RZ, RZ, 0x181f ;  /* 0x0000181fff007424 */ /* 0x010fe200078e00ff */
[----:B------:R-:W-:-:S02]  /*eb50*/  MOV R2, 0xeb70 ;  /* 0x0000eb7000027802 */ /* 0x000fc40000000f00 */
[----:B-1-3--:R-:W-:Y:S05]  /*eb60*/  CALL.REL.NOINC `($__internal_1_$__cuda_sm70_shflsync_idx_p) ;  /* 0x0000088000007944 */ /* 0x00afea0003c00000 */
[----:B------:R-:W-:Y:S01]  /*eb70*/  IMAD.MOV.U32 R10, RZ, RZ, R0 ;  /* 0x000000ffff0a7224 */ /* 0x000fe200078e0000 */
[----:B------:R-:W-:Y:S01]  /*eb80*/  MOV R3, 0x1 ;  /* 0x0000000100037802 */ /* 0x000fe20000000f00 */
[----:B------:R-:W-:Y:S01]  /*eb90*/  IMAD.MOV.U32 R5, RZ, RZ, R14 ;  /* 0x000000ffff057224 */ /* 0x000fe200078e000e */
[----:B------:R-:W-:-:S02]  /*eba0*/  MOV R0, 0x181f ;  /* 0x0000181f00007802 */ /* 0x000fc40000000f00 */
[----:B------:R-:W-:Y:S02]  /*ebb0*/  MOV R2, 0xebd0 ;  /* 0x0000ebd000027802 */ /* 0x000fe40000000f00 */
[----:B------:R-:W-:Y:S05]  /*ebc0*/  CALL.REL.NOINC `($__internal_1_$__cuda_sm70_shflsync_idx_p) ;  /* 0x0000082000007944 */ /* 0x000fea0003c00000 */
[----:B------:R-:W-:Y:S05]  /*ebd0*/  BRA `(.L_x_109) ;  /* 0xffffe28000007947 */ /* 0x000fea000383ffff */
.L_x_69:
[----:B-1----:R-:W-:Y:S01]  /*ebe0*/  IMAD.MOV.U32 R5, RZ, RZ, R11 ;  /* 0x000000ffff057224 */ /* 0x002fe200078e000b */
[----:B------:R-:W-:Y:S01]  /*ebf0*/  MOV R3, 0x2 ;  /* 0x0000000200037802 */ /* 0x000fe20000000f00 */
[----:B----4-:R-:W-:Y:S01]  /*ec00*/  IMAD.MOV.U32 R0, RZ, RZ, 0x181f ;  /* 0x0000181fff007424 */ /* 0x010fe200078e00ff */
[----:B------:R-:W-:Y:S02]  /*ec10*/  MOV R2, 0xec30 ;  /* 0x0000ec3000027802 */ /* 0x000fe40000000f00 */
[----:B--23--:R-:W-:Y:S05]  /*ec20*/  CALL.REL.NOINC `($__internal_1_$__cuda_sm70_shflsync_idx_p) ;  /* 0x000007c000007944 */ /* 0x00cfea0003c00000 */
[----:B------:R-:W-:Y:S01]  /*ec30*/  MOV R10, R0 ;  /* 0x00000000000a7202 */ /* 0x000fe20000000f00 */
[----:B------:R-:W-:Y:S05]  /*ec40*/  BRA `(.L_x_110) ;  /* 0xffffe3f000007947 */ /* 0x000fea000383ffff */
.L_x_70:
[----:B------:R-:W-:Y:S01]  /*ec50*/  IMAD.MOV.U32 R5, RZ, RZ, R14 ;  /* 0x000000ffff057224 */ /* 0x000fe200078e000e */
[----:B------:R-:W-:Y:S01]  /*ec60*/  MOV R3, 0x2 ;  /* 0x0000000200037802 */ /* 0x000fe20000000f00 */
[----:B----4-:R-:W-:Y:S01]  /*ec70*/  IMAD.MOV.U32 R0, RZ, RZ, 0x181f ;  /* 0x0000181fff007424 */ /* 0x010fe200078e00ff */
[----:B------:R-:W-:Y:S02]  /*ec80*/  MOV R2, 0xeca0 ;  /* 0x0000eca000027802 */ /* 0x000fe40000000f00 */
[----:B-123--:R-:W-:Y:S05]  /*ec90*/  CALL.REL.NOINC `($__internal_1_$__cuda_sm70_shflsync_idx_p) ;  /* 0x0000075000007944 */ /* 0x00efea0003c00000 */
[----:B------:R-:W-:Y:S05]  /*eca0*/  BRA `(.L_x_111) ;  /* 0xffffe3b000007947 */ /* 0x000fea000383ffff */
.L_x_73:
[----:B-1----:R-:W-:Y:S01]  /*ecb0*/  IMAD.MOV.U32 R5, RZ, RZ, R11 ;  /* 0x000000ffff057224 */ /* 0x002fe200078e000b */
[----:B------:R-:W-:Y:S01]  /*ecc0*/  MOV R3, 0x3 ;  /* 0x0000000300037802 */ /* 0x000fe20000000f00 */
[----:B------:R-:W-:Y:S01]  /*ecd0*/  IMAD.MOV.U32 R0, RZ, RZ, 0x181f ;  /* 0x0000181fff007424 */ /* 0x000fe200078e00ff */
[----:B------:R-:W-:-:S02]  /*ece0*/  MOV R2, 0xed00 ;  /* 0x0000ed0000027802 */ /* 0x000fc40000000f00 */
[----:B--234-:R-:W-:Y:S05]  /*ecf0*/  CALL.REL.NOINC `($__internal_1_$__cuda_sm70_shflsync_idx_p) ;  /* 0x000006f000007944 */ /* 0x01cfea0003c00000 */
[----:B------:R-:W-:Y:S01]  /*ed00*/  IMAD.MOV.U32 R10, RZ, RZ, R0 ;  /* 0x000000ffff0a7224 */ /* 0x000fe200078e0000 */
[----:B------:R-:W-:Y:S01]  /*ed10*/  MOV R3, 0x3 ;  /* 0x0000000300037802 */ /* 0x000fe20000000f00 */
[----:B------:R-:W-:Y:S01]  /*ed20*/  IMAD.MOV.U32 R5, RZ, RZ, R14 ;  /* 0x000000ffff057224 */ /* 0x000fe200078e000e */
[----:B------:R-:W-:-:S02]  /*ed30*/  MOV R0, 0x181f ;  /* 0x0000181f00007802 */ /* 0x000fc40000000f00 */
[----:B------:R-:W-:Y:S02]  /*ed40*/  MOV R2, 0xed60 ;  /* 0x0000ed6000027802 */ /* 0x000fe40000000f00 */
[----:B------:R-:W-:Y:S05]  /*ed50*/  CALL.REL.NOINC `($__internal_1_$__cuda_sm70_shflsync_idx_p) ;  /* 0x0000069000007944 */ /* 0x000fea0003c00000 */
[----:B------:R-:W-:Y:S05]  /*ed60*/  BRA `(.L_x_112) ;  /* 0xffffe4e000007947 */ /* 0x000fea000383ffff */
.L_x_75:
[----:B------:R-:W-:Y:S01]  /*ed70*/  IMAD.MOV.U32 R5, RZ, RZ, R131 ;  /* 0x000000ffff057224 */ /* 0x000fe200078e0083 */
[----:B------:R-:W-:Y:S01]  /*ed80*/  MOV R3, RZ ;  /* 0x000000ff00037202 */ /* 0x000fe20000000f00 */
[----:B------:R-:W-:Y:S01]  /*ed90*/  IMAD.MOV.U32 R0, RZ, RZ, 0x1f ;  /* 0x0000001fff007424 */ /* 0x000fe200078e00ff */
[----:B------:R-:W-:Y:S02]  /*eda0*/  MOV R2, 0xedc0 ;  /* 0x0000edc000027802 */ /* 0x000fe40000000f00 */
[----:B--23--:R-:W-:Y:S05]  /*edb0*/  CALL.REL.NOINC `($__internal_1_$__cuda_sm70_shflsync_idx_p) ;  /* 0x0000063000007944 */ /* 0x00cfea0003c00000 */
[----:B------:R-:W-:Y:S01]  /*edc0*/  MOV R9, R0 ;  /* 0x0000000000097202 */ /* 0x000fe20000000f00 */
[----:B------:R-:W-:Y:S05]  /*edd0*/  BRA `(.L_x_113) ;  /* 0xffffe71000007947 */ /* 0x000fea000383ffff */
.L_x_76:
[----:B------:R-:W-:Y:S01]  /*ede0*/  IMAD.MOV.U32 R5, RZ, RZ, R131 ;  /* 0x000000ffff057224 */ /* 0x000fe200078e0083 */
[----:B------:R-:W-:Y:S01]  /*edf0*/  MOV R3, 0x1 ;  /* 0x0000000100037802 */ /* 0x000fe20000000f00 */
[----:B------:R-:W-:Y:S01]  /*ee00*/  IMAD.MOV.U32 R0, RZ, RZ, 0x1f ;  /* 0x0000001fff007424 */ /* 0x000fe200078e00ff */
[----:B------:R-:W-:Y:S02]  /*ee10*/  MOV R2, 0xee30 ;  /* 0x0000ee3000027802 */ /* 0x000fe40000000f00 */
[----:B-1234-:R-:W-:Y:S05]  /*ee20*/  CALL.REL.NOINC `($__internal_1_$__cuda_sm70_shflsync_idx_p) ;  /* 0x000005c000007944 */ /* 0x01efea0003c00000 */
[----:B------:R-:W-:Y:S01]  /*ee30*/  MOV R8, R0 ;  /* 0x0000000000087202 */ /* 0x000fe20000000f00 */
[----:B------:R-:W-:Y:S05]  /*ee40*/  BRA `(.L_x_114) ;  /* 0xffffe6c000007947 */ /* 0x000fea000383ffff */
.L_x_77:
[----:B------:R-:W-:Y:S02]  /*ee50*/  MOV R2, 0x1 ;  /* 0x0000000100027802 */ /* 0x000fe40000000f00 */
[----:B------:R-:W-:-:S02]  /*ee60*/  MOV R3, 0xee80 ;  /* 0x0000ee8000037802 */ /* 0x000fc40000000f00 */
[----:B-1234-:R-:W-:Y:S05]  /*ee70*/  CALL.REL.NOINC `($__internal_2_$__cuda_sm70_shflsync_up_p) ;  /* 0x000005c000007944 */ /* 0x01efea0003c00000 */
[----:B------:R-:W-:Y:S05]  /*ee80*/  BRA `(.L_x_115) ;  /* 0xffffe7b000007947 */ /* 0x000fea000383ffff */
.L_x_78:
[----:B------:R-:W-:Y:S02]  /*ee90*/  MOV R2, 0x2 ;  /* 0x0000000200027802 */ /* 0x000fe40000000f00 */
[----:B------:R-:W-:-:S02]  /*eea0*/  MOV R3, 0xeec0 ;  /* 0x0000eec000037802 */ /* 0x000fc40000000f00 */
[----:B-1-3--:R-:W-:Y:S05]  /*eeb0*/  CALL.REL.NOINC `($__internal_2_$__cuda_sm70_shflsync_up_p) ;  /* 0x0000058000007944 */ /* 0x00afea0003c00000 */
        /* <DEDUP_REMOVED lines=23> */
.L_x_82:
[----:B------:R-:W-:Y:S02]  /*f030*/  MOV R2, 0x1 ;  /* 0x0000000100027802 */ /* 0x000fe40000000f00 */
[----:B------:R-:W-:Y:S02]  /*f040*/  MOV R3, 0xf060 ;  /* 0x0000f06000037802 */ /* 0x000fe40000000f00 */
[----:B---3--:R-:W-:Y:S05]  /*f050*/  CALL.REL.NOINC `($__internal_2_$__cuda_sm70_shflsync_up_p) ;  /* 0x000003e000007944 */ /* 0x008fea0003c00000 */
[----:B------:R-:W-:Y:S01]  /*f060*/  MOV R2, R4 ;  /* 0x0000000400027202 */ /* 0x000fe20000000f00 */
[----:B------:R-:W-:Y:S05]  /*f070*/  BRA `(.L_x_117) ;  /* 0xffffe82000007947 */ /* 0x000fea000383ffff */
.L_x_83:
[----:B------:R-:W-:Y:S02]  /*f080*/  MOV R2, 0x2 ;  /* 0x0000000200027802 */ /* 0x000fe40000000f00 */
[----:B------:R-:W-:Y:S02]  /*f090*/  MOV R3, 0xf0b0 ;  /* 0x0000f0b000037802 */ /* 0x000fe40000000f00 */
[----:B---3--:R-:W-:Y:S05]  /*f0a0*/  CALL.REL.NOINC `($__internal_2_$__cuda_sm70_shflsync_up_p) ;  /* 0x0000039000007944 */ /* 0x008fea0003c00000 */
        /* <DEDUP_REMOVED lines=23> */
.L_x_85:
[----:B------:R-:W-:Y:S02]  /*f220*/  SEL R0, RZ, 0x1, P0 ;  /* 0x00000001ff007807 */ /* 0x000fe40000000000 */
[----:B------:R-:W-:Y:S02]  /*f230*/  MOV R2, 0xf250 ;  /* 0x0000f25000027802 */ /* 0x000fe40000000f00 */
[----:B--2---:R-:W-:Y:S05]  /*f240*/  CALL.REL.NOINC `($__internal_3_$__cuda_sm70_votesync_ballot) ;  /* 0x0000026000007944 */ /* 0x004fea0003c00000 */
[----:B------:R-:W-:Y:S01]  /*f250*/  MOV R8, R0 ;  /* 0x0000000000087202 */ /* 0x000fe20000000f00 */
[----:B------:R-:W-:Y:S05]  /*f260*/  BRA `(.L_x_119) ;  /* 0xffffe7c000007947 */ /* 0x000fea000383ffff */
.L_x_86:
[----:B------:R-:W-:Y:S01]  /*f270*/  IMAD.MOV.U32 R5, RZ, RZ, R6 ;  /* 0x000000ffff057224 */ /* 0x000fe200078e0006 */
[----:B---3--:R-:W-:Y:S01]  /*f280*/  MOV R3, R12 ;  /* 0x0000000c00037202 */ /* 0x008fe20000000f00 */
[----:B------:R-:W-:Y:S01]  /*f290*/  IMAD.MOV.U32 R0, RZ, RZ, 0x1f ;  /* 0x0000001fff007424 */ /* 0x000fe200078e00ff */
[----:B------:R-:W-:Y:S02]  /*f2a0*/  MOV R2, 0xf2c0 ;  /* 0x0000f2c000027802 */ /* 0x000fe40000000f00 */
[----:B-12---:R-:W-:Y:S05]  /*f2b0*/  CALL.REL.NOINC `($__internal_1_$__cuda_sm70_shflsync_idx_p) ;  /* 0x0000013000007944 */ /* 0x006fea0003c00000 */
[----:B------:R-:W-:Y:S01]  /*f2c0*/  IMAD.MOV.U32 R6, RZ, RZ, R0 ;  /* 0x000000ffff067224 */ /* 0x000fe200078e0000 */
[----:B------:R-:W-:Y:S01]  /*f2d0*/  MOV R3, R12 ;  /* 0x0000000c00037202 */ /* 0x000fe20000000f00 */
[----:B------:R-:W-:Y:S01]  /*f2e0*/  IMAD.MOV.U32 R5, RZ, RZ, R7 ;  /* 0x000000ffff057224 */ /* 0x000fe200078e0007 */
[----:B------:R-:W-:Y:S02]  /*f2f0*/  MOV R0, 0x1f ;  /* 0x0000001f00007802 */ /* 0x000fe40000000f00 */
[----:B------:R-:W-:-:S02]  /*f300*/  MOV R2, 0xf320 ;  /* 0x0000f32000027802 */ /* 0x000fc40000000f00 */
[----:B------:R-:W-:Y:S05]  /*f310*/  CALL.REL.NOINC `($__internal_1_$__cuda_sm70_shflsync_idx_p) ;  /* 0x000000d000007944 */ /* 0x000fea0003c00000 */
[----:B------:R-:W-:Y:S01]  /*f320*/  MOV R7, R0 ;  /* 0x0000000000077202 */ /* 0x000fe20000000f00 */
[----:B------:R-:W-:Y:S05]  /*f330*/  BRA `(.L_x_120) ;  /* 0xffffe73000007947 */ /* 0x000fea000383ffff */
.L_x_89:
[----:B------:R-:W-:Y:S01]  /*f340*/  IMAD.MOV.U32 R5, RZ, RZ, R4 ;  /* 0x000000ffff057224 */ /* 0x000fe200078e0004 */
[----:B------:R-:W-:-:S02]  /*f350*/  MOV R0, 0x1f ;  /* 0x0000001f00007802 */ /* 0x000fc40000000f00 */
[----:B------:R-:W-:Y:S02]  /*f360*/  MOV R2, 0xf380 ;  /* 0x0000f38000027802 */ /* 0x000fe40000000f00 */
[----:B-1234-:R-:W-:Y:S05]  /*f370*/  CALL.REL.NOINC `($__internal_1_$__cuda_sm70_shflsync_idx_p) ;  /* 0x0000007000007944 */ /* 0x01efea0003c00000 */
[----:B------:R-:W-:Y:S01]  /*f380*/  MOV R11, R0 ;  /* 0x00000000000b7202 */ /* 0x000fe20000000f00 */
[----:B------:R-:W-:Y:S05]  /*f390*/  BRA `(.L_x_88) ;  /* 0xffffe73000007947 */ /* 0x000fea000383ffff */
        .weak           $__internal_0_$__cuda_sm70_shflsync_bfly_p
        .type           $__internal_0_$__cuda_sm70_shflsync_bfly_p,@function
        .size           $__internal_0_$__cuda_sm70_shflsync_bfly_p,($__internal_1_$__cuda_sm70_shflsync_idx_p - $__internal_0_$__cuda_sm70_shflsync_bfly_p)
$__internal_0_$__cuda_sm70_shflsync_bfly_p:
[----:B------:R-:W-:Y:S04]  /*f3a0*/  WARPSYNC R6 ;  /* 0x0000000600007348 */ /* 0x000fe80003800000 */
[----:B------:R1:W2:Y:S02]  /*f3b0*/  SHFL.BFLY PT, R5, R2, R5, R7 ;  /* 0x0c00000502057389 */ /* 0x0002a400000e0007 */
[----:B-1----:R-:W-:Y:S02]  /*f3c0*/  MOV R2, R3 ;  /* 0x0000000300027202 */ /* 0x002fe40000000f00 */
[----:B------:R-:W-:-:S04]  /*f3d0*/  MOV R3, 0x0 ;  /* 0x0000000000037802 */ /* 0x000fc80000000f00 */
[----:B--2---:R-:W-:Y:S05]  /*f3e0*/  RET.REL.NODEC R2 `(_ZN7cutlass13device_kernelIN5flash19enable_sm80_to_sm89INS1_16FlashAttnFwdSm80INS1_25CollectiveMainloopFwdSm80ILi8ELi1ELb1EN4cute5tupleIJNS5_1CILi128EEENS7_ILi48EEENS7_ILi256EEEEEELi256ENS_6half_tEfNS_4arch4Sm80ELb0ELb0ELb1ELb1ELb0ELb0ELb1ELb1EEENS1_21CollectiveEpilogueFwdINS6_IJS8_SA_S9_EEENS6_IJNS7_ILi1EEESI_SI_EEESC_SE_Li256ELb1ELb1ELb1ELb0EEENS1_36VarlenDynamicPersistentTileSchedulerILi128ELi48ELi256ELi256ELb1ELb1ELb0ELb0ELb1ELb1EEEEEEEEEvNT_6ParamsE) ;  /* 0xffff0c1002007950 */ /* 0x004fea0003c3ffff */
        .weak           $__internal_1_$__cuda_sm70_shflsync_idx_p
        .type           $__internal_1_$__cuda_sm70_shflsync_idx_p,@function
        .size           $__internal_1_$__cuda_sm70_shflsync_idx_p,($__internal_2_$__cuda_sm70_shflsync_up_p - $__internal_1_$__cuda_sm70_shflsync_idx_p)
$__internal_1_$__cuda_sm70_shflsync_idx_p:
[----:B------:R-:W-:-:S04]  /*f3f0*/  MOV R132, 0xffffffff ;  /* 0xffffffff00847802 */ /* 0x000fc80000000f00 */
[----:B------:R-:W-:Y:S04]  /*f400*/  WARPSYNC R132 ;  /* 0x0000008400007348 */ /* 0x000fe80003800000 */
[----:B------:R1:W2:Y:S02]  /*f410*/  SHFL.IDX PT, R0, R5, R3, R0 ;  /* 0x0000000305007389 */ /* 0x0002a400000e0000 */
[----:B-1----:R-:W-:-:S04]  /*f420*/  MOV R3, 0x0 ;  /* 0x0000000000037802 */ /* 0x002fc80000000f00 */
[----:B--2---:R-:W-:Y:S05]  /*f430*/  RET.REL.NODEC R2 `(_ZN7cutlass13device_kernelIN5flash19enable_sm80_to_sm89INS1_16FlashAttnFwdSm80INS1_25CollectiveMainloopFwdSm80ILi8ELi1ELb1EN4cute5tupleIJNS5_1CILi128EEENS7_ILi48EEENS7_ILi256EEEEEELi256ENS_6half_tEfNS_4arch4Sm80ELb0ELb0ELb1ELb1ELb0ELb0ELb1ELb1EEENS1_21CollectiveEpilogueFwdINS6_IJS8_SA_S9_EEENS6_IJNS7_ILi1EEESI_SI_EEESC_SE_Li256ELb1ELb1ELb1ELb0EEENS1_36VarlenDynamicPersistentTileSchedulerILi128ELi48ELi256ELi256ELb1ELb1ELb0ELb0ELb1ELb1EEEEEEEEEvNT_6ParamsE) ;  /* 0xffff0bc002007950 */ /* 0x004fea0003c3ffff */
        .weak           $__internal_2_$__cuda_sm70_shflsync_up_p
        .type           $__internal_2_$__cuda_sm70_shflsync_up_p,@function
        .size           $__internal_2_$__cuda_sm70_shflsync_up_p,($__internal_3_$__cuda_sm70_votesync_ballot - $__internal_2_$__cuda_sm70_shflsync_up_p)
$__internal_2_$__cuda_sm70_shflsync_up_p:
[----:B------:R-:W-:Y:S02]  /*f440*/  IMAD.MOV.U32 R4, RZ, RZ, RZ ;  /* 0x000000ffff047224 */ /* 0x000fe400078e00ff */
[----:B------:R-:W-:-:S04]  /*f450*/  IMAD.MOV.U32 R10, RZ, RZ, -0x1 ;  /* 0xffffffffff0a7424 */ /* 0x000fc800078e00ff */
[----:B------:R-:W-:Y:S04]  /*f460*/  WARPSYNC R10 ;  /* 0x0000000a00007348 */ /* 0x000fe80003800000 */
[----:B------:R1:W2:Y:S02]  /*f470*/  SHFL.UP PT, R4, R0, R2, R4 ;  /* 0x0400000200047389 */ /* 0x0002a400000e0004 */
[----:B-1----:R-:W-:Y:S02]  /*f480*/  MOV R2, R3 ;  /* 0x0000000300027202 */ /* 0x002fe40000000f00 */
[----:B------:R-:W-:-:S04]  /*f490*/  MOV R3, 0x0 ;  /* 0x0000000000037802 */ /* 0x000fc80000000f00 */
[----:B--2---:R-:W-:Y:S05]  /*f4a0*/  RET.REL.NODEC R2 `(_ZN7cutlass13device_kernelIN5flash19enable_sm80_to_sm89INS1_16FlashAttnFwdSm80INS1_25CollectiveMainloopFwdSm80ILi8ELi1ELb1EN4cute5tupleIJNS5_1CILi128EEENS7_ILi48EEENS7_ILi256EEEEEELi256ENS_6half_tEfNS_4arch4Sm80ELb0ELb0ELb1ELb1ELb0ELb0ELb1ELb1EEENS1_21CollectiveEpilogueFwdINS6_IJS8_SA_S9_EEENS6_IJNS7_ILi1EEESI_SI_EEESC_SE_Li256ELb1ELb1ELb1ELb0EEENS1_36VarlenDynamicPersistentTileSchedulerILi128ELi48ELi256ELi256ELb1ELb1ELb0ELb0ELb1ELb1EEEEEEEEEvNT_6ParamsE) ;  /* 0xffff0b5002007950 */ /* 0x004fea0003c3ffff */
        .weak           $__internal_3_$__cuda_sm70_votesync_ballot
        .type           $__internal_3_$__cuda_sm70_votesync_ballot,@function
        .size           $__internal_3_$__cuda_sm70_votesync_ballot,(.L_x_2585 - $__internal_3_$__cuda_sm70_votesync_ballot)
$__internal_3_$__cuda_sm70_votesync_ballot:
[----:B------:R-:W-:Y:S01]  /*f4b0*/  ISETP.NE.U32.AND P0, PT, R0, 0x1, PT ;  /* 0x000000010000780c */ /* 0x000fe20003f05070 */
[----:B------:R-:W-:-:S04]  /*f4c0*/  IMAD.MOV.U32 R3, RZ, RZ, -0x1 ;  /* 0xffffffffff037424 */ /* 0x000fc800078e00ff */
[----:B------:R-:W-:Y:S08]  /*f4d0*/  WARPSYNC R3 ;  /* 0x0000000300007348 */ /* 0x000ff00003800000 */
[----:B------:R-:W-:-:S04]  /*f4e0*/  VOTE.ANY R0, PT, !P0 ;  /* 0x0000000000007806 */ /* 0x000fc800040e0100 */
[----:B------:R-:W-:Y:S01]  /*f4f0*/  LOP3.LUT R0, R0, R3, RZ, 0xc0, !PT ;  /* 0x0000000300007212 */ /* 0x000fe200078ec0ff */
[----:B------:R-:W-:-:S04]  /*f500*/  IMAD.MOV.U32 R3, RZ, RZ, 0x0 ;  /* 0x00000000ff037424 */ /* 0x000fc800078e00ff */
[----:B------:R-:W-:Y:S05]  /*f510*/  RET.REL.NODEC R2 `(_ZN7cutlass13device_kernelIN5flash19enable_sm80_to_sm89INS1_16FlashAttnFwdSm80INS1_25CollectiveMainloopFwdSm80ILi8ELi1ELb1EN4cute5tupleIJNS5_1CILi128EEENS7_ILi48EEENS7_ILi256EEEEEELi256ENS_6half_tEfNS_4arch4Sm80ELb0ELb0ELb1ELb1ELb0ELb0ELb1ELb1EEENS1_21CollectiveEpilogueFwdINS6_IJS8_SA_S9_EEENS6_IJNS7_ILi1EEESI_SI_EEESC_SE_Li256ELb1ELb1ELb1ELb0EEENS1_36VarlenDynamicPersistentTileSchedulerILi128ELi48ELi256ELi256ELb1ELb1ELb0ELb0ELb1ELb1EEEEEEEEEvNT_6ParamsE) ;  /* 0xffff0ae002007950 */ /* 0x000fea0003c3ffff */
.L_x_121:
        /* <DEDUP_REMOVED lines=14> */
.L_x_2585:


//--------------------- .text._ZN7cutlass13device_kernelIN5flash19enable_sm80_to_sm89INS1_16FlashAttnFwdSm80INS1_25CollectiveMainloopFwdSm80ILi8ELi1ELb0EN4cute5tupleIJNS5_1CILi128EEENS7_ILi32EEENS7_ILi256EEEEEELi256ENS_6half_tEfNS_4arch4Sm80ELb0ELb0ELb1ELb1ELb0ELb1ELb1ELb1EEENS1_21CollectiveEpilogueFwdINS6_IJS8_SA_S9_EEENS6_IJNS7_ILi1EEESI_SI_EEESC_SE_Li256ELb1ELb1ELb1ELb0EEENS1_36VarlenDynamicPersistentTileSchedulerILi128ELi32ELi256ELi256ELb1ELb1ELb0ELb0ELb1ELb1EEEEEEEEEvNT_6ParamsE --------------------------
	.section	.text._ZN7cutlass13device_kernelIN5flash19enable_sm80_to_sm89INS1_16FlashAttnFwdSm80INS1_25CollectiveMainloopFwdSm80ILi8ELi1ELb0EN4cute5tupleIJNS5_1CILi128EEENS7_ILi32EEENS7_ILi256EEEEEELi256ENS_6half_tEfNS_4arch4Sm80ELb0ELb0ELb1ELb1ELb0ELb1ELb1ELb1EEENS1_21CollectiveEpilogueFwdINS6_IJS8_SA_S9_EEENS6_IJNS7_ILi1EEESI_SI_EEESC_SE_Li256ELb1ELb1ELb1ELb0EEENS1_36VarlenDynamicPersistentTileSchedulerILi128ELi32ELi256ELi256ELb1ELb1ELb0ELb0ELb1ELb1EEEEEEEEEvNT_6ParamsE,"ax",@progbits
	.sectioninfo	@"SHI_REGISTERS=255"
	.align	128
.text._ZN7cutlass13device_kernelIN5flash19enable_sm80_to_sm89INS1_16FlashAttnFwdSm80INS1_25CollectiveMainloopFwdSm80ILi8ELi1ELb0EN4cute5tupleIJNS5_1CILi128EEENS7_ILi32EEENS7_ILi256EEEEEELi256ENS_6half_tEfNS_4arch4Sm80ELb0ELb0ELb1ELb1ELb0ELb1ELb1ELb1EEENS1_21CollectiveEpilogueFwdINS6_IJS8_SA_S9_EEENS6_IJNS7_ILi1EEESI_SI_EEESC_SE_Li256ELb1ELb1ELb1ELb0EEENS1_36VarlenDynamicPersistentTileSchedulerILi128ELi32ELi256ELi256ELb1ELb1ELb0ELb0ELb1ELb1EEEEEEEEEvNT_6ParamsE:
        .type           _ZN7cutlass13device_kernelIN5flash19enable_sm80_to_sm89INS1_16FlashAttnFwdSm80INS1_25CollectiveMainloopFwdSm80ILi8ELi1ELb0EN4cute5tupleIJNS5_1CILi128EEENS7_ILi32EEENS7_ILi256EEEEEELi256ENS_6half_tEfNS_4arch4Sm80ELb0ELb0ELb1ELb1ELb0ELb1ELb1ELb1EEENS1_21CollectiveEpilogueFwdINS6_IJS8_SA_S9_EEENS6_IJNS7_ILi1EEESI_SI_EEESC_SE_Li256ELb1ELb1ELb1ELb0EEENS1_36VarlenDynamicPersistentTileSchedulerILi128ELi32ELi256ELi256ELb1ELb1ELb0ELb0ELb1ELb1EEEEEEEEEvNT_6ParamsE,@function
        .size           _ZN7cutlass13device_kernelIN5flash19enable_sm80_to_sm89INS1_16FlashAttnFwdSm80INS1_25CollectiveMainloopFwdSm80ILi8ELi1ELb0EN4cute5tupleIJNS5_1CILi128EEENS7_ILi32EEENS7_ILi256EEEEEELi256ENS_6half_tEfNS_4arch4Sm80ELb0ELb0ELb1ELb1ELb0ELb1ELb1ELb1EEENS1_21CollectiveEpilogueFwdINS6_IJS8_SA_S9_EEENS6_IJNS7_ILi1EEESI_SI_EEESC_SE_Li256ELb1ELb1ELb1ELb0EEENS1_36VarlenDynamicPersistentTileSchedulerILi128ELi32ELi256ELi256ELb1ELb1ELb0ELb0ELb1ELb1EEEEEEEEEvNT_6ParamsE,(.L_x_2590 - _ZN7cutlass13device_kernelIN5flash19enable_sm80_to_sm89INS1_16FlashAttnFwdSm80INS1_25CollectiveMainloopFwdSm80ILi8ELi1ELb0EN4cute5tupleIJNS5_1CILi128EEENS7_ILi32EEENS7_ILi256EEEEEELi256ENS_6half_tEfNS_4arch4Sm80ELb0ELb0ELb1ELb1ELb0ELb1ELb1ELb1EEENS1_21CollectiveEpilogueFwdINS6_IJS8_SA_S9_EEENS6_IJNS7_ILi1EEESI_SI_EEESC_SE_Li256ELb1ELb1ELb1ELb0EEENS1_36VarlenDynamicPersistentTileSchedulerILi128ELi32ELi256ELi256ELb1ELb1ELb0ELb0ELb1ELb1EEEEEEEEEvNT_6ParamsE)
        .other          _ZN7cutlass13device_kernelIN5flash19enable_sm80_to_sm89INS1_16FlashAttnFwdSm80INS1_25CollectiveMainloopFwdSm80ILi8ELi1ELb0EN4cute5tupleIJNS5_1CILi128EEENS7_ILi32EEENS7_ILi256EEEEEELi256ENS_6half_tEfNS_4arch4Sm80ELb0ELb0ELb1ELb1ELb0ELb1ELb1ELb1EEENS1_21CollectiveEpilogueFwdINS6_IJS8_SA_S9_EEENS6_IJNS7_ILi1EEESI_SI_EEESC_SE_Li256ELb1ELb1ELb1ELb0EEENS1_36VarlenDynamicPersistentTileSchedulerILi128ELi32ELi256ELi256ELb1ELb1ELb0ELb0ELb1ELb1EEEEEEEEEvNT_6ParamsE,@"STO_CUDA_ENTRY STV_DEFAULT"
_ZN7cutlass13device_kernelIN5flash19enable_sm80_to_sm89INS1_16FlashAttnFwdSm80INS1_25CollectiveMainloopFwdSm80ILi8ELi1ELb0EN4cute5tupleIJNS5_1CILi128EEENS7_ILi32EEENS7_ILi256EEEEEELi256ENS_6half_tEfNS_4arch4Sm80ELb0ELb0ELb1ELb1ELb0ELb1ELb1ELb1EEENS1_21CollectiveEpilogueFwdINS6_IJS8_SA_S9_EEENS6_IJNS7_ILi1EEESI_SI_EEESC_SE_Li256ELb1ELb1ELb1ELb0EEENS1_36VarlenDynamicPersistentTileSchedulerILi128ELi32ELi256ELi256ELb1ELb1ELb0ELb0ELb1ELb1EEEEEEEEEvNT_6ParamsE:
[----:B------:R-:W-:-:S03]  /*0000*/  MOV R1, c[0x0][0x28] ;  /* 0x00000a0000017a02 */ /* 0x000fc60000000f00 */
[----:B------:R-:W1:Y:S01]  /*0010*/  S2R R2, SR_TID.X ;  /* 0x0000000000027919 */ /* 0x000e620000002100 */
[----:B------:R-:W-:Y:S01]  /*0020*/  IADD3 R1, R1, -0x10, RZ ;  /* 0xfffffff001017810 */ /* 0x000fe20007ffe0ff */
[----:B------:R-:W-:Y:S01]  /*0030*/  ULDC.64 UR6, c[0x0][0x118] ;  /* 0x0000460000067ab9 */ /* 0x000fe20000000a00 */
[----:B-1----:R-:W-:-:S05]  /*0040*/  SHF.R.U32.HI R0, RZ, 0x5, R2 ;  /* 0x00000005ff007819 */ /* 0x002fca0000011602 */
[----:B------:R-:W1:Y:S02]  /*0050*/  SHFL.IDX PT, R3, R0, RZ, 0x1f ;  /* 0x00001fff00037589 */ /* 0x000e6400000e0000 */
[----:B-1----:R-:W-:Y:S02]  /*0060*/  ISETP.NE.AND P0, PT, R3, RZ, PT ;  /* 0x000000ff0300720c */ /* 0x002fe40003f05270 */
[----:B------:R1:W-:Y:S11]  /*0070*/  STL [R1], R3 ;  /* 0x0000000301007387 */ /* 0x0003f60000100800 */
[----:B------:R-:W-:Y:S06]  /*0080*/  @P0 BAR.SYNC.DEFER_BLOCKING 0x5, 0x100 ;  /* 0x0144000000000b1d */ /* 0x000fec0000010000 */
[----:B------:R-:W2:Y:S04]  /*0090*/  @P0 LDS.128 R208, [0x20080] ;  /* 0x02008000ffd00984 */ /* 0x000ea80000000c00 */
[----:B------:R-:W-:Y:S06]  /*00a0*/  @P0 BAR.ARV 0x4, 0x100 ;  /* 0x0104000000000b1d */ /* 0x000fec0000002000 */
[----:B------:R-:W-:Y:S05]  /*00b0*/  @P0 BRA `(.L_x_122) ;  /* 0x00000a7000000947 */ /* 0x000fea0003800000 */
[----:B-1----:R-:W-:Y:S01]  /*00c0*/  LOP3.LUT R13, R2, 0x1f, RZ, 0xc0, !PT ;  /* 0x0000001f020d7812 */ /* 0x002fe200078ec0ff */
[----:B------:R-:W-:Y:S01]  /*00d0*/  CS2R R8, SRZ ;  /* 0x0000000000087805 */ /* 0x000fe2000001ff00 */
[----:B------:R-:W-:-:S02]  /*00e0*/  IMAD.MOV.U32 R7, RZ, RZ, RZ ;  /* 0x000000ffff077224 */ /* 0x000fc400078e00ff */
[----:B------:R-:W-:-:S04]  /*00f0*/  ISETP.NE.AND P6, PT, R13, 0x1f, PT ;  /* 0x0000001f0d00780c */ /* 0x000fc80003fc5270 */
[----:B------:R-:W-:-:S13]  /*0100*/  ISETP.GE.OR P0, PT, R13, c[0x0][0x53c], !P6 ;  /* 0x00014f000d007a0c */ /* 0x000fda0007706670 */
[----:B------:R-:W-:Y:S02]  /*0110*/  @!P0 IMAD.MOV.U32 R4, RZ, RZ, 0x4 ;  /* 0x00000004ff048424 */ /* 0x000fe400078e00ff */
[----:B------:R-:W-:Y:S02]  /*0120*/  @!P0 IMAD.MOV.U32 R2, RZ, RZ, 0x4 ;  /* 0x00000004ff028424 */ /* 0x000fe400078e00ff */
[----:B------:R-:W-:-:S04]  /*0130*/  @!P0 IMAD.WIDE.U32 R4, R13, R4, c[0x0][0x580] ;  /* 0x000160000d048625 */ /* 0x000fc800078e0004 */
[C---:B------:R-:W-:Y:S01]  /*0140*/  @!P0 IMAD.WIDE.U32 R2, R13.reuse, R2, c[0x0][0x578] ;  /* 0x00015e000d028625 */ /* 0x040fe200078e0002 */
[----:B------:R-:W3:Y:S04]  /*0150*/  @!P0 LDG.E R8, [R4.64] ;  /* 0x0000000604088981 */ /* 0x000ee8000c1e1900 */
[----:B------:R-:W3:Y:S01]  /*0160*/  @!P0 LDG.E R7, [R2.64] ;  /* 0x0000000602078981 */ /* 0x000ee2000c1e1900 */
[C---:B------:R-:W-:Y:S01]  /*0170*/  ISETP.NE.AND P5, PT, R13.reuse, RZ, PT ;  /* 0x000000ff0d00720c */ /* 0x040fe20003fa5270 */
[----:B------:R-:W1:Y:S01]  /*0180*/  S2UR UR4, SR_CTAID.X ;  /* 0x00000000000479c3 */ /* 0x000e620000002500 */
[C---:B------:R-:W-:Y:S02]  /*0190*/  ISETP.GE.U32.AND P4, PT, R13.reuse, 0x2, PT ;  /* 0x000000020d00780c */ /* 0x040fe40003f86070 */
[----:B------:R-:W-:-:S02]  /*01a0*/  ISETP.GE.U32.AND P3, PT, R13, 0x4, PT ;  /* 0x000000040d00780c */ /* 0x000fc40003f66070 */
[C---:B------:R-:W-:Y:S02]  /*01b0*/  ISETP.GE.U32.AND P2, PT, R13.reuse, 0x8, PT ;  /* 0x000000080d00780c */ /* 0x040fe40003f46070 */
[----:B------:R-:W-:Y:S01]  /*01c0*/  ISETP.GE.U32.AND P1, PT, R13, 0x10, PT ;  /* 0x000000100d00780c */ /* 0x000fe20003f26070 */
[----:B---3--:R-:W-:-:S05]  /*01d0*/  IMAD R4, R8, R7, RZ ;  /* 0x0000000708047224 */ /* 0x008fca00078e02ff */
[----:B------:R-:W3:Y:S02]  /*01e0*/  SHFL.UP PT, R0, R4, 0x1, RZ ;  /* 0x0420000004007989 */ /* 0x000ee400000e00ff */
[----:B---3--:R-:W-:-:S05]  /*01f0*/  SEL R0, R0, RZ, P5 ;  /* 0x000000ff00007207 */ /* 0x008fca0002800000 */
[----:B------:R-:W-:-:S05]  /*0200*/  IMAD.IADD R4, R4, 0x1, R0 ;  /* 0x0000000104047824 */ /* 0x000fca00078e0200 */
        /* <DEDUP_REMOVED lines=12> */
[----:B------:R-:W3:Y:S02]  /*02d0*/  SHFL.IDX PT, R6, R4, 0x1f, 0x1f ;  /* 0x03e01f0004067f89 */ /* 0x000ee400000e0000 */
[----:B---3--:R-:W-:-:S04]  /*02e0*/  IMAD R6, R6, c[0x0][0x538], RZ ;  /* 0x00014e0006067a24 */ /* 0x008fc800078e02ff */
[----:B------:R-:W-:Y:S01]  /*02f0*/  IMAD.MOV.U32 R0, RZ, RZ, R6 ;  /* 0x000000ffff007224 */ /* 0x000fe200078e0006 */
[----:B-1----:R-:W-:-:S13]  /*0300*/  ISETP.GT.AND P0, PT, R6, UR4, PT ;  /* 0x0000000406007c0c */ /* 0x002fda000bf04270 */
[----:B------:R-:W-:Y:S05]  /*0310*/  @P0 BRA `(.L_x_123) ;  /* 0x0000027000000947 */ /* 0x000fea0003800000 */
[----:B------:R-:W-:Y:S02]  /*0320*/  MOV R6, R0 ;  /* 0x0000000000067202 */ /* 0x000fe40000000f00 */
[----:B------:R-:W-:-:S04]  /*0330*/  MOV R9, RZ ;  /* 0x000000ff00097202 */ /* 0x000fc80000000f00 */
.L_x_127:
        /* <DEDUP_REMOVED lines=12> */
[----:B------:R-:W3:Y:S04]  /*0400*/  @!P0 LDG.E R8, [R4.64] ;  /* 0x0000000604088981 */ /* 0x000ee8000c1e1900 */
[----:B------:R-:W3:Y:S02]  /*0410*/  @!P0 LDG.E R7, [R2.64] ;  /* 0x0000000602078981 */ /* 0x000ee4000c1e1900 */
[----:B---3--:R-:W-:Y:S01]  /*0420*/  IMAD R5, R8, R7, RZ ;  /* 0x0000000708057224 */ /* 0x008fe200078e02ff */
[----:B------:R-:W-:Y:S05]  /*0430*/  BRA.DIV ~URZ, `(.L_x_125) ;  /* 0x00015db27f007947 */ /* 0x000fea000b800000 */
[----:B------:R1:W3:Y:S02]  /*0440*/  SHFL.UP PT, R0, R5, 0x1, RZ ;  /* 0x0420000005007989 */ /* 0x0002e400000e00ff */
.L_x_289:
[----:B---3--:R-:W-:-:S04]  /*0450*/  SEL R0, R0, RZ, P5 ;  /* 0x000000ff00007207 */ /* 0x008fc80002800000 */
        /* <DEDUP_REMOVED lines=14> */
[----:B------:R1:W3:Y:S02]  /*0540*/  SHFL.IDX PT, R0, R4, 0x1f, 0x1f ;  /* 0x03e01f0004007f89 */ /* 0x0002e400000e0000 */
.L_x_290:
[----:B---3--:R-:W-:-:S05]  /*0550*/  IMAD R0, R0, c[0x0][0x538], RZ ;  /* 0x00014e0000007a24 */ /* 0x008fca00078e02ff */
[----:B------:R-:W-:-:S04]  /*0560*/  IADD3 R6, R0, R6, RZ ;  /* 0x0000000600067210 */ /* 0x000fc80007ffe0ff */
[----:B------:R-:W-:-:S13]  /*0570*/  ISETP.GT.AND P0, PT, R6, UR4, PT ;  /* 0x0000000406007c0c */ /* 0x000fda000bf04270 */
[----:B-12---:R-:W-:Y:S05]  /*0580*/  @!P0 BRA `(.L_x_127) ;  /* 0xfffffdb000008947 */ /* 0x006fea000383ffff */
.L_x_123:
[----:B------:R-:W-:-:S05]  /*0590*/  IADD3 R12, -R0, R6, RZ ;  /* 0x00000006000c7210 */ /* 0x000fca0007ffe1ff */
[----:B------:R-:W-:-:S05]  /*05a0*/  IMAD R0, R4, c[0x0][0x538], R12 ;  /* 0x00014e0004007a24 */ /* 0x000fca00078e020c */
[----:B------:R-:W-:Y:S01]  /*05b0*/  ISETP.GT.AND P0, PT, R0, UR4, PT ;  /* 0x0000000400007c0c */ /* 0x000fe2000bf04270 */
[----:B------:R-:W-:-:S12]  /*05c0*/  BRA.DIV ~URZ, `(.L_x_128) ;  /* 0x00015e327f007947 */ /* 0x000fd8000b800000 */
[----:B------:R-:W-:-:S04]  /*05d0*/  VOTE.ANY R6, PT, !P0 ;  /* 0x0000000000067806 */ /* 0x000fc800040e0100 */
.L_x_291:
[----:B--2---:R1:W2:Y:S01]  /*05e0*/  POPC R211, R6 ;  /* 0x0000000600d37309 */ /* 0x0042a20000000000 */
[----:B------:R-:W-:Y:S05]  /*05f0*/  BRA.DIV ~URZ, `(.L_x_129) ;  /* 0x00015e527f007947 */ /* 0x000fea000b800000 */
[----:B--2---:R-:W2:Y:S04]  /*0600*/  SHFL.IDX PT, R11, R8, R211, 0x1f ;  /* 0x00001fd3080b7589 */ /* 0x004ea800000e0000 */
[----:B------:R3:W4:Y:S02]  /*0610*/  SHFL.IDX PT, R10, R7, R211, 0x1f ;  /* 0x00001fd3070a7589 */ /* 0x00072400000e0000 */
[----:B---3--:R-:W-:Y:S02]  /*0620*/  MOV R7, RZ ;  /* 0x000000ff00077202 */ /* 0x008fe40000000f00 */
.L_x_292:
[----:B--2-4-:R-:W-:Y:S01]  /*0630*/  ISETP.NE.AND P0, PT, R6, RZ, PT ;  /* 0x000000ff0600720c */ /* 0x014fe20003f05270 */
[----:B------:R-:W-:-:S12]  /*0640*/  BSSY B0, `(.L_x_130) ;  /* 0x0000005000007945 */ /* 0x000fd80003800000 */
[----:B------:R-:W-:Y:S05]  /*0650*/  @!P0 BRA `(.L_x_131) ;  /* 0x0000003000008947 */ /* 0x000fea0003800000 */
[----:B------:R-:W-:Y:S01]  /*0660*/  IADD3 R3, R211, -0x1, RZ ;  /* 0xffffffffd3037810 */ /* 0x000fe20007ffe0ff */
[----:B------:R-:W-:Y:S05]  /*0670*/  BRA.DIV ~URZ, `(.L_x_132) ;  /* 0x00015eb27f007947 */ /* 0x000fea000b800000 */
[----:B------:R2:W3:Y:S02]  /*0680*/  SHFL.IDX PT, R7, R4, R3, 0x1f ;  /* 0x00001f0304077589 */ /* 0x0004e400000e0000 */
.L_x_131:
[----:B------:R-:W-:Y:S05]  /*0690*/  BSYNC B0 ;  /* 0x0000000000007941 */ /* 0x000fea0003800000 */
.L_x_130:
[----:B------:R-:W-:Y:S01]  /*06a0*/  IABS R0, R11 ;  /* 0x0000000b00007213 */ /* 0x000fe20000000000 */
[----:B---3--:R-:W-:Y:S02]  /*06b0*/  IMAD R208, R7, c[0x0][0x538], R12 ;  /* 0x00014e0007d07a24 */ /* 0x008fe400078e020c */
[----:B------:R-:W-:Y:S02]  /*06c0*/  IMAD.IADD R211, R211, 0x1, R9 ;  /* 0x00000001d3d37824 */ /* 0x000fe400078e0209 */
[----:B------:R-:W-:Y:S01]  /*06d0*/  IMAD.MOV.U32 R5, RZ, RZ, R0 ;  /* 0x000000ffff057224 */ /* 0x000fe200078e0000 */
[----:B------:R-:W-:Y:S02]  /*06e0*/  IABS R0, R10 ;  /* 0x0000000a00007213 */ /* 0x000fe40000000000 */
[----:B------:R-:W-:Y:S01]  /*06f0*/  IADD3 R209, -R208, UR4, RZ ;  /* 0x00000004d0d17c10 */ /* 0x000fe2000fffe1ff */
[----:B------:R-:W3:Y:S02]  /*0700*/  I2F.RP R2, R5 ;  /* 0x0000000500027306 */ /* 0x000ee40000209400 */
[----:B------:R-:W-:Y:S01]  /*0710*/  IMAD.MOV.U32 R7, RZ, RZ, R0 ;  /* 0x000000ffff077224 */ /* 0x000fe200078e0000 */
[----:B-1----:R-:W-:-:S02]  /*0720*/  IABS R6, R209 ;  /* 0x000000d100067213 */ /* 0x002fc40000000000 */
[----:B------:R-:W-:-:S03]  /*0730*/  IABS R0, R11 ;  /* 0x0000000b00007213 */ /* 0x000fc60000000000 */
[----:B------:R-:W-:Y:S01]  /*0740*/  I2F.RP R8, R7 ;  /* 0x0000000700087306 */ /* 0x000fe20000209400 */
[----:B------:R-:W-:-:S07]  /*0750*/  IADD3 R0, RZ, -R0, RZ ;  /* 0x80000000ff007210 */ /* 0x000fce0007ffe0ff */
[----:B---3--:R-:W1:Y:S02]  /*0760*/  MUFU.RCP R2, R2 ;  /* 0x0000000200027308 */ /* 0x008e640000001000 */
[----:B-1----:R-:W-:-:S06]  /*0770*/  IADD3 R2, R2, 0xffffffe, RZ ;  /* 0x0ffffffe02027810 */ /* 0x002fcc0007ffe0ff */
[----:B--2---:R-:W1:Y:S02]  /*0780*/  F2I.FTZ.U32.TRUNC.NTZ R3, R2 ;  /* 0x0000000200037305 */ /* 0x004e64000021f000 */
[----:B-1----:R-:W-:-:S04]  /*0790*/  IMAD.MOV R2, RZ, RZ, -R3 ;  /* 0x000000ffff027224 */ /* 0x002fc800078e0a03 */
[----:B------:R-:W-:Y:S02]  /*07a0*/  IMAD R4, R2, R5, RZ ;  /* 0x0000000502047224 */ /* 0x000fe400078e02ff */
[----:B------:R-:W-:-:S04]  /*07b0*/  IMAD.MOV.U32 R2, RZ, RZ, RZ ;  /* 0x000000ffff027224 */ /* 0x000fc800078e00ff */
[----:B------:R-:W-:-:S04]  /*07c0*/  IMAD.HI.U32 R2, R3, R4, R2 ;  /* 0x0000000403027227 */ /* 0x000fc800078e0002 */
[----:B------:R-:W-:-:S04]  /*07d0*/  IMAD.MOV.U32 R3, RZ, RZ, R6 ;  /* 0x000000ffff037224 */ /* 0x000fc800078e0006 */
[----:B------:R-:W-:-:S04]  /*07e0*/  IMAD.HI.U32 R2, R2, R3, RZ ;  /* 0x0000000302027227 */ /* 0x000fc800078e00ff */
[----:B------:R-:W-:Y:S02]  /*07f0*/  IMAD R0, R2, R0, R3 ;  /* 0x0000000002007224 */ /* 0x000fe400078e0203 */
[----:B------:R-:W1:Y:S03]  /*0800*/  MUFU.RCP R3, R8 ;  /* 0x0000000800037308 */ /* 0x000e660000001000 */
[----:B------:R-:W-:Y:S02]  /*0810*/  ISETP.GT.U32.AND P0, PT, R5, R0, PT ;  /* 0x000000000500720c */ /* 0x000fe40003f04070 */
[----:B-1----:R-:W-:-:S11]  /*0820*/  IADD3 R3, R3, 0xffffffe, RZ ;  /* 0x0ffffffe03037810 */ /* 0x002fd60007ffe0ff */
[----:B------:R-:W-:Y:S01]  /*0830*/  @!P0 IMAD.IADD R0, R0, 0x1, -R5 ;  /* 0x0000000100008824 */ /* 0x000fe200078e0a05 */
[----:B------:R-:W-:Y:S02]  /*0840*/  @!P0 IADD3 R2, R2, 0x1, RZ ;  /* 0x0000000102028810 */ /* 0x000fe40007ffe0ff */
[----:B------:R-:W-:Y:S01]  /*0850*/  ISETP.NE.AND P0, PT, R11, RZ, PT ;  /* 0x000000ff0b00720c */ /* 0x000fe20003f05270 */
[----:B------:R-:W1:Y:S01]  /*0860*/  F2I.FTZ.U32.TRUNC.NTZ R3, R3 ;  /* 0x0000000300037305 */ /* 0x000e62000021f000 */
[----:B------:R-:W-:Y:S02]  /*0870*/  ISETP.GE.U32.AND P2, PT, R0, R5, PT ;  /* 0x000000050000720c */ /* 0x000fe40003f46070 */
[----:B------:R-:W-:-:S04]  /*0880*/  LOP3.LUT R0, R209, R11, RZ, 0x3c, !PT ;  /* 0x0000000bd1007212 */ /* 0x000fc800078e3cff */
[----:B------:R-:W-:-:S07]  /*0890*/  ISETP.GE.AND P1, PT, R0, RZ, PT ;  /* 0x000000ff0000720c */ /* 0x000fce0003f26270 */
[----:B------:R-:W-:Y:S02]  /*08a0*/  @P2 IADD3 R2, R2, 0x1, RZ ;  /* 0x0000000102022810 */ /* 0x000fe40007ffe0ff */
[----:B-1----:R-:W-:-:S03]  /*08b0*/  IADD3 R0, RZ, -R3, RZ ;  /* 0x80000003ff007210 */ /* 0x002fc60007ffe0ff */
[----:B------:R-:W-:Y:S02]  /*08c0*/  IMAD.MOV.U32 R4, RZ, RZ, R2 ;  /* 0x000000ffff047224 */ /* 0x000fe400078e0002 */
[----:B------:R-:W-:Y:S01]  /*08d0*/  IMAD.MOV.U32 R2, RZ, RZ, R0 ;  /* 0x000000ffff027224 */ /* 0x000fe200078e0000 */
[----:B------:R-:W-:Y:S01]  /*08e0*/  IABS R0, R10 ;  /* 0x0000000a00007213 */ /* 0x000fe20000000000 */
[----:B------:R-:W-:Y:S01]  /*08f0*/  @!P1 IMAD.MOV R4, RZ, RZ, -R4 ;  /* 0x000000ffff049224 */ /* 0x000fe200078e0a04 */
[----:B------:R-:W-:Y:S01]  /*0900*/  @!P0 LOP3.LUT R4, RZ, R11, RZ, 0x33, !PT ;  /* 0x0000000bff048212 */ /* 0x000fe200078e33ff */
[----:B------:R-:W-:Y:S01]  /*0910*/  IMAD R5, R2, R7, RZ ;  /* 0x0000000702057224 */ /* 0x000fe200078e02ff */
[----:B------:R-:W-:Y:S01]  /*0920*/  MOV R2, RZ ;  /* 0x000000ff00027202 */ /* 0x000fe20000000f00 */
[----:B------:R-:W-:Y:S01]  /*0930*/  IMAD.MOV R6, RZ, RZ, -R0 ;  /* 0x000000ffff067224 */ /* 0x000fe200078e0a00 */
[----:B------:R-:W-:-:S03]  /*0940*/  IABS R8, R4 ;  /* 0x0000000400087213 */ /* 0x000fc60000000000 */
        /* <DEDUP_REMOVED lines=19> */
[----:B------:R-:W-:-:S04]  /*0a80*/  IMAD R2, R10, R2, R4 ;  /* 0x000000020a027224 */ /* 0x000fc800078e0204 */
[----:B------:R-:W-:Y:S01]  /*0a90*/  IMAD R210, R2, 0x10000, R0 ;  /* 0x0001000002d27824 */ /* 0x000fe200078e0200 */
[----:B------:R-:W-:Y:S05]  /*0aa0*/  BRA `(.L_x_133) ;  /* 0x0000004000007947 */ /* 0x000fea0003800000 */
.L_x_124:
[----:B--2---:R-:W-:Y:S01]  /*0ab0*/  IMAD.MOV.U32 R209, RZ, RZ, RZ ;  /* 0x000000ffffd17224 */ /* 0x004fe200078e00ff */
[----:B------:R-:W-:Y:S01]  /*0ac0*/  MOV R210, RZ ;  /* 0x000000ff00d27202 */ /* 0x000fe20000000f00 */
[----:B------:R-:W-:Y:S01]  /*0ad0*/  IMAD.U32 R208, RZ, RZ, UR4 ;  /* 0x00000004ffd07e24 */ /* 0x000fe2000f8e00ff */
[----:B------:R-:W-:Y:S02]  /*0ae0*/  MOV R211, c[0x0][0x53c] ;  /* 0x00014f0000d37a02 */ /* 0x000fe40000000f00 */
.L_x_133:
[----:B------:R-:W-:Y:S01]  /*0af0*/  ISETP.NE.AND P0, PT, R13, RZ, PT ;  /* 0x000000ff0d00720c */ /* 0x000fe20003f05270 */
[----:B------:R-:W-:-:S12]  /*0b00*/  WARPSYNC 0xffffffff ;  /* 0xffffffff00007948 */ /* 0x000fd80003800000 */
[----:B------:R1:W-:Y:S04]  /*0b10*/  @!P0 STS.128 [0x20080], R208 ;  /* 0x020080d0ff008388 */ /* 0x0003e80000000c00 */
[----:B------:R-:W-:Y:S06]  /*0b20*/  BAR.ARV 0x5, 0x100 ;  /* 0x0144000000007b1d */ /* 0x000fec0000002000 */
.L_x_122:
[----:B-12---:R-:W-:-:S13]  /*0b30*/  ISETP.GE.AND P0, PT, R211, c[0x0][0x53c], PT ;  /* 0x00014f00d3007a0c */ /* 0x006fda0003f06270 */
[----:B------:R-:W-:Y:S05]  /*0b40*/  @P0 EXIT ;  /* 0x000000000000094d */ /* 0x000fea0003800000 */
[----:B------:R-:W1:Y:S02]  /*0b50*/  S2R R10, SR_TID.X ;  /* 0x00000000000a7919 */ /* 0x000e640000002100 */
[----:B-1----:R-:W-:-:S04]  /*0b60*/  SHF.R.S32.HI R9, RZ, 0x1f, R10 ;  /* 0x0000001fff097819 */ /* 0x002fc8000001140a */
[CC--:B------:R-:W-:Y:S02]  /*0b70*/  LEA.HI R2, R9.reuse, R10.reuse, RZ, 0x4 ;  /* 0x0000000a09027211 */ /* 0x0c0fe400078f20ff */
[----:B------:R-:W-:Y:S02]  /*0b80*/  LEA.HI R7, R9, R10, RZ, 0x2 ;  /* 0x0000000a09077211 */ /* 0x000fe400078f10ff */
[----:B------:R-:W-:Y:S02]  /*0b90*/  LOP3.LUT R0, R2, 0xfffffff0, RZ, 0xc0, !PT ;  /* 0xfffffff002007812 */ /* 0x000fe400078ec0ff */
[----:B------:R-:W-:Y:S02]  /*0ba0*/  SHF.R.S32.HI R4, RZ, 0x4, R2 ;  /* 0x00000004ff047819 */ /* 0x000fe40000011402 */
[----:B------:R-:W-:Y:S01]  /*0bb0*/  SHF.R.S32.HI R8, RZ, 0x2, R7 ;  /* 0x00000002ff087819 */ /* 0x000fe20000011407 */
[----:B------:R-:W-:Y:S01]  /*0bc0*/  IMAD.IADD R0, R10, 0x1, -R0 ;  /* 0x000000010a007824 */ /* 0x000fe200078e0a00 */
[----:B------:R-:W-:-:S02]  /*0bd0*/  LEA.HI R2, R2, R4, RZ, 0x1 ;  /* 0x0000000402027211 */ /* 0x000fc400078f08ff */
[----:B------:R-:W-:Y:S02]  /*0be0*/  SHF.R.S32.HI R5, RZ, 0x1f, R7 ;  /* 0x0000001fff057819 */ /* 0x000fe40000011407 */
[----:B------:R-:W-:Y:S02]  /*0bf0*/  SHF.R.S32.HI R6, RZ, 0x1f, R0 ;  /* 0x0000001fff067819 */ /* 0x000fe40000011400 */
[----:B------:R-:W-:Y:S02]  /*0c00*/  LOP3.LUT R3, R2, 0xfffffffe, RZ, 0xc0, !PT ;  /* 0xfffffffe02037812 */ /* 0x000fe400078ec0ff */
[----:B------:R-:W-:Y:S02]  /*0c10*/  LEA.HI R13, R6, R0, RZ, 0x3 ;  /* 0x00000000060d7211 */ /* 0x000fe400078f18ff */
[----:B------:R-:W-:Y:S01]  /*0c20*/  LEA.HI R198, R9, R10, RZ, 0x3 ;  /* 0x0000000a09c67211 */ /* 0x000fe200078f18ff */
[----:B------:R-:W-:Y:S01]  /*0c30*/  IMAD.IADD R11, R4, 0x1, -R3 ;  /* 0x00000001040b7824 */ /* 0x000fe200078e0a03 */
[----:B------:R-:W-:-:S02]  /*0c40*/  LOP3.LUT R3, R13, 0xfffffff8, RZ, 0xc0, !PT ;  /* 0xfffffff80d037812 */ /* 0x000fc400078ec0ff */
[----:B------:R-:W-:Y:S02]  /*0c50*/  LEA.HI R2, R5, R8, RZ, 0x3 ;  /* 0x0000000805027211 */ /* 0x000fe400078f18ff */
[----:B------:R-:W-:Y:S01]  /*0c60*/  LEA.HI R4, R9, R10, RZ, 0x5 ;  /* 0x0000000a09047211 */ /* 0x000fe200078f28ff */
[----:B------:R-:W-:Y:S01]  /*0c70*/  IMAD.IADD R6, R0, 0x1, -R3 ;  /* 0x0000000100067824 */ /* 0x000fe200078e0a03 */
[----:B------:R-:W-:Y:S02]  /*0c80*/  LOP3.LUT R216, R198, 0xfffffff8, RZ, 0xc0, !PT ;  /* 0xfffffff8c6d87812 */ /* 0x000fe400078ec0ff */
[----:B------:R-:W-:Y:S02]  /*0c90*/  LOP3.LUT R2, R2, 0xfffffff8, RZ, 0xc0, !PT ;  /* 0xfffffff802027812 */ /* 0x000fe400078ec0ff */
[----:B------:R-:W-:Y:S01]  /*0ca0*/  LOP3.LUT R0, R4, 0xffffffe0, RZ, 0xc0, !PT ;  /* 0xffffffe004007812 */ /* 0x000fe200078ec0ff */
[----:B------:R-:W-:Y:S01]  /*0cb0*/  IMAD.IADD R216, R10, 0x1, -R216 ;  /* 0x000000010ad87824 */ /* 0x000fe200078e0ad8 */
[----:B------:R-:W-:Y:S01]  /*0cc0*/  SHF.R.S32.HI R5, RZ, 0x5, R4 ;  /* 0x00000005ff057819 */ /* 0x000fe20000011404 */
[----:B------:R-:W-:Y:S01]  /*0cd0*/  IMAD.IADD R8, R8, 0x1, -R2 ;  /* 0x0000000108087824 */ /* 0x000fe200078e0a02 */
[----:B------:R-:W-:Y:S01]  /*0ce0*/  SHF.R.S32.HI R2, RZ, 0x1f, R4 ;  /* 0x0000001fff027819 */ /* 0x000fe20000011404 */
[----:B------:R-:W-:Y:S01]  /*0cf0*/  IMAD.IADD R16, R10, 0x1, -R0 ;  /* 0x000000010a107824 */ /* 0x000fe200078e0a00 */
[----:B------:R-:W-:Y:S01]  /*0d00*/  LOP3.LUT R3, R7, 0xfffffffc, RZ, 0xc0, !PT ;  /* 0xfffffffc07037812 */ /* 0x000fe200078ec0ff */
[----:B------:R-:W-:Y:S01]  /*0d10*/  IMAD.SHL.U32 R4, R216, 0x40, RZ ;  /* 0x00000040d8047824 */ /* 0x000fe200078e00ff */
[----:B------:R-:W-:Y:S01]  /*0d20*/  LEA.HI R0, R2, R5, RZ, 0x3 ;  /* 0x0000000502007211 */ /* 0x000fe200078f18ff */
[----:B------:R-:W-:Y:S01]  /*0d30*/  IMAD.SHL.U32 R138, R216, 0x4, RZ ;  /* 0x00000004d88a7824 */ /* 0x000fe200078e00ff */
[----:B------:R-:W-:Y:S01]  /*0d40*/  SHF.R.S32.HI R9, RZ, 0x1f, R16 ;  /* 0x0000001fff097819 */ /* 0x000fe20000011410 */
[----:B------:R-:W-:Y:S01]  /*0d50*/  IMAD.IADD R7, R10, 0x1, -R3 ;  /* 0x000000010a077824 */ /* 0x000fe200078e0a03 */
[----:B------:R-:W-:Y:S01]  /*0d60*/  LOP3.LUT R2, R4, 0x1c0, RZ, 0xc0, !PT ;  /* 0x000001c004027812 */ /* 0x000fe200078ec0ff */
[----:B------:R-:W-:Y:S01]  /*0d70*/  IMAD.SHL.U32 R12, R5, 0x400, RZ ;  /* 0x00000400050c7824 */ /* 0x000fe200078e00ff */
[----:B------:R-:W-:Y:S01]  /*0d80*/  LOP3.LUT R0, R0, 0xffffff8, RZ, 0xc0, !PT ;  /* 0x0ffffff800007812 */ /* 0x000fe200078ec0ff */
[----:B------:R-:W-:Y:S01]  /*0d90*/  IMAD.SHL.U32 R132, R216, 0x8, RZ ;  /* 0x00000008d8847824 */ /* 0x000fe200078e00ff */
[----:B------:R-:W-:-:S02]  /*0da0*/  LEA.HI R14, R9, R16, RZ, 0x2 ;  /* 0x00000010090e7211 */ /* 0x000fc400078f10ff */
[----:B------:R-:W-:Y:S01]  /*0db0*/  LOP3.LUT R10, R2, 0x8, R198, 0xf8, !PT ;  /* 0x00000008020a7812 */ /* 0x000fe200078ef8c6 */
[----:B------:R-:W-:Y:S01]  /*0dc0*/  IMAD.IADD R3, R5, 0x1, -R0 ;  /* 0x0000000105037824 */ /* 0x000fe200078e0a00 */
[----:B------:R-:W-:Y:S01]  /*0dd0*/  SHF.R.U32.HI R9, RZ, 0x3, R2 ;  /* 0x00000003ff097819 */ /* 0x000fe20000011602 */
[C---:B------:R-:W-:Y:S01]  /*0de0*/  IMAD R5, R7.reuse, 0x2, R12 ;  /* 0x0000000207057824 */ /* 0x040fe200078e020c */
[----:B------:R-:W-:Y:S02]  /*0df0*/  LOP3.LUT R4, R8, 0x1, RZ, 0xc0, !PT ;  /* 0x0000000108047812 */ /* 0x000fe400078ec0ff */
[----:B------:R-:W-:Y:S02]  /*0e00*/  SHF.R.S32.HI R2, RZ, 0x2, R14 ;  /* 0x00000002ff027819 */ /* 0x000fe4000001140e */
[----:B------:R-:W-:Y:S02]  /*0e10*/  LEA.HI R0, R7, R7, RZ, 0x1 ;  /* 0x0000000707007211 */ /* 0x000fe400078f08ff */
[----:B------:R-:W-:Y:S01]  /*0e20*/  ISETP.NE.U32.AND P0, PT, R4, 0x1, PT ;  /* 0x000000010400780c */ /* 0x000fe20003f05070 */
[----:B------:R-:W-:Y:S01]  /*0e30*/  IMAD R15, R3, 0x10, R2 ;  /* 0x00000010030f7824 */ /* 0x000fe200078e0202 */
[----:B------:R-:W-:Y:S01]  /*0e40*/  LOP3.LUT R9, R10, R9, RZ, 0x3c, !PT ;  /* 0x000000090a097212 */ /* 0x000fe200078e3cff */
[----:B------:R-:W-:Y:S01]  /*0e50*/  IMAD.SHL.U32 R4, R6, 0x40, RZ ;  /* 0x0000004006047824 */ /* 0x000fe200078e00ff */
[----:B------:R-:W-:Y:S01]  /*0e60*/  LOP3.LUT R2, R0, 0x1ffffffe, RZ, 0xc0, !PT ;  /* 0x1ffffffe00027812 */ /* 0x000fe200078ec0ff */
[C---:B------:R-:W-:Y:S01]  /*0e70*/  IMAD.SHL.U32 R3, R8.reuse, 0x40, RZ ;  /* 0x0000004008037824 */ /* 0x040fe200078e00ff */
[----:B------:R-:W-:Y:S01]  /*0e80*/  R2P PR, R8, 0x6 ;  /* 0x0000000608007804 */ /* 0x000fe20000000000 */
[C---:B------:R-:W-:Y:S01]  /*0e90*/  IMAD R0, R11.reuse, 0x200, R9 ;  /* 0x000002000b007824 */ /* 0x040fe200078e0209 */
[C---:B------:R-:W-:Y:S01]  /*0ea0*/  LOP3.LUT P4, RZ, R6.reuse, 0x2, RZ, 0xc0, !PT ;  /* 0x0000000206ff7812 */ /* 0x040fe2000788c0ff */
[----:B------:R-:W-:Y:S01]  /*0eb0*/  STL [R1+0x4], R15 ;  /* 0x0000040f01007387 */ /* 0x000fe20000100800 */
[----:B------:R-:W-:Y:S01]  /*0ec0*/  LOP3.LUT P3, RZ, R6, 0x4, RZ, 0xc0, !PT ;  /* 0x0000000406ff7812 */ /* 0x000fe2000786c0ff */
[----:B------:R-:W-:Y:S01]  /*0ed0*/  IMAD.SHL.U32 R6, R11, 0x8, RZ ;  /* 0x000000080b067824 */ /* 0x000fe200078e00ff */
[----:B------:R-:W-:Y:S01]  /*0ee0*/  SHF.R.S32.HI R198, RZ, 0x3, R198 ;  /* 0x00000003ffc67819 */ /* 0x000fe200000114c6 */
[----:B------:R-:W-:Y:S01]  /*0ef0*/  IMAD.IADD R11, R7, 0x1, -R2 ;  /* 0x00000001070b7824 */ /* 0x000fe200078e0a02 */
[----:B------:R-:W-:-:S02]  /*0f00*/  LOP3.LUT R2, R4, 0x1c0, RZ, 0xc0, !PT ;  /* 0x000001c004027812 */ /* 0x000fc400078ec0ff */
[----:B------:R-:W-:Y:S01]  /*0f10*/  LOP3.LUT R3, R3, 0x1c0, RZ, 0xc0, !PT ;  /* 0x000001c003037812 */ /* 0x000fe200078ec0ff */
[----:B------:R-:W-:Y:S01]  /*0f20*/  IMAD R11, R11, 0x8, R15 ;  /* 0x000000080b0b7824 */ /* 0x000fe200078e020f */
[----:B------:R-:W-:Y:S01]  /*0f30*/  LOP3.LUT R4, R2, 0x8, R6, 0xf8, !PT ;  /* 0x0000000802047812 */ /* 0x000fe200078ef806 */
[----:B------:R-:W-:Y:S01]  /*0f40*/  IMAD.SHL.U32 R6, R13, 0x40, RZ ;  /* 0x000000400d067824 */ /* 0x000fe200078e00ff */
[----:B------:R-:W-:Y:S02]  /*0f50*/  SHF.R.U32.HI R2, RZ, 0x3, R2 ;  /* 0x00000003ff027819 */ /* 0x000fe40000011602 */
[----:B------:R-:W-:Y:S01]  /*0f60*/  IADD3 R17, R198, 0x60, RZ ;  /* 0x00000060c6117810 */ /* 0x000fe20007ffe0ff */
[----:B------:R1:W-:Y:S01]  /*0f70*/  STL [R1+0x8], R11 ;  /* 0x0000080b01007387 */ /* 0x0003e20000100800 */
[----:B------:R-:W-:Y:S02]  /*0f80*/  IADD3 R140, R138, 0x40, RZ ;  /* 0x000000408a8c7810 */ /* 0x000fe40007ffe0ff */
[----:B------:R-:W-:-:S02]  /*0f90*/  LEA.HI R3, R3, R3, RZ, 0x1d ;  /* 0x0000000303037211 */ /* 0x000fc400078fe8ff */
[----:B------:R-:W-:Y:S01]  /*0fa0*/  IADD3 R18, R198, 0x40, RZ ;  /* 0x00000040c6127810 */ /* 0x000fe20007ffe0ff */
[----:B------:R-:W-:Y:S01]  /*0fb0*/  IMAD.IADD R134, R138, 0x1, R140 ;  /* 0x000000018a867824 */ /* 0x000fe200078e028c */
[----:B------:R-:W-:Y:S01]  /*0fc0*/  LOP3.LUT R8, R4, R2, RZ, 0x3c, !PT ;  /* 0x0000000204087212 */ /* 0x000fe200078e3cff */
[----:B------:R-:W-:Y:S01]  /*0fd0*/  IMAD.SHL.U32 R2, R17, 0x40, RZ ;  /* 0x0000004011027824 */ /* 0x000fe200078e00ff */
[----:B------:R-:W-:Y:S01]  /*0fe0*/  SHF.R.S32.HI R4, RZ, 0x1f, R17 ;  /* 0x0000001fff047819 */ /* 0x000fe20000011411 */
[----:B------:R-:W-:Y:S01]  /*0ff0*/  IMAD.IADD R10, R5, 0x1, R3 ;  /* 0x00000001050a7824 */ /* 0x000fe200078e0203 */
[----:B------:R-:W-:Y:S01]  /*1000*/  SHF.R.S32.HI R5, RZ, 0x1f, R18 ;  /* 0x0000001fff057819 */ /* 0x000fe20000011412 */
[----:B------:R-:W-:Y:S01]  /*1010*/  IMAD.SHL.U32 R3, R18, 0x40, RZ ;  /* 0x0000004012037824 */ /* 0x000fe200078e00ff */
[----:B------:R-:W-:Y:S01]  /*1020*/  LOP3.LUT R242, R2, 0x1c0, RZ, 0xc0, !PT ;  /* 0x000001c002f27812 */ /* 0x000fe200078ec0ff */
[----:B------:R-:W-:Y:S01]  /*1030*/  IMAD.SHL.U32 R223, R10, 0x2, RZ ;  /* 0x000000020adf7824 */ /* 0x000fe200078e00ff */
[----:B------:R-:W-:Y:S01]  /*1040*/  SHF.R.S32.HI R2, RZ, 0x1f, R134 ;  /* 0x0000001fff027819 */ /* 0x000fe20000011486 */
[----:B------:R-:W-:Y:S01]  /*1050*/  IMAD.MOV.U32 R10, RZ, RZ, 0x40 ;  /* 0x00000040ff0a7424 */ /* 0x000fe200078e00ff */
[----:B------:R-:W-:-:S02]  /*1060*/  LEA.HI R5, R5, R18, RZ, 0x3 ;  /* 0x0000001205057211 */ /* 0x000fc400078f18ff */
[----:B------:R-:W-:Y:S02]  /*1070*/  LOP3.LUT R243, R3, 0x1c0, RZ, 0xc0, !PT ;  /* 0x000001c003f37812 */ /* 0x000fe400078ec0ff */
[----:B------:R-:W-:Y:S01]  /*1080*/  LEA.HI R4, R4, R17, RZ, 0x3 ;  /* 0x0000001104047211 */ /* 0x000fe200078f18ff */
[----:B------:R-:W-:Y:S01]  /*1090*/  IMAD.SHL.U32 R7, R5, 0x40, RZ ;  /* 0x0000004005077824 */ /* 0x000fe200078e00ff */
[CC--:B------:R-:W-:Y:S02]  /*10a0*/  LEA.HI R3, R2.reuse, R134.reuse, RZ, 0x6 ;  /* 0x0000008602037211 */ /* 0x0c0fe400078f30ff */
[----:B------:R-:W-:Y:S01]  /*10b0*/  LEA.HI R2, R2, R134, RZ, 0x3 ;  /* 0x0000008602027211 */ /* 0x000fe200078f18ff */
[----:B------:R-:W-:Y:S01]  /*10c0*/  IMAD.SHL.U32 R9, R4, 0x40, RZ ;  /* 0x0000004004097824 */ /* 0x000fe200078e00ff */
[----:B------:R-:W-:Y:S01]  /*10d0*/  LOP3.LUT R4, R6, 0xfffffe00, RZ, 0xc0, !PT ;  /* 0xfffffe0006047812 */ /* 0x000fe200078ec0ff */
[----:B------:R-:W-:Y:S01]  /*10e0*/  IMAD.SHL.U32 R5, R3, 0x80, RZ ;  /* 0x0000008003057824 */ /* 0x000fe200078e00ff */
[----:B------:R-:W-:-:S02]  /*10f0*/  SHF.R.U32.HI R18, RZ, 0x3, R243 ;  /* 0x00000003ff127819 */ /* 0x000fc400000116f3 */
[----:B------:R-:W-:Y:S02]  /*1100*/  SHF.R.U32.HI R17, RZ, 0x3, R242 ;  /* 0x00000003ff117819 */ /* 0x000fe400000116f2 */
[--C-:B------:R-:W-:Y:S02]  /*1110*/  LOP3.LUT R6, R243, 0x38, R2.reuse, 0xf8, !PT ;  /* 0x00000038f3067812 */ /* 0x100fe400078ef802 */
[----:B------:R-:W-:Y:S02]  /*1120*/  LOP3.LUT R3, R242, 0x38, R2, 0xf8, !PT ;  /* 0x00000038f2037812 */ /* 0x000fe400078ef802 */
[----:B------:R-:W-:Y:S02]  /*1130*/  LOP3.LUT R2, R5, 0xffffe000, RZ, 0xc0, !PT ;  /* 0xffffe00005027812 */ /* 0x000fe400078ec0ff */
[----:B------:R-:W-:Y:S02]  /*1140*/  LOP3.LUT R245, R7, 0xfffffe00, RZ, 0xc0, !PT ;  /* 0xfffffe0007f57812 */ /* 0x000fe400078ec0ff */
[----:B------:R-:W-:-:S02]  /*1150*/  LOP3.LUT R5, R6, R18, RZ, 0x3c, !PT ;  /* 0x0000001206057212 */ /* 0x000fc400078e3cff */
[----:B------:R-:W-:Y:S02]  /*1160*/  LOP3.LUT R244, R9, 0xfffffe00, RZ, 0xc0, !PT ;  /* 0xfffffe0009f47812 */ /* 0x000fe400078ec0ff */
[----:B------:R-:W-:Y:S02]  /*1170*/  LOP3.LUT R3, R3, R17, RZ, 0x3c, !PT ;  /* 0x0000001103037212 */ /* 0x000fe400078e3cff */
[-C--:B------:R-:W-:Y:S02]  /*1180*/  IADD3 R9, R5, R2.reuse, R245 ;  /* 0x0000000205097210 */ /* 0x080fe40007ffe0f5 */
[----:B------:R-:W-:Y:S02]  /*1190*/  IADD3 R7, R3, R2, R244 ;  /* 0x0000000203077210 */ /* 0x000fe40007ffe0f4 */
[----:B------:R-:W-:Y:S02]  /*11a0*/  LOP3.LUT R2, R14, 0x7ffffffc, RZ, 0xc0, !PT ;  /* 0x7ffffffc0e027812 */ /* 0x000fe400078ec0ff */
[----:B------:R-:W-:-:S02]  /*11b0*/  IADD3 R3, R8, R4, R12 ;  /* 0x0000000408037210 */ /* 0x000fc40007ffe00c */
[C---:B------:R-:W-:Y:S01]  /*11c0*/  IADD3 R5, R223.reuse, 0x80, RZ ;  /* 0x00000080df057810 */ /* 0x040fe20007ffe0ff */
[----:B------:R-:W-:Y:S01]  /*11d0*/  IMAD.IADD R2, R16, 0x1, -R2 ;  /* 0x0000000110027824 */ /* 0x000fe200078e0a02 */
[----:B------:R-:W-:Y:S01]  /*11e0*/  LOP3.LUT R4, R8, R4, RZ, 0xfc, !PT ;  /* 0x0000000408047212 */ /* 0x000fe200078efcff */
[----:B------:R-:W-:Y:S01]  /*11f0*/  IMAD.MOV.U32 R8, RZ, RZ, 0x20 ;  /* 0x00000020ff087424 */ /* 0x000fe200078e00ff */
[----:B------:R-:W-:Y:S01]  /*1200*/  IADD3 R224, R223, 0x70, RZ ;  /* 0x00000070dfe07810 */ /* 0x000fe20007ffe0ff */
[----:B------:R-:W-:Y:S01]  /*1210*/  IMAD.SHL.U32 R199, R2, 0x2, RZ ;  /* 0x0000000202c77824 */ /* 0x000fe200078e00ff */
[----:B------:R-:W-:Y:S02]  /*1220*/  @P0 IADD3 R224, R5, 0x10, RZ ;  /* 0x0000001005e00810 */ /* 0x000fe40007ffe0ff */
[----:B------:R-:W-:Y:S02]  /*1230*/  IADD3 R5, R198, 0x20, RZ ;  /* 0x00000020c6057810 */ /* 0x000fe40007ffe0ff */
[----:B------:R-:W-:-:S02]  /*1240*/  SEL R5, R8, 0xffffffe0, !P1 ;  /* 0xffffffe008057807 */ /* 0x000fc40004800000 */
[----:B------:R-:W-:Y:S02]  /*1250*/  SEL R2, R8, 0xffffffe0, !P4 ;  /* 0xffffffe008027807 */ /* 0x000fe40006000000 */
[----:B------:R-:W-:Y:S01]  /*1260*/  LEA R182, R3, 0x10080, 0x1 ;  /* 0x0001008003b67811 */ /* 0x000fe200078e08ff */
[----:B------:R-:W-:Y:S01]  /*1270*/  IMAD.IADD R226, R223, 0x1, R5 ;  /* 0x00000001dfe27824 */ /* 0x000fe200078e0205 */
[----:B------:R-:W-:Y:S01]  /*1280*/  LEA R178, R4, 0x8080, 0x1 ;  /* 0x0000808004b27811 */ /* 0x000fe200078e08ff */
[----:B------:R-:W-:Y:S01]  /*1290*/  IMAD.IADD R225, R5, 0x1, R224 ;  /* 0x0000000105e17824 */ /* 0x000fe200078e02e0 */
[----:B------:R-:W-:Y:S01]  /*12a0*/  LEA R176, R0, 0xc080, 0x1 ;  /* 0x0000c08000b07811 */ /* 0x000fe200078e08ff */
[----:B------:R-:W-:Y:S01]  /*12b0*/  IMAD.IADD R183, R182, 0x1, R2 ;  /* 0x00000001b6b77824 */ /* 0x000fe200078e0202 */
[----:B------:R-:W-:Y:S01]  /*12c0*/  SEL R6, R10, 0xffffffc0, !P2 ;  /* 0xffffffc00a067807 */ /* 0x000fe20005000000 */
[----:B------:R-:W-:Y:S01]  /*12d0*/  IMAD.IADD R179, R2, 0x1, R178 ;  /* 0x0000000102b37824 */ /* 0x000fe200078e02b2 */
[----:B------:R-:W-:-:S02]  /*12e0*/  SEL R0, R10, 0xffffffc0, !P3 ;  /* 0xffffffc00a007807 */ /* 0x000fc40005800000 */
[----:B------:R-:W-:Y:S01]  /*12f0*/  IADD3 R241, R199, 0x8, RZ ;  /* 0x00000008c7f17810 */ /* 0x000fe20007ffe0ff */
[----:B------:R-:W-:Y:S01]  /*1300*/  IMAD.IADD R230, R223, 0x1, R6 ;  /* 0x00000001dfe67824 */ /* 0x000fe200078e0206 */
[C---:B------:R-:W-:Y:S01]  /*1310*/  IADD3 R240, R199.reuse, 0x10, RZ ;  /* 0x00000010c7f07810 */ /* 0x040fe20007ffe0ff */
[C---:B------:R-:W-:Y:S01]  /*1320*/  IMAD.IADD R229, R6.reuse, 0x1, R226 ;  /* 0x0000000106e57824 */ /* 0x040fe200078e02e2 */
[C---:B------:R-:W-:Y:S01]  /*1330*/  IADD3 R239, R199.reuse, 0x18, RZ ;  /* 0x00000018c7ef7810 */ /* 0x040fe20007ffe0ff */
[----:B------:R-:W-:Y:S01]  /*1340*/  IMAD.IADD R228, R6, 0x1, R224 ;  /* 0x0000000106e47824 */ /* 0x000fe200078e02e0 */
[----:B------:R-:W-:Y:S01]  /*1350*/  IADD3 R238, R199, 0x20, RZ ;  /* 0x00000020c7ee7810 */ /* 0x000fe20007ffe0ff */
[----:B------:R-:W-:Y:S01]  /*1360*/  IMAD.IADD R227, R225, 0x1, R6 ;  /* 0x00000001e1e37824 */ /* 0x000fe200078e0206 */
[C---:B------:R-:W-:Y:S01]  /*1370*/  IADD3 R237, R199.reuse, 0x28, RZ ;  /* 0x00000028c7ed7810 */ /* 0x040fe20007ffe0ff */
[----:B------:R-:W-:Y:S01]  /*1380*/  IMAD.IADD R185, R182, 0x1, R0 ;  /* 0x00000001b6b97824 */ /* 0x000fe200078e0200 */
[C---:B------:R-:W-:Y:S01]  /*1390*/  IADD3 R236, R199.reuse, 0x30, RZ ;  /* 0x00000030c7ec7810 */ /* 0x040fe20007ffe0ff */
[C---:B------:R-:W-:Y:S01]  /*13a0*/  IMAD.IADD R181, R0.reuse, 0x1, R178 ;  /* 0x0000000100b57824 */ /* 0x040fe200078e02b2 */
[----:B------:R-:W-:Y:S01]  /*13b0*/  IADD3 R235, R199, 0x38, RZ ;  /* 0x00000038c7eb7810 */ /* 0x000fe20007ffe0ff */
[----:B------:R-:W-:Y:S01]  /*13c0*/  IMAD.IADD R184, R183, 0x1, R0 ;  /* 0x00000001b7b87824 */ /* 0x000fe200078e0200 */
[C---:B------:R-:W-:Y:S01]  /*13d0*/  IADD3 R234, R199.reuse, 0x40, RZ ;  /* 0x00000040c7ea7810 */ /* 0x040fe20007ffe0ff */
[----:B------:R-:W-:Y:S01]  /*13e0*/  IMAD.IADD R180, R0, 0x1, R179 ;  /* 0x0000000100b47824 */ /* 0x000fe200078e02b3 */
[----:B------:R-:W-:-:S02]  /*13f0*/  IADD3 R233, R199, 0x48, RZ ;  /* 0x00000048c7e97810 */ /* 0x000fc40007ffe0ff */
[----:B------:R-:W-:Y:S02]  /*1400*/  SHF.R.S32.HI R8, RZ, 0x1f, R241 ;  /* 0x0000001fff087819 */ /* 0x000fe400000114f1 */
[C---:B------:R-:W-:Y:S02]  /*1410*/  IADD3 R142, R138.reuse, 0x20, RZ ;  /* 0x000000208a8e7810 */ /* 0x040fe40007ffe0ff */
[----:B------:R-:W-:Y:S02]  /*1420*/  IADD3 R141, R138, 0x60, RZ ;  /* 0x000000608a8d7810 */ /* 0x000fe40007ffe0ff */
[C---:B------:R-:W-:Y:S02]  /*1430*/  IADD3 R196, R132.reuse, 0x80, RZ ;  /* 0x0000008084c47810 */ /* 0x040fe40007ffe0ff */
[----:B------:R-:W-:Y:S02]  /*1440*/  IADD3 R197, R132, 0xc0, RZ ;  /* 0x000000c084c57810 */ /* 0x000fe40007ffe0ff */
[----:B------:R-:W-:-:S02]  /*1450*/  IADD3 R231, R199, 0x50, RZ ;  /* 0x00000050c7e77810 */ /* 0x000fc40007ffe0ff */
[----:B-1----:R-:W-:Y:S02]  /*1460*/  SHF.R.S32.HI R11, RZ, 0x1f, R240 ;  /* 0x0000001fff0b7819 */ /* 0x002fe400000114f0 */
[----:B------:R-:W-:Y:S02]  /*1470*/  SHF.R.S32.HI R10, RZ, 0x1f, R239 ;  /* 0x0000001fff0a7819 */ /* 0x000fe400000114ef */
[----:B------:R-:W-:Y:S02]  /*1480*/  SHF.R.S32.HI R8, RZ, 0x1f, R238 ;  /* 0x0000001fff087819 */ /* 0x000fe400000114ee */
[----:B------:R-:W-:Y:S02]  /*1490*/  SHF.R.S32.HI R252, RZ, 0x1f, R237 ;  /* 0x0000001ffffc7819 */ /* 0x000fe400000114ed */
[----:B------:R-:W-:Y:S02]  /*14a0*/  SHF.R.S32.HI R251, RZ, 0x1f, R236 ;  /* 0x0000001ffffb7819 */ /* 0x000fe400000114ec */
[----:B------:R-:W-:-:S02]  /*14b0*/  SHF.R.S32.HI R250, RZ, 0x1f, R235 ;  /* 0x0000001ffffa7819 */ /* 0x000fc400000114eb */
[----:B------:R-:W-:Y:S02]  /*14c0*/  SHF.R.S32.HI R249, RZ, 0x1f, R234 ;  /* 0x0000001ffff97819 */ /* 0x000fe400000114ea */
[----:B------:R-:W-:Y:S02]  /*14d0*/  SHF.R.S32.HI R248, RZ, 0x1f, R233 ;  /* 0x0000001ffff87819 */ /* 0x000fe400000114e9 */
[----:B------:R-:W-:Y:S02]  /*14e0*/  LEA R247, R9, 0x10080, 0x1 ;  /* 0x0001008009f77811 */ /* 0x000fe400078e08ff */
[----:B------:R-:W-:Y:S02]  /*14f0*/  LEA R246, R7, 0x10080, 0x1 ;  /* 0x0001008007f67811 */ /* 0x000fe400078e08ff */
.L_x_288:
[----:B------:R-:W-:-:S04]  /*1500*/  IMAD.MOV.U32 R12, RZ, RZ, 0x4 ;  /* 0x00000004ff0c7424 */ /* 0x000fc800078e00ff */
[----:B------:R-:W-:-:S05]  /*1510*/  IMAD.WIDE R2, R211, R12, c[0x0][0x588] ;  /* 0x00016200d3027625 */ /* 0x000fca00078e020c */
[----:B------:R-:W2:Y:S01]  /*1520*/  LDG.E R206, [R2.64] ;  /* 0x0000000602ce7981 */ /* 0x000ea2000c1e1900 */
[----:B------:R-:W-:Y:S01]  /*1530*/  ISETP.NE.U32.AND P4, PT, RZ, c[0x0][0x360], PT ;  /* 0x0000d800ff007a0c */ /* 0x000fe20003f85070 */
[----:B------:R-:W-:Y:S01]  /*1540*/  CS2R R116, SRZ ;  /* 0x0000000000747805 */ /* 0x000fe2000001ff00 */
[----:B------:R-:W-:Y:S02]  /*1550*/  ISETP.NE.U32.AND P0, PT, RZ, c[0x0][0x370], PT ;  /* 0x0000dc00ff007a0c */ /* 0x000fe40003f05070 */
[----:B------:R-:W-:Y:S02]  /*1560*/  ISETP.NE.AND.EX P4, PT, RZ, c[0x0][0x364], PT, P4 ;  /* 0x0000d900ff007a0c */ /* 0x000fe40003f85340 */
[----:B------:R-:W-:Y:S02]  /*1570*/  ISETP.NE.AND.EX P2, PT, RZ, c[0x0][0x374], PT, P0 ;  /* 0x0000dd00ff007a0c */ /* 0x000fe40003f45300 */
[----:B------:R-:W-:Y:S02]  /*1580*/  ISETP.NE.U32.AND P3, PT, RZ, c[0x0][0x348], PT ;  /* 0x0000d200ff007a0c */ /* 0x000fe40003f65070 */
[----:B------:R-:W-:-:S02]  /*1590*/  ISETP.NE.U32.AND P5, PT, RZ, c[0x0][0x358], PT ;  /* 0x0000d600ff007a0c */ /* 0x000fc40003fa5070 */
[----:B------:R-:W-:Y:S02]  /*15a0*/  ISETP.NE.AND.EX P3, PT, RZ, c[0x0][0x34c], PT, P3 ;  /* 0x0000d300ff007a0c */ /* 0x000fe40003f65330 */
[----:B------:R-:W-:Y:S01]  /*15b0*/  ISETP.NE.AND.EX P5, PT, RZ, c[0x0][0x35c], PT, P5 ;  /* 0x0000d700ff007a0c */ /* 0x000fe20003fa5350 */
[----:B------:R-:W-:Y:S02]  /*15c0*/  IMAD.MOV.U32 R118, RZ, RZ, RZ ;  /* 0x000000ffff767224 */ /* 0x000fe400078e00ff */
[----:B------:R-:W-:Y:S01]  /*15d0*/  IMAD.MOV.U32 R11, RZ, RZ, RZ ;  /* 0x000000ffff0b7224 */ /* 0x000fe200078e00ff */
[----:B--2---:R-:W-:Y:S02]  /*15e0*/  SHF.R.S32.HI R221, RZ, 0x1f, R206 ;  /* 0x0000001fffdd7819 */ /* 0x004fe400000114ce */
[C---:B------:R-:W-:Y:S02]  /*15f0*/  @P4 LEA R2, P0, R206.reuse, c[0x0][0x360], 0x2 ;  /* 0x0000d800ce024a11 */ /* 0x040fe400078010ff */
[----:B------:R-:W-:-:S02]  /*1600*/  @P2 LEA R4, P1, R206, c[0x0][0x370], 0x2 ;  /* 0x0000dc00ce042a11 */ /* 0x000fc400078210ff */
[C-C-:B------:R-:W-:Y:S02]  /*1610*/  @P4 LEA.HI.X R3, R206.reuse, c[0x0][0x364], R221.reuse, 0x2, P0 ;  /* 0x0000d900ce034a11 */ /* 0x140fe400000f14dd */
[----:B------:R-:W-:Y:S02]  /*1620*/  ISETP.NE.U32.AND P0, PT, RZ, c[0x0][0x350], PT ;  /* 0x0000d400ff007a0c */ /* 0x000fe40003f05070 */
[----:B------:R-:W-:Y:S01]  /*1630*/  @P2 LEA.HI.X R5, R206, c[0x0][0x374], R221, 0x2, P1 ;  /* 0x0000dd00ce052a11 */ /* 0x000fe200008f14dd */
[----:B------:R1:W5:Y:S01]  /*1640*/  @P4 LDG.E R122, [R2.64] ;  /* 0x00000006027a4981 */ /* 0x000362000c1e1900 */
[----:B------:R-:W-:-:S03]  /*1650*/  ISETP.NE.AND.EX P6, PT, RZ, c[0x0][0x354], PT, P0 ;  /* 0x0000d500ff007a0c */ /* 0x000fc60003fc5300 */
[----:B------:R2:W5:Y:S01]  /*1660*/  @P2 LDG.E R117, [R4.64] ;  /* 0x0000000604752981 */ /* 0x000562000c1e1900 */
[----:B------:R-:W-:-:S04]  /*1670*/  LEA R6, P2, R206, c[0x0][0x348], 0x2 ;  /* 0x0000d200ce067a11 */ /* 0x000fc800078410ff */
[----:B------:R-:W-:-:S05]  /*1680*/  LEA.HI.X R7, R206, c[0x0][0x34c], R221, 0x2, P2 ;  /* 0x0000d300ce077a11 */ /* 0x000fca00010f14dd */
[----:B------:R3:W5:Y:S01]  /*1690*/  @P3 LDG.E R118, [R6.64] ;  /* 0x0000000606763981 */ /* 0x000762000c1e1900 */
[C---:B-1----:R-:W-:Y:S02]  /*16a0*/  LEA R2, P0, R206.reuse, c[0x0][0x358], 0x2 ;  /* 0x0000d600ce027a11 */ /* 0x042fe400078010ff */
[C---:B--2---:R-:W-:Y:S02]  /*16b0*/  LEA R4, P1, R206.reuse, c[0x0][0x350], 0x2 ;  /* 0x0000d400ce047a11 */ /* 0x044fe400078210ff */
[C-C-:B------:R-:W-:Y:S02]  /*16c0*/  LEA.HI.X R3, R206.reuse, c[0x0][0x35c], R221.reuse, 0x2, P0 ;  /* 0x0000d700ce037a11 */ /* 0x140fe400000f14dd */
[----:B------:R-:W-:-:S03]  /*16d0*/  LEA.HI.X R5, R206, c[0x0][0x354], R221, 0x2, P1 ;  /* 0x0000d500ce057a11 */ /* 0x000fc600008f14dd */
[----:B------:R3:W5:Y:S04]  /*16e0*/  @P5 LDG.E R11, [R2.64] ;  /* 0x00000006020b5981 */ /* 0x000768000c1e1900 */
[----:B------:R3:W5:Y:S01]  /*16f0*/  @P6 LDG.E R116, [R4.64] ;  /* 0x0000000604746981 */ /* 0x000762000c1e1900 */
[----:B------:R-:W-:Y:S01]  /*1700*/  YIELD ;  /* 0x0000000000007946 */ /* 0x000fe20003800000 */
[----:B------:R-:W-:Y:S02]  /*1710*/  P2R R14, PR, RZ, 0x40 ;  /* 0x00000040ff0e7803 */ /* 0x000fe40000000000 */
[----:B------:R-:W-:Y:S01]  /*1720*/  LOP3.LUT R217, R210, 0xffff, RZ, 0xc0, !PT ;  /* 0x0000ffffd2d97812 */ /* 0x000fe200078ec0ff */
[----:B------:R-:W-:Y:S05]  /*1730*/  @P4 BRA `(.L_x_134) ;  /* 0x0000005000004947 */ /* 0x000fea0003800000 */
[----:B-----5:R-:W-:Y:S01]  /*1740*/  MOV R122, c[0x0][0x168] ;  /* 0x00005a00007a7a02 */ /* 0x020fe20000000f00 */
[----:B------:R-:W-:Y:S05]  /*1750*/  @!P3 BRA `(.L_x_134) ;  /* 0x000000300000b947 */ /* 0x000fea0003800000 */
[----:B------:R-:W2:Y:S04]  /*1760*/  LDG.E R8, [R6.64] ;  /* 0x0000000606087981 */ /* 0x000ea8000c1e1900 */
[----:B------:R-:W2:Y:S02]  /*1770*/  LDG.E R0, [R6.64+0x4] ;  /* 0x0000040606007981 */ /* 0x000ea4000c1e1900 */
[----:B--2---:R-:W-:-:S02]  /*1780*/  IADD3 R122, -R8, R0, RZ ;  /* 0x00000000087a7210 */ /* 0x004fc40007ffe1ff */
.L_x_134:
[----:B------:R-:W-:-:S04]  /*1790*/  ISETP.NE.U32.AND P0, PT, RZ, c[0x0][0x368], PT ;  /* 0x0000da00ff007a0c */ /* 0x000fc80003f05070 */
[----:B------:R-:W-:-:S13]  /*17a0*/  ISETP.NE.AND.EX P0, PT, RZ, c[0x0][0x36c], PT, P0 ;  /* 0x0000db00ff007a0c */ /* 0x000fda0003f05300 */
[----:B------:R-:W-:Y:S05]  /*17b0*/  @!P0 BRA `(.L_x_135) ;  /* 0x0000004000008947 */ /* 0x000fea0003800000 */
[----:B---3--:R-:W-:-:S04]  /*17c0*/  LEA R4, P0, R206, c[0x0][0x368], 0x2 ;  /* 0x0000da00ce047a11 */ /* 0x008fc800078010ff */
[----:B------:R-:W-:-:S05]  /*17d0*/  LEA.HI.X R5, R206, c[0x0][0x36c], R221, 0x2, P0 ;  /* 0x0000db00ce057a11 */ /* 0x000fca00000f14dd */
[----:B------:R1:W5:Y:S01]  /*17e0*/  LDG.E R9, [R4.64] ;  /* 0x0000000604097981 */ /* 0x000362000c1e1900 */
[----:B------:R-:W-:Y:S05]  /*17f0*/  BRA `(.L_x_136) ;  /* 0x0000005000007947 */ /* 0x000fea0003800000 */
.L_x_135:
[----:B------:R-:W-:Y:S01]  /*1800*/  MOV R9, c[0x0][0x1d0] ;  /* 0x0000740000097a02 */ /* 0x000fe20000000f00 */
[----:B------:R-:W-:Y:S05]  /*1810*/  @!P6 BRA `(.L_x_136) ;  /* 0x000000300000e947 */ /* 0x000fea0003800000 */
[----:B---3--:R-:W2:Y:S04]  /*1820*/  LDG.E R6, [R4.64] ;  /* 0x0000000604067981 */ /* 0x008ea8000c1e1900 */
[----:B------:R-:W2:Y:S02]  /*1830*/  LDG.E R0, [R4.64+0x4] ;  /* 0x0000040604007981 */ /* 0x000ea4000c1e1900 */
[----:B--2---:R-:W-:Y:S02]  /*1840*/  IADD3 R9, -R6, R0, RZ ;  /* 0x0000000006097210 */ /* 0x004fe40007ffe1ff */
.L_x_136:
[----:B-1-3--:R1:W2:Y:S04]  /*1850*/  @P5 LDG.E R5, [R2.64] ;  /* 0x0000000602055981 */ /* 0x00a2a8000c1e1900 */
[----:B------:R1:W2:Y:S01]  /*1860*/  @P5 LDG.E R4, [R2.64+0x4] ;  /* 0x0000040602045981 */ /* 0x0002a2000c1e1900 */
[----:B------:R-:W-:Y:S01]  /*1870*/  ISETP.NE.U32.AND P0, PT, RZ, c[0x0][0x378], PT ;  /* 0x0000de00ff007a0c */ /* 0x000fe20003f05070 */
[----:B-----5:R-:W-:-:S03]  /*1880*/  IMAD.MOV.U32 R112, RZ, RZ, R9 ;  /* 0x000000ffff707224 */ /* 0x020fc600078e0009 */
[----:B------:R-:W-:Y:S01]  /*1890*/  ISETP.NE.AND.EX P1, PT, RZ, c[0x0][0x37c], PT, P0 ;  /* 0x0000df00ff007a0c */ /* 0x000fe20003f25300 */
[----:B------:R-:W-:Y:S01]  /*18a0*/  IMAD.MOV.U32 R66, RZ, RZ, c[0x0][0x228] ;  /* 0x00008a00ff427624 */ /* 0x000fe200078e00ff */
[----:B------:R-:W-:-:S04]  /*18b0*/  LOP3.LUT R0, R210, 0xff000000, RZ, 0xc0, !PT ;  /* 0xff000000d2007812 */ /* 0x000fc800078ec0ff */
[----:B------:R-:W-:-:S07]  /*18c0*/  SHF.R.U32.HI R0, RZ, 0x8, R0 ;  /* 0x00000008ff007819 */ /* 0x000fce0000011600 */
[----:B-1----:R-:W-:-:S04]  /*18d0*/  @P1 LEA R2, P0, R206, c[0x0][0x378], 0x2 ;  /* 0x0000de00ce021a11 */ /* 0x002fc800078010ff */
[----:B------:R-:W-:-:S05]  /*18e0*/  @P1 LEA.HI.X R3, R206, c[0x0][0x37c], R221, 0x2, P0 ;  /* 0x0000df00ce031a11 */ /* 0x000fca00000f14dd */
[----:B------:R1:W5:Y:S01]  /*18f0*/  @P1 LDG.E R112, [R2.64] ;  /* 0x0000000602701981 */ /* 0x000362000c1e1900 */
[----:B------:R-:W-:Y:S01]  /*1900*/  BSSY B0, `(.L_x_137) ;  /* 0x000002e000007945 */ /* 0x000fe20003800000 */
[----:B-1----:R-:W-:-:S04]  /*1910*/  LOP3.LUT R2, R210, 0xff0000, RZ, 0xc0, !PT ;  /* 0x00ff0000d2027812 */ /* 0x002fc800078ec0ff */
[----:B------:R-:W-:-:S04]  /*1920*/  LEA.HI R3, R2, R0, RZ, 0x10 ;  /* 0x0000000002037211 */ /* 0x000fc800078f80ff */
[----:B------:R-:W-:Y:S02]  /*1930*/  SHF.R.U32.HI R222, RZ, 0x10, R3 ;  /* 0x00000010ffde7819 */ /* 0x000fe40000011603 */
[----:B------:R-:W-:Y:S02]  /*1940*/  LOP3.LUT R232, R3, 0xff, RZ, 0xc0, !PT ;  /* 0x000000ff03e87812 */ /* 0x000fe400078ec0ff */
[----:B------:R-:W-:-:S04]  /*1950*/  ISETP.NE.AND P1, PT, R222, RZ, PT ;  /* 0x000000ffde00720c */ /* 0x000fc80003f25270 */
[----:B------:R-:W-:Y:S01]  /*1960*/  SEL R111, R222, c[0x0][0x338], P1 ;  /* 0x0000ce00de6f7a07 */ /* 0x000fe20000800000 */
[----:B--2---:R-:W-:Y:S02]  /*1970*/  @P5 IMAD.IADD R66, R4, 0x1, -R5 ;  /* 0x0000000104425824 */ /* 0x004fe400078e0a05 */
[----:B------:R-:W-:-:S04]  /*1980*/  IMAD.IADD R5, R9, 0x1, -R117 ;  /* 0x0000000109057824 */ /* 0x000fc800078e0a75 */
[----:B------:R-:W-:-:S05]  /*1990*/  IMAD.IADD R131, R5, 0x1, R66 ;  /* 0x0000000105837824 */ /* 0x000fca00078e0242 */
[C---:B------:R-:W-:Y:S02]  /*19a0*/  ISETP.GE.AND P0, PT, R131.reuse, 0x1, PT ;  /* 0x000000018300780c */ /* 0x040fe40003f06270 */
[----:B------:R-:W-:-:S04]  /*19b0*/  IADD3 R0, R131, 0x1f, RZ ;  /* 0x0000001f83007810 */ /* 0x000fc80007ffe0ff */
[----:B------:R-:W-:-:S04]  /*19c0*/  SHF.R.S32.HI R2, RZ, 0x1f, R0 ;  /* 0x0000001fff027819 */ /* 0x000fc80000011400 */
[----:B------:R-:W-:Y:S01]  /*19d0*/  LEA.HI R2, R2, R0, RZ, 0x5 ;  /* 0x0000000002027211 */ /* 0x000fe200078f28ff */
[----:B------:R-:W-:-:S03]  /*19e0*/  IMAD.MOV.U32 R0, RZ, RZ, RZ ;  /* 0x000000ffff007224 */ /* 0x000fc600078e00ff */
[----:B------:R-:W-:Y:S01]  /*19f0*/  SHF.R.S32.HI R115, RZ, 0x5, R2 ;  /* 0x00000005ff737819 */ /* 0x000fe20000011402 */
[----:B------:R-:W-:Y:S05]  /*1a00*/  @!P0 BRA `(.L_x_138) ;  /* 0x000001d000008947 */ /* 0x000fea0003800000 */
[----:B------:R-:W-:Y:S02]  /*1a10*/  IABS R0, R111 ;  /* 0x0000006f00007213 */ /* 0x000fe40000000000 */
[----:B------:R-:W-:-:S03]  /*1a20*/  IADD3 R6, R115, -0x1, R111 ;  /* 0xffffffff73067810 */ /* 0x000fc60007ffe06f */
[----:B------:R-:W-:Y:S01]  /*1a30*/  IMAD.MOV.U32 R4, RZ, RZ, R0 ;  /* 0x000000ffff047224 */ /* 0x000fe200078e0000 */
[----:B------:R-:W-:-:S03]  /*1a40*/  IABS R10, R6 ;  /* 0x00000006000a7213 */ /* 0x000fc60000000000 */
[----:B------:R-:W1:Y:S08]  /*1a50*/  I2F.RP R2, R4 ;  /* 0x0000000400027306 */ /* 0x000e700000209400 */
[----:B-1----:R-:W1:Y:S02]  /*1a60*/  MUFU.RCP R2, R2 ;  /* 0x0000000200027308 */ /* 0x002e640000001000 */
[----:B-1----:R-:W-:-:S06]  /*1a70*/  IADD3 R2, R2, 0xffffffe, RZ ;  /* 0x0ffffffe02027810 */ /* 0x002fcc0007ffe0ff */
[----:B------:R-:W1:Y:S02]  /*1a80*/  F2I.FTZ.U32.TRUNC.NTZ R3, R2 ;  /* 0x0000000200037305 */ /* 0x000e64000021f000 */
[----:B-1----:R-:W-:-:S04]  /*1a90*/  IMAD.MOV R0, RZ, RZ, -R3 ;  /* 0x000000ffff007224 */ /* 0x002fc800078e0a03 */
[----:B------:R-:W-:Y:S01]  /*1aa0*/  IMAD.MOV.U32 R2, RZ, RZ, R0 ;  /* 0x000000ffff027224 */ /* 0x000fe200078e0000 */
[----:B------:R-:W-:-:S03]  /*1ab0*/  IABS R0, R111 ;  /* 0x0000006f00007213 */ /* 0x000fc60000000000 */
[----:B------:R-:W-:Y:S02]  /*1ac0*/  IMAD R7, R2, R4, RZ ;  /* 0x0000000402077224 */ /* 0x000fe400078e02ff */
[----:B------:R-:W-:Y:S02]  /*1ad0*/  IMAD.MOV.U32 R2, RZ, RZ, RZ ;  /* 0x000000ffff027224 */ /* 0x000fe400078e00ff */
        /* <DEDUP_REMOVED lines=16> */
.L_x_138:
[----:B------:R-:W-:Y:S05]  /*1be0*/  BSYNC B0 ;  /* 0x0000000000007941 */ /* 0x000fea0003800000 */
.L_x_137:
[----:B------:R-:W-:Y:S01]  /*1bf0*/  IMAD R2, R232, R0, RZ ;  /* 0x00000000e8027224 */ /* 0x000fe200078e02ff */
[----:B------:R-:W1:Y:S01]  /*1c00*/  S2R R6, SR_TID.X ;  /* 0x0000000000067919 */ /* 0x000e620000002100 */
[----:B------:R-:W-:Y:S02]  /*1c10*/  IMAD.SHL.U32 R4, R198, 0x40, RZ ;  /* 0x00000040c6047824 */ /* 0x000fe400078e00ff */
[C---:B------:R-:W-:Y:S02]  /*1c20*/  IMAD.IADD R0, R2.reuse, 0x1, R0 ;  /* 0x0000000102007824 */ /* 0x040fe400078e0200 */
[----:B------:R-:W-:Y:S01]  /*1c30*/  IMAD R2, R2, 0x20, -R5 ;  /* 0x0000002002027824 */ /* 0x000fe200078e0a05 */
[----:B------:R-:W-:Y:S02]  /*1c40*/  LOP3.LUT R113, R4, 0x1c0, RZ, 0xc0, !PT ;  /* 0x000001c004717812 */ /* 0x000fe400078ec0ff */
[----:B------:R-:W-:-:S02]  /*1c50*/  IMNMX R0, R115, R0, PT ;  /* 0x0000000073007217 */ /* 0x000fc40003800200 */
[----:B------:R-:W-:Y:S02]  /*1c60*/  IMNMX R2, RZ, R2, !PT ;  /* 0x00000002ff027217 */ /* 0x000fe40007800200 */
[----:B------:R-:W-:Y:S01]  /*1c70*/  SHF.R.U32.HI R135, RZ, 0x3, R113 ;  /* 0x00000003ff877819 */ /* 0x000fe20000011671 */
[----:B------:R-:W-:Y:S01]  /*1c80*/  IMAD R0, R0, 0x20, -R5 ;  /* 0x0000002000007824 */ /* 0x000fe200078e0a05 */
[----:B------:R-:W-:-:S04]  /*1c90*/  SHF.R.U32.HI R107, RZ, 0x5, R2 ;  /* 0x00000005ff6b7819 */ /* 0x000fc80000011602 */
[----:B------:R-:W-:-:S04]  /*1ca0*/  IMNMX R0, R0, R66, PT ;  /* 0x0000004200007217 */ /* 0x000fc80003800200 */
[----:B------:R-:W-:Y:S02]  /*1cb0*/  ISETP.GT.AND P0, PT, R0, R2, PT ;  /* 0x000000020000720c */ /* 0x000fe40003f04270 */
[----:B-1----:R-:W-:Y:S02]  /*1cc0*/  SHF.R.S32.HI R5, RZ, 0x1f, R6 ;  /* 0x0000001fff057819 */ /* 0x002fe40000011406 */
[----:B------:R-:W-:Y:S02]  /*1cd0*/  LOP3.LUT R2, R113, 0x38, R132, 0xf8, !PT ;  /* 0x0000003871027812 */ /* 0x000fe400078ef884 */
[----:B------:R-:W-:Y:S02]  /*1ce0*/  LEA.HI R5, R5, R6, RZ, 0x6 ;  /* 0x0000000605057211 */ /* 0x000fe400078f30ff */
[----:B------:R-:W-:-:S05]  /*1cf0*/  LOP3.LUT R130, R2, R135, RZ, 0x3c, !PT ;  /* 0x0000008702827212 */ /* 0x000fca00078e3cff */
[----:B------:R-:W-:-:S04]  /*1d00*/  @P0 IADD3 R0, R0, 0x1f, RZ ;  /* 0x0000001f00000810 */ /* 0x000fc80007ffe0ff */
[----:B------:R-:W-:-:S04]  /*1d10*/  @P0 SHF.R.S32.HI R3, RZ, 0x1f, R0 ;  /* 0x0000001fff030819 */ /* 0x000fc80000011400 */
[----:B------:R-:W-:Y:S01]  /*1d20*/  @P0 LEA.HI R4, R3, R0, RZ, 0x5 ;  /* 0x0000000003040211 */ /* 0x000fe200078f28ff */
[----:B------:R-:W-:Y:S02]  /*1d30*/  IMAD.MOV.U32 R0, RZ, RZ, R107 ;  /* 0x000000ffff007224 */ /* 0x000fe400078e006b */
[----:B------:R-:W-:Y:S01]  /*1d40*/  IMAD.SHL.U32 R3, R5, 0x8, RZ ;  /* 0x0000000805037824 */ /* 0x000fe200078e00ff */
[----:B------:R-:W-:-:S04]  /*1d50*/  @P0 SHF.R.S32.HI R0, RZ, 0x5, R4 ;  /* 0x00000005ff000819 */ /* 0x000fc80000011404 */
[----:B------:R-:W-:Y:S02]  /*1d60*/  ISETP.GT.AND P0, PT, R0, R107, PT ;  /* 0x0000006b0000720c */ /* 0x000fe40003f04270 */
[----:B------:R-:W-:-:S05]  /*1d70*/  LOP3.LUT R114, R3, 0xfffffe00, RZ, 0xc0, !PT ;  /* 0xfffffe0003727812 */ /* 0x000fca00078ec0ff */
[----:B------:R-:W-:-:S04]  /*1d80*/  IMAD.IADD R2, R114, 0x1, R130 ;  /* 0x0000000172027824 */ /* 0x000fc800078e0282 */
[----:B------:R-:W-:Y:S02]  /*1d90*/  IMAD.SHL.U32 R188, R2, 0x2, RZ ;  /* 0x0000000202bc7824 */ /* 0x000fe400078e00ff */
[----:B------:R-:W-:Y:S05]  /*1da0*/  @!P0 BRA `(.L_x_139) ;  /* 0x0000384000008947 */ /* 0x000fea0003800000 */
[----:B------:R-:W-:-:S04]  /*1db0*/  ISETP.NE.U32.AND P0, PT, RZ, c[0x0][0x340], PT ;  /* 0x0000d000ff007a0c */ /* 0x000fc80003f05070 */
[----:B------:R-:W-:-:S13]  /*1dc0*/  ISETP.NE.AND.EX P2, PT, RZ, c[0x0][0x344], PT, P0 ;  /* 0x0000d100ff007a0c */ /* 0x000fda0003f45300 */
[----:B------:R-:W-:-:S05]  /*1dd0*/  @P2 IMAD.WIDE R2, R206, R12, c[0x0][0x340] ;  /* 0x0000d000ce022625 */ /* 0x000fca00078e020c */
[----:B------:R1:W2:Y:S01]  /*1de0*/  @P2 LDG.E R8, [R2.64] ;  /* 0x0000000602082981 */ /* 0x0002a2000c1e1900 */
[--C-:B------:R-:W-:Y:S01]  /*1df0*/  SHF.R.S32.HI R13, RZ, 0x1f, R198.reuse ;  /* 0x0000001fff0d7819 */ /* 0x100fe200000114c6 */
[----:B------:R-:W-:Y:S01]  /*1e00*/  IMAD.IADD R104, R66, 0x1, -R198 ;  /* 0x0000000142687824 */ /* 0x000fe200078e0ac6 */
[C---:B------:R-:W-:Y:S01]  /*1e10*/  IADD3 R105, P0, R198.reuse, R11, RZ ;  /* 0x0000000bc6697210 */ /* 0x040fe20007f1e0ff */
[----:B------:R-:W-:Y:S01]  /*1e20*/  IMAD.MOV.U32 R127, RZ, RZ, c[0x0][0x238] ;  /* 0x00008e00ff7f7624 */ /* 0x000fe200078e00ff */
[----:B------:R-:W-:Y:S01]  /*1e30*/  SHF.R.S32.HI R133, RZ, 0x1f, R132 ;  /* 0x0000001fff857819 */ /* 0x000fe20000011484 */
[----:B------:R-:W-:Y:S01]  /*1e40*/  IMAD.WIDE.U32 R128, R198, c[0x0][0x1e0], RZ ;  /* 0x00007800c6807a25 */ /* 0x000fe200078e00ff */
[----:B------:R-:W-:Y:S02]  /*1e50*/  LEA.HI.X.SX32 R108, R11, R13, 0x1, P0 ;  /* 0x0000000d0b6c7211 */ /* 0x000fe400000f0eff */
[----:B------:R-:W-:Y:S02]  /*1e60*/  IADD3 R48, R0, -0x1, RZ ;  /* 0xffffffff00307810 */ /* 0x000fe40007ffe0ff */
[----:B------:R-:W-:Y:S01]  /*1e70*/  SEL R10, R221, RZ, !P5 ;  /* 0x000000ffdd0a7207 */ /* 0x000fe20006800000 */
[----:B------:R-:W-:Y:S01]  /*1e80*/  IMAD R4, R108, c[0x0][0x238], RZ ;  /* 0x00008e006c047a24 */ /* 0x000fe200078e02ff */
[----:B------:R-:W-:Y:S01]  /*1e90*/  SEL R12, R206, RZ, !P5 ;  /* 0x000000ffce0c7207 */ /* 0x000fe20006800000 */
[----:B------:R-:W-:Y:S01]  /*1ea0*/  IMAD R0, R48, -0x20, R104 ;  /* 0xffffffe030007824 */ /* 0x000fe200078e0268 */
[----:B------:R-:W-:Y:S01]  /*1eb0*/  MOV R121, 0x5 ;  /* 0x0000000500797802 */ /* 0x000fe20000000f00 */
[----:B------:R-:W-:Y:S01]  /*1ec0*/  IMAD R4, R105, c[0x0][0x23c], R4 ;  /* 0x00008f0069047a24 */ /* 0x000fe200078e0204 */
[----:B------:R-:W-:-:S02]  /*1ed0*/  ISETP.GE.AND P6, PT, R132, c[0x0][0x1d4], PT ;  /* 0x0000750084007a0c */ /* 0x000fc40003fc6270 */
[----:B------:R-:W-:Y:S01]  /*1ee0*/  ISETP.GT.AND P0, PT, R0, RZ, PT ;  /* 0x000000ff0000720c */ /* 0x000fe20003f04270 */
[----:B------:R-:W-:Y:S01]  /*1ef0*/  IMAD R0, R10, c[0x0][0x248], RZ ;  /* 0x000092000a007a24 */ /* 0x000fe200078e02ff */
[C---:B------:R-:W-:Y:S02]  /*1f00*/  SHF.L.U64.HI R123, R127.reuse, R121, c[0x0][0x23c] ;  /* 0x00008f007f7b7619 */ /* 0x040fe40000010279 */
[----:B------:R-:W-:Y:S01]  /*1f10*/  SHF.L.U32 R127, R127, 0x5, RZ ;  /* 0x000000057f7f7819 */ /* 0x000fe200000006ff */
[----:B-1----:R-:W-:Y:S01]  /*1f20*/  IMAD.WIDE.U32 R2, R105, c[0x0][0x238], R132 ;  /* 0x00008e0069027a25 */ /* 0x002fe200078e0084 */
[----:B------:R-:W-:Y:S02]  /*1f30*/  ISETP.GE.AND P5, PT, R134, c[0x0][0x1d4], PT ;  /* 0x0000750086007a0c */ /* 0x000fe40003fa6270 */
[----:B------:R-:W-:Y:S02]  /*1f40*/  ISETP.GE.AND P4, PT, R196, c[0x0][0x1d4], PT ;  /* 0x00007500c4007a0c */ /* 0x000fe40003f86270 */
[----:B------:R-:W-:Y:S01]  /*1f50*/  IADD3 R3, R3, R4, RZ ;  /* 0x0000000403037210 */ /* 0x000fe20007ffe0ff */
[----:B------:R-:W-:Y:S01]  /*1f60*/  IMAD R4, R12, c[0x0][0x24c], R0 ;  /* 0x000093000c047a24 */ /* 0x000fe200078e0200 */
[----:B------:R-:W-:Y:S01]  /*1f70*/  ISETP.GE.AND P3, PT, R197, c[0x0][0x1d4], PT ;  /* 0x00007500c5007a0c */ /* 0x000fe20003f66270 */
[----:B------:R-:W-:Y:S01]  /*1f80*/  IMAD.IADD R0, R9, 0x1, R116 ;  /* 0x0000000109007824 */ /* 0x000fe200078e0274 */
[----:B------:R-:W-:Y:S01]  /*1f90*/  MOV R136, c[0x0][0x27c] ;  /* 0x00009f0000887a02 */ /* 0x000fe20000000f00 */
[----:B------:R-:W-:Y:S01]  /*1fa0*/  IMAD.WIDE.U32 R2, R217, c[0x0][0x240], R2 ;  /* 0x00009000d9027a25 */ /* 0x000fe200078e0002 */
[----:B------:R-:W-:-:S02]  /*1fb0*/  SHF.R.S32.HI R139, RZ, 0x1f, R138 ;  /* 0x0000001fff8b7819 */ /* 0x000fc4000001148a */
[----:B------:R-:W-:Y:S01]  /*1fc0*/  SHF.R.S32.HI R11, RZ, 0x1f, R0 ;  /* 0x0000001fff0b7819 */ /* 0x000fe20000011400 */
[----:B------:R-:W-:Y:S01]  /*1fd0*/  IMAD R3, R217, c[0x0][0x244], R3 ;  /* 0x00009100d9037a24 */ /* 0x000fe200078e0203 */
[----:B-----5:R-:W-:Y:S01]  /*1fe0*/  SHF.R.S32.HI R20, RZ, 0x1f, R112 ;  /* 0x0000001fff147819 */ /* 0x020fe20000011470 */
[----:B------:R-:W-:-:S04]  /*1ff0*/  IMAD.WIDE.U32 R6, R0, c[0x0][0x1e0], RZ ;  /* 0x0000780000067a25 */ /* 0x000fc800078e00ff */
[----:B------:R-:W-:Y:S01]  /*2000*/  IMAD.WIDE.U32 R80, R12, c[0x0][0x248], R2 ;  /* 0x000092000c507a25 */ /* 0x000fe200078e0002 */
[----:B------:R-:W-:-:S03]  /*2010*/  @P0 SHF.R.S32.HI R3, RZ, 0x1f, R48 ;  /* 0x0000001fff030819 */ /* 0x000fc60000011430 */
[----:B------:R-:W-:Y:S01]  /*2020*/  @P0 IMAD R2, R123, R48, RZ ;  /* 0x000000307b020224 */ /* 0x000fe200078e02ff */
[----:B------:R-:W-:Y:S01]  /*2030*/  @P0 MOV R70, R80 ;  /* 0x0000005000460202 */ /* 0x000fe20000000f00 */
[----:B------:R-:W-:Y:S02]  /*2040*/  IMAD.IADD R71, R81, 0x1, R4 ;  /* 0x0000000151477824 */ /* 0x000fe400078e0204 */
[-C--:B------:R-:W-:Y:S02]  /*2050*/  @P0 IMAD R2, R3, R127.reuse, R2 ;  /* 0x0000007f03020224 */ /* 0x080fe400078e0202 */
[----:B------:R-:W-:-:S04]  /*2060*/  @P0 IMAD.WIDE.U32 R4, R48, R127, R70 ;  /* 0x0000007f30040225 */ /* 0x000fc800078e0046 */
[----:B------:R-:W-:Y:S01]  /*2070*/  @P0 IMAD.IADD R3, R5, 0x1, R2 ;  /* 0x0000000105030824 */ /* 0x000fe200078e0202 */
[----:B------:R-:W-:Y:S01]  /*2080*/  @P0 LEA R2, P1, R4, c[0x0][0x220], 0x1 ;  /* 0x0000880004020a11 */ /* 0x000fe200078208ff */
[----:B------:R-:W-:-:S03]  /*2090*/  IMAD R9, R11, c[0x0][0x1e0], RZ ;  /* 0x000078000b097a24 */ /* 0x000fc600078e02ff */
[----:B------:R-:W-:Y:S01]  /*20a0*/  @P0 LEA.HI.X R3, R4, c[0x0][0x224], R3, 0x1, P1 ;  /* 0x0000890004030a11 */ /* 0x000fe200008f0c03 */
[----:B------:R-:W-:Y:S01]  /*20b0*/  IMAD R5, R0, c[0x0][0x1e4], R9 ;  /* 0x0000790000057a24 */ /* 0x000fe200078e0209 */
[----:B------:R-:W-:Y:S01]  /*20c0*/  ISETP.GE.AND P1, PT, R132, c[0x0][0x27c], PT ;  /* 0x00009f0084007a0c */ /* 0x000fe20003f26270 */
[----:B------:R-:W-:Y:S02]  /*20d0*/  IMAD.MOV.U32 R4, RZ, RZ, R6 ;  /* 0x000000ffff047224 */ /* 0x000fe400078e0006 */
[----:B------:R-:W-:Y:S01]  /*20e0*/  @!PT LDS RZ, [RZ] ;  /* 0x00000000fffff984 */ /* 0x000fe20000000800 */
[----:B------:R-:W-:Y:S01]  /*20f0*/  @!PT LDS RZ, [RZ] ;  /* 0x00000000fffff984 */ /* 0x000fe20000000800 */
[----:B------:R-:W-:Y:S01]  /*2100*/  @!PT LDS RZ, [RZ] ;  /* 0x00000000fffff984 */ /* 0x000fe20000000800 */
[----:B------:R1:W-:Y:S01]  /*2110*/  @P0 LDGSTS.E.BYPASS.LTC128B.128 [R188+0xc080], [R2.64], !P6 ;  /* 0x0c08000002bc0fae */ /* 0x0003e2000f101d46 */
[----:B------:R-:W-:-:S03]  /*2120*/  IADD3 R5, R7, R5, RZ ;  /* 0x0000000507057210 */ /* 0x000fc60007ffe0ff */
[----:B------:R1:W-:Y:S02]  /*2130*/  @P0 LDGSTS.E.BYPASS.LTC128B.128 [R188+0xd080], [R2.64+0x80], !P5 ;  /* 0x0d08008002bc0fae */ /* 0x0003e4000e901d46 */
[C---:B------:R-:W-:Y:S02]  /*2140*/  IMAD.WIDE.U32 R4, R217.reuse, c[0x0][0x1e8], R4 ;  /* 0x00007a00d9047a25 */ /* 0x040fe400078e0004 */
[----:B------:R1:W-:Y:S02]  /*2150*/  @P0 LDGSTS.E.BYPASS.LTC128B.128 [R188+0xe080], [R2.64+0x100], !P4 ;  /* 0x0e08010002bc0fae */ /* 0x0003e4000e101d46 */
[----:B------:R-:W-:Y:S02]  /*2160*/  IMAD R5, R217, c[0x0][0x1ec], R5 ;  /* 0x00007b00d9057a24 */ /* 0x000fe400078e0205 */
[----:B------:R1:W-:Y:S01]  /*2170*/  @P0 LDGSTS.E.BYPASS.LTC128B.128 [R188+0xf080], [R2.64+0x180], !P3 ;  /* 0x0f08018002bc0fae */ /* 0x0003e2000d901d46 */
[----:B------:R-:W-:-:S03]  /*2180*/  ISETP.NE.AND P0, PT, R14, RZ, PT ;  /* 0x000000ff0e00720c */ /* 0x000fc60003f05270 */
[----:B------:R-:W0:Y:S01]  /*2190*/  LDGDEPBAR ;  /* 0x00000000000079af */ /* 0x000e220000000000 */
[----:B------:R-:W-:Y:S01]  /*21a0*/  WARPSYNC 0xffffffff ;  /* 0xffffffff00007948 */ /* 0x000fe20003800000 */
[----:B-1----:R-:W-:-:S04]  /*21b0*/  IMAD R3, R13, c[0x0][0x1e0], RZ ;  /* 0x000078000d037a24 */ /* 0x002fc800078e02ff */
[----:B------:R-:W-:-:S05]  /*21c0*/  IMAD R3, R198, c[0x0][0x1e4], R3 ;  /* 0x00007900c6037a24 */ /* 0x000fca00078e0203 */
[----:B------:R-:W-:Y:S02]  /*21d0*/  IADD3 R106, R129, R3, RZ ;  /* 0x00000003816a7210 */ /* 0x000fe40007ffe0ff */
[----:B--2---:R-:W-:Y:S01]  /*21e0*/  @P2 SHF.R.S32.HI R6, RZ, 0x1f, R8 ;  /* 0x0000001fff062819 */ /* 0x004fe20000011408 */
[----:B------:R-:W-:Y:S01]  /*21f0*/  @!P2 IMAD.MOV.U32 R8, RZ, RZ, R206 ;  /* 0x000000ffff08a224 */ /* 0x000fe200078e00ce */
[----:B------:R-:W-:-:S04]  /*2200*/  @!P2 MOV R6, R221 ;  /* 0x000000dd0006a202 */ /* 0x000fc80000000f00 */
[----:B------:R-:W-:Y:S02]  /*2210*/  SEL R9, R6, RZ, !P0 ;  /* 0x000000ff06097207 */ /* 0x000fe40004000000 */
[----:B------:R-:W-:-:S03]  /*2220*/  SEL R8, R8, RZ, !P0 ;  /* 0x000000ff08087207 */ /* 0x000fc60004000000 */
[----:B------:R-:W-:Y:S02]  /*2230*/  IMAD R2, R9, c[0x0][0x1f0], RZ ;  /* 0x00007c0009027a24 */ /* 0x000fe400078e02ff */
[----:B------:R-:W-:-:S04]  /*2240*/  IMAD.WIDE.U32 R64, R8, c[0x0][0x1f0], R4 ;  /* 0x00007c0008407a25 */ /* 0x000fc800078e0004 */
[----:B------:R-:W-:Y:S02]  /*2250*/  IMAD R2, R8, c[0x0][0x1f4], R2 ;  /* 0x00007d0008027a24 */ /* 0x000fe400078e0202 */
[----:B------:R-:W-:Y:S02]  /*2260*/  IMAD.SHL.U32 R4, R136, 0x2, RZ ;  /* 0x0000000288047824 */ /* 0x000fe400078e00ff */
[----:B------:R-:W-:Y:S02]  /*2270*/  IMAD.IADD R63, R65, 0x1, R2 ;  /* 0x00000001413f7824 */ /* 0x000fe400078e0202 */
[----:B------:R-:W-:Y:S01]  /*2280*/  IADD3 R110, P0, R198, R0, RZ ;  /* 0x00000000c66e7210 */ /* 0x000fe20007f1e0ff */
[----:B------:R-:W-:Y:S01]  /*2290*/  IMAD R0, R10, c[0x0][0x268], RZ ;  /* 0x00009a000a007a24 */ /* 0x000fe200078e02ff */
[C---:B------:R-:W-:Y:S01]  /*22a0*/  IADD3 R17, -R4.reuse, c[0x0][0x1d4], RZ ;  /* 0x0000750004117a10 */ /* 0x040fe20007ffe1ff */
[----:B------:R-:W-:Y:S01]  /*22b0*/  IMAD.WIDE.U32 R2, R217, c[0x0][0x260], R132 ;  /* 0x00009800d9027a25 */ /* 0x000fe200078e0084 */
[----:B------:R-:W-:Y:S01]  /*22c0*/  SEL R15, RZ, c[0x0][0x27c], !P1 ;  /* 0x00009f00ff0f7a07 */ /* 0x000fe20004800000 */
[----:B------:R-:W-:Y:S01]  /*22d0*/  BAR.SYNC.DEFER_BLOCKING 0x0 ;  /* 0x0000000000007b1d */ /* 0x000fe20000010000 */
[-C--:B------:R-:W-:Y:S01]  /*22e0*/  SEL R16, R4, R17.reuse, !P1 ;  /* 0x0000001104107207 */ /* 0x080fe20004800000 */
[----:B------:R-:W-:Y:S01]  /*22f0*/  IMAD.X R109, R13, 0x1, R11, P0 ;  /* 0x000000010d6d7824 */ /* 0x000fe200000e060b */
[----:B------:R-:W-:Y:S01]  /*2300*/  ISETP.GE.AND P0, PT, R134, c[0x0][0x27c], PT ;  /* 0x00009f0086007a0c */ /* 0x000fe20003f06270 */
[----:B------:R-:W-:Y:S01]  /*2310*/  IMAD R5, R217, c[0x0][0x264], R3 ;  /* 0x00009900d9057a24 */ /* 0x000fe200078e0203 */
[----:B------:R-:W-:Y:S01]  /*2320*/  ISETP.GE.AND P2, PT, R136, 0x1, PT ;  /* 0x000000018800780c */ /* 0x000fe20003f46270 */
[----:B------:R-:W-:Y:S01]  /*2330*/  IMAD R22, R12, c[0x0][0x26c], R0 ;  /* 0x00009b000c167a24 */ /* 0x000fe200078e0200 */
[----:B------:R-:W-:Y:S01]  /*2340*/  SEL R17, R4, R17, !P0 ;  /* 0x0000001104117207 */ /* 0x000fe20004000000 */
[----:B------:R-:W-:Y:S01]  /*2350*/  IMAD.MOV.U32 R4, RZ, RZ, R2 ;  /* 0x000000ffff047224 */ /* 0x000fe200078e0002 */
[----:B------:R-:W-:Y:S01]  /*2360*/  ULDC.U8 UR4, c[0x0][0x298] ;  /* 0x0000a60000047ab9 */ /* 0x000fe20000000000 */
[----:B------:R-:W-:-:S02]  /*2370*/  IMAD R0, R13, c[0x0][0x290], RZ ;  /* 0x0000a4000d007a24 */ /* 0x000fc400078e02ff */
[----:B------:R-:W-:Y:S02]  /*2380*/  IMAD R10, R13, c[0x0][0x280], RZ ;  /* 0x0000a0000d0a7a24 */ /* 0x000fe400078e02ff */
[----:B------:R-:W-:-:S04]  /*2390*/  IMAD.WIDE.U32 R84, R12, c[0x0][0x268], R4 ;  /* 0x00009a000c547a25 */ /* 0x000fc800078e0004 */
[----:B------:R-:W-:Y:S02]  /*23a0*/  IMAD R9, R9, c[0x0][0x218], RZ ;  /* 0x0000860009097a24 */ /* 0x000fe400078e02ff */
[----:B------:R-:W-:-:S04]  /*23b0*/  IMAD.WIDE.U32 R4, R198, c[0x0][0x290], R132 ;  /* 0x0000a400c6047a25 */ /* 0x000fc800078e0084 */
[C---:B------:R-:W-:Y:S02]  /*23c0*/  IMAD R0, R198.reuse, c[0x0][0x294], R0 ;  /* 0x0000a500c6007a24 */ /* 0x040fe400078e0200 */
[----:B------:R-:W-:Y:S02]  /*23d0*/  IMAD R14, R198, c[0x0][0x284], R10 ;  /* 0x0000a100c60e7a24 */ /* 0x000fe400078e020a */
[----:B------:R-:W-:-:S04]  /*23e0*/  IMAD.WIDE.U32 R6, R217, c[0x0][0x210], R132 ;  /* 0x00008400d9067a25 */ /* 0x000fc800078e0084 */
[----:B------:R-:W-:-:S04]  /*23f0*/  IMAD.WIDE.U32 R10, R198, c[0x0][0x290], R138 ;  /* 0x0000a400c60a7a25 */ /* 0x000fc800078e008a */
[----:B------:R-:W-:Y:S02]  /*2400*/  IMAD R21, R8, c[0x0][0x21c], R9 ;  /* 0x0000870008157a24 */ /* 0x000fe400078e0209 */
[----:B------:R-:W-:Y:S02]  /*2410*/  IMAD.IADD R9, R5, 0x1, R0 ;  /* 0x0000000105097824 */ /* 0x000fe400078e0200 */
[----:B------:R-:W-:Y:S02]  /*2420*/  IMAD R3, R217, c[0x0][0x214], R7 ;  /* 0x00008500d9037a24 */ /* 0x000fe400078e0207 */
[----:B------:R-:W-:Y:S02]  /*2430*/  IMAD.MOV.U32 R2, RZ, RZ, R6 ;  /* 0x000000ffff027224 */ /* 0x000fe400078e0006 */
[----:B------:R-:W-:Y:S01]  /*2440*/  IMAD.IADD R5, R0, 0x1, R11 ;  /* 0x0000000100057824 */ /* 0x000fe200078e020b */
[----:B------:R-:W-:Y:S01]  /*2450*/  SEL R0, RZ, c[0x0][0x27c], !P0 ;  /* 0x00009f00ff007a07 */ /* 0x000fe20004000000 */
[----:B------:R-:W-:Y:S01]  /*2460*/  IMAD.WIDE.U32 R6, R198, c[0x0][0x280], R132 ;  /* 0x0000a000c6067a25 */ /* 0x000fe200078e0084 */
[----:B------:R-:W-:-:S02]  /*2470*/  IADD3 R11, R132, R15, RZ ;  /* 0x0000000f840b7210 */ /* 0x000fc40007ffe0ff */
[----:B------:R-:W-:Y:S01]  /*2480*/  SHF.R.S32.HI R15, RZ, 0x1f, R17 ;  /* 0x0000001fff0f7819 */ /* 0x000fe20000011411 */
[----:B------:R-:W-:Y:S01]  /*2490*/  IMAD.WIDE.U32 R12, R198, c[0x0][0x280], R138 ;  /* 0x0000a000c60c7a25 */ /* 0x000fe200078e008a */
[----:B------:R-:W-:Y:S02]  /*24a0*/  IADD3 R103, P1, P0, R64, R128, R132 ;  /* 0x0000008040677210 */ /* 0x000fe4000783e084 */
[----:B------:R-:W-:Y:S01]  /*24b0*/  LEA.HI R15, R15, R17, RZ, 0x4 ;  /* 0x000000110f0f7211 */ /* 0x000fe200078f20ff */
[----:B------:R-:W-:Y:S01]  /*24c0*/  IMAD.WIDE.U32 R82, R8, c[0x0][0x218], R2 ;  /* 0x0000860008527a25 */ /* 0x000fe200078e0002 */
[----:B------:R-:W-:Y:S02]  /*24d0*/  IADD3.X R102, R63, R106, R133, P1, P0 ;  /* 0x0000006a3f667210 */ /* 0x000fe40000fe0485 */
[----:B------:R-:W-:Y:S01]  /*24e0*/  ISETP.NE.AND P0, PT, RZ, UR4, PT ;  /* 0x00000004ff007c0c */ /* 0x000fe2000bf05270 */
[----:B------:R-:W-:Y:S02]  /*24f0*/  IMAD.MOV.U32 R8, RZ, RZ, R4 ;  /* 0x000000ffff087224 */ /* 0x000fe400078e0004 */
[----:B------:R-:W-:Y:S01]  /*2500*/  IMAD.MOV.U32 R4, RZ, RZ, R10 ;  /* 0x000000ffff047224 */ /* 0x000fe200078e000a */
[----:B------:R-:W-:Y:S01]  /*2510*/  SHF.R.S32.HI R10, RZ, 0x1f, R11 ;  /* 0x0000001fff0a7819 */ /* 0x000fe2000001140b */
[----:B------:R-:W-:Y:S01]  /*2520*/  IMAD.IADD R0, R134, 0x1, R0 ;  /* 0x0000000186007824 */ /* 0x000fe200078e0200 */
[----:B------:R-:W-:Y:S01]  /*2530*/  P2R R101, PR, RZ, 0x1 ;  /* 0x00000001ff657803 */ /* 0x000fe20000000000 */
[----:B------:R-:W-:Y:S01]  /*2540*/  IMAD.IADD R7, R7, 0x1, R14 ;  /* 0x0000000107077824 */ /* 0x000fe200078e020e */
[-C--:B------:R-:W-:Y:S01]  /*2550*/  LEA.HI R18, R10, R11.reuse, RZ, 0x6 ;  /* 0x0000000b0a127211 */ /* 0x080fe200078f30ff */
[----:B------:R-:W-:Y:S01]  /*2560*/  IMAD.IADD R3, R14, 0x1, R13 ;  /* 0x000000010e037824 */ /* 0x000fe200078e020d */
[----:B------:R-:W-:Y:S01]  /*2570*/  SHF.R.S32.HI R14, RZ, 0x1f, R16 ;  /* 0x0000001fff0e7819 */ /* 0x000fe20000011410 */
[----:B------:R-:W-:Y:S01]  /*2580*/  IMAD.MOV.U32 R2, RZ, RZ, R12 ;  /* 0x000000ffff027224 */ /* 0x000fe200078e000c */
[----:B------:R-:W-:Y:S01]  /*2590*/  LEA.HI R12, R10, R11, RZ, 0x3 ;  /* 0x0000000b0a0c7211 */ /* 0x000fe200078f18ff */
[----:B------:R-:W-:Y:S01]  /*25a0*/  IMAD.MOV.U32 R124, RZ, RZ, c[0x0][0x290] ;  /* 0x0000a400ff7c7624 */ /* 0x000fe200078e00ff */
[----:B------:R-:W-:Y:S01]  /*25b0*/  SHF.R.S32.HI R13, RZ, 0x1f, R0 ;  /* 0x0000001fff0d7819 */ /* 0x000fe20000011400 */
[----:B------:R-:W-:Y:S01]  /*25c0*/  IMAD.MOV.U32 R125, RZ, RZ, c[0x0][0x280] ;  /* 0x0000a000ff7d7624 */ /* 0x000fe200078e00ff */
[----:B------:R-:W-:Y:S01]  /*25d0*/  LEA.HI R10, R14, R16, RZ, 0x4 ;  /* 0x000000100e0a7211 */ /* 0x000fe200078f20ff */
[----:B------:R-:W-:Y:S01]  /*25e0*/  IMAD.SHL.U32 R14, R18, 0x20, RZ ;  /* 0x00000020120e7824 */ /* 0x000fe200078e00ff */
[CC--:B------:R-:W-:Y:S01]  /*25f0*/  LEA.HI R11, R13.reuse, R0.reuse, RZ, 0x3 ;  /* 0x000000000d0b7211 */ /* 0x0c0fe200078f18ff */
[----:B------:R-:W-:Y:S01]  /*2600*/  IMAD.MOV.U32 R126, RZ, RZ, c[0x0][0x1e0] ;  /* 0x00007800ff7e7624 */ /* 0x000fe200078e00ff */
[----:B------:R-:W-:Y:S01]  /*2610*/  LEA.HI R16, R13, R0, RZ, 0x6 ;  /* 0x000000000d107211 */ /* 0x000fe200078f30ff */
[----:B------:R-:W-:Y:S01]  /*2620*/  IMAD.WIDE.U32 R72, R112, c[0x0][0x280], R2 ;  /* 0x0000a00070487a25 */ /* 0x000fe200078e0002 */
[----:B------:R-:W-:-:S02]  /*2630*/  SHF.R.S32.HI R0, RZ, 0x4, R10 ;  /* 0x00000004ff007819 */ /* 0x000fc4000001140a */
[----:B------:R-:W-:Y:S01]  /*2640*/  SHF.R.S32.HI R13, RZ, 0x4, R15 ;  /* 0x00000004ff0d7819 */ /* 0x000fe2000001140f */
[----:B------:R-:W-:Y:S01]  /*2650*/  IMAD.WIDE.U32 R78, R112, c[0x0][0x290], R8 ;  /* 0x0000a400704e7a25 */ /* 0x000fe200078e0008 */
[----:B------:R-:W-:Y:S02]  /*2660*/  LEA.HI.SX32 R10, R12, R0, 0x1d ;  /* 0x000000000c0a7211 */ /* 0x000fe400078feaff */
[----:B------:R-:W-:Y:S01]  /*2670*/  LEA.HI.SX32 R0, R11, R13, 0x1d ;  /* 0x0000000d0b007211 */ /* 0x000fe200078feaff */
[----:B------:R-:W-:Y:S01]  /*2680*/  IMAD.WIDE.U32 R76, R112, c[0x0][0x280], R6 ;  /* 0x0000a000704c7a25 */ /* 0x000fe200078e0006 */
[----:B------:R-:W-:Y:S02]  /*2690*/  LOP3.LUT R19, R14, 0x7ffff800, RZ, 0xc0, !PT ;  /* 0x7ffff8000e137812 */ /* 0x000fe400078ec0ff */
[----:B------:R-:W-:Y:S01]  /*26a0*/  SHF.R.S32.HI R14, RZ, 0x1f, R0 ;  /* 0x0000001fff0e7819 */ /* 0x000fe20000011400 */
[----:B------:R-:W-:Y:S01]  /*26b0*/  IMAD.SHL.U32 R67, R10, 0x8, RZ ;  /* 0x000000080a437824 */ /* 0x000fe200078e00ff */
[----:B------:R-:W-:Y:S01]  /*26c0*/  SHF.R.S32.HI R13, RZ, 0x1f, R10 ;  /* 0x0000001fff0d7819 */ /* 0x000fe2000001140a */
[----:B------:R-:W-:Y:S01]  /*26d0*/  IMAD.WIDE.U32 R74, R112, c[0x0][0x290], R4 ;  /* 0x0000a400704a7a25 */ /* 0x000fe200078e0004 */
[----:B------:R-:W-:-:S02]  /*26e0*/  LOP3.LUT R15, R113, 0x38, R12, 0xf8, !PT ;  /* 0x00000038710f7812 */ /* 0x000fc400078ef80c */
[----:B------:R-:W-:Y:S01]  /*26f0*/  LEA.HI R14, R14, R0, RZ, 0x3 ;  /* 0x000000000e0e7211 */ /* 0x000fe200078f18ff */
[----:B------:R-:W-:Y:S01]  /*2700*/  IMAD.IADD R100, R85, 0x1, R22 ;  /* 0x0000000155647824 */ /* 0x000fe200078e0216 */
[----:B------:R-:W-:Y:S01]  /*2710*/  LEA.HI R13, R13, R10, RZ, 0x3 ;  /* 0x0000000a0d0d7211 */ /* 0x000fe200078f18ff */
[----:B------:R-:W-:Y:S01]  /*2720*/  IMAD.IADD R99, R83, 0x1, R21 ;  /* 0x0000000153637824 */ /* 0x000fe200078e0215 */
[----:B------:R-:W-:Y:S01]  /*2730*/  LOP3.LUT R17, R15, R135, RZ, 0x3c, !PT ;  /* 0x000000870f117212 */ /* 0x000fe200078e3cff */
[----:B------:R-:W-:Y:S01]  /*2740*/  IMAD.SHL.U32 R15, R16, 0x20, RZ ;  /* 0x00000020100f7824 */ /* 0x000fe200078e00ff */
[----:B------:R-:W-:Y:S01]  /*2750*/  SHF.L.U32 R68, R0, 0x3, RZ ;  /* 0x0000000300447819 */ /* 0x000fe200000006ff */
[----:B------:R-:W-:Y:S01]  /*2760*/  IMAD.SHL.U32 R14, R14, 0x100, RZ ;  /* 0x000001000e0e7824 */ /* 0x000fe200078e00ff */
[----:B------:R-:W-:Y:S01]  /*2770*/  LOP3.LUT R10, R113, 0x38, R67, 0xf8, !PT ;  /* 0x00000038710a7812 */ /* 0x000fe200078ef843 */
[----:B------:R-:W-:Y:S01]  /*2780*/  IMAD.SHL.U32 R13, R13, 0x100, RZ ;  /* 0x000001000d0d7824 */ /* 0x000fe200078e00ff */
[----:B------:R-:W-:-:S02]  /*2790*/  LOP3.LUT R0, R113, 0x38, R68, 0xf8, !PT ;  /* 0x0000003871007812 */ /* 0x000fc400078ef844 */
[----:B------:R-:W-:Y:S02]  /*27a0*/  LOP3.LUT R18, R15, 0x7ffff800, RZ, 0xc0, !PT ;  /* 0x7ffff8000f127812 */ /* 0x000fe400078ec0ff */
[-C--:B------:R-:W-:Y:S02]  /*27b0*/  LOP3.LUT R15, R10, R135.reuse, RZ, 0x3c, !PT ;  /* 0x000000870a0f7212 */ /* 0x080fe400078e3cff */
[----:B------:R-:W-:Y:S02]  /*27c0*/  LOP3.LUT R0, R0, R135, RZ, 0x3c, !PT ;  /* 0x0000008700007212 */ /* 0x000fe400078e3cff */
[----:B------:R-:W-:Y:S02]  /*27d0*/  LOP3.LUT R10, R14, 0x7ffff800, RZ, 0xc0, !PT ;  /* 0x7ffff8000e0a7812 */ /* 0x000fe400078ec0ff */
[----:B------:R-:W-:Y:S02]  /*27e0*/  LOP3.LUT R13, R13, 0x7ffff800, RZ, 0xc0, !PT ;  /* 0x7ffff8000d0d7812 */ /* 0x000fe400078ec0ff */
[----:B------:R-:W-:-:S02]  /*27f0*/  LOP3.LUT R16, R113, 0x38, R11, 0xf8, !PT ;  /* 0x0000003871107812 */ /* 0x000fc400078ef80b */
[--C-:B------:R-:W-:Y:S01]  /*2800*/  IADD3 R14, R0, R10, R114.reuse ;  /* 0x0000000a000e7210 */ /* 0x100fe20007ffe072 */
[C---:B------:R-:W-:Y:S01]  /*2810*/  IMAD R0, R20.reuse, c[0x0][0x290], RZ ;  /* 0x0000a40014007a24 */ /* 0x040fe200078e02ff */
[----:B------:R-:W-:Y:S01]  /*2820*/  IADD3 R15, R15, R13, R114 ;  /* 0x0000000d0f0f7210 */ /* 0x000fe20007ffe072 */
[----:B------:R-:W-:Y:S01]  /*2830*/  IMAD R13, R20, c[0x0][0x280], RZ ;  /* 0x0000a000140d7a24 */ /* 0x000fe200078e02ff */
[----:B------:R-:W-:Y:S01]  /*2840*/  LOP3.LUT R16, R16, R135, RZ, 0x3c, !PT ;  /* 0x0000008710107212 */ /* 0x000fe200078e3cff */
[C---:B------:R-:W-:Y:S01]  /*2850*/  IMAD R10, R112.reuse, c[0x0][0x294], R0 ;  /* 0x0000a500700a7a24 */ /* 0x040fe200078e0200 */
[--C-:B------:R-:W-:Y:S01]  /*2860*/  IADD3 R17, R17, R19, R114.reuse ;  /* 0x0000001311117210 */ /* 0x100fe20007ffe072 */
[----:B------:R-:W-:Y:S01]  /*2870*/  IMAD R0, R112, c[0x0][0x284], R13 ;  /* 0x0000a10070007a24 */ /* 0x000fe200078e020d */
[----:B------:R-:W-:Y:S01]  /*2880*/  IADD3 R16, R16, R18, R114 ;  /* 0x0000001210107210 */ /* 0x000fe20007ffe072 */
[----:B------:R-:W-:Y:S01]  /*2890*/  IMAD.IADD R98, R79, 0x1, R10 ;  /* 0x000000014f627824 */ /* 0x000fe200078e020a */
[----:B------:R-:W-:Y:S01]  /*28a0*/  LOP3.LUT R86, R12, 0xfffffff8, RZ, 0xc0, !PT ;  /* 0xfffffff80c567812 */ /* 0x000fe200078ec0ff */
[----:B------:R-:W-:Y:S01]  /*28b0*/  IMAD.IADD R96, R10, 0x1, R75 ;  /* 0x000000010a607824 */ /* 0x000fe200078e024b */
[----:B------:R-:W-:Y:S01]  /*28c0*/  LOP3.LUT R69, R11, 0xfffffff8, RZ, 0xc0, !PT ;  /* 0xfffffff80b457812 */ /* 0x000fe200078ec0ff */
[----:B------:R-:W-:Y:S01]  /*28d0*/  IMAD.IADD R97, R77, 0x1, R0 ;  /* 0x000000014d617824 */ /* 0x000fe200078e0200 */
[CC--:B------:R-:W-:Y:S01]  /*28e0*/  SHF.L.U64.HI R119, R124.reuse, R121.reuse, c[0x0][0x294] ;  /* 0x0000a5007c777619 */ /* 0x0c0fe20000010279 */
[----:B------:R-:W-:Y:S01]  /*28f0*/  IMAD.SHL.U32 R124, R124, 0x20, RZ ;  /* 0x000000207c7c7824 */ /* 0x000fe200078e00ff */
[-C--:B------:R-:W-:Y:S01]  /*2900*/  SHF.L.U64.HI R120, R125, R121.reuse, c[0x0][0x284] ;  /* 0x0000a1007d787619 */ /* 0x080fe20000010279 */
[----:B------:R-:W-:Y:S01]  /*2910*/  IMAD.SHL.U32 R92, R17, 0x2, RZ ;  /* 0x00000002115c7824 */ /* 0x000fe200078e00ff */
[C---:B------:R-:W-:Y:S01]  /*2920*/  SHF.L.U64.HI R121, R126.reuse, R121, c[0x0][0x1e4] ;  /* 0x000079007e797619 */ /* 0x040fe20000010279 */
[----:B------:R-:W-:Y:S01]  /*2930*/  IMAD.SHL.U32 R126, R126, 0x20, RZ ;  /* 0x000000207e7e7824 */ /* 0x000fe200078e00ff */
[----:B------:R-:W-:Y:S01]  /*2940*/  SHF.L.U32 R125, R125, 0x5, RZ ;  /* 0x000000057d7d7819 */ /* 0x000fe200000006ff */
[----:B------:R-:W-:Y:S01]  /*2950*/  IMAD.SHL.U32 R91, R16, 0x2, RZ ;  /* 0x00000002105b7824 */ /* 0x000fe200078e00ff */
[----:B------:R-:W-:Y:S01]  /*2960*/  IADD3 R93, R0, R73, RZ ;  /* 0x00000049005d7210 */ /* 0x000fe20007ffe0ff */
[----:B------:R-:W-:Y:S01]  /*2970*/  IMAD.SHL.U32 R88, R15, 0x2, RZ ;  /* 0x000000020f587824 */ /* 0x000fe200078e00ff */
[----:B------:R-:W-:Y:S01]  /*2980*/  SHF.R.S32.HI R95, RZ, 0x1f, R86 ;  /* 0x0000001fff5f7819 */ /* 0x000fe20000011456 */
[----:B------:R-:W-:Y:S01]  /*2990*/  IMAD.SHL.U32 R87, R14, 0x2, RZ ;  /* 0x000000020e577824 */ /* 0x000fe200078e00ff */
[----:B------:R-:W-:-:S02]  /*29a0*/  SHF.R.S32.HI R94, RZ, 0x1f, R69 ;  /* 0x0000001fff5e7819 */ /* 0x000fc40000011445 */
[----:B------:R-:W-:Y:S02]  /*29b0*/  SHF.R.S32.HI R90, RZ, 0x1f, R67 ;  /* 0x0000001fff5a7819 */ /* 0x000fe40000011443 */
[----:B------:R-:W-:Y:S02]  /*29c0*/  SHF.R.S32.HI R89, RZ, 0x1f, R68 ;  /* 0x0000001fff597819 */ /* 0x000fe40000011444 */
.L_x_158:
[-C--:B------:R-:W-:Y:S01]  /*29d0*/  IMAD R0, R121, R48.reuse, RZ ;  /* 0x0000003079007224 */ /* 0x080fe200078e02ff */
[----:B------:R-:W-:Y:S01]  /*29e0*/  SHF.R.S32.HI R62, RZ, 0x1f, R48 ;  /* 0x0000001fff3e7819 */ /* 0x000fe20000011430 */
[----:B------:R-:W-:Y:S01]  /*29f0*/  IMAD.WIDE.U32 R10, R126, R48, RZ ;  /* 0x000000307e0a7225 */ /* 0x000fe200078e00ff */
[----:B------:R-:W-:Y:S04]  /*2a00*/  DEPBAR.LE SB0, 0x0 ;  /* 0x000080000000791a */ /* 0x000fe80000000000 */
[----:B------:R-:W-:Y:S01]  /*2a10*/  WARPSYNC 0xffffffff ;  /* 0xffffffff00007948 */ /* 0x000fe20003800000 */
[----:B------:R-:W-:Y:S01]  /*2a20*/  BAR.SYNC.DEFER_BLOCKING 0x0 ;  /* 0x0000000000007b1d */ /* 0x000fe20000010000 */
[----:B------:R-:W-:Y:S01]  /*2a30*/  ISETP.GE.AND P1, PT, R136, 0x1, PT ;  /* 0x000000018800780c */ /* 0x000fe20003f26270 */
[----:B------:R-:W-:Y:S01]  /*2a40*/  IMAD R2, R62, R126, R0 ;  /* 0x0000007e3e027224 */ /* 0x000fe200078e0200 */
[----:B------:R-:W-:Y:S03]  /*2a50*/  IADD3 R0, P0, R103, R10, RZ ;  /* 0x0000000a67007210 */ /* 0x000fe60007f1e0ff */
[----:B------:R-:W-:Y:S04]  /*2a60*/  IMAD.IADD R18, R11, 0x1, R2 ;  /* 0x000000010b127824 */ /* 0x000fe800078e0202 */
[----:B------:R-:W-:Y:S01]  /*2a70*/  IMAD.X R2, R18, 0x1, R102, P0 ;  /* 0x0000000112027824 */ /* 0x000fe200000e0666 */
[C---:B------:R-:W-:Y:S04]  /*2a80*/  LEA R38, P0, R0.reuse, c[0x0][0x1c8], 0x1 ;  /* 0x0000720000267a11 */ /* 0x040fe800078008ff */
[----:B------:R-:W-:Y:S01]  /*2a90*/  LEA.HI.X R39, R0, c[0x0][0x1cc], R2, 0x1, P0 ;  /* 0x0000730000277a11 */ /* 0x000fe200000f0c02 */
[----:B------:R-:W-:Y:S01]  /*2aa0*/  BSSY B1, `(.L_x_140) ;  /* 0x0000266000017945 */ /* 0x000fe20003800000 */
[----:B-1----:R-:W-:-:S05]  /*2ab0*/  @!P1 BRA `(.L_x_141) ;  /* 0x000024f000009947 */ /* 0x002fca0003800000 */
[-C--:B------:R-:W-:Y:S01]  /*2ac0*/  IMAD R2, R120, R48.reuse, RZ ;  /* 0x0000003078027224 */ /* 0x080fe200078e02ff */
[----:B------:R-:W-:Y:S01]  /*2ad0*/  ISETP.NE.AND P1, PT, R101, RZ, PT ;  /* 0x000000ff6500720c */ /* 0x000fe20003f25270 */
[-C--:B------:R-:W-:Y:S02]  /*2ae0*/  IMAD R0, R119, R48.reuse, RZ ;  /* 0x0000003077007224 */ /* 0x080fe400078e02ff */
[----:B------:R-:W-:Y:S02]  /*2af0*/  IMAD R4, R48, -0x20, R66 ;  /* 0xffffffe030047824 */ /* 0x000fe400078e0242 */
[-C--:B------:R-:W-:Y:S04]  /*2b00*/  IMAD.WIDE.U32 R8, R125, R48.reuse, RZ ;  /* 0x000000307d087225 */ /* 0x080fe800078e00ff */
[----:B------:R-:W-:Y:S04]  /*2b10*/  IMAD.WIDE.U32 R16, R124, R48, RZ ;  /* 0x000000307c107225 */ /* 0x000fe800078e00ff */
[C---:B------:R-:W-:Y:S02]  /*2b20*/  IMAD R3, R62.reuse, R125, R2 ;  /* 0x0000007d3e037224 */ /* 0x040fe400078e0202 */
[----:B------:R-:W-:Y:S01]  /*2b30*/  IMAD R2, R62, R124, R0 ;  /* 0x0000007c3e027224 */ /* 0x000fe200078e0200 */
[----:B------:R-:W-:Y:S02]  /*2b40*/  IMNMX R0, R4, 0x20, PT ;  /* 0x0000002004007817 */ /* 0x000fe40003800200 */
[----:B------:R-:W-:Y:S02]  /*2b50*/  IADD3 R19, R9, R3, RZ ;  /* 0x0000000309137210 */ /* 0x000fe40007ffe0ff */
[----:B------:R-:W-:Y:S01]  /*2b60*/  IADD3 R20, R17, R2, RZ ;  /* 0x0000000211147210 */ /* 0x000fe20007ffe0ff */
[----:B------:R-:W-:-:S05]  /*2b70*/  @!P1 BRA `(.L_x_142) ;  /* 0x0000124000009947 */ /* 0x000fca0003800000 */
[----:B------:R-:W-:Y:S01]  /*2b80*/  ISETP.GE.AND P1, PT, R198, R0, PT ;  /* 0x00000000c600720c */ /* 0x000fe20003f26270 */
[----:B------:R-:W-:Y:S01]  /*2b90*/  BSSY B0, `(.L_x_143) ;  /* 0x000002a000007945 */ /* 0x000fe20003800000 */
[----:B------:R-:W-:Y:S01]  /*2ba0*/  CS2R R32, SRZ ;  /* 0x0000000000207805 */ /* 0x000fe2000001ff00 */
[----:B------:R-:W-:Y:S01]  /*2bb0*/  CS2R R30, SRZ ;  /* 0x00000000001e7805 */ /* 0x000fe2000001ff00 */
[----:B------:R-:W-:Y:S01]  /*2bc0*/  CS2R R28, SRZ ;  /* 0x00000000001c7805 */ /* 0x000fe2000001ff00 */
[----:B------:R-:W-:Y:S01]  /*2bd0*/  CS2R R22, SRZ ;  /* 0x0000000000167805 */ /* 0x000fe2000001ff00 */
[----:B------:R-:W-:Y:S01]  /*2be0*/  CS2R R14, SRZ ;  /* 0x00000000000e7805 */ /* 0x000fe2000001ff00 */
[----:B------:R-:W-:Y:S01]  /*2bf0*/  CS2R R12, SRZ ;  /* 0x00000000000c7805 */ /* 0x000fe2000001ff00 */
[----:B------:R-:W-:Y:S01]  /*2c00*/  CS2R R6, SRZ ;  /* 0x0000000000067805 */ /* 0x000fe2000001ff00 */
[----:B------:R-:W-:Y:S04]  /*2c10*/  CS2R R2, SRZ ;  /* 0x0000000000027805 */ /* 0x000fe8000001ff00 */
[----:B------:R-:W-:-:S05]  /*2c20*/  @P1 BRA `(.L_x_144) ;  /* 0x0000020000001947 */ /* 0x000fca0003800000 */
[----:B------:R-:W-:Y:S01]  /*2c30*/  IADD3 R0, P0, R72, R8, RZ ;  /* 0x0000000848007210 */ /* 0x000fe20007f1e0ff */
[----:B------:R-:W-:Y:S01]  /*2c40*/  CS2R R22, SRZ ;  /* 0x0000000000167805 */ /* 0x000fe2000001ff00 */
[----:B------:R-:W-:Y:S01]  /*2c50*/  CS2R R28, SRZ ;  /* 0x00000000001c7805 */ /* 0x000fe2000001ff00 */
[----:B------:R-:W-:Y:S01]  /*2c60*/  CS2R R6, SRZ ;  /* 0x0000000000067805 */ /* 0x000fe2000001ff00 */
[----:B------:R-:W-:Y:S01]  /*2c70*/  CS2R R30, SRZ ;  /* 0x00000000001e7805 */ /* 0x000fe2000001ff00 */
[----:B------:R-:W-:Y:S01]  /*2c80*/  IMAD.X R3, R19, 0x1, R93, P0 ;  /* 0x0000000113037824 */ /* 0x000fe200000e065d */
[----:B------:R-:W-:Y:S01]  /*2c90*/  IADD3 R2, P0, R74, R16, RZ ;  /* 0x000000104a027210 */ /* 0x000fe20007f1e0ff */
[----:B------:R-:W-:Y:S01]  /*2ca0*/  CS2R R12, SRZ ;  /* 0x00000000000c7805 */ /* 0x000fe2000001ff00 */
[----:B------:R-:W-:Y:S01]  /*2cb0*/  CS2R R32, SRZ ;  /* 0x0000000000207805 */ /* 0x000fe2000001ff00 */
[----:B------:R-:W-:Y:S02]  /*2cc0*/  CS2R R14, SRZ ;  /* 0x00000000000e7805 */ /* 0x000fe4000001ff00 */
[----:B------:R-:W-:Y:S01]  /*2cd0*/  IMAD.X R5, R20, 0x1, R96, P0 ;  /* 0x0000000114057824 */ /* 0x000fe200000e0660 */
[C---:B------:R-:W-:Y:S04]  /*2ce0*/  LEA R8, P0, R0.reuse, c[0x0][0x270], 0x1 ;  /* 0x00009c0000087a11 */ /* 0x040fe800078008ff */
[----:B------:R-:W-:Y:S02]  /*2cf0*/  LEA.HI.X R9, R0, c[0x0][0x274], R3, 0x1, P0 ;  /* 0x00009d0000097a11 */ /* 0x000fe400000f0c03 */
[C---:B------:R-:W-:Y:S04]  /*2d00*/  LEA R4, P0, R2.reuse, c[0x0][0x288], 0x1 ;  /* 0x0000a20002047a11 */ /* 0x040fe800078008ff */
[----:B------:R-:W-:Y:S02]  /*2d10*/  LEA.HI.X R5, R2, c[0x0][0x28c], R5, 0x1, P0 ;  /* 0x0000a30002057a11 */ /* 0x000fe400000f0c05 */
[----:B------:R-:W-:Y:S01]  /*2d20*/  ISETP.GE.AND P0, PT, R138, c[0x0][0x27c], PT ;  /* 0x00009f008a007a0c */ /* 0x000fe20003f06270 */
[----:B------:R-:W-:Y:S11]  /*2d30*/  CS2R R2, SRZ ;  /* 0x0000000000027805 */ /* 0x000ff6000001ff00 */
[----:B------:R-:W-:Y:S01]  /*2d40*/  @!UPT UIADD3 URZ, URZ, URZ, URZ ;  /* 0x0000003f3f3ff290 */ /* 0x000fe2000fffe03f */
[----:B------:R1:W5:Y:S04]  /*2d50*/  @!P0 LDG.E.64 R22, [R8.64] ;  /* 0x0000000608168981 */ /* 0x000368000c1e1b00 */
[----:B------:R1:W5:Y:S01]  /*2d60*/  @!P0 LDG.E.64 R2, [R4.64] ;  /* 0x0000000604028981 */ /* 0x000362000c1e1b00 */
[----:B------:R-:W-:Y:S11]  /*2d70*/  ISETP.GE.AND P0, PT, R142, c[0x0][0x27c], PT ;  /* 0x00009f008e007a0c */ /* 0x000ff60003f06270 */
[----:B------:R-:W-:Y:S02]  /*2d80*/  @!UPT UIADD3 URZ, URZ, URZ, URZ ;  /* 0x0000003f3f3ff290 */ /* 0x000fe4000fffe03f */
[----:B------:R1:W5:Y:S04]  /*2d90*/  @!P0 LDG.E.64 R28, [R8.64+0x40] ;  /* 0x00004006081c8981 */ /* 0x000368000c1e1b00 */
[----:B------:R1:W5:Y:S01]  /*2da0*/  @!P0 LDG.E.64 R6, [R4.64+0x40] ;  /* 0x0000400604068981 */ /* 0x000362000c1e1b00 */
[----:B------:R-:W-:Y:S11]  /*2db0*/  ISETP.GE.AND P0, PT, R140, c[0x0][0x27c], PT ;  /* 0x00009f008c007a0c */ /* 0x000ff60003f06270 */
[----:B------:R-:W-:Y:S02]  /*2dc0*/  @!UPT UIADD3 URZ, URZ, URZ, URZ ;  /* 0x0000003f3f3ff290 */ /* 0x000fe4000fffe03f */
[----:B------:R1:W5:Y:S04]  /*2dd0*/  @!P0 LDG.E.64 R30, [R8.64+0x80] ;  /* 0x00008006081e8981 */ /* 0x000368000c1e1b00 */
[----:B------:R1:W5:Y:S01]  /*2de0*/  @!P0 LDG.E.64 R12, [R4.64+0x80] ;  /* 0x00008006040c8981 */ /* 0x000362000c1e1b00 */
[----:B------:R-:W-:Y:S11]  /*2df0*/  ISETP.GE.AND P0, PT, R141, c[0x0][0x27c], PT ;  /* 0x00009f008d007a0c */ /* 0x000ff60003f06270 */
[----:B------:R-:W-:Y:S02]  /*2e00*/  @!UPT UIADD3 URZ, URZ, URZ, URZ ;  /* 0x0000003f3f3ff290 */ /* 0x000fe4000fffe03f */
[----:B------:R1:W5:Y:S04]  /*2e10*/  @!P0 LDG.E.64 R32, [R8.64+0xc0] ;  /* 0x0000c00608208981 */ /* 0x000368000c1e1b00 */
[----:B------:R1:W5:Y:S02]  /*2e20*/  @!P0 LDG.E.64 R14, [R4.64+0xc0] ;  /* 0x0000c006040e8981 */ /* 0x000364000c1e1b00 */
.L_x_144:
[----:B------:R-:W-:Y:S05]  /*2e30*/  BSYNC B0 ;  /* 0x0000000000007941 */ /* 0x000fea0003800000 */
.L_x_143:
[----:B------:R-:W-:-:S05]  /*2e40*/  @P1 BRA `(.L_x_145) ;  /* 0x000022b000001947 */ /* 0x000fca0003800000 */
[----:B------:R-:W-:Y:S01]  /*2e50*/  ISETP.GE.AND P0, PT, R132, c[0x0][0x1d4], PT ;  /* 0x0000750084007a0c */ /* 0x000fe20003f06270 */
[----:B-1---5:R-:W-:Y:S01]  /*2e60*/  IMAD.MOV.U32 R8, RZ, RZ, R32 ;  /* 0x000000ffff087224 */ /* 0x022fe200078e0020 */
[----:B------:R-:W-:Y:S01]  /*2e70*/  MOV R0, R31 ;  /* 0x0000001f00007202 */ /* 0x000fe20000000f00 */
[----:B------:R-:W-:Y:S01]  /*2e80*/  IMAD.MOV.U32 R5, RZ, RZ, R33 ;  /* 0x000000ffff057224 */ /* 0x000fe200078e0021 */
[----:B------:R-:W-:Y:S01]  /*2e90*/  BSSY B0, `(.L_x_146) ;  /* 0x0000048000007945 */ /* 0x000fe20003800000 */
[----:B------:R-:W-:Y:S03]  /*2ea0*/  IMAD.MOV.U32 R4, RZ, RZ, R30 ;  /* 0x000000ffff047224 */ /* 0x000fe600078e001e */
[----:B------:R-:W-:Y:S01]  /*2eb0*/  PRMT R36, R8, 0x5410, R5 ;  /* 0x0000541008247816 */ /* 0x000fe20000000005 */
[----:B------:R-:W-:Y:S01]  /*2ec0*/  IMAD.MOV.U32 R8, RZ, RZ, R28 ;  /* 0x000000ffff087224 */ /* 0x000fe200078e001c */
[----:B------:R-:W-:Y:S01]  /*2ed0*/  PRMT R35, R4, 0x5410, R0 ;  /* 0x0000541004237816 */ /* 0x000fe20000000000 */
[----:B------:R-:W-:Y:S01]  /*2ee0*/  IMAD.MOV.U32 R5, RZ, RZ, R29 ;  /* 0x000000ffff057224 */ /* 0x000fe200078e001d */
[----:B------:R-:W-:Y:S01]  /*2ef0*/  MOV R4, R14 ;  /* 0x0000000e00047202 */ /* 0x000fe20000000f00 */
[----:B------:R-:W-:Y:S03]  /*2f00*/  IMAD.MOV.U32 R0, RZ, RZ, R15 ;  /* 0x000000ffff007224 */ /* 0x000fe600078e000f */
[----:B------:R-:W-:Y:S01]  /*2f10*/  PRMT R34, R8, 0x5410, R5 ;  /* 0x0000541008227816 */ /* 0x000fe20000000005 */
[----:B------:R-:W-:Y:S01]  /*2f20*/  IMAD.MOV.U32 R8, RZ, RZ, R12 ;  /* 0x000000ffff087224 */ /* 0x000fe200078e000c */
[----:B------:R-:W-:Y:S01]  /*2f30*/  PRMT R20, R4, 0x5410, R0 ;  /* 0x0000541004147816 */ /* 0x000fe20000000000 */
[----:B------:R-:W-:Y:S01]  /*2f40*/  IMAD.MOV.U32 R4, RZ, RZ, R6 ;  /* 0x000000ffff047224 */ /* 0x000fe200078e0006 */
[----:B------:R-:W-:Y:S02]  /*2f50*/  MOV R5, R13 ;  /* 0x0000000d00057202 */ /* 0x000fe40000000f00 */
[----:B------:R-:W-:Y:S02]  /*2f60*/  MOV R0, R7 ;  /* 0x0000000700007202 */ /* 0x000fe40000000f00 */
[----:B------:R-:W-:Y:S02]  /*2f70*/  PRMT R19, R8, 0x5410, R5 ;  /* 0x0000541008137816 */ /* 0x000fe40000000005 */
[----:B------:R-:W-:Y:S01]  /*2f80*/  PRMT R18, R4, 0x5410, R0 ;  /* 0x0000541004127816 */ /* 0x000fe20000000000 */
[----:B------:R-:W-:-:S05]  /*2f90*/  @P0 BRA `(.L_x_147) ;  /* 0x0000037000000947 */ /* 0x000fca0003800000 */
[----:B------:R-:W-:Y:S01]  /*2fa0*/  ISETP.GE.AND P0, PT, R138, c[0x0][0x27c], PT ;  /* 0x00009f008a007a0c */ /* 0x000fe20003f06270 */
[----:B------:R-:W1:Y:S01]  /*2fb0*/  LDS.128 R8, [R188+0xc080] ;  /* 0x00c08000bc087984 */ /* 0x000e620000000c00 */
[----:B------:R-:W-:Y:S02]  /*2fc0*/  MOV R4, R2 ;  /* 0x0000000200047202 */ /* 0x000fe40000000f00 */
[----:B------:R-:W-:Y:S02]  /*2fd0*/  MOV R24, R22 ;  /* 0x0000001600187202 */ /* 0x000fe40000000f00 */
[----:B------:R-:W-:Y:S02]  /*2fe0*/  MOV R16, R3 ;  /* 0x0000000300107202 */ /* 0x000fe40000000f00 */
[----:B------:R-:W-:Y:S05]  /*2ff0*/  MOV R26, R23 ;  /* 0x00000017001a7202 */ /* 0x000fea0000000f00 */
[--C-:B------:R-:W-:Y:S01]  /*3000*/  @!P0 SHF.R.U64 R5, R2, 0x10, R3.reuse ;  /* 0x0000001002058819 */ /* 0x100fe20000001203 */
[----:B------:R-:W-:Y:S01]  /*3010*/  @!P0 HADD2.F32 R4, -RZ, R4.H0_H0 ;  /* 0x20000004ff048230 */ /* 0x000fe20000004100 */
[----:B------:R-:W-:Y:S01]  /*3020*/  @!P0 SHF.R.U32.HI R17, RZ, 0x10, R3 ;  /* 0x00000010ff118819 */ /* 0x000fe20000011603 */
[----:B------:R-:W-:Y:S01]  /*3030*/  @!P0 HADD2.F32 R16, -RZ, R16.H0_H0 ;  /* 0x20000010ff108230 */ /* 0x000fe20000004100 */
[--C-:B------:R-:W-:Y:S01]  /*3040*/  @!P0 SHF.R.U64 R25, R22, 0x10, R23.reuse ;  /* 0x0000001016198819 */ /* 0x100fe20000001217 */
[----:B------:R-:W-:Y:S01]  /*3050*/  @!P0 HADD2.F32 R22, -RZ, R24.H0_H0 ;  /* 0x20000018ff168230 */ /* 0x000fe20000004100 */
[----:B------:R-:W-:Y:S01]  /*3060*/  @!P0 SHF.R.U32.HI R27, RZ, 0x10, R23 ;  /* 0x00000010ff1b8819 */ /* 0x000fe20000011617 */
[----:B------:R-:W-:Y:S02]  /*3070*/  @!P0 HADD2.F32 R5, -RZ, R5.H0_H0 ;  /* 0x20000005ff058230 */ /* 0x000fe40000004100 */
[----:B------:R-:W-:Y:S01]  /*3080*/  @!P0 HADD2.F32 R17, -RZ, R17.H0_H0 ;  /* 0x20000011ff118230 */ /* 0x000fe20000004100 */
[----:B-1----:R-:W-:Y:S01]  /*3090*/  @!P0 IMAD.MOV.U32 R3, RZ, RZ, R9 ;  /* 0x000000ffff038224 */ /* 0x002fe200078e0009 */
[----:B------:R-:W-:Y:S04]  /*30a0*/  @!P0 MOV R0, R8 ;  /* 0x0000000800008202 */ /* 0x000fe80000000f00 */
[--C-:B------:R-:W-:Y:S02]  /*30b0*/  @!P0 HADD2.F32 R23, -RZ, R3.reuse.H1_H1 ;  /* 0x30000003ff178230 */ /* 0x100fe40000004100 */
[--C-:B------:R-:W-:Y:S02]  /*30c0*/  @!P0 HADD2.F32 R21, -RZ, R0.reuse.H1_H1 ;  /* 0x30000000ff158230 */ /* 0x100fe40000004100 */
[----:B------:R-:W-:Y:S02]  /*30d0*/  @!P0 HADD2.F32 R2, -RZ, R0.H0_H0 ;  /* 0x20000000ff028230 */ /* 0x000fe40000004100 */
[----:B------:R-:W-:Y:S01]  /*30e0*/  @!P0 HADD2.F32 R3, -RZ, R3.H0_H0 ;  /* 0x20000003ff038230 */ /* 0x000fe20000004100 */
[-C--:B------:R-:W-:Y:S02]  /*30f0*/  @!P0 FMUL.FTZ R24, R21, R4.reuse ;  /* 0x0000000415188220 */ /* 0x080fe40000410000 */
[C---:B------:R-:W-:Y:S01]  /*3100*/  @!P0 FMUL.FTZ R0, R2.reuse, R4 ;  /* 0x0000000402008220 */ /* 0x040fe20000410000 */
[----:B------:R-:W-:Y:S01]  /*3110*/  @!P0 MOV R4, R10 ;  /* 0x0000000a00048202 */ /* 0x000fe20000000f00 */
[----:B------:R-:W-:Y:S01]  /*3120*/  @!P0 FFMA.FTZ R41, R2, R22, -R24 ;  /* 0x0000001602298223 */ /* 0x000fe20000010818 */
[----:B------:R-:W-:Y:S01]  /*3130*/  @!P0 HADD2.F32 R24, -RZ, R25.H0_H0 ;  /* 0x20000019ff188230 */ /* 0x000fe20000004100 */
[-C--:B------:R-:W-:Y:S02]  /*3140*/  @!P0 FMUL.FTZ R25, R23, R5.reuse ;  /* 0x0000000517198220 */ /* 0x080fe40000410000 */
[C---:B------:R-:W-:Y:S02]  /*3150*/  @!P0 FMUL.FTZ R2, R3.reuse, R5 ;  /* 0x0000000503028220 */ /* 0x040fe40000410000 */
[----:B------:R-:W-:Y:S01]  /*3160*/  @!P0 FFMA.FTZ R40, R3, R24, -R25 ;  /* 0x0000001803288223 */ /* 0x000fe20000010819 */
[----:B------:R-:W-:Y:S01]  /*3170*/  @!P0 MOV R3, R11 ;  /* 0x0000000b00038202 */ /* 0x000fe20000000f00 */
[----:B------:R-:W-:Y:S01]  /*3180*/  @!P0 FFMA.FTZ R0, R21, R22, R0 ;  /* 0x0000001615008223 */ /* 0x000fe20000010000 */
[--C-:B------:R-:W-:Y:S01]  /*3190*/  @!P0 HADD2.F32 R21, -RZ, R4.reuse.H1_H1 ;  /* 0x30000004ff158230 */ /* 0x100fe20000004100 */
[----:B------:R-:W-:Y:S01]  /*31a0*/  @!P0 FFMA.FTZ R2, R23, R24, R2 ;  /* 0x0000001817028223 */ /* 0x000fe20000010002 */
[----:B------:R-:W-:Y:S02]  /*31b0*/  @!P0 HADD2.F32 R4, -RZ, R4.H0_H0 ;  /* 0x20000004ff048230 */ /* 0x000fe40000004100 */
[--C-:B------:R-:W-:Y:S01]  /*31c0*/  @!P0 HADD2.F32 R5, -RZ, R3.reuse.H0_H0 ;  /* 0x20000003ff058230 */ /* 0x100fe20000004100 */
[----:B------:R-:W-:Y:S01]  /*31d0*/  @!P0 FMUL.FTZ R37, R21, R16 ;  /* 0x0000001015258220 */ /* 0x000fe20000410000 */
[----:B------:R-:W-:Y:S01]  /*31e0*/  @!P0 HADD2.F32 R22, -RZ, R26.H0_H0 ;  /* 0x2000001aff168230 */ /* 0x000fe20000004100 */
[----:B------:R-:W-:Y:S01]  /*31f0*/  @!P0 F2FP.PACK_AB R2, R2, R40 ;  /* 0x000000280202823e */ /* 0x000fe200000000ff */
[----:B------:R-:W-:Y:S01]  /*3200*/  @!P0 HADD2.F32 R25, -RZ, R3.H1_H1 ;  /* 0x30000003ff198230 */ /* 0x000fe20000004100 */
[C---:B------:R-:W-:Y:S01]  /*3210*/  @!P0 FMUL.FTZ R3, R4.reuse, R16 ;  /* 0x0000001004038220 */ /* 0x040fe20000410000 */
[----:B------:R-:W-:Y:S01]  /*3220*/  @!P0 HADD2.F32 R26, -RZ, R27.H0_H0 ;  /* 0x2000001bff1a8230 */ /* 0x000fe20000004100 */
[----:B------:R-:W-:Y:S01]  /*3230*/  @!P0 FFMA.FTZ R37, R4, R22, -R37 ;  /* 0x0000001604258223 */ /* 0x000fe20000010825 */
[----:B------:R-:W-:Y:S01]  /*3240*/  @!P0 MOV R9, R2 ;  /* 0x0000000200098202 */ /* 0x000fe20000000f00 */
[-C--:B------:R-:W-:Y:S02]  /*3250*/  @!P0 FMUL.FTZ R27, R25, R17.reuse ;  /* 0x00000011191b8220 */ /* 0x080fe40000410000 */
[----:B------:R-:W-:Y:S02]  /*3260*/  @!P0 FMUL.FTZ R4, R5, R17 ;  /* 0x0000001105048220 */ /* 0x000fe40000410000 */
[----:B------:R-:W-:Y:S02]  /*3270*/  @!P0 FFMA.FTZ R3, R21, R22, R3 ;  /* 0x0000001615038223 */ /* 0x000fe40000010003 */
[-C--:B------:R-:W-:Y:S01]  /*3280*/  @!P0 FFMA.FTZ R27, R5, R26.reuse, -R27 ;  /* 0x0000001a051b8223 */ /* 0x080fe2000001081b */
[----:B------:R-:W-:Y:S01]  /*3290*/  @!P0 F2FP.PACK_AB R5, R0, R41 ;  /* 0x000000290005823e */ /* 0x000fe200000000ff */
[----:B------:R-:W-:Y:S01]  /*32a0*/  @!P0 FFMA.FTZ R4, R25, R26, R4 ;  /* 0x0000001a19048223 */ /* 0x000fe20000010004 */
[----:B------:R-:W-:Y:S03]  /*32b0*/  @!P0 F2FP.PACK_AB R3, R3, R37 ;  /* 0x000000250303823e */ /* 0x000fe600000000ff */
[----:B------:R-:W-:Y:S01]  /*32c0*/  @!P0 IMAD.MOV.U32 R8, RZ, RZ, R5 ;  /* 0x000000ffff088224 */ /* 0x000fe200078e0005 */
[----:B------:R-:W-:Y:S02]  /*32d0*/  @!P0 F2FP.PACK_AB R0, R4, R27 ;  /* 0x0000001b0400823e */ /* 0x000fe400000000ff */
[----:B------:R-:W-:Y:S02]  /*32e0*/  @!P0 MOV R10, R3 ;  /* 0x00000003000a8202 */ /* 0x000fe40000000f00 */
[----:B------:R-:W-:Y:S05]  /*32f0*/  @!P0 MOV R11, R0 ;  /* 0x00000000000b8202 */ /* 0x000fea0000000f00 */
[----:B------:R1:W-:Y:S02]  /*3300*/  STG.E.128 [R38.64], R8 ;  /* 0x0000000826007986 */ /* 0x0003e4000c101d06 */
.L_x_147:
[----:B------:R-:W-:Y:S05]  /*3310*/  BSYNC B0 ;  /* 0x0000000000007941 */ /* 0x000fea0003800000 */
.L_x_146:
[----:B------:R-:W-:Y:S01]  /*3320*/  ISETP.GE.AND P0, PT, R134, c[0x0][0x1d4], PT ;  /* 0x0000750086007a0c */ /* 0x000fe20003f06270 */
[----:B------:R-:W-:Y:S01]  /*3330*/  @!UPT UIADD3 URZ, URZ, URZ, URZ ;  /* 0x0000003f3f3ff290 */ /* 0x000fe2000fffe03f */
[----:B------:R-:W-:Y:S11]  /*3340*/  BSSY B0, `(.L_x_148) ;  /* 0x0000036000007945 */ /* 0x000ff60003800000 */
[----:B------:R-:W-:-:S05]  /*3350*/  @P0 BRA `(.L_x_149) ;  /* 0x0000034000000947 */ /* 0x000fca0003800000 */
[----:B------:R-:W-:Y:S01]  /*3360*/  ISETP.GE.AND P0, PT, R142, c[0x0][0x27c], PT ;  /* 0x00009f008e007a0c */ /* 0x000fe20003f06270 */
[----:B-1----:R-:W1:Y:S11]  /*3370*/  LDS.128 R8, [R188+0xd080] ;  /* 0x00d08000bc087984 */ /* 0x002e760000000c00 */
[----:B------:R-:W-:Y:S01]  /*3380*/  @!UPT UIADD3 URZ, URZ, URZ, URZ ;  /* 0x0000003f3f3ff290 */ /* 0x000fe2000fffe03f */
[----:B------:R-:W-:Y:S01]  /*3390*/  @!P0 HADD2.F32 R0, -RZ, R18.H0_H0 ;  /* 0x20000012ff008230 */ /* 0x000fe20000004100 */
[----:B------:R-:W-:Y:S01]  /*33a0*/  @!P0 SHF.R.U64 R4, R6, 0x10, R7 ;  /* 0x0000001006048819 */ /* 0x000fe20000001207 */
[----:B------:R-:W-:Y:S01]  /*33b0*/  @!P0 HADD2.F32 R6, -RZ, R34.H0_H0 ;  /* 0x20000022ff068230 */ /* 0x000fe20000004100 */
[----:B------:R-:W-:Y:S02]  /*33c0*/  @!P0 SHF.R.U64 R17, R28, 0x10, R29 ;  /* 0x000000101c118819 */ /* 0x000fe4000000121d */
[----:B------:R-:W-:Y:S01]  /*33d0*/  @!P0 SHF.R.U32.HI R7, RZ, 0x10, R7 ;  /* 0x00000010ff078819 */ /* 0x000fe20000011607 */
[----:B------:R-:W-:Y:S01]  /*33e0*/  @!P0 HADD2.F32 R4, -RZ, R4.H0_H0 ;  /* 0x20000004ff048230 */ /* 0x000fe20000004100 */
[----:B------:R-:W-:Y:S01]  /*33f0*/  @!P0 SHF.R.U32.HI R23, RZ, 0x10, R29 ;  /* 0x00000010ff178819 */ /* 0x000fe2000001161d */
[----:B------:R-:W-:Y:S02]  /*3400*/  @!P0 HADD2.F32 R17, -RZ, R17.H0_H0 ;  /* 0x20000011ff118230 */ /* 0x000fe40000004100 */
[----:B------:R-:W-:Y:S02]  /*3410*/  @!P0 HADD2.F32 R7, -RZ, R7.H0_H0 ;  /* 0x20000007ff078230 */ /* 0x000fe40000004100 */
[----:B------:R-:W-:Y:S01]  /*3420*/  @!P0 HADD2.F32 R23, -RZ, R23.H0_H0 ;  /* 0x20000017ff178230 */ /* 0x000fe20000004100 */
[----:B-1----:R-:W-:Y:S02]  /*3430*/  @!P0 MOV R2, R8 ;  /* 0x0000000800028202 */ /* 0x002fe40000000f00 */
[----:B------:R-:W-:Y:S03]  /*3440*/  @!P0 MOV R3, R9 ;  /* 0x0000000900038202 */ /* 0x000fe60000000f00 */
[--C-:B------:R-:W-:Y:S02]  /*3450*/  @!P0 HADD2.F32 R5, -RZ, R2.reuse.H1_H1 ;  /* 0x30000002ff058230 */ /* 0x100fe40000004100 */
[----:B------:R-:W-:Y:S02]  /*3460*/  @!P0 HADD2.F32 R2, -RZ, R2.H0_H0 ;  /* 0x20000002ff028230 */ /* 0x000fe40000004100 */
[--C-:B------:R-:W-:Y:S01]  /*3470*/  @!P0 HADD2.F32 R16, -RZ, R3.reuse.H1_H1 ;  /* 0x30000003ff108230 */ /* 0x100fe20000004100 */
[CC--:B------:R-:W-:Y:S01]  /*3480*/  @!P0 FMUL.FTZ R21, R5.reuse, R0.reuse ;  /* 0x0000000005158220 */ /* 0x0c0fe20000410000 */
[----:B------:R-:W-:Y:S01]  /*3490*/  @!P0 HADD2.F32 R3, -RZ, R3.H0_H0 ;  /* 0x20000003ff038230 */ /* 0x000fe20000004100 */
[C---:B------:R-:W-:Y:S02]  /*34a0*/  @!P0 FMUL.FTZ R0, R2.reuse, R0 ;  /* 0x0000000002008220 */ /* 0x040fe40000410000 */
[-C--:B------:R-:W-:Y:S02]  /*34b0*/  @!P0 FFMA.FTZ R26, R2, R6.reuse, -R21 ;  /* 0x00000006021a8223 */ /* 0x080fe40000010815 */
[----:B------:R-:W-:Y:S01]  /*34c0*/  @!P0 FFMA.FTZ R0, R5, R6, R0 ;  /* 0x0000000605008223 */ /* 0x000fe20000010000 */
[----:B------:R-:W-:Y:S01]  /*34d0*/  @!P0 MOV R5, R10 ;  /* 0x0000000a00058202 */ /* 0x000fe20000000f00 */
[CC--:B------:R-:W-:Y:S02]  /*34e0*/  @!P0 FMUL.FTZ R21, R16.reuse, R4.reuse ;  /* 0x0000000410158220 */ /* 0x0c0fe40000410000 */
[C---:B------:R-:W-:Y:S01]  /*34f0*/  @!P0 FMUL.FTZ R2, R3.reuse, R4 ;  /* 0x0000000403028220 */ /* 0x040fe20000410000 */
[----:B------:R-:W-:Y:S01]  /*3500*/  @!P0 MOV R4, R11 ;  /* 0x0000000b00048202 */ /* 0x000fe20000000f00 */
[-C--:B------:R-:W-:Y:S01]  /*3510*/  @!P0 FFMA.FTZ R25, R3, R17.reuse, -R21 ;  /* 0x0000001103198223 */ /* 0x080fe20000010815 */
[----:B------:R-:W-:Y:S01]  /*3520*/  @!P0 HADD2.F32 R3, -RZ, R18.H1_H1 ;  /* 0x30000012ff038230 */ /* 0x000fe20000004100 */
[----:B------:R-:W-:Y:S01]  /*3530*/  @!P0 FFMA.FTZ R2, R16, R17, R2 ;  /* 0x0000001110028223 */ /* 0x000fe20000010002 */
[--C-:B------:R-:W-:Y:S02]  /*3540*/  @!P0 HADD2.F32 R18, -RZ, R5.reuse.H1_H1 ;  /* 0x30000005ff128230 */ /* 0x100fe40000004100 */
[----:B------:R-:W-:Y:S02]  /*3550*/  @!P0 HADD2.F32 R6, -RZ, R5.H0_H0 ;  /* 0x20000005ff068230 */ /* 0x000fe40000004100 */
[----:B------:R-:W-:Y:S01]  /*3560*/  @!P0 F2FP.PACK_AB R2, R2, R25 ;  /* 0x000000190202823e */ /* 0x000fe200000000ff */
[----:B------:R-:W-:Y:S02]  /*3570*/  @!P0 HADD2.F32 R5, -RZ, R4.H0_H0 ;  /* 0x20000004ff058230 */ /* 0x000fe40000004100 */
[----:B------:R-:W-:Y:S01]  /*3580*/  @!P0 HADD2.F32 R21, -RZ, R34.H1_H1 ;  /* 0x30000022ff158230 */ /* 0x000fe20000004100 */
[----:B------:R-:W-:Y:S01]  /*3590*/  @!P0 MOV R9, R2 ;  /* 0x0000000200098202 */ /* 0x000fe20000000f00 */
[----:B------:R-:W-:Y:S01]  /*35a0*/  @!P0 HADD2.F32 R22, -RZ, R4.H1_H1 ;  /* 0x30000004ff168230 */ /* 0x000fe20000004100 */
[-C--:B------:R-:W-:Y:S02]  /*35b0*/  @!P0 FMUL.FTZ R4, R18, R3.reuse ;  /* 0x0000000312048220 */ /* 0x080fe40000410000 */
[C---:B------:R-:W-:Y:S02]  /*35c0*/  @!P0 FMUL.FTZ R3, R6.reuse, R3 ;  /* 0x0000000306038220 */ /* 0x040fe40000410000 */
[----:B------:R-:W-:Y:S02]  /*35d0*/  @!P0 FFMA.FTZ R6, R6, R21, -R4 ;  /* 0x0000001506068223 */ /* 0x000fe40000010804 */
[CC--:B------:R-:W-:Y:S02]  /*35e0*/  @!P0 FMUL.FTZ R4, R5.reuse, R7.reuse ;  /* 0x0000000705048220 */ /* 0x0c0fe40000410000 */
[----:B------:R-:W-:Y:S02]  /*35f0*/  @!P0 FMUL.FTZ R24, R22, R7 ;  /* 0x0000000716188220 */ /* 0x000fe40000410000 */
[----:B------:R-:W-:Y:S02]  /*3600*/  @!P0 FFMA.FTZ R3, R18, R21, R3 ;  /* 0x0000001512038223 */ /* 0x000fe40000010003 */
[-C--:B------:R-:W-:Y:S01]  /*3610*/  @!P0 FFMA.FTZ R24, R5, R23.reuse, -R24 ;  /* 0x0000001705188223 */ /* 0x080fe20000010818 */
[----:B------:R-:W-:Y:S01]  /*3620*/  @!P0 F2FP.PACK_AB R5, R0, R26 ;  /* 0x0000001a0005823e */ /* 0x000fe200000000ff */
[----:B------:R-:W-:Y:S01]  /*3630*/  @!P0 FFMA.FTZ R4, R22, R23, R4 ;  /* 0x0000001716048223 */ /* 0x000fe20000010004 */
[----:B------:R-:W-:Y:S02]  /*3640*/  @!P0 F2FP.PACK_AB R3, R3, R6 ;  /* 0x000000060303823e */ /* 0x000fe400000000ff */
[----:B------:R-:W-:Y:S02]  /*3650*/  @!P0 MOV R8, R5 ;  /* 0x0000000500088202 */ /* 0x000fe40000000f00 */
[----:B------:R-:W-:Y:S02]  /*3660*/  @!P0 F2FP.PACK_AB R0, R4, R24 ;  /* 0x000000180400823e */ /* 0x000fe400000000ff */
[----:B------:R-:W-:Y:S02]  /*3670*/  @!P0 MOV R10, R3 ;  /* 0x00000003000a8202 */ /* 0x000fe40000000f00 */
[----:B------:R-:W-:Y:S05]  /*3680*/  @!P0 MOV R11, R0 ;  /* 0x00000000000b8202 */ /* 0x000fea0000000f00 */
[----:B------:R1:W-:Y:S02]  /*3690*/  STG.E.128 [R38.64+0x80], R8 ;  /* 0x0000800826007986 */ /* 0x0003e4000c101d06 */
.L_x_149:
[----:B------:R-:W-:Y:S05]  /*36a0*/  BSYNC B0 ;  /* 0x0000000000007941 */ /* 0x000fea0003800000 */
.L_x_148:
        /* <DEDUP_REMOVED lines=8> */
[--C-:B------:R-:W-:Y:S01]  /*3730*/  @!P0 SHF.R.U64 R4, R12, 0x10, R13.reuse ;  /* 0x000000100c048819 */ /* 0x100fe2000000120d */
[--C-:B------:R-:W-:Y:S01]  /*3740*/  @!P0 HADD2.F32 R6, -RZ, R35.reuse.H0_H0 ;  /* 0x20000023ff068230 */ /* 0x100fe20000004100 */
[----:B------:R-:W-:Y:S01]  /*3750*/  @!P0 SHF.R.U32.HI R7, RZ, 0x10, R13 ;  /* 0x00000010ff078819 */ /* 0x000fe2000001160d */
[----:B------:R-:W-:Y:S01]  /*3760*/  @!P0 HADD2.F32 R17, -RZ, R35.H1_H1 ;  /* 0x30000023ff118230 */ /* 0x000fe20000004100 */
[--C-:B------:R-:W-:Y:S01]  /*3770*/  @!P0 SHF.R.U64 R13, R30, 0x10, R31.reuse ;  /* 0x000000101e0d8819 */ /* 0x100fe2000000121f */
[----:B------:R-:W-:Y:S01]  /*3780*/  @!P0 HADD2.F32 R4, -RZ, R4.H0_H0 ;  /* 0x20000004ff048230 */ /* 0x000fe20000004100 */
[----:B------:R-:W-:Y:S01]  /*3790*/  @!P0 SHF.R.U32.HI R21, RZ, 0x10, R31 ;  /* 0x00000010ff158819 */ /* 0x000fe2000001161f */
        /* <DEDUP_REMOVED lines=19> */
[----:B------:R-:W-:Y:S02]  /*38d0*/  @!P0 HADD2.F32 R3, -RZ, R19.H1_H1 ;  /* 0x30000013ff038230 */ /* 0x000fe40000004100 */
[----:B------:R-:W-:Y:S02]  /*38e0*/  @!P0 HADD2.F32 R6, -RZ, R5.H0_H0 ;  /* 0x20000005ff068230 */ /* 0x000fe40000004100 */
[----:B------:R-:W-:Y:S01]  /*38f0*/  @!P0 F2FP.PACK_AB R2, R2, R22 ;  /* 0x000000160202823e */ /* 0x000fe200000000ff */
[--C-:B------:R-:W-:Y:S02]  /*3900*/  @!P0 HADD2.F32 R5, -RZ, R4.reuse.H0_H0 ;  /* 0x20000004ff058230 */ /* 0x100fe40000004100 */
[----:B------:R-:W-:Y:S01]  /*3910*/  @!P0 HADD2.F32 R18, -RZ, R4.H1_H1 ;  /* 0x30000004ff128230 */ /* 0x000fe20000004100 */
[-C--:B------:R-:W-:Y:S01]  /*3920*/  @!P0 FMUL.FTZ R4, R16, R3.reuse ;  /* 0x0000000310048220 */ /* 0x080fe20000410000 */
[----:B------:R-:W-:Y:S01]  /*3930*/  @!P0 MOV R9, R2 ;  /* 0x0000000200098202 */ /* 0x000fe20000000f00 */
[C---:B------:R-:W-:Y:S01]  /*3940*/  @!P0 FMUL.FTZ R3, R6.reuse, R3 ;  /* 0x0000000306038220 */ /* 0x040fe20000410000 */
[----:B------:R-:W-:Y:S01]  /*3950*/  @!P0 HADD2.F32 R19, -RZ, R21.H0_H0 ;  /* 0x20000015ff138230 */ /* 0x000fe20000004100 */
[----:B------:R-:W-:Y:S02]  /*3960*/  @!P0 FFMA.FTZ R6, R6, R17, -R4 ;  /* 0x0000001106068223 */ /* 0x000fe40000010804 */
[CC--:B------:R-:W-:Y:S02]  /*3970*/  @!P0 FMUL.FTZ R4, R5.reuse, R7.reuse ;  /* 0x0000000705048220 */ /* 0x0c0fe40000410000 */
[----:B------:R-:W-:Y:S02]  /*3980*/  @!P0 FMUL.FTZ R21, R18, R7 ;  /* 0x0000000712158220 */ /* 0x000fe40000410000 */
[----:B------:R-:W-:Y:S02]  /*3990*/  @!P0 FFMA.FTZ R3, R16, R17, R3 ;  /* 0x0000001110038223 */ /* 0x000fe40000010003 */
[----:B------:R-:W-:Y:S01]  /*39a0*/  @!P0 FFMA.FTZ R21, R5, R19, -R21 ;  /* 0x0000001305158223 */ /* 0x000fe20000010815 */
        /* <DEDUP_REMOVED lines=8> */
.L_x_151:
[----:B------:R-:W-:Y:S05]  /*3a30*/  BSYNC B0 ;  /* 0x0000000000007941 */ /* 0x000fea0003800000 */
.L_x_150:
[----:B------:R-:W-:Y:S11]  /*3a40*/  ISETP.GE.AND P0, PT, R197, c[0x0][0x1d4], PT ;  /* 0x00007500c5007a0c */ /* 0x000ff60003f06270 */
[----:B------:R-:W-:Y:S02]  /*3a50*/  @!UPT UIADD3 URZ, URZ, URZ, URZ ;  /* 0x0000003f3f3ff290 */ /* 0x000fe4000fffe03f */
        /* <DEDUP_REMOVED lines=12> */
[----:B------:R-:W-:Y:S02]  /*3b20*/  @!P0 HADD2.F32 R15, -RZ, R36.H1_H1 ;  /* 0x30000024ff0f8230 */ /* 0x000fe40000004100 */
        /* <DEDUP_REMOVED lines=17> */
[--C-:B------:R-:W-:Y:S01]  /*3c40*/  @!P0 HADD2.F32 R14, -RZ, R5.reuse.H1_H1 ;  /* 0x30000005ff0e8230 */ /* 0x100fe20000004100 */
        /* <DEDUP_REMOVED lines=8> */
[C---:B------:R-:W-:Y:S02]  /*3cd0*/  @!P0 FMUL.FTZ R3, R6.reuse, R3 ;  /* 0x0000000306038220 */ /* 0x040fe40000410000 */
        /* <DEDUP_REMOVED lines=12> */
[----:B------:R1:W-:Y:S01]  /*3da0*/  STG.E.128 [R38.64+0x180], R8 ;  /* 0x0001800826007986 */ /* 0x0003e2000c101d06 */
[----:B------:R-:W-:-:S05]  /*3db0*/  BRA `(.L_x_145) ;  /* 0x0000134000007947 */ /* 0x000fca0003800000 */
.L_x_142:
        /* <DEDUP_REMOVED lines=14> */
[----:B------:R-:W-:Y:S02]  /*3ea0*/  CS2R R14, SRZ ;  /* 0x00000000000e7805 */ /* 0x000fe4000001ff00 */
[----:B------:R-:W-:Y:S01]  /*3eb0*/  IMAD.X R2, R19, 0x1, R97, P0 ;  /* 0x0000000113027824 */ /* 0x000fe200000e0661 */
[----:B------:R-:W-:Y:S05]  /*3ec0*/  IADD3 R3, P0, R78, R16, RZ ;  /* 0x000000104e037210 */ /* 0x000fea0007f1e0ff */
        /* <DEDUP_REMOVED lines=8> */
[----:B------:R1:W5:Y:S04]  /*3f50*/  @!P0 LDG.E.128 R24, [R8.64] ;  /* 0x0000000608188981 */ /* 0x000368000c1e1d00 */
[----:B------:R1:W5:Y:S01]  /*3f60*/  @!P0 LDG.E.128 R4, [R2.64] ;  /* 0x0000000602048981 */ /* 0x000362000c1e1d00 */
[----:B------:R-:W-:Y:S11]  /*3f70*/  ISETP.GE.AND P0, PT, R134, c[0x0][0x27c], PT ;  /* 0x00009f0086007a0c */ /* 0x000ff60003f06270 */
[----:B------:R-:W-:Y:S02]  /*3f80*/  @!UPT UIADD3 URZ, URZ, URZ, URZ ;  /* 0x0000003f3f3ff290 */ /* 0x000fe4000fffe03f */
[----:B------:R1:W5:Y:S04]  /*3f90*/  @!P0 LDG.E.128 R36, [R8.64+0x80] ;  /* 0x0000800608248981 */ /* 0x000368000c1e1d00 */
[----:B------:R1:W5:Y:S02]  /*3fa0*/  @!P0 LDG.E.128 R12, [R2.64+0x80] ;  /* 0x00008006020c8981 */ /* 0x000364000c1e1d00 */
.L_x_153:
[----:B------:R-:W-:Y:S05]  /*3fb0*/  BSYNC B0 ;  /* 0x0000000000007941 */ /* 0x000fea0003800000 */
.L_x_152:
[----:B------:R-:W-:Y:S04]  /*3fc0*/  IADD3 R59, P0, R128, R10, RZ ;  /* 0x0000000a803b7210 */ /* 0x000fe80007f1e0ff */
[----:B------:R-:W-:Y:S01]  /*3fd0*/  IADD3.X R58, R18, R106, RZ, P0, !PT ;  /* 0x0000006a123a7210 */ /* 0x000fe200007fe4ff */
        /* <DEDUP_REMOVED lines=16> */
[----:B------:R-:W-:Y:S01]  /*40e0*/  IMAD.MOV.U32 R28, RZ, RZ, R25 ;  /* 0x000000ffff1c7224 */ /* 0x000fe200078e0019 */
[----:B------:R-:W-:Y:S01]  /*40f0*/  ISETP.GE.AND P2, PT, R67, c[0x0][0x1d4], PT ;  /* 0x0000750043007a0c */ /* 0x000fe20003f46270 */
[----:B------:R-:W1:Y:S01]  /*4100*/  LDS.128 R40, [R88+0xc080] ;  /* 0x00c0800058287984 */ /* 0x000e620000000c00 */
[CC--:B------:R-:W-:Y:S01]  /*4110*/  IADD3 R0, P1, P0, R64.reuse, R59.reuse, R86 ;  /* 0x0000003b40007210 */ /* 0x0c0fe2000783e056 */
[----:B------:R-:W-:Y:S01]  /*4120*/  IMAD.MOV.U32 R20, RZ, RZ, R7 ;  /* 0x000000ffff147224 */ /* 0x000fe200078e0007 */
[----:B------:R-:W-:Y:S01]  /*4130*/  MOV R10, R6 ;  /* 0x00000006000a7202 */ /* 0x000fe20000000f00 */
[----:B------:R-:W-:Y:S01]  /*4140*/  IMAD.MOV.U32 R44, RZ, RZ, R27 ;  /* 0x000000ffff2c7224 */ /* 0x000fe200078e001b */
[C---:B------:R-:W-:Y:S02]  /*4150*/  IADD3.X R3, R63.reuse, R58, R95, P1, P0 ;  /* 0x0000003a3f037210 */ /* 0x040fe40000fe045f */
[----:B------:R-:W-:Y:S01]  /*4160*/  MOV R33, R26 ;  /* 0x0000001a00217202 */ /* 0x000fe20000000f00 */
[----:B------:R-:W2:Y:S04]  /*4170*/  LDS.128 R16, [R92+0xc080] ;  /* 0x00c080005c107984 */ /* 0x000ea80000000c00 */
[----:B------:R-:W-:Y:S04]  /*4180*/  @!P2 IADD3 R2, P1, P0, R64, R59, R67 ;  /* 0x0000003b4002a210 */ /* 0x000fe8000783e043 */
[----:B------:R-:W-:Y:S02]  /*4190*/  @!P2 IADD3.X R8, R63, R58, R90, P1, P0 ;  /* 0x0000003a3f08a210 */ /* 0x000fe40000fe045a */
[C---:B------:R-:W-:Y:S04]  /*41a0*/  LEA R54, P0, R0.reuse, c[0x0][0x1c8], 0x1 ;  /* 0x0000720000367a11 */ /* 0x040fe800078008ff */
[----:B------:R-:W-:Y:S02]  /*41b0*/  LEA.HI.X R55, R0, c[0x0][0x1cc], R3, 0x1, P0 ;  /* 0x0000730000377a11 */ /* 0x000fe400000f0c03 */
[C---:B------:R-:W-:Y:S02]  /*41c0*/  @!P2 LEA R52, P0, R2.reuse, c[0x0][0x1c8], 0x1 ;  /* 0x000072000234aa11 */ /* 0x040fe400078008ff */
[----:B------:R-:W-:Y:S02]  /*41d0*/  MOV R0, R4 ;  /* 0x0000000400007202 */ /* 0x000fe40000000f00 */
[----:B------:R-:W-:Y:S01]  /*41e0*/  @!P2 LEA.HI.X R53, R2, c[0x0][0x1cc], R8, 0x1, P0 ;  /* 0x000073000235aa11 */ /* 0x000fe200000f0c08 */
[----:B------:R-:W-:Y:S01]  /*41f0*/  IMAD.MOV.U32 R2, RZ, RZ, R5 ;  /* 0x000000ffff027224 */ /* 0x000fe200078e0005 */
[----:B------:R-:W-:Y:S11]  /*4200*/  ISETP.GE.AND P0, PT, R132, c[0x0][0x27c], PT ;  /* 0x00009f0084007a0c */ /* 0x000ff60003f06270 */
[----:B------:R-:W-:Y:S02]  /*4210*/  @!UPT UIADD3 URZ, URZ, URZ, URZ ;  /* 0x0000003f3f3ff290 */ /* 0x000fe4000fffe03f */
[--C-:B------:R-:W-:Y:S01]  /*4220*/  @!P0 SHF.R.U32.HI R29, RZ, 0x10, R25.reuse ;  /* 0x00000010ff1d8819 */ /* 0x100fe20000011619 */
[----:B------:R-:W-:Y:S01]  /*4230*/  @!P0 HADD2.F32 R3, -RZ, R2.H0_H0 ;  /* 0x20000002ff038230 */ /* 0x000fe20000004100 */
[----:B------:R-:W-:Y:S01]  /*4240*/  @!P0 SHF.R.U64 R31, R24, 0x10, R25 ;  /* 0x00000010181f8819 */ /* 0x000fe20000001219 */
[----:B------:R-:W-:Y:S01]  /*4250*/  @!P0 HADD2.F32 R0, -RZ, R0.H0_H0 ;  /* 0x20000000ff008230 */ /* 0x000fe20000004100 */
[--C-:B------:R-:W-:Y:S01]  /*4260*/  @!P0 SHF.R.U32.HI R9, RZ, 0x10, R5.reuse ;  /* 0x00000010ff098819 */ /* 0x100fe20000011605 */
[----:B------:R-:W-:Y:S01]  /*4270*/  @!P0 HADD2.F32 R29, -RZ, R29.H0_H0 ;  /* 0x2000001dff1d8230 */ /* 0x000fe20000004100 */
[----:B-1----:R-:W-:Y:S02]  /*4280*/  @!P0 MOV R25, R41 ;  /* 0x0000002900198202 */ /* 0x002fe40000000f00 */
[----:B------:R-:W-:Y:S02]  /*4290*/  @!P0 MOV R30, R40 ;  /* 0x00000028001e8202 */ /* 0x000fe40000000f00 */
[----:B------:R-:W-:Y:S02]  /*42a0*/  @!P0 SHF.R.U64 R8, R4, 0x10, R5 ;  /* 0x0000001004088819 */ /* 0x000fe40000001205 */
[----:B--2---:R-:W-:Y:S02]  /*42b0*/  @!P0 MOV R5, R17 ;  /* 0x0000001100058202 */ /* 0x004fe40000000f00 */
[----:B------:R-:W-:Y:S01]  /*42c0*/  @!P0 SHF.R.U64 R11, R6, 0x10, R7 ;  /* 0x00000010060b8819 */ /* 0x000fe20000001207 */
[----:B------:R-:W-:Y:S01]  /*42d0*/  @!P0 IMAD.MOV.U32 R6, RZ, RZ, R16 ;  /* 0x000000ffff068224 */ /* 0x000fe200078e0010 */
[----:B------:R-:W-:Y:S02]  /*42e0*/  MOV R4, R24 ;  /* 0x0000001800047202 */ /* 0x000fe40000000f00 */
[----:B------:R-:W-:Y:S01]  /*42f0*/  @!P0 SHF.R.U64 R34, R26, 0x10, R27 ;  /* 0x000000101a228819 */ /* 0x000fe2000000121b */
[----:B------:R-:W-:Y:S01]  /*4300*/  @!P0 HADD2.F32 R26, -RZ, R25.H0_H0 ;  /* 0x20000019ff1a8230 */ /* 0x000fe20000004100 */
[----:B------:R-:W-:Y:S01]  /*4310*/  @!P0 SHF.R.U32.HI R21, RZ, 0x10, R7 ;  /* 0x00000010ff158819 */ /* 0x000fe20000011607 */
[----:B------:R-:W-:Y:S01]  /*4320*/  @!P0 HADD2.F32 R7, -RZ, R30.H0_H0 ;  /* 0x2000001eff078230 */ /* 0x000fe20000004100 */
[----:B------:R-:W-:Y:S01]  /*4330*/  @!P0 SHF.R.U32.HI R45, RZ, 0x10, R27 ;  /* 0x00000010ff2d8819 */ /* 0x000fe2000001161b */
[----:B------:R-:W-:Y:S01]  /*4340*/  @!P0 HADD2.F32 R2, -RZ, R6.H0_H0 ;  /* 0x20000006ff028230 */ /* 0x000fe20000004100 */
[----:B------:R-:W-:Y:S01]  /*4350*/  @!P0 MOV R35, R43 ;  /* 0x0000002b00238202 */ /* 0x000fe20000000f00 */
[----:B------:R-:W-:Y:S01]  /*4360*/  @!P0 HADD2.F32 R24, -RZ, R4.H0_H0 ;  /* 0x20000004ff188230 */ /* 0x000fe20000004100 */
[CC--:B------:R-:W-:Y:S01]  /*4370*/  @!P0 FMUL.FTZ R32, R7.reuse, R0.reuse ;  /* 0x0000000007208220 */ /* 0x0c0fe20000410000 */
[----:B------:R-:W-:Y:S01]  /*4380*/  @!P0 HADD2.F32 R4, -RZ, R5.H0_H0 ;  /* 0x20000005ff048230 */ /* 0x000fe20000004100 */
[----:B------:R-:W-:Y:S01]  /*4390*/  @!P0 FMUL.FTZ R0, R2, R0 ;  /* 0x0000000002008220 */ /* 0x000fe20000410000 */
[----:B------:R-:W-:Y:S01]  /*43a0*/  @!P0 HADD2.F32 R27, -RZ, R28.H0_H0 ;  /* 0x2000001cff1b8230 */ /* 0x000fe20000004100 */
[-C--:B------:R-:W-:Y:S02]  /*43b0*/  @!P0 FMUL.FTZ R28, R26, R3.reuse ;  /* 0x000000031a1c8220 */ /* 0x080fe40000410000 */
[C---:B------:R-:W-:Y:S02]  /*43c0*/  @!P0 FMUL.FTZ R3, R4.reuse, R3 ;  /* 0x0000000304038220 */ /* 0x040fe40000410000 */
[----:B------:R-:W-:Y:S01]  /*43d0*/  @!P0 FFMA.FTZ R60, R4, R27, -R28 ;  /* 0x0000001b043c8223 */ /* 0x000fe2000001081c */
[----:B------:R-:W-:Y:S01]  /*43e0*/  @!P0 HADD2.F32 R4, -RZ, R9.H0_H0 ;  /* 0x20000009ff048230 */ /* 0x000fe20000004100 */
[-C--:B------:R-:W-:Y:S01]  /*43f0*/  @!P0 FFMA.FTZ R61, R2, R24.reuse, -R32 ;  /* 0x00000018023d8223 */ /* 0x080fe20000010820 */
[----:B------:R-:W-:Y:S01]  /*4400*/  @!P0 HADD2.F32 R28, -RZ, R25.H1_H1 ;  /* 0x30000019ff1c8230 */ /* 0x000fe20000004100 */
[----:B------:R-:W-:Y:S01]  /*4410*/  @!P0 FFMA.FTZ R0, R7, R24, R0 ;  /* 0x0000001807008223 */ /* 0x000fe20000010000 */
[----:B------:R-:W-:Y:S02]  /*4420*/  @!P0 HADD2.F32 R24, -RZ, R30.H1_H1 ;  /* 0x3000001eff188230 */ /* 0x000fe40000004100 */
[----:B------:R-:W-:Y:S01]  /*4430*/  @!P0 HADD2.F32 R7, -RZ, R8.H0_H0 ;  /* 0x20000008ff078230 */ /* 0x000fe20000004100 */
[-C--:B------:R-:W-:Y:S01]  /*4440*/  @!P0 FMUL.FTZ R8, R28, R4.reuse ;  /* 0x000000041c088220 */ /* 0x080fe20000410000 */
[----:B------:R-:W-:Y:S02]  /*4450*/  @!P0 HADD2.F32 R2, -RZ, R5.H1_H1 ;  /* 0x30000005ff028230 */ /* 0x000fe40000004100 */
[----:B------:R-:W-:Y:S02]  /*4460*/  @!P0 HADD2.F32 R25, -RZ, R31.H0_H0 ;  /* 0x2000001fff198230 */ /* 0x000fe40000004100 */
[----:B------:R-:W-:Y:S01]  /*4470*/  @!P0 HADD2.F32 R5, -RZ, R6.H1_H1 ;  /* 0x30000006ff058230 */ /* 0x000fe20000004100 */
[----:B------:R-:W-:Y:S01]  /*4480*/  @!P0 FMUL.FTZ R6, R24, R7 ;  /* 0x0000000718068220 */ /* 0x000fe20000410000 */
[----:B------:R-:W-:Y:S01]  /*4490*/  @!P0 HADD2.F32 R9, -RZ, R10.H0_H0 ;  /* 0x2000000aff098230 */ /* 0x000fe20000004100 */
[C---:B------:R-:W-:Y:S01]  /*44a0*/  @!P0 FFMA.FTZ R57, R2.reuse, R29, -R8 ;  /* 0x0000001d02398223 */ /* 0x040fe20000010808 */
[----:B------:R-:W-:Y:S01]  /*44b0*/  @!P0 HADD2.F32 R31, -RZ, R33.H0_H0 ;  /* 0x20000021ff1f8230 */ /* 0x000fe20000004100 */
[----:B------:R-:W-:Y:S01]  /*44c0*/  @!P0 IMAD.MOV.U32 R8, RZ, RZ, R42 ;  /* 0x000000ffff088224 */ /* 0x000fe200078e002a */
[----:B------:R-:W-:Y:S01]  /*44d0*/  @!P0 HADD2.F32 R33, -RZ, R34.H0_H0 ;  /* 0x20000022ff218230 */ /* 0x000fe20000004100 */
[----:B------:R-:W-:Y:S01]  /*44e0*/  @!P0 FMUL.FTZ R4, R2, R4 ;  /* 0x0000000402048220 */ /* 0x000fe20000410000 */
[----:B------:R-:W-:Y:S01]  /*44f0*/  @!P0 HADD2.F32 R34, -RZ, R44.H0_H0 ;  /* 0x2000002cff228230 */ /* 0x000fe20000004100 */
[C---:B------:R-:W-:Y:S01]  /*4500*/  @!P0 FMUL.FTZ R2, R5.reuse, R7 ;  /* 0x0000000705028220 */ /* 0x040fe20000410000 */
[--C-:B------:R-:W-:Y:S01]  /*4510*/  @!P0 HADD2.F32 R32, -RZ, R8.reuse.H1_H1 ;  /* 0x30000008ff208230 */ /* 0x100fe20000004100 */
[-C--:B------:R-:W-:Y:S01]  /*4520*/  @!P0 FFMA.FTZ R56, R5, R25.reuse, -R6 ;  /* 0x0000001905388223 */ /* 0x080fe20000010806 */
[----:B------:R-:W-:Y:S01]  /*4530*/  @!P0 MOV R5, R18 ;  /* 0x0000001200058202 */ /* 0x000fe20000000f00 */
[----:B------:R-:W-:Y:S01]  /*4540*/  @!P0 FFMA.FTZ R2, R24, R25, R2 ;  /* 0x0000001918028223 */ /* 0x000fe20000010002 */
[----:B------:R-:W-:Y:S01]  /*4550*/  @!P0 HADD2.F32 R6, -RZ, R11.H0_H0 ;  /* 0x2000000bff068230 */ /* 0x000fe20000004100 */
[----:B------:R-:W-:Y:S01]  /*4560*/  @!P0 FFMA.FTZ R3, R26, R27, R3 ;  /* 0x0000001b1a038223 */ /* 0x000fe20000010003 */
[----:B------:R-:W-:Y:S01]  /*4570*/  @!P0 HADD2.F32 R30, -RZ, R8.H0_H0 ;  /* 0x20000008ff1e8230 */ /* 0x000fe20000004100 */
[----:B------:R-:W-:Y:S01]  /*4580*/  @!P0 FFMA.FTZ R4, R28, R29, R4 ;  /* 0x0000001d1c048223 */ /* 0x000fe20000010004 */
[--C-:B------:R-:W-:Y:S01]  /*4590*/  @!P0 HADD2.F32 R7, -RZ, R5.reuse.H1_H1 ;  /* 0x30000005ff078230 */ /* 0x100fe20000004100 */
[----:B------:R-:W-:Y:S01]  /*45a0*/  @!P0 FMUL.FTZ R10, R32, R6 ;  /* 0x00000006200a8220 */ /* 0x000fe20000410000 */
[----:B------:R-:W-:Y:S01]  /*45b0*/  @!P0 HADD2.F32 R8, -RZ, R5.H0_H0 ;  /* 0x20000005ff088230 */ /* 0x000fe20000004100 */
[----:B------:R-:W-:Y:S01]  /*45c0*/  @!P0 FMUL.FTZ R11, R30, R9 ;  /* 0x000000091e0b8220 */ /* 0x000fe20000410000 */
[----:B------:R-:W-:Y:S01]  /*45d0*/  @!P0 F2FP.PACK_AB R25, R57, R60 ;  /* 0x0000003c3919823e */ /* 0x000fe200000000ff */
[C---:B------:R-:W-:Y:S01]  /*45e0*/  @!P0 FMUL.FTZ R6, R7.reuse, R6 ;  /* 0x0000000607068220 */ /* 0x040fe20000410000 */
[----:B------:R-:W-:Y:S01]  /*45f0*/  @!P0 F2FP.PACK_AB R24, R56, R61 ;  /* 0x0000003d3818823e */ /* 0x000fe200000000ff */
[----:B------:R-:W-:Y:S01]  /*4600*/  @!P0 FFMA.FTZ R51, R7, R33, -R10 ;  /* 0x0000002107338223 */ /* 0x000fe2000001080a */
[----:B------:R-:W-:Y:S01]  /*4610*/  @!P0 MOV R17, R25 ;  /* 0x0000001900118202 */ /* 0x000fe20000000f00 */
[----:B------:R-:W-:Y:S01]  /*4620*/  @!P0 IMAD.MOV.U32 R7, RZ, RZ, R19 ;  /* 0x000000ffff078224 */ /* 0x000fe200078e0013 */
[----:B------:R-:W-:Y:S01]  /*4630*/  @!P0 MOV R16, R24 ;  /* 0x0000001800108202 */ /* 0x000fe20000000f00 */
[C---:B------:R-:W-:Y:S01]  /*4640*/  @!P0 FFMA.FTZ R50, R8.reuse, R31, -R11 ;  /* 0x0000001f08328223 */ /* 0x040fe2000001080b */
[----:B------:R-:W-:Y:S01]  /*4650*/  @!P0 HADD2.F32 R10, -RZ, R20.H0_H0 ;  /* 0x20000014ff0a8230 */ /* 0x000fe20000004100 */
[----:B------:R-:W-:Y:S01]  /*4660*/  @!P0 FMUL.FTZ R5, R8, R9 ;  /* 0x0000000908058220 */ /* 0x000fe20000410000 */
[----:B------:R-:W-:Y:S01]  /*4670*/  @!P0 HADD2.F32 R11, -RZ, R21.H0_H0 ;  /* 0x20000015ff0b8230 */ /* 0x000fe20000004100 */
[----:B------:R-:W-:Y:S01]  /*4680*/  @!P0 F2FP.PACK_AB R3, R4, R3 ;  /* 0x000000030403823e */ /* 0x000fe200000000ff */
[--C-:B------:R-:W-:Y:S01]  /*4690*/  @!P0 HADD2.F32 R20, -RZ, R35.reuse.H0_H0 ;  /* 0x20000023ff148230 */ /* 0x100fe20000004100 */
[----:B------:R-:W-:Y:S01]  /*46a0*/  @!P0 FFMA.FTZ R5, R30, R31, R5 ;  /* 0x0000001f1e058223 */ /* 0x000fe20000010005 */
[----:B------:R-:W-:Y:S01]  /*46b0*/  @!P0 HADD2.F32 R21, -RZ, R35.H1_H1 ;  /* 0x30000023ff158230 */ /* 0x000fe20000004100 */
[----:B------:R-:W-:Y:S01]  /*46c0*/  @!P0 FFMA.FTZ R6, R32, R33, R6 ;  /* 0x0000002120068223 */ /* 0x000fe20000010006 */
[--C-:B------:R-:W-:Y:S01]  /*46d0*/  @!P0 HADD2.F32 R9, -RZ, R7.reuse.H1_H1 ;  /* 0x30000007ff098230 */ /* 0x100fe20000004100 */
[----:B------:R-:W-:Y:S01]  /*46e0*/  @!P0 FMUL.FTZ R49, R20, R10 ;  /* 0x0000000a14318220 */ /* 0x000fe20000410000 */
[----:B------:R-:W-:Y:S01]  /*46f0*/  @!P0 HADD2.F32 R8, -RZ, R7.H0_H0 ;  /* 0x20000007ff088230 */ /* 0x000fe20000004100 */
[----:B------:R-:W-:Y:S01]  /*4700*/  @!P0 FMUL.FTZ R44, R21, R11 ;  /* 0x0000000b152c8220 */ /* 0x000fe20000410000 */
[----:B------:R-:W-:Y:S01]  /*4710*/  @!P0 HADD2.F32 R35, -RZ, R45.H0_H0 ;  /* 0x2000002dff238230 */ /* 0x000fe20000004100 */
[----:B------:R-:W-:Y:S02]  /*4720*/  @!P0 IMAD.MOV.U32 R41, RZ, RZ, R3 ;  /* 0x000000ffff298224 */ /* 0x000fe400078e0003 */
[C---:B------:R-:W-:Y:S02]  /*4730*/  @!P0 FFMA.FTZ R49, R8.reuse, R34, -R49 ;  /* 0x0000002208318223 */ /* 0x040fe40000010831 */
[C---:B------:R-:W-:Y:S02]  /*4740*/  @!P0 FFMA.FTZ R44, R9.reuse, R35, -R44 ;  /* 0x00000023092c8223 */ /* 0x040fe4000001082c */
[----:B------:R-:W-:Y:S02]  /*4750*/  @!P0 FMUL.FTZ R7, R8, R10 ;  /* 0x0000000a08078220 */ /* 0x000fe40000410000 */
[----:B------:R-:W-:Y:S01]  /*4760*/  @!P0 FMUL.FTZ R8, R9, R11 ;  /* 0x0000000b09088220 */ /* 0x000fe20000410000 */
[----:B------:R-:W-:Y:S01]  /*4770*/  @!P0 F2FP.PACK_AB R11, R51, R50 ;  /* 0x00000032330b823e */ /* 0x000fe200000000ff */
[----:B------:R-:W-:Y:S01]  /*4780*/  @!P0 FFMA.FTZ R7, R20, R34, R7 ;  /* 0x0000002214078223 */ /* 0x000fe20000010007 */
[----:B------:R-:W-:Y:S01]  /*4790*/  @!P0 F2FP.PACK_AB R10, R44, R49 ;  /* 0x000000312c0a823e */ /* 0x000fe200000000ff */
[----:B------:R-:W-:Y:S01]  /*47a0*/  @!P0 FFMA.FTZ R8, R21, R35, R8 ;  /* 0x0000002315088223 */ /* 0x000fe20000010008 */
[----:B------:R-:W-:Y:S01]  /*47b0*/  @!P0 F2FP.PACK_AB R9, R2, R0 ;  /* 0x000000000209823e */ /* 0x000fe200000000ff */
[----:B------:R-:W-:Y:S01]  /*47c0*/  @!P0 IMAD.MOV.U32 R18, RZ, RZ, R11 ;  /* 0x000000ffff128224 */ /* 0x000fe200078e000b */
[----:B------:R-:W-:Y:S02]  /*47d0*/  @!P0 MOV R19, R10 ;  /* 0x0000000a00138202 */ /* 0x000fe40000000f00 */
[----:B------:R-:W-:Y:S02]  /*47e0*/  @!P0 F2FP.PACK_AB R2, R6, R5 ;  /* 0x000000050602823e */ /* 0x000fe400000000ff */
[----:B------:R-:W-:Y:S01]  /*47f0*/  @!P0 F2FP.PACK_AB R0, R8, R7 ;  /* 0x000000070800823e */ /* 0x000fe200000000ff */
[----:B------:R1:W-:Y:S01]  /*4800*/  STG.E.128 [R54.64], R16 ;  /* 0x0000001036007986 */ /* 0x0003e2000c101d06 */
[----:B------:R-:W-:Y:S02]  /*4810*/  @!P0 MOV R40, R9 ;  /* 0x0000000900288202 */ /* 0x000fe40000000f00 */
[----:B------:R-:W-:Y:S02]  /*4820*/  @!P0 MOV R42, R2 ;  /* 0x00000002002a8202 */ /* 0x000fe40000000f00 */
[----:B------:R-:W-:Y:S05]  /*4830*/  @!P0 MOV R43, R0 ;  /* 0x00000000002b8202 */ /* 0x000fea0000000f00 */
[----:B------:R1:W-:Y:S02]  /*4840*/  @!P2 STG.E.128 [R52.64], R40 ;  /* 0x000000283400a986 */ /* 0x0003e4000c101d06 */
.L_x_155:
[----:B------:R-:W-:Y:S05]  /*4850*/  BSYNC B0 ;  /* 0x0000000000007941 */ /* 0x000fea0003800000 */
.L_x_154:
[----:B------:R-:W-:Y:S11]  /*4860*/  ISETP.GE.AND P0, PT, R134, c[0x0][0x1d4], PT ;  /* 0x0000750086007a0c */ /* 0x000ff60003f06270 */
[----:B------:R-:W-:Y:S02]  /*4870*/  @!UPT UIADD3 URZ, URZ, URZ, URZ ;  /* 0x0000003f3f3ff290 */ /* 0x000fe4000fffe03f */
[----:B------:R-:W-:-:S05]  /*4880*/  @P0 BRA `(.L_x_145) ;  /* 0x0000087000000947 */ /* 0x000fca0003800000 */
[----:B-1----:R-:W1:Y:S01]  /*4890*/  LDS.128 R40, [R87+0xc080] ;  /* 0x00c0800057287984 */ /* 0x002e620000000c00 */
[----:B------:R-:W-:Y:S04]  /*48a0*/  IADD3 R0, P1, P0, R64, R59, R69 ;  /* 0x0000003b40007210 */ /* 0x000fe8000783e045 */
[----:B------:R-:W-:Y:S02]  /*48b0*/  IADD3.X R2, R63, R58, R94, P1, P0 ;  /* 0x0000003a3f027210 */ /* 0x000fe40000fe045e */
[C---:B------:R-:W-:Y:S01]  /*48c0*/  LEA R44, P0, R0.reuse, c[0x0][0x1c8], 0x1 ;  /* 0x00007200002c7a11 */ /* 0x040fe200078008ff */
[----:B------:R-:W2:Y:S03]  /*48d0*/  LDS.128 R16, [R91+0xc080] ;  /* 0x00c080005b107984 */ /* 0x000ea60000000c00 */
[----:B------:R-:W-:Y:S02]  /*48e0*/  LEA.HI.X R45, R0, c[0x0][0x1cc], R2, 0x1, P0 ;  /* 0x00007300002d7a11 */ /* 0x000fe400000f0c02 */
[----:B------:R-:W-:Y:S11]  /*48f0*/  ISETP.GE.AND P0, PT, R134, c[0x0][0x27c], PT ;  /* 0x00009f0086007a0c */ /* 0x000ff60003f06270 */
[----:B------:R-:W-:Y:S02]  /*4900*/  @!UPT UIADD3 URZ, URZ, URZ, URZ ;  /* 0x0000003f3f3ff290 */ /* 0x000fe4000fffe03f */
[----:B------:R-:W-:Y:S01]  /*4910*/  @!P0 HADD2.F32 R3, -RZ, R22.H0_H0 ;  /* 0x20000016ff038230 */ /* 0x000fe20000004100 */
[----:B------:R-:W-:Y:S01]  /*4920*/  @!P0 SHF.R.U32.HI R4, RZ, 0x10, R13 ;  /* 0x00000010ff048819 */ /* 0x000fe2000001160d */
[----:B------:R-:W-:Y:S01]  /*4930*/  @!P0 HADD2.F32 R24, -RZ, R46.H0_H0 ;  /* 0x2000002eff188230 */ /* 0x000fe20000004100 */
[----:B------:R-:W-:Y:S01]  /*4940*/  @!P0 SHF.R.U32.HI R8, RZ, 0x10, R37 ;  /* 0x00000010ff088819 */ /* 0x000fe20000011625 */
[----:B------:R-:W-:Y:S01]  /*4950*/  @!P0 HADD2.F32 R27, -RZ, R47.H0_H0 ;  /* 0x2000002fff1b8230 */ /* 0x000fe20000004100 */
[--C-:B------:R-:W-:Y:S01]  /*4960*/  @!P0 SHF.R.U64 R11, R14, 0x10, R15.reuse ;  /* 0x000000100e0b8819 */ /* 0x100fe2000000120f */
[----:B------:R-:W-:Y:S01]  /*4970*/  @!P0 HADD2.F32 R4, -RZ, R4.H0_H0 ;  /* 0x20000004ff048230 */ /* 0x000fe20000004100 */
[----:B------:R-:W-:Y:S01]  /*4980*/  @!P0 SHF.R.U32.HI R9, RZ, 0x10, R15 ;  /* 0x00000010ff098819 */ /* 0x000fe2000001160f */
[----:B------:R-:W-:Y:S01]  /*4990*/  @!P0 HADD2.F32 R25, -RZ, R8.H0_H0 ;  /* 0x20000008ff198230 */ /* 0x000fe20000004100 */
[--C-:B------:R-:W-:Y:S01]  /*49a0*/  @!P0 SHF.R.U32.HI R29, RZ, 0x10, R39.reuse ;  /* 0x00000010ff1d8819 */ /* 0x100fe20000011627 */
[----:B------:R-:W-:Y:S01]  /*49b0*/  @!P0 HADD2.F32 R11, -RZ, R11.H0_H0 ;  /* 0x2000000bff0b8230 */ /* 0x000fe20000004100 */
[----:B------:R-:W-:Y:S01]  /*49c0*/  @!P0 SHF.R.U64 R28, R38, 0x10, R39 ;  /* 0x00000010261c8819 */ /* 0x000fe20000001227 */
[----:B------:R-:W-:Y:S01]  /*49d0*/  @!P0 HADD2.F32 R14, -RZ, R46.H1_H1 ;  /* 0x3000002eff0e8230 */ /* 0x000fe20000004100 */
[----:B------:R-:W-:Y:S01]  /*49e0*/  @!P0 SHF.R.U64 R7, R12, 0x10, R13 ;  /* 0x000000100c078819 */ /* 0x000fe2000000120d */
[----:B-1----:R-:W-:Y:S01]  /*49f0*/  @!P0 IMAD.MOV.U32 R33, RZ, RZ, R42 ;  /* 0x000000ffff218224 */ /* 0x002fe200078e002a */
[----:B------:R-:W-:Y:S01]  /*4a00*/  @!P0 MOV R5, R41 ;  /* 0x0000002900058202 */ /* 0x000fe20000000f00 */
[----:B------:R-:W-:Y:S01]  /*4a10*/  @!P0 HADD2.F32 R32, -RZ, R29.H0_H0 ;  /* 0x2000001dff208230 */ /* 0x000fe20000004100 */
[----:B------:R-:W-:Y:S01]  /*4a20*/  @!P0 MOV R10, R40 ;  /* 0x00000028000a8202 */ /* 0x000fe20000000f00 */
[----:B------:R-:W-:Y:S01]  /*4a30*/  @!P0 HADD2.F32 R30, -RZ, R47.H1_H1 ;  /* 0x3000002fff1e8230 */ /* 0x000fe20000004100 */
[----:B------:R-:W-:Y:S01]  /*4a40*/  @!P0 SHF.R.U64 R12, R36, 0x10, R37 ;  /* 0x00000010240c8819 */ /* 0x000fe20000001225 */
[----:B------:R-:W-:Y:S01]  /*4a50*/  @!P0 HADD2.F32 R21, -RZ, R5.H0_H0 ;  /* 0x20000005ff158230 */ /* 0x000fe20000004100 */
[----:B--2---:R-:W-:Y:S01]  /*4a60*/  @!P0 MOV R2, R17 ;  /* 0x0000001100028202 */ /* 0x004fe20000000f00 */
[----:B------:R-:W-:Y:S03]  /*4a70*/  @!P0 HADD2.F32 R26, -RZ, R33.H0_H0 ;  /* 0x20000021ff1a8230 */ /* 0x000fe60000004100 */
[-C--:B------:R-:W-:Y:S01]  /*4a80*/  @!P0 FMUL.FTZ R6, R21, R3.reuse ;  /* 0x0000000315068220 */ /* 0x080fe20000410000 */
[----:B------:R-:W-:Y:S02]  /*4a90*/  @!P0 HADD2.F32 R13, -RZ, R10.H0_H0 ;  /* 0x2000000aff0d8230 */ /* 0x000fe40000004100 */
[--C-:B------:R-:W-:Y:S02]  /*4aa0*/  @!P0 HADD2.F32 R0, -RZ, R2.reuse.H0_H0 ;  /* 0x20000002ff008230 */ /* 0x100fe40000004100 */
[----:B------:R-:W-:Y:S02]  /*4ab0*/  @!P0 HADD2.F32 R2, -RZ, R2.H1_H1 ;  /* 0x30000002ff028230 */ /* 0x000fe40000004100 */
[----:B------:R-:W-:Y:S01]  /*4ac0*/  @!P0 HADD2.F32 R20, -RZ, R12.H0_H0 ;  /* 0x2000000cff148230 */ /* 0x000fe20000004100 */
[C---:B------:R-:W-:Y:S01]  /*4ad0*/  @!P0 FMUL.FTZ R3, R0.reuse, R3 ;  /* 0x0000000300038220 */ /* 0x040fe20000410000 */
[----:B------:R-:W-:Y:S01]  /*4ae0*/  @!P0 HADD2.F32 R28, -RZ, R28.H0_H0 ;  /* 0x2000001cff1c8230 */ /* 0x000fe20000004100 */
[----:B------:R-:W-:Y:S01]  /*4af0*/  @!P0 FFMA.FTZ R49, R0, R24, -R6 ;  /* 0x0000001800318223 */ /* 0x000fe20000010806 */
[----:B------:R-:W-:Y:S01]  /*4b00*/  @!P0 MOV R6, R16 ;  /* 0x0000001000068202 */ /* 0x000fe20000000f00 */
[----:B------:R-:W-:Y:S02]  /*4b10*/  @!P0 HADD2.F32 R0, -RZ, R22.H1_H1 ;  /* 0x30000016ff008230 */ /* 0x000fe40000004100 */
[----:B------:R-:W-:Y:S02]  /*4b20*/  @!P0 HADD2.F32 R22, -RZ, R5.H1_H1 ;  /* 0x30000005ff168230 */ /* 0x000fe40000004100 */
[--C-:B------:R-:W-:Y:S01]  /*4b30*/  @!P0 HADD2.F32 R5, -RZ, R6.reuse.H0_H0 ;  /* 0x20000006ff058230 */ /* 0x100fe20000004100 */
[----:B------:R-:W-:Y:S01]  /*4b40*/  @!P0 FMUL.FTZ R15, R13, R0 ;  /* 0x000000000d0f8220 */ /* 0x000fe20000410000 */
[----:B------:R-:W-:Y:S01]  /*4b50*/  @!P0 HADD2.F32 R6, -RZ, R6.H1_H1 ;  /* 0x30000006ff068230 */ /* 0x000fe20000004100 */
[----:B------:R-:W-:Y:S02]  /*4b60*/  @!P0 FMUL.FTZ R8, R22, R4 ;  /* 0x0000000416088220 */ /* 0x000fe40000410000 */
[C---:B------:R-:W-:Y:S02]  /*4b70*/  @!P0 FMUL.FTZ R0, R5.reuse, R0 ;  /* 0x0000000005008220 */ /* 0x040fe40000410000 */
[C---:B------:R-:W-:Y:S01]  /*4b80*/  @!P0 FFMA.FTZ R46, R2.reuse, R25, -R8 ;  /* 0x00000019022e8223 */ /* 0x040fe20000010808 */
[----:B------:R-:W-:Y:S01]  /*4b90*/  @!P0 MOV R8, R18 ;  /* 0x0000001200088202 */ /* 0x000fe20000000f00 */
[----:B------:R-:W-:Y:S01]  /*4ba0*/  @!P0 FFMA.FTZ R39, R5, R14, -R15 ;  /* 0x0000000e05278223 */ /* 0x000fe2000001080f */
[----:B------:R-:W-:Y:S01]  /*4bb0*/  @!P0 HADD2.F32 R5, -RZ, R23.H0_H0 ;  /* 0x20000017ff058230 */ /* 0x000fe20000004100 */
[----:B------:R-:W-:Y:S01]  /*4bc0*/  @!P0 FMUL.FTZ R4, R2, R4 ;  /* 0x0000000402048220 */ /* 0x000fe20000410000 */
[----:B------:R-:W-:Y:S01]  /*4bd0*/  @!P0 HADD2.F32 R2, -RZ, R7.H0_H0 ;  /* 0x20000007ff028230 */ /* 0x000fe20000004100 */
[----:B------:R-:W-:Y:S01]  /*4be0*/  @!P0 FFMA.FTZ R0, R13, R14, R0 ;  /* 0x0000000e0d008223 */ /* 0x000fe20000010000 */
[----:B------:R-:W-:Y:S02]  /*4bf0*/  @!P0 HADD2.F32 R7, -RZ, R8.H0_H0 ;  /* 0x20000008ff078230 */ /* 0x000fe40000004100 */
[----:B------:R-:W-:Y:S01]  /*4c00*/  @!P0 HADD2.F32 R15, -RZ, R10.H1_H1 ;  /* 0x3000000aff0f8230 */ /* 0x000fe20000004100 */
[-C--:B------:R-:W-:Y:S02]  /*4c10*/  @!P0 FMUL.FTZ R10, R26, R5.reuse ;  /* 0x000000051a0a8220 */ /* 0x080fe40000410000 */
[----:B------:R-:W-:Y:S02]  /*4c20*/  @!P0 FMUL.FTZ R5, R7, R5 ;  /* 0x0000000507058220 */ /* 0x000fe40000410000 */
[-C--:B------:R-:W-:Y:S02]  /*4c30*/  @!P0 FMUL.FTZ R12, R15, R2.reuse ;  /* 0x000000020f0c8220 */ /* 0x080fe40000410000 */
[----:B------:R-:W-:Y:S01]  /*4c40*/  @!P0 FFMA.FTZ R37, R7, R27, -R10 ;  /* 0x0000001b07258223 */ /* 0x000fe2000001080a */
[----:B------:R-:W-:Y:S01]  /*4c50*/  @!P0 HADD2.F32 R7, -RZ, R23.H1_H1 ;  /* 0x30000017ff078230 */ /* 0x000fe20000004100 */
[C---:B------:R-:W-:Y:S01]  /*4c60*/  @!P0 FMUL.FTZ R2, R6.reuse, R2 ;  /* 0x0000000206028220 */ /* 0x040fe20000410000 */
[----:B------:R-:W-:Y:S01]  /*4c70*/  @!P0 MOV R23, R43 ;  /* 0x0000002b00178202 */ /* 0x000fe20000000f00 */
[-C--:B------:R-:W-:Y:S01]  /*4c80*/  @!P0 FFMA.FTZ R38, R6, R20.reuse, -R12 ;  /* 0x0000001406268223 */ /* 0x080fe2000001080c */
[----:B------:R-:W-:Y:S01]  /*4c90*/  @!P0 MOV R6, R19 ;  /* 0x0000001300068202 */ /* 0x000fe20000000f00 */
[----:B------:R-:W-:Y:S01]  /*4ca0*/  @!P0 FFMA.FTZ R2, R15, R20, R2 ;  /* 0x000000140f028223 */ /* 0x000fe20000010002 */
[----:B------:R-:W-:Y:S01]  /*4cb0*/  @!P0 HADD2.F32 R12, -RZ, R9.H0_H0 ;  /* 0x20000009ff0c8230 */ /* 0x000fe20000004100 */
[----:B------:R-:W-:Y:S01]  /*4cc0*/  @!P0 FFMA.FTZ R3, R21, R24, R3 ;  /* 0x0000001815038223 */ /* 0x000fe20000010003 */
[--C-:B------:R-:W-:Y:S01]  /*4cd0*/  @!P0 HADD2.F32 R31, -RZ, R23.reuse.H1_H1 ;  /* 0x30000017ff1f8230 */ /* 0x100fe20000004100 */
[----:B------:R-:W-:Y:S01]  /*4ce0*/  @!P0 FFMA.FTZ R4, R22, R25, R4 ;  /* 0x0000001916048223 */ /* 0x000fe20000010004 */
[----:B------:R-:W-:Y:S01]  /*4cf0*/  @!P0 HADD2.F32 R29, -RZ, R23.H0_H0 ;  /* 0x20000017ff1d8230 */ /* 0x000fe20000004100 */
[----:B------:R-:W-:Y:S01]  /*4d00*/  @!P0 FFMA.FTZ R5, R26, R27, R5 ;  /* 0x0000001b1a058223 */ /* 0x000fe20000010005 */
[----:B------:R-:W-:Y:S01]  /*4d10*/  @!P0 HADD2.F32 R23, -RZ, R33.H1_H1 ;  /* 0x30000021ff178230 */ /* 0x000fe20000004100 */
[----:B------:R-:W-:Y:S01]  /*4d20*/  @!P0 FMUL.FTZ R33, R31, R12 ;  /* 0x0000000c1f218220 */ /* 0x000fe20000410000 */
[----:B------:R-:W-:Y:S01]  /*4d30*/  @!P0 F2FP.PACK_AB R3, R4, R3 ;  /* 0x000000030403823e */ /* 0x000fe200000000ff */
[----:B------:R-:W-:Y:S01]  /*4d40*/  @!P0 HADD2.F32 R10, -RZ, R8.H1_H1 ;  /* 0x30000008ff0a8230 */ /* 0x000fe20000004100 */
[----:B------:R-:W-:Y:S01]  /*4d50*/  @!P0 FMUL.FTZ R34, R29, R7 ;  /* 0x000000071d228220 */ /* 0x000fe20000410000 */
[--C-:B------:R-:W-:Y:S01]  /*4d60*/  @!P0 HADD2.F32 R9, -RZ, R6.reuse.H0_H0 ;  /* 0x20000006ff098230 */ /* 0x100fe20000004100 */
[----:B------:R-:W-:Y:S01]  /*4d70*/  @!P0 MOV R41, R3 ;  /* 0x0000000300298202 */ /* 0x000fe20000000f00 */
[----:B------:R-:W-:Y:S01]  /*4d80*/  @!P0 HADD2.F32 R8, -RZ, R6.H1_H1 ;  /* 0x30000006ff088230 */ /* 0x000fe20000004100 */
[----:B------:R-:W-:Y:S02]  /*4d90*/  @!P0 FMUL.FTZ R35, R23, R11 ;  /* 0x0000000b17238220 */ /* 0x000fe40000410000 */
[C---:B------:R-:W-:Y:S02]  /*4da0*/  @!P0 FFMA.FTZ R34, R9.reuse, R30, -R34 ;  /* 0x0000001e09228223 */ /* 0x040fe40000010822 */
[----:B------:R-:W-:Y:S01]  /*4db0*/  @!P0 FFMA.FTZ R36, R8, R32, -R33 ;  /* 0x0000002008248223 */ /* 0x000fe20000010821 */
[----:B------:R-:W-:Y:S01]  /*4dc0*/  @!P0 F2FP.PACK_AB R33, R46, R49 ;  /* 0x000000312e21823e */ /* 0x000fe200000000ff */
[C---:B------:R-:W-:Y:S02]  /*4dd0*/  @!P0 FFMA.FTZ R35, R10.reuse, R28, -R35 ;  /* 0x0000001c0a238223 */ /* 0x040fe40000010823 */
[----:B------:R-:W-:Y:S01]  /*4de0*/  @!P0 FMUL.FTZ R6, R10, R11 ;  /* 0x0000000b0a068220 */ /* 0x000fe20000410000 */
[----:B------:R-:W-:Y:S01]  /*4df0*/  @!P0 F2FP.PACK_AB R11, R38, R39 ;  /* 0x00000027260b823e */ /* 0x000fe200000000ff */
[----:B------:R-:W-:Y:S01]  /*4e00*/  @!P0 FMUL.FTZ R7, R9, R7 ;  /* 0x0000000709078220 */ /* 0x000fe20000410000 */
[----:B------:R-:W-:Y:S01]  /*4e10*/  @!P0 F2FP.PACK_AB R10, R36, R34 ;  /* 0x00000022240a823e */ /* 0x000fe200000000ff */
[----:B------:R-:W-:Y:S01]  /*4e20*/  @!P0 FMUL.FTZ R8, R8, R12 ;  /* 0x0000000c08088220 */ /* 0x000fe20000410000 */
[----:B------:R-:W-:Y:S01]  /*4e30*/  @!P0 F2FP.PACK_AB R9, R35, R37 ;  /* 0x000000252309823e */ /* 0x000fe200000000ff */
[----:B------:R-:W-:Y:S01]  /*4e40*/  @!P0 FFMA.FTZ R6, R23, R28, R6 ;  /* 0x0000001c17068223 */ /* 0x000fe20000010006 */
[----:B------:R-:W-:Y:S01]  /*4e50*/  @!P0 MOV R17, R33 ;  /* 0x0000002100118202 */ /* 0x000fe20000000f00 */
[----:B------:R-:W-:Y:S01]  /*4e60*/  @!P0 FFMA.FTZ R7, R29, R30, R7 ;  /* 0x0000001e1d078223 */ /* 0x000fe20000010007 */
[----:B------:R-:W-:Y:S01]  /*4e70*/  @!P0 MOV R18, R9 ;  /* 0x0000000900128202 */ /* 0x000fe20000000f00 */
[----:B------:R-:W-:Y:S01]  /*4e80*/  @!P0 IMAD.MOV.U32 R16, RZ, RZ, R11 ;  /* 0x000000ffff108224 */ /* 0x000fe200078e000b */
[----:B------:R-:W-:Y:S01]  /*4e90*/  @!P0 MOV R19, R10 ;  /* 0x0000000a00138202 */ /* 0x000fe20000000f00 */
[----:B------:R-:W-:Y:S01]  /*4ea0*/  @!P0 FFMA.FTZ R8, R31, R32, R8 ;  /* 0x000000201f088223 */ /* 0x000fe20000010008 */
[----:B------:R-:W-:Y:S02]  /*4eb0*/  @!P0 F2FP.PACK_AB R9, R2, R0 ;  /* 0x000000000209823e */ /* 0x000fe400000000ff */
[----:B------:R-:W-:Y:S01]  /*4ec0*/  @!P0 F2FP.PACK_AB R2, R6, R5 ;  /* 0x000000050602823e */ /* 0x000fe200000000ff */
[----:B------:R1:W-:Y:S01]  /*4ed0*/  STG.E.128 [R44.64], R16 ;  /* 0x000000102c007986 */ /* 0x0003e2000c101d06 */
[----:B------:R-:W-:Y:S01]  /*4ee0*/  @!P0 F2FP.PACK_AB R0, R8, R7 ;  /* 0x000000070800823e */ /* 0x000fe200000000ff */
[----:B------:R-:W-:Y:S01]  /*4ef0*/  @!P0 IMAD.MOV.U32 R40, RZ, RZ, R9 ;  /* 0x000000ffff288224 */ /* 0x000fe200078e0009 */
[----:B------:R-:W-:Y:S02]  /*4f00*/  @!P0 MOV R42, R2 ;  /* 0x00000002002a8202 */ /* 0x000fe40000000f00 */
[----:B------:R-:W-:Y:S02]  /*4f10*/  @!P0 MOV R43, R0 ;  /* 0x00000000002b8202 */ /* 0x000fe40000000f00 */
[----:B------:R-:W-:Y:S11]  /*4f20*/  ISETP.GE.AND P0, PT, R68, c[0x0][0x1d4], PT ;  /* 0x0000750044007a0c */ /* 0x000ff60003f06270 */
[----:B------:R-:W-:Y:S02]  /*4f30*/  @!UPT UIADD3 URZ, URZ, URZ, URZ ;  /* 0x0000003f3f3ff290 */ /* 0x000fe4000fffe03f */
[----:B------:R-:W-:-:S05]  /*4f40*/  @P0 BRA `(.L_x_145) ;  /* 0x000001b000000947 */ /* 0x000fca0003800000 */
[----:B------:R-:W-:Y:S04]  /*4f50*/  IADD3 R0, P1, P0, R64, R59, R68 ;  /* 0x0000003b40007210 */ /* 0x000fe8000783e044 */
[----:B------:R-:W-:Y:S02]  /*4f60*/  IADD3.X R3, R63, R58, R89, P1, P0 ;  /* 0x0000003a3f037210 */ /* 0x000fe40000fe0459 */
[C---:B------:R-:W-:Y:S04]  /*4f70*/  LEA R2, P0, R0.reuse, c[0x0][0x1c8], 0x1 ;  /* 0x0000720000027a11 */ /* 0x040fe800078008ff */
[----:B------:R-:W-:Y:S05]  /*4f80*/  LEA.HI.X R3, R0, c[0x0][0x1cc], R3, 0x1, P0 ;  /* 0x0000730000037a11 */ /* 0x000fea00000f0c03 */
[----:B------:R2:W-:Y:S01]  /*4f90*/  STG.E.128 [R2.64], R40 ;  /* 0x0000002802007986 */ /* 0x0005e2000c101d06 */
[----:B------:R-:W-:-:S05]  /*4fa0*/  BRA `(.L_x_145) ;  /* 0x0000015000007947 */ /* 0x000fca0003800000 */
.L_x_141:
[----:B------:R-:W-:Y:S05]  /*4fb0*/  IMAD R0, R48, -0x20, R66 ;  /* 0xffffffe030007824 */ /* 0x000fea00078e0242 */
[----:B------:R-:W-:Y:S04]  /*4fc0*/  IMNMX R0, R0, 0x20, PT ;  /* 0x0000002000007817 */ /* 0x000fe80003800200 */
[----:B------:R-:W-:Y:S11]  /*4fd0*/  ISETP.GE.AND P0, PT, R198, R0, PT ;  /* 0x00000000c600720c */ /* 0x000ff60003f06270 */
[----:B------:R-:W-:Y:S02]  /*4fe0*/  @!UPT UIADD3 URZ, URZ, URZ, URZ ;  /* 0x0000003f3f3ff290 */ /* 0x000fe4000fffe03f */
[----:B------:R-:W-:-:S05]  /*4ff0*/  @P0 BRA `(.L_x_145) ;  /* 0x0000010000000947 */ /* 0x000fca0003800000 */
[----:B------:R-:W-:Y:S11]  /*5000*/  ISETP.GE.AND P0, PT, R132, c[0x0][0x1d4], PT ;  /* 0x0000750084007a0c */ /* 0x000ff60003f06270 */
[----:B------:R-:W-:Y:S02]  /*5010*/  @!UPT UIADD3 URZ, URZ, URZ, URZ ;  /* 0x0000003f3f3ff290 */ /* 0x000fe4000fffe03f */
[----:B------:R-:W1:Y:S04]  /*5020*/  @!P0 LDS.128 R8, [R188+0xc080] ;  /* 0x00c08000bc088984 */ /* 0x000e680000000c00 */
[----:B-1----:R-:W-:Y:S01]  /*5030*/  @!P0 STG.E.128 [R38.64], R8 ;  /* 0x0000000826008986 */ /* 0x002fe2000c101d06 */
[----:B------:R-:W-:Y:S11]  /*5040*/  ISETP.GE.AND P0, PT, R134, c[0x0][0x1d4], PT ;  /* 0x0000750086007a0c */ /* 0x000ff60003f06270 */
[----:B------:R-:W-:Y:S02]  /*5050*/  @!UPT UIADD3 URZ, URZ, URZ, URZ ;  /* 0x0000003f3f3ff290 */ /* 0x000fe4000fffe03f */
[----:B------:R-:W1:Y:S04]  /*5060*/  @!P0 LDS.128 R4, [R188+0xd080] ;  /* 0x00d08000bc048984 */ /* 0x000e680000000c00 */
[----:B-1----:R-:W-:Y:S01]  /*5070*/  @!P0 STG.E.128 [R38.64+0x80], R4 ;  /* 0x0000800426008986 */ /* 0x002fe2000c101d06 */
[----:B------:R-:W-:Y:S11]  /*5080*/  ISETP.GE.AND P0, PT, R196, c[0x0][0x1d4], PT ;  /* 0x00007500c4007a0c */ /* 0x000ff60003f06270 */
[----:B------:R-:W-:Y:S02]  /*5090*/  @!UPT UIADD3 URZ, URZ, URZ, URZ ;  /* 0x0000003f3f3ff290 */ /* 0x000fe4000fffe03f */
[----:B------:R-:W1:Y:S04]  /*50a0*/  @!P0 LDS.128 R4, [R188+0xe080] ;  /* 0x00e08000bc048984 */ /* 0x000e680000000c00 */
[----:B-1----:R-:W-:Y:S01]  /*50b0*/  @!P0 STG.E.128 [R38.64+0x100], R4 ;  /* 0x0001000426008986 */ /* 0x002fe2000c101d06 */
[----:B------:R-:W-:Y:S11]  /*50c0*/  ISETP.GE.AND P0, PT, R197, c[0x0][0x1d4], PT ;  /* 0x00007500c5007a0c */ /* 0x000ff60003f06270 */
[----:B------:R-:W-:Y:S02]  /*50d0*/  @!UPT UIADD3 URZ, URZ, URZ, URZ ;  /* 0x0000003f3f3ff290 */ /* 0x000fe4000fffe03f */
[----:B------:R-:W1:Y:S04]  /*50e0*/  @!P0 LDS.128 R4, [R188+0xf080] ;  /* 0x00f08000bc048984 */ /* 0x000e680000000c00 */
[----:B-1----:R1:W-:Y:S02]  /*50f0*/  @!P0 STG.E.128 [R38.64+0x180], R4 ;  /* 0x0001800426008986 */ /* 0x0023e4000c101d06 */
.L_x_145:
[----:B------:R-:W-:Y:S05]  /*5100*/  BSYNC B1 ;  /* 0x0000000000017941 */ /* 0x000fea0003800000 */
.L_x_140:
[----:B-1---5:R-:W-:Y:S01]  /*5110*/  IMAD.SHL.U32 R6, R48, 0x20, RZ ;  /* 0x0000002030067824 */ /* 0x022fe200078e00ff */
[----:B------:R-:W-:Y:S03]  /*5120*/  BSSY B0, `(.L_x_156) ;  /* 0x0000036000007945 */ /* 0x000fe60003800000 */
[----:B------:R-:W-:Y:S05]  /*5130*/  IMAD.IADD R0, R104, 0x1, -R6 ;  /* 0x0000000168007824 */ /* 0x000fea00078e0a06 */
[----:B------:R-:W-:Y:S11]  /*5140*/  ISETP.GE.AND P0, PT, R0, 0x1, PT ;  /* 0x000000010000780c */ /* 0x000ff60003f06270 */
[----:B------:R-:W-:Y:S02]  /*5150*/  @!UPT UIADD3 URZ, URZ, URZ, URZ ;  /* 0x0000003f3f3ff290 */ /* 0x000fe4000fffe03f */
[C---:B------:R-:W-:Y:S02]  /*5160*/  @P0 LEA R0, P1, R48.reuse, R105, 0x5 ;  /* 0x0000006930000211 */ /* 0x040fe400078228ff */
[----:B--2---:R-:W-:Y:S02]  /*5170*/  @P0 MOV R3, R100 ;  /* 0x0000006400030202 */ /* 0x004fe40000000f00 */
[----:B------:R-:W-:Y:S05]  /*5180*/  @P0 LEA.HI.X R2, R48, R108, R62, 0x5, P1 ;  /* 0x0000006c30020211 */ /* 0x000fea00008f2c3e */
[----:B------:R-:W-:Y:S02]  /*5190*/  @P0 IMAD R4, R2, c[0x0][0x258], RZ ;  /* 0x0000960002040a24 */ /* 0x000fe400078e02ff */
[----:B------:R-:W-:Y:S04]  /*51a0*/  @P0 IMAD.MOV.U32 R2, RZ, RZ, R84 ;  /* 0x000000ffff020224 */ /* 0x000fe800078e0054 */
[C---:B------:R-:W-:Y:S04]  /*51b0*/  @P0 IMAD.WIDE.U32 R2, R0.reuse, c[0x0][0x258], R2 ;  /* 0x0000960000020a25 */ /* 0x040fe800078e0002 */
[----:B------:R-:W-:Y:S01]  /*51c0*/  @P0 IMAD R0, R0, c[0x0][0x25c], R4 ;  /* 0x0000970000000a24 */ /* 0x000fe200078e0204 */
[C---:B------:R-:W-:Y:S03]  /*51d0*/  @P0 LEA R4, P1, R2.reuse, c[0x0][0x250], 0x1 ;  /* 0x0000940002040a11 */ /* 0x040fe600078208ff */
[----:B------:R-:W-:Y:S05]  /*51e0*/  @P0 IMAD.IADD R0, R3, 0x1, R0 ;  /* 0x0000000103000824 */ /* 0x000fea00078e0200 */
[----:B------:R-:W-:Y:S02]  /*51f0*/  @P0 LEA.HI.X R5, R2, c[0x0][0x254], R0, 0x1, P1 ;  /* 0x0000950002050a11 */ /* 0x000fe400008f0c00 */
[----:B------:R-:W-:Y:S03]  /*5200*/  IADD3 R0, -R6, R66, RZ ;  /* 0x0000004206007210 */ /* 0x000fe60007ffe1ff */
[----:B------:R-:W-:Y:S01]  /*5210*/  @!PT LDS RZ, [RZ] ;  /* 0x00000000fffff984 */ /* 0x000fe20000000800 */
[----:B------:R-:W-:Y:S01]  /*5220*/  @!PT LDS RZ, [RZ] ;  /* 0x00000000fffff984 */ /* 0x000fe20000000800 */
[----:B------:R-:W-:Y:S01]  /*5230*/  @!PT LDS RZ, [RZ] ;  /* 0x00000000fffff984 */ /* 0x000fe20000000800 */
[----:B------:R1:W-:Y:S01]  /*5240*/  @P0 LDGSTS.E.BYPASS.LTC128B.128 [R188+0x8080], [R4.64], !P6 ;  /* 0x0808000004bc0fae */ /* 0x0003e2000f101d46 */
[----:B------:R-:W-:Y:S03]  /*5250*/  IMNMX R0, R0, 0x20, PT ;  /* 0x0000002000007817 */ /* 0x000fe60003800200 */
[----:B------:R1:W-:Y:S04]  /*5260*/  @P0 LDGSTS.E.BYPASS.LTC128B.128 [R188+0x9080], [R4.64+0x80], !P5 ;  /* 0x0908008004bc0fae */ /* 0x0003e8000e901d46 */
[----:B------:R1:W-:Y:S04]  /*5270*/  @P0 LDGSTS.E.BYPASS.LTC128B.128 [R188+0xa080], [R4.64+0x100], !P4 ;  /* 0x0a08010004bc0fae */ /* 0x0003e8000e101d46 */
[----:B------:R1:W-:Y:S01]  /*5280*/  @P0 LDGSTS.E.BYPASS.LTC128B.128 [R188+0xb080], [R4.64+0x180], !P3 ;  /* 0x0b08018004bc0fae */ /* 0x0003e2000d901d46 */
[----:B------:R-:W-:Y:S03]  /*5290*/  ISETP.GE.AND P0, PT, R198, R0, PT ;  /* 0x00000000c600720c */ /* 0x000fe60003f06270 */
[----:B------:R-:W0:Y:S01]  /*52a0*/  LDGDEPBAR ;  /* 0x00000000000079af */ /* 0x000e220000000000 */
[----:B------:R-:W-:Y:S04]  /*52b0*/  DEPBAR.LE SB0, 0x0 ;  /* 0x000080000000791a */ /* 0x000fe80000000000 */
[----:B------:R-:W-:Y:S06]  /*52c0*/  BAR.SYNC.DEFER_BLOCKING 0x0 ;  /* 0x0000000000007b1d */ /* 0x000fec0000010000 */
[----:B------:R-:W-:-:S05]  /*52d0*/  @P0 BRA `(.L_x_157) ;  /* 0x000001a000000947 */ /* 0x000fca0003800000 */
[C---:B-1----:R-:W-:Y:S01]  /*52e0*/  LEA R0, P0, R48.reuse, R110, 0x5 ;  /* 0x0000006e30007211 */ /* 0x042fe200078028ff */
[----:B------:R-:W-:Y:S02]  /*52f0*/  IMAD.MOV.U32 R4, RZ, RZ, R82 ;  /* 0x000000ffff047224 */ /* 0x000fe400078e0052 */
[----:B------:R-:W-:Y:S01]  /*5300*/  IMAD.MOV.U32 R5, RZ, RZ, R99 ;  /* 0x000000ffff057224 */ /* 0x000fe200078e0063 */
[----:B------:R-:W-:Y:S03]  /*5310*/  LEA.HI.X R2, R48, R109, R62, 0x5, P0 ;  /* 0x0000006d30027211 */ /* 0x000fe600000f2c3e */
[----:B------:R-:W-:Y:S04]  /*5320*/  IMAD.WIDE.U32 R4, R0, c[0x0][0x208], R4 ;  /* 0x0000820000047a25 */ /* 0x000fe800078e0004 */
[----:B------:R-:W-:Y:S04]  /*5330*/  IMAD R2, R2, c[0x0][0x208], RZ ;  /* 0x0000820002027a24 */ /* 0x000fe800078e02ff */
[----:B------:R-:W-:Y:S01]  /*5340*/  IMAD R0, R0, c[0x0][0x20c], R2 ;  /* 0x0000830000007a24 */ /* 0x000fe200078e0202 */
[C---:B------:R-:W-:Y:S03]  /*5350*/  LEA R2, P0, R4.reuse, c[0x0][0x1f8], 0x1 ;  /* 0x00007e0004027a11 */ /* 0x040fe600078008ff */
[----:B------:R-:W-:Y:S05]  /*5360*/  IMAD.IADD R0, R5, 0x1, R0 ;  /* 0x0000000105007824 */ /* 0x000fea00078e0200 */
[----:B------:R-:W-:Y:S02]  /*5370*/  LEA.HI.X R3, R4, c[0x0][0x1fc], R0, 0x1, P0 ;  /* 0x00007f0004037a11 */ /* 0x000fe400000f0c00 */
        /* <DEDUP_REMOVED lines=16> */
.L_x_157:
[----:B-1----:R-:W-:Y:S05]  /*5480*/  BSYNC B0 ;  /* 0x0000000000007941 */ /* 0x002fea0003800000 */
.L_x_156:
[C---:B------:R-:W-:Y:S02]  /*5490*/  ISETP.GT.AND P0, PT, R48.reuse, R107, PT ;  /* 0x0000006b3000720c */ /* 0x040fe40003f04270 */
[----:B------:R-:W-:Y:S11]  /*54a0*/  IADD3 R48, R48, -0x1, RZ ;  /* 0xffffffff30307810 */ /* 0x000ff60007ffe0ff */
[----:B------:R-:W-:Y:S01]  /*54b0*/  @P0 SHF.R.S32.HI R4, RZ, 0x1f, R48 ;  /* 0x0000001fff040819 */ /* 0x000fe20000011430 */
[----:B------:R-:W-:Y:S01]  /*54c0*/  @P0 IMAD R0, R123, R48, RZ ;  /* 0x000000307b000224 */ /* 0x000fe200078e02ff */
[----:B------:R-:W-:Y:S01]  /*54d0*/  @P0 MOV R3, R71 ;  /* 0x0000004700030202 */ /* 0x000fe20000000f00 */
[----:B------:R-:W-:Y:S02]  /*54e0*/  @P0 IMAD.MOV.U32 R2, RZ, RZ, R80 ;  /* 0x000000ffff020224 */ /* 0x000fe400078e0050 */
[-C--:B------:R-:W-:Y:S02]  /*54f0*/  @P0 IMAD R0, R4, R127.reuse, R0 ;  /* 0x0000007f04000224 */ /* 0x080fe400078e0200 */
[----:B------:R-:W-:Y:S04]  /*5500*/  @P0 IMAD.WIDE.U32 R2, R48, R127, R2 ;  /* 0x0000007f30020225 */ /* 0x000fe800078e0002 */
[----:B------:R-:W-:Y:S01]  /*5510*/  @P0 IMAD.IADD R0, R3, 0x1, R0 ;  /* 0x0000000103000824 */ /* 0x000fe200078e0200 */
[C---:B------:R-:W-:Y:S04]  /*5520*/  @P0 LEA R4, P1, R2.reuse, c[0x0][0x220], 0x1 ;  /* 0x0000880002040a11 */ /* 0x040fe800078208ff */
[----:B------:R-:W-:Y:S05]  /*5530*/  @P0 LEA.HI.X R5, R2, c[0x0][0x224], R0, 0x1, P1 ;  /* 0x0000890002050a11 */ /* 0x000fea00008f0c00 */
[----:B------:R-:W-:Y:S01]  /*5540*/  @!PT LDS RZ, [RZ] ;  /* 0x00000000fffff984 */ /* 0x000fe20000000800 */
[----:B------:R-:W-:Y:S01]  /*5550*/  @!PT LDS RZ, [RZ] ;  /* 0x00000000fffff984 */ /* 0x000fe20000000800 */
[----:B------:R-:W-:Y:S01]  /*5560*/  @!PT LDS RZ, [RZ] ;  /* 0x00000000fffff984 */ /* 0x000fe20000000800 */
[----:B------:R1:W-:Y:S04]  /*5570*/  @P0 LDGSTS.E.BYPASS.LTC128B.128 [R188+0xc080], [R4.64], !P6 ;  /* 0x0c08000004bc0fae */ /* 0x0003e8000f101d46 */
[----:B------:R1:W-:Y:S04]  /*5580*/  @P0 LDGSTS.E.BYPASS.LTC128B.128 [R188+0xd080], [R4.64+0x80], !P5 ;  /* 0x0d08008004bc0fae */ /* 0x0003e8000e901d46 */
[----:B------:R1:W-:Y:S04]  /*5590*/  @P0 LDGSTS.E.BYPASS.LTC128B.128 [R188+0xe080], [R4.64+0x100], !P4 ;  /* 0x0e08010004bc0fae */ /* 0x0003e8000e101d46 */
[----:B------:R1:W-:Y:S04]  /*55a0*/  @P0 LDGSTS.E.BYPASS.LTC128B.128 [R188+0xf080], [R4.64+0x180], !P3 ;  /* 0x0f08018004bc0fae */ /* 0x0003e8000d901d46 */
[----:B------:R-:W0:Y:S01]  /*55b0*/  LDGDEPBAR ;  /* 0x00000000000079af */ /* 0x000e220000000000 */
[----:B------:R-:W-:-:S05]  /*55c0*/  @P0 BRA `(.L_x_158) ;  /* 0xffffd40000000947 */ /* 0x000fca000383ffff */
[----:B------:R-:W-:Y:S01]  /*55d0*/  WARPSYNC 0xffffffff ;  /* 0xffffffff00007948 */ /* 0x000fe20003800000 */
[----:B------:R-:W-:Y:S06]  /*55e0*/  BAR.SYNC.DEFER_BLOCKING 0x0 ;  /* 0x0000000000007b1d */ /* 0x000fec0000010000 */
.L_x_139:
[----:B------:R-:W-:Y:S01]  /*55f0*/  ISETP.GE.AND P0, PT, R131, 0x1, PT ;  /* 0x000000018300780c */ /* 0x000fe20003f06270 */
[----:B------:R-:W-:Y:S01]  /*5600*/  BSSY B0, `(.L_x_159) ;  /* 0x0000021000007945 */ /* 0x000fe20003800000 */
[----:B------:R-:W-:Y:S01]  /*5610*/  IMAD.IADD R9, R116, 0x1, R117 ;  /* 0x0000000174097824 */ /* 0x000fe200078e0275 */
[----:B------:R-:W-:-:S10]  /*5620*/  MOV R0, RZ ;  /* 0x000000ff00007202 */ /* 0x000fd40000000f00 */
[----:B------:R-:W-:Y:S05]  /*5630*/  @!P0 BRA `(.L_x_160) ;  /* 0x000001d000008947 */ /* 0x000fea0003800000 */
[----:B------:R-:W-:Y:S02]  /*5640*/  IABS R0, R111 ;  /* 0x0000006f00007213 */ /* 0x000fe40000000000 */
[----:B-1----:R-:W-:-:S03]  /*5650*/  IADD3 R5, R115, -0x1, R111 ;  /* 0xffffffff73057810 */ /* 0x002fc60007ffe06f */
        /* <DEDUP_REMOVED lines=27> */
.L_x_160:
[----:B------:R-:W-:Y:S05]  /*5810*/  BSYNC B0 ;  /* 0x0000000000007941 */ /* 0x000fea0003800000 */
.L_x_159:
[----:B------:R-:W-:Y:S01]  /*5820*/  IMAD R207, R232, R0, RZ ;  /* 0x00000000e8cf7224 */ /* 0x000fe200078e02ff */
[----:B------:R-:W-:Y:S01]  /*5830*/  MOV R20, RZ ;  /* 0x000000ff00147202 */ /* 0x000fe20000000f00 */
[----:B------:R-:W-:Y:S01]  /*5840*/  IMAD.MOV.U32 R136, RZ, RZ, RZ ;  /* 0x000000ffff887224 */ /* 0x000fe200078e00ff */
[----:B------:R-:W-:Y:S01]  /*5850*/  CS2R R90, SRZ ;  /* 0x00000000005a7805 */ /* 0x000fe2000001ff00 */
[--C-:B------:R-:W-:Y:S01]  /*5860*/  IMAD.IADD R2, R207, 0x1, R0.reuse ;  /* 0x00000001cf027824 */ /* 0x100fe200078e0200 */
[----:B------:R-:W-:Y:S01]  /*5870*/  PRMT R0, RZ, 0x7610, R0 ;  /* 0x00007610ff007816 */ /* 0x000fe20000000000 */
        /* <DEDUP_REMOVED lines=66> */
[----:B------:R-:W-:-:S04]  /*5ca0*/  ISETP.NE.U32.AND P0, PT, RZ, c[0x0][0x340], PT ;  /* 0x0000d000ff007a0c */ /* 0x000fc80003f05070 */
[----:B------:R-:W-:-:S13]  /*5cb0*/  ISETP.NE.AND.EX P0, PT, RZ, c[0x0][0x344], PT, P0 ;  /* 0x0000d100ff007a0c */ /* 0x000fda0003f05300 */
[----:B------:R-:W-:-:S04]  /*5cc0*/  @P0 IMAD.MOV.U32 R2, RZ, RZ, 0x4 ;  /* 0x00000004ff020424 */ /* 0x000fc800078e00ff */
[----:B------:R-:W-:-:S05]  /*5cd0*/  @P0 IMAD.WIDE R2, R206, R2, c[0x0][0x340] ;  /* 0x0000d000ce020625 */ /* 0x000fca00078e0202 */
[----:B------:R2:W3:Y:S01]  /*5ce0*/  @P0 LDG.E R17, [R2.64] ;  /* 0x0000000602110981 */ /* 0x0004e2000c1e1900 */
[----:B------:R-:W-:Y:S01]  /*5cf0*/  SHF.R.S32.HI R0, RZ, 0x1f, R118 ;  /* 0x0000001fff007819 */ /* 0x000fe20000011476 */
[----:B-1----:R-:W-:Y:S01]  /*5d00*/  IMAD.MOV.U32 R4, RZ, RZ, c[0x0][0x2c4] ;  /* 0x0000b100ff047624 */ /* 0x002fe200078e00ff */
[----:B------:R-:W-:Y:S01]  /*5d10*/  ISETP.NE.U32.AND P2, PT, RZ, c[0x0][0x348], PT ;  /* 0x0000d200ff007a0c */ /* 0x000fe20003f45070 */
[----:B------:R-:W-:Y:S01]  /*5d20*/  IMAD.MOV.U32 R12, RZ, RZ, R132 ;  /* 0x000000ffff0c7224 */ /* 0x000fe200078e0084 */
[----:B------:R-:W-:Y:S01]  /*5d30*/  ISETP.GE.AND P5, PT, R134, c[0x0][0x1d4], PT ;  /* 0x0000750086007a0c */ /* 0x000fe20003fa6270 */
[----:B------:R-:W-:Y:S01]  /*5d40*/  IMAD R0, R0, c[0x0][0x178], RZ ;  /* 0x00005e0000007a24 */ /* 0x000fe200078e02ff */
[----:B------:R-:W-:Y:S02]  /*5d50*/  ISETP.NE.AND P3, PT, R4, 0x1, PT ;  /* 0x000000010400780c */ /* 0x000fe40003f65270 */
[----:B------:R-:W-:Y:S01]  /*5d60*/  ISETP.NE.AND.EX P2, PT, RZ, c[0x0][0x34c], PT, P2 ;  /* 0x0000d300ff007a0c */ /* 0x000fe20003f45320 */
[----:B------:R-:W-:Y:S01]  /*5d70*/  IMAD R0, R118, c[0x0][0x17c], R0 ;  /* 0x00005f0076007a24 */ /* 0x000fe200078e0200 */
[----:B------:R-:W-:-:S02]  /*5d80*/  SHF.R.S32.HI R6, RZ, 0x1f, R198 ;  /* 0x0000001fff067819 */ /* 0x000fc400000114c6 */
[----:B------:R-:W-:Y:S02]  /*5d90*/  SEL R7, R221, RZ, !P2 ;  /* 0x000000ffdd077207 */ /* 0x000fe40005000000 */
[----:B------:R-:W-:Y:S02]  /*5da0*/  IADD3 R4, P1, R198, R9, RZ ;  /* 0x00000009c6047210 */ /* 0x000fe40007f3e0ff */
[----:B------:R-:W-:Y:S01]  /*5db0*/  ISETP.GE.AND P4, PT, R132, c[0x0][0x1d4], PT ;  /* 0x0000750084007a0c */ /* 0x000fe20003f86270 */
[----:B------:R-:W-:Y:S01]  /*5dc0*/  IMAD R7, R7, c[0x0][0x1c0], RZ ;  /* 0x0000700007077a24 */ /* 0x000fe200078e02ff */
[----:B------:R-:W-:Y:S02]  /*5dd0*/  LOP3.LUT R219, R219, 0xfffffffb, RZ, 0xc0, !PT ;  /* 0xfffffffbdbdb7812 */ /* 0x000fe400078ec0ff */
[----:B------:R-:W-:Y:S02]  /*5de0*/  LEA.HI.X.SX32 R6, R9, R6, 0x1, P1 ;  /* 0x0000000609067211 */ /* 0x000fe400008f0eff */
[----:B------:R-:W-:Y:S01]  /*5df0*/  @P5 LOP3.LUT R219, R219, 0x4, RZ, 0xfc, !PT ;  /* 0x00000004dbdb5812 */ /* 0x000fe200078efcff */
[----:B--2---:R-:W-:Y:S01]  /*5e00*/  IMAD.WIDE.U32 R2, R118, c[0x0][0x178], RZ ;  /* 0x00005e0076027a25 */ /* 0x004fe200078e00ff */
[----:B------:R-:W-:-:S02]  /*5e10*/  SEL R11, RZ, 0xffffffff, P5 ;  /* 0xffffffffff0b7807 */ /* 0x000fc40002800000 */
[----:B------:R-:W-:Y:S01]  /*5e20*/  LOP3.LUT R219, R219, 0xfffffff7, RZ, 0xc0, !PT ;  /* 0xfffffff7dbdb7812 */ /* 0x000fe200078ec0ff */
[----:B------:R-:W-:Y:S01]  /*5e30*/  IMAD.IADD R3, R3, 0x1, R0 ;  /* 0x0000000103037824 */ /* 0x000fe200078e0200 */
[----:B------:R-:W-:Y:S01]  /*5e40*/  LEA R0, R216, R198, 0x5 ;  /* 0x000000c6d8007211 */ /* 0x000fe200078e28ff */
[----:B------:R-:W-:Y:S01]  /*5e50*/  IMAD R14, R6, c[0x0][0x208], RZ ;  /* 0x00008200060e7a24 */ /* 0x000fe200078e02ff */
[----:B------:R-:W-:Y:S01]  /*5e60*/  SHF.R.S32.HI R13, RZ, 0x1f, R132 ;  /* 0x0000001fff0d7819 */ /* 0x000fe20000011484 */
[----:B------:R-:W-:Y:S01]  /*5e70*/  IMAD.WIDE.U32 R2, R217, c[0x0][0x1b8], R2 ;  /* 0x00006e00d9027a25 */ /* 0x000fe200078e0002 */
[----:B------:R-:W-:Y:S02]  /*5e80*/  SHF.L.U32 R19, R11, 0x1, RZ ;  /* 0x000000010b137819 */ /* 0x000fe400000006ff */
[----:B------:R-:W-:Y:S01]  /*5e90*/  @P4 LOP3.LUT R219, R219, 0x8, RZ, 0xfc, !PT ;  /* 0x00000008dbdb4812 */ /* 0x000fe200078efcff */
[----:B------:R-:W-:Y:S01]  /*5ea0*/  IMAD R10, R209, 0x80, R0 ;  /* 0x00000080d10a7824 */ /* 0x000fe200078e0200 */
[----:B------:R-:W-:Y:S01]  /*5eb0*/  ISETP.GE.AND P1, PT, R197, c[0x0][0x1d4], PT ;  /* 0x00007500c5007a0c */ /* 0x000fe20003f26270 */
[----:B------:R-:W-:Y:S01]  /*5ec0*/  IMAD R3, R217, c[0x0][0x1bc], R3 ;  /* 0x00006f00d9037a24 */ /* 0x000fe200078e0203 */
[----:B------:R-:W-:Y:S01]  /*5ed0*/  LOP3.LUT R219, R219, 0xfffffffd, RZ, 0xc0, !PT ;  /* 0xfffffffddbdb7812 */ /* 0x000fe200078ec0ff */
[----:B------:R-:W-:Y:S01]  /*5ee0*/  @P3 IMAD.HI.U32 R5, R10, c[0x0][0x2c8], RZ ;  /* 0x0000b2000a053a27 */ /* 0x000fe200078e00ff */
[----:B------:R-:W-:-:S02]  /*5ef0*/  SEL R15, RZ, 0x1, P4 ;  /* 0x00000001ff0f7807 */ /* 0x000fc40002000000 */
[----:B------:R-:W-:Y:S01]  /*5f00*/  ISETP.GE.AND P5, PT, R132, c[0x0][0x198], PT ;  /* 0x0000660084007a0c */ /* 0x000fe20003fa6270 */
[----:B------:R-:W-:Y:S01]  /*5f10*/  IMAD.MOV.U32 R0, RZ, RZ, R10 ;  /* 0x000000ffff007224 */ /* 0x000fe200078e000a */
[----:B------:R-:W-:Y:S01]  /*5f20*/  @P3 SHF.R.U32.HI R0, RZ, c[0x0][0x2cc], R5 ;  /* 0x0000b300ff003a19 */ /* 0x000fe20000011605 */
[----:B------:R-:W-:Y:S01]  /*5f30*/  IMAD.WIDE.U32 R8, R4, c[0x0][0x208], R12 ;  /* 0x0000820004087a25 */ /* 0x000fe200078e000c */
[----:B------:R-:W-:Y:S02]  /*5f40*/  SEL R5, R206, RZ, !P2 ;  /* 0x000000ffce057207 */ /* 0x000fe40005000000 */
[----:B------:R-:W-:Y:S02]  /*5f50*/  ISETP.GE.AND P2, PT, R196, c[0x0][0x1d4], PT ;  /* 0x00007500c4007a0c */ /* 0x000fe40003f46270 */
[----:B------:R-:W-:Y:S01]  /*5f60*/  SHF.R.S32.HI R11, RZ, 0x1f, R0 ;  /* 0x0000001fff0b7819 */ /* 0x000fe20000011400 */
[----:B------:R-:W-:Y:S01]  /*5f70*/  IMAD R16, R5, c[0x0][0x1c4], R7 ;  /* 0x0000710005107a24 */ /* 0x000fe200078e0207 */
[----:B------:R-:W-:Y:S01]  /*5f80*/  LOP3.LUT R15, R19, 0x2, R15, 0xe2, !PT ;  /* 0x00000002130f7812 */ /* 0x000fe200078ee20f */
[----:B------:R-:W-:Y:S01]  /*5f90*/  IMAD.WIDE.U32 R2, R5, c[0x0][0x1c0], R2 ;  /* 0x0000700005027a25 */ /* 0x000fe200078e0002 */
[----:B------:R-:W-:-:S02]  /*5fa0*/  ISETP.GE.AND P4, PT, R134, c[0x0][0x198], PT ;  /* 0x0000660086007a0c */ /* 0x000fc40003f86270 */
[----:B------:R-:W-:Y:S01]  /*5fb0*/  ISETP.GE.AND P3, PT, R196, c[0x0][0x198], PT ;  /* 0x00006600c4007a0c */ /* 0x000fe20003f66270 */
[----:B------:R-:W-:Y:S01]  /*5fc0*/  IMAD R5, R6, c[0x0][0x1e0], RZ ;  /* 0x0000780006057a24 */ /* 0x000fe200078e02ff */
[----:B------:R-:W-:Y:S01]  /*5fd0*/  IADD3 R77, R115, -0x1, RZ ;  /* 0xffffffff734d7810 */ /* 0x000fe20007ffe0ff */
[----:B------:R-:W-:Y:S02]  /*5fe0*/  IMAD.IADD R3, R3, 0x1, R16 ;  /* 0x0000000103037824 */ /* 0x000fe400078e0210 */
[C---:B------:R-:W-:Y:S01]  /*5ff0*/  IMAD R18, R4.reuse, c[0x0][0x1e4], R5 ;  /* 0x0000790004127a24 */ /* 0x040fe200078e0205 */
[----:B------:R-:W-:Y:S01]  /*6000*/  @P2 LOP3.LUT R219, R219, 0x2, RZ, 0xfc, !PT ;  /* 0x00000002dbdb2812 */ /* 0x000fe200078efcff */
[----:B------:R-:W-:Y:S02]  /*6010*/  IMAD.MOV R5, RZ, RZ, -R0 ;  /* 0x000000ffff057224 */ /* 0x000fe400078e0a00 */
[----:B------:R-:W-:Y:S01]  /*6020*/  IMAD.WIDE.U32 R6, R4, c[0x0][0x1e0], R12 ;  /* 0x0000780004067a25 */ /* 0x000fe200078e000c */
[----:B------:R-:W-:-:S03]  /*6030*/  LOP3.LUT R219, R219, 0xfffffffe, RZ, 0xc0, !PT ;  /* 0xfffffffedbdb7812 */ /* 0x000fc600078ec0ff */
[----:B------:R-:W-:Y:S01]  /*6040*/  IMAD R16, R4, c[0x0][0x20c], R14 ;  /* 0x0000830004107a24 */ /* 0x000fe200078e020e */
[----:B------:R-:W-:Y:S01]  /*6050*/  IADD3 R7, R7, R18, RZ ;  /* 0x0000001207077210 */ /* 0x000fe20007ffe0ff */
[----:B------:R-:W-:Y:S01]  /*6060*/  IMAD R10, R5, c[0x0][0x2c4], R10 ;  /* 0x0000b100050a7a24 */ /* 0x000fe200078e020a */
[----:B------:R-:W-:Y:S01]  /*6070*/  @P1 LOP3.LUT R219, R219, 0x1, RZ, 0xfc, !PT ;  /* 0x00000001dbdb1812 */ /* 0x000fe200078efcff */
[----:B------:R-:W-:Y:S01]  /*6080*/  IMAD R4, R11, c[0x0][0x1b0], RZ ;  /* 0x00006c000b047a24 */ /* 0x000fe200078e02ff */
[----:B------:R-:W-:Y:S01]  /*6090*/  SEL R11, RZ, 0x4, P2 ;  /* 0x00000004ff0b7807 */ /* 0x000fe20001000000 */
[----:B------:R-:W-:Y:S01]  /*60a0*/  IMAD.WIDE.U32 R2, R0, c[0x0][0x1b0], R2 ;  /* 0x00006c0000027a25 */ /* 0x000fe200078e0002 */
[----:B------:R-:W-:-:S03]  /*60b0*/  ISETP.GE.AND P2, PT, R197, c[0x0][0x198], PT ;  /* 0x00006600c5007a0c */ /* 0x000fc60003f46270 */
[----:B------:R-:W-:Y:S01]  /*60c0*/  IMAD R14, R0, c[0x0][0x1b4], R4 ;  /* 0x00006d00000e7a24 */ /* 0x000fe200078e0204 */
[----:B------:R-:W-:Y:S01]  /*60d0*/  SHF.R.S32.HI R0, RZ, 0x1f, R10 ;  /* 0x0000001fff007819 */ /* 0x000fe2000001140a */
[----:B------:R-:W-:Y:S01]  /*60e0*/  IMAD.IADD R5, R9, 0x1, R16 ;  /* 0x0000000109057824 */ /* 0x000fe200078e0210 */
[----:B------:R-:W-:Y:S01]  /*60f0*/  SEL R4, RZ, 0x8, P1 ;  /* 0x00000008ff047807 */ /* 0x000fe20000800000 */
[----:B------:R-:W-:Y:S01]  /*6100*/  IMAD.IADD R3, R3, 0x1, R14 ;  /* 0x0000000103037824 */ /* 0x000fe200078e020e */
[----:B------:R-:W-:Y:S01]  /*6110*/  ISETP.NE.U32.AND P1, PT, RZ, c[0x0][0x350], PT ;  /* 0x0000d400ff007a0c */ /* 0x000fe20003f25070 */
[----:B------:R-:W-:Y:S01]  /*6120*/  IMAD R0, R0, c[0x0][0x1a8], RZ ;  /* 0x00006a0000007a24 */ /* 0x000fe200078e02ff */
[----:B------:R-:W-:Y:S01]  /*6130*/  LOP3.LUT R60, R4, R15, R11, 0xfe, !PT ;  /* 0x0000000f043c7212 */ /* 0x000fe200078efe0b */
[----:B------:R-:W-:Y:S01]  /*6140*/  IMAD.WIDE.U32 R6, R217, c[0x0][0x1e8], R6 ;  /* 0x00007a00d9067a25 */ /* 0x000fe200078e0006 */
[----:B------:R-:W-:Y:S02]  /*6150*/  MOV R4, R8 ;  /* 0x0000000800047202 */ /* 0x000fe40000000f00 */
[----:B------:R-:W-:Y:S01]  /*6160*/  ISETP.NE.AND.EX P1, PT, RZ, c[0x0][0x354], PT, P1 ;  /* 0x0000d500ff007a0c */ /* 0x000fe20003f25310 */
[----:B------:R-:W-:-:S02]  /*6170*/  IMAD R11, R10, c[0x0][0x1ac], R0 ;  /* 0x00006b000a0b7a24 */ /* 0x000fc400078e0200 */
[----:B------:R-:W-:-:S04]  /*6180*/  IMAD.WIDE.U32 R8, R10, c[0x0][0x1a8], R2 ;  /* 0x00006a000a087a25 */ /* 0x000fc800078e0002 */
[----:B------:R-:W-:Y:S01]  /*6190*/  IMAD.WIDE.U32 R2, R217, c[0x0][0x210], R4 ;  /* 0x00008400d9027a25 */ /* 0x000fe200078e0004 */
[----:B------:R-:W-:-:S03]  /*61a0*/  IADD3 R9, R9, R11, RZ ;  /* 0x0000000b09097210 */ /* 0x000fc60007ffe0ff */
[C---:B------:R-:W-:Y:S02]  /*61b0*/  IMAD R5, R217.reuse, c[0x0][0x1ec], R7 ;  /* 0x00007b00d9057a24 */ /* 0x040fe400078e0207 */
[----:B------:R-:W-:Y:S02]  /*61c0*/  IMAD R3, R217, c[0x0][0x214], R3 ;  /* 0x00008500d9037a24 */ /* 0x000fe400078e0203 */
[----:B------:R-:W-:Y:S02]  /*61d0*/  IMAD.MOV.U32 R4, RZ, RZ, R6 ;  /* 0x000000ffff047224 */ /* 0x000fe400078e0006 */
[----:B------:R-:W-:Y:S01]  /*61e0*/  IMAD R15, R209, 0x80, R198 ;  /* 0x00000080d10f7824 */ /* 0x000fe200078e02c6 */
[----:B---3--:R-:W-:Y:S01]  /*61f0*/  @P0 SHF.R.S32.HI R0, RZ, 0x1f, R17 ;  /* 0x0000001fff000819 */ /* 0x008fe20000011411 */
[----:B------:R-:W-:Y:S02]  /*6200*/  @!P0 IMAD.MOV.U32 R0, RZ, RZ, R221 ;  /* 0x000000ffff008224 */ /* 0x000fe400078e00dd */
[----:B------:R-:W-:Y:S01]  /*6210*/  @!P0 IMAD.MOV.U32 R17, RZ, RZ, R206 ;  /* 0x000000ffff118224 */ /* 0x000fe200078e00ce */
[----:B------:R-:W-:-:S02]  /*6220*/  LEA R21, P0, R8, c[0x0][0x160], 0x1 ;  /* 0x0000580008157a11 */ /* 0x000fc400078008ff */
[----:B------:R-:W-:Y:S02]  /*6230*/  SEL R7, R0, RZ, !P1 ;  /* 0x000000ff00077207 */ /* 0x000fe40004800000 */
[----:B------:R-:W-:Y:S02]  /*6240*/  SEL R0, R17, RZ, !P1 ;  /* 0x000000ff11007207 */ /* 0x000fe40004800000 */
[----:B------:R-:W-:Y:S01]  /*6250*/  LEA.HI.X R19, R8, c[0x0][0x164], R9, 0x1, P0 ;  /* 0x0000590008137a11 */ /* 0x000fe200000f0c09 */
[C---:B------:R-:W-:Y:S02]  /*6260*/  IMAD R6, R7.reuse, c[0x0][0x1f0], RZ ;  /* 0x00007c0007067a24 */ /* 0x040fe400078e02ff */
[----:B------:R-:W-:Y:S02]  /*6270*/  IMAD R7, R7, c[0x0][0x218], RZ ;  /* 0x0000860007077a24 */ /* 0x000fe400078e02ff */
[----:B------:R-:W-:-:S04]  /*6280*/  IMAD.WIDE.U32 R214, R0, c[0x0][0x218], R2 ;  /* 0x0000860000d67a25 */ /* 0x000fc800078e0002 */
[----:B------:R-:W-:-:S04]  /*6290*/  IMAD.WIDE.U32 R212, R0, c[0x0][0x1f0], R4 ;  /* 0x00007c0000d47a25 */ /* 0x000fc800078e0004 */
[C---:B------:R-:W-:Y:S02]  /*62a0*/  IMAD R2, R0.reuse, c[0x0][0x1f4], R6 ;  /* 0x00007d0000027a24 */ /* 0x040fe400078e0206 */
[----:B------:R-:W-:-:S03]  /*62b0*/  IMAD R0, R0, c[0x0][0x21c], R7 ;  /* 0x0000870000007a24 */ /* 0x000fc600078e0207 */
[----:B------:R-:W-:Y:S01]  /*62c0*/  IADD3 R210, R213, R2, RZ ;  /* 0x00000002d5d27210 */ /* 0x000fe20007ffe0ff */
[----:B------:R-:W-:Y:S01]  /*62d0*/  IMAD.IADD R218, R215, 0x1, R0 ;  /* 0x00000001d7da7824 */ /* 0x000fe200078e0200 */
[----:B------:R-:W-:Y:S05]  /*62e0*/  BRA.DIV ~URZ, `(.L_x_162) ;  /* 0x000102a27f007947 */ /* 0x000fea000b800000 */
[----:B------:R1:W2:Y:S02]  /*62f0*/  SHFL.IDX PT, R4, R19, RZ, 0x181f ;  /* 0x00181fff13047589 */ /* 0x0002a400000e0000 */
.L_x_293:
[----:B------:R-:W-:Y:S05]  /*6300*/  BRA.DIV ~URZ, `(.L_x_163) ;  /* 0x000102f27f007947 */ /* 0x000fea000b800000 */
[----:B------:R3:W4:Y:S02]  /*6310*/  SHFL.IDX PT, R0, R21, RZ, 0x181f ;  /* 0x00181fff15007589 */ /* 0x00072400000e0000 */
.L_x_294:
[----:B------:R-:W-:Y:S01]  /*6320*/  IMAD R38, R122, c[0x0][0x2c4], RZ ;  /* 0x0000b1007a267a24 */ /* 0x000fe200078e02ff */
[----:B------:R-:W-:Y:S01]  /*6330*/  SHF.R.S32.HI R40, RZ, 0x1f, R134 ;  /* 0x0000001fff287819 */ /* 0x000fe20000011486 */
[----:B------:R-:W-:Y:S01]  /*6340*/  BSSY B0, `(.L_x_164) ;  /* 0x0000017000007945 */ /* 0x000fe20003800000 */
[----:B------:R-:W-:Y:S02]  /*6350*/  SHF.R.S32.HI R20, RZ, 0x1f, R197 ;  /* 0x0000001fff147819 */ /* 0x000fe400000114c5 */
[----:B------:R-:W-:Y:S02]  /*6360*/  ISETP.GE.AND P6, PT, R15, R38, PT ;  /* 0x000000260f00720c */ /* 0x000fe40003fc6270 */
[----:B------:R-:W-:Y:S02]  /*6370*/  LEA.HI R39, R40, R134, RZ, 0x3 ;  /* 0x0000008628277211 */ /* 0x000fe400078f18ff */
[----:B------:R-:W-:-:S02]  /*6380*/  SHF.R.S32.HI R18, RZ, 0x1f, R196 ;  /* 0x0000001fff127819 */ /* 0x000fc400000114c4 */
[----:B------:R-:W-:-:S04]  /*6390*/  LOP3.LUT R14, R39, 0xfffffff8, RZ, 0xc0, !PT ;  /* 0xfffffff8270e7812 */ /* 0x000fc800078ec0ff */
[----:B------:R-:W-:-:S03]  /*63a0*/  SHF.R.S32.HI R25, RZ, 0x1f, R14 ;  /* 0x0000001fff197819 */ /* 0x000fc6000001140e */
[----:B------:R-:W-:Y:S05]  /*63b0*/  @P6 BRA `(.L_x_165) ;  /* 0x000000f000006947 */ /* 0x000fea0003800000 */
[----:B----4-:R-:W-:-:S04]  /*63c0*/  LEA R10, P0, R132, R0, 0x1 ;  /* 0x00000000840a7211 */ /* 0x010fc800078008ff */
[----:B--2---:R-:W-:Y:S02]  /*63d0*/  LEA.HI.X R11, R132, R4, R13, 0x1, P0 ;  /* 0x00000004840b7211 */ /* 0x004fe400000f0c0d */
[----:B------:R-:W-:-:S03]  /*63e0*/  LEA R8, P0, R14, R0, 0x1 ;  /* 0x000000000e087211 */ /* 0x000fc600078008ff */
[----:B------:R-:W-:Y:S01]  /*63f0*/  @!PT LDS RZ, [RZ] ;  /* 0x00000000fffff984 */ /* 0x000fe20000000800 */
[----:B------:R-:W-:Y:S01]  /*6400*/  @!PT LDS RZ, [RZ] ;  /* 0x00000000fffff984 */ /* 0x000fe20000000800 */
[----:B------:R-:W-:Y:S01]  /*6410*/  @!PT LDS RZ, [RZ] ;  /* 0x00000000fffff984 */ /* 0x000fe20000000800 */
[----:B------:R2:W-:Y:S01]  /*6420*/  LDGSTS.E.BYPASS.LTC128B.128 [R188+0x10080], [R10.64], !P5 ;  /* 0x100800000abc7fae */ /* 0x0005e2000e901d46 */
[----:B------:R-:W-:Y:S02]  /*6430*/  LEA.HI.X R9, R14, R4, R25, 0x1, P0 ;  /* 0x000000040e097211 */ /* 0x000fe400000f0c19 */
[----:B------:R-:W-:-:S03]  /*6440*/  LEA R6, P0, R196, R0, 0x1 ;  /* 0x00000000c4067211 */ /* 0x000fc600078008ff */
[----:B------:R2:W-:Y:S01]  /*6450*/  LDGSTS.E.BYPASS.LTC128B.128 [R188+0x14080], [R8.64], !P4 ;  /* 0x1408000008bc7fae */ /* 0x0005e2000e101d46 */
[----:B------:R-:W-:Y:S02]  /*6460*/  LEA.HI.X R7, R196, R4, R18, 0x1, P0 ;  /* 0x00000004c4077211 */ /* 0x000fe400000f0c12 */
[----:B------:R-:W-:-:S03]  /*6470*/  LEA R2, P0, R197, R0, 0x1 ;  /* 0x00000000c5027211 */ /* 0x000fc600078008ff */
[----:B------:R2:W-:Y:S01]  /*6480*/  LDGSTS.E.BYPASS.LTC128B.128 [R188+0x18080], [R6.64], !P3 ;  /* 0x1808000006bc7fae */ /* 0x0005e2000d901d46 */
[----:B------:R-:W-:-:S05]  /*6490*/  LEA.HI.X R3, R197, R4, R20, 0x1, P0 ;  /* 0x00000004c5037211 */ /* 0x000fca00000f0c14 */
[----:B------:R2:W-:Y:S04]  /*64a0*/  LDGSTS.E.BYPASS.LTC128B.128 [R188+0x1c080], [R2.64], !P2 ;  /* 0x1c08000002bc7fae */ /* 0x0005e8000d101d46 */
.L_x_165:
[----:B------:R-:W-:Y:S05]  /*64b0*/  BSYNC B0 ;  /* 0x0000000000007941 */ /* 0x000fea0003800000 */
.L_x_164:
[----:B------:R-:W-:Y:S05]  /*64c0*/  BRA.DIV ~URZ, `(.L_x_166) ;  /* 0x000101927f007947 */ /* 0x000fea000b800000 */
[----:B--2---:R2:W1:Y:S04]  /*64d0*/  SHFL.IDX PT, R6, R19, 0x1, 0x181f ;  /* 0x00381f0013067f89 */ /* 0x00446800000e0000 */
[----:B----4-:R2:W4:Y:S02]  /*64e0*/  SHFL.IDX PT, R0, R21, 0x1, 0x181f ;  /* 0x00381f0015007f89 */ /* 0x01052400000e0000 */
.L_x_295:
[----:B------:R-:W-:Y:S01]  /*64f0*/  IADD3 R3, R15, 0x20, RZ ;  /* 0x000000200f037810 */ /* 0x000fe20007ffe0ff */
[----:B------:R-:W-:Y:S01]  /*6500*/  BSSY B0, `(.L_x_167) ;  /* 0x0000014000007945 */ /* 0x000fe20003800000 */
[----:B------:R-:W-:Y:S02]  /*6510*/  LOP3.LUT R2, R130, R114, RZ, 0xfc, !PT ;  /* 0x0000007282027212 */ /* 0x000fe400078efcff */
[----:B------:R-:W-:Y:S02]  /*6520*/  ISETP.GE.AND P0, PT, R3, R38, PT ;  /* 0x000000260300720c */ /* 0x000fe40003f06270 */
[----:B------:R-:W-:-:S11]  /*6530*/  LEA R4, R2, 0x10080, 0x1 ;  /* 0x0001008002047811 */ /* 0x000fd600078e08ff */
[----:B------:R-:W-:Y:S05]  /*6540*/  @P0 BRA `(.L_x_168) ;  /* 0x000000f000000947 */ /* 0x000fea0003800000 */
[----:B----4-:R-:W-:-:S04]  /*6550*/  LEA R16, P0, R132, R0, 0x1 ;  /* 0x0000000084107211 */ /* 0x010fc800078008ff */
[----:B-1----:R-:W-:Y:S02]  /*6560*/  LEA.HI.X R17, R132, R6, R13, 0x1, P0 ;  /* 0x0000000684117211 */ /* 0x002fe400000f0c0d */
        /* <DEDUP_REMOVED lines=13> */
.L_x_168:
[----:B------:R-:W-:Y:S05]  /*6640*/  BSYNC B0 ;  /* 0x0000000000007941 */ /* 0x000fea0003800000 */
.L_x_167:
[----:B------:R-:W-:Y:S05]  /*6650*/  BRA.DIV ~URZ, `(.L_x_169) ;  /* 0x000100c27f007947 */ /* 0x000fea000b800000 */
[----:B-1----:R1:W2:Y:S02]  /*6660*/  SHFL.IDX PT, R6, R19, 0x2, 0x181f ;  /* 0x00581f0013067f89 */ /* 0x0022a400000e0000 */
.L_x_296:
[----:B------:R-:W-:Y:S05]  /*6670*/  BRA.DIV ~URZ, `(.L_x_170) ;  /* 0x000101127f007947 */ /* 0x000fea000b800000 */
[----:B----4-:R4:W1:Y:S02]  /*6680*/  SHFL.IDX PT, R0, R21, 0x2, 0x181f ;  /* 0x00581f0015007f89 */ /* 0x01086400000e0000 */
.L_x_297:
[----:B------:R-:W-:Y:S01]  /*6690*/  IADD3 R2, R15, 0x40, RZ ;  /* 0x000000400f027810 */ /* 0x000fe20007ffe0ff */
[----:B------:R-:W-:Y:S03]  /*66a0*/  BSSY B0, `(.L_x_171) ;  /* 0x0000012000007945 */ /* 0x000fe60003800000 */
[----:B------:R-:W-:-:S13]  /*66b0*/  ISETP.GE.AND P0, PT, R2, R38, PT ;  /* 0x000000260200720c */ /* 0x000fda0003f06270 */
[----:B------:R-:W-:Y:S05]  /*66c0*/  @P0 BRA `(.L_x_172) ;  /* 0x000000f000000947 */ /* 0x000fea0003800000 */
[----:B-1----:R-:W-:-:S04]  /*66d0*/  LEA R16, P0, R132, R0, 0x1 ;  /* 0x0000000084107211 */ /* 0x002fc800078008ff */
        /* <DEDUP_REMOVED lines=14> */
.L_x_172:
[----:B------:R-:W-:Y:S05]  /*67c0*/  BSYNC B0 ;  /* 0x0000000000007941 */ /* 0x000fea0003800000 */
.L_x_171:
[----:B------:R-:W-:Y:S05]  /*67d0*/  BRA.DIV ~URZ, `(.L_x_173) ;  /* 0x000100127f007947 */ /* 0x000fea000b800000 */
[----:B--2---:R2:W3:Y:S04]  /*67e0*/  SHFL.IDX PT, R6, R19, 0x3, 0x181f ;  /* 0x00781f0013067f89 */ /* 0x0044e800000e0000 */
[----:B-1----:R2:W1:Y:S02]  /*67f0*/  SHFL.IDX PT, R0, R21, 0x3, 0x181f ;  /* 0x00781f0015007f89 */ /* 0x00246400000e0000 */
.L_x_298:
[----:B------:R-:W-:Y:S02]  /*6800*/  IADD3 R2, R15, 0x60, RZ ;  /* 0x000000600f027810 */ /* 0x000fe40007ffe0ff */
[----:B------:R-:W-:Y:S02]  /*6810*/  SHF.R.S32.HI R61, RZ, 0x1f, R77 ;  /* 0x0000001fff3d7819 */ /* 0x000fe4000001144d */
[----:B------:R-:W-:-:S13]  /*6820*/  ISETP.GE.AND P0, PT, R2, R38, PT ;  /* 0x000000260200720c */ /* 0x000fda0003f06270 */
[----:B-1----:R-:W-:-:S04]  /*6830*/  @!P0 LEA R8, P1, R196, R0, 0x1 ;  /* 0x00000000c4088211 */ /* 0x002fc800078208ff */
[----:B---3--:R-:W-:Y:S02]  /*6840*/  @!P0 LEA.HI.X R9, R196, R6, R18, 0x1, P1 ;  /* 0x00000006c4098211 */ /* 0x008fe400008f0c12 */
[----:B------:R-:W-:-:S04]  /*6850*/  @!P0 LEA R16, P1, R132, R0, 0x1 ;  /* 0x0000000084108211 */ /* 0x000fc800078208ff */
[----:B------:R-:W-:Y:S02]  /*6860*/  @!P0 LEA.HI.X R17, R132, R6, R13, 0x1, P1 ;  /* 0x0000000684118211 */ /* 0x000fe400008f0c0d */
[----:B------:R-:W-:-:S03]  /*6870*/  @!P0 LEA R10, P1, R14, R0, 0x1 ;  /* 0x000000000e0a8211 */ /* 0x000fc600078208ff */
[----:B------:R-:W-:Y:S01]  /*6880*/  @!PT LDS RZ, [RZ] ;  /* 0x00000000fffff984 */ /* 0x000fe20000000800 */
[----:B------:R-:W-:Y:S01]  /*6890*/  @!PT LDS RZ, [RZ] ;  /* 0x00000000fffff984 */ /* 0x000fe20000000800 */
[----:B------:R-:W-:Y:S01]  /*68a0*/  @!PT LDS RZ, [RZ] ;  /* 0x00000000fffff984 */ /* 0x000fe20000000800 */
[----:B------:R1:W-:Y:S01]  /*68b0*/  @!P0 LDGSTS.E.BYPASS.LTC128B.128 [R4+0x3000], [R16.64], !P5 ;  /* 0x0300000010048fae */ /* 0x0003e2000e901d46 */
[----:B------:R-:W-:Y:S02]  /*68c0*/  @!P0 LEA.HI.X R11, R14, R6, R25, 0x1, P1 ;  /* 0x000000060e0b8211 */ /* 0x000fe400008f0c19 */
[----:B------:R-:W-:Y:S01]  /*68d0*/  @!P0 LEA R2, P1, R197, R0, 0x1 ;  /* 0x00000000c5028211 */ /* 0x000fe200078208ff */
[----:B------:R-:W-:Y:S01]  /*68e0*/  IMAD.IADD R0, R131, 0x1, -R198 ;  /* 0x0000000183007824 */ /* 0x000fe200078e0ac6 */
[----:B------:R-:W-:Y:S01]  /*68f0*/  LOP3.LUT P5, RZ, R219, 0x1, RZ, 0xc0, !PT ;  /* 0x00000001dbff7812 */ /* 0x000fe200078ac0ff */
[----:B------:R1:W-:Y:S01]  /*6900*/  @!P0 LDGSTS.E.BYPASS.LTC128B.128 [R4+0x7000], [R10.64], !P4 ;  /* 0x070000000a048fae */ /* 0x0003e2000e101d46 */
[----:B------:R-:W-:Y:S01]  /*6910*/  @!P0 LEA.HI.X R3, R197, R6, R20, 0x1, P1 ;  /* 0x00000006c5038211 */ /* 0x000fe200008f0c14 */
[----:B------:R-:W-:Y:S01]  /*6920*/  IMAD R0, R77, -0x20, R0 ;  /* 0xffffffe04d007824 */ /* 0x000fe200078e0200 */
[----:B------:R-:W-:Y:S01]  /*6930*/  LOP3.LUT P4, RZ, R219, 0x2, RZ, 0xc0, !PT ;  /* 0x00000002dbff7812 */ /* 0x000fe2000788c0ff */
[----:B------:R1:W-:Y:S04]  /*6940*/  @!P0 LDGSTS.E.BYPASS.LTC128B.128 [R4+0xb000], [R8.64], !P3 ;  /* 0x0b00000008048fae */ /* 0x0003e8000d901d46 */
[----:B------:R1:W-:Y:S01]  /*6950*/  @!P0 LDGSTS.E.BYPASS.LTC128B.128 [R4+0xf000], [R2.64], !P2 ;  /* 0x0f00000002048fae */ /* 0x0003e2000d101d46 */
[----:B------:R-:W-:-:S03]  /*6960*/  ISETP.GE.AND P0, PT, R0, 0x1, PT ;  /* 0x000000010000780c */ /* 0x000fc60003f06270 */
[----:B------:R-:W0:Y:S01]  /*6970*/  LDGDEPBAR ;  /* 0x00000000000079af */ /* 0x000e220000000000 */
[----:B------:R-:W-:Y:S01]  /*6980*/  WARPSYNC 0xffffffff ;  /* 0xffffffff00007948 */ /* 0x000fe20003800000 */
[----:B------:R-:W-:Y:S02]  /*6990*/  BSSY B0, `(.L_x_174) ;  /* 0x0000014000007945 */ /* 0x000fe40003800000 */
[----:B------:R-:W-:Y:S06]  /*69a0*/  BAR.SYNC.DEFER_BLOCKING 0x0 ;  /* 0x0000000000007b1d */ /* 0x000fec0000010000 */
[----:B------:R-:W-:Y:S05]  /*69b0*/  @!P0 BRA `(.L_x_175) ;  /* 0x0000011000008947 */ /* 0x000fea0003800000 */
[----:B------:R-:W-:Y:S01]  /*69c0*/  IMAD R0, R61, c[0x0][0x1e0], RZ ;  /* 0x000078003d007a24 */ /* 0x000fe200078e02ff */
[----:B------:R-:W-:Y:S01]  /*69d0*/  LOP3.LUT P2, RZ, R219, 0x8, RZ, 0xc0, !PT ;  /* 0x00000008dbff7812 */ /* 0x000fe2000784c0ff */
[----:B-1----:R-:W-:Y:S01]  /*69e0*/  IMAD.WIDE.U32 R4, R77, c[0x0][0x1e0], RZ ;  /* 0x000078004d047a25 */ /* 0x002fe200078e00ff */
[----:B------:R-:W-:-:S03]  /*69f0*/  LOP3.LUT P3, RZ, R219, 0x4, RZ, 0xc0, !PT ;  /* 0x00000004dbff7812 */ /* 0x000fc6000786c0ff */
[----:B------:R-:W-:Y:S01]  /*6a00*/  IMAD R2, R77, c[0x0][0x1e4], R0 ;  /* 0x000079004d027a24 */ /* 0x000fe200078e0200 */
[----:B------:R-:W-:-:S03]  /*6a10*/  LEA R0, P1, R4, R212, 0x5 ;  /* 0x000000d404007211 */ /* 0x000fc600078228ff */
[----:B------:R-:W-:Y:S01]  /*6a20*/  IMAD.IADD R3, R5, 0x1, R2 ;  /* 0x0000000105037824 */ /* 0x000fe200078e0202 */
[----:B------:R-:W-:-:S04]  /*6a30*/  LEA R2, P0, R0, c[0x0][0x1c8], 0x1 ;  /* 0x0000720000027a11 */ /* 0x000fc800078008ff */
[----:B------:R-:W-:-:S04]  /*6a40*/  LEA.HI.X R3, R4, R210, R3, 0x5, P1 ;  /* 0x000000d204037211 */ /* 0x000fc800008f2c03 */
[----:B------:R-:W-:-:S05]  /*6a50*/  LEA.HI.X R3, R0, c[0x0][0x1cc], R3, 0x1, P0 ;  /* 0x0000730000037a11 */ /* 0x000fca00000f0c03 */
[----:B------:R-:W-:Y:S01]  /*6a60*/  @!PT LDS RZ, [RZ] ;  /* 0x00000000fffff984 */ /* 0x000fe20000000800 */
[----:B------:R-:W-:Y:S01]  /*6a70*/  @!PT LDS RZ, [RZ] ;  /* 0x00000000fffff984 */ /* 0x000fe20000000800 */
[----:B------:R-:W-:Y:S01]  /*6a80*/  @!PT LDS RZ, [RZ] ;  /* 0x00000000fffff984 */ /* 0x000fe20000000800 */
[----:B------:R1:W-:Y:S04]  /*6a90*/  LDGSTS.E.BYPASS.LTC128B.128 [R188+0xc080], [R2.64], !P2 ;  /* 0x0c08000002bc7fae */ /* 0x0003e8000d101d46 */
[----:B------:R1:W-:Y:S04]  /*6aa0*/  LDGSTS.E.BYPASS.LTC128B.128 [R188+0xd080], [R2.64+0x80], !P3 ;  /* 0x0d08008002bc7fae */ /* 0x0003e8000d901d46 */
[----:B------:R1:W-:Y:S04]  /*6ab0*/  LDGSTS.E.BYPASS.LTC128B.128 [R188+0xe080], [R2.64+0x100], !P4 ;  /* 0x0e08010002bc7fae */ /* 0x0003e8000e101d46 */
[----:B------:R1:W-:Y:S02]  /*6ac0*/  LDGSTS.E.BYPASS.LTC128B.128 [R188+0xf080], [R2.64+0x180], !P5 ;  /* 0x0f08018002bc7fae */ /* 0x0003e4000e901d46 */
.L_x_175:
[----:B------:R-:W-:Y:S05]  /*6ad0*/  BSYNC B0 ;  /* 0x0000000000007941 */ /* 0x000fea0003800000 */
.L_x_174:
[----:B------:R-:W-:Y:S01]  /*6ae0*/  ISETP.LT.AND P0, PT, RZ, c[0x0][0x27c], PT ;  /* 0x00009f00ff007a0c */ /* 0x000fe20003f01270 */
[----:B------:R-:W0:-:S12]  /*6af0*/  LDGDEPBAR ;  /* 0x00000000000079af */ /* 0x000e180000000000 */
[----:B------:R-:W-:Y:S05]  /*6b00*/  @P0 BRA `(.L_x_176) ;  /* 0x0000002000000947 */ /* 0x000fea0003800000 */
[----:B------:R-:W-:-:S04]  /*6b10*/  DEPBAR.LE SB0, 0x1 ;  /* 0x000080400000791a */ /* 0x000fc80000000000 */
[----:B------:R-:W-:Y:S05]  /*6b20*/  BRA `(.L_x_177) ;  /* 0x000068c000007947 */ /* 0x000fea0003800000 */
.L_x_176:
[----:B-----5:R-:W-:Y:S01]  /*6b30*/  SHF.R.S32.HI R0, RZ, 0x1f, R112 ;  /* 0x0000001fff007819 */ /* 0x020fe20000011470 */
[----:B------:R-:W-:Y:S01]  /*6b40*/  ULDC.U8 UR4, c[0x0][0x298] ;  /* 0x0000a60000047ab9 */ /* 0x000fe20000000000 */
[----:B-1----:R-:W-:Y:S01]  /*6b50*/  IMAD.WIDE.U32 R4, R112, c[0x0][0x280], RZ ;  /* 0x0000a00070047a25 */ /* 0x002fe200078e00ff */
[----:B------:R-:W-:Y:S01]  /*6b60*/  ISETP.NE.AND P1, PT, RZ, UR4, PT ;  /* 0x00000004ff007c0c */ /* 0x000fe2000bf25270 */
[----:B------:R-:W-:Y:S02]  /*6b70*/  BSSY B2, `(.L_x_177) ;  /* 0x0000687000027945 */ /* 0x000fe40003800000 */
[----:B------:R-:W-:Y:S01]  /*6b80*/  IMAD R2, R0, c[0x0][0x280], RZ ;  /* 0x0000a00000027a24 */ /* 0x000fe200078e02ff */
[----:B------:R-:W-:Y:S01]  /*6b90*/  LEA R7, P0, R4, c[0x0][0x270], 0x1 ;  /* 0x00009c0004077a11 */ /* 0x000fe200078008ff */
[----:B------:R-:W-:Y:S02]  /*6ba0*/  IMAD R0, R0, c[0x0][0x290], RZ ;  /* 0x0000a40000007a24 */ /* 0x000fe400078e02ff */
[----:B------:R-:W-:-:S05]  /*6bb0*/  IMAD R2, R112, c[0x0][0x284], R2 ;  /* 0x0000a10070027a24 */ /* 0x000fca00078e0202 */
[----:B------:R-:W-:Y:S01]  /*6bc0*/  IADD3 R6, R2, R5, RZ ;  /* 0x0000000502067210 */ /* 0x000fe20007ffe0ff */
[----:B------:R-:W-:-:S04]  /*6bd0*/  IMAD.WIDE.U32 R2, R112, c[0x0][0x290], RZ ;  /* 0x0000a40070027a25 */ /* 0x000fc800078e00ff */
[----:B------:R-:W-:Y:S01]  /*6be0*/  IMAD R5, R112, c[0x0][0x294], R0 ;  /* 0x0000a50070057a24 */ /* 0x000fe200078e0200 */
[----:B------:R-:W-:Y:S02]  /*6bf0*/  LEA.HI.X R0, R4, c[0x0][0x274], R6, 0x1, P0 ;  /* 0x00009d0004007a11 */ /* 0x000fe400000f0c06 */
[----:B------:R-:W-:Y:S02]  /*6c00*/  LEA R6, P0, R2, c[0x0][0x288], 0x1 ;  /* 0x0000a20002067a11 */ /* 0x000fe400078008ff */
[----:B------:R-:W-:-:S04]  /*6c10*/  IADD3 R3, R5, R3, RZ ;  /* 0x0000000305037210 */ /* 0x000fc80007ffe0ff */
[----:B------:R-:W-:Y:S01]  /*6c20*/  LEA.HI.X R2, R2, c[0x0][0x28c], R3, 0x1, P0 ;  /* 0x0000a30002027a11 */ /* 0x000fe200000f0c03 */
[----:B------:R-:W-:Y:S05]  /*6c30*/  @!P1 BRA `(.L_x_178) ;  /* 0x000031f000009947 */ /* 0x000fea0003800000 */
[----:B------:R-:W1:Y:S01]  /*6c40*/  SHFL.IDX PT, R3, R2, RZ, 0x181f ;  /* 0x00181fff02037589 */ /* 0x000e6200000e0000 */
[----:B------:R-:W-:Y:S01]  /*6c50*/  BSSY B0, `(.L_x_179) ;  /* 0x0000038000007945 */ /* 0x000fe20003800000 */
[----:B--2-4-:R-:W-:Y:S01]  /*6c60*/  CS2R R20, SRZ ;  /* 0x0000000000147805 */ /* 0x014fe2000001ff00 */
[----:B------:R-:W-:Y:S01]  /*6c70*/  CS2R R18, SRZ ;  /* 0x0000000000127805 */ /* 0x000fe2000001ff00 */
[----:B------:R-:W2:Y:S01]  /*6c80*/  SHFL.IDX PT, R5, R0, RZ, 0x181f ;  /* 0x00181fff00057589 */ /* 0x000ea200000e0000 */
[----:B------:R-:W-:Y:S01]  /*6c90*/  CS2R R16, SRZ ;  /* 0x0000000000107805 */ /* 0x000fe2000001ff00 */
[----:B------:R-:W-:Y:S01]  /*6ca0*/  CS2R R14, SRZ ;  /* 0x00000000000e7805 */ /* 0x000fe2000001ff00 */
[----:B------:R-:W-:Y:S01]  /*6cb0*/  CS2R R12, SRZ ;  /* 0x00000000000c7805 */ /* 0x000fe2000001ff00 */
[----:B------:R-:W3:Y:S01]  /*6cc0*/  SHFL.IDX PT, R4, R7, RZ, 0x181f ;  /* 0x00181fff07047589 */ /* 0x000ee200000e0000 */
[----:B------:R-:W-:Y:S01]  /*6cd0*/  CS2R R10, SRZ ;  /* 0x00000000000a7805 */ /* 0x000fe2000001ff00 */
[----:B------:R-:W-:-:S02]  /*6ce0*/  CS2R R8, SRZ ;  /* 0x0000000000087805 */ /* 0x000fc4000001ff00 */
[----:B------:R4:W1:Y:S02]  /*6cf0*/  SHFL.IDX PT, R2, R6, RZ, 0x181f ;  /* 0x00181fff06027589 */ /* 0x00086400000e0000 */
[----:B----4-:R-:W-:Y:S01]  /*6d00*/  CS2R R6, SRZ ;  /* 0x0000000000067805 */ /* 0x010fe2000001ff00 */
[----:B------:R-:W-:Y:S05]  /*6d10*/  @P6 BRA `(.L_x_180) ;  /* 0x000002b000006947 */ /* 0x000fea0003800000 */
[C---:B-123--:R-:W-:Y:S01]  /*6d20*/  ISETP.GE.AND P0, PT, R142.reuse, c[0x0][0x27c], PT ;  /* 0x00009f008e007a0c */ /* 0x04efe20003f06270 */
[----:B------:R-:W-:Y:S01]  /*6d30*/  IMAD.SHL.U32 R0, R142, 0x2, RZ ;  /* 0x000000028e007824 */ /* 0x000fe200078e00ff */
[----:B------:R-:W-:Y:S01]  /*6d40*/  SHF.R.S32.HI R7, RZ, 0x1f, R142 ;  /* 0x0000001fff077819 */ /* 0x000fe2000001148e */
[----:B------:R-:W-:Y:S01]  /*6d50*/  CS2R R16, SRZ ;  /* 0x0000000000107805 */ /* 0x000fe2000001ff00 */
[----:B------:R-:W-:Y:S01]  /*6d60*/  ISETP.GE.AND P2, PT, R140, c[0x0][0x27c], PT ;  /* 0x00009f008c007a0c */ /* 0x000fe20003f46270 */
[----:B------:R-:W-:Y:S01]  /*6d70*/  CS2R R8, SRZ ;  /* 0x0000000000087805 */ /* 0x000fe2000001ff00 */
[----:B------:R-:W-:-:S07]  /*6d80*/  SHF.L.U64.HI R7, R142, 0x1, R7 ;  /* 0x000000018e077819 */ /* 0x000fce0000010207 */
[----:B------:R-:W-:-:S05]  /*6d90*/  @!P0 IADD3 R10, P1, R4, R0, RZ ;  /* 0x00000000040a8210 */ /* 0x000fca0007f3e0ff */
[----:B------:R-:W-:Y:S01]  /*6da0*/  @!P0 IMAD.X R11, R5, 0x1, R7, P1 ;  /* 0x00000001050b8824 */ /* 0x000fe200008e0607 */
[----:B------:R-:W-:Y:S01]  /*6db0*/  @!P0 IADD3 R6, P1, R2, R0, RZ ;  /* 0x0000000002068210 */ /* 0x000fe20007f3e0ff */
[----:B------:R-:W-:-:S03]  /*6dc0*/  IMAD.SHL.U32 R0, R140, 0x2, RZ ;  /* 0x000000028c007824 */ /* 0x000fc600078e00ff */
[----:B------:R1:W5:Y:S01]  /*6dd0*/  @!P0 LD.E.64 R16, [R10.64] ;  /* 0x000000060a108980 */ /* 0x000362000c101b00 */
[----:B------:R-:W-:-:S05]  /*6de0*/  @!P0 IMAD.X R7, R3, 0x1, R7, P1 ;  /* 0x0000000103078824 */ /* 0x000fca00008e0607 */
[----:B------:R2:W5:Y:S01]  /*6df0*/  @!P0 LD.E.64 R8, [R6.64] ;  /* 0x0000000606088980 */ /* 0x000562000c101b00 */
[----:B------:R-:W-:Y:S02]  /*6e00*/  @!P2 IADD3 R12, P0, R4, R0, RZ ;  /* 0x00000000040ca210 */ /* 0x000fe40007f1e0ff */
[----:B------:R-:W-:Y:S02]  /*6e10*/  ISETP.GE.AND P1, PT, R138, c[0x0][0x27c], PT ;  /* 0x00009f008a007a0c */ /* 0x000fe40003f26270 */
[----:B-1----:R-:W-:-:S04]  /*6e20*/  SHF.R.S32.HI R10, RZ, 0x1f, R140 ;  /* 0x0000001fff0a7819 */ /* 0x002fc8000001148c */
[----:B--2---:R-:W-:-:S05]  /*6e30*/  SHF.L.U64.HI R6, R140, 0x1, R10 ;  /* 0x000000018c067819 */ /* 0x004fca000001020a */
[----:B------:R-:W-:Y:S01]  /*6e40*/  @!P2 IMAD.X R13, R5, 0x1, R6, P0 ;  /* 0x00000001050da824 */ /* 0x000fe200000e0606 */
[----:B------:R-:W-:-:S05]  /*6e50*/  @!P2 IADD3 R22, P0, R2, R0, RZ ;  /* 0x000000000216a210 */ /* 0x000fca0007f1e0ff */
[----:B------:R-:W-:Y:S01]  /*6e60*/  @!P2 IMAD.X R23, R3, 0x1, R6, P0 ;  /* 0x000000010317a824 */ /* 0x000fe200000e0606 */
[----:B------:R-:W-:Y:S01]  /*6e70*/  ISETP.GE.AND P0, PT, R141, c[0x0][0x27c], PT ;  /* 0x00009f008d007a0c */ /* 0x000fe20003f06270 */
[----:B------:R-:W-:Y:S01]  /*6e80*/  CS2R R14, SRZ ;  /* 0x00000000000e7805 */ /* 0x000fe2000001ff00 */
[----:B------:R-:W-:Y:S01]  /*6e90*/  CS2R R6, SRZ ;  /* 0x0000000000067805 */ /* 0x000fe2000001ff00 */
[----:B------:R-:W-:Y:S01]  /*6ea0*/  @!P1 IMAD.WIDE R18, R138, 0x2, R4 ;  /* 0x000000028a129825 */ /* 0x000fe200078e0204 */
[----:B------:R-:W-:-:S03]  /*6eb0*/  SHF.R.S32.HI R20, RZ, 0x1f, R141 ;  /* 0x0000001fff147819 */ /* 0x000fc6000001148d */
[----:B------:R-:W-:Y:S01]  /*6ec0*/  @!P1 IMAD.WIDE R10, R138, 0x2, R2 ;  /* 0x000000028a0a9825 */ /* 0x000fe200078e0202 */
[----:B------:R1:W5:Y:S03]  /*6ed0*/  @!P1 LD.E.64 R14, [R18.64] ;  /* 0x00000006120e9980 */ /* 0x000366000c101b00 */
[C---:B------:R-:W-:Y:S01]  /*6ee0*/  IMAD.SHL.U32 R0, R141.reuse, 0x2, RZ ;  /* 0x000000028d007824 */ /* 0x040fe200078e00ff */
[----:B------:R2:W5:Y:S04]  /*6ef0*/  @!P1 LD.E.64 R6, [R10.64] ;  /* 0x000000060a069980 */ /* 0x000568000c101b00 */
[----:B------:R-:W-:Y:S02]  /*6f00*/  @!P0 IADD3 R4, P1, R4, R0, RZ ;  /* 0x0000000004048210 */ /* 0x000fe40007f3e0ff */
[----:B--2---:R-:W-:Y:S01]  /*6f10*/  SHF.L.U64.HI R10, R141, 0x1, R20 ;  /* 0x000000018d0a7819 */ /* 0x004fe20000010214 */
[----:B-1----:R-:W-:-:S04]  /*6f20*/  CS2R R18, SRZ ;  /* 0x0000000000127805 */ /* 0x002fc8000001ff00 */
[----:B------:R-:W-:Y:S01]  /*6f30*/  @!P0 IMAD.X R5, R5, 0x1, R10, P1 ;  /* 0x0000000105058824 */ /* 0x000fe200008e060a */
[----:B------:R-:W-:Y:S01]  /*6f40*/  @!P0 IADD3 R2, P1, R2, R0, RZ ;  /* 0x0000000002028210 */ /* 0x000fe20007f3e0ff */
[----:B------:R1:W5:Y:S01]  /*6f50*/  @!P2 LD.E.64 R18, [R12.64] ;  /* 0x000000060c12a980 */ /* 0x000362000c101b00 */
[----:B------:R-:W-:-:S03]  /*6f60*/  CS2R R20, SRZ ;  /* 0x0000000000147805 */ /* 0x000fc6000001ff00 */
[----:B------:R-:W-:Y:S02]  /*6f70*/  @!P0 IMAD.X R3, R3, 0x1, R10, P1 ;  /* 0x0000000103038824 */ /* 0x000fe400008e060a */
[----:B------:R-:W-:Y:S01]  /*6f80*/  CS2R R10, SRZ ;  /* 0x00000000000a7805 */ /* 0x000fe2000001ff00 */
[----:B------:R2:W5:Y:S05]  /*6f90*/  @!P0 LD.E.64 R20, [R4.64] ;  /* 0x0000000604148980 */ /* 0x00056a000c101b00 */
[----:B------:R2:W5:Y:S01]  /*6fa0*/  @!P2 LD.E.64 R10, [R22.64] ;  /* 0x00000006160aa980 */ /* 0x000562000c101b00 */
[----:B-1----:R-:W-:-:S06]  /*6fb0*/  CS2R R12, SRZ ;  /* 0x00000000000c7805 */ /* 0x002fcc000001ff00 */
[----:B------:R2:W5:Y:S02]  /*6fc0*/  @!P0 LD.E.64 R12, [R2.64] ;  /* 0x00000006020c8980 */ /* 0x000564000c101b00 */
.L_x_180:
[----:B-123--:R-:W-:Y:S05]  /*6fd0*/  BSYNC B0 ;  /* 0x0000000000007941 */ /* 0x00efea0003800000 */
.L_x_179:
[----:B-----5:R-:W-:Y:S01]  /*6fe0*/  IMAD.MOV.U32 R29, RZ, RZ, R18 ;  /* 0x000000ffff1d7224 */ /* 0x020fe200078e0012 */
[----:B------:R-:W-:Y:S01]  /*6ff0*/  SHF.R.U64 R26, R18, 0x10, R19 ;  /* 0x00000010121a7819 */ /* 0x000fe20000001213 */
[----:B------:R-:W-:Y:S01]  /*7000*/  IMAD.MOV.U32 R25, RZ, RZ, R20 ;  /* 0x000000ffff197224 */ /* 0x000fe200078e0014 */
[--C-:B------:R-:W-:Y:S01]  /*7010*/  SHF.R.U64 R22, R20, 0x10, R21.reuse ;  /* 0x0000001014167819 */ /* 0x100fe20000001215 */
[----:B------:R-:W-:Y:S01]  /*7020*/  IMAD.MOV.U32 R24, RZ, RZ, R21 ;  /* 0x000000ffff187224 */ /* 0x000fe200078e0015 */
[----:B------:R-:W-:Y:S01]  /*7030*/  SHF.R.U64 R30, R16, 0x10, R17 ;  /* 0x00000010101e7819 */ /* 0x000fe20000001211 */
[----:B------:R-:W-:Y:S01]  /*7040*/  IMAD.MOV.U32 R18, RZ, RZ, R8 ;  /* 0x000000ffff127224 */ /* 0x000fe200078e0008 */
[--C-:B------:R-:W-:Y:S01]  /*7050*/  SHF.R.U64 R2, R6, 0x10, R7.reuse ;  /* 0x0000001006027819 */ /* 0x100fe20000001207 */
[----:B------:R-:W-:Y:S01]  /*7060*/  IMAD.MOV.U32 R20, RZ, RZ, R7 ;  /* 0x000000ffff147224 */ /* 0x000fe200078e0007 */
[----:B------:R-:W-:Y:S01]  /*7070*/  SHF.R.U64 R34, R14, 0x10, R15 ;  /* 0x000000100e227819 */ /* 0x000fe2000000120f */
[----:B------:R-:W-:Y:S01]  /*7080*/  IMAD.MOV.U32 R32, RZ, RZ, R17 ;  /* 0x000000ffff207224 */ /* 0x000fe200078e0011 */
[--C-:B------:R-:W-:Y:S01]  /*7090*/  SHF.R.U32.HI R23, RZ, 0x10, R19.reuse ;  /* 0x00000010ff177819 */ /* 0x100fe20000011613 */
[----:B------:R-:W-:Y:S01]  /*70a0*/  IMAD.MOV.U32 R28, RZ, RZ, R19 ;  /* 0x000000ffff1c7224 */ /* 0x000fe200078e0013 */
[----:B------:R-:W-:Y:S01]  /*70b0*/  SHF.R.U32.HI R19, RZ, 0x10, R21 ;  /* 0x00000010ff137819 */ /* 0x000fe20000011615 */
[----:B------:R-:W-:Y:S01]  /*70c0*/  IMAD.MOV.U32 R33, RZ, RZ, R16 ;  /* 0x000000ffff217224 */ /* 0x000fe200078e0010 */
[----:B------:R-:W-:Y:S01]  /*70d0*/  PRMT R24, R24, 0x5410, R30 ;  /* 0x0000541018187816 */ /* 0x000fe2000000001e */
[----:B------:R-:W-:Y:S01]  /*70e0*/  IMAD.MOV.U32 R36, RZ, RZ, R14 ;  /* 0x000000ffff247224 */ /* 0x000fe200078e000e */
[----:B------:R-:W-:Y:S01]  /*70f0*/  PRMT R18, R18, 0x5410, R2 ;  /* 0x0000541012127816 */ /* 0x000fe20000000002 */
[----:B------:R-:W-:Y:S01]  /*7100*/  IMAD R2, R209, -0x80, R38 ;  /* 0xffffff80d1027824 */ /* 0x000fe200078e0226 */
[----:B------:R-:W-:Y:S01]  /*7110*/  SHF.R.U32.HI R16, RZ, 0x10, R7 ;  /* 0x00000010ff107819 */ /* 0x000fe20000011607 */
[----:B------:R-:W-:Y:S01]  /*7120*/  IMAD.MOV.U32 R21, RZ, RZ, R6 ;  /* 0x000000ffff157224 */ /* 0x000fe200078e0006 */
[----:B------:R-:W-:Y:S01]  /*7130*/  PRMT R20, R20, 0x5410, R34 ;  /* 0x0000541014147816 */ /* 0x000fe20000000022 */
[----:B------:R-:W-:Y:S01]  /*7140*/  IMAD.MOV.U32 R35, RZ, RZ, R15 ;  /* 0x000000ffff237224 */ /* 0x000fe200078e000f */
[----:B------:R-:W-:Y:S01]  /*7150*/  PRMT R26, R26, 0x5410, R32 ;  /* 0x000054101a1a7816 */ /* 0x000fe20000000020 */
[----:B------:R-:W-:Y:S01]  /*7160*/  IMAD.MOV.U32 R6, RZ, RZ, R12 ;  /* 0x000000ffff067224 */ /* 0x000fe200078e000c */
[----:B------:R-:W-:Y:S01]  /*7170*/  PRMT R32, R19, 0x5410, R24 ;  /* 0x0000541013207816 */ /* 0x000fe20000000018 */
[----:B------:R-:W-:Y:S01]  /*7180*/  IMAD.MOV.U32 R14, RZ, RZ, R10 ;  /* 0x000000ffff0e7224 */ /* 0x000fe200078e000a */
[----:B------:R-:W-:Y:S01]  /*7190*/  PRMT R19, R16, 0x5410, R20 ;  /* 0x0000541010137816 */ /* 0x000fe20000000014 */
[----:B------:R-:W-:Y:S01]  /*71a0*/  IMAD.MOV.U32 R5, RZ, RZ, R13 ;  /* 0x000000ffff057224 */ /* 0x000fe200078e000d */
[----:B------:R-:W-:Y:S01]  /*71b0*/  IMNMX R16, R2, 0x80, PT ;  /* 0x0000008002107817 */ /* 0x000fe20003800200 */
[----:B------:R-:W-:-:S04]  /*71c0*/  DEPBAR.LE SB0, 0x1 ;  /* 0x000080400000791a */ /* 0x000fc80000000000 */
[----:B------:R-:W-:Y:S01]  /*71d0*/  ISETP.GE.AND P0, PT, R198, R16, PT ;  /* 0x00000010c600720c */ /* 0x000fe20003f06270 */
[----:B------:R-:W-:Y:S01]  /*71e0*/  BSSY B1, `(.L_x_181) ;  /* 0x00000c4000017945 */ /* 0x000fe20003800000 */
[----:B------:R-:W-:Y:S01]  /*71f0*/  SHF.R.U32.HI R27, RZ, 0x10, R17 ;  /* 0x00000010ff1b7819 */ /* 0x000fe20000011611 */
[----:B------:R-:W-:Y:S01]  /*7200*/  IMAD.MOV.U32 R17, RZ, RZ, R9 ;  /* 0x000000ffff117224 */ /* 0x000fe200078e0009 */
[----:B------:R-:W-:Y:S02]  /*7210*/  SHF.R.U32.HI R31, RZ, 0x10, R15 ;  /* 0x00000010ff1f7819 */ /* 0x000fe4000001160f */
[----:B------:R-:W-:Y:S02]  /*7220*/  PRMT R21, R21, 0x5410, R36 ;  /* 0x0000541015157816 */ /* 0x000fe40000000024 */
[--C-:B------:R-:W-:Y:S02]  /*7230*/  SHF.R.U64 R15, R8, 0x10, R9.reuse ;  /* 0x00000010080f7819 */ /* 0x100fe40000001209 */
[----:B------:R-:W-:Y:S01]  /*7240*/  SHF.R.U32.HI R8, RZ, 0x10, R9 ;  /* 0x00000010ff087819 */ /* 0x000fe20000011609 */
[----:B------:R-:W-:Y:S01]  /*7250*/  IMAD.MOV.U32 R9, RZ, RZ, R11 ;  /* 0x000000ffff097224 */ /* 0x000fe200078e000b */
[----:B------:R-:W-:-:S02]  /*7260*/  SHF.R.U64 R3, R12, 0x10, R13 ;  /* 0x000000100c037819 */ /* 0x000fc4000000120d */
[----:B------:R-:W-:Y:S02]  /*7270*/  PRMT R23, R23, 0x5410, R35 ;  /* 0x0000541017177816 */ /* 0x000fe40000000023 */
[----:B------:R-:W-:Y:S02]  /*7280*/  PRMT R22, R22, 0x5410, R31 ;  /* 0x0000541016167816 */ /* 0x000fe4000000001f */
[----:B------:R-:W-:Y:S02]  /*7290*/  PRMT R25, R25, 0x5410, R33 ;  /* 0x0000541019197816 */ /* 0x000fe40000000021 */
[----:B------:R-:W-:Y:S02]  /*72a0*/  PRMT R17, R17, 0x5410, R21 ;  /* 0x0000541011117816 */ /* 0x000fe40000000015 */
[--C-:B------:R-:W-:Y:S02]  /*72b0*/  SHF.R.U64 R7, R10, 0x10, R11.reuse ;  /* 0x000000100a077819 */ /* 0x100fe4000000120b */
[----:B------:R-:W-:-:S02]  /*72c0*/  SHF.R.U32.HI R4, RZ, 0x10, R11 ;  /* 0x00000010ff047819 */ /* 0x000fc4000001160b */
[----:B------:R-:W-:Y:S02]  /*72d0*/  SHF.R.U32.HI R0, RZ, 0x10, R13 ;  /* 0x00000010ff007819 */ /* 0x000fe4000001160d */
[----:B------:R-:W-:Y:S02]  /*72e0*/  PRMT R27, R27, 0x5410, R29 ;  /* 0x000054101b1b7816 */ /* 0x000fe4000000001d */
[----:B------:R-:W-:Y:S02]  /*72f0*/  PRMT R29, R28, 0x5410, R3 ;  /* 0x000054101c1d7816 */ /* 0x000fe40000000003 */
[----:B------:R-:W-:Y:S02]  /*7300*/  PRMT R28, R6, 0x5410, R23 ;  /* 0x00005410061c7816 */ /* 0x000fe40000000017 */
[----:B------:R-:W-:Y:S02]  /*7310*/  PRMT R31, R22, 0x5410, R25 ;  /* 0x00005410161f7816 */ /* 0x000fe40000000019 */
[----:B------:R-:W-:-:S02]  /*7320*/  PRMT R21, R17, 0x7610, R21 ;  /* 0x0000761011157816 */ /* 0x000fc40000000015 */
[----:B------:R-:W-:Y:S02]  /*7330*/  PRMT R17, R15, 0x7610, R17 ;  /* 0x000076100f117816 */ /* 0x000fe40000000011 */
[----:B------:R-:W-:Y:S02]  /*7340*/  PRMT R20, R8, 0x7610, R20 ;  /* 0x0000761008147816 */ /* 0x000fe40000000014 */
[----:B------:R-:W-:Y:S02]  /*7350*/  PRMT R22, R14, 0x7610, R22 ;  /* 0x000076100e167816 */ /* 0x000fe40000000016 */
[----:B------:R-:W-:Y:S02]  /*7360*/  PRMT R25, R9, 0x7610, R25 ;  /* 0x0000761009197816 */ /* 0x000fe40000000019 */
[----:B------:R-:W-:Y:S02]  /*7370*/  PRMT R23, R7, 0x7610, R23 ;  /* 0x0000761007177816 */ /* 0x000fe40000000017 */
[----:B------:R-:W-:-:S02]  /*7380*/  PRMT R24, R4, 0x7610, R24 ;  /* 0x0000761004187816 */ /* 0x000fc40000000018 */
[----:B------:R-:W-:Y:S01]  /*7390*/  PRMT R30, R0, 0x5410, R5 ;  /* 0x00005410001e7816 */ /* 0x000fe20000000005 */
[----:B------:R-:W-:Y:S06]  /*73a0*/  BAR.SYNC.DEFER_BLOCKING 0x0 ;  /* 0x0000000000007b1d */ /* 0x000fec0000010000 */
[----:B------:R-:W-:Y:S05]  /*73b0*/  @P0 BRA `(.L_x_182) ;  /* 0x00000a6000000947 */ /* 0x000fea0003800000 */
[----:B------:R-:W-:Y:S01]  /*73c0*/  ISETP.GE.AND P0, PT, R138, c[0x0][0x27c], PT ;  /* 0x00009f008a007a0c */ /* 0x000fe20003f06270 */
[----:B------:R-:W-:-:S12]  /*73d0*/  BSSY B0, `(.L_x_183) ;  /* 0x0000028000007945 */ /* 0x000fd80003800000 */
[----:B------:R-:W-:Y:S05]  /*73e0*/  @P0 BRA `(.L_x_184) ;  /* 0x0000026000000947 */ /* 0x000fea0003800000 */
[----:B------:R-:W1:Y:S01]  /*73f0*/  LDS.128 R4, [R188+0x10080] ;  /* 0x01008000bc047984 */ /* 0x000e620000000c00 */
[----:B------:R-:W-:Y:S02]  /*7400*/  HADD2.F32 R9, -RZ, R17.H1_H1 ;  /* 0x30000011ff097230 */ /* 0x000fe40000004100 */
[----:B------:R-:W-:Y:S02]  /*7410*/  HADD2.F32 R0, -RZ, R18.H1_H1 ;  /* 0x30000012ff007230 */ /* 0x000fe40000004100 */
[----:B------:R-:W-:Y:S02]  /*7420*/  HADD2.F32 R3, -RZ, R21.H1_H1 ;  /* 0x30000015ff037230 */ /* 0x000fe40000004100 */
[----:B------:R-:W-:Y:S02]  /*7430*/  HADD2.F32 R2, -RZ, R20.H1_H1 ;  /* 0x30000014ff027230 */ /* 0x000fe40000004100 */
[--C-:B-1----:R-:W-:Y:S02]  /*7440*/  HADD2.F32 R10, -RZ, R4.reuse.H0_H0 ;  /* 0x20000004ff0a7230 */ /* 0x102fe40000004100 */
[----:B------:R-:W-:-:S02]  /*7450*/  HADD2.F32 R8, -RZ, R4.H1_H1 ;  /* 0x30000004ff087230 */ /* 0x000fc40000004100 */
[--C-:B------:R-:W-:Y:S01]  /*7460*/  HADD2.F32 R4, -RZ, R5.reuse.H0_H0 ;  /* 0x20000005ff047230 */ /* 0x100fe20000004100 */
[-C--:B------:R-:W-:Y:S01]  /*7470*/  FMUL.FTZ R13, R10, R9.reuse ;  /* 0x000000090a0d7220 */ /* 0x080fe20000410000 */
[----:B------:R-:W-:Y:S01]  /*7480*/  HADD2.F32 R5, -RZ, R5.H1_H1 ;  /* 0x30000005ff057230 */ /* 0x000fe20000004100 */
[----:B------:R-:W-:Y:S01]  /*7490*/  FMUL.FTZ R14, R8, R9 ;  /* 0x00000009080e7220 */ /* 0x000fe20000410000 */
[--C-:B------:R-:W-:Y:S02]  /*74a0*/  HADD2.F32 R12, -RZ, R6.reuse.H0_H0 ;  /* 0x20000006ff0c7230 */ /* 0x100fe40000004100 */
[----:B------:R-:W-:Y:S01]  /*74b0*/  HADD2.F32 R11, -RZ, R6.H1_H1 ;  /* 0x30000006ff0b7230 */ /* 0x000fe20000004100 */
[-C--:B------:R-:W-:Y:S01]  /*74c0*/  FMUL.FTZ R9, R5, R0.reuse ;  /* 0x0000000005097220 */ /* 0x080fe20000410000 */
[--C-:B------:R-:W-:Y:S01]  /*74d0*/  HADD2.F32 R6, -RZ, R7.reuse.H0_H0 ;  /* 0x20000007ff067230 */ /* 0x100fe20000004100 */
[----:B------:R-:W-:Y:S01]  /*74e0*/  FMUL.FTZ R0, R4, R0 ;  /* 0x0000000004007220 */ /* 0x000fe20000410000 */
[----:B------:R-:W-:Y:S01]  /*74f0*/  HADD2.F32 R7, -RZ, R7.H1_H1 ;  /* 0x30000007ff077230 */ /* 0x000fe20000004100 */
[----:B------:R-:W-:-:S02]  /*7500*/  FFMA.FTZ R15, R10, R3, -R14 ;  /* 0x000000030a0f7223 */ /* 0x000fc4000001080e */
[----:B------:R-:W-:Y:S01]  /*7510*/  FFMA.FTZ R14, R8, R3, R13 ;  /* 0x00000003080e7223 */ /* 0x000fe2000001000d */
[----:B------:R-:W-:Y:S01]  /*7520*/  HADD2.F32 R3, -RZ, R23.H1_H1 ;  /* 0x30000017ff037230 */ /* 0x000fe20000004100 */
[-C--:B------:R-:W-:Y:S01]  /*7530*/  FFMA.FTZ R13, R4, R2.reuse, -R9 ;  /* 0x00000002040d7223 */ /* 0x080fe20000010809 */
[--C-:B------:R-:W-:Y:S01]  /*7540*/  HADD2.F32 R4, -RZ, R19.reuse.H1_H1 ;  /* 0x30000013ff047230 */ /* 0x100fe20000004100 */
[----:B------:R-:W-:Y:S01]  /*7550*/  FFMA.FTZ R10, R5, R2, R0 ;  /* 0x00000002050a7223 */ /* 0x000fe20000010000 */
[----:B------:R-:W-:Y:S02]  /*7560*/  HADD2.F32 R0, -RZ, R19.H0_H0 ;  /* 0x20000013ff007230 */ /* 0x000fe40000004100 */
[----:B------:R-:W-:Y:S01]  /*7570*/  HADD2.F32 R2, -RZ, R22.H1_H1 ;  /* 0x30000016ff027230 */ /* 0x000fe20000004100 */
[----:B------:R-:W-:Y:S02]  /*7580*/  FMUL.FTZ R9, R11, R4 ;  /* 0x000000040b097220 */ /* 0x000fe40000410000 */
[----:B------:R-:W-:-:S02]  /*7590*/  FMUL.FTZ R8, R7, R0 ;  /* 0x0000000007087220 */ /* 0x000fc40000410000 */
[----:B------:R-:W-:Y:S02]  /*75a0*/  FMUL.FTZ R4, R12, R4 ;  /* 0x000000040c047220 */ /* 0x000fe40000410000 */
[----:B------:R-:W-:Y:S02]  /*75b0*/  FMUL.FTZ R5, R6, R0 ;  /* 0x0000000006057220 */ /* 0x000fe40000410000 */
[-C--:B------:R-:W-:Y:S02]  /*75c0*/  FFMA.FTZ R9, R12, R3.reuse, -R9 ;  /* 0x000000030c097223 */ /* 0x080fe40000010809 */
[-C--:B------:R-:W-:Y:S02]  /*75d0*/  FFMA.FTZ R0, R6, R2.reuse, -R8 ;  /* 0x0000000206007223 */ /* 0x080fe40000010808 */
[----:B------:R-:W-:Y:S01]  /*75e0*/  FFMA.FTZ R3, R11, R3, R4 ;  /* 0x000000030b037223 */ /* 0x000fe20000010004 */
[----:B------:R-:W-:Y:S01]  /*75f0*/  F2FP.PACK_AB R4, R14, R15 ;  /* 0x0000000f0e04723e */ /* 0x000fe200000000ff */
[----:B------:R-:W-:Y:S01]  /*7600*/  FFMA.FTZ R2, R7, R2, R5 ;  /* 0x0000000207027223 */ /* 0x000fe20000010005 */
[----:B------:R-:W-:-:S02]  /*7610*/  F2FP.PACK_AB R5, R10, R13 ;  /* 0x0000000d0a05723e */ /* 0x000fc400000000ff */
[----:B------:R-:W-:Y:S02]  /*7620*/  F2FP.PACK_AB R6, R3, R9 ;  /* 0x000000090306723e */ /* 0x000fe400000000ff */
[----:B------:R-:W-:-:S05]  /*7630*/  F2FP.PACK_AB R7, R2, R0 ;  /* 0x000000000207723e */ /* 0x000fca00000000ff */
[----:B------:R1:W-:Y:S02]  /*7640*/  STS.128 [R188+0x10080], R4 ;  /* 0x01008004bc007388 */ /* 0x0003e40000000c00 */
.L_x_184:
[----:B------:R-:W-:Y:S05]  /*7650*/  BSYNC B0 ;  /* 0x0000000000007941 */ /* 0x000fea0003800000 */
.L_x_183:
[----:B------:R-:W-:Y:S01]  /*7660*/  ISETP.GE.AND P0, PT, R142, c[0x0][0x27c], PT ;  /* 0x00009f008e007a0c */ /* 0x000fe20003f06270 */
[----:B------:R-:W-:-:S12]  /*7670*/  BSSY B0, `(.L_x_185) ;  /* 0x0000028000007945 */ /* 0x000fd80003800000 */
[----:B------:R-:W-:Y:S05]  /*7680*/  @P0 BRA `(.L_x_186) ;  /* 0x0000026000000947 */ /* 0x000fea0003800000 */
[----:B-1----:R-:W1:Y:S01]  /*7690*/  LDS.128 R4, [R188+0x14080] ;  /* 0x01408000bc047984 */ /* 0x002e620000000c00 */
[----:B------:R-:W-:Y:S02]  /*76a0*/  HADD2.F32 R9, -RZ, R18.H0_H0 ;  /* 0x20000012ff097230 */ /* 0x000fe40000004100 */
[----:B------:R-:W-:Y:S02]  /*76b0*/  HADD2.F32 R0, -RZ, R17.H0_H0 ;  /* 0x20000011ff007230 */ /* 0x000fe40000004100 */
        /* <DEDUP_REMOVED lines=18> */
[----:B------:R-:W-:Y:S01]  /*77e0*/  HADD2.F32 R4, -RZ, R21.H0_H0 ;  /* 0x20000015ff047230 */ /* 0x000fe20000004100 */
[----:B------:R-:W-:Y:S01]  /*77f0*/  FFMA.FTZ R10, R5, R2, R0 ;  /* 0x00000002050a7223 */ /* 0x000fe20000010000 */
[----:B------:R-:W-:Y:S02]  /*7800*/  HADD2.F32 R0, -RZ, R20.H0_H0 ;  /* 0x20000014ff007230 */ /* 0x000fe40000004100 */
[----:B------:R-:W-:Y:S01]  /*7810*/  HADD2.F32 R2, -RZ, R27.H0_H0 ;  /* 0x2000001bff027230 */ /* 0x000fe20000004100 */
        /* <DEDUP_REMOVED lines=13> */
.L_x_186:
[----:B------:R-:W-:Y:S05]  /*78f0*/  BSYNC B0 ;  /* 0x0000000000007941 */ /* 0x000fea0003800000 */
.L_x_185:
[----:B------:R-:W-:Y:S01]  /*7900*/  ISETP.GE.AND P0, PT, R140, c[0x0][0x27c], PT ;  /* 0x00009f008c007a0c */ /* 0x000fe20003f06270 */
[----:B------:R-:W-:-:S12]  /*7910*/  BSSY B0, `(.L_x_187) ;  /* 0x0000028000007945 */ /* 0x000fd80003800000 */
[----:B------:R-:W-:Y:S05]  /*7920*/  @P0 BRA `(.L_x_188) ;  /* 0x0000026000000947 */ /* 0x000fea0003800000 */
[----:B-1----:R-:W1:Y:S01]  /*7930*/  LDS.128 R4, [R188+0x18080] ;  /* 0x01808000bc047984 */ /* 0x002e620000000c00 */
[----:B------:R-:W-:Y:S02]  /*7940*/  HADD2.F32 R9, -RZ, R22.H0_H0 ;  /* 0x20000016ff097230 */ /* 0x000fe40000004100 */
[----:B------:R-:W-:Y:S02]  /*7950*/  HADD2.F32 R0, -RZ, R23.H0_H0 ;  /* 0x20000017ff007230 */ /* 0x000fe40000004100 */
[----:B------:R-:W-:Y:S02]  /*7960*/  HADD2.F32 R3, -RZ, R27.H1_H1 ;  /* 0x3000001bff037230 */ /* 0x000fe40000004100 */
[----:B------:R-:W-:Y:S02]  /*7970*/  HADD2.F32 R2, -RZ, R26.H0_H0 ;  /* 0x2000001aff027230 */ /* 0x000fe40000004100 */
        /* <DEDUP_REMOVED lines=14> */
[----:B------:R-:W-:Y:S01]  /*7a60*/  HADD2.F32 R3, -RZ, R29.H0_H0 ;  /* 0x2000001dff037230 */ /* 0x000fe20000004100 */
[-C--:B------:R-:W-:Y:S01]  /*7a70*/  FFMA.FTZ R13, R4, R2.reuse, -R9 ;  /* 0x00000002040d7223 */ /* 0x080fe20000010809 */
[----:B------:R-:W-:Y:S01]  /*7a80*/  HADD2.F32 R4, -RZ, R25.H0_H0 ;  /* 0x20000019ff047230 */ /* 0x000fe20000004100 */
        /* <DEDUP_REMOVED lines=16> */
.L_x_188:
[----:B------:R-:W-:Y:S05]  /*7b90*/  BSYNC B0 ;  /* 0x0000000000007941 */ /* 0x000fea0003800000 */
.L_x_187:
[----:B------:R-:W-:-:S13]  /*7ba0*/  ISETP.GE.AND P0, PT, R141, c[0x0][0x27c], PT ;  /* 0x00009f008d007a0c */ /* 0x000fda0003f06270 */
[----:B------:R-:W-:Y:S05]  /*7bb0*/  @P0 BRA `(.L_x_182) ;  /* 0x0000026000000947 */ /* 0x000fea0003800000 */
[----:B-1----:R-:W1:Y:S01]  /*7bc0*/  LDS.128 R4, [R188+0x1c080] ;  /* 0x01c08000bc047984 */ /* 0x002e620000000c00 */
[----:B------:R-:W-:Y:S02]  /*7bd0*/  HADD2.F32 R9, -RZ, R28.H0_H0 ;  /* 0x2000001cff097230 */ /* 0x000fe40000004100 */
[----:B------:R-:W-:Y:S02]  /*7be0*/  HADD2.F32 R0, -RZ, R29.H1_H1 ;  /* 0x3000001dff007230 */ /* 0x000fe40000004100 */
[--C-:B------:R-:W-:Y:S02]  /*7bf0*/  HADD2.F32 R3, -RZ, R31.reuse.H1_H1 ;  /* 0x3000001fff037230 */ /* 0x100fe40000004100 */
        /* <DEDUP_REMOVED lines=34> */
.L_x_182:
[----:B------:R-:W-:Y:S05]  /*7e20*/  BSYNC B1 ;  /* 0x0000000000017941 */ /* 0x000fea0003800000 */
.L_x_181:
[----:B------:R-:W-:Y:S01]  /*7e30*/  IADD3 R0, R198, 0x20, RZ ;  /* 0x00000020c6007810 */ /* 0x000fe20007ffe0ff */
[----:B------:R-:W-:Y:S03]  /*7e40*/  BSSY B1, `(.L_x_189) ;  /* 0x00000a9000017945 */ /* 0x000fe60003800000 */
[----:B------:R-:W-:-:S13]  /*7e50*/  ISETP.GE.AND P0, PT, R0, R16, PT ;  /* 0x000000100000720c */ /* 0x000fda0003f06270 */
[----:B------:R-:W-:Y:S05]  /*7e60*/  @P0 BRA `(.L_x_190) ;  /* 0x00000a6000000947 */ /* 0x000fea0003800000 */
[----:B------:R-:W-:Y:S01]  /*7e70*/  ISETP.GE.AND P0, PT, R138, c[0x0][0x27c], PT ;  /* 0x00009f008a007a0c */ /* 0x000fe20003f06270 */
[----:B------:R-:W-:-:S12]  /*7e80*/  BSSY B0, `(.L_x_191) ;  /* 0x0000028000007945 */ /* 0x000fd80003800000 */
[----:B------:R-:W-:Y:S05]  /*7e90*/  @P0 BRA `(.L_x_192) ;  /* 0x0000026000000947 */ /* 0x000fea0003800000 */
[----:B-1----:R-:W1:Y:S01]  /*7ea0*/  LDS.128 R4, [R188+0x11080] ;  /* 0x01108000bc047984 */ /* 0x002e620000000c00 */
[----:B------:R-:W-:Y:S02]  /*7eb0*/  HADD2.F32 R9, -RZ, R17.H1_H1 ;  /* 0x30000011ff097230 */ /* 0x000fe40000004100 */
[----:B------:R-:W-:Y:S02]  /*7ec0*/  HADD2.F32 R0, -RZ, R18.H1_H1 ;  /* 0x30000012ff007230 */ /* 0x000fe40000004100 */
[----:B------:R-:W-:Y:S02]  /*7ed0*/  HADD2.F32 R3, -RZ, R21.H1_H1 ;  /* 0x30000015ff037230 */ /* 0x000fe40000004100 */
[----:B------:R-:W-:Y:S02]  /*7ee0*/  HADD2.F32 R2, -RZ, R20.H1_H1 ;  /* 0x30000014ff027230 */ /* 0x000fe40000004100 */
[--C-:B-1----:R-:W-:Y:S02]  /*7ef0*/  HADD2.F32 R10, -RZ, R4.reuse.H0_H0 ;  /* 0x20000004ff0a7230 */ /* 0x102fe40000004100 */
[----:B------:R-:W-:-:S02]  /*7f00*/  HADD2.F32 R8, -RZ, R4.H1_H1 ;  /* 0x30000004ff087230 */ /* 0x000fc40000004100 */
[--C-:B------:R-:W-:Y:S01]  /*7f10*/  HADD2.F32 R4, -RZ, R5.reuse.H0_H0 ;  /* 0x20000005ff047230 */ /* 0x100fe20000004100 */
[C---:B------:R-:W-:Y:S01]  /*7f20*/  FMUL.FTZ R13, R9.reuse, R10 ;  /* 0x0000000a090d7220 */ /* 0x040fe20000410000 */
[----:B------:R-:W-:Y:S01]  /*7f30*/  HADD2.F32 R5, -RZ, R5.H1_H1 ;  /* 0x30000005ff057230 */ /* 0x000fe20000004100 */
[----:B------:R-:W-:Y:S01]  /*7f40*/  FMUL.FTZ R14, R9, R8 ;  /* 0x00000008090e7220 */ /* 0x000fe20000410000 */
[--C-:B------:R-:W-:Y:S02]  /*7f50*/  HADD2.F32 R12, -RZ, R6.reuse.H0_H0 ;  /* 0x20000006ff0c7230 */ /* 0x100fe40000004100 */
[----:B------:R-:W-:Y:S01]  /*7f60*/  HADD2.F32 R11, -RZ, R6.H1_H1 ;  /* 0x30000006ff0b7230 */ /* 0x000fe20000004100 */
[C---:B------:R-:W-:Y:S01]  /*7f70*/  FMUL.FTZ R9, R0.reuse, R5 ;  /* 0x0000000500097220 */ /* 0x040fe20000410000 */
[--C-:B------:R-:W-:Y:S01]  /*7f80*/  HADD2.F32 R6, -RZ, R7.reuse.H0_H0 ;  /* 0x20000007ff067230 */ /* 0x100fe20000004100 */
[----:B------:R-:W-:Y:S01]  /*7f90*/  FMUL.FTZ R0, R0, R4 ;  /* 0x0000000400007220 */ /* 0x000fe20000410000 */
[----:B------:R-:W-:Y:S01]  /*7fa0*/  HADD2.F32 R7, -RZ, R7.H1_H1 ;  /* 0x30000007ff077230 */ /* 0x000fe20000004100 */
[----:B------:R-:W-:-:S02]  /*7fb0*/  FFMA.FTZ R15, R3, R10, -R14 ;  /* 0x0000000a030f7223 */ /* 0x000fc4000001080e */
[----:B------:R-:W-:Y:S01]  /*7fc0*/  FFMA.FTZ R14, R3, R8, R13 ;  /* 0x00000008030e7223 */ /* 0x000fe2000001000d */
[----:B------:R-:W-:Y:S01]  /*7fd0*/  HADD2.F32 R3, -RZ, R23.H1_H1 ;  /* 0x30000017ff037230 */ /* 0x000fe20000004100 */
[C---:B------:R-:W-:Y:S01]  /*7fe0*/  FFMA.FTZ R13, R2.reuse, R4, -R9 ;  /* 0x00000004020d7223 */ /* 0x040fe20000010809 */
        /* <DEDUP_REMOVED lines=8> */
[C---:B------:R-:W-:Y:S02]  /*8070*/  FFMA.FTZ R9, R3.reuse, R12, -R9 ;  /* 0x0000000c03097223 */ /* 0x040fe40000010809 */
[----:B------:R-:W-:Y:S02]  /*8080*/  FFMA.FTZ R0, R2, R6, -R8 ;  /* 0x0000000602007223 */ /* 0x000fe40000010808 */
[----:B------:R-:W-:Y:S01]  /*8090*/  FFMA.FTZ R3, R3, R11, R4 ;  /* 0x0000000b03037223 */ /* 0x000fe20000010004 */
[----:B------:R-:W-:Y:S01]  /*80a0*/  F2FP.PACK_AB R4, R14, R15 ;  /* 0x0000000f0e04723e */ /* 0x000fe200000000ff */
[----:B------:R-:W-:Y:S01]  /*80b0*/  FFMA.FTZ R2, R2, R7, R5 ;  /* 0x0000000702027223 */ /* 0x000fe20000010005 */
[----:B------:R-:W-:-:S02]  /*80c0*/  F2FP.PACK_AB R5, R10, R13 ;  /* 0x0000000d0a05723e */ /* 0x000fc400000000ff */
[----:B------:R-:W-:Y:S02]  /*80d0*/  F2FP.PACK_AB R6, R3, R9 ;  /* 0x000000090306723e */ /* 0x000fe400000000ff */
[----:B------:R-:W-:-:S05]  /*80e0*/  F2FP.PACK_AB R7, R2, R0 ;  /* 0x000000000207723e */ /* 0x000fca00000000ff */
[----:B------:R1:W-:Y:S02]  /*80f0*/  STS.128 [R188+0x11080], R4 ;  /* 0x01108004bc007388 */ /* 0x0003e40000000c00 */
.L_x_192:
[----:B------:R-:W-:Y:S05]  /*8100*/  BSYNC B0 ;  /* 0x0000000000007941 */ /* 0x000fea0003800000 */
.L_x_191:
        /* <DEDUP_REMOVED lines=41> */
.L_x_194:
[----:B------:R-:W-:Y:S05]  /*83a0*/  BSYNC B0 ;  /* 0x0000000000007941 */ /* 0x000fea0003800000 */
.L_x_193:
        /* <DEDUP_REMOVED lines=22> */
[----:B------:R-:W-:Y:S01]  /*8510*/  HADD2.F32 R3, -RZ, R29.H0_H0 ;  /* 0x2000001dff037230 */ /* 0x000fe20000004100 */
[C---:B------:R-:W-:Y:S01]  /*8520*/  FFMA.FTZ R13, R2.reuse, R4, -R9 ;  /* 0x00000004020d7223 */ /* 0x040fe20000010809 */
        /* <DEDUP_REMOVED lines=17> */
.L_x_196:
[----:B------:R-:W-:Y:S05]  /*8640*/  BSYNC B0 ;  /* 0x0000000000007941 */ /* 0x000fea0003800000 */
.L_x_195:
        /* <DEDUP_REMOVED lines=40> */
.L_x_190:
[----:B------:R-:W-:Y:S05]  /*88d0*/  BSYNC B1 ;  /* 0x0000000000017941 */ /* 0x000fea0003800000 */
.L_x_189:
        /* <DEDUP_REMOVED lines=45> */
.L_x_200:
[----:B------:R-:W-:Y:S05]  /*8bb0*/  BSYNC B0 ;  /* 0x0000000000007941 */ /* 0x000fea0003800000 */
.L_x_199:
        /* <DEDUP_REMOVED lines=41> */
.L_x_202:
[----:B------:R-:W-:Y:S05]  /*8e50*/  BSYNC B0 ;  /* 0x0000000000007941 */ /* 0x000fea0003800000 */
.L_x_201:
        /* <DEDUP_REMOVED lines=41> */
.L_x_204:
[----:B------:R-:W-:Y:S05]  /*90f0*/  BSYNC B0 ;  /* 0x0000000000007941 */ /* 0x000fea0003800000 */
.L_x_203:
        /* <DEDUP_REMOVED lines=40> */
.L_x_198:
[----:B------:R-:W-:Y:S05]  /*9380*/  BSYNC B1 ;  /* 0x0000000000017941 */ /* 0x000fea0003800000 */
.L_x_197:
[----:B------:R-:W-:-:S04]  /*9390*/  IADD3 R0, R198, 0x60, RZ ;  /* 0x00000060c6007810 */ /* 0x000fc80007ffe0ff */
        /* <DEDUP_REMOVED lines=43> */
.L_x_207:
[----:B------:R-:W-:Y:S05]  /*9650*/  BSYNC B0 ;  /* 0x0000000000007941 */ /* 0x000fea0003800000 */
.L_x_206:
        /* <DEDUP_REMOVED lines=41> */
.L_x_209:
[----:B------:R-:W-:Y:S05]  /*98f0*/  BSYNC B0 ;  /* 0x0000000000007941 */ /* 0x000fea0003800000 */
.L_x_208:
        /* <DEDUP_REMOVED lines=41> */
.L_x_211:
[----:B------:R-:W-:Y:S05]  /*9b90*/  BSYNC B0 ;  /* 0x0000000000007941 */ /* 0x000fea0003800000 */
.L_x_210:
        /* <DEDUP_REMOVED lines=39> */
[----:B------:R1:W-:Y:S01]  /*9e10*/  STS.128 [R188+0x1f080], R4 ;  /* 0x01f08004bc007388 */ /* 0x0003e20000000c00 */
[----:B------:R-:W-:Y:S05]  /*9e20*/  BRA `(.L_x_205) ;  /* 0x000035b000007947 */ /* 0x000fea0003800000 */
.L_x_178:
[----:B------:R-:W1:Y:S01]  /*9e30*/  SHFL.IDX PT, R28, R0, RZ, 0x181f ;  /* 0x00181fff001c7589 */ /* 0x000e6200000e0000 */
[----:B------:R-:W-:Y:S01]  /*9e40*/  BSSY B0, `(.L_x_212) ;  /* 0x0000023000007945 */ /* 0x000fe20003800000 */
[----:B------:R-:W-:Y:S01]  /*9e50*/  CS2R R10, SRZ ;  /* 0x00000000000a7805 */ /* 0x000fe2000001ff00 */
[----:B------:R-:W-:Y:S01]  /*9e60*/  CS2R R8, SRZ ;  /* 0x0000000000087805 */ /* 0x000fe2000001ff00 */
[----:B------:R-:W3:Y:S01]  /*9e70*/  SHFL.IDX PT, R15, R7, RZ, 0x181f ;  /* 0x00181fff070f7589 */ /* 0x000ee200000e0000 */
[----:B------:R-:W-:Y:S01]  /*9e80*/  CS2R R22, SRZ ;  /* 0x0000000000167805 */ /* 0x000fe2000001ff00 */
[----:B--2-4-:R-:W-:Y:S01]  /*9e90*/  CS2R R20, SRZ ;  /* 0x0000000000147805 */ /* 0x014fe2000001ff00 */
[----:B------:R-:W-:Y:S01]  /*9ea0*/  CS2R R4, SRZ ;  /* 0x0000000000047805 */ /* 0x000fe2000001ff00 */
[----:B------:R-:W2:Y:S01]  /*9eb0*/  SHFL.IDX PT, R27, R2, RZ, 0x181f ;  /* 0x00181fff021b7589 */ /* 0x000ea200000e0000 */
[----:B------:R-:W-:Y:S01]  /*9ec0*/  CS2R R18, SRZ ;  /* 0x0000000000127805 */ /* 0x000fe2000001ff00 */
[----:B------:R-:W-:-:S02]  /*9ed0*/  CS2R R16, SRZ ;  /* 0x0000000000107805 */ /* 0x000fc4000001ff00 */
[----:B------:R4:W1:Y:S02]  /*9ee0*/  SHFL.IDX PT, R26, R6, RZ, 0x181f ;  /* 0x00181fff061a7589 */ /* 0x00086400000e0000 */
[----:B----4-:R-:W-:Y:S01]  /*9ef0*/  CS2R R6, SRZ ;  /* 0x0000000000067805 */ /* 0x010fe2000001ff00 */
[----:B------:R-:W-:Y:S05]  /*9f00*/  @P6 BRA `(.L_x_213) ;  /* 0x0000016000006947 */ /* 0x000fea0003800000 */
[----:B-123--:R-:W-:Y:S02]  /*9f10*/  ISETP.GE.AND P1, PT, R132, c[0x0][0x27c], PT ;  /* 0x00009f0084007a0c */ /* 0x00efe40003f26270 */
[----:B------:R-:W-:-:S11]  /*9f20*/  ISETP.GE.AND P0, PT, R134, c[0x0][0x27c], PT ;  /* 0x00009f0086007a0c */ /* 0x000fd60003f06270 */
[C---:B------:R-:W-:Y:S01]  /*9f30*/  @!P1 IMAD.SHL.U32 R4, R132.reuse, 0x2, RZ ;  /* 0x0000000284049824 */ /* 0x040fe200078e00ff */
[----:B------:R-:W-:Y:S02]  /*9f40*/  @!P1 SHF.L.U64.HI R0, R132, 0x1, R13 ;  /* 0x0000000184009819 */ /* 0x000fe4000001020d */
[----:B------:R-:W-:Y:S02]  /*9f50*/  @!P0 SHF.L.U64.HI R5, R14, 0x1, R25 ;  /* 0x000000010e058819 */ /* 0x000fe40000010219 */
[----:B------:R-:W-:-:S05]  /*9f60*/  @!P1 IADD3 R2, P2, R15, R4, RZ ;  /* 0x000000040f029210 */ /* 0x000fca0007f5e0ff */
[--C-:B------:R-:W-:Y:S01]  /*9f70*/  @!P1 IMAD.X R3, R28, 0x1, R0.reuse, P2 ;  /* 0x000000011c039824 */ /* 0x100fe200010e0600 */
[----:B------:R-:W-:Y:S01]  /*9f80*/  @!P1 IADD3 R24, P2, R26, R4, RZ ;  /* 0x000000041a189210 */ /* 0x000fe20007f5e0ff */
[----:B------:R-:W-:Y:S01]  /*9f90*/  @!P0 IMAD.SHL.U32 R4, R14, 0x2, RZ ;  /* 0x000000020e048824 */ /* 0x000fe200078e00ff */
[----:B------:R-:W-:Y:S01]  /*9fa0*/  CS2R R10, SRZ ;  /* 0x00000000000a7805 */ /* 0x000fe2000001ff00 */
[----:B------:R-:W-:Y:S01]  /*9fb0*/  CS2R R8, SRZ ;  /* 0x0000000000087805 */ /* 0x000fe2000001ff00 */
[----:B------:R-:W-:Y:S01]  /*9fc0*/  CS2R R6, SRZ ;  /* 0x0000000000067805 */ /* 0x000fe2000001ff00 */
[----:B------:R-:W-:Y:S01]  /*9fd0*/  @!P1 IMAD.X R25, R27, 0x1, R0, P2 ;  /* 0x000000011b199824 */ /* 0x000fe200010e0600 */
[-C--:B------:R-:W-:Y:S01]  /*9fe0*/  @!P0 IADD3 R14, P2, R15, R4.reuse, RZ ;  /* 0x000000040f0e8210 */ /* 0x080fe20007f5e0ff */
[----:B------:R1:W5:Y:S04]  /*9ff0*/  @!P1 LD.E.128 R20, [R2.64] ;  /* 0x0000000602149980 */ /* 0x000368000c101d00 */
[--C-:B------:R-:W-:Y:S01]  /*a000*/  @!P0 IMAD.X R15, R28, 0x1, R5.reuse, P2 ;  /* 0x000000011c0f8824 */ /* 0x100fe200010e0605 */
[----:B------:R-:W-:Y:S01]  /*a010*/  @!P0 IADD3 R12, P2, R26, R4, RZ ;  /* 0x000000041a0c8210 */ /* 0x000fe20007f5e0ff */
[----:B------:R1:W5:Y:S04]  /*a020*/  @!P1 LD.E.128 R16, [R24.64] ;  /* 0x0000000618109980 */ /* 0x000368000c101d00 */
[----:B------:R-:W-:Y:S01]  /*a030*/  @!P0 IMAD.X R13, R27, 0x1, R5, P2 ;  /* 0x000000011b0d8824 */ /* 0x000fe200010e0605 */
[----:B------:R1:W5:Y:S01]  /*a040*/  @!P0 LD.E.128 R8, [R14.64] ;  /* 0x000000060e088980 */ /* 0x000362000c101d00 */
[----:B------:R-:W-:-:S06]  /*a050*/  CS2R R4, SRZ ;  /* 0x0000000000047805 */ /* 0x000fcc000001ff00 */
[----:B------:R1:W5:Y:S02]  /*a060*/  @!P0 LD.E.128 R4, [R12.64] ;  /* 0x000000060c048980 */ /* 0x000364000c101d00 */
.L_x_213:
[----:B-123--:R-:W-:Y:S05]  /*a070*/  BSYNC B0 ;  /* 0x0000000000007941 */ /* 0x00efea0003800000 */
.L_x_212:
[--C-:B-----5:R-:W-:Y:S01]  /*a080*/  IMAD.MOV.U32 R36, RZ, RZ, R21.reuse ;  /* 0x000000ffff247224 */ /* 0x120fe200078e0015 */
[--C-:B------:R-:W-:Y:S01]  /*a090*/  SHF.R.U64 R35, R20, 0x10, R21.reuse ;  /* 0x0000001014237819 */ /* 0x100fe20000001215 */
[----:B------:R-:W-:Y:S01]  /*a0a0*/  IMAD.MOV.U32 R37, RZ, RZ, R20 ;  /* 0x000000ffff257224 */ /* 0x000fe200078e0014 */
[----:B------:R-:W-:Y:S01]  /*a0b0*/  SHF.R.U32.HI R32, RZ, 0x10, R21 ;  /* 0x00000010ff207819 */ /* 0x000fe20000011615 */
[--C-:B------:R-:W-:Y:S01]  /*a0c0*/  IMAD.MOV.U32 R21, RZ, RZ, R17.reuse ;  /* 0x000000ffff157224 */ /* 0x100fe200078e0011 */
[----:B------:R-:W-:Y:S01]  /*a0d0*/  SHF.R.U32.HI R2, RZ, 0x10, R17 ;  /* 0x00000010ff027819 */ /* 0x000fe20000011611 */
[--C-:B------:R-:W-:Y:S01]  /*a0e0*/  IMAD.MOV.U32 R33, RZ, RZ, R23.reuse ;  /* 0x000000ffff217224 */ /* 0x100fe200078e0017 */
[----:B------:R-:W-:Y:S01]  /*a0f0*/  SHF.R.U64 R31, R22, 0x10, R23 ;  /* 0x00000010161f7819 */ /* 0x000fe20000001217 */
[----:B------:R-:W-:Y:S01]  /*a100*/  IMAD.MOV.U32 R29, RZ, RZ, R9 ;  /* 0x000000ffff1d7224 */ /* 0x000fe200078e0009 */
[----:B------:R-:W-:Y:S01]  /*a110*/  PRMT R43, R21, 0x5410, R2 ;  /* 0x00005410152b7816 */ /* 0x000fe20000000002 */
[----:B------:R-:W-:Y:S01]  /*a120*/  IMAD R2, R209, -0x80, R38 ;  /* 0xffffff80d1027824 */ /* 0x000fe200078e0226 */
[----:B------:R-:W-:Y:S01]  /*a130*/  SHF.R.U32.HI R28, RZ, 0x10, R23 ;  /* 0x00000010ff1c7819 */ /* 0x000fe20000011617 */
[----:B------:R-:W-:Y:S01]  /*a140*/  IMAD.MOV.U32 R25, RZ, RZ, R11 ;  /* 0x000000ffff197224 */ /* 0x000fe200078e000b */
[--C-:B------:R-:W-:Y:S01]  /*a150*/  SHF.R.U64 R27, R8, 0x10, R9.reuse ;  /* 0x00000010081b7819 */ /* 0x100fe20000001209 */
[----:B------:R-:W-:Y:S01]  /*a160*/  IMAD.MOV.U32 R12, RZ, RZ, R4 ;  /* 0x000000ffff0c7224 */ /* 0x000fe200078e0004 */
[----:B------:R-:W-:Y:S01]  /*a170*/  IMNMX R41, R2, 0x80, PT ;  /* 0x0000008002297817 */ /* 0x000fe20003800200 */
[----:B------:R-:W-:Y:S01]  /*a180*/  IMAD.MOV.U32 R34, RZ, RZ, R22 ;  /* 0x000000ffff227224 */ /* 0x000fe200078e0016 */
[----:B------:R-:W-:Y:S01]  /*a190*/  SHF.R.U32.HI R24, RZ, 0x10, R9 ;  /* 0x00000010ff187819 */ /* 0x000fe20000011609 */
[----:B------:R-:W-:Y:S01]  /*a1a0*/  IMAD.MOV.U32 R30, RZ, RZ, R8 ;  /* 0x000000ffff1e7224 */ /* 0x000fe200078e0008 */
[----:B------:R-:W-:Y:S01]  /*a1b0*/  ISETP.GE.AND P0, PT, R198, R41, PT ;  /* 0x00000029c600720c */ /* 0x000fe20003f06270 */
[----:B------:R-:W-:Y:S01]  /*a1c0*/  IMAD.MOV.U32 R26, RZ, RZ, R10 ;  /* 0x000000ffff1a7224 */ /* 0x000fe200078e000a */
[--C-:B------:R-:W-:Y:S01]  /*a1d0*/  SHF.R.U64 R23, R10, 0x10, R11.reuse ;  /* 0x000000100a177819 */ /* 0x100fe2000000120b */
[----:B------:R-:W-:Y:S01]  /*a1e0*/  IMAD.MOV.U32 R22, RZ, RZ, R16 ;  /* 0x000000ffff167224 */ /* 0x000fe200078e0010 */
[----:B------:R-:W-:Y:S01]  /*a1f0*/  SHF.R.U32.HI R20, RZ, 0x10, R11 ;  /* 0x00000010ff147819 */ /* 0x000fe2000001160b */
[--C-:B------:R-:W-:Y:S01]  /*a200*/  IMAD.MOV.U32 R11, RZ, RZ, R5.reuse ;  /* 0x000000ffff0b7224 */ /* 0x100fe200078e0005 */
[--C-:B------:R-:W-:Y:S01]  /*a210*/  SHF.R.U64 R9, R4, 0x10, R5.reuse ;  /* 0x0000001004097819 */ /* 0x100fe20000001205 */
[----:B------:R-:W-:Y:S01]  /*a220*/  IMAD.MOV.U32 R15, RZ, RZ, R18 ;  /* 0x000000ffff0f7224 */ /* 0x000fe200078e0012 */
[----:B------:R-:W-:Y:S01]  /*a230*/  SHF.R.U32.HI R4, RZ, 0x10, R5 ;  /* 0x00000010ff047819 */ /* 0x000fe20000011605 */
[----:B------:R-:W-:Y:S01]  /*a240*/  IMAD.MOV.U32 R14, RZ, RZ, R19 ;  /* 0x000000ffff0e7224 */ /* 0x000fe200078e0013 */
[----:B------:R-:W-:Y:S01]  /*a250*/  SHF.R.U64 R16, R16, 0x10, R17 ;  /* 0x0000001010107819 */ /* 0x000fe20000001211 */
[----:B------:R-:W-:Y:S01]  /*a260*/  IMAD.MOV.U32 R8, RZ, RZ, R6 ;  /* 0x000000ffff087224 */ /* 0x000fe200078e0006 */
[----:B------:R-:W-:Y:S01]  /*a270*/  SHF.R.U64 R13, R18, 0x10, R19 ;  /* 0x00000010120d7819 */ /* 0x000fe20000001213 */
[----:B------:R-:W-:Y:S01]  /*a280*/  IMAD.MOV.U32 R5, RZ, RZ, R7 ;  /* 0x000000ffff057224 */ /* 0x000fe200078e0007 */
[----:B------:R-:W-:Y:S01]  /*a290*/  SHF.R.U32.HI R10, RZ, 0x10, R19 ;  /* 0x00000010ff0a7819 */ /* 0x000fe20000011613 */
[----:B------:R-:W-:-:S04]  /*a2a0*/  DEPBAR.LE SB0, 0x1 ;  /* 0x000080400000791a */ /* 0x000fc80000000000 */
[--C-:B------:R-:W-:Y:S01]  /*a2b0*/  SHF.R.U64 R3, R6, 0x10, R7.reuse ;  /* 0x0000001006037819 */ /* 0x100fe20000001207 */
[----:B------:R-:W-:Y:S01]  /*a2c0*/  BSSY B1, `(.L_x_214) ;  /* 0x00000cf000017945 */ /* 0x000fe20003800000 */
[----:B------:R-:W-:Y:S02]  /*a2d0*/  SHF.R.U32.HI R0, RZ, 0x10, R7 ;  /* 0x00000010ff007819 */ /* 0x000fe40000011607 */
        /* <DEDUP_REMOVED lines=15> */
[----:B------:R-:W-:Y:S01]  /*a3d0*/  SHF.R.S32.HI R52, RZ, 0x3, R39 ;  /* 0x00000003ff347819 */ /* 0x000fe20000011427 */
[----:B------:R-:W-:Y:S06]  /*a3e0*/  BAR.SYNC.DEFER_BLOCKING 0x0 ;  /* 0x0000000000007b1d */ /* 0x000fec0000010000 */
[----:B------:R-:W-:Y:S05]  /*a3f0*/  @P0 BRA `(.L_x_215) ;  /* 0x00000bb000000947 */ /* 0x000fea0003800000 */
[----:B------:R-:W-:Y:S01]  /*a400*/  ISETP.GE.AND P0, PT, R132, c[0x0][0x27c], PT ;  /* 0x00009f0084007a0c */ /* 0x000fe20003f06270 */
[----:B------:R-:W-:-:S12]  /*a410*/  BSSY B0, `(.L_x_216) ;  /* 0x0000059000007945 */ /* 0x000fd80003800000 */
[----:B------:R-:W-:Y:S05]  /*a420*/  @P0 BRA `(.L_x_217) ;  /* 0x0000057000000947 */ /* 0x000fea0003800000 */
[----:B------:R-:W-:Y:S01]  /*a430*/  MOV R0, c[0x0][0x27c] ;  /* 0x00009f0000007a02 */ /* 0x000fe20000000f00 */
[----:B------:R-:W1:Y:S01]  /*a440*/  LDS.128 R4, [R188+0x10080] ;  /* 0x01008000bc047984 */ /* 0x000e620000000c00 */
[----:B------:R-:W-:Y:S02]  /*a450*/  HADD2.F32 R13, -RZ, R45.H0_H0 ;  /* 0x2000002dff0d7230 */ /* 0x000fe40000004100 */
[----:B------:R-:W-:Y:S01]  /*a460*/  LEA.HI R0, R0, R216, RZ, 0x1d ;  /* 0x000000d800007211 */ /* 0x000fe200078fe8ff */
[----:B------:R-:W-:-:S03]  /*a470*/  HADD2.F32 R12, -RZ, R46.H0_H0 ;  /* 0x2000002eff0c7230 */ /* 0x000fc60000004100 */
[----:B------:R-:W-:Y:S02]  /*a480*/  SHF.R.S32.HI R3, RZ, 0x1f, R0 ;  /* 0x0000001fff037819 */ /* 0x000fe40000011400 */
[----:B------:R-:W-:Y:S02]  /*a490*/  SHF.L.U32 R2, R0, 0x3, RZ ;  /* 0x0000000300027819 */ /* 0x000fe400000006ff */
[----:B------:R-:W-:Y:S02]  /*a4a0*/  LEA.HI R0, R3, R0, RZ, 0x3 ;  /* 0x0000000003007211 */ /* 0x000fe400078f18ff */
[----:B------:R-:W-:Y:S02]  /*a4b0*/  LOP3.LUT R2, R113, 0x38, R2, 0xf8, !PT ;  /* 0x0000003871027812 */ /* 0x000fe400078ef802 */
[----:B------:R-:W-:Y:S02]  /*a4c0*/  SHF.L.U32 R0, R0, 0xa, RZ ;  /* 0x0000000a00007819 */ /* 0x000fe400000006ff */
[----:B------:R-:W-:-:S02]  /*a4d0*/  LOP3.LUT R2, R2, R135, RZ, 0x3c, !PT ;  /* 0x0000008702027212 */ /* 0x000fc400078e3cff */
[----:B------:R-:W-:-:S04]  /*a4e0*/  LOP3.LUT R0, R0, 0x7fffe000, RZ, 0xc0, !PT ;  /* 0x7fffe00000007812 */ /* 0x000fc800078ec0ff */
[----:B------:R-:W-:Y:S01]  /*a4f0*/  IADD3 R0, R2, R0, R114 ;  /* 0x0000000002007210 */ /* 0x000fe20007ffe072 */
[----:B------:R-:W-:-:S03]  /*a500*/  HADD2.F32 R2, -RZ, R42.H0_H0 ;  /* 0x2000002aff027230 */ /* 0x000fc60000004100 */
[----:B------:R-:W-:Y:S01]  /*a510*/  SHF.L.U32 R28, R0, 0x1, RZ ;  /* 0x00000001001c7819 */ /* 0x000fe200000006ff */
[----:B------:R-:W-:-:S04]  /*a520*/  HADD2.F32 R0, -RZ, R42.H1_H1 ;  /* 0x3000002aff007230 */ /* 0x000fc80000004100 */
[----:B------:R-:W2:Y:S01]  /*a530*/  LDS.128 R8, [R28+0x10080] ;  /* 0x010080001c087984 */ /* 0x000ea20000000c00 */
[--C-:B-1----:R-:W-:Y:S02]  /*a540*/  HADD2.F32 R17, -RZ, R4.reuse.H0_H0 ;  /* 0x20000004ff117230 */ /* 0x102fe40000004100 */
[----:B------:R-:W-:Y:S02]  /*a550*/  HADD2.F32 R16, -RZ, R4.H1_H1 ;  /* 0x30000004ff107230 */ /* 0x000fe40000004100 */
[--C-:B------:R-:W-:Y:S02]  /*a560*/  HADD2.F32 R23, -RZ, R7.reuse.H0_H0 ;  /* 0x20000007ff177230 */ /* 0x100fe40000004100 */
[----:B------:R-:W-:Y:S01]  /*a570*/  HADD2.F32 R22, -RZ, R7.H1_H1 ;  /* 0x30000007ff167230 */ /* 0x000fe20000004100 */
[----:B------:R-:W-:Y:S01]  /*a580*/  FMUL.FTZ R7, R17, R2 ;  /* 0x0000000211077220 */ /* 0x000fe20000410000 */
[--C-:B------:R-:W-:Y:S02]  /*a590*/  HADD2.F32 R19, -RZ, R5.reuse.H0_H0 ;  /* 0x20000005ff137230 */ /* 0x100fe40000004100 */
[----:B------:R-:W-:-:S02]  /*a5a0*/  HADD2.F32 R18, -RZ, R5.H1_H1 ;  /* 0x30000005ff127230 */ /* 0x000fc40000004100 */
[----:B------:R-:W-:Y:S02]  /*a5b0*/  HADD2.F32 R5, -RZ, R43.H0_H0 ;  /* 0x2000002bff057230 */ /* 0x000fe40000004100 */
[--C-:B------:R-:W-:Y:S02]  /*a5c0*/  HADD2.F32 R21, -RZ, R6.reuse.H0_H0 ;  /* 0x20000006ff157230 */ /* 0x100fe40000004100 */
[----:B------:R-:W-:Y:S02]  /*a5d0*/  HADD2.F32 R20, -RZ, R6.H1_H1 ;  /* 0x30000006ff147230 */ /* 0x000fe40000004100 */
[--C-:B--2---:R-:W-:Y:S02]  /*a5e0*/  HADD2.F32 R4, -RZ, R8.reuse.H0_H0 ;  /* 0x20000008ff047230 */ /* 0x104fe40000004100 */
[----:B------:R-:W-:Y:S02]  /*a5f0*/  HADD2.F32 R3, -RZ, R8.H1_H1 ;  /* 0x30000008ff037230 */ /* 0x000fe40000004100 */
[--C-:B------:R-:W-:Y:S01]  /*a600*/  HADD2.F32 R15, -RZ, R11.reuse.H0_H0 ;  /* 0x2000000bff0f7230 */ /* 0x100fe20000004100 */
[----:B------:R-:W-:Y:S01]  /*a610*/  FMUL.FTZ R33, R4, R2 ;  /* 0x0000000204217220 */ /* 0x000fe20000410000 */
[----:B------:R-:W-:Y:S01]  /*a620*/  HADD2.F32 R14, -RZ, R11.H1_H1 ;  /* 0x3000000bff0e7230 */ /* 0x000fe20000004100 */
[----:B------:R-:W-:Y:S01]  /*a630*/  FMUL.FTZ R2, R16, R0 ;  /* 0x0000000010027220 */ /* 0x000fe20000410000 */
[----:B------:R-:W-:Y:S01]  /*a640*/  HADD2.F32 R6, -RZ, R9.H0_H0 ;  /* 0x20000009ff067230 */ /* 0x000fe20000004100 */
[----:B------:R-:W-:Y:S01]  /*a650*/  FFMA.FTZ R36, R4, R13, R7 ;  /* 0x0000000d04247223 */ /* 0x000fe20000010007 */
[----:B------:R-:W-:Y:S01]  /*a660*/  HADD2.F32 R11, -RZ, R47.H0_H0 ;  /* 0x2000002fff0b7230 */ /* 0x000fe20000004100 */
[----:B------:R-:W-:Y:S01]  /*a670*/  FFMA.FTZ R35, R3, R12, R2 ;  /* 0x0000000c03237223 */ /* 0x000fe20000010002 */
[----:B------:R-:W-:Y:S01]  /*a680*/  HADD2.F32 R2, -RZ, R43.H1_H1 ;  /* 0x3000002bff027230 */ /* 0x000fe20000004100 */
[-C--:B------:R-:W-:Y:S01]  /*a690*/  FMUL.FTZ R4, R19, R5.reuse ;  /* 0x0000000513047220 */ /* 0x080fe20000410000 */
[----:B------:R-:W-:Y:S01]  /*a6a0*/  HADD2.F32 R9, -RZ, R9.H1_H1 ;  /* 0x30000009ff097230 */ /* 0x000fe20000004100 */
[----:B------:R-:W-:Y:S01]  /*a6b0*/  FMUL.FTZ R32, R3, R0 ;  /* 0x0000000003207220 */ /* 0x000fe20000410000 */
[----:B------:R-:W-:Y:S01]  /*a6c0*/  HADD2.F32 R0, -RZ, R44.H0_H0 ;  /* 0x2000002cff007230 */ /* 0x000fe20000004100 */
[C---:B------:R-:W-:Y:S01]  /*a6d0*/  FMUL.FTZ R30, R6.reuse, R5 ;  /* 0x00000005061e7220 */ /* 0x040fe20000410000 */
[----:B------:R-:W-:Y:S01]  /*a6e0*/  HADD2.F32 R7, -RZ, R47.H1_H1 ;  /* 0x3000002fff077230 */ /* 0x000fe20000004100 */
[----:B------:R-:W-:Y:S01]  /*a6f0*/  FFMA.FTZ R34, R6, R11, R4 ;  /* 0x0000000b06227223 */ /* 0x000fe20000010004 */
[----:B------:R-:W-:Y:S01]  /*a700*/  HADD2.F32 R8, -RZ, R10.H0_H0 ;  /* 0x2000000aff087230 */ /* 0x000fe20000004100 */
[----:B------:R-:W-:Y:S01]  /*a710*/  FMUL.FTZ R5, R18, R2 ;  /* 0x0000000212057220 */ /* 0x000fe20000410000 */
[----:B------:R-:W-:Y:S01]  /*a720*/  HADD2.F32 R6, -RZ, R48.H0_H0 ;  /* 0x20000030ff067230 */ /* 0x000fe20000004100 */
[-C--:B------:R-:W-:Y:S01]  /*a730*/  FMUL.FTZ R4, R21, R0.reuse ;  /* 0x0000000015047220 */ /* 0x080fe20000410000 */
[----:B------:R-:W-:Y:S01]  /*a740*/  HADD2.F32 R3, -RZ, R44.H1_H1 ;  /* 0x3000002cff037230 */ /* 0x000fe20000004100 */
[C---:B------:R-:W-:Y:S01]  /*a750*/  FFMA.FTZ R31, R9.reuse, R7, R5 ;  /* 0x00000007091f7223 */ /* 0x040fe20000010005 */
[----:B------:R-:W-:Y:S01]  /*a760*/  HADD2.F32 R10, -RZ, R10.H1_H1 ;  /* 0x3000000aff0a7230 */ /* 0x000fe20000004100 */
[C---:B------:R-:W-:Y:S01]  /*a770*/  FMUL.FTZ R25, R8.reuse, R0 ;  /* 0x0000000008197220 */ /* 0x040fe20000410000 */
[----:B------:R-:W-:Y:S01]  /*a780*/  HADD2.F32 R5, -RZ, R48.H1_H1 ;  /* 0x30000030ff057230 */ /* 0x000fe20000004100 */
[----:B------:R-:W-:Y:S01]  /*a790*/  FFMA.FTZ R29, R8, R6, R4 ;  /* 0x00000006081d7223 */ /* 0x000fe20000010004 */
[----:B------:R-:W-:Y:S01]  /*a7a0*/  HADD2.F32 R0, -RZ, R45.H1_H1 ;  /* 0x3000002dff007230 */ /* 0x000fe20000004100 */
[----:B------:R-:W-:Y:S01]  /*a7b0*/  FMUL.FTZ R27, R9, R2 ;  /* 0x00000002091b7220 */ /* 0x000fe20000410000 */
[----:B------:R-:W-:Y:S01]  /*a7c0*/  HADD2.F32 R2, -RZ, R46.H1_H1 ;  /* 0x3000002eff027230 */ /* 0x000fe20000004100 */
[----:B------:R-:W-:-:S02]  /*a7d0*/  FMUL.FTZ R4, R20, R3 ;  /* 0x0000000314047220 */ /* 0x000fc40000410000 */
[C---:B------:R-:W-:Y:S01]  /*a7e0*/  FMUL.FTZ R24, R10.reuse, R3 ;  /* 0x000000030a187220 */ /* 0x040fe20000410000 */
[--C-:B------:R-:W-:Y:S01]  /*a7f0*/  HADD2.F32 R3, -RZ, R50.reuse.H0_H0 ;  /* 0x20000032ff037230 */ /* 0x100fe20000004100 */
[----:B------:R-:W-:Y:S01]  /*a800*/  FFMA.FTZ R26, R10, R5, R4 ;  /* 0x000000050a1a7223 */ /* 0x000fe20000010004 */
[----:B------:R-:W-:Y:S01]  /*a810*/  HADD2.F32 R4, -RZ, R50.H1_H1 ;  /* 0x30000032ff047230 */ /* 0x000fe20000004100 */
[----:B------:R-:W-:Y:S02]  /*a820*/  FMUL.FTZ R9, R22, R0 ;  /* 0x0000000016097220 */ /* 0x000fe40000410000 */
[-C--:B------:R-:W-:Y:S02]  /*a830*/  FMUL.FTZ R8, R23, R2.reuse ;  /* 0x0000000217087220 */ /* 0x080fe40000410000 */
[----:B------:R-:W-:Y:S02]  /*a840*/  FMUL.FTZ R2, R15, R2 ;  /* 0x000000020f027220 */ /* 0x000fe40000410000 */
[----:B------:R-:W-:-:S02]  /*a850*/  FMUL.FTZ R0, R14, R0 ;  /* 0x000000000e007220 */ /* 0x000fc40000410000 */
[----:B------:R-:W-:Y:S02]  /*a860*/  FFMA.FTZ R14, R14, R3, R9 ;  /* 0x000000030e0e7223 */ /* 0x000fe40000010009 */
[----:B------:R-:W-:Y:S02]  /*a870*/  FFMA.FTZ R15, R15, R4, R8 ;  /* 0x000000040f0f7223 */ /* 0x000fe40000010008 */
[----:B------:R-:W-:Y:S02]  /*a880*/  FFMA.FTZ R11, R19, R11, -R30 ;  /* 0x0000000b130b7223 */ /* 0x000fe4000001081e */
[----:B------:R-:W-:Y:S02]  /*a890*/  FFMA.FTZ R9, R18, R7, -R27 ;  /* 0x0000000712097223 */ /* 0x000fe4000001081b */
[----:B------:R-:W-:Y:S02]  /*a8a0*/  FFMA.FTZ R13, R17, R13, -R33 ;  /* 0x0000000d110d7223 */ /* 0x000fe40000010821 */
[----:B------:R-:W-:Y:S01]  /*a8b0*/  FFMA.FTZ R8, R16, R12, -R32 ;  /* 0x0000000c10087223 */ /* 0x000fe20000010820 */
[----:B------:R-:W-:Y:S01]  /*a8c0*/  F2FP.PACK_AB R9, R9, R11 ;  /* 0x0000000b0909723e */ /* 0x000fe200000000ff */
[----:B------:R-:W-:Y:S01]  /*a8d0*/  FFMA.FTZ R10, R21, R6, -R25 ;  /* 0x00000006150a7223 */ /* 0x000fe20000010819 */
[----:B------:R-:W-:Y:S01]  /*a8e0*/  F2FP.PACK_AB R6, R26, R29 ;  /* 0x0000001d1a06723e */ /* 0x000fe200000000ff */
[----:B------:R-:W-:Y:S01]  /*a8f0*/  FFMA.FTZ R7, R20, R5, -R24 ;  /* 0x0000000514077223 */ /* 0x000fe20000010818 */
[----:B------:R-:W-:Y:S01]  /*a900*/  F2FP.PACK_AB R8, R8, R13 ;  /* 0x0000000d0808723e */ /* 0x000fe200000000ff */
[----:B------:R-:W-:Y:S01]  /*a910*/  FFMA.FTZ R2, R23, R4, -R2 ;  /* 0x0000000417027223 */ /* 0x000fe20000010802 */
[----:B------:R-:W-:Y:S01]  /*a920*/  F2FP.PACK_AB R4, R35, R36 ;  /* 0x000000242304723e */ /* 0x000fe200000000ff */
[----:B------:R-:W-:Y:S01]  /*a930*/  FFMA.FTZ R0, R22, R3, -R0 ;  /* 0x0000000316007223 */ /* 0x000fe20000010800 */
[----:B------:R-:W-:-:S02]  /*a940*/  F2FP.PACK_AB R10, R7, R10 ;  /* 0x0000000a070a723e */ /* 0x000fc400000000ff */
[----:B------:R-:W-:Y:S02]  /*a950*/  F2FP.PACK_AB R5, R31, R34 ;  /* 0x000000221f05723e */ /* 0x000fe400000000ff */
[----:B------:R-:W-:Y:S02]  /*a960*/  F2FP.PACK_AB R11, R0, R2 ;  /* 0x00000002000b723e */ /* 0x000fe400000000ff */
[----:B------:R-:W-:-:S03]  /*a970*/  F2FP.PACK_AB R7, R14, R15 ;  /* 0x0000000f0e07723e */ /* 0x000fc600000000ff */
[----:B------:R1:W-:Y:S04]  /*a980*/  STS.128 [R188+0x10080], R8 ;  /* 0x01008008bc007388 */ /* 0x0003e80000000c00 */
[----:B------:R1:W-:Y:S02]  /*a990*/  STS.128 [R28+0x10080], R4 ;  /* 0x010080041c007388 */ /* 0x0003e40000000c00 */
.L_x_217:
[----:B------:R-:W-:Y:S05]  /*a9a0*/  BSYNC B0 ;  /* 0x0000000000007941 */ /* 0x000fea0003800000 */
.L_x_216:
[----:B------:R-:W-:-:S13]  /*a9b0*/  ISETP.GE.AND P0, PT, R134, c[0x0][0x27c], PT ;  /* 0x00009f0086007a0c */ /* 0x000fda0003f06270 */
[----:B------:R-:W-:Y:S05]  /*a9c0*/  @P0 BRA `(.L_x_215) ;  /* 0x000005e000000947 */ /* 0x000fea0003800000 */
[----:B------:R-:W-:Y:S01]  /*a9d0*/  MOV R0, c[0x0][0x27c] ;  /* 0x00009f0000007a02 */ /* 0x000fe20000000f00 */
[----:B------:R-:W-:Y:S01]  /*a9e0*/  HADD2.F32 R13, -RZ, R55.H0_H0 ;  /* 0x20000037ff0d7230 */ /* 0x000fe20000004100 */
[----:B------:R-:W-:Y:S01]  /*a9f0*/  LEA.HI R2, R40, R134, RZ, 0x6 ;  /* 0x0000008628027211 */ /* 0x000fe200078f30ff */
[----:B------:R-:W-:Y:S01]  /*aa00*/  HADD2.F32 R12, -RZ, R56.H0_H0 ;  /* 0x20000038ff0c7230 */ /* 0x000fe20000004100 */
[----:B------:R-:W-:Y:S02]  /*aa10*/  LEA.HI R0, R0, R52, RZ, 0x1d ;  /* 0x0000003400007211 */ /* 0x000fe400078fe8ff */
[----:B------:R-:W-:Y:S02]  /*aa20*/  LOP3.LUT R3, R113, 0x38, R39, 0xf8, !PT ;  /* 0x0000003871037812 */ /* 0x000fe400078ef827 */
[----:B------:R-:W-:Y:S02]  /*aa30*/  SHF.L.U32 R2, R2, 0x7, RZ ;  /* 0x0000000702027819 */ /* 0x000fe400000006ff */
[----:B-1----:R-:W-:-:S02]  /*aa40*/  SHF.R.S32.HI R4, RZ, 0x1f, R0 ;  /* 0x0000001fff047819 */ /* 0x002fc40000011400 */
[----:B------:R-:W-:Y:S02]  /*aa50*/  LOP3.LUT R3, R3, R135, RZ, 0x3c, !PT ;  /* 0x0000008703037212 */ /* 0x000fe400078e3cff */
[----:B------:R-:W-:Y:S02]  /*aa60*/  LOP3.LUT R2, R2, 0xffffe000, RZ, 0xc0, !PT ;  /* 0xffffe00002027812 */ /* 0x000fe400078ec0ff */
[----:B------:R-:W-:Y:S02]  /*aa70*/  SHF.L.U32 R5, R0, 0x3, RZ ;  /* 0x0000000300057819 */ /* 0x000fe400000006ff */
[----:B------:R-:W-:Y:S02]  /*aa80*/  LEA.HI R4, R4, R0, RZ, 0x3 ;  /* 0x0000000004047211 */ /* 0x000fe400078f18ff */
[----:B------:R-:W-:Y:S02]  /*aa90*/  IADD3 R0, R3, R2, R114 ;  /* 0x0000000203007210 */ /* 0x000fe40007ffe072 */
[----:B------:R-:W-:-:S02]  /*aaa0*/  LOP3.LUT R3, R113, 0x38, R5, 0xf8, !PT ;  /* 0x0000003871037812 */ /* 0x000fc400078ef805 */
[----:B------:R-:W-:Y:S02]  /*aab0*/  SHF.L.U32 R2, R4, 0xa, RZ ;  /* 0x0000000a04027819 */ /* 0x000fe400000006ff */
[----:B------:R-:W-:Y:S02]  /*aac0*/  LEA R31, R0, 0x10080, 0x1 ;  /* 0x00010080001f7811 */ /* 0x000fe400078e08ff */
[----:B------:R-:W-:Y:S02]  /*aad0*/  LOP3.LUT R3, R3, R135, RZ, 0x3c, !PT ;  /* 0x0000008703037212 */ /* 0x000fe400078e3cff */
[----:B------:R-:W-:Y:S01]  /*aae0*/  LOP3.LUT R0, R2, 0x7fffe000, RZ, 0xc0, !PT ;  /* 0x7fffe00002007812 */ /* 0x000fe200078ec0ff */
[----:B------:R-:W1:Y:S01]  /*aaf0*/  LDS.128 R4, [R31] ;  /* 0x000000001f047984 */ /* 0x000e620000000c00 */
[----:B------:R-:W-:Y:S02]  /*ab00*/  HADD2.F32 R2, -RZ, R51.H0_H0 ;  /* 0x20000033ff027230 */ /* 0x000fe40000004100 */
[----:B------:R-:W-:-:S04]  /*ab10*/  IADD3 R0, R3, R0, R114 ;  /* 0x0000000003007210 */ /* 0x000fc80007ffe072 */
        /* <DEDUP_REMOVED lines=10> */
[--C-:B--2---:R-:W-:Y:S02]  /*abc0*/  HADD2.F32 R4, -RZ, R8.reuse.H0_H0 ;  /* 0x20000008ff047230 */ /* 0x104fe40000004100 */
[----:B------:R-:W-:Y:S02]  /*abd0*/  HADD2.F32 R3, -RZ, R8.H1_H1 ;  /* 0x30000008ff037230 */ /* 0x000fe40000004100 */
[----:B------:R-:W-:Y:S01]  /*abe0*/  HADD2.F32 R5, -RZ, R53.H0_H0 ;  /* 0x20000035ff057230 */ /* 0x000fe20000004100 */
[----:B------:R-:W-:Y:S01]  /*abf0*/  FMUL.FTZ R34, R4, R2 ;  /* 0x0000000204227220 */ /* 0x000fe20000410000 */
[--C-:B------:R-:W-:Y:S01]  /*ac00*/  HADD2.F32 R21, -RZ, R6.reuse.H0_H0 ;  /* 0x20000006ff157230 */ /* 0x100fe20000004100 */
[----:B------:R-:W-:Y:S01]  /*ac10*/  FMUL.FTZ R2, R16, R0 ;  /* 0x0000000010027220 */ /* 0x000fe20000410000 */
[----:B------:R-:W-:Y:S01]  /*ac20*/  HADD2.F32 R20, -RZ, R6.H1_H1 ;  /* 0x30000006ff147230 */ /* 0x000fe20000004100 */
[----:B------:R-:W-:Y:S01]  /*ac30*/  FFMA.FTZ R37, R4, R13, R7 ;  /* 0x0000000d04257223 */ /* 0x000fe20000010007 */
[--C-:B------:R-:W-:Y:S01]  /*ac40*/  HADD2.F32 R15, -RZ, R11.reuse.H0_H0 ;  /* 0x2000000bff0f7230 */ /* 0x100fe20000004100 */
[----:B------:R-:W-:Y:S01]  /*ac50*/  FFMA.FTZ R36, R3, R12, R2 ;  /* 0x0000000c03247223 */ /* 0x000fe20000010002 */
[----:B------:R-:W-:Y:S01]  /*ac60*/  HADD2.F32 R14, -RZ, R11.H1_H1 ;  /* 0x3000000bff0e7230 */ /* 0x000fe20000004100 */
[----:B------:R-:W-:Y:S01]  /*ac70*/  FMUL.FTZ R4, R19, R5 ;  /* 0x0000000513047220 */ /* 0x000fe20000410000 */
[----:B------:R-:W-:Y:S01]  /*ac80*/  HADD2.F32 R6, -RZ, R9.H0_H0 ;  /* 0x20000009ff067230 */ /* 0x000fe20000004100 */
[----:B------:R-:W-:Y:S01]  /*ac90*/  FMUL.FTZ R33, R3, R0 ;  /* 0x0000000003217220 */ /* 0x000fe20000410000 */
[----:B------:R-:W-:Y:S01]  /*aca0*/  HADD2.F32 R11, -RZ, R57.H0_H0 ;  /* 0x20000039ff0b7230 */ /* 0x000fe20000004100 */
[----:B------:R-:W-:Y:S01]  /*acb0*/  FFMA.FTZ R13, R17, R13, -R34 ;  /* 0x0000000d110d7223 */ /* 0x000fe20000010822 */
[----:B------:R-:W-:Y:S01]  /*acc0*/  HADD2.F32 R2, -RZ, R53.H1_H1 ;  /* 0x30000035ff027230 */ /* 0x000fe20000004100 */
[C---:B------:R-:W-:Y:S01]  /*acd0*/  FMUL.FTZ R30, R6.reuse, R5 ;  /* 0x00000005061e7220 */ /* 0x040fe20000410000 */
[----:B------:R-:W-:Y:S01]  /*ace0*/  HADD2.F32 R0, -RZ, R54.H0_H0 ;  /* 0x20000036ff007230 */ /* 0x000fe20000004100 */
[----:B------:R-:W-:Y:S01]  /*acf0*/  FFMA.FTZ R35, R6, R11, R4 ;  /* 0x0000000b06237223 */ /* 0x000fe20000010004 */
[----:B------:R-:W-:Y:S01]  /*ad00*/  HADD2.F32 R9, -RZ, R9.H1_H1 ;  /* 0x30000009ff097230 */ /* 0x000fe20000004100 */
[----:B------:R-:W-:Y:S01]  /*ad10*/  FMUL.FTZ R5, R18, R2 ;  /* 0x0000000212057220 */ /* 0x000fe20000410000 */
[----:B------:R-:W-:Y:S01]  /*ad20*/  HADD2.F32 R7, -RZ, R57.H1_H1 ;  /* 0x30000039ff077230 */ /* 0x000fe20000004100 */
[----:B------:R-:W-:Y:S01]  /*ad30*/  FMUL.FTZ R4, R21, R0 ;  /* 0x0000000015047220 */ /* 0x000fe20000410000 */
[----:B------:R-:W-:Y:S01]  /*ad40*/  HADD2.F32 R8, -RZ, R10.H0_H0 ;  /* 0x2000000aff087230 */ /* 0x000fe20000004100 */
[C---:B------:R-:W-:Y:S01]  /*ad50*/  FMUL.FTZ R27, R9.reuse, R2 ;  /* 0x00000002091b7220 */ /* 0x040fe20000410000 */
[----:B------:R-:W-:Y:S01]  /*ad60*/  HADD2.F32 R6, -RZ, R58.H0_H0 ;  /* 0x2000003aff067230 */ /* 0x000fe20000004100 */
[----:B------:R-:W-:Y:S01]  /*ad70*/  FFMA.FTZ R32, R9, R7, R5 ;  /* 0x0000000709207223 */ /* 0x000fe20000010005 */
[----:B------:R-:W-:Y:S01]  /*ad80*/  HADD2.F32 R3, -RZ, R54.H1_H1 ;  /* 0x30000036ff037230 */ /* 0x000fe20000004100 */
[C---:B------:R-:W-:Y:S01]  /*ad90*/  FMUL.FTZ R25, R8.reuse, R0 ;  /* 0x0000000008197220 */ /* 0x040fe20000410000 */
[----:B------:R-:W-:Y:S01]  /*ada0*/  HADD2.F32 R10, -RZ, R10.H1_H1 ;  /* 0x3000000aff0a7230 */ /* 0x000fe20000004100 */
[----:B------:R-:W-:Y:S01]  /*adb0*/  FFMA.FTZ R29, R8, R6, R4 ;  /* 0x00000006081d7223 */ /* 0x000fe20000010004 */
[----:B------:R-:W-:Y:S01]  /*adc0*/  HADD2.F32 R5, -RZ, R58.H1_H1 ;  /* 0x3000003aff057230 */ /* 0x000fe20000004100 */
[-C--:B------:R-:W-:Y:S01]  /*add0*/  FMUL.FTZ R4, R20, R3.reuse ;  /* 0x0000000314047220 */ /* 0x080fe20000410000 */
[----:B------:R-:W-:Y:S01]  /*ade0*/  HADD2.F32 R0, -RZ, R55.H1_H1 ;  /* 0x30000037ff007230 */ /* 0x000fe20000004100 */
[C---:B------:R-:W-:Y:S01]  /*adf0*/  FMUL.FTZ R24, R10.reuse, R3 ;  /* 0x000000030a187220 */ /* 0x040fe20000410000 */
[----:B------:R-:W-:Y:S01]  /*ae00*/  HADD2.F32 R2, -RZ, R56.H1_H1 ;  /* 0x30000038ff027230 */ /* 0x000fe20000004100 */
[----:B------:R-:W-:Y:S01]  /*ae10*/  FFMA.FTZ R26, R10, R5, R4 ;  /* 0x000000050a1a7223 */ /* 0x000fe20000010004 */
[--C-:B------:R-:W-:Y:S01]  /*ae20*/  HADD2.F32 R3, -RZ, R59.reuse.H0_H0 ;  /* 0x2000003bff037230 */ /* 0x100fe20000004100 */
[----:B------:R-:W-:Y:S01]  /*ae30*/  FMUL.FTZ R9, R22, R0 ;  /* 0x0000000016097220 */ /* 0x000fe20000410000 */
[----:B------:R-:W-:Y:S01]  /*ae40*/  HADD2.F32 R4, -RZ, R59.H1_H1 ;  /* 0x3000003bff047230 */ /* 0x000fe20000004100 */
[----:B------:R-:W-:-:S02]  /*ae50*/  FMUL.FTZ R8, R23, R2 ;  /* 0x0000000217087220 */ /* 0x000fc40000410000 */
[C---:B------:R-:W-:Y:S02]  /*ae60*/  FMUL.FTZ R2, R15.reuse, R2 ;  /* 0x000000020f027220 */ /* 0x040fe40000410000 */
[C---:B------:R-:W-:Y:S02]  /*ae70*/  FMUL.FTZ R0, R14.reuse, R0 ;  /* 0x000000000e007220 */ /* 0x040fe40000410000 */
[----:B------:R-:W-:Y:S02]  /*ae80*/  FFMA.FTZ R14, R14, R3, R9 ;  /* 0x000000030e0e7223 */ /* 0x000fe40000010009 */
[----:B------:R-:W-:Y:S02]  /*ae90*/  FFMA.FTZ R15, R15, R4, R8 ;  /* 0x000000040f0f7223 */ /* 0x000fe40000010008 */
[----:B------:R-:W-:Y:S02]  /*aea0*/  FFMA.FTZ R11, R19, R11, -R30 ;  /* 0x0000000b130b7223 */ /* 0x000fe4000001081e */
[----:B------:R-:W-:-:S02]  /*aeb0*/  FFMA.FTZ R9, R18, R7, -R27 ;  /* 0x0000000712097223 */ /* 0x000fc4000001081b */
        /* <DEDUP_REMOVED lines=8> */
[----:B------:R-:W-:Y:S02]  /*af40*/  F2FP.PACK_AB R10, R7, R10 ;  /* 0x0000000a070a723e */ /* 0x000fe400000000ff */
[----:B------:R-:W-:-:S02]  /*af50*/  F2FP.PACK_AB R5, R32, R35 ;  /* 0x000000232005723e */ /* 0x000fc400000000ff */
[----:B------:R-:W-:Y:S02]  /*af60*/  F2FP.PACK_AB R11, R0, R2 ;  /* 0x00000002000b723e */ /* 0x000fe400000000ff */
[----:B------:R-:W-:Y:S02]  /*af70*/  F2FP.PACK_AB R6, R26, R29 ;  /* 0x0000001d1a06723e */ /* 0x000fe400000000ff */
[----:B------:R-:W-:Y:S01]  /*af80*/  F2FP.PACK_AB R7, R14, R15 ;  /* 0x0000000f0e07723e */ /* 0x000fe200000000ff */
[----:B------:R1:W-:Y:S04]  /*af90*/  STS.128 [R31], R8 ;  /* 0x000000081f007388 */ /* 0x0003e80000000c00 */
[----:B------:R1:W-:Y:S02]  /*afa0*/  STS.128 [R28+0x10080], R4 ;  /* 0x010080041c007388 */ /* 0x0003e40000000c00 */
.L_x_215:
[----:B------:R-:W-:Y:S05]  /*afb0*/  BSYNC B1 ;  /* 0x0000000000017941 */ /* 0x000fea0003800000 */
.L_x_214:
[----:B------:R-:W-:Y:S01]  /*afc0*/  IADD3 R3, R198, 0x20, RZ ;  /* 0x00000020c6037810 */ /* 0x000fe20007ffe0ff */
[----:B------:R-:W-:Y:S03]  /*afd0*/  BSSY B1, `(.L_x_218) ;  /* 0x00000c8000017945 */ /* 0x000fe60003800000 */
[----:B------:R-:W-:-:S13]  /*afe0*/  ISETP.GE.AND P0, PT, R3, R41, PT ;  /* 0x000000290300720c */ /* 0x000fda0003f06270 */
[----:B------:R-:W-:Y:S05]  /*aff0*/  @P0 BRA `(.L_x_219) ;  /* 0x00000c5000000947 */ /* 0x000fea0003800000 */
[----:B------:R-:W-:Y:S01]  /*b000*/  ISETP.GE.AND P0, PT, R132, c[0x0][0x27c], PT ;  /* 0x00009f0084007a0c */ /* 0x000fe20003f06270 */
[----:B------:R-:W-:Y:S01]  /*b010*/  IMAD.SHL.U32 R0, R3, 0x40, RZ ;  /* 0x0000004003007824 */ /* 0x000fe200078e00ff */
[----:B------:R-:W-:Y:S01]  /*b020*/  SHF.R.S32.HI R2, RZ, 0x1f, R3 ;  /* 0x0000001fff027819 */ /* 0x000fe20000011403 */
[----:B------:R-:W-:Y:S03]  /*b030*/  BSSY B0, `(.L_x_220) ;  /* 0x0000061000007945 */ /* 0x000fe60003800000 */
[----:B------:R-:W-:Y:S02]  /*b040*/  LEA.HI R2, R2, R3, RZ, 0x3 ;  /* 0x0000000302027211 */ /* 0x000fe400078f18ff */
[----:B------:R-:W-:-:S03]  /*b050*/  LOP3.LUT R0, R0, 0x1c0, RZ, 0xc0, !PT ;  /* 0x000001c000007812 */ /* 0x000fc600078ec0ff */
[----:B------:R-:W-:Y:S01]  /*b060*/  IMAD.SHL.U32 R2, R2, 0x40, RZ ;  /* 0x0000004002027824 */ /* 0x000fe200078e00ff */
[----:B------:R-:W-:-:S04]  /*b070*/  SHF.R.U32.HI R49, RZ, 0x3, R0 ;  /* 0x00000003ff317819 */ /* 0x000fc80000011600 */
[----:B------:R-:W-:Y:S01]  /*b080*/  LOP3.LUT R18, R2, 0xfffffe00, RZ, 0xc0, !PT ;  /* 0xfffffe0002127812 */ /* 0x000fe200078ec0ff */
[----:B------:R-:W-:Y:S05]  /*b090*/  @P0 BRA `(.L_x_221) ;  /* 0x000005a000000947 */ /* 0x000fea0003800000 */
[----:B-1----:R-:W-:Y:S01]  /*b0a0*/  MOV R5, c[0x0][0x27c] ;  /* 0x00009f0000057a02 */ /* 0x002fe20000000f00 */
[----:B------:R-:W-:Y:S01]  /*b0b0*/  HADD2.F32 R14, -RZ, R45.H0_H0 ;  /* 0x2000002dff0e7230 */ /* 0x000fe20000004100 */
[----:B------:R-:W-:Y:S02]  /*b0c0*/  LOP3.LUT R2, R0, 0x38, R132, 0xf8, !PT ;  /* 0x0000003800027812 */ /* 0x000fe400078ef884 */
[----:B------:R-:W-:-:S04]  /*b0d0*/  LEA.HI R5, R5, R216, RZ, 0x1d ;  /* 0x000000d805057211 */ /* 0x000fc800078fe8ff */
[----:B------:R-:W-:Y:S02]  /*b0e0*/  SHF.R.S32.HI R4, RZ, 0x1f, R5 ;  /* 0x0000001fff047819 */ /* 0x000fe40000011405 */
[----:B------:R-:W-:Y:S02]  /*b0f0*/  SHF.L.U32 R3, R5, 0x3, RZ ;  /* 0x0000000305037819 */ /* 0x000fe400000006ff */
[----:B------:R-:W-:Y:S02]  /*b100*/  LEA.HI R5, R4, R5, RZ, 0x3 ;  /* 0x0000000504057211 */ /* 0x000fe400078f18ff */
[----:B------:R-:W-:Y:S02]  /*b110*/  LOP3.LUT R4, R18, R2, R49, 0xf6, !PT ;  /* 0x0000000212047212 */ /* 0x000fe400078ef631 */
[----:B------:R-:W-:Y:S02]  /*b120*/  LOP3.LUT R3, R0, 0x38, R3, 0xf8, !PT ;  /* 0x0000003800037812 */ /* 0x000fe400078ef803 */
[----:B------:R-:W-:-:S02]  /*b130*/  SHF.L.U32 R2, R5, 0xa, RZ ;  /* 0x0000000a05027819 */ /* 0x000fc400000006ff */
[----:B------:R-:W-:Y:S02]  /*b140*/  LOP3.LUT R3, R3, R49, RZ, 0x3c, !PT ;  /* 0x0000003103037212 */ /* 0x000fe400078e3cff */
[----:B------:R-:W-:Y:S02]  /*b150*/  LOP3.LUT R2, R2, 0x7fffe000, RZ, 0xc0, !PT ;  /* 0x7fffe00002027812 */ /* 0x000fe400078ec0ff */
[----:B------:R-:W-:Y:S02]  /*b160*/  LEA R32, R4, 0x10080, 0x1 ;  /* 0x0001008004207811 */ /* 0x000fe400078e08ff */
[----:B------:R-:W-:Y:S01]  /*b170*/  IADD3 R2, R3, R2, R18 ;  /* 0x0000000203027210 */ /* 0x000fe20007ffe012 */
[--C-:B------:R-:W-:Y:S02]  /*b180*/  HADD2.F32 R3, -RZ, R42.reuse.H0_H0 ;  /* 0x2000002aff037230 */ /* 0x100fe40000004100 */
[----:B------:R-:W1:Y:S01]  /*b190*/  LDS.128 R4, [R32] ;  /* 0x0000000020047984 */ /* 0x000e620000000c00 */
[----:B------:R-:W-:Y:S01]  /*b1a0*/  SHF.L.U32 R29, R2, 0x1, RZ ;  /* 0x00000001021d7819 */ /* 0x000fe200000006ff */
[----:B------:R-:W-:-:S04]  /*b1b0*/  HADD2.F32 R2, -RZ, R42.H1_H1 ;  /* 0x3000002aff027230 */ /* 0x000fc80000004100 */
[----:B------:R-:W2:Y:S01]  /*b1c0*/  LDS.128 R8, [R29+0x10080] ;  /* 0x010080001d087984 */ /* 0x000ea20000000c00 */
[--C-:B-1----:R-:W-:Y:S02]  /*b1d0*/  HADD2.F32 R21, -RZ, R5.reuse.H0_H0 ;  /* 0x20000005ff157230 */ /* 0x102fe40000004100 */
[----:B------:R-:W-:Y:S02]  /*b1e0*/  HADD2.F32 R20, -RZ, R5.H1_H1 ;  /* 0x30000005ff147230 */ /* 0x000fe40000004100 */
[----:B------:R-:W-:Y:S02]  /*b1f0*/  HADD2.F32 R19, -RZ, R4.H0_H0 ;  /* 0x20000004ff137230 */ /* 0x000fe40000004100 */
[----:B--2---:R-:W-:Y:S02]  /*b200*/  HADD2.F32 R5, -RZ, R8.H0_H0 ;  /* 0x20000008ff057230 */ /* 0x004fe40000004100 */
[----:B------:R-:W-:Y:S02]  /*b210*/  HADD2.F32 R17, -RZ, R4.H1_H1 ;  /* 0x30000004ff117230 */ /* 0x000fe40000004100 */
[----:B------:R-:W-:Y:S01]  /*b220*/  HADD2.F32 R4, -RZ, R8.H1_H1 ;  /* 0x30000008ff047230 */ /* 0x000fe20000004100 */
[C---:B------:R-:W-:Y:S01]  /*b230*/  FMUL.FTZ R8, R3.reuse, R19 ;  /* 0x0000001303087220 */ /* 0x040fe20000410000 */
[--C-:B------:R-:W-:Y:S01]  /*b240*/  HADD2.F32 R16, -RZ, R11.reuse.H0_H0 ;  /* 0x2000000bff107230 */ /* 0x100fe20000004100 */
[----:B------:R-:W-:Y:S01]  /*b250*/  FMUL.FTZ R35, R3, R5 ;  /* 0x0000000503237220 */ /* 0x000fe20000410000 */
[----:B------:R-:W-:Y:S01]  /*b260*/  HADD2.F32 R15, -RZ, R11.H1_H1 ;  /* 0x3000000bff0f7230 */ /* 0x000fe20000004100 */
[----:B------:R-:W-:Y:S01]  /*b270*/  FMUL.FTZ R3, R2, R17 ;  /* 0x0000001102037220 */ /* 0x000fe20000410000 */
[--C-:B------:R-:W-:Y:S01]  /*b280*/  HADD2.F32 R23, -RZ, R6.reuse.H0_H0 ;  /* 0x20000006ff177230 */ /* 0x100fe20000004100 */
[----:B------:R-:W-:Y:S01]  /*b290*/  FFMA.FTZ R38, R14, R5, R8 ;  /* 0x000000050e267223 */ /* 0x000fe20000010008 */
[----:B------:R-:W-:Y:S01]  /*b2a0*/  HADD2.F32 R22, -RZ, R6.H1_H1 ;  /* 0x30000006ff167230 */ /* 0x000fe20000004100 */
[----:B------:R-:W-:Y:S01]  /*b2b0*/  FMUL.FTZ R34, R2, R4 ;  /* 0x0000000402227220 */ /* 0x000fe20000410000 */
[----:B------:R-:W-:Y:S01]  /*b2c0*/  HADD2.F32 R11, -RZ, R46.H0_H0 ;  /* 0x2000002eff0b7230 */ /* 0x000fe20000004100 */
[----:B------:R-:W-:Y:S01]  /*b2d0*/  FFMA.FTZ R14, R14, R19, -R35 ;  /* 0x000000130e0e7223 */ /* 0x000fe20000010823 */
[----:B------:R-:W-:-:S02]  /*b2e0*/  HADD2.F32 R6, -RZ, R43.H0_H0 ;  /* 0x2000002bff067230 */ /* 0x000fc40000004100 */
[--C-:B------:R-:W-:Y:S01]  /*b2f0*/  HADD2.F32 R25, -RZ, R7.reuse.H0_H0 ;  /* 0x20000007ff197230 */ /* 0x100fe20000004100 */
[----:B------:R-:W-:Y:S01]  /*b300*/  FFMA.FTZ R37, R11, R4, R3 ;  /* 0x000000040b257223 */ /* 0x000fe20000010003 */
[----:B------:R-:W-:Y:S01]  /*b310*/  HADD2.F32 R24, -RZ, R7.H1_H1 ;  /* 0x30000007ff187230 */ /* 0x000fe20000004100 */
[C---:B------:R-:W-:Y:S01]  /*b320*/  FMUL.FTZ R5, R6.reuse, R21 ;  /* 0x0000001506057220 */ /* 0x040fe20000410000 */
[--C-:B------:R-:W-:Y:S02]  /*b330*/  HADD2.F32 R7, -RZ, R9.reuse.H0_H0 ;  /* 0x20000009ff077230 */ /* 0x100fe40000004100 */
[----:B------:R-:W-:Y:S02]  /*b340*/  HADD2.F32 R12, -RZ, R9.H1_H1 ;  /* 0x30000009ff0c7230 */ /* 0x000fe40000004100 */
[--C-:B------:R-:W-:Y:S01]  /*b350*/  HADD2.F32 R9, -RZ, R10.reuse.H0_H0 ;  /* 0x2000000aff097230 */ /* 0x100fe20000004100 */
[----:B------:R-:W-:Y:S01]  /*b360*/  FMUL.FTZ R31, R6, R7 ;  /* 0x00000007061f7220 */ /* 0x000fe20000410000 */
[----:B------:R-:W-:-:S02]  /*b370*/  HADD2.F32 R13, -RZ, R10.H1_H1 ;  /* 0x3000000aff0d7230 */ /* 0x000fc40000004100 */
[----:B------:R-:W-:Y:S02]  /*b380*/  HADD2.F32 R10, -RZ, R47.H0_H0 ;  /* 0x2000002fff0a7230 */ /* 0x000fe40000004100 */
[----:B------:R-:W-:Y:S02]  /*b390*/  HADD2.F32 R3, -RZ, R43.H1_H1 ;  /* 0x3000002bff037230 */ /* 0x000fe40000004100 */
[----:B------:R-:W-:Y:S01]  /*b3a0*/  HADD2.F32 R2, -RZ, R44.H0_H0 ;  /* 0x2000002cff027230 */ /* 0x000fe20000004100 */
[----:B------:R-:W-:Y:S01]  /*b3b0*/  FFMA.FTZ R36, R10, R7, R5 ;  /* 0x000000070a247223 */ /* 0x000fe20000010005 */
[----:B------:R-:W-:Y:S01]  /*b3c0*/  HADD2.F32 R8, -RZ, R47.H1_H1 ;  /* 0x3000002fff087230 */ /* 0x000fe20000004100 */
[----:B------:R-:W-:Y:S01]  /*b3d0*/  FMUL.FTZ R6, R3, R20 ;  /* 0x0000001403067220 */ /* 0x000fe20000410000 */
[----:B------:R-:W-:Y:S01]  /*b3e0*/  HADD2.F32 R7, -RZ, R48.H0_H0 ;  /* 0x20000030ff077230 */ /* 0x000fe20000004100 */
[----:B------:R-:W-:Y:S01]  /*b3f0*/  FMUL.FTZ R5, R2, R23 ;  /* 0x0000001702057220 */ /* 0x000fe20000410000 */
[----:B------:R-:W-:Y:S01]  /*b400*/  HADD2.F32 R4, -RZ, R44.H1_H1 ;  /* 0x3000002cff047230 */ /* 0x000fe20000004100 */
[----:B------:R-:W-:Y:S01]  /*b410*/  FFMA.FTZ R33, R8, R12, R6 ;  /* 0x0000000c08217223 */ /* 0x000fe20000010006 */
[----:B------:R-:W-:Y:S01]  /*b420*/  HADD2.F32 R6, -RZ, R48.H1_H1 ;  /* 0x30000030ff067230 */ /* 0x000fe20000004100 */
[-C--:B------:R-:W-:Y:S01]  /*b430*/  FMUL.FTZ R27, R2, R9.reuse ;  /* 0x00000009021b7220 */ /* 0x080fe20000410000 */
[----:B------:R-:W-:Y:S01]  /*b440*/  HADD2.F32 R2, -RZ, R45.H1_H1 ;  /* 0x3000002dff027230 */ /* 0x000fe20000004100 */
[----:B------:R-:W-:-:S02]  /*b450*/  FFMA.FTZ R30, R7, R9, R5 ;  /* 0x00000009071e7223 */ /* 0x000fc40000010005 */
[----:B------:R-:W-:Y:S01]  /*b460*/  FMUL.FTZ R28, R3, R12 ;  /* 0x0000000c031c7220 */ /* 0x000fe20000410000 */
[----:B------:R-:W-:Y:S01]  /*b470*/  HADD2.F32 R3, -RZ, R46.H1_H1 ;  /* 0x3000002eff037230 */ /* 0x000fe20000004100 */
[C---:B------:R-:W-:Y:S02]  /*b480*/  FMUL.FTZ R5, R4.reuse, R22 ;  /* 0x0000001604057220 */ /* 0x040fe40000410000 */
[-C--:B------:R-:W-:Y:S01]  /*b490*/  FMUL.FTZ R26, R4, R13.reuse ;  /* 0x0000000d041a7220 */ /* 0x080fe20000410000 */
[--C-:B------:R-:W-:Y:S01]  /*b4a0*/  HADD2.F32 R4, -RZ, R50.reuse.H0_H0 ;  /* 0x20000032ff047230 */ /* 0x100fe20000004100 */
[----:B------:R-:W-:Y:S01]  /*b4b0*/  FFMA.FTZ R13, R6, R13, R5 ;  /* 0x0000000d060d7223 */ /* 0x000fe20000010005 */
[----:B------:R-:W-:Y:S01]  /*b4c0*/  HADD2.F32 R5, -RZ, R50.H1_H1 ;  /* 0x30000032ff057230 */ /* 0x000fe20000004100 */
[----:B------:R-:W-:Y:S02]  /*b4d0*/  FMUL.FTZ R12, R2, R24 ;  /* 0x00000018020c7220 */ /* 0x000fe40000410000 */
[----:B------:R-:W-:-:S02]  /*b4e0*/  FMUL.FTZ R9, R3, R25 ;  /* 0x0000001903097220 */ /* 0x000fc40000410000 */
[-C--:B------:R-:W-:Y:S02]  /*b4f0*/  FMUL.FTZ R2, R2, R15.reuse ;  /* 0x0000000f02027220 */ /* 0x080fe40000410000 */
[-C--:B------:R-:W-:Y:S02]  /*b500*/  FMUL.FTZ R3, R3, R16.reuse ;  /* 0x0000001003037220 */ /* 0x080fe40000410000 */
[----:B------:R-:W-:Y:S02]  /*b510*/  FFMA.FTZ R15, R4, R15, R12 ;  /* 0x0000000f040f7223 */ /* 0x000fe4000001000c */
[----:B------:R-:W-:Y:S02]  /*b520*/  FFMA.FTZ R12, R11, R17, -R34 ;  /* 0x000000110b0c7223 */ /* 0x000fe40000010822 */
[----:B------:R-:W-:Y:S02]  /*b530*/  FFMA.FTZ R16, R5, R16, R9 ;  /* 0x0000001005107223 */ /* 0x000fe40000010009 */
[----:B------:R-:W-:-:S02]  /*b540*/  FFMA.FTZ R11, R10, R21, -R31 ;  /* 0x000000150a0b7223 */ /* 0x000fc4000001081f */
[----:B------:R-:W-:Y:S01]  /*b550*/  FFMA.FTZ R9, R8, R20, -R28 ;  /* 0x0000001408097223 */ /* 0x000fe2000001081c */
[----:B------:R-:W-:Y:S01]  /*b560*/  F2FP.PACK_AB R8, R12, R14 ;  /* 0x0000000e0c08723e */ /* 0x000fe200000000ff */
[----:B------:R-:W-:Y:S02]  /*b570*/  FFMA.FTZ R10, R7, R23, -R27 ;  /* 0x00000017070a7223 */ /* 0x000fe4000001081b */
        /* <DEDUP_REMOVED lines=12> */
.L_x_221:
[----:B------:R-:W-:Y:S05]  /*b640*/  BSYNC B0 ;  /* 0x0000000000007941 */ /* 0x000fea0003800000 */
.L_x_220:
[----:B------:R-:W-:-:S13]  /*b650*/  ISETP.GE.AND P0, PT, R134, c[0x0][0x27c], PT ;  /* 0x00009f0086007a0c */ /* 0x000fda0003f06270 */
[----:B------:R-:W-:Y:S05]  /*b660*/  @P0 BRA `(.L_x_219) ;  /* 0x000005e000000947 */ /* 0x000fea0003800000 */
[----:B------:R-:W-:Y:S01]  /*b670*/  MOV R2, c[0x0][0x27c] ;  /* 0x00009f0000027a02 */ /* 0x000fe20000000f00 */
[----:B------:R-:W-:Y:S01]  /*b680*/  HADD2.F32 R13, -RZ, R55.H0_H0 ;  /* 0x20000037ff0d7230 */ /* 0x000fe20000004100 */
[----:B-1----:R-:W-:Y:S02]  /*b690*/  LEA.HI R4, R40, R134, RZ, 0x6 ;  /* 0x0000008628047211 */ /* 0x002fe400078f30ff */
[----:B------:R-:W-:Y:S02]  /*b6a0*/  LEA.HI R2, R2, R52, RZ, 0x1d ;  /* 0x0000003402027211 */ /* 0x000fe400078fe8ff */
[----:B------:R-:W-:Y:S02]  /*b6b0*/  SHF.L.U32 R6, R4, 0x7, RZ ;  /* 0x0000000704067819 */ /* 0x000fe400000006ff */
[----:B------:R-:W-:Y:S02]  /*b6c0*/  SHF.R.S32.HI R4, RZ, 0x1f, R2 ;  /* 0x0000001fff047819 */ /* 0x000fe40000011402 */
[----:B------:R-:W-:-:S02]  /*b6d0*/  SHF.L.U32 R5, R2, 0x3, RZ ;  /* 0x0000000302057819 */ /* 0x000fc400000006ff */
[----:B------:R-:W-:Y:S02]  /*b6e0*/  LEA.HI R4, R4, R2, RZ, 0x3 ;  /* 0x0000000204047211 */ /* 0x000fe400078f18ff */
[C---:B------:R-:W-:Y:S02]  /*b6f0*/  LOP3.LUT R3, R0.reuse, 0x38, R39, 0xf8, !PT ;  /* 0x0000003800037812 */ /* 0x040fe400078ef827 */
[----:B------:R-:W-:Y:S02]  /*b700*/  LOP3.LUT R2, R0, 0x38, R5, 0xf8, !PT ;  /* 0x0000003800027812 */ /* 0x000fe400078ef805 */
[----:B------:R-:W-:Y:S02]  /*b710*/  SHF.L.U32 R0, R4, 0xa, RZ ;  /* 0x0000000a04007819 */ /* 0x000fe400000006ff */
[----:B------:R-:W-:Y:S02]  /*b720*/  LOP3.LUT R3, R3, R49, RZ, 0x3c, !PT ;  /* 0x0000003103037212 */ /* 0x000fe400078e3cff */
[----:B------:R-:W-:-:S02]  /*b730*/  LOP3.LUT R6, R6, 0xffffe000, RZ, 0xc0, !PT ;  /* 0xffffe00006067812 */ /* 0x000fc400078ec0ff */
[----:B------:R-:W-:Y:S02]  /*b740*/  LOP3.LUT R2, R2, R49, RZ, 0x3c, !PT ;  /* 0x0000003102027212 */ /* 0x000fe400078e3cff */
[----:B------:R-:W-:Y:S02]  /*b750*/  LOP3.LUT R0, R0, 0x7fffe000, RZ, 0xc0, !PT ;  /* 0x7fffe00000007812 */ /* 0x000fe400078ec0ff */
[--C-:B------:R-:W-:Y:S02]  /*b760*/  IADD3 R3, R3, R6, R18.reuse ;  /* 0x0000000603037210 */ /* 0x100fe40007ffe012 */
[----:B------:R-:W-:Y:S01]  /*b770*/  IADD3 R0, R2, R0, R18 ;  /* 0x0000000002007210 */ /* 0x000fe20007ffe012 */
[--C-:B------:R-:W-:Y:S01]  /*b780*/  HADD2.F32 R2, -RZ, R51.reuse.H0_H0 ;  /* 0x20000033ff027230 */ /* 0x100fe20000004100 */
[----:B------:R-:W-:Y:S02]  /*b790*/  LEA R30, R3, 0x10080, 0x1 ;  /* 0x00010080031e7811 */ /* 0x000fe400078e08ff */
[----:B------:R-:W-:Y:S01]  /*b7a0*/  SHF.L.U32 R27, R0, 0x1, RZ ;  /* 0x00000001001b7819 */ /* 0x000fe200000006ff */
[----:B------:R-:W-:-:S02]  /*b7b0*/  HADD2.F32 R0, -RZ, R51.H1_H1 ;  /* 0x30000033ff007230 */ /* 0x000fc40000004100 */
[----:B------:R-:W1:Y:S04]  /*b7c0*/  LDS.128 R4, [R30] ;  /* 0x000000001e047984 */ /* 0x000e680000000c00 */
[----:B------:R-:W2:Y:S01]  /*b7d0*/  LDS.128 R8, [R27+0x10080] ;  /* 0x010080001b087984 */ /* 0x000ea20000000c00 */
[--C-:B-1----:R-:W-:Y:S02]  /*b7e0*/  HADD2.F32 R17, -RZ, R4.reuse.H0_H0 ;  /* 0x20000004ff117230 */ /* 0x102fe40000004100 */
[----:B------:R-:W-:Y:S02]  /*b7f0*/  HADD2.F32 R16, -RZ, R4.H1_H1 ;  /* 0x30000004ff107230 */ /* 0x000fe40000004100 */
[----:B--2---:R-:W-:Y:S02]  /*b800*/  HADD2.F32 R4, -RZ, R8.H0_H0 ;  /* 0x20000008ff047230 */ /* 0x004fe40000004100 */
[----:B------:R-:W-:-:S02]  /*b810*/  HADD2.F32 R23, -RZ, R7.H0_H0 ;  /* 0x20000007ff177230 */ /* 0x000fc40000004100 */
[----:B------:R-:W-:Y:S01]  /*b820*/  HADD2.F32 R22, -RZ, R7.H1_H1 ;  /* 0x30000007ff167230 */ /* 0x000fe20000004100 */
[CC--:B------:R-:W-:Y:S01]  /*b830*/  FMUL.FTZ R7, R2.reuse, R17.reuse ;  /* 0x0000001102077220 */ /* 0x0c0fe20000410000 */
[--C-:B------:R-:W-:Y:S01]  /*b840*/  HADD2.F32 R15, -RZ, R11.reuse.H0_H0 ;  /* 0x2000000bff0f7230 */ /* 0x100fe20000004100 */
[----:B------:R-:W-:Y:S01]  /*b850*/  FMUL.FTZ R33, R2, R4 ;  /* 0x0000000402217220 */ /* 0x000fe20000410000 */
[----:B------:R-:W-:Y:S01]  /*b860*/  HADD2.F32 R14, -RZ, R11.H1_H1 ;  /* 0x3000000bff0e7230 */ /* 0x000fe20000004100 */
[----:B------:R-:W-:Y:S01]  /*b870*/  FMUL.FTZ R2, R0, R16 ;  /* 0x0000001000027220 */ /* 0x000fe20000410000 */
[--C-:B------:R-:W-:Y:S01]  /*b880*/  HADD2.F32 R19, -RZ, R5.reuse.H0_H0 ;  /* 0x20000005ff137230 */ /* 0x100fe20000004100 */
[C---:B------:R-:W-:Y:S01]  /*b890*/  FFMA.FTZ R36, R13.reuse, R4, R7 ;  /* 0x000000040d247223 */ /* 0x040fe20000010007 */
[----:B------:R-:W-:Y:S01]  /*b8a0*/  HADD2.F32 R18, -RZ, R5.H1_H1 ;  /* 0x30000005ff127230 */ /* 0x000fe20000004100 */
[----:B------:R-:W-:Y:S01]  /*b8b0*/  FFMA.FTZ R13, R13, R17, -R33 ;  /* 0x000000110d0d7223 */ /* 0x000fe20000010821 */
[----:B------:R-:W-:-:S02]  /*b8c0*/  HADD2.F32 R3, -RZ, R8.H1_H1 ;  /* 0x30000008ff037230 */ /* 0x000fc40000004100 */
[----:B------:R-:W-:Y:S02]  /*b8d0*/  HADD2.F32 R11, -RZ, R56.H0_H0 ;  /* 0x20000038ff0b7230 */ /* 0x000fe40000004100 */
[----:B------:R-:W-:Y:S01]  /*b8e0*/  HADD2.F32 R5, -RZ, R53.H0_H0 ;  /* 0x20000035ff057230 */ /* 0x000fe20000004100 */
[-C--:B------:R-:W-:Y:S01]  /*b8f0*/  FMUL.FTZ R32, R0, R3.reuse ;  /* 0x0000000300207220 */ /* 0x080fe20000410000 */
[--C-:B------:R-:W-:Y:S01]  /*b900*/  HADD2.F32 R21, -RZ, R6.reuse.H0_H0 ;  /* 0x20000006ff157230 */ /* 0x100fe20000004100 */
[----:B------:R-:W-:Y:S01]  /*b910*/  FFMA.FTZ R35, R11, R3, R2 ;  /* 0x000000030b237223 */ /* 0x000fe20000010002 */
[----:B------:R-:W-:Y:S01]  /*b920*/  HADD2.F32 R20, -RZ, R6.H1_H1 ;  /* 0x30000006ff147230 */ /* 0x000fe20000004100 */
[----:B------:R-:W-:Y:S01]  /*b930*/  FMUL.FTZ R4, R5, R19 ;  /* 0x0000001305047220 */ /* 0x000fe20000410000 */
[--C-:B------:R-:W-:Y:S02]  /*b940*/  HADD2.F32 R8, -RZ, R10.reuse.H0_H0 ;  /* 0x2000000aff087230 */ /* 0x100fe40000004100 */
[----:B------:R-:W-:-:S02]  /*b950*/  HADD2.F32 R12, -RZ, R10.H1_H1 ;  /* 0x3000000aff0c7230 */ /* 0x000fc40000004100 */
[----:B------:R-:W-:Y:S02]  /*b960*/  HADD2.F32 R6, -RZ, R9.H0_H0 ;  /* 0x20000009ff067230 */ /* 0x000fe40000004100 */
[----:B------:R-:W-:Y:S02]  /*b970*/  HADD2.F32 R10, -RZ, R57.H0_H0 ;  /* 0x20000039ff0a7230 */ /* 0x000fe40000004100 */
[----:B------:R-:W-:Y:S01]  /*b980*/  HADD2.F32 R2, -RZ, R53.H1_H1 ;  /* 0x30000035ff027230 */ /* 0x000fe20000004100 */
[-C--:B------:R-:W-:Y:S01]  /*b990*/  FMUL.FTZ R29, R5, R6.reuse ;  /* 0x00000006051d7220 */ /* 0x080fe20000410000 */
[----:B------:R-:W-:Y:S01]  /*b9a0*/  HADD2.F32 R0, -RZ, R54.H0_H0 ;  /* 0x20000036ff007230 */ /* 0x000fe20000004100 */
[----:B------:R-:W-:Y:S01]  /*b9b0*/  FFMA.FTZ R34, R10, R6, R4 ;  /* 0x000000060a227223 */ /* 0x000fe20000010004 */
[----:B------:R-:W-:Y:S01]  /*b9c0*/  HADD2.F32 R9, -RZ, R9.H1_H1 ;  /* 0x30000009ff097230 */ /* 0x000fe20000004100 */
[----:B------:R-:W-:Y:S01]  /*b9d0*/  FMUL.FTZ R5, R2, R18 ;  /* 0x0000001202057220 */ /* 0x000fe20000410000 */
[----:B------:R-:W-:Y:S01]  /*b9e0*/  HADD2.F32 R7, -RZ, R57.H1_H1 ;  /* 0x30000039ff077230 */ /* 0x000fe20000004100 */
[----:B------:R-:W-:Y:S01]  /*b9f0*/  FMUL.FTZ R4, R0, R21 ;  /* 0x0000001500047220 */ /* 0x000fe20000410000 */
[----:B------:R-:W-:Y:S01]  /*ba00*/  HADD2.F32 R6, -RZ, R58.H0_H0 ;  /* 0x2000003aff067230 */ /* 0x000fe20000004100 */
[-C--:B------:R-:W-:Y:S01]  /*ba10*/  FMUL.FTZ R26, R2, R9.reuse ;  /* 0x00000009021a7220 */ /* 0x080fe20000410000 */
[----:B------:R-:W-:Y:S01]  /*ba20*/  HADD2.F32 R3, -RZ, R54.H1_H1 ;  /* 0x30000036ff037230 */ /* 0x000fe20000004100 */
[----:B------:R-:W-:Y:S01]  /*ba30*/  FFMA.FTZ R31, R7, R9, R5 ;  /* 0x00000009071f7223 */ /* 0x000fe20000010005 */
[----:B------:R-:W-:Y:S01]  /*ba40*/  HADD2.F32 R5, -RZ, R58.H1_H1 ;  /* 0x3000003aff057230 */ /* 0x000fe20000004100 */
[----:B------:R-:W-:Y:S01]  /*ba50*/  FFMA.FTZ R28, R6, R8, R4 ;  /* 0x00000008061c7223 */ /* 0x000fe20000010004 */
[----:B------:R-:W-:Y:S01]  /*ba60*/  HADD2.F32 R2, -RZ, R56.H1_H1 ;  /* 0x30000038ff027230 */ /* 0x000fe20000004100 */
[----:B------:R-:W-:-:S02]  /*ba70*/  FMUL.FTZ R4, R3, R20 ;  /* 0x0000001403047220 */ /* 0x000fc40000410000 */
[----:B------:R-:W-:Y:S01]  /*ba80*/  FMUL.FTZ R25, R0, R8 ;  /* 0x0000000800197220 */ /* 0x000fe20000410000 */
[----:B------:R-:W-:Y:S01]  /*ba90*/  HADD2.F32 R0, -RZ, R55.H1_H1 ;  /* 0x30000037ff007230 */ /* 0x000fe20000004100 */
[-C--:B------:R-:W-:Y:S01]  /*baa0*/  FMUL.FTZ R24, R3, R12.reuse ;  /* 0x0000000c03187220 */ /* 0x080fe20000410000 */
[--C-:B------:R-:W-:Y:S01]  /*bab0*/  HADD2.F32 R3, -RZ, R59.reuse.H0_H0 ;  /* 0x2000003bff037230 */ /* 0x100fe20000004100 */
[----:B------:R-:W-:Y:S01]  /*bac0*/  FFMA.FTZ R12, R5, R12, R4 ;  /* 0x0000000c050c7223 */ /* 0x000fe20000010004 */
[----:B------:R-:W-:Y:S01]  /*bad0*/  HADD2.F32 R4, -RZ, R59.H1_H1 ;  /* 0x3000003bff047230 */ /* 0x000fe20000004100 */
[----:B------:R-:W-:Y:S02]  /*bae0*/  FMUL.FTZ R8, R2, R23 ;  /* 0x0000001702087220 */ /* 0x000fe40000410000 */
[----:B------:R-:W-:Y:S02]  /*baf0*/  FMUL.FTZ R9, R0, R22 ;  /* 0x0000001600097220 */ /* 0x000fe40000410000 */
[----:B------:R-:W-:-:S02]  /*bb00*/  FMUL.FTZ R2, R2, R15 ;  /* 0x0000000f02027220 */ /* 0x000fc40000410000 */
[-C--:B------:R-:W-:Y:S02]  /*bb10*/  FMUL.FTZ R0, R0, R14.reuse ;  /* 0x0000000e00007220 */ /* 0x080fe40000410000 */
[----:B------:R-:W-:Y:S02]  /*bb20*/  FFMA.FTZ R15, R4, R15, R8 ;  /* 0x0000000f040f7223 */ /* 0x000fe40000010008 */
[----:B------:R-:W-:Y:S02]  /*bb30*/  FFMA.FTZ R14, R3, R14, R9 ;  /* 0x0000000e030e7223 */ /* 0x000fe40000010009 */
        /* <DEDUP_REMOVED lines=15> */
[----:B------:R1:W-:Y:S04]  /*bc30*/  STS.128 [R30], R8 ;  /* 0x000000081e007388 */ /* 0x0003e80000000c00 */
[----:B------:R1:W-:Y:S02]  /*bc40*/  STS.128 [R27+0x10080], R4 ;  /* 0x010080041b007388 */ /* 0x0003e40000000c00 */
.L_x_219:
[----:B------:R-:W-:Y:S05]  /*bc50*/  BSYNC B1 ;  /* 0x0000000000017941 */ /* 0x000fea0003800000 */
.L_x_218:
[----:B------:R-:W-:Y:S01]  /*bc60*/  IADD3 R0, R198, 0x40, RZ ;  /* 0x00000040c6007810 */ /* 0x000fe20007ffe0ff */
[----:B------:R-:W-:Y:S03]  /*bc70*/  BSSY B1, `(.L_x_222) ;  /* 0x00000bb000017945 */ /* 0x000fe60003800000 */
[----:B------:R-:W-:-:S13]  /*bc80*/  ISETP.GE.AND P0, PT, R0, R41, PT ;  /* 0x000000290000720c */ /* 0x000fda0003f06270 */
[----:B------:R-:W-:Y:S05]  /*bc90*/  @P0 BRA `(.L_x_223) ;  /* 0x00000b8000000947 */ /* 0x000fea0003800000 */
[----:B------:R-:W-:Y:S01]  /*bca0*/  ISETP.GE.AND P0, PT, R132, c[0x0][0x27c], PT ;  /* 0x00009f0084007a0c */ /* 0x000fe20003f06270 */
[----:B------:R-:W-:Y:S01]  /*bcb0*/  BSSY B0, `(.L_x_224) ;  /* 0x000005d000007945 */ /* 0x000fe20003800000 */
[----:B------:R-:W-:-:S11]  /*bcc0*/  SHF.R.U32.HI R37, RZ, 0x3, R243 ;  /* 0x00000003ff257819 */ /* 0x000fd600000116f3 */
[----:B------:R-:W-:Y:S05]  /*bcd0*/  @P0 BRA `(.L_x_225) ;  /* 0x000005a000000947 */ /* 0x000fea0003800000 */
[----:B------:R-:W-:Y:S01]  /*bce0*/  MOV R3, c[0x0][0x27c] ;  /* 0x00009f0000037a02 */ /* 0x000fe20000000f00 */
[----:B------:R-:W-:Y:S01]  /*bcf0*/  HADD2.F32 R13, -RZ, R45.H0_H0 ;  /* 0x2000002dff0d7230 */ /* 0x000fe20000004100 */
[----:B------:R-:W-:Y:S02]  /*bd00*/  LOP3.LUT R0, R243, 0x38, R132, 0xf8, !PT ;  /* 0x00000038f3007812 */ /* 0x000fe400078ef884 */
[----:B------:R-:W-:-:S04]  /*bd10*/  LEA.HI R3, R3, R216, RZ, 0x1d ;  /* 0x000000d803037211 */ /* 0x000fc800078fe8ff */
[----:B-1----:R-:W-:Y:S02]  /*bd20*/  SHF.R.S32.HI R4, RZ, 0x1f, R3 ;  /* 0x0000001fff047819 */ /* 0x002fe40000011403 */
        /* <DEDUP_REMOVED lines=16> */
[--C-:B------:R-:W-:Y:S02]  /*be30*/  HADD2.F32 R23, -RZ, R7.reuse.H0_H0 ;  /* 0x20000007ff177230 */ /* 0x100fe40000004100 */
[--C-:B--2---:R-:W-:Y:S02]  /*be40*/  HADD2.F32 R4, -RZ, R8.reuse.H0_H0 ;  /* 0x20000008ff047230 */ /* 0x104fe40000004100 */
        /* <DEDUP_REMOVED lines=67> */
.L_x_225:
[----:B------:R-:W-:Y:S05]  /*c280*/  BSYNC B0 ;  /* 0x0000000000007941 */ /* 0x000fea0003800000 */
.L_x_224:
[----:B------:R-:W-:-:S13]  /*c290*/  ISETP.GE.AND P0, PT, R134, c[0x0][0x27c], PT ;  /* 0x00009f0086007a0c */ /* 0x000fda0003f06270 */
[----:B------:R-:W-:Y:S05]  /*c2a0*/  @P0 BRA `(.L_x_223) ;  /* 0x0000057000000947 */ /* 0x000fea0003800000 */
[----:B------:R-:W-:Y:S01]  /*c2b0*/  MOV R0, c[0x0][0x27c] ;  /* 0x00009f0000007a02 */ /* 0x000fe20000000f00 */
[----:B-1----:R-:W1:Y:S01]  /*c2c0*/  LDS.128 R4, [R247] ;  /* 0x00000000f7047984 */ /* 0x002e620000000c00 */
[----:B------:R-:W-:Y:S02]  /*c2d0*/  HADD2.F32 R13, -RZ, R55.H0_H0 ;  /* 0x20000037ff0d7230 */ /* 0x000fe40000004100 */
[----:B------:R-:W-:-:S04]  /*c2e0*/  LEA.HI R0, R0, R52, RZ, 0x1d ;  /* 0x0000003400007211 */ /* 0x000fc800078fe8ff */
        /* <DEDUP_REMOVED lines=23> */
[--C-:B------:R-:W-:Y:S02]  /*c460*/  HADD2.F32 R15, -RZ, R11.reuse.H0_H0 ;  /* 0x2000000bff0f7230 */ /* 0x100fe40000004100 */
[----:B------:R-:W-:Y:S01]  /*c470*/  HADD2.F32 R14, -RZ, R11.H1_H1 ;  /* 0x3000000bff0e7230 */ /* 0x000fe20000004100 */
[----:B------:R-:W-:Y:S01]  /*c480*/  FMUL.FTZ R32, R2, R4 ;  /* 0x0000000402207220 */ /* 0x000fe20000410000 */
[----:B------:R-:W-:Y:S01]  /*c490*/  HADD2.F32 R3, -RZ, R8.H1_H1 ;  /* 0x30000008ff037230 */ /* 0x000fe20000004100 */
[C---:B------:R-:W-:Y:S01]  /*c4a0*/  FMUL.FTZ R2, R0.reuse, R16 ;  /* 0x0000001000027220 */ /* 0x040fe20000410000 */
[----:B------:R-:W-:Y:S01]  /*c4b0*/  HADD2.F32 R11, -RZ, R56.H0_H0 ;  /* 0x20000038ff0b7230 */ /* 0x000fe20000004100 */
[----:B------:R-:W-:Y:S01]  /*c4c0*/  FFMA.FTZ R35, R13, R4, R7 ;  /* 0x000000040d237223 */ /* 0x000fe20000010007 */
[--C-:B------:R-:W-:Y:S01]  /*c4d0*/  HADD2.F32 R8, -RZ, R10.reuse.H0_H0 ;  /* 0x2000000aff087230 */ /* 0x100fe20000004100 */
[----:B------:R-:W-:Y:S01]  /*c4e0*/  FMUL.FTZ R4, R5, R19 ;  /* 0x0000001305047220 */ /* 0x000fe20000410000 */
[----:B------:R-:W-:Y:S01]  /*c4f0*/  HADD2.F32 R12, -RZ, R10.H1_H1 ;  /* 0x3000000aff0c7230 */ /* 0x000fe20000004100 */
[-C--:B------:R-:W-:Y:S01]  /*c500*/  FFMA.FTZ R34, R11, R3.reuse, R2 ;  /* 0x000000030b227223 */ /* 0x080fe20000010002 */
[----:B------:R-:W-:Y:S01]  /*c510*/  HADD2.F32 R6, -RZ, R9.H0_H0 ;  /* 0x20000009ff067230 */ /* 0x000fe20000004100 */
[----:B------:R-:W-:Y:S01]  /*c520*/  FMUL.FTZ R31, R0, R3 ;  /* 0x00000003001f7220 */ /* 0x000fe20000410000 */
[----:B------:R-:W-:Y:S01]  /*c530*/  HADD2.F32 R10, -RZ, R57.H0_H0 ;  /* 0x20000039ff0a7230 */ /* 0x000fe20000004100 */
[----:B------:R-:W-:Y:S01]  /*c540*/  FFMA.FTZ R13, R13, R17, -R32 ;  /* 0x000000110d0d7223 */ /* 0x000fe20000010820 */
        /* <DEDUP_REMOVED lines=45> */
.L_x_223:
[----:B------:R-:W-:Y:S05]  /*c820*/  BSYNC B1 ;  /* 0x0000000000017941 */ /* 0x000fea0003800000 */
.L_x_222:
[----:B------:R-:W-:-:S04]  /*c830*/  IADD3 R0, R198, 0x60, RZ ;  /* 0x00000060c6007810 */ /* 0x000fc80007ffe0ff */
        /* <DEDUP_REMOVED lines=96> */
.L_x_227:
[----:B------:R-:W-:Y:S05]  /*ce40*/  BSYNC B0 ;  /* 0x0000000000007941 */ /* 0x000fea0003800000 */
.L_x_226:
        /* <DEDUP_REMOVED lines=89> */
.L_x_205:
[----:B------:R-:W-:Y:S05]  /*d3e0*/  BSYNC B2 ;  /* 0x0000000000027941 */ /* 0x000fea0003800000 */
.L_x_177:
[----:B------:R-:W-:-:S04]  /*d3f0*/  DEPBAR.LE SB0, 0x0 ;  /* 0x000080000000791a */ /* 0x000fc80000000000 */
[----:B------:R-:W-:Y:S01]  /*d400*/  BAR.SYNC.DEFER_BLOCKING 0x0 ;  /* 0x0000000000007b1d */ /* 0x000fe20000010000 */
[----:B------:R-:W-:Y:S01]  /*d410*/  IMAD R0, R61, c[0x0][0x208], RZ ;  /* 0x000082003d007a24 */ /* 0x000fe200078e02ff */
[----:B------:R-:W-:Y:S01]  /*d420*/  LOP3.LUT P6, RZ, R219, 0x4, RZ, 0xc0, !PT ;  /* 0x00000004dbff7812 */ /* 0x000fe200078cc0ff */
[----:B-1----:R-:W-:Y:S01]  /*d430*/  IMAD.WIDE.U32 R2, R77, c[0x0][0x208], RZ ;  /* 0x000082004d027a25 */ /* 0x002fe200078e00ff */
[----:B------:R-:W-:-:S03]  /*d440*/  IADD3 R220, R115, -0x2, RZ ;  /* 0xfffffffe73dc7810 */ /* 0x000fc60007ffe0ff */
[C---:B------:R-:W-:Y:S01]  /*d450*/  IMAD R4, R77.reuse, c[0x0][0x20c], R0 ;  /* 0x000083004d047a24 */ /* 0x040fe200078e0200 */
[----:B------:R-:W-:Y:S01]  /*d460*/  LEA R0, P0, R2, R214, 0x5 ;  /* 0x000000d602007211 */ /* 0x000fe200078028ff */
[----:B------:R-:W-:Y:S02]  /*d470*/  IMAD R76, R77, -0x20, R131 ;  /* 0xffffffe04d4c7824 */ /* 0x000fe400078e0283 */
[----:B------:R-:W-:-:S05]  /*d480*/  IMAD.IADD R3, R3, 0x1, R4 ;  /* 0x0000000103037824 */ /* 0x000fca00078e0204 */
[----:B------:R-:W-:Y:S02]  /*d490*/  LEA.HI.X R2, R2, R218, R3, 0x5, P0 ;  /* 0x000000da02027211 */ /* 0x000fe400000f2c03 */
[----:B------:R-:W-:-:S04]  /*d4a0*/  LEA R4, P0, R0, c[0x0][0x1f8], 0x1 ;  /* 0x00007e0000047a11 */ /* 0x000fc800078008ff */
[----:B------:R-:W-:Y:S01]  /*d4b0*/  R2P PR, R216, 0x6 ;  /* 0x00000006d8007804 */ /* 0x000fe20000000000 */
[----:B------:R-:W-:Y:S01]  /*d4c0*/  LDSM.16.M88.4 R12, [R182] ;  /* 0x00000000b60c783b */ /* 0x000fe20000000200 */
[----:B------:R-:W-:Y:S01]  /*d4d0*/  LEA.HI.X R5, R0, c[0x0][0x1fc], R2, 0x1, P0 ;  /* 0x00007f0000057a11 */ /* 0x000fe200000f0c02 */
[----:B------:R-:W-:Y:S01]  /*d4e0*/  IMAD.MOV.U32 R2, RZ, RZ, 0x40 ;  /* 0x00000040ff027424 */ /* 0x000fe200078e00ff */
[----:B------:R-:W-:Y:S01]  /*d4f0*/  LOP3.LUT R0, R60, 0x1, RZ, 0xc0, !PT ;  /* 0x000000013c007812 */ /* 0x000fe200078ec0ff */
[----:B--2-4-:R-:W1:Y:S01]  /*d500*/  LDSM.16.M88.4 R20, [R176] ;  /* 0x00000000b014783b */ /* 0x014e620000000200 */
[----:B------:R-:W-:Y:S02]  /*d510*/  ISETP.GT.AND P0, PT, R76, R198, PT ;  /* 0x000000c64c00720c */ /* 0x000fe40003f04270 */
[----:B------:R-:W-:Y:S01]  /*d520*/  LOP3.LUT P3, RZ, R60, 0x2, RZ, 0xc0, !PT ;  /* 0x000000023cff7812 */ /* 0x000fe2000786c0ff */
[----:B------:R-:W-:Y:S01]  /*d530*/  LDSM.16.M88.4 R8, [R183] ;  /* 0x00000000b708783b */ /* 0x000fe20000000200 */
[----:B------:R-:W-:-:S02]  /*d540*/  ISETP.NE.U32.OR P0, PT, R0, 0x1, !P0 ;  /* 0x000000010000780c */ /* 0x000fc40004705470 */
[C---:B------:R-:W-:Y:S01]  /*d550*/  IADD3 R0, R176.reuse, 0x20, RZ ;  /* 0x00000020b0007810 */ /* 0x040fe20007ffe0ff */
[----:B------:R-:W2:Y:S01]  /*d560*/  LDSM.16.M88.4 R40, [R176+0x800] ;  /* 0x00080000b028783b */ /* 0x000ea20000000200 */
[----:B------:R-:W-:Y:S02]  /*d570*/  @P1 IADD3 R0, R176, -0x20, RZ ;  /* 0xffffffe0b0001810 */ /* 0x000fe40007ffe0ff */
[----:B------:R-:W-:Y:S02]  /*d580*/  LOP3.LUT P1, RZ, R60, 0x4, RZ, 0xc0, !PT ;  /* 0x000000043cff7812 */ /* 0x000fe4000782c0ff */
[CC--:B------:R-:W-:Y:S01]  /*d590*/  ISETP.LE.OR P3, PT, R76.reuse, R198.reuse, !P3 ;  /* 0x000000c64c00720c */ /* 0x0c0fe20005f63670 */
[----:B------:R-:W3:Y:S01]  /*d5a0*/  LDSM.16.M88.4 R28, [R0] ;  /* 0x00000000001c783b */ /* 0x000ee20000000200 */
[----:B------:R-:W-:Y:S02]  /*d5b0*/  ISETP.LE.OR P1, PT, R76, R198, !P1 ;  /* 0x000000c64c00720c */ /* 0x000fe40004f23670 */
[----:B------:R-:W-:Y:S01]  /*d5c0*/  SEL R2, R2, 0xffffffc0, !P2 ;  /* 0xffffffc002027807 */ /* 0x000fe20005000000 */
[----:B------:R-:W4:Y:S04]  /*d5d0*/  LDSM.16.M88.4 R56, [R0+0x800] ;  /* 0x000800000038783b */ /* 0x000f280000000200 */
[----:B------:R-:W-:Y:S01]  /*d5e0*/  @!PT LDS RZ, [RZ] ;  /* 0x00000000fffff984 */ /* 0x000fe20000000800 */
[----:B------:R-:W-:Y:S01]  /*d5f0*/  @!PT LDS RZ, [RZ] ;  /* 0x00000000fffff984 */ /* 0x000fe20000000800 */
[----:B------:R-:W-:Y:S01]  /*d600*/  @!PT LDS RZ, [RZ] ;  /* 0x00000000fffff984 */ /* 0x000fe20000000800 */
[----:B------:R2:W-:Y:S01]  /*d610*/  LDGSTS.E.BYPASS.LTC128B.128 [R188+0x8080], [R4.64], !P0 ;  /* 0x0808000004bc7fae */ /* 0x0005e2000c101d46 */
[----:B------:R-:W-:Y:S01]  /*d620*/  LOP3.LUT P0, RZ, R60, 0x8, RZ, 0xc0, !PT ;  /* 0x000000083cff7812 */ /* 0x000fe2000780c0ff */
[----:B------:R-:W-:-:S02]  /*d630*/  IMAD.IADD R3, R176, 0x1, R2 ;  /* 0x00000001b0037824 */ /* 0x000fc400078e0202 */
[----:B------:R2:W-:Y:S01]  /*d640*/  LDGSTS.E.BYPASS.LTC128B.128 [R188+0x9080], [R4.64+0x80], !P3 ;  /* 0x0908008004bc7fae */ /* 0x0005e2000d901d46 */
[----:B------:R-:W-:Y:S01]  /*d650*/  ISETP.LE.OR P0, PT, R76, R198, !P0 ;  /* 0x000000c64c00720c */ /* 0x000fe20004703670 */
[----:B------:R-:W-:Y:S02]  /*d660*/  IMAD.IADD R177, R2, 0x1, R0 ;  /* 0x0000000102b17824 */ /* 0x000fe400078e0200 */
[----:B------:R3:W-:Y:S01]  /*d670*/  LDGSTS.E.BYPASS.LTC128B.128 [R188+0xa080], [R4.64+0x100], !P1 ;  /* 0x0a08010004bc7fae */ /* 0x0007e2000c901d46 */
[C---:B-1----:R-:W-:Y:S09]  /*d680*/  HMMA.16816.F32 R16, R12.reuse, R20, RZ ;  /* 0x000000140c10723c */ /* 0x042ff200000018ff */
[----:B------:R1:W-:Y:S04]  /*d690*/  LDGSTS.E.BYPASS.LTC128B.128 [R188+0xb080], [R4.64+0x180], !P0 ;  /* 0x0b08018004bc7fae */ /* 0x0003e8000c101d46 */
[----:B------:R-:W-:Y:S01]  /*d6a0*/  LDSM.16.M88.4 R44, [R3] ;  /* 0x00000000032c783b */ /* 0x000fe20000000200 */
[C---:B------:R-:W-:Y:S03]  /*d6b0*/  HMMA.16816.F32 R24, R12.reuse, R22, RZ ;  /* 0x000000160c18723c */ /* 0x040fe600000018ff */
[----:B------:R-:W-:Y:S04]  /*d6c0*/  LDSM.16.M88.4 R20, [R184] ;  /* 0x00000000b814783b */ /* 0x000fe80000000200 */
[----:B------:R-:W-:Y:S01]  /*d6d0*/  LDSM.16.M88.4 R48, [R177] ;  /* 0x00000000b130783b */ /* 0x000fe20000000200 */
[----:B--2---:R-:W-:Y:S03]  /*d6e0*/  HMMA.16816.F32 R32, R12, R40, RZ ;  /* 0x000000280c20723c */ /* 0x004fe600000018ff */
[----:B------:R-:W-:Y:S04]  /*d6f0*/  LDSM.16.M88.4 R52, [R3+0x800] ;  /* 0x000800000334783b */ /* 0x000fe80000000200 */
[----:B------:R-:W-:Y:S01]  /*d700*/  LDSM.16.M88.4 R60, [R176+0x1000] ;  /* 0x00100000b03c783b */ /* 0x000fe20000000200 */
[C---:B---3--:R-:W-:Y:S03]  /*d710*/  HMMA.16816.F32 R16, R8.reuse, R28, R16 ;  /* 0x0000001c0810723c */ /* 0x048fe60000001810 */
[----:B------:R-:W-:Y:S04]  /*d720*/  LDSM.16.M88.4 R68, [R0+0x1000] ;  /* 0x001000000044783b */ /* 0x000fe80000000200 */
[----:B-1----:R-:W1:Y:S01]  /*d730*/  LDSM.16.M88.4 R4, [R185] ;  /* 0x00000000b904783b */ /* 0x002e620000000200 */
[----:B------:R-:W-:Y:S03]  /*d740*/  HMMA.16816.F32 R36, R8, R30, R24 ;  /* 0x0000001e0824723c */ /* 0x000fe60000001818 */
[----:B------:R-:W2:Y:S04]  /*d750*/  LDSM.16.M88.4 R24, [R182+0x4000] ;  /* 0x00400000b618783b */ /* 0x000ea80000000200 */
[----:B------:R-:W-:Y:S01]  /*d760*/  LDSM.16.M88.4 R28, [R176+0x1800] ;  /* 0x00180000b01c783b */ /* 0x000fe20000000200 */
[----:B------:R-:W-:Y:S03]  /*d770*/  HMMA.16816.F32 R40, R12, R42, RZ ;  /* 0x0000002a0c28723c */ /* 0x000fe600000018ff */
[----:B------:R-:W-:Y:S04]  /*d780*/  LDSM.16.M88.4 R64, [R3+0x1000] ;  /* 0x001000000340783b */ /* 0x000fe80000000200 */
[----:B------:R-:W-:Y:S01]  /*d790*/  LDSM.16.M88.4 R72, [R177+0x2000] ;  /* 0x00200000b148783b */ /* 0x000fe20000000200 */
[C---:B----4-:R-:W-:Y:S03]  /*d7a0*/  HMMA.16816.F32 R32, R8.reuse, R56, R32 ;  /* 0x000000380820723c */ /* 0x050fe60000001820 */
[----:B------:R-:W0:Y:S11]  /*d7b0*/  LDGDEPBAR ;  /* 0x00000000000079af */ /* 0x000e360000000000 */
[----:B------:R-:W-:Y:S02]  /*d7c0*/  @!UPT UIADD3 URZ, URZ, URZ, URZ ;  /* 0x0000003f3f3ff290 */ /* 0x000fe4000fffe03f */
[----:B------:R-:W-:Y:S01]  /*d7d0*/  HMMA.16816.F32 R40, R8, R58, R40 ;  /* 0x0000003a0828723c */ /* 0x000fe20000001828 */
[----:B------:R-:W-:Y:S07]  /*d7e0*/  LDSM.16.M88.4 R56, [R177+0x1000] ;  /* 0x00100000b138783b */ /* 0x000fee0000000200 */
[C---:B-1----:R-:W-:Y:S08]  /*d7f0*/  HMMA.16816.F32 R16, R4.reuse, R44, R16 ;  /* 0x0000002c0410723c */ /* 0x042ff00000001810 */
[C---:B------:R-:W-:Y:S01]  /*d800*/  HMMA.16816.F32 R36, R4.reuse, R46, R36 ;  /* 0x0000002e0424723c */ /* 0x040fe20000001824 */
[----:B------:R-:W1:Y:S07]  /*d810*/  LDSM.16.M88.4 R44, [R177+0x800] ;  /* 0x00080000b12c783b */ /* 0x000e6e0000000200 */
[----:B------:R-:W-:Y:S08]  /*d820*/  HMMA.16816.F32 R32, R4, R52, R32 ;  /* 0x000000340420723c */ /* 0x000ff00000001820 */
[C---:B------:R-:W-:Y:S01]  /*d830*/  HMMA.16816.F32 R12, R20.reuse, R48, R16 ;  /* 0x00000030140c723c */ /* 0x040fe20000001810 */
[----:B------:R-:W3:Y:S07]  /*d840*/  LDSM.16.M88.4 R16, [R183+0x4000] ;  /* 0x00400000b710783b */ /* 0x000eee0000000200 */
[----:B------:R-:W-:Y:S01]  /*d850*/  HMMA.16816.F32 R36, R20, R50, R36 ;  /* 0x000000321424723c */ /* 0x000fe20000001824 */
[----:B------:R-:W-:Y:S07]  /*d860*/  LDSM.16.M88.4 R48, [R0+0x1800] ;  /* 0x001800000030783b */ /* 0x000fee0000000200 */
[----:B------:R-:W-:Y:S01]  /*d870*/  HMMA.16816.F32 R40, R4, R54, R40 ;  /* 0x000000360428723c */ /* 0x000fe20000001828 */
[----:B------:R-:W-:Y:S07]  /*d880*/  LDSM.16.M88.4 R52, [R3+0x1800] ;  /* 0x001800000334783b */ /* 0x000fee0000000200 */
[----:B--2---:R-:W-:Y:S01]  /*d890*/  HMMA.16816.F32 R8, R24, R60, R12 ;  /* 0x0000003c1808723c */ /* 0x004fe2000000180c */
[----:B------:R-:W2:Y:S07]  /*d8a0*/  LDSM.16.M88.4 R12, [R185+0x4000] ;  /* 0x00400000b90c783b */ /* 0x000eae0000000200 */
[----:B-1----:R-:W-:Y:S08]  /*d8b0*/  HMMA.16816.F32 R32, R20, R44, R32 ;  /* 0x0000002c1420723c */ /* 0x002ff00000001820 */
[----:B------:R-:W-:Y:S01]  /*d8c0*/  HMMA.16816.F32 R36, R24, R62, R36 ;  /* 0x0000003e1824723c */ /* 0x000fe20000001824 */
[----:B------:R-:W-:Y:S07]  /*d8d0*/  LDSM.16.M88.4 R60, [R3+0x2000] ;  /* 0x00200000033c783b */ /* 0x000fee0000000200 */
[----:B---3--:R-:W-:Y:S01]  /*d8e0*/  HMMA.16816.F32 R4, R16, R68, R8 ;  /* 0x000000441004723c */ /* 0x008fe20000001808 */
[----:B------:R-:W1:Y:S07]  /*d8f0*/  LDSM.16.M88.4 R8, [R184+0x4000] ;  /* 0x00400000b808783b */ /* 0x000e6e0000000200 */
[----:B------:R-:W-:Y:S01]  /*d900*/  HMMA.16816.F32 R40, R20, R46, R40 ;  /* 0x0000002e1428723c */ /* 0x000fe20000001828 */
[----:B------:R-:W-:Y:S07]  /*d910*/  LDSM.16.M88.4 R44, [R177+0x1800] ;  /* 0x00180000b12c783b */ /* 0x000fee0000000200 */
[----:B------:R-:W-:Y:S08]  /*d920*/  HMMA.16816.F32 R32, R24, R28, R32 ;  /* 0x0000001c1820723c */ /* 0x000ff00000001820 */
[----:B------:R-:W-:Y:S01]  /*d930*/  HMMA.16816.F32 R36, R16, R70, R36 ;  /* 0x000000461024723c */ /* 0x000fe20000001824 */
[----:B------:R-:W-:Y:S07]  /*d940*/  LDSM.16.M88.4 R68, [R176+0x2000] ;  /* 0x00200000b044783b */ /* 0x000fee0000000200 */
[----:B--2---:R-:W-:Y:S01]  /*d950*/  HMMA.16816.F32 R20, R12, R64, R4 ;  /* 0x000000400c14723c */ /* 0x004fe20000001804 */
[----:B------:R-:W2:Y:S07]  /*d960*/  LDSM.16.M88.4 R4, [R182+0x8000] ;  /* 0x00800000b604783b */ /* 0x000eae0000000200 */
[----:B------:R-:W-:Y:S01]  /*d970*/  HMMA.16816.F32 R40, R24, R30, R40 ;  /* 0x0000001e1828723c */ /* 0x000fe20000001828 */
[----:B------:R-:W-:Y:S04]  /*d980*/  LDSM.16.M88.4 R28, [R183+0x8000] ;  /* 0x00800000b71c783b */ /* 0x000fe80000000200 */
[----:B------:R-:W-:Y:S03]  /*d990*/  LDSM.16.M88.4 R24, [R185+0x8000] ;  /* 0x00800000b918783b */ /* 0x000fe60000000200 */
[----:B------:R-:W-:Y:S08]  /*d9a0*/  HMMA.16816.F32 R32, R16, R48, R32 ;  /* 0x000000301020723c */ /* 0x000ff00000001820 */
[----:B------:R-:W-:Y:S01]  /*d9b0*/  HMMA.16816.F32 R36, R12, R66, R36 ;  /* 0x000000420c24723c */ /* 0x000fe20000001824 */
[----:B------:R-:W3:Y:S07]  /*d9c0*/  LDSM.16.M88.4 R64, [R0+0x2000] ;  /* 0x002000000040783b */ /* 0x000eee0000000200 */
[----:B-1----:R-:W-:Y:S08]  /*d9d0*/  HMMA.16816.F32 R20, R8, R56, R20 ;  /* 0x000000380814723c */ /* 0x002ff00000001814 */
[----:B------:R-:W-:Y:S01]  /*d9e0*/  HMMA.16816.F32 R40, R16, R50, R40 ;  /* 0x000000321028723c */ /* 0x000fe20000001828 */
[----:B------:R-:W1:Y:S07]  /*d9f0*/  LDSM.16.M88.4 R48, [R176+0x2800] ;  /* 0x00280000b030783b */ /* 0x000e6e0000000200 */
[----:B------:R-:W-:Y:S08]  /*da00*/  HMMA.16816.F32 R32, R12, R52, R32 ;  /* 0x000000340c20723c */ /* 0x000ff00000001820 */
[----:B------:R-:W-:Y:S01]  /*da10*/  HMMA.16816.F32 R36, R8, R58, R36 ;  /* 0x0000003a0824723c */ /* 0x000fe20000001824 */
[----:B------:R-:W4:Y:S07]  /*da20*/  LDSM.16.M88.4 R56, [R0+0x2800] ;  /* 0x002800000038783b */ /* 0x000f2e0000000200 */
[----:B--2---:R-:W-:Y:S01]  /*da30*/  HMMA.16816.F32 R16, R4, R68, R20 ;  /* 0x000000440410723c */ /* 0x004fe20000001814 */
[----:B------:R-:W2:Y:S07]  /*da40*/  LDSM.16.M88.4 R20, [R184+0x8000] ;  /* 0x00800000b814783b */ /* 0x000eae0000000200 */
[----:B------:R-:W-:Y:S01]  /*da50*/  HMMA.16816.F32 R40, R12, R54, R40 ;  /* 0x000000360c28723c */ /* 0x000fe20000001828 */
[----:B------:R-:W-:Y:S07]  /*da60*/  LDSM.16.M88.4 R52, [R177+0x2800] ;  /* 0x00280000b134783b */ /* 0x000fee0000000200 */
[----:B------:R-:W-:Y:S08]  /*da70*/  HMMA.16816.F32 R32, R8, R44, R32 ;  /* 0x0000002c0820723c */ /* 0x000ff00000001820 */
[----:B------:R-:W-:Y:S01]  /*da80*/  HMMA.16816.F32 R36, R4, R70, R36 ;  /* 0x000000460424723c */ /* 0x000fe20000001824 */
[----:B------:R-:W-:Y:S07]  /*da90*/  LDSM.16.M88.4 R68, [R0+0x3000] ;  /* 0x003000000044783b */ /* 0x000fee0000000200 */
[----:B---3--:R-:W-:Y:S01]  /*daa0*/  HMMA.16816.F32 R12, R28, R64, R16 ;  /* 0x000000401c0c723c */ /* 0x008fe20000001810 */
[----:B------:R-:W-:Y:S07]  /*dab0*/  LDSM.16.M88.4 R16, [R182+0xc000] ;  /* 0x00c00000b610783b */ /* 0x000fee0000000200 */
[----:B------:R-:W-:Y:S01]  /*dac0*/  HMMA.16816.F32 R40, R8, R46, R40 ;  /* 0x0000002e0828723c */ /* 0x000fe20000001828 */
[----:B------:R-:W3:Y:S07]  /*dad0*/  LDSM.16.M88.4 R44, [R3+0x2800] ;  /* 0x00280000032c783b */ /* 0x000eee0000000200 */
[----:B-1----:R-:W-:Y:S08]  /*dae0*/  HMMA.16816.F32 R32, R4, R48, R32 ;  /* 0x000000300420723c */ /* 0x002ff00000001820 */
[----:B------:R-:W-:Y:S01]  /*daf0*/  HMMA.16816.F32 R36, R28, R66, R36 ;  /* 0x000000421c24723c */ /* 0x000fe20000001824 */
[----:B------:R-:W1:Y:S07]  /*db00*/  LDSM.16.M88.4 R64, [R176+0x3000] ;  /* 0x00300000b040783b */ /* 0x000e6e0000000200 */
[----:B------:R-:W-:Y:S01]  /*db10*/  HMMA.16816.F32 R8, R24, R60, R12 ;  /* 0x0000003c1808723c */ /* 0x000fe2000000180c */
[----:B------:R-:W1:Y:S07]  /*db20*/  LDSM.16.M88.4 R12, [R183+0xc000] ;  /* 0x00c00000b70c783b */ /* 0x000e6e0000000200 */
[----:B------:R-:W-:Y:S01]  /*db30*/  HMMA.16816.F32 R40, R4, R50, R40 ;  /* 0x000000320428723c */ /* 0x000fe20000001828 */
[----:B------:R-:W1:Y:S07]  /*db40*/  LDSM.16.M88.4 R48, [R176+0x3800] ;  /* 0x00380000b030783b */ /* 0x000e6e0000000200 */
[----:B----4-:R-:W-:Y:S08]  /*db50*/  HMMA.16816.F32 R32, R28, R56, R32 ;  /* 0x000000381c20723c */ /* 0x010ff00000001820 */
[----:B------:R-:W-:Y:S01]  /*db60*/  HMMA.16816.F32 R36, R24, R62, R36 ;  /* 0x0000003e1824723c */ /* 0x000fe20000001824 */
[----:B------:R-:W-:Y:S07]  /*db70*/  LDSM.16.M88.4 R60, [R3+0x3000] ;  /* 0x00300000033c783b */ /* 0x000fee0000000200 */
[----:B--2---:R-:W-:Y:S01]  /*db80*/  HMMA.16816.F32 R4, R20, R72, R8 ;  /* 0x000000481404723c */ /* 0x004fe20000001808 */
[----:B------:R-:W2:Y:S07]  /*db90*/  LDSM.16.M88.4 R8, [R185+0xc000] ;  /* 0x00c00000b908783b */ /* 0x000eae0000000200 */
[----:B------:R-:W-:Y:S01]  /*dba0*/  HMMA.16816.F32 R40, R28, R58, R40 ;  /* 0x0000003a1c28723c */ /* 0x000fe20000001828 */
[----:B------:R-:W-:Y:S07]  /*dbb0*/  LDSM.16.M88.4 R56, [R177+0x3000] ;  /* 0x00300000b138783b */ /* 0x000fee0000000200 */
[----:B---3--:R-:W-:Y:S08]  /*dbc0*/  HMMA.16816.F32 R32, R24, R44, R32 ;  /* 0x0000002c1820723c */ /* 0x008ff00000001820 */
[----:B------:R-:W-:Y:S08]  /*dbd0*/  HMMA.16816.F32 R28, R20, R74, R36 ;  /* 0x0000004a141c723c */ /* 0x000ff00000001824 */
[----:B-1----:R-:W-:Y:S08]  /*dbe0*/  HMMA.16816.F32 R4, R16, R64, R4 ;  /* 0x000000401004723c */ /* 0x002ff00000001804 */
[----:B------:R-:W-:Y:S01]  /*dbf0*/  HMMA.16816.F32 R36, R24, R46, R40 ;  /* 0x0000002e1824723c */ /* 0x000fe20000001828 */
[----:B------:R-:W1:Y:S04]  /*dc00*/  LDSM.16.M88.4 R44, [R0+0x3800] ;  /* 0x00380000002c783b */ /* 0x000e680000000200 */
[----:B------:R-:W-:Y:S03]  /*dc10*/  LDSM.16.M88.4 R40, [R3+0x3800] ;  /* 0x003800000328783b */ /* 0x000fe60000000200 */
[----:B------:R-:W-:Y:S08]  /*dc20*/  HMMA.16816.F32 R32, R20, R52, R32 ;  /* 0x000000341420723c */ /* 0x000ff00000001820 */
[----:B------:R-:W-:Y:S08]  /*dc30*/  HMMA.16816.F32 R28, R16, R66, R28 ;  /* 0x00000042101c723c */ /* 0x000ff0000000181c */
[----:B------:R-:W-:Y:S01]  /*dc40*/  HMMA.16816.F32 R24, R12, R68, R4 ;  /* 0x000000440c18723c */ /* 0x000fe20000001804 */
[----:B------:R-:W3:Y:S07]  /*dc50*/  LDSM.16.M88.4 R4, [R184+0xc000] ;  /* 0x00c00000b804783b */ /* 0x000eee0000000200 */
[----:B------:R-:W-:Y:S08]  /*dc60*/  HMMA.16816.F32 R20, R20, R54, R36 ;  /* 0x000000361414723c */ /* 0x000ff00000001824 */
[----:B------:R-:W-:Y:S08]  /*dc70*/  HMMA.16816.F32 R36, R16, R48, R32 ;  /* 0x000000301024723c */ /* 0x000ff00000001820 */
[----:B------:R-:W-:Y:S08]  /*dc80*/  HMMA.16816.F32 R32, R12, R70, R28 ;  /* 0x000000460c20723c */ /* 0x000ff0000000181c */
[----:B--2---:R-:W-:Y:S08]  /*dc90*/  HMMA.16816.F32 R28, R8, R60, R24 ;  /* 0x0000003c081c723c */ /* 0x004ff00000001818 */
[----:B------:R-:W-:Y:S08]  /*dca0*/  HMMA.16816.F32 R16, R16, R50, R20 ;  /* 0x000000321010723c */ /* 0x000ff00000001814 */
[----:B-1----:R-:W-:Y:S08]  /*dcb0*/  HMMA.16816.F32 R20, R12, R44, R36 ;  /* 0x0000002c0c14723c */ /* 0x002ff00000001824 */
[----:B------:R-:W-:Y:S01]  /*dcc0*/  HMMA.16816.F32 R24, R8, R62, R32 ;  /* 0x0000003e0818723c */ /* 0x000fe20000001820 */
[----:B------:R-:W1:Y:S01]  /*dcd0*/  LDSM.16.M88.4 R32, [R177+0x3800] ;  /* 0x00380000b120783b */ /* 0x000e620000000200 */
[----:B------:R-:W-:-:S06]  /*dce0*/  DEPBAR.LE SB0, 0x0 ;  /* 0x000080000000791a */ /* 0x000fcc0000000000 */
[----:B---3--:R-:W-:Y:S08]  /*dcf0*/  HMMA.16816.F32 R28, R4, R56, R28 ;  /* 0x00000038041c723c */ /* 0x008ff0000000181c */
[----:B------:R-:W-:Y:S08]  /*dd00*/  HMMA.16816.F32 R12, R12, R46, R16 ;  /* 0x0000002e0c0c723c */ /* 0x000ff00000001810 */
[----:B------:R-:W-:Y:S08]  /*dd10*/  HMMA.16816.F32 R16, R8, R40, R20 ;  /* 0x000000280810723c */ /* 0x000ff00000001814 */
[----:B------:R-:W-:Y:S01]  /*dd20*/  HMMA.16816.F32 R20, R4, R58, R24 ;  /* 0x0000003a0414723c */ /* 0x000fe20000001818 */
[----:B------:R-:W-:-:S04]  /*dd30*/  FMUL.FTZ R0, R28, c[0x0][0x320] ;  /* 0x0000c8001c007a20 */ /* 0x000fc80000410000 */
[----:B------:R2:W3:Y:S03]  /*dd40*/  MUFU.TANH R26, R0 ;  /* 0x00000000001a7308 */ /* 0x0004e60000002400 */
[----:B------:R-:W-:Y:S08]  /*dd50*/  HMMA.16816.F32 R8, R8, R42, R12 ;  /* 0x0000002a0808723c */ /* 0x000ff0000000180c */
[----:B-1----:R-:W-:Y:S01]  /*dd60*/  HMMA.16816.F32 R12, R4, R32, R16 ;  /* 0x00000020040c723c */ /* 0x002fe20000001810 */
[----:B--2---:R-:W-:-:S04]  /*dd70*/  FMUL.FTZ R0, R29, c[0x0][0x320] ;  /* 0x0000c8001d007a20 */ /* 0x004fc80000410000 */
[----:B------:R1:W2:Y:S11]  /*dd80*/  MUFU.TANH R25, R0 ;  /* 0x0000000000197308 */ /* 0x0002b60000002400 */
[----:B------:R-:W-:Y:S01]  /*dd90*/  HMMA.16816.F32 R8, R4, R34, R8 ;  /* 0x000000220408723c */ /* 0x000fe20000001808 */
[----:B-1----:R-:W-:-:S04]  /*dda0*/  FMUL.FTZ R0, R30, c[0x0][0x320] ;  /* 0x0000c8001e007a20 */ /* 0x002fc80000410000 */
[----:B------:R1:W-:Y:S11]  /*ddb0*/  MUFU.TANH R24, R0 ;  /* 0x0000000000187308 */ /* 0x0003f60000002400 */
[----:B------:R-:W-:Y:S08]  /*ddc0*/  @!UPT UIADD3 URZ, URZ, URZ, URZ ;  /* 0x0000003f3f3ff290 */ /* 0x000ff0000fffe03f */
[----:B------:R-:W-:-:S04]  /*ddd0*/  FMUL.FTZ R2, R8, c[0x0][0x320] ;  /* 0x0000c80008027a20 */ /* 0x000fc80000410000 */
[----:B------:R-:W-:Y:S01]  /*dde0*/  MUFU.TANH R4, R2 ;  /* 0x0000000200047308 */ /* 0x000fe20000002400 */
[----:B-1----:R-:W-:-:S07]  /*ddf0*/  FMUL.FTZ R0, R31, c[0x0][0x320] ;  /* 0x0000c8001f007a20 */ /* 0x002fce0000410000 */
[----:B------:R1:W4:Y:S02]  /*de00*/  MUFU.TANH R3, R0 ;  /* 0x0000000000037308 */ /* 0x0003240000002400 */
[----:B-1----:R-:W-:-:S06]  /*de10*/  FMUL.FTZ R0, R20, c[0x0][0x320] ;  /* 0x0000c80014007a20 */ /* 0x002fcc0000410000 */
[----:B------:R1:W1:Y:S02]  /*de20*/  MUFU.TANH R17, R0 ;  /* 0x0000000000117308 */ /* 0x0002640000002400 */
[----:B-1----:R-:W-:-:S06]  /*de30*/  FMUL.FTZ R0, R21, c[0x0][0x320] ;  /* 0x0000c80015007a20 */ /* 0x002fcc0000410000 */
[----:B------:R1:W1:Y:S02]  /*de40*/  MUFU.TANH R21, R0 ;  /* 0x0000000000157308 */ /* 0x0002640000002400 */
[----:B-1----:R-:W-:-:S06]  /*de50*/  FMUL.FTZ R0, R22, c[0x0][0x320] ;  /* 0x0000c80016007a20 */ /* 0x002fcc0000410000 */
[----:B------:R1:W1:Y:S02]  /*de60*/  MUFU.TANH R20, R0 ;  /* 0x0000000000147308 */ /* 0x0002640000002400 */
[----:B-1----:R-:W-:-:S06]  /*de70*/  FMUL.FTZ R0, R23, c[0x0][0x320] ;  /* 0x0000c80017007a20 */ /* 0x002fcc0000410000 */
[----:B------:R1:W-:Y:S02]  /*de80*/  MUFU.TANH R19, R0 ;  /* 0x0000000000137308 */ /* 0x0003e40000002400 */
[----:B-1----:R-:W-:-:S06]  /*de90*/  FMUL.FTZ R0, R12, c[0x0][0x320] ;  /* 0x0000c8000c007a20 */ /* 0x002fcc0000410000 */
[----:B------:R1:W1:Y:S02]  /*dea0*/  MUFU.TANH R12, R0 ;  /* 0x00000000000c7308 */ /* 0x0002640000002400 */
[----:B-1----:R-:W-:-:S06]  /*deb0*/  FMUL.FTZ R0, R13, c[0x0][0x320] ;  /* 0x0000c8000d007a20 */ /* 0x002fcc0000410000 */
[----:B------:R1:W1:Y:S02]  /*dec0*/  MUFU.TANH R13, R0 ;  /* 0x00000000000d7308 */ /* 0x0002640000002400 */
[----:B-1----:R-:W-:-:S06]  /*ded0*/  FMUL.FTZ R0, R14, c[0x0][0x320] ;  /* 0x0000c8000e007a20 */ /* 0x002fcc0000410000 */
[----:B------:R1:W1:Y:S02]  /*dee0*/  MUFU.TANH R14, R0 ;  /* 0x00000000000e7308 */ /* 0x0002640000002400 */
[----:B-1----:R-:W-:Y:S01]  /*def0*/  IMAD.IADD R0, R76, 0x1, -R199 ;  /* 0x000000014c007824 */ /* 0x002fe200078e0ac7 */
[----:B------:R-:W-:Y:S04]  /*df00*/  BAR.SYNC.DEFER_BLOCKING 0x0 ;  /* 0x0000000000007b1d */ /* 0x000fe80000010000 */
[C---:B------:R-:W-:Y:S02]  /*df10*/  ISETP.GT.AND P1, PT, R0.reuse, RZ, PT ;  /* 0x000000ff0000720c */ /* 0x040fe40003f24270 */
[C---:B------:R-:W-:Y:S02]  /*df20*/  ISETP.GT.AND P0, PT, R0.reuse, 0x1, PT ;  /* 0x000000010000780c */ /* 0x040fe40003f04270 */
[----:B------:R-:W-:-:S02]  /*df30*/  ISETP.GT.AND P3, PT, R0, 0x8, PT ;  /* 0x000000080000780c */ /* 0x000fc40003f64270 */
[----:B---3--:R-:W-:Y:S02]  /*df40*/  FSEL R5, R26, -INF , P1 ;  /* 0xff8000001a057808 */ /* 0x008fe40000800000 */
[----:B--2---:R-:W-:Y:S02]  /*df50*/  FSEL R7, R25, -INF , P0 ;  /* 0xff80000019077808 */ /* 0x004fe40000000000 */
[----:B----4-:R-:W-:Y:S01]  /*df60*/  FSEL R18, R3, -INF , P0 ;  /* 0xff80000003127808 */ /* 0x010fe20000000000 */
[----:B------:R-:W-:Y:S01]  /*df70*/  FMUL.FTZ R3, R9, c[0x0][0x320] ;  /* 0x0000c80009037a20 */ /* 0x000fe20000410000 */
[C---:B------:R-:W-:Y:S02]  /*df80*/  ISETP.GT.AND P0, PT, R0.reuse, 0x9, PT ;  /* 0x000000090000780c */ /* 0x040fe40003f04270 */
[----:B------:R-:W-:Y:S02]  /*df90*/  FSEL R6, R17, -INF , P3 ;  /* 0xff80000011067808 */ /* 0x000fe40001800000 */
[----:B------:R-:W-:Y:S01]  /*dfa0*/  FMNMX.FTZ R2, R5, R7, !PT ;  /* 0x0000000705027209 */ /* 0x000fe20007810000 */
[----:B------:R-:W1:Y:S01]  /*dfb0*/  MUFU.TANH R3, R3 ;  /* 0x0000000300037308 */ /* 0x000e620000002400 */
[----:B------:R-:W-:-:S02]  /*dfc0*/  ISETP.GT.AND P2, PT, R0, 0x10, PT ;  /* 0x000000100000780c */ /* 0x000fc40003f44270 */
[----:B------:R-:W-:Y:S02]  /*dfd0*/  FSEL R9, R21, -INF , P0 ;  /* 0xff80000015097808 */ /* 0x000fe40000000000 */
[----:B------:R-:W-:Y:S02]  /*dfe0*/  FMNMX.FTZ R2, R6, R2, !PT ;  /* 0x0000000206027209 */ /* 0x000fe40007810000 */
[----:B------:R-:W-:Y:S02]  /*dff0*/  FSEL R17, R20, -INF , P3 ;  /* 0xff80000014117808 */ /* 0x000fe40001800000 */
        /* <DEDUP_REMOVED lines=8> */
[----:B------:R-:W-:-:S02]  /*e080*/  FSEL R22, R14, -INF , P2 ;  /* 0xff8000000e167808 */ /* 0x000fc40001000000 */
[----:B------:R-:W-:Y:S02]  /*e090*/  ISETP.GT.AND P0, PT, R0, 0x19, PT ;  /* 0x000000190000780c */ /* 0x000fe40003f04270 */
[----:B------:R-:W-:Y:S01]  /*e0a0*/  FSEL R14, R4, -INF , P1 ;  /* 0xff800000040e7808 */ /* 0x000fe20000800000 */
[----:B------:R-:W-:Y:S01]  /*e0b0*/  FMUL.FTZ R4, R11, c[0x0][0x320] ;  /* 0x0000c8000b047a20 */ /* 0x000fe20000410000 */
[----:B------:R-:W-:Y:S02]  /*e0c0*/  FMNMX.FTZ R0, R13, R2, !PT ;  /* 0x000000020d007209 */ /* 0x000fe40007810000 */
[----:B-1----:R-:W-:Y:S01]  /*e0d0*/  FSEL R20, R3, -INF , P0 ;  /* 0xff80000003147808 */ /* 0x002fe20000000000 */
[----:B------:R-:W-:Y:S01]  /*e0e0*/  FMUL.FTZ R3, R15, c[0x0][0x320] ;  /* 0x0000c8000f037a20 */ /* 0x000fe20000410000 */
[----:B------:R-:W-:Y:S01]  /*e0f0*/  FMNMX.FTZ R0, R14, R0, !PT ;  /* 0x000000000e007209 */ /* 0x000fe20007810000 */
[----:B------:R-:W1:Y:S01]  /*e100*/  MUFU.TANH R4, R4 ;  /* 0x0000000400047308 */ /* 0x000e620000002400 */
[----:B------:R-:W-:-:S02]  /*e110*/  LOP3.LUT P2, RZ, R219, 0x8, RZ, 0xc0, !PT ;  /* 0x00000008dbff7812 */ /* 0x000fc4000784c0ff */
[----:B------:R-:W-:-:S05]  /*e120*/  FMNMX.FTZ R0, R20, R0, !PT ;  /* 0x0000000014007209 */ /* 0x000fca0007810000 */
[----:B------:R-:W2:Y:S01]  /*e130*/  SHFL.BFLY PT, R2, R0, 0x2, 0x1f ;  /* 0x0c401f0000027f89 */ /* 0x000ea200000e0000 */
[----:B------:R3:W4:Y:S01]  /*e140*/  MUFU.TANH R15, R3 ;  /* 0x00000003000f7308 */ /* 0x0007220000002400 */
[----:B-1----:R-:W-:Y:S01]  /*e150*/  FSEL R23, R4, -INF , P0 ;  /* 0xff80000004177808 */ /* 0x002fe20000000000 */
[----:B---3--:R-:W-:Y:S01]  /*e160*/  FMUL.FTZ R3, R10, c[0x0][0x320] ;  /* 0x0000c8000a037a20 */ /* 0x008fe20000410000 */
[----:B----4-:R-:W-:-:S05]  /*e170*/  FSEL R10, R15, -INF , P3 ;  /* 0xff8000000f0a7808 */ /* 0x010fca0001800000 */
[----:B------:R1:W3:Y:S01]  /*e180*/  MUFU.TANH R8, R3 ;  /* 0x0000000300087308 */ /* 0x0002e20000002400 */
[----:B--2---:R-:W-:-:S05]  /*e190*/  FMNMX.FTZ R0, R0, R2, !PT ;  /* 0x0000000200007209 */ /* 0x004fca0007810000 */
[----:B------:R-:W2:Y:S01]  /*e1a0*/  SHFL.BFLY PT, R2, R0, 0x1, 0x1f ;  /* 0x0c201f0000027f89 */ /* 0x000ea200000e0000 */
[----:B-1----:R-:W-:Y:S02]  /*e1b0*/  FMNMX.FTZ R3, R16, R18, !PT ;  /* 0x0000001210037209 */ /* 0x002fe40007810000 */
[----:B---3--:R-:W-:Y:S02]  /*e1c0*/  FSEL R11, R8, -INF , P1 ;  /* 0xff800000080b7808 */ /* 0x008fe40000800000 */
[----:B------:R-:W-:-:S04]  /*e1d0*/  FMNMX.FTZ R3, R17, R3, !PT ;  /* 0x0000000311037209 */ /* 0x000fc80007810000 */
[----:B------:R-:W-:-:S04]  /*e1e0*/  FMNMX.FTZ R3, R21, R3, !PT ;  /* 0x0000000315037209 */ /* 0x000fc80007810000 */
[----:B------:R-:W-:-:S04]  /*e1f0*/  FMNMX.FTZ R3, R22, R3, !PT ;  /* 0x0000000316037209 */ /* 0x000fc80007810000 */
[----:B------:R-:W-:Y:S02]  /*e200*/  FMNMX.FTZ R3, R10, R3, !PT ;  /* 0x000000030a037209 */ /* 0x000fe40007810000 */
[----:B--2---:R-:W-:Y:S02]  /*e210*/  FMNMX.FTZ R135, R0, R2, !PT ;  /* 0x0000000200877209 */ /* 0x004fe40007810000 */
[----:B------:R-:W-:Y:S02]  /*e220*/  FMNMX.FTZ R3, R11, R3, !PT ;  /* 0x000000030b037209 */ /* 0x000fe40007810000 */
[C---:B------:R-:W-:Y:S01]  /*e230*/  FSETP.NEU.FTZ.AND P0, PT, R135.reuse, -INF , PT ;  /* 0xff8000008700780b */ /* 0x040fe20003f1d000 */
[----:B------:R-:W-:Y:S01]  /*e240*/  FMUL.FTZ R2, R135, c[0x0][0x2d0] ;  /* 0x0000b40087027a20 */ /* 0x000fe20000410000 */
[----:B------:R-:W-:-:S04]  /*e250*/  FMNMX.FTZ R3, R23, R3, !PT ;  /* 0x0000000317037209 */ /* 0x000fc80007810000 */
[----:B------:R-:W-:Y:S01]  /*e260*/  FSEL R2, R2, RZ, P0 ;  /* 0x000000ff02027208 */ /* 0x000fe20000000000 */
[----:B------:R-:W1:Y:S01]  /*e270*/  SHFL.BFLY PT, R4, R3, 0x2, 0x1f ;  /* 0x0c401f0003047f89 */ /* 0x000e6200000e0000 */
[----:B------:R-:W-:-:S03]  /*e280*/  ISETP.GT.AND P0, PT, R77, R207, PT ;  /* 0x000000cf4d00720c */ /* 0x000fc60003f04270 */
[----:B------:R-:W-:-:S04]  /*e290*/  FFMA.FTZ R0, R5, c[0x0][0x2d0], -R2 ;  /* 0x0000b40005007a23 */ /* 0x000fc80000010802 */
[----:B------:R1:W-:Y:S02]  /*e2a0*/  MUFU.EX2 R205, R0 ;  /* 0x0000000000cd7308 */ /* 0x0003e40000000800 */
[----:B-1----:R-:W-:Y:S01]  /*e2b0*/  FMNMX.FTZ R0, R3, R4, !PT ;  /* 0x0000000403007209 */ /* 0x002fe20007810000 */
[----:B------:R-:W-:-:S03]  /*e2c0*/  FFMA.FTZ R3, R7, c[0x0][0x2d0], -R2 ;  /* 0x0000b40007037a23 */ /* 0x000fc60000010802 */
[----:B------:R-:W-:Y:S01]  /*e2d0*/  @P0 IMAD.WIDE.U32 R4, R220, c[0x0][0x1e0], RZ ;  /* 0x00007800dc040a25 */ /* 0x000fe200078e00ff */
[----:B------:R-:W1:Y:S01]  /*e2e0*/  SHFL.BFLY PT, R8, R0, 0x1, 0x1f ;  /* 0x0c201f0000087f89 */ /* 0x000e6200000e0000 */
[----:B------:R2:W-:Y:S02]  /*e2f0*/  MUFU.EX2 R202, R3 ;  /* 0x0000000300ca7308 */ /* 0x0005e40000000800 */
[----:B------:R-:W-:-:S06]  /*e300*/  FFMA.FTZ R7, R12, c[0x0][0x2d0], -R2 ;  /* 0x0000b4000c077a23 */ /* 0x000fcc0000010802 */
[----:B------:R-:W-:Y:S01]  /*e310*/  MUFU.EX2 R203, R7 ;  /* 0x0000000700cb7308 */ /* 0x000fe20000000800 */
[----:B--2---:R-:W-:Y:S01]  /*e320*/  FFMA.FTZ R3, R6, c[0x0][0x2d0], -R2 ;  /* 0x0000b40006037a23 */ /* 0x004fe20000010802 */
[----:B------:R-:W-:-:S06]  /*e330*/  @P0 SHF.R.S32.HI R6, RZ, 0x1f, R220 ;  /* 0x0000001fff060819 */ /* 0x000fcc00000114dc */
[----:B------:R2:W-:Y:S01]  /*e340*/  MUFU.EX2 R201, R3 ;  /* 0x0000000300c97308 */ /* 0x0005e20000000800 */
[----:B------:R-:W-:Y:S01]  /*e350*/  @P0 IMAD R6, R6, c[0x0][0x1e0], RZ ;  /* 0x0000780006060a24 */ /* 0x000fe200078e02ff */
[----:B-1----:R-:W-:Y:S01]  /*e360*/  FMNMX.FTZ R8, R0, R8, !PT ;  /* 0x0000000800087209 */ /* 0x002fe20007810000 */
[----:B------:R-:W-:Y:S02]  /*e370*/  FFMA.FTZ R0, R13, c[0x0][0x2d0], -R2 ;  /* 0x0000b4000d007a23 */ /* 0x000fe40000010802 */
[----:B------:R-:W-:-:S03]  /*e380*/  @P0 IMAD R6, R220, c[0x0][0x1e4], R6 ;  /* 0x00007900dc060a24 */ /* 0x000fc600078e0206 */
[----:B------:R1:W3:Y:S01]  /*e390*/  MUFU.EX2 R200, R0 ;  /* 0x0000000000c87308 */ /* 0x0002e20000000800 */
[----:B------:R-:W-:Y:S02]  /*e3a0*/  @P0 IMAD.IADD R5, R5, 0x1, R6 ;  /* 0x0000000105050824 */ /* 0x000fe400078e0206 */
[----:B--2---:R-:W-:-:S05]  /*e3b0*/  FFMA.FTZ R3, R9, c[0x0][0x2d0], -R2 ;  /* 0x0000b40009037a23 */ /* 0x004fca0000010802 */
[----:B------:R2:W4:Y:S01]  /*e3c0*/  MUFU.EX2 R204, R3 ;  /* 0x0000000300cc7308 */ /* 0x0005220000000800 */
[----:B-1----:R-:W-:Y:S01]  /*e3d0*/  FMUL.FTZ R0, R8, c[0x0][0x2d0] ;  /* 0x0000b40008007a20 */ /* 0x002fe20000410000 */
[----:B---3--:R-:W-:Y:S02]  /*e3e0*/  F2FP.PACK_AB R128, R200, R203 ;  /* 0x000000cbc880723e */ /* 0x008fe400000000ff */
[----:B--2---:R-:W-:Y:S02]  /*e3f0*/  @P0 LEA R3, P1, R4, R212, 0x5 ;  /* 0x000000d404030211 */ /* 0x004fe400078228ff */
[----:B----4-:R-:W-:Y:S02]  /*e400*/  F2FP.PACK_AB R6, R204, R201 ;  /* 0x000000c9cc06723e */ /* 0x010fe400000000ff */
[----:B------:R-:W-:Y:S02]  /*e410*/  @P0 LEA.HI.X R5, R4, R210, R5, 0x5, P1 ;  /* 0x000000d204050211 */ /* 0x000fe400008f2c05 */
[----:B------:R-:W-:-:S04]  /*e420*/  @P0 LEA R4, P1, R3, c[0x0][0x1c8], 0x1 ;  /* 0x0000720003040a11 */ /* 0x000fc800078208ff */
[----:B------:R-:W-:Y:S01]  /*e430*/  @P0 LEA.HI.X R5, R3, c[0x0][0x1cc], R5, 0x1, P1 ;  /* 0x0000730003050a11 */ /* 0x000fe200008f0c05 */
[--C-:B------:R-:W-:Y:S01]  /*e440*/  FFMA.FTZ R3, R14, c[0x0][0x2d0], -R2.reuse ;  /* 0x0000b4000e037a23 */ /* 0x100fe20000010802 */
[----:B------:R-:W-:Y:S01]  /*e450*/  FSETP.NEU.FTZ.AND P1, PT, R8, -INF , PT ;  /* 0xff8000000800780b */ /* 0x000fe20003f3d000 */
[----:B------:R-:W-:Y:S02]  /*e460*/  FFMA.FTZ R2, R20, c[0x0][0x2d0], -R2 ;  /* 0x0000b40014027a23 */ /* 0x000fe40000010802 */
[----:B------:R1:W-:Y:S01]  /*e470*/  MUFU.EX2 R191, R3 ;  /* 0x0000000300bf7308 */ /* 0x0003e20000000800 */
[----:B------:R-:W-:Y:S01]  /*e480*/  FSEL R0, R0, RZ, P1 ;  /* 0x000000ff00007208 */ /* 0x000fe20000800000 */
[----:B------:R2:W-:Y:S04]  /*e490*/  @P0 LDGSTS.E.BYPASS.LTC128B.128 [R188+0xc080], [R4.64], !P2 ;  /* 0x0c08000004bc0fae */ /* 0x0005e8000d101d46 */
[----:B------:R2:W-:Y:S02]  /*e4a0*/  @P0 LDGSTS.E.BYPASS.LTC128B.128 [R188+0xd080], [R4.64+0x80], !P6 ;  /* 0x0d08008004bc0fae */ /* 0x0005e4000f101d46 */
[----:B------:R3:W4:Y:S02]  /*e4b0*/  MUFU.EX2 R190, R2 ;  /* 0x0000000200be7308 */ /* 0x0007240000000800 */
[----:B------:R2:W-:Y:S04]  /*e4c0*/  @P0 LDGSTS.E.BYPASS.LTC128B.128 [R188+0xe080], [R4.64+0x100], !P4 ;  /* 0x0e08010004bc0fae */ /* 0x0005e8000e101d46 */
[----:B------:R2:W-:Y:S01]  /*e4d0*/  @P0 LDGSTS.E.BYPASS.LTC128B.128 [R188+0xf080], [R4.64+0x180], !P5 ;  /* 0x0f08018004bc0fae */ /* 0x0005e2000e901d46 */
[----:B------:R-:W-:Y:S01]  /*e4e0*/  ISETP.GE.AND P0, PT, R220, R207, PT ;  /* 0x000000cfdc00720c */ /* 0x000fe20003f06270 */
[----:B-1----:R-:W-:-:S02]  /*e4f0*/  FFMA.FTZ R3, R16, c[0x0][0x2d0], -R0 ;  /* 0x0000b40010037a23 */ /* 0x002fc40000010800 */
[----:B------:R-:W1:Y:S02]  /*e500*/  LDSM.16.MT88.4 R12, [R178] ;  /* 0x00000000b20c783b */ /* 0x000e640000004200 */
[----:B------:R2:W-:Y:S02]  /*e510*/  MUFU.EX2 R189, R3 ;  /* 0x0000000300bd7308 */ /* 0x0005e40000000800 */
[----:B------:R-:W-:Y:S01]  /*e520*/  LDSM.16.MT88.4 R24, [R181] ;  /* 0x00000000b518783b */ /* 0x000fe20000004200 */
[--C-:B---3--:R-:W-:Y:S01]  /*e530*/  FFMA.FTZ R2, R22, c[0x0][0x2d0], -R0.reuse ;  /* 0x0000b40016027a23 */ /* 0x108fe20000010800 */
[----:B----4-:R-:W-:Y:S02]  /*e540*/  F2FP.PACK_AB R130, R190, R191 ;  /* 0x000000bfbe82723e */ /* 0x010fe400000000ff */
[----:B------:R-:W-:Y:S02]  /*e550*/  LDSM.16.MT88.4 R148, [R178+0x800] ;  /* 0x00080000b294783b */ /* 0x000fe40000004200 */
[----:B------:R3:W-:Y:S02]  /*e560*/  MUFU.EX2 R186, R2 ;  /* 0x0000000200ba7308 */ /* 0x0007e40000000800 */
[----:B------:R-:W-:Y:S04]  /*e570*/  LDSM.16.MT88.4 R156, [R179+0x800] ;  /* 0x00080000b39c783b */ /* 0x000fe80000004200 */
[----:B------:R-:W-:Y:S01]  /*e580*/  LDSM.16.MT88.4 R32, [R181+0x800] ;  /* 0x00080000b520783b */ /* 0x000fe20000004200 */
[----:B--2---:R-:W-:-:S03]  /*e590*/  FFMA.FTZ R3, R18, c[0x0][0x2d0], -R0 ;  /* 0x0000b40012037a23 */ /* 0x004fc60000010800 */
[----:B------:R-:W-:Y:S01]  /*e5a0*/  LDSM.16.MT88.4 R56, [R181+0x1000] ;  /* 0x00100000b538783b */ /* 0x000fe20000004200 */
[----:B------:R2:W4:Y:S01]  /*e5b0*/  MUFU.EX2 R143, R3 ;  /* 0x00000003008f7308 */ /* 0x0005220000000800 */
[----:B------:R-:W-:Y:S02]  /*e5c0*/  F2FP.PACK_AB R4, R202, R205 ;  /* 0x000000cdca04723e */ /* 0x000fe400000000ff */
[----:B------:R-:W-:Y:S01]  /*e5d0*/  LDSM.16.MT88.4 R36, [R180] ;  /* 0x00000000b424783b */ /* 0x000fe20000004200 */
[----:B---3--:R-:W-:-:S03]  /*e5e0*/  FFMA.FTZ R2, R10, c[0x0][0x2d0], -R0 ;  /* 0x0000b4000a027a23 */ /* 0x008fc60000010800 */
[----:B------:R-:W-:Y:S01]  /*e5f0*/  LDSM.16.MT88.4 R48, [R179+0x1000] ;  /* 0x00100000b330783b */ /* 0x000fe20000004200 */
[----:B------:R3:W1:Y:S03]  /*e600*/  MUFU.EX2 R136, R2 ;  /* 0x0000000200887308 */ /* 0x0006660000000800 */
[----:B------:R-:W-:Y:S04]  /*e610*/  LDSM.16.MT88.4 R40, [R178+0x1000] ;  /* 0x00100000b228783b */ /* 0x000fe80000004200 */
[----:B------:R-:W-:Y:S01]  /*e620*/  LDSM.16.MT88.4 R64, [R180+0x800] ;  /* 0x00080000b440783b */ /* 0x000fe20000004200 */
[----:B--2---:R-:W-:Y:S01]  /*e630*/  FFMA.FTZ R3, R17, c[0x0][0x2d0], -R0 ;  /* 0x0000b40011037a23 */ /* 0x004fe20000010800 */
[----:B----4-:R-:W-:-:S02]  /*e640*/  F2FP.PACK_AB R5, R143, R189 ;  /* 0x000000bd8f05723e */ /* 0x010fc400000000ff */
[----:B------:R-:W2:Y:S01]  /*e650*/  LDSM.16.MT88.4 R16, [R179] ;  /* 0x00000000b310783b */ /* 0x000ea20000004200 */
[----:B------:R4:W-:Y:S03]  /*e660*/  MUFU.EX2 R137, R3 ;  /* 0x0000000300897308 */ /* 0x0009e60000000800 */
[----:B------:R-:W2:Y:S01]  /*e670*/  LDSM.16.MT88.4 R60, [R181+0x1800] ;  /* 0x00180000b53c783b */ /* 0x000ea20000004200 */
[--C-:B---3--:R-:W-:Y:S01]  /*e680*/  FFMA.FTZ R2, R11, c[0x0][0x2d0], -R0.reuse ;  /* 0x0000b4000b027a23 */ /* 0x108fe20000010800 */
[----:B-1----:R-:W-:Y:S02]  /*e690*/  F2FP.PACK_AB R129, R136, R186 ;  /* 0x000000ba8881723e */ /* 0x002fe400000000ff */
[----:B------:R-:W1:Y:S01]  /*e6a0*/  LDSM.16.MT88.4 R68, [R180+0x1000] ;  /* 0x00100000b444783b */ /* 0x000e620000004200 */
[----:B------:R3:W-:Y:S03]  /*e6b0*/  MUFU.EX2 R10, R2 ;  /* 0x00000002000a7308 */ /* 0x0007e60000000800 */
[----:B------:R-:W-:Y:S04]  /*e6c0*/  LDSM.16.MT88.4 R72, [R178+0x2000] ;  /* 0x00200000b248783b */ /* 0x000fe80000004200 */
[----:B------:R-:W-:Y:S01]  /*e6d0*/  LDSM.16.MT88.4 R80, [R179+0x2000] ;  /* 0x00200000b350783b */ /* 0x000fe20000004200 */
[----:B----4-:R-:W-:-:S02]  /*e6e0*/  FFMA.FTZ R3, R21, c[0x0][0x2d0], -R0 ;  /* 0x0000b40015037a23 */ /* 0x010fc40000010800 */
[----:B------:R-:W-:Y:S01]  /*e6f0*/  FFMA.FTZ R0, R23, c[0x0][0x2d0], -R0 ;  /* 0x0000b40017007a23 */ /* 0x000fe20000010800 */
[----:B------:R-:W-:Y:S01]  /*e700*/  LDSM.16.MT88.4 R84, [R180+0x1800] ;  /* 0x00180000b454783b */ /* 0x000fe20000004200 */
[----:B------:R-:W4:Y:S03]  /*e710*/  MUFU.EX2 R187, R3 ;  /* 0x0000000300bb7308 */ /* 0x000f260000000800 */
[----:B------:R-:W-:Y:S01]  /*e720*/  LDSM.16.MT88.4 R88, [R181+0x2000] ;  /* 0x00200000b558783b */ /* 0x000fe20000004200 */
[----:B---3--:R-:W-:-:S03]  /*e730*/  FADD.FTZ R2, R205, R202 ;  /* 0x000000cacd027221 */ /* 0x008fc60000010000 */
[----:B------:R-:W-:Y:S01]  /*e740*/  LDSM.16.MT88.4 R116, [R178+0x3000] ;  /* 0x00300000b274783b */ /* 0x000fe20000004200 */
[----:B------:R-:W3:Y:S03]  /*e750*/  MUFU.EX2 R9, R0 ;  /* 0x0000000000097308 */ /* 0x000ee60000000800 */
[----:B-----5:R-:W-:Y:S04]  /*e760*/  LDSM.16.MT88.4 R112, [R179+0x3000] ;  /* 0x00300000b370783b */ /* 0x020fe80000004200 */
[----:B------:R-:W-:Y:S01]  /*e770*/  LDSM.16.MT88.4 R96, [R180+0x2000] ;  /* 0x00200000b460783b */ /* 0x000fe20000004200 */
[----:B----4-:R-:W-:Y:S01]  /*e780*/  F2FP.PACK_AB R7, R187, R137 ;  /* 0x00000089bb07723e */ /* 0x010fe200000000ff */
[----:B------:R-:W-:-:S02]  /*e790*/  FADD.FTZ R3, R201, R2 ;  /* 0x00000002c9037221 */ /* 0x000fc40000010000 */
[----:B------:R-:W-:Y:S04]  /*e7a0*/  LDSM.16.MT88.4 R120, [R181+0x2800] ;  /* 0x00280000b578783b */ /* 0x000fe80000004200 */
[----:B------:R-:W-:Y:S01]  /*e7b0*/  HMMA.16816.F32 R144, R4, R12, RZ ;  /* 0x0000000c0490723c */ /* 0x000fe200000018ff */
[----:B---3--:R-:W-:Y:S01]  /*e7c0*/  F2FP.PACK_AB R131, R9, R10 ;  /* 0x0000000a0983723e */ /* 0x008fe200000000ff */
[----:B------:R-:W-:Y:S01]  /*e7d0*/  LDSM.16.MT88.4 R108, [R181+0x3000] ;  /* 0x00300000b56c783b */ /* 0x000fe20000004200 */
[----:B------:R-:W-:-:S03]  /*e7e0*/  FADD.FTZ R0, R189, R143 ;  /* 0x0000008fbd007221 */ /* 0x000fc60000010000 */
[----:B------:R-:W-:Y:S01]  /*e7f0*/  LDSM.16.MT88.4 R104, [R180+0x3000] ;  /* 0x00300000b468783b */ /* 0x000fe20000004200 */
[----:B------:R-:W-:Y:S01]  /*e800*/  FADD.FTZ R2, R137, R0 ;  /* 0x0000000089027221 */ /* 0x000fe20000010000 */
[C---:B------:R-:W-:Y:S01]  /*e810*/  HMMA.16816.F32 R12, R4.reuse, R14, RZ ;  /* 0x0000000e040c723c */ /* 0x040fe200000018ff */
[----:B------:R-:W-:Y:S01]  /*e820*/  FADD.FTZ R0, R204, R3 ;  /* 0x00000003cc007221 */ /* 0x000fe20000010000 */
[----:B------:R-:W-:Y:S01]  /*e830*/  LDSM.16.MT88.4 R172, [R180+0x2800] ;  /* 0x00280000b4ac783b */ /* 0x000fe20000004200 */
[----:B------:R-:W-:Y:S02]  /*e840*/  FADD.FTZ R2, R187, R2 ;  /* 0x00000002bb027221 */ /* 0x000fe40000010000 */
[----:B------:R-:W-:Y:S01]  /*e850*/  FADD.FTZ R0, R203, R0 ;  /* 0x00000000cb007221 */ /* 0x000fe20000010000 */
[----:B------:R-:W-:Y:S01]  /*e860*/  LDSM.16.MT88.4 R192, [R178+0x3800] ;  /* 0x00380000b2c0783b */ /* 0x000fe20000004200 */
[----:B------:R-:W-:Y:S01]  /*e870*/  FADD.FTZ R2, R186, R2 ;  /* 0x00000002ba027221 */ /* 0x000fe20000010000 */
[----:B--2---:R-:W-:Y:S01]  /*e880*/  HMMA.16816.F32 R152, R4, R16, RZ ;  /* 0x000000100498723c */ /* 0x004fe200000018ff */
[----:B------:R-:W-:Y:S01]  /*e890*/  FADD.FTZ R0, R200, R0 ;  /* 0x00000000c8007221 */ /* 0x000fe20000010000 */
[----:B------:R-:W0:Y:S01]  /*e8a0*/  LDGDEPBAR ;  /* 0x00000000000079af */ /* 0x000e220000000000 */
[----:B------:R-:W-:-:S02]  /*e8b0*/  FADD.FTZ R2, R136, R2 ;  /* 0x0000000288027221 */ /* 0x000fc40000010000 */
[----:B------:R-:W-:Y:S02]  /*e8c0*/  FADD.FTZ R0, R191, R0 ;  /* 0x00000000bf007221 */ /* 0x000fe40000010000 */
[----:B------:R-:W-:Y:S01]  /*e8d0*/  FADD.FTZ R2, R10, R2 ;  /* 0x000000020a027221 */ /* 0x000fe20000010000 */
[C---:B------:R-:W-:Y:S08]  /*e8e0*/  HMMA.16816.F32 R16, R4.reuse, R18, RZ ;  /* 0x000000120410723c */ /* 0x040ff000000018ff */
[C---:B------:R-:W-:Y:S08]  /*e8f0*/  HMMA.16816.F32 R20, R4.reuse, R24, RZ ;  /* 0x000000180414723c */ /* 0x040ff000000018ff */
[----:B------:R-:W-:Y:S08]  /*e900*/  HMMA.16816.F32 R24, R4, R26, RZ ;  /* 0x0000001a0418723c */ /* 0x000ff000000018ff */
[C---:B------:R-:W-:Y:S08]  /*e910*/  HMMA.16816.F32 R144, R128.reuse, R148, R144 ;  /* 0x000000948090723c */ /* 0x040ff00000001890 */
[C---:B------:R-:W-:Y:S01]  /*e920*/  HMMA.16816.F32 R148, R128.reuse, R150, R12 ;  /* 0x000000968094723c */ /* 0x040fe2000000180c */
[----:B------:R-:W2:Y:S07]  /*e930*/  LDSM.16.MT88.4 R12, [R179+0x1800] ;  /* 0x00180000b30c783b */ /* 0x000eae0000004200 */
[C---:B------:R-:W-:Y:S08]  /*e940*/  HMMA.16816.F32 R152, R128.reuse, R156, R152 ;  /* 0x0000009c8098723c */ /* 0x040ff00000001898 */
[C---:B------:R-:W-:Y:S01]  /*e950*/  HMMA.16816.F32 R156, R128.reuse, R158, R16 ;  /* 0x0000009e809c723c */ /* 0x040fe20000001810 */
[----:B------:R-:W3:Y:S07]  /*e960*/  LDSM.16.MT88.4 R16, [R178+0x1800] ;  /* 0x00180000b210783b */ /* 0x000eee0000004200 */
[C---:B------:R-:W-:Y:S08]  /*e970*/  HMMA.16816.F32 R20, R128.reuse, R32, R20 ;  /* 0x000000208014723c */ /* 0x040ff00000001814 */
[----:B------:R-:W-:Y:S08]  /*e980*/  HMMA.16816.F32 R24, R128, R34, R24 ;  /* 0x000000228018723c */ /* 0x000ff00000001818 */
[C---:B------:R-:W-:Y:S08]  /*e990*/  HMMA.16816.F32 R52, R4.reuse, R56, RZ ;  /* 0x000000380434723c */ /* 0x040ff000000018ff */
[C---:B------:R-:W-:Y:S08]  /*e9a0*/  HMMA.16816.F32 R28, R4.reuse, R36, RZ ;  /* 0x00000024041c723c */ /* 0x040ff000000018ff */
[C---:B------:R-:W-:Y:S08]  /*e9b0*/  HMMA.16816.F32 R32, R4.reuse, R38, RZ ;  /* 0x000000260420723c */ /* 0x040ff000000018ff */
[C---:B------:R-:W-:Y:S08]  /*e9c0*/  HMMA.16816.F32 R56, R4.reuse, R58, RZ ;  /* 0x0000003a0438723c */ /* 0x040ff000000018ff */
[C---:B------:R-:W-:Y:S08]  /*e9d0*/  HMMA.16816.F32 R44, R4.reuse, R48, RZ ;  /* 0x00000030042c723c */ /* 0x040ff000000018ff */
[C---:B------:R-:W-:Y:S08]  /*e9e0*/  HMMA.16816.F32 R36, R4.reuse, R40, RZ ;  /* 0x000000280424723c */ /* 0x040ff000000018ff */
[C---:B------:R-:W-:Y:S08]  /*e9f0*/  HMMA.16816.F32 R48, R4.reuse, R50, RZ ;  /* 0x000000320430723c */ /* 0x040ff000000018ff */
[----:B------:R-:W-:Y:S08]  /*ea00*/  HMMA.16816.F32 R40, R4, R42, RZ ;  /* 0x0000002a0428723c */ /* 0x000ff000000018ff */
[C---:B------:R-:W-:Y:S08]  /*ea10*/  HMMA.16816.F32 R28, R128.reuse, R64, R28 ;  /* 0x00000040801c723c */ /* 0x040ff0000000181c */
[C---:B------:R-:W-:Y:S08]  /*ea20*/  HMMA.16816.F32 R32, R128.reuse, R66, R32 ;  /* 0x000000428020723c */ /* 0x040ff00000001820 */
[C---:B------:R-:W-:Y:S08]  /*ea30*/  HMMA.16816.F32 R52, R128.reuse, R60, R52 ;  /* 0x0000003c8034723c */ /* 0x040ff00000001834 */
[----:B------:R-:W-:Y:S08]  /*ea40*/  HMMA.16816.F32 R56, R128, R62, R56 ;  /* 0x0000003e8038723c */ /* 0x000ff00000001838 */
[C---:B-1----:R-:W-:Y:S08]  /*ea50*/  HMMA.16816.F32 R60, R4.reuse, R68, RZ ;  /* 0x00000044043c723c */ /* 0x042ff000000018ff */
[----:B------:R-:W-:Y:S08]  /*ea60*/  HMMA.16816.F32 R64, R4, R70, RZ ;  /* 0x000000460440723c */ /* 0x000ff000000018ff */
[C---:B--2---:R-:W-:Y:S08]  /*ea70*/  HMMA.16816.F32 R44, R128.reuse, R12, R44 ;  /* 0x0000000c802c723c */ /* 0x044ff0000000182c */
[C---:B------:R-:W-:Y:S01]  /*ea80*/  HMMA.16816.F32 R48, R128.reuse, R14, R48 ;  /* 0x0000000e8030723c */ /* 0x040fe20000001830 */
[----:B------:R-:W1:Y:S07]  /*ea90*/  LDSM.16.MT88.4 R12, [R178+0x2800] ;  /* 0x00280000b20c783b */ /* 0x000e6e0000004200 */
[C---:B---3--:R-:W-:Y:S08]  /*eaa0*/  HMMA.16816.F32 R36, R128.reuse, R16, R36 ;  /* 0x000000108024723c */ /* 0x048ff00000001824 */
[----:B------:R-:W-:Y:S01]  /*eab0*/  HMMA.16816.F32 R40, R128, R18, R40 ;  /* 0x000000128028723c */ /* 0x000fe20000001828 */
[----:B------:R-:W2:Y:S07]  /*eac0*/  LDSM.16.MT88.4 R16, [R179+0x2800] ;  /* 0x00280000b310783b */ /* 0x000eae0000004200 */
[C---:B------:R-:W-:Y:S08]  /*ead0*/  HMMA.16816.F32 R68, R4.reuse, R72, RZ ;  /* 0x000000480444723c */ /* 0x040ff000000018ff */
[C---:B------:R-:W-:Y:S08]  /*eae0*/  HMMA.16816.F32 R72, R4.reuse, R74, RZ ;  /* 0x0000004a0448723c */ /* 0x040ff000000018ff */
[C---:B------:R-:W-:Y:S08]  /*eaf0*/  HMMA.16816.F32 R76, R4.reuse, R80, RZ ;  /* 0x00000050044c723c */ /* 0x040ff000000018ff */
[----:B------:R-:W-:Y:S08]  /*eb00*/  HMMA.16816.F32 R80, R4, R82, RZ ;  /* 0x000000520450723c */ /* 0x000ff000000018ff */
[C---:B------:R-:W-:Y:S08]  /*eb10*/  HMMA.16816.F32 R60, R128.reuse, R84, R60 ;  /* 0x00000054803c723c */ /* 0x040ff0000000183c */
[----:B------:R-:W-:Y:S08]  /*eb20*/  HMMA.16816.F32 R64, R128, R86, R64 ;  /* 0x000000568040723c */ /* 0x000ff00000001840 */
[C---:B------:R-:W-:Y:S08]  /*eb30*/  HMMA.16816.F32 R84, R4.reuse, R88, RZ ;  /* 0x000000580454723c */ /* 0x040ff000000018ff */
[----:B------:R-:W-:Y:S08]  /*eb40*/  HMMA.16816.F32 R88, R4, R90, RZ ;  /* 0x0000005a0458723c */ /* 0x000ff000000018ff */
[C---:B-1----:R-:W-:Y:S08]  /*eb50*/  HMMA.16816.F32 R68, R128.reuse, R12, R68 ;  /* 0x0000000c8044723c */ /* 0x042ff00000001844 */
[C---:B------:R-:W-:Y:S08]  /*eb60*/  HMMA.16816.F32 R72, R128.reuse, R14, R72 ;  /* 0x0000000e8048723c */ /* 0x040ff00000001848 */
[C---:B--2---:R-:W-:Y:S08]  /*eb70*/  HMMA.16816.F32 R76, R128.reuse, R16, R76 ;  /* 0x00000010804c723c */ /* 0x044ff0000000184c */
[----:B------:R-:W-:Y:S08]  /*eb80*/  HMMA.16816.F32 R80, R128, R18, R80 ;  /* 0x000000128050723c */ /* 0x000ff00000001850 */
[C---:B------:R-:W-:Y:S08]  /*eb90*/  HMMA.16816.F32 R100, R4.reuse, R116, RZ ;  /* 0x000000740464723c */ /* 0x040ff000000018ff */
[C---:B------:R-:W-:Y:S08]  /*eba0*/  HMMA.16816.F32 R12, R4.reuse, R118, RZ ;  /* 0x00000076040c723c */ /* 0x040ff000000018ff */
[C---:B------:R-:W-:Y:S08]  /*ebb0*/  HMMA.16816.F32 R16, R4.reuse, R112, RZ ;  /* 0x000000700410723c */ /* 0x040ff000000018ff */
[C---:B------:R-:W-:Y:S01]  /*ebc0*/  HMMA.16816.F32 R116, R4.reuse, R114, RZ ;  /* 0x000000720474723c */ /* 0x040fe200000018ff */
[----:B------:R-:W1:Y:S07]  /*ebd0*/  LDSM.16.MT88.4 R112, [R179+0x3800] ;  /* 0x00380000b370783b */ /* 0x000e6e0000004200 */
[----:B------:R-:W-:Y:S08]  /*ebe0*/  HMMA.16816.F32 R92, R4, R96, RZ ;  /* 0x00000060045c723c */ /* 0x000ff000000018ff */
[C---:B------:R-:W-:Y:S08]  /*ebf0*/  HMMA.16816.F32 R84, R128.reuse, R120, R84 ;  /* 0x000000788054723c */ /* 0x040ff00000001854 */
[----:B------:R-:W-:Y:S01]  /*ec00*/  HMMA.16816.F32 R88, R128, R122, R88 ;  /* 0x0000007a8058723c */ /* 0x000fe20000001858 */
[----:B------:R-:W2:Y:S07]  /*ec10*/  LDSM.16.MT88.4 R120, [R181+0x3800] ;  /* 0x00380000b578783b */ /* 0x000eae0000004200 */
[C---:B------:R-:W-:Y:S08]  /*ec20*/  HMMA.16816.F32 R96, R4.reuse, R98, RZ ;  /* 0x000000620460723c */ /* 0x040ff000000018ff */
[C---:B------:R-:W-:Y:S08]  /*ec30*/  HMMA.16816.F32 R124, R4.reuse, R108, RZ ;  /* 0x0000006c047c723c */ /* 0x040ff000000018ff */
[C---:B------:R-:W-:Y:S08]  /*ec40*/  HMMA.16816.F32 R160, R4.reuse, R110, RZ ;  /* 0x0000006e04a0723c */ /* 0x040ff000000018ff */
[C---:B------:R-:W-:Y:S08]  /*ec50*/  HMMA.16816.F32 R164, R4.reuse, R104, RZ ;  /* 0x0000006804a4723c */ /* 0x040ff000000018ff */
[----:B------:R-:W-:Y:S01]  /*ec60*/  HMMA.16816.F32 R168, R4, R106, RZ ;  /* 0x0000006a04a8723c */ /* 0x000fe200000018ff */
[----:B------:R-:W3:Y:S07]  /*ec70*/  LDSM.16.MT88.4 R4, [R180+0x3800] ;  /* 0x00380000b404783b */ /* 0x000eee0000004200 */
[C---:B-1----:R-:W-:Y:S08]  /*ec80*/  HMMA.16816.F32 R108, R128.reuse, R112, R16 ;  /* 0x00000070806c723c */ /* 0x042ff00000001810 */
[C---:B------:R-:W-:Y:S08]  /*ec90*/  HMMA.16816.F32 R112, R128.reuse, R114, R116 ;  /* 0x000000728070723c */ /* 0x040ff00000001874 */
[C---:B--2---:R-:W-:Y:S08]  /*eca0*/  HMMA.16816.F32 R116, R128.reuse, R120, R124 ;  /* 0x000000788074723c */ /* 0x044ff0000000187c */
[C---:B------:R-:W-:Y:S08]  /*ecb0*/  HMMA.16816.F32 R92, R128.reuse, R172, R92 ;  /* 0x000000ac805c723c */ /* 0x040ff0000000185c */
[C---:B------:R-:W-:Y:S08]  /*ecc0*/  HMMA.16816.F32 R96, R128.reuse, R174, R96 ;  /* 0x000000ae8060723c */ /* 0x040ff00000001860 */
[C---:B------:R-:W-:Y:S08]  /*ecd0*/  HMMA.16816.F32 R100, R128.reuse, R192, R100 ;  /* 0x000000c08064723c */ /* 0x040ff00000001864 */
[C---:B------:R-:W-:Y:S07]  /*ece0*/  HMMA.16816.F32 R104, R128.reuse, R194, R12 ;  /* 0x000000c28068723c */ /* 0x040fee000000180c */
[----:B------:R-:W-:Y:S01]  /*ecf0*/  FADD.FTZ R195, R190, R0 ;  /* 0x00000000bec37221 */ /* 0x000fe20000010000 */
[----:B------:R-:W-:Y:S01]  /*ed00*/  HMMA.16816.F32 R120, R128, R122, R160 ;  /* 0x0000007a8078723c */ /* 0x000fe200000018a0 */
[----:B------:R-:W-:-:S07]  /*ed10*/  FADD.FTZ R194, R9, R2 ;  /* 0x0000000209c27221 */ /* 0x000fce0000010000 */
[C---:B---3--:R-:W-:Y:S08]  /*ed20*/  HMMA.16816.F32 R124, R128.reuse, R4, R164 ;  /* 0x00000004807c723c */ /* 0x048ff000000018a4 */
[----:B------:R-:W-:Y:S01]  /*ed30*/  HMMA.16816.F32 R128, R128, R6, R168 ;  /* 0x000000068080723c */ /* 0x000fe200000018a8 */
[----:B------:R-:W-:Y:S07]  /*ed40*/  @!UPT UIADD3 URZ, URZ, URZ, URZ ;  /* 0x0000003f3f3ff290 */ /* 0x000fee000fffe03f */
[----:B------:R-:W-:Y:S11]  /*ed50*/  @!P0 BRA `(.L_x_228) ;  /* 0x00001ff000008947 */ /* 0x000ff60003800000 */
[----:B------:R-:W-:Y:S02]  /*ed60*/  MOV R189, R220 ;  /* 0x000000dc00bd7202 */ /* 0x000fe40000000f00 */
[----:B------:R-:W-:-:S02]  /*ed70*/  MOV R137, R8 ;  /* 0x0000000800897202 */ /* 0x000fc40000000f00 */
[----:B------:R-:W-:Y:S02]  /*ed80*/  MOV R136, R135 ;  /* 0x0000008700887202 */ /* 0x000fe40000000f00 */
.L_x_229:
[----:B------:R-:W-:Y:S04]  /*ed90*/  DEPBAR.LE SB0, 0x0 ;  /* 0x000080000000791a */ /* 0x000fe80000000000 */
[----:B------:R-:W-:Y:S01]  /*eda0*/  WARPSYNC 0xffffffff ;  /* 0xffffffff00007948 */ /* 0x000fe20003800000 */
[----:B------:R-:W-:Y:S01]  /*edb0*/  BAR.SYNC.DEFER_BLOCKING 0x0 ;  /* 0x0000000000007b1d */ /* 0x000fe20000010000 */
[----:B------:R-:W-:Y:S02]  /*edc0*/  R2P PR, R216, 0x6 ;  /* 0x00000006d8007804 */ /* 0x000fe40000000000 */
[----:B------:R-:W-:Y:S02]  /*edd0*/  SHF.R.S32.HI R2, RZ, 0x1f, R189 ;  /* 0x0000001fff027819 */ /* 0x000fe400000114bd */
[----:B------:R-:W-:Y:S02]  /*ede0*/  IADD3 R0, R176, 0x20, RZ ;  /* 0x00000020b0007810 */ /* 0x000fe40007ffe0ff */
[----:B------:R-:W-:Y:S01]  /*edf0*/  ISETP.GE.AND P3, PT, R132, c[0x0][0x1d4], PT ;  /* 0x0000750084007a0c */ /* 0x000fe20003f66270 */
[----:B------:R-:W-:Y:S01]  /*ee00*/  IMAD R3, R2, c[0x0][0x208], RZ ;  /* 0x0000820002037a24 */ /* 0x000fe200078e02ff */
[----:B------:R-:W-:Y:S02]  /*ee10*/  ISETP.GE.AND P4, PT, R134, c[0x0][0x1d4], PT ;  /* 0x0000750086007a0c */ /* 0x000fe40003f86270 */
[----:B------:R-:W-:Y:S01]  /*ee20*/  ISETP.GE.AND P5, PT, R196, c[0x0][0x1d4], PT ;  /* 0x00007500c4007a0c */ /* 0x000fe20003fa6270 */
[----:B------:R-:W-:Y:S01]  /*ee30*/  IMAD R3, R189, c[0x0][0x20c], R3 ;  /* 0x00008300bd037a24 */ /* 0x000fe200078e0203 */
[----:B------:R-:W-:Y:S02]  /*ee40*/  ISETP.GE.AND P6, PT, R197, c[0x0][0x1d4], PT ;  /* 0x00007500c5007a0c */ /* 0x000fe40003fc6270 */
[----:B------:R-:W-:Y:S01]  /*ee50*/  @P1 IADD3 R0, R176, -0x20, RZ ;  /* 0xffffffe0b0001810 */ /* 0x000fe20007ffe0ff */
[----:B------:R-:W-:Y:S08]  /*ee60*/  LDSM.16.M88.4 R16, [R182] ;  /* 0x00000000b610783b */ /* 0x000ff00000000200 */
[----:B------:R-:W1:Y:S08]  /*ee70*/  LDSM.16.M88.4 R8, [R176] ;  /* 0x00000000b008783b */ /* 0x000e700000000200 */
[----:B------:R-:W2:Y:S08]  /*ee80*/  LDSM.16.M88.4 R160, [R176+0x800] ;  /* 0x00080000b0a0783b */ /* 0x000eb00000000200 */
[----:B------:R-:W-:Y:S08]  /*ee90*/  LDSM.16.M88.4 R164, [R183] ;  /* 0x00000000b7a4783b */ /* 0x000ff00000000200 */
[----:B------:R-:W3:Y:S08]  /*eea0*/  LDSM.16.M88.4 R168, [R0] ;  /* 0x0000000000a8783b */ /* 0x000ef00000000200 */
[----:B------:R-:W4:Y:S01]  /*eeb0*/  LDSM.16.M88.4 R172, [R0+0x800] ;  /* 0x0008000000ac783b */ /* 0x000f220000000200 */
[C---:B-1----:R-:W-:Y:S08]  /*eec0*/  HMMA.16816.F32 R4, R16.reuse, R8, RZ ;  /* 0x000000081004723c */ /* 0x042ff000000018ff */
[C---:B------:R-:W-:Y:S08]  /*eed0*/  HMMA.16816.F32 R8, R16.reuse, R10, RZ ;  /* 0x0000000a1008723c */ /* 0x040ff000000018ff */
[C---:B--2---:R-:W-:Y:S07]  /*eee0*/  HMMA.16816.F32 R12, R16.reuse, R160, RZ ;  /* 0x000000a0100c723c */ /* 0x044fee00000018ff */
[----:B------:R-:W-:Y:S01]  /*eef0*/  IMAD.WIDE.U32 R160, R189, c[0x0][0x208], RZ ;  /* 0x00008200bda07a25 */ /* 0x000fe200078e00ff */
[----:B------:R-:W-:Y:S04]  /*ef00*/  HMMA.16816.F32 R16, R16, R162, RZ ;  /* 0x000000a21010723c */ /* 0x000fe800000018ff */
[C---:B------:R-:W-:Y:S02]  /*ef10*/  LEA R2, P0, R160.reuse, R214, 0x5 ;  /* 0x000000d6a0027211 */ /* 0x040fe400078028ff */
[----:B------:R-:W-:Y:S02]  /*ef20*/  IADD3 R3, R161, R3, RZ ;  /* 0x00000003a1037210 */ /* 0x000fe40007ffe0ff */
[C---:B---3--:R-:W-:Y:S05]  /*ef30*/  HMMA.16816.F32 R4, R164.reuse, R168, R4 ;  /* 0x000000a8a404723c */ /* 0x048fea0000001804 */
[----:B------:R-:W-:Y:S02]  /*ef40*/  LEA.HI.X R3, R160, R218, R3, 0x5, P0 ;  /* 0x000000daa0037211 */ /* 0x000fe400000f2c03 */
[C---:B------:R-:W-:Y:S01]  /*ef50*/  LEA R186, P0, R2.reuse, c[0x0][0x1f8], 0x1 ;  /* 0x00007e0002ba7a11 */ /* 0x040fe200078008ff */
[C---:B------:R-:W-:Y:S04]  /*ef60*/  HMMA.16816.F32 R8, R164.reuse, R170, R8 ;  /* 0x000000aaa408723c */ /* 0x040fe80000001808 */
[----:B------:R-:W-:Y:S02]  /*ef70*/  LEA.HI.X R187, R2, c[0x0][0x1fc], R3, 0x1, P0 ;  /* 0x00007f0002bb7a11 */ /* 0x000fe400000f0c03 */
[C---:B------:R-:W-:Y:S02]  /*ef80*/  IADD3 R2, R176.reuse, 0x40, RZ ;  /* 0x00000040b0027810 */ /* 0x040fe40007ffe0ff */
[C---:B----4-:R-:W-:Y:S01]  /*ef90*/  HMMA.16816.F32 R12, R164.reuse, R172, R12 ;  /* 0x000000aca40c723c */ /* 0x050fe2000000180c */
[----:B------:R-:W-:Y:S01]  /*efa0*/  @!PT LDS RZ, [RZ] ;  /* 0x00000000fffff984 */ /* 0x000fe20000000800 */
[----:B------:R-:W-:Y:S01]  /*efb0*/  @!PT LDS RZ, [RZ] ;  /* 0x00000000fffff984 */ /* 0x000fe20000000800 */
[----:B------:R-:W-:Y:S01]  /*efc0*/  @!PT LDS RZ, [RZ] ;  /* 0x00000000fffff984 */ /* 0x000fe20000000800 */
[----:B------:R1:W-:Y:S02]  /*efd0*/  LDGSTS.E.BYPASS.LTC128B.128 [R188+0x8080], [R186.64], !P3 ;  /* 0x08080000babc7fae */ /* 0x0003e4000d901d46 */
[C---:B------:R-:W-:Y:S02]  /*efe0*/  ISETP.GT.AND P0, PT, R189.reuse, R207, PT ;  /* 0x000000cfbd00720c */ /* 0x040fe40003f04270 */
[----:B------:R-:W-:Y:S02]  /*eff0*/  @P2 IADD3 R2, R176, -0x40, RZ ;  /* 0xffffffc0b0022810 */ /* 0x000fe40007ffe0ff */
[----:B------:R-:W-:Y:S01]  /*f000*/  IADD3 R189, R189, -0x1, RZ ;  /* 0xffffffffbdbd7810 */ /* 0x000fe20007ffe0ff */
[----:B------:R-:W-:Y:S01]  /*f010*/  HMMA.16816.F32 R16, R164, R174, R16 ;  /* 0x000000aea410723c */ /* 0x000fe20000001810 */
[----:B------:R1:W-:Y:S08]  /*f020*/  LDGSTS.E.BYPASS.LTC128B.128 [R188+0x9080], [R186.64+0x80], !P4 ;  /* 0x09080080babc7fae */ /* 0x0003f0000e101d46 */
[----:B------:R1:W-:Y:S08]  /*f030*/  LDGSTS.E.BYPASS.LTC128B.128 [R188+0xa080], [R186.64+0x100], !P5 ;  /* 0x0a080100babc7fae */ /* 0x0003f0000e901d46 */
[----:B------:R1:W-:Y:S08]  /*f040*/  LDGSTS.E.BYPASS.LTC128B.128 [R188+0xb080], [R186.64+0x180], !P6 ;  /* 0x0b080180babc7fae */ /* 0x0003f0000f101d46 */
[----:B------:R-:W-:Y:S08]  /*f050*/  LDSM.16.M88.4 R160, [R185] ;  /* 0x00000000b9a0783b */ /* 0x000ff00000000200 */
[----:B------:R-:W2:Y:S08]  /*f060*/  LDSM.16.M88.4 R168, [R2] ;  /* 0x0000000002a8783b */ /* 0x000eb00000000200 */
[----:B------:R-:W3:Y:S08]  /*f070*/  LDSM.16.M88.4 R164, [R2+0x800] ;  /* 0x0008000002a4783b */ /* 0x000ef00000000200 */
[----:B------:R-:W0:Y:S08]  /*f080*/  LDGDEPBAR ;  /* 0x00000000000079af */ /* 0x000e300000000000 */
[----:B------:R-:W-:Y:S01]  /*f090*/  LDSM.16.M88.4 R172, [R177] ;  /* 0x00000000b1ac783b */ /* 0x000fe20000000200 */
[C---:B--2---:R-:W-:Y:S08]  /*f0a0*/  HMMA.16816.F32 R4, R160.reuse, R168, R4 ;  /* 0x000000a8a004723c */ /* 0x044ff00000001804 */
[C---:B------:R-:W-:Y:S01]  /*f0b0*/  HMMA.16816.F32 R8, R160.reuse, R170, R8 ;  /* 0x000000aaa008723c */ /* 0x040fe20000001808 */
[----:B------:R-:W2:Y:S07]  /*f0c0*/  LDSM.16.M88.4 R168, [R184] ;  /* 0x00000000b8a8783b */ /* 0x000eae0000000200 */
[C---:B---3--:R-:W-:Y:S08]  /*f0d0*/  HMMA.16816.F32 R12, R160.reuse, R164, R12 ;  /* 0x000000a4a00c723c */ /* 0x048ff0000000180c */
[----:B------:R-:W-:Y:S01]  /*f0e0*/  HMMA.16816.F32 R16, R160, R166, R16 ;  /* 0x000000a6a010723c */ /* 0x000fe20000001810 */
[----:B------:R-:W3:Y:S08]  /*f0f0*/  LDSM.16.M88.4 R160, [R177+0x800] ;  /* 0x00080000b1a0783b */ /* 0x000ef00000000200 */
[----:B------:R-:W-:Y:S01]  /*f100*/  LDSM.16.M88.4 R164, [R182+0x4000] ;  /* 0x00400000b6a4783b */ /* 0x000fe20000000200 */
[C---:B--2---:R-:W-:Y:S08]  /*f110*/  HMMA.16816.F32 R4, R168.reuse, R172, R4 ;  /* 0x000000aca804723c */ /* 0x044ff00000001804 */
[C---:B------:R-:W-:Y:S01]  /*f120*/  HMMA.16816.F32 R8, R168.reuse, R174, R8 ;  /* 0x000000aea808723c */ /* 0x040fe20000001808 */
[----:B------:R-:W2:Y:S07]  /*f130*/  LDSM.16.M88.4 R172, [R176+0x1000] ;  /* 0x00100000b0ac783b */ /* 0x000eae0000000200 */
        /* <DEDUP_REMOVED lines=79> */
[----:B------:R-:W3:Y:S01]  /*f630*/  LDSM.16.M88.4 R160, [R177+0x3800] ;  /* 0x00380000b1a0783b */ /* 0x000ee20000000200 */
[----:B------:R-:W-:Y:S07]  /*f640*/  DEPBAR.LE SB0, 0x0 ;  /* 0x000080000000791a */ /* 0x000fee0000000000 */
[----:B------:R-:W-:Y:S01]  /*f650*/  BAR.SYNC.DEFER_BLOCKING 0x0 ;  /* 0x0000000000007b1d */ /* 0x000fe20000010000 */
[C---:B--2---:R-:W-:Y:S08]  /*f660*/  HMMA.16816.F32 R4, R168.reuse, R172, R4 ;  /* 0x000000aca804723c */ /* 0x044ff00000001804 */
[C---:B------:R-:W-:Y:S08]  /*f670*/  HMMA.16816.F32 R8, R168.reuse, R174, R8 ;  /* 0x000000aea808723c */ /* 0x040ff00000001808 */
[C---:B---3--:R-:W-:Y:S08]  /*f680*/  HMMA.16816.F32 R12, R168.reuse, R160, R12 ;  /* 0x000000a0a80c723c */ /* 0x048ff0000000180c */
[----:B------:R-:W-:Y:S04]  /*f690*/  HMMA.16816.F32 R16, R168, R162, R16 ;  /* 0x000000a2a810723c */ /* 0x000fe80000001810 */
[----:B------:R-:W-:Y:S04]  /*f6a0*/  FMUL.FTZ R0, R4, c[0x0][0x320] ;  /* 0x0000c80004007a20 */ /* 0x000fe80000410000 */
[----:B------:R2:W-:Y:S11]  /*f6b0*/  MUFU.TANH R165, R0 ;  /* 0x0000000000a57308 */ /* 0x0005f60000002400 */
[----:B------:R-:W-:Y:S05]  /*f6c0*/  @!UPT UIADD3 URZ, URZ, URZ, URZ ;  /* 0x0000003f3f3ff290 */ /* 0x000fea000fffe03f */
[----:B------:R-:W-:Y:S04]  /*f6d0*/  FMUL.FTZ R2, R18, c[0x0][0x320] ;  /* 0x0000c80012027a20 */ /* 0x000fe80000410000 */
[----:B------:R-:W-:Y:S01]  /*f6e0*/  MUFU.TANH R143, R2 ;  /* 0x00000002008f7308 */ /* 0x000fe20000002400 */
[----:B--2---:R-:W-:Y:S09]  /*f6f0*/  FMUL.FTZ R0, R5, c[0x0][0x320] ;  /* 0x0000c80005007a20 */ /* 0x004ff20000410000 */
[----:B------:R2:W-:Y:S02]  /*f700*/  MUFU.TANH R164, R0 ;  /* 0x0000000000a47308 */ /* 0x0005e40000002400 */
[----:B--2---:R-:W-:Y:S08]  /*f710*/  FMUL.FTZ R0, R6, c[0x0][0x320] ;  /* 0x0000c80006007a20 */ /* 0x004ff00000410000 */
[----:B------:R2:W3:Y:S02]  /*f720*/  MUFU.TANH R166, R0 ;  /* 0x0000000000a67308 */ /* 0x0004e40000002400 */
[----:B--2---:R-:W-:Y:S01]  /*f730*/  FMUL.FTZ R0, R7, c[0x0][0x320] ;  /* 0x0000c80007007a20 */ /* 0x004fe20000410000 */
[----:B---3--:R-:W-:Y:S07]  /*f740*/  FMNMX.FTZ R3, R166, R137, !PT ;  /* 0x00000089a6037209 */ /* 0x008fee0007810000 */
[----:B------:R2:W3:Y:S02]  /*f750*/  MUFU.TANH R167, R0 ;  /* 0x0000000000a77308 */ /* 0x0004e40000002400 */
[----:B--2---:R-:W-:Y:S01]  /*f760*/  FMUL.FTZ R0, R8, c[0x0][0x320] ;  /* 0x0000c80008007a20 */ /* 0x004fe20000410000 */
[----:B---3--:R-:W-:Y:S07]  /*f770*/  FMNMX.FTZ R3, R167, R3, !PT ;  /* 0x00000003a7037209 */ /* 0x008fee0007810000 */
[----:B------:R2:W3:Y:S02]  /*f780*/  MUFU.TANH R6, R0 ;  /* 0x0000000000067308 */ /* 0x0004e40000002400 */
[----:B--2---:R-:W-:Y:S08]  /*f790*/  FMUL.FTZ R0, R9, c[0x0][0x320] ;  /* 0x0000c80009007a20 */ /* 0x004ff00000410000 */
[----:B------:R2:W4:Y:S02]  /*f7a0*/  MUFU.TANH R8, R0 ;  /* 0x0000000000087308 */ /* 0x0005240000002400 */
[----:B--2---:R-:W-:Y:S08]  /*f7b0*/  FMUL.FTZ R0, R10, c[0x0][0x320] ;  /* 0x0000c8000a007a20 */ /* 0x004ff00000410000 */
[----:B------:R2:W5:Y:S02]  /*f7c0*/  MUFU.TANH R9, R0 ;  /* 0x0000000000097308 */ /* 0x0005640000002400 */
[----:B--2---:R-:W-:Y:S08]  /*f7d0*/  FMUL.FTZ R0, R11, c[0x0][0x320] ;  /* 0x0000c8000b007a20 */ /* 0x004ff00000410000 */
[----:B------:R2:W-:Y:S02]  /*f7e0*/  MUFU.TANH R10, R0 ;  /* 0x00000000000a7308 */ /* 0x0005e40000002400 */
[----:B--2---:R-:W-:Y:S08]  /*f7f0*/  FMUL.FTZ R0, R12, c[0x0][0x320] ;  /* 0x0000c8000c007a20 */ /* 0x004ff00000410000 */
[----:B------:R2:W1:Y:S02]  /*f800*/  MUFU.TANH R162, R0 ;  /* 0x0000000000a27308 */ /* 0x0004640000002400 */
[----:B--2---:R-:W-:Y:S08]  /*f810*/  FMUL.FTZ R0, R13, c[0x0][0x320] ;  /* 0x0000c8000d007a20 */ /* 0x004ff00000410000 */
[----:B------:R2:W1:Y:S02]  /*f820*/  MUFU.TANH R163, R0 ;  /* 0x0000000000a37308 */ /* 0x0004640000002400 */
[----:B--2---:R-:W-:Y:S08]  /*f830*/  FMUL.FTZ R0, R14, c[0x0][0x320] ;  /* 0x0000c8000e007a20 */ /* 0x004ff00000410000 */
[----:B------:R2:W1:Y:S02]  /*f840*/  MUFU.TANH R190, R0 ;  /* 0x0000000000be7308 */ /* 0x0004640000002400 */
[----:B--2---:R-:W-:Y:S08]  /*f850*/  FMUL.FTZ R0, R15, c[0x0][0x320] ;  /* 0x0000c8000f007a20 */ /* 0x004ff00000410000 */
[----:B------:R2:W-:Y:S02]  /*f860*/  MUFU.TANH R191, R0 ;  /* 0x0000000000bf7308 */ /* 0x0005e40000002400 */
[----:B--2---:R-:W-:Y:S08]  /*f870*/  FMUL.FTZ R0, R16, c[0x0][0x320] ;  /* 0x0000c80010007a20 */ /* 0x004ff00000410000 */
[----:B------:R2:W1:Y:S02]  /*f880*/  MUFU.TANH R192, R0 ;  /* 0x0000000000c07308 */ /* 0x0004640000002400 */
[----:B--2---:R-:W-:Y:S08]  /*f890*/  FMUL.FTZ R0, R17, c[0x0][0x320] ;  /* 0x0000c80011007a20 */ /* 0x004ff00000410000 */
[----:B------:R2:W1:Y:S02]  /*f8a0*/  MUFU.TANH R193, R0 ;  /* 0x0000000000c17308 */ /* 0x0004640000002400 */
[----:B--2---:R-:W-:Y:S04]  /*f8b0*/  FMNMX.FTZ R0, R165, R136, !PT ;  /* 0x00000088a5007209 */ /* 0x004fe80007810000 */
[----:B------:R-:W-:Y:S01]  /*f8c0*/  FMNMX.FTZ R2, R164, R0, !PT ;  /* 0x00000000a4027209 */ /* 0x000fe20007810000 */
[----:B------:R-:W-:Y:S03]  /*f8d0*/  FMUL.FTZ R0, R19, c[0x0][0x320] ;  /* 0x0000c80013007a20 */ /* 0x000fe60000410000 */
[----:B---3--:R-:W-:Y:S01]  /*f8e0*/  FMNMX.FTZ R2, R6, R2, !PT ;  /* 0x0000000206027209 */ /* 0x008fe20007810000 */
[----:B------:R4:W2:Y:S03]  /*f8f0*/  MUFU.TANH R160, R0 ;  /* 0x0000000000a07308 */ /* 0x0008a60000002400 */
[----:B----4-:R-:W-:Y:S02]  /*f900*/  FMNMX.FTZ R0, R8, R2, !PT ;  /* 0x0000000208007209 */ /* 0x010fe40007810000 */
[----:B-----5:R-:W-:Y:S02]  /*f910*/  FMNMX.FTZ R2, R9, R3, !PT ;  /* 0x0000000309027209 */ /* 0x020fe40007810000 */
[----:B-1----:R-:W-:Y:S02]  /*f920*/  FMNMX.FTZ R0, R162, R0, !PT ;  /* 0x00000000a2007209 */ /* 0x002fe40007810000 */
[----:B------:R-:W-:Y:S02]  /*f930*/  FMNMX.FTZ R2, R10, R2, !PT ;  /* 0x000000020a027209 */ /* 0x000fe40007810000 */
[----:B------:R-:W-:Y:S02]  /*f940*/  FMNMX.FTZ R0, R163, R0, !PT ;  /* 0x00000000a3007209 */ /* 0x000fe40007810000 */
[----:B------:R-:W-:Y:S02]  /*f950*/  FMNMX.FTZ R2, R190, R2, !PT ;  /* 0x00000002be027209 */ /* 0x000fe40007810000 */
[----:B------:R-:W-:Y:S02]  /*f960*/  FMNMX.FTZ R3, R192, R0, !PT ;  /* 0x00000000c0037209 */ /* 0x000fe40007810000 */
[----:B------:R-:W-:Y:S02]  /*f970*/  FMNMX.FTZ R0, R191, R2, !PT ;  /* 0x00000002bf007209 */ /* 0x000fe40007810000 */
[----:B------:R-:W-:Y:S02]  /*f980*/  FMNMX.FTZ R3, R193, R3, !PT ;  /* 0x00000003c1037209 */ /* 0x000fe40007810000 */
[----:B------:R-:W-:Y:S03]  /*f990*/  FMNMX.FTZ R0, R143, R0, !PT ;  /* 0x000000008f007209 */ /* 0x000fe60007810000 */
[----:B------:R-:W1:Y:S01]  /*f9a0*/  SHFL.BFLY PT, R4, R3, 0x2, 0x1f ;  /* 0x0c401f0003047f89 */ /* 0x000e6200000e0000 */
[----:B--2---:R-:W-:Y:S07]  /*f9b0*/  FMNMX.FTZ R0, R160, R0, !PT ;  /* 0x00000000a0007209 */ /* 0x004fee0007810000 */
[----:B------:R-:W2:Y:S01]  /*f9c0*/  SHFL.BFLY PT, R2, R0, 0x2, 0x1f ;  /* 0x0c401f0000027f89 */ /* 0x000ea200000e0000 */
[----:B-1----:R-:W-:Y:S07]  /*f9d0*/  FMNMX.FTZ R4, R3, R4, !PT ;  /* 0x0000000403047209 */ /* 0x002fee0007810000 */
[----:B------:R-:W1:Y:S01]  /*f9e0*/  SHFL.BFLY PT, R5, R4, 0x1, 0x1f ;  /* 0x0c201f0004057f89 */ /* 0x000e6200000e0000 */
[----:B--2---:R-:W-:Y:S07]  /*f9f0*/  FMNMX.FTZ R0, R0, R2, !PT ;  /* 0x0000000200007209 */ /* 0x004fee0007810000 */
[----:B------:R-:W2:Y:S01]  /*fa00*/  SHFL.BFLY PT, R3, R0, 0x1, 0x1f ;  /* 0x0c201f0000037f89 */ /* 0x000ea200000e0000 */
[----:B-1----:R-:W-:Y:S05]  /*fa10*/  FMNMX.FTZ R135, R4, R5, !PT ;  /* 0x0000000504877209 */ /* 0x002fea0007810000 */
[C---:B------:R-:W-:Y:S02]  /*fa20*/  FMUL.FTZ R161, R135.reuse, c[0x0][0x2d0] ;  /* 0x0000b40087a17a20 */ /* 0x040fe40000410000 */
[----:B------:R-:W-:Y:S01]  /*fa30*/  FADD.FTZ R2, -R135, R136 ;  /* 0x0000008887027221 */ /* 0x000fe20000010100 */
[----:B--2---:R-:W-:Y:S01]  /*fa40*/  FMNMX.FTZ R3, R0, R3, !PT ;  /* 0x0000000300037209 */ /* 0x004fe20007810000 */
[--C-:B------:R-:W-:Y:S02]  /*fa50*/  FFMA.FTZ R4, R165, c[0x0][0x2d0], -R161.reuse ;  /* 0x0000b400a5047a23 */ /* 0x100fe400000108a1 */
[--C-:B------:R-:W-:Y:S02]  /*fa60*/  FFMA.FTZ R5, R6, c[0x0][0x2d0], -R161.reuse ;  /* 0x0000b40006057a23 */ /* 0x100fe400000108a1 */
[----:B------:R1:W-:Y:S01]  /*fa70*/  MUFU.EX2 R187, R4 ;  /* 0x0000000400bb7308 */ /* 0x0003e20000000800 */
[C---:B------:R-:W-:Y:S02]  /*fa80*/  FMUL.FTZ R136, R3.reuse, c[0x0][0x2d0] ;  /* 0x0000b40003887a20 */ /* 0x040fe40000410000 */
[----:B------:R-:W-:Y:S02]  /*fa90*/  FMUL.FTZ R0, R2, c[0x0][0x2d0] ;  /* 0x0000b40002007a20 */ /* 0x000fe40000410000 */
[--C-:B------:R-:W-:Y:S05]  /*faa0*/  FFMA.FTZ R8, R8, c[0x0][0x2d0], -R161.reuse ;  /* 0x0000b40008087a23 */ /* 0x100fea00000108a1 */
[----:B------:R-:W-:Y:S10]  /*fab0*/  MUFU.EX2 R175, R5 ;  /* 0x0000000500af7308 */ /* 0x000ff40000000800 */
[----:B------:R2:W3:Y:S01]  /*fac0*/  MUFU.EX2 R2, R0 ;  /* 0x0000000000027308 */ /* 0x0004e20000000800 */
[----:B-1----:R-:W-:Y:S09]  /*fad0*/  FFMA.FTZ R4, R164, c[0x0][0x2d0], -R161 ;  /* 0x0000b400a4047a23 */ /* 0x002ff200000108a1 */
[----:B------:R1:W-:Y:S10]  /*fae0*/  MUFU.EX2 R186, R4 ;  /* 0x0000000400ba7308 */ /* 0x0003f40000000800 */
[----:B------:R4:W-:Y:S01]  /*faf0*/  MUFU.EX2 R174, R8 ;  /* 0x0000000800ae7308 */ /* 0x0009e20000000800 */
[----:B--2---:R-:W-:Y:S02]  /*fb00*/  FADD.FTZ R0, -R3, R137 ;  /* 0x0000008903007221 */ /* 0x004fe40000010100 */
[----:B---3--:R-:W-:Y:S02]  /*fb10*/  FMUL.FTZ R16, R2, R156 ;  /* 0x0000009c02107220 */ /* 0x008fe40000410000 */
[----:B------:R-:W-:Y:S02]  /*fb20*/  FMUL.FTZ R0, R0, c[0x0][0x2d0] ;  /* 0x0000b40000007a20 */ /* 0x000fe40000410000 */
[C---:B------:R-:W-:Y:S02]  /*fb30*/  FMUL.FTZ R17, R2.reuse, R157 ;  /* 0x0000009d02117220 */ /* 0x040fe40000410000 */
[C---:B------:R-:W-:Y:S01]  /*fb40*/  FMUL.FTZ R20, R2.reuse, R20 ;  /* 0x0000001402147220 */ /* 0x040fe20000410000 */
[----:B-1----:R-:W-:Y:S01]  /*fb50*/  @P0 SHF.R.S32.HI R4, RZ, 0x1f, R189 ;  /* 0x0000001fff040819 */ /* 0x002fe200000114bd */
[----:B------:R-:W1:Y:S01]  /*fb60*/  MUFU.EX2 R0, R0 ;  /* 0x0000000000007308 */ /* 0x000e620000000800 */
[C---:B------:R-:W-:Y:S02]  /*fb70*/  FMUL.FTZ R21, R2.reuse, R21 ;  /* 0x0000001502157220 */ /* 0x040fe40000410000 */
[----:B------:R-:W-:Y:S02]  /*fb80*/  FMUL.FTZ R24, R2, R24 ;  /* 0x0000001802187220 */ /* 0x000fe40000410000 */
[----:B------:R-:W-:Y:S02]  /*fb90*/  @P0 IMAD R6, R4, c[0x0][0x1e0], RZ ;  /* 0x0000780004060a24 */ /* 0x000fe400078e02ff */
[C---:B------:R-:W-:Y:S04]  /*fba0*/  @P0 IMAD.WIDE.U32 R4, R189.reuse, c[0x0][0x1e0], RZ ;  /* 0x00007800bd040a25 */ /* 0x040fe800078e00ff */
[----:B------:R-:W-:Y:S01]  /*fbb0*/  @P0 IMAD R7, R189, c[0x0][0x1e4], R6 ;  /* 0x00007900bd070a24 */ /* 0x000fe200078e0206 */
[----:B------:R-:W-:Y:S01]  /*fbc0*/  @P0 LEA R6, P1, R4, R212, 0x5 ;  /* 0x000000d404060211 */ /* 0x000fe200078228ff */
[C---:B----4-:R-:W-:Y:S02]  /*fbd0*/  FMUL.FTZ R8, R2.reuse, R148 ;  /* 0x0000009402087220 */ /* 0x050fe40000410000 */
[----:B------:R-:W-:Y:S01]  /*fbe0*/  FMUL.FTZ R25, R2, R25 ;  /* 0x0000001902197220 */ /* 0x000fe20000410000 */
[----:B------:R-:W-:Y:S01]  /*fbf0*/  @P0 IADD3 R7, R5, R7, RZ ;  /* 0x0000000705070210 */ /* 0x000fe20007ffe0ff */
[--C-:B------:R-:W-:Y:S02]  /*fc00*/  FFMA.FTZ R5, R166, c[0x0][0x2d0], -R136.reuse ;  /* 0x0000b400a6057a23 */ /* 0x100fe40000010888 */
[----:B------:R-:W-:Y:S01]  /*fc10*/  FMUL.FTZ R28, R2, R28 ;  /* 0x0000001c021c7220 */ /* 0x000fe20000410000 */
[----:B------:R-:W-:Y:S01]  /*fc20*/  @P0 LEA.HI.X R7, R4, R210, R7, 0x5, P1 ;  /* 0x000000d204070211 */ /* 0x000fe200008f2c07 */
[----:B------:R2:W-:Y:S01]  /*fc30*/  MUFU.EX2 R171, R5 ;  /* 0x0000000500ab7308 */ /* 0x0005e20000000800 */
[----:B------:R-:W-:Y:S01]  /*fc40*/  @P0 LEA R4, P1, R6, c[0x0][0x1c8], 0x1 ;  /* 0x0000720006040a11 */ /* 0x000fe200078208ff */
[----:B------:R-:W-:Y:S02]  /*fc50*/  FMUL.FTZ R29, R2, R29 ;  /* 0x0000001d021d7220 */ /* 0x000fe40000410000 */
[C---:B-1----:R-:W-:Y:S02]  /*fc60*/  FMUL.FTZ R11, R0.reuse, R151 ;  /* 0x00000097000b7220 */ /* 0x042fe40000410000 */
        /* <DEDUP_REMOVED lines=8> */
[----:B------:R-:W-:Y:S01]  /*fcf0*/  FMUL.FTZ R32, R2, R32 ;  /* 0x0000002002207220 */ /* 0x000fe20000410000 */
[----:B--2---:R-:W-:Y:S01]  /*fd00*/  @P0 LEA.HI.X R5, R6, c[0x0][0x1cc], R7, 0x1, P1 ;  /* 0x0000730006050a11 */ /* 0x004fe200008f0c07 */
[--C-:B------:R-:W-:Y:S02]  /*fd10*/  FFMA.FTZ R6, R167, c[0x0][0x2d0], -R136.reuse ;  /* 0x0000b400a7067a23 */ /* 0x100fe40000010888 */
[----:B------:R-:W-:Y:S02]  /*fd20*/  FMUL.FTZ R7, R0, R147 ;  /* 0x0000009300077220 */ /* 0x000fe40000410000 */
[----:B------:R1:W-:Y:S01]  /*fd30*/  @P0 LDGSTS.E.BYPASS.LTC128B.128 [R188+0xc080], [R4.64], !P3 ;  /* 0x0c08000004bc0fae */ /* 0x0003e2000d901d46 */
[----:B------:R2:W3:Y:S01]  /*fd40*/  MUFU.EX2 R170, R6 ;  /* 0x0000000600aa7308 */ /* 0x0004e20000000800 */
[----:B------:R-:W-:Y:S02]  /*fd50*/  FMUL.FTZ R33, R2, R33 ;  /* 0x0000002102217220 */ /* 0x000fe40000410000 */
[C---:B------:R-:W-:Y:S02]  /*fd60*/  FMUL.FTZ R34, R0.reuse, R34 ;  /* 0x0000002200227220 */ /* 0x040fe40000410000 */
[----:B------:R-:W-:Y:S02]  /*fd70*/  FMUL.FTZ R35, R0, R35 ;  /* 0x0000002300237220 */ /* 0x000fe40000410000 */
[----:B------:R1:W-:Y:S01]  /*fd80*/  @P0 LDGSTS.E.BYPASS.LTC128B.128 [R188+0xd080], [R4.64+0x80], !P4 ;  /* 0x0d08008004bc0fae */ /* 0x0003e2000e101d46 */
[C---:B------:R-:W-:Y:S02]  /*fd90*/  FMUL.FTZ R36, R2.reuse, R36 ;  /* 0x0000002402247220 */ /* 0x040fe40000410000 */
[----:B------:R-:W-:Y:S02]  /*fda0*/  FMUL.FTZ R37, R2, R37 ;  /* 0x0000002502257220 */ /* 0x000fe40000410000 */
[C---:B------:R-:W-:Y:S02]  /*fdb0*/  FMUL.FTZ R38, R0.reuse, R38 ;  /* 0x0000002600267220 */ /* 0x040fe40000410000 */
[----:B------:R-:W-:Y:S01]  /*fdc0*/  FMUL.FTZ R39, R0, R39 ;  /* 0x0000002700277220 */ /* 0x000fe20000410000 */
[----:B------:R1:W-:Y:S01]  /*fdd0*/  @P0 LDGSTS.E.BYPASS.LTC128B.128 [R188+0xe080], [R4.64+0x100], !P5 ;  /* 0x0e08010004bc0fae */ /* 0x0003e2000e901d46 */
[C---:B------:R-:W-:Y:S02]  /*fde0*/  FMUL.FTZ R40, R2.reuse, R40 ;  /* 0x0000002802287220 */ /* 0x040fe40000410000 */
[----:B------:R-:W-:Y:S02]  /*fdf0*/  FMUL.FTZ R41, R2, R41 ;  /* 0x0000002902297220 */ /* 0x000fe40000410000 */
[C---:B------:R-:W-:Y:S02]  /*fe00*/  FMUL.FTZ R42, R0.reuse, R42 ;  /* 0x0000002a002a7220 */ /* 0x040fe40000410000 */
[----:B------:R-:W-:Y:S01]  /*fe10*/  FMUL.FTZ R43, R0, R43 ;  /* 0x0000002b002b7220 */ /* 0x000fe20000410000 */
[----:B------:R1:W-:Y:S01]  /*fe20*/  @P0 LDGSTS.E.BYPASS.LTC128B.128 [R188+0xf080], [R4.64+0x180], !P6 ;  /* 0x0f08018004bc0fae */ /* 0x0003e2000f101d46 */
[--C-:B--2---:R-:W-:Y:S02]  /*fe30*/  FFMA.FTZ R6, R9, c[0x0][0x2d0], -R136.reuse ;  /* 0x0000b40009067a23 */ /* 0x104fe40000010888 */
[C---:B------:R-:W-:Y:S02]  /*fe40*/  FMUL.FTZ R9, R2.reuse, R149 ;  /* 0x0000009502097220 */ /* 0x040fe40000410000 */
[----:B------:R2:W-:Y:S01]  /*fe50*/  MUFU.EX2 R169, R6 ;  /* 0x0000000600a97308 */ /* 0x0005e20000000800 */
[C---:B------:R-:W-:Y:S02]  /*fe60*/  FMUL.FTZ R44, R2.reuse, R44 ;  /* 0x0000002c022c7220 */ /* 0x040fe40000410000 */
[----:B------:R-:W4:Y:S01]  /*fe70*/  LDSM.16.MT88.4 R12, [R178] ;  /* 0x00000000b20c783b */ /* 0x000f220000004200 */
[----:B------:R-:W-:Y:S02]  /*fe80*/  FMUL.FTZ R45, R2, R45 ;  /* 0x0000002d022d7220 */ /* 0x000fe40000410000 */
[C---:B------:R-:W-:Y:S02]  /*fe90*/  FMUL.FTZ R46, R0.reuse, R46 ;  /* 0x0000002e002e7220 */ /* 0x040fe40000410000 */
[----:B------:R-:W-:Y:S02]  /*fea0*/  FMUL.FTZ R47, R0, R47 ;  /* 0x0000002f002f7220 */ /* 0x000fe40000410000 */
[C---:B------:R-:W-:Y:S01]  /*feb0*/  FMUL.FTZ R48, R2.reuse, R48 ;  /* 0x0000003002307220 */ /* 0x040fe20000410000 */
[----:B------:R-:W5:Y:S01]  /*fec0*/  LDSM.16.MT88.4 R164, [R179] ;  /* 0x00000000b3a4783b */ /* 0x000f620000004200 */
[----:B------:R-:W-:Y:S02]  /*fed0*/  FMUL.FTZ R49, R2, R49 ;  /* 0x0000003102317220 */ /* 0x000fe40000410000 */
[C---:B------:R-:W-:Y:S02]  /*fee0*/  FMUL.FTZ R50, R0.reuse, R50 ;  /* 0x0000003200327220 */ /* 0x040fe40000410000 */
[----:B------:R-:W-:Y:S02]  /*fef0*/  FMUL.FTZ R51, R0, R51 ;  /* 0x0000003300337220 */ /* 0x000fe40000410000 */
[C---:B------:R-:W-:Y:S01]  /*ff00*/  FMUL.FTZ R52, R2.reuse, R52 ;  /* 0x0000003402347220 */ /* 0x040fe20000410000 */
[----:B------:R-:W-:Y:S01]  /*ff10*/  LDSM.16.MT88.4 R156, [R179+0x800] ;  /* 0x00080000b39c783b */ /* 0x000fe20000004200 */
[----:B------:R-:W-:Y:S02]  /*ff20*/  FMUL.FTZ R53, R2, R53 ;  /* 0x0000003502357220 */ /* 0x000fe40000410000 */
[--C-:B-1----:R-:W-:Y:S02]  /*ff30*/  FFMA.FTZ R4, R10, c[0x0][0x2d0], -R136.reuse ;  /* 0x0000b4000a047a23 */ /* 0x102fe40000010888 */
[----:B------:R-:W-:Y:S01]  /*ff40*/  FMUL.FTZ R5, R2, R145 ;  /* 0x0000009102057220 */ /* 0x000fe20000410000 */
[----:B---3--:R-:W-:Y:S01]  /*ff50*/  F2FP.PACK_AB R145, R170, R171 ;  /* 0x000000abaa91723e */ /* 0x008fe200000000ff */
[----:B------:R-:W1:Y:S01]  /*ff60*/  MUFU.EX2 R168, R4 ;  /* 0x0000000400a87308 */ /* 0x000e620000000800 */
[----:B--2---:R-:W-:Y:S01]  /*ff70*/  FMUL.FTZ R6, R0, R146 ;  /* 0x0000009200067220 */ /* 0x004fe20000410000 */
[----:B------:R-:W-:Y:S01]  /*ff80*/  F2FP.PACK_AB R146, R174, R175 ;  /* 0x000000afae92723e */ /* 0x000fe200000000ff */
[C---:B------:R-:W-:Y:S01]  /*ff90*/  FMUL.FTZ R10, R0.reuse, R150 ;  /* 0x00000096000a7220 */ /* 0x040fe20000410000 */
[----:B------:R-:W0:Y:S01]  /*ffa0*/  LDGDEPBAR ;  /* 0x00000000000079af */ /* 0x000e220000000000 */
[C---:B------:R-:W-:Y:S02]  /*ffb0*/  FMUL.FTZ R54, R0.reuse, R54 ;  /* 0x0000003600367220 */ /* 0x040fe40000410000 */
[----:B------:R-:W-:Y:S02]  /*ffc0*/  FMUL.FTZ R55, R0, R55 ;  /* 0x0000003700377220 */ /* 0x000fe40000410000 */
[C---:B------:R-:W-:Y:S02]  /*ffd0*/  FMUL.FTZ R56, R2.reuse, R56 ;  /* 0x0000003802387220 */ /* 0x040fe40000410000 */
[----:B------:R-:W-:Y:S01]  /*ffe0*/  FMUL.FTZ R57, R2, R57 ;  /* 0x0000003902397220 */ /* 0x000fe20000410000 */
[----:B------:R-:W2:Y:S01]  /*fff0*/  LDSM.16.MT88.4 R148, [R181] ;  /* 0x00000000b594783b */ /* 0x000ea20000004200 */
[C---:B------:R-:W-:Y:S02]  /*10000*/  FMUL.FTZ R58, R0.reuse, R58 ;  /* 0x0000003a003a7220 */ /* 0x040fe40000410000 */
[----:B------:R-:W-:Y:S02]  /*10010*/  FMUL.FTZ R59, R0, R59 ;  /* 0x0000003b003b7220 */ /* 0x000fe40000410000 */
[C---:B------:R-:W-:Y:S02]  /*10020*/  FMUL.FTZ R60, R2.reuse, R60 ;  /* 0x0000003c023c7220 */ /* 0x040fe40000410000 */
[----:B------:R-:W-:Y:S02]  /*10030*/  FMUL.FTZ R61, R2, R61 ;  /* 0x0000003d023d7220 */ /* 0x000fe40000410000 */
[C---:B------:R-:W-:Y:S02]  /*10040*/  FMUL.FTZ R62, R0.reuse, R62 ;  /* 0x0000003e003e7220 */ /* 0x040fe40000410000 */
[----:B------:R-:W-:Y:S01]  /*10050*/  FMUL.FTZ R63, R0, R63 ;  /* 0x0000003f003f7220 */ /* 0x000fe20000410000 */
[----:B-1----:R-:W-:Y:S01]  /*10060*/  F2FP.PACK_AB R147, R168, R169 ;  /* 0x000000a9a893723e */ /* 0x002fe200000000ff */
[----:B------:R-:W-:Y:S01]  /*10070*/  FMUL.FTZ R4, R2, R144 ;  /* 0x0000009002047220 */ /* 0x000fe20000410000 */
[----:B------:R-:W-:Y:S01]  /*10080*/  F2FP.PACK_AB R144, R186, R187 ;  /* 0x000000bbba90723e */ /* 0x000fe200000000ff */
[C---:B------:R-:W-:Y:S02]  /*10090*/  FMUL.FTZ R64, R2.reuse, R64 ;  /* 0x0000004002407220 */ /* 0x040fe40000410000 */
[----:B------:R-:W-:Y:S02]  /*100a0*/  FMUL.FTZ R65, R2, R65 ;  /* 0x0000004102417220 */ /* 0x000fe40000410000 */
[C---:B------:R-:W-:Y:S02]  /*100b0*/  FMUL.FTZ R66, R0.reuse, R66 ;  /* 0x0000004200427220 */ /* 0x040fe40000410000 */
[C---:B----4-:R-:W-:Y:S05]  /*100c0*/  HMMA.16816.F32 R4, R144.reuse, R12, R4 ;  /* 0x0000000c9004723c */ /* 0x050fea0000001804 */
[----:B------:R-:W-:Y:S02]  /*100d0*/  FMUL.FTZ R67, R0, R67 ;  /* 0x0000004300437220 */ /* 0x000fe40000410000 */
[C---:B------:R-:W-:Y:S01]  /*100e0*/  FMUL.FTZ R12, R2.reuse, R152 ;  /* 0x00000098020c7220 */ /* 0x040fe20000410000 */
[C---:B------:R-:W-:Y:S04]  /*100f0*/  HMMA.16816.F32 R8, R144.reuse, R14, R8 ;  /* 0x0000000e9008723c */ /* 0x040fe80000001808 */
[C---:B------:R-:W-:Y:S02]  /*10100*/  FMUL.FTZ R13, R2.reuse, R153 ;  /* 0x00000099020d7220 */ /* 0x040fe40000410000 */
[----:B------:R-:W-:Y:S02]  /*10110*/  FMUL.FTZ R68, R2, R68 ;  /* 0x0000004402447220 */ /* 0x000fe40000410000 */
[C---:B------:R-:W-:Y:S04]  /*10120*/  FMUL.FTZ R14, R0.reuse, R154 ;  /* 0x0000009a000e7220 */ /* 0x040fe80000410000 */
[----:B------:R-:W-:Y:S02]  /*10130*/  FMUL.FTZ R15, R0, R155 ;  /* 0x0000009b000f7220 */ /* 0x000fe40000410000 */
[----:B------:R-:W1:Y:S01]  /*10140*/  LDSM.16.MT88.4 R152, [R180] ;  /* 0x00000000b498783b */ /* 0x000e620000004200 */
[----:B------:R-:W-:Y:S02]  /*10150*/  FMUL.FTZ R69, R2, R69 ;  /* 0x0000004502457220 */ /* 0x000fe40000410000 */
[C---:B------:R-:W-:Y:S02]  /*10160*/  FMUL.FTZ R70, R0.reuse, R70 ;  /* 0x0000004600467220 */ /* 0x040fe40000410000 */
[C---:B-----5:R-:W-:Y:S03]  /*10170*/  HMMA.16816.F32 R12, R144.reuse, R164, R12 ;  /* 0x000000a4900c723c */ /* 0x060fe6000000180c */
[----:B------:R-:W-:Y:S02]  /*10180*/  FMUL.FTZ R71, R0, R71 ;  /* 0x0000004700477220 */ /* 0x000fe40000410000 */
[C---:B------:R-:W-:Y:S02]  /*10190*/  FMUL.FTZ R72, R2.reuse, R72 ;  /* 0x0000004802487220 */ /* 0x040fe40000410000 */
[----:B------:R-:W-:Y:S01]  /*101a0*/  FMUL.FTZ R73, R2, R73 ;  /* 0x0000004902497220 */ /* 0x000fe20000410000 */
[C---:B------:R-:W-:Y:S04]  /*101b0*/  HMMA.16816.F32 R16, R144.reuse, R166, R16 ;  /* 0x000000a69010723c */ /* 0x040fe80000001810 */
[C---:B------:R-:W-:Y:S02]  /*101c0*/  FMUL.FTZ R74, R0.reuse, R74 ;  /* 0x0000004a004a7220 */ /* 0x040fe40000410000 */
[----:B------:R-:W-:Y:S02]  /*101d0*/  FMUL.FTZ R75, R0, R75 ;  /* 0x0000004b004b7220 */ /* 0x000fe40000410000 */
[C---:B--2---:R-:W-:Y:S04]  /*101e0*/  HMMA.16816.F32 R20, R144.reuse, R148, R20 ;  /* 0x000000949014723c */ /* 0x044fe80000001814 */
[C---:B------:R-:W-:Y:S02]  /*101f0*/  FMUL.FTZ R76, R2.reuse, R76 ;  /* 0x0000004c024c7220 */ /* 0x040fe40000410000 */
[----:B------:R-:W-:Y:S02]  /*10200*/  FMUL.FTZ R77, R2, R77 ;  /* 0x0000004d024d7220 */ /* 0x000fe40000410000 */
[C---:B------:R-:W-:Y:S01]  /*10210*/  HMMA.16816.F32 R24, R144.reuse, R150, R24 ;  /* 0x000000969018723c */ /* 0x040fe20000001818 */
[----:B------:R-:W2:Y:S03]  /*10220*/  LDSM.16.MT88.4 R148, [R178+0x1000] ;  /* 0x00100000b294783b */ /* 0x000ea60000004200 */
[C---:B------:R-:W-:Y:S02]  /*10230*/  FMUL.FTZ R78, R0.reuse, R78 ;  /* 0x0000004e004e7220 */ /* 0x040fe40000410000 */
[----:B------:R-:W-:Y:S02]  /*10240*/  FMUL.FTZ R79, R0, R79 ;  /* 0x0000004f004f7220 */ /* 0x000fe40000410000 */
[C---:B------:R-:W-:Y:S01]  /*10250*/  FMUL.FTZ R80, R2.reuse, R80 ;  /* 0x0000005002507220 */ /* 0x040fe20000410000 */
[C---:B-1----:R-:W-:Y:S03]  /*10260*/  HMMA.16816.F32 R28, R144.reuse, R152, R28 ;  /* 0x00000098901c723c */ /* 0x042fe6000000181c */
[----:B------:R-:W-:Y:S02]  /*10270*/  FMUL.FTZ R81, R2, R81 ;  /* 0x0000005102517220 */ /* 0x000fe40000410000 */
[C---:B------:R-:W-:Y:S02]  /*10280*/  FMUL.FTZ R82, R0.reuse, R82 ;  /* 0x0000005200527220 */ /* 0x040fe40000410000 */
[----:B------:R-:W-:Y:S01]  /*10290*/  FMUL.FTZ R83, R0, R83 ;  /* 0x0000005300537220 */ /* 0x000fe20000410000 */
[C---:B------:R-:W-:Y:S01]  /*102a0*/  HMMA.16816.F32 R32, R144.reuse, R154, R32 ;  /* 0x0000009a9020723c */ /* 0x040fe20000001820 */
[----:B------:R-:W1:Y:S03]  /*102b0*/  LDSM.16.MT88.4 R152, [R179+0x1000] ;  /* 0x00100000b398783b */ /* 0x000e660000004200 */
[C---:B------:R-:W-:Y:S02]  /*102c0*/  FMUL.FTZ R84, R2.reuse, R84 ;  /* 0x0000005402547220 */ /* 0x040fe40000410000 */
[----:B------:R-:W-:Y:S02]  /*102d0*/  FMUL.FTZ R85, R2, R85 ;  /* 0x0000005502557220 */ /* 0x000fe40000410000 */
[C---:B------:R-:W-:Y:S04]  /*102e0*/  FMUL.FTZ R86, R0.reuse, R86 ;  /* 0x0000005600567220 */ /* 0x040fe80000410000 */
[----:B------:R-:W-:Y:S02]  /*102f0*/  FMUL.FTZ R87, R0, R87 ;  /* 0x0000005700577220 */ /* 0x000fe40000410000 */
[C---:B------:R-:W-:Y:S02]  /*10300*/  FMUL.FTZ R88, R2.reuse, R88 ;  /* 0x0000005802587220 */ /* 0x040fe40000410000 */
[----:B------:R-:W-:Y:S02]  /*10310*/  FMUL.FTZ R89, R2, R89 ;  /* 0x0000005902597220 */ /* 0x000fe40000410000 */
[C---:B------:R-:W-:Y:S02]  /*10320*/  FMUL.FTZ R90, R0.reuse, R90 ;  /* 0x0000005a005a7220 */ /* 0x040fe40000410000 */
[----:B------:R-:W-:Y:S01]  /*10330*/  FMUL.FTZ R91, R0, R91 ;  /* 0x0000005b005b7220 */ /* 0x000fe20000410000 */
[C---:B--2---:R-:W-:Y:S03]  /*10340*/  HMMA.16816.F32 R36, R144.reuse, R148, R36 ;  /* 0x000000949024723c */ /* 0x044fe60000001824 */
[C---:B------:R-:W-:Y:S02]  /*10350*/  FMUL.FTZ R92, R2.reuse, R92 ;  /* 0x0000005c025c7220 */ /* 0x040fe40000410000 */
[----:B------:R-:W-:Y:S02]  /*10360*/  FMUL.FTZ R93, R2, R93 ;  /* 0x0000005d025d7220 */ /* 0x000fe40000410000 */
[C---:B------:R-:W-:Y:S01]  /*10370*/  FMUL.FTZ R94, R0.reuse, R94 ;  /* 0x0000005e005e7220 */ /* 0x040fe20000410000 */
[C---:B------:R-:W-:Y:S01]  /*10380*/  HMMA.16816.F32 R40, R144.reuse, R150, R40 ;  /* 0x000000969028723c */ /* 0x040fe20000001828 */
[----:B------:R-:W2:Y:S03]  /*10390*/  LDSM.16.MT88.4 R148, [R181+0x1000] ;  /* 0x00100000b594783b */ /* 0x000ea60000004200 */
[----:B------:R-:W-:Y:S02]  /*103a0*/  FMUL.FTZ R95, R0, R95 ;  /* 0x0000005f005f7220 */ /* 0x000fe40000410000 */
[C---:B------:R-:W-:Y:S02]  /*103b0*/  FMUL.FTZ R96, R2.reuse, R96 ;  /* 0x0000006002607220 */ /* 0x040fe40000410000 */
[----:B------:R-:W-:Y:S01]  /*103c0*/  FMUL.FTZ R97, R2, R97 ;  /* 0x0000006102617220 */ /* 0x000fe20000410000 */
[C---:B-1----:R-:W-:Y:S03]  /*103d0*/  HMMA.16816.F32 R44, R144.reuse, R152, R44 ;  /* 0x00000098902c723c */ /* 0x042fe6000000182c */
[C---:B------:R-:W-:Y:S02]  /*103e0*/  FMUL.FTZ R98, R0.reuse, R98 ;  /* 0x0000006200627220 */ /* 0x040fe40000410000 */
[----:B------:R-:W-:Y:S02]  /*103f0*/  FMUL.FTZ R99, R0, R99 ;  /* 0x0000006300637220 */ /* 0x000fe40000410000 */
[C---:B------:R-:W-:Y:S01]  /*10400*/  FMUL.FTZ R100, R2.reuse, R100 ;  /* 0x0000006402647220 */ /* 0x040fe20000410000 */
[C---:B------:R-:W-:Y:S01]  /*10410*/  HMMA.16816.F32 R48, R144.reuse, R154, R48 ;  /* 0x0000009a9030723c */ /* 0x040fe20000001830 */
[----:B------:R-:W1:Y:S03]  /*10420*/  LDSM.16.MT88.4 R152, [R180+0x1000] ;  /* 0x00100000b498783b */ /* 0x000e660000004200 */
[----:B------:R-:W-:Y:S02]  /*10430*/  FMUL.FTZ R101, R2, R101 ;  /* 0x0000006502657220 */ /* 0x000fe40000410000 */
[C---:B------:R-:W-:Y:S02]  /*10440*/  FMUL.FTZ R102, R0.reuse, R102 ;  /* 0x0000006600667220 */ /* 0x040fe40000410000 */
[----:B------:R-:W-:Y:S04]  /*10450*/  FMUL.FTZ R103, R0, R103 ;  /* 0x0000006700677220 */ /* 0x000fe80000410000 */
[C---:B------:R-:W-:Y:S02]  /*10460*/  FMUL.FTZ R104, R2.reuse, R104 ;  /* 0x0000006802687220 */ /* 0x040fe40000410000 */
[----:B------:R-:W-:Y:S02]  /*10470*/  FMUL.FTZ R105, R2, R105 ;  /* 0x0000006902697220 */ /* 0x000fe40000410000 */
[C---:B------:R-:W-:Y:S02]  /*10480*/  FMUL.FTZ R106, R0.reuse, R106 ;  /* 0x0000006a006a7220 */ /* 0x040fe40000410000 */
[----:B------:R-:W-:Y:S02]  /*10490*/  FMUL.FTZ R107, R0, R107 ;  /* 0x0000006b006b7220 */ /* 0x000fe40000410000 */
[C---:B------:R-:W-:Y:S01]  /*104a0*/  FMUL.FTZ R108, R2.reuse, R108 ;  /* 0x0000006c026c7220 */ /* 0x040fe20000410000 */
[C---:B--2---:R-:W-:Y:S03]  /*104b0*/  HMMA.16816.F32 R52, R144.reuse, R148, R52 ;  /* 0x000000949034723c */ /* 0x044fe60000001834 */
[----:B------:R-:W-:Y:S02]  /*104c0*/  FMUL.FTZ R109, R2, R109 ;  /* 0x0000006d026d7220 */ /* 0x000fe40000410000 */
[C---:B------:R-:W-:Y:S02]  /*104d0*/  FMUL.FTZ R110, R0.reuse, R110 ;  /* 0x0000006e006e7220 */ /* 0x040fe40000410000 */
[----:B------:R-:W-:Y:S01]  /*104e0*/  FMUL.FTZ R111, R0, R111 ;  /* 0x0000006f006f7220 */ /* 0x000fe20000410000 */
[C---:B------:R-:W-:Y:S01]  /*104f0*/  HMMA.16816.F32 R56, R144.reuse, R150, R56 ;  /* 0x000000969038723c */ /* 0x040fe20000001838 */
[----:B------:R-:W2:Y:S03]  /*10500*/  LDSM.16.MT88.4 R148, [R178+0x2000] ;  /* 0x00200000b294783b */ /* 0x000ea60000004200 */
[C---:B------:R-:W-:Y:S02]  /*10510*/  FMUL.FTZ R112, R2.reuse, R112 ;  /* 0x0000007002707220 */ /* 0x040fe40000410000 */
[----:B------:R-:W-:Y:S02]  /*10520*/  FMUL.FTZ R113, R2, R113 ;  /* 0x0000007102717220 */ /* 0x000fe40000410000 */
[----:B------:R-:W-:Y:S01]  /*10530*/  FMUL.FTZ R114, R0, R114 ;  /* 0x0000007200727220 */ /* 0x000fe20000410000 */
[C---:B-1----:R-:W-:Y:S03]  /*10540*/  HMMA.16816.F32 R60, R144.reuse, R152, R60 ;  /* 0x00000098903c723c */ /* 0x042fe6000000183c */
[--C-:B------:R-:W-:Y:S02]  /*10550*/  FFMA.FTZ R137, R162, c[0x0][0x2d0], -R161.reuse ;  /* 0x0000b400a2897a23 */ /* 0x100fe400000108a1 */
[----:B------:R-:W-:Y:S02]  /*10560*/  FMUL.FTZ R115, R0, R115 ;  /* 0x0000007300737220 */ /* 0x000fe40000410000 */
[----:B------:R1:W-:Y:S01]  /*10570*/  MUFU.EX2 R173, R137 ;  /* 0x0000008900ad7308 */ /* 0x0003e20000000800 */
[C---:B------:R-:W-:Y:S01]  /*10580*/  HMMA.16816.F32 R64, R144.reuse, R154, R64 ;  /* 0x0000009a9040723c */ /* 0x040fe20000001840 */
[----:B------:R-:W3:Y:S03]  /*10590*/  LDSM.16.MT88.4 R152, [R179+0x2000] ;  /* 0x00200000b398783b */ /* 0x000ee60000004200 */
        /* <DEDUP_REMOVED lines=9> */
[----:B-1----:R-:W-:Y:S02]  /*10630*/  FFMA.FTZ R137, R163, c[0x0][0x2d0], -R161 ;  /* 0x0000b400a3897a23 */ /* 0x002fe400000108a1 */
[C---:B------:R-:W-:Y:S02]  /*10640*/  FMUL.FTZ R124, R2.reuse, R124 ;  /* 0x0000007c027c7220 */ /* 0x040fe40000410000 */
[----:B------:R1:W-:Y:S01]  /*10650*/  MUFU.EX2 R172, R137 ;  /* 0x0000008900ac7308 */ /* 0x0003e20000000800 */
[C---:B------:R-:W-:Y:S01]  /*10660*/  HMMA.16816.F32 R72, R144.reuse, R150, R72 ;  /* 0x000000969048723c */ /* 0x040fe20000001848 */
[----:B------:R-:W2:Y:S03]  /*10670*/  LDSM.16.MT88.4 R148, [R181+0x2000] ;  /* 0x00200000b594783b */ /* 0x000ea60000004200 */
[----:B------:R-:W-:Y:S02]  /*10680*/  FMUL.FTZ R125, R2, R125 ;  /* 0x0000007d027d7220 */ /* 0x000fe40000410000 */
[C---:B------:R-:W-:Y:S02]  /*10690*/  FMUL.FTZ R126, R0.reuse, R126 ;  /* 0x0000007e007e7220 */ /* 0x040fe40000410000 */
[----:B------:R-:W-:Y:S01]  /*106a0*/  FMUL.FTZ R127, R0, R127 ;  /* 0x0000007f007f7220 */ /* 0x000fe20000410000 */
[C---:B---3--:R-:W-:Y:S03]  /*106b0*/  HMMA.16816.F32 R76, R144.reuse, R152, R76 ;  /* 0x00000098904c723c */ /* 0x048fe6000000184c */
[C---:B------:R-:W-:Y:S02]  /*106c0*/  FMUL.FTZ R128, R2.reuse, R128 ;  /* 0x0000008002807220 */ /* 0x040fe40000410000 */
[----:B------:R-:W-:Y:S02]  /*106d0*/  FMUL.FTZ R129, R2, R129 ;  /* 0x0000008102817220 */ /* 0x000fe40000410000 */
[----:B------:R-:W-:Y:S01]  /*106e0*/  FMUL.FTZ R130, R0, R130 ;  /* 0x0000008200827220 */ /* 0x000fe20000410000 */
[C---:B------:R-:W-:Y:S01]  /*106f0*/  HMMA.16816.F32 R80, R144.reuse, R154, R80 ;  /* 0x0000009a9050723c */ /* 0x040fe20000001850 */
[----:B------:R-:W3:Y:S03]  /*10700*/  LDSM.16.MT88.4 R152, [R180+0x2000] ;  /* 0x00200000b498783b */ /* 0x000ee60000004200 */
[----:B-1----:R-:W-:Y:S02]  /*10710*/  FFMA.FTZ R137, R190, c[0x0][0x2d0], -R136 ;  /* 0x0000b400be897a23 */ /* 0x002fe40000010888 */
[----:B------:R-:W-:Y:S02]  /*10720*/  FMUL.FTZ R131, R0, R131 ;  /* 0x0000008300837220 */ /* 0x000fe40000410000 */
[----:B------:R1:W-:Y:S01]  /*10730*/  MUFU.EX2 R164, R137 ;  /* 0x0000008900a47308 */ /* 0x0003e20000000800 */
[----:B------:R-:W-:Y:S03]  /*10740*/  FFMA.FTZ R2, R2, R195, R187 ;  /* 0x000000c302027223 */ /* 0x000fe600000100bb */
[----:B------:R-:W-:Y:S02]  /*10750*/  FFMA.FTZ R0, R0, R194, R171 ;  /* 0x000000c200007223 */ /* 0x000fe400000100ab */
[----:B------:R-:W-:Y:S02]  /*10760*/  FADD.FTZ R2, R186, R2 ;  /* 0x00000002ba027221 */ /* 0x000fe40000010000 */
[----:B------:R-:W-:Y:S02]  /*10770*/  FADD.FTZ R0, R170, R0 ;  /* 0x00000000aa007221 */ /* 0x000fe40000010000 */
[----:B------:R-:W-:Y:S02]  /*10780*/  FADD.FTZ R2, R175, R2 ;  /* 0x00000002af027221 */ /* 0x000fe40000010000 */
[----:B------:R-:W-:Y:S01]  /*10790*/  FADD.FTZ R0, R169, R0 ;  /* 0x00000000a9007221 */ /* 0x000fe20000010000 */
[C---:B--2---:R-:W-:Y:S08]  /*107a0*/  HMMA.16816.F32 R84, R144.reuse, R148, R84 ;  /* 0x000000949054723c */ /* 0x044ff00000001854 */
[C---:B------:R-:W-:Y:S01]  /*107b0*/  HMMA.16816.F32 R88, R144.reuse, R150, R88 ;  /* 0x000000969058723c */ /* 0x040fe20000001858 */
[----:B------:R-:W2:Y:S03]  /*107c0*/  LDSM.16.MT88.4 R148, [R178+0x3000] ;  /* 0x00300000b294783b */ /* 0x000ea60000004200 */
[--C-:B-1----:R-:W-:Y:S04]  /*107d0*/  FFMA.FTZ R137, R191, c[0x0][0x2d0], -R136.reuse ;  /* 0x0000b400bf897a23 */ /* 0x102fe80000010888 */
[----:B------:R1:W4:Y:S01]  /*107e0*/  MUFU.EX2 R165, R137 ;  /* 0x0000008900a57308 */ /* 0x0003220000000800 */
[C---:B---3--:R-:W-:Y:S08]  /*107f0*/  HMMA.16816.F32 R92, R144.reuse, R152, R92 ;  /* 0x00000098905c723c */ /* 0x048ff0000000185c */
[C---:B------:R-:W-:Y:S01]  /*10800*/  HMMA.16816.F32 R96, R144.reuse, R154, R96 ;  /* 0x0000009a9060723c */ /* 0x040fe20000001860 */
[----:B------:R-:W3:Y:S03]  /*10810*/  LDSM.16.MT88.4 R152, [R179+0x3000] ;  /* 0x00300000b398783b */ /* 0x000ee60000004200 */
[--C-:B-1----:R-:W-:Y:S04]  /*10820*/  FFMA.FTZ R137, R192, c[0x0][0x2d0], -R161.reuse ;  /* 0x0000b400c0897a23 */ /* 0x102fe800000108a1 */
[----:B------:R1:W-:Y:S01]  /*10830*/  MUFU.EX2 R167, R137 ;  /* 0x0000008900a77308 */ /* 0x0003e20000000800 */
[C---:B--2---:R-:W-:Y:S08]  /*10840*/  HMMA.16816.F32 R100, R144.reuse, R148, R100 ;  /* 0x000000949064723c */ /* 0x044ff00000001864 */
[C---:B------:R-:W-:Y:S01]  /*10850*/  HMMA.16816.F32 R104, R144.reuse, R150, R104 ;  /* 0x000000969068723c */ /* 0x040fe20000001868 */
[----:B------:R-:W2:Y:S07]  /*10860*/  LDSM.16.MT88.4 R148, [R181+0x3000] ;  /* 0x00300000b594783b */ /* 0x000eae0000004200 */
[C---:B---3--:R-:W-:Y:S04]  /*10870*/  HMMA.16816.F32 R108, R144.reuse, R152, R108 ;  /* 0x00000098906c723c */ /* 0x048fe8000000186c */
[----:B-1----:R-:W-:Y:S01]  /*10880*/  FFMA.FTZ R137, R193, c[0x0][0x2d0], -R161 ;  /* 0x0000b400c1897a23 */ /* 0x002fe200000108a1 */
[----:B----4-:R-:W-:Y:S03]  /*10890*/  F2FP.PACK_AB R161, R165, R164 ;  /* 0x000000a4a5a1723e */ /* 0x010fe600000000ff */
[----:B------:R-:W1:Y:S01]  /*108a0*/  MUFU.EX2 R166, R137 ;  /* 0x0000008900a67308 */ /* 0x000e620000000800 */
[C---:B------:R-:W-:Y:S01]  /*108b0*/  HMMA.16816.F32 R112, R144.reuse, R154, R112 ;  /* 0x0000009a9070723c */ /* 0x040fe20000001870 */
[----:B------:R-:W3:Y:S07]  /*108c0*/  LDSM.16.MT88.4 R152, [R180+0x3000] ;  /* 0x00300000b498783b */ /* 0x000eee0000004200 */
[C---:B--2---:R-:W-:Y:S04]  /*108d0*/  HMMA.16816.F32 R116, R144.reuse, R148, R116 ;  /* 0x000000949074723c */ /* 0x044fe80000001874 */
[----:B-1----:R-:W-:Y:S01]  /*108e0*/  F2FP.PACK_AB R162, R166, R167 ;  /* 0x000000a7a6a2723e */ /* 0x002fe200000000ff */
[--C-:B------:R-:W-:Y:S02]  /*108f0*/  FFMA.FTZ R137, R143, c[0x0][0x2d0], -R136.reuse ;  /* 0x0000b4008f897a23 */ /* 0x100fe40000010888 */
[----:B------:R-:W-:Y:S01]  /*10900*/  FFMA.FTZ R136, R160, c[0x0][0x2d0], -R136 ;  /* 0x0000b400a0887a23 */ /* 0x000fe20000010888 */
[----:B------:R-:W-:Y:S01]  /*10910*/  F2FP.PACK_AB R160, R172, R173 ;  /* 0x000000adaca0723e */ /* 0x000fe200000000ff */
[C---:B------:R-:W-:Y:S01]  /*10920*/  HMMA.16816.F32 R120, R144.reuse, R150, R120 ;  /* 0x000000969078723c */ /* 0x040fe20000001878 */
[----:B------:R-:W1:Y:S01]  /*10930*/  LDSM.16.MT88.4 R148, [R178+0x800] ;  /* 0x00080000b294783b */ /* 0x000e620000004200 */
[----:B------:R-:W-:Y:S06]  /*10940*/  MUFU.EX2 R137, R137 ;  /* 0x0000008900897308 */ /* 0x000fec0000000800 */
[C---:B---3--:R-:W-:Y:S04]  /*10950*/  HMMA.16816.F32 R124, R144.reuse, R152, R124 ;  /* 0x00000098907c723c */ /* 0x048fe8000000187c */
[----:B------:R-:W2:Y:S04]  /*10960*/  MUFU.EX2 R136, R136 ;  /* 0x0000008800887308 */ /* 0x000ea80000000800 */
[----:B------:R-:W-:Y:S04]  /*10970*/  HMMA.16816.F32 R128, R144, R154, R128 ;  /* 0x0000009a9080723c */ /* 0x000fe80000001880 */
[----:B--2---:R-:W-:Y:S07]  /*10980*/  F2FP.PACK_AB R163, R136, R137 ;  /* 0x0000008988a3723e */ /* 0x004fee00000000ff */
[C---:B-1----:R-:W-:Y:S01]  /*10990*/  HMMA.16816.F32 R144, R160.reuse, R148, R4 ;  /* 0x00000094a090723c */ /* 0x042fe20000001804 */
[----:B------:R-:W1:Y:S07]  /*109a0*/  LDSM.16.MT88.4 R4, [R181+0x800] ;  /* 0x00080000b504783b */ /* 0x000e6e0000004200 */
[C---:B------:R-:W-:Y:S01]  /*109b0*/  HMMA.16816.F32 R148, R160.reuse, R150, R8 ;  /* 0x00000096a094723c */ /* 0x040fe20000001808 */
[----:B------:R-:W2:Y:S07]  /*109c0*/  LDSM.16.MT88.4 R8, [R180+0x800] ;  /* 0x00080000b408783b */ /* 0x000eae0000004200 */
[C---:B------:R-:W-:Y:S01]  /*109d0*/  HMMA.16816.F32 R152, R160.reuse, R156, R12 ;  /* 0x0000009ca098723c */ /* 0x040fe2000000180c */
[----:B------:R-:W3:Y:S07]  /*109e0*/  LDSM.16.MT88.4 R12, [R178+0x1800] ;  /* 0x00180000b20c783b */ /* 0x000eee0000004200 */
[C---:B------:R-:W-:Y:S08]  /*109f0*/  HMMA.16816.F32 R156, R160.reuse, R158, R16 ;  /* 0x0000009ea09c723c */ /* 0x040ff00000001810 */
        /* <DEDUP_REMOVED lines=35> */
[C---:B-1----:R-:W-:Y:S07]  /*10c30*/  HMMA.16816.F32 R116, R160.reuse, R4, R116 ;  /* 0x00000004a074723c */ /* 0x042fee0000001874 */
[----:B------:R-:W-:Y:S01]  /*10c40*/  FADD.FTZ R4, R174, R2 ;  /* 0x00000002ae047221 */ /* 0x000fe20000010000 */
[C---:B------:R-:W-:Y:S04]  /*10c50*/  HMMA.16816.F32 R120, R160.reuse, R6, R120 ;  /* 0x00000006a078723c */ /* 0x040fe80000001878 */
[----:B------:R-:W-:Y:S02]  /*10c60*/  FADD.FTZ R2, R168, R0 ;  /* 0x00000000a8027221 */ /* 0x000fe40000010000 */
[----:B------:R-:W-:Y:S02]  /*10c70*/  FADD.FTZ R0, R173, R4 ;  /* 0x00000004ad007221 */ /* 0x000fe40000010000 */
[C---:B--2---:R-:W-:Y:S04]  /*10c80*/  HMMA.16816.F32 R124, R160.reuse, R8, R124 ;  /* 0x00000008a07c723c */ /* 0x044fe8000000187c */
[----:B------:R-:W-:Y:S02]  /*10c90*/  FADD.FTZ R2, R164, R2 ;  /* 0x00000002a4027221 */ /* 0x000fe40000010000 */
[----:B------:R-:W-:Y:S01]  /*10ca0*/  FADD.FTZ R0, R172, R0 ;  /* 0x00000000ac007221 */ /* 0x000fe20000010000 */
[-C--:B------:R-:W-:Y:S01]  /*10cb0*/  MOV R8, R3.reuse ;  /* 0x0000000300087202 */ /* 0x080fe20000000f00 */
[----:B------:R-:W-:Y:S01]  /*10cc0*/  FADD.FTZ R4, R165, R2 ;  /* 0x00000002a5047221 */ /* 0x000fe20000010000 */
[----:B------:R-:W-:Y:S03]  /*10cd0*/  HMMA.16816.F32 R128, R160, R10, R128 ;  /* 0x0000000aa080723c */ /* 0x000fe60000001880 */
[----:B------:R-:W-:Y:S02]  /*10ce0*/  FADD.FTZ R2, R167, R0 ;  /* 0x00000000a7027221 */ /* 0x000fe40000010000 */
[----:B------:R-:W-:Y:S01]  /*10cf0*/  FADD.FTZ R0, R137, R4 ;  /* 0x0000000489007221 */ /* 0x000fe20000010000 */
[----:B------:R-:W-:Y:S01]  /*10d00*/  MOV R137, R3 ;  /* 0x0000000300897202 */ /* 0x000fe20000000f00 */
[----:B------:R-:W-:Y:S02]  /*10d10*/  FADD.FTZ R195, R166, R2 ;  /* 0x00000002a6c37221 */ /* 0x000fe40000010000 */
[----:B------:R-:W-:Y:S03]  /*10d20*/  FADD.FTZ R194, R136, R0 ;  /* 0x0000000088c27221 */ /* 0x000fe60000010000 */
[----:B------:R-:W-:Y:S01]  /*10d30*/  MOV R136, R135 ;  /* 0x0000008700887202 */ /* 0x000fe20000000f00 */
[----:B------:R-:W-:-:S05]  /*10d40*/  @P0 BRA `(.L_x_229) ;  /* 0xffffe04000000947 */ /* 0x000fca000383ffff */
.L_x_228:
[----:B------:R-:W-:Y:S01]  /*10d50*/  @!UPT UIADD3 URZ, URZ, URZ, URZ ;  /* 0x0000003f3f3ff290 */ /* 0x000fe2000fffe03f */
[----:B------:R-:W-:Y:S05]  /*10d60*/  BRA.DIV ~URZ, `(.L_x_230) ;  /* 0x00005b427f007947 */ /* 0x000fea000b800000 */
[----:B------:R-:W1:Y:S04]  /*10d70*/  SHFL.BFLY PT, R0, R195, 0x2, 0x1f ;  /* 0x0c401f00c3007f89 */ /* 0x000e6800000e0000 */
[----:B------:R-:W2:Y:S01]  /*10d80*/  SHFL.BFLY PT, R2, R194, 0x2, 0x1f ;  /* 0x0c401f00c2027f89 */ /* 0x000ea200000e0000 */
[----:B-1----:R-:W-:-:S02]  /*10d90*/  FADD.FTZ R0, R0, R195 ;  /* 0x000000c300007221 */ /* 0x002fc40000010000 */
[----:B--2---:R-:W-:-:S03]  /*10da0*/  FADD.FTZ R4, R2, R194 ;  /* 0x000000c202047221 */ /* 0x004fc60000010000 */
[----:B------:R-:W1:Y:S04]  /*10db0*/  SHFL.BFLY PT, R5, R0, 0x1, 0x1f ;  /* 0x0c201f0000057f89 */ /* 0x000e6800000e0000 */
[----:B------:R2:W3:Y:S01]  /*10dc0*/  SHFL.BFLY PT, R3, R4, 0x1, 0x1f ;  /* 0x0c201f0004037f89 */ /* 0x0004e200000e0000 */
[----:B-1----:R-:W-:-:S05]  /*10dd0*/  FADD.FTZ R0, R0, R5 ;  /* 0x0000000500007221 */ /* 0x002fca0000010000 */
.L_x_299:
[----:B------:R-:W-:Y:S01]  /*10de0*/  FSETP.NE.FTZ.AND P1, PT, R0, RZ, PT ;  /* 0x000000ff0000720b */ /* 0x000fe20003f35000 */
[----:B---3--:R-:W-:Y:S01]  /*10df0*/  FADD.FTZ R3, R3, R4 ;  /* 0x0000000403037221 */ /* 0x008fe20000010000 */
[----:B------:R-:W-:Y:S02]  /*10e00*/  MOV R2, RZ ;  /* 0x000000ff00027202 */ /* 0x000fe40000000f00 */
[----:B------:R-:W-:Y:S02]  /*10e10*/  MOV R136, 0xff800000 ;  /* 0xff80000000887802 */ /* 0x000fe40000000f00 */
[----:B------:R-:W-:-:S07]  /*10e20*/  FSETP.NE.FTZ.AND P0, PT, R3, RZ, PT ;  /* 0x000000ff0300720b */ /* 0x000fce0003f15000 */
[----:B------:R-:W1:Y:S01]  /*10e30*/  @P1 MUFU.RCP R2, R0 ;  /* 0x0000000000021308 */ /* 0x000e620000001000 */
[----:B--2---:R-:W-:-:S05]  /*10e40*/  @P1 MOV R4, 0x3f317218 ;  /* 0x3f31721800041802 */ /* 0x004fca0000000f00 */
[----:B------:R-:W-:Y:S02]  /*10e50*/  @P1 FMUL.FTZ R4, R4, c[0x0][0x2d0] ;  /* 0x0000b40004041a20 */ /* 0x000fe40000410000 */
[----:B------:R2:W-:Y:S01]  /*10e60*/  @P1 MUFU.LG2 R5, R0 ;  /* 0x0000000000051308 */ /* 0x0005e20000000c00 */
        /* <DEDUP_REMOVED lines=32> */
[C---:B------:R-:W-:Y:S01]  /*11070*/  FMUL.FTZ R156, R2.reuse, R20 ;  /* 0x00000014029c7220 */ /* 0x040fe20000410000 */
[----:B------:R-:W-:Y:S01]  /*11080*/  MOV R20, 0xff800000 ;  /* 0xff80000000147802 */ /* 0x000fe20000000f00 */
        /* <DEDUP_REMOVED lines=33> */
[----:B------:R2:W3:Y:S01]  /*112a0*/  @P0 MUFU.LG2 R2, R3 ;  /* 0x0000000300020308 */ /* 0x0004e20000000c00 */
[----:B-1----:R-:W-:-:S02]  /*112b0*/  FMUL.FTZ R124, R0, R146 ;  /* 0x00000092007c7220 */ /* 0x002fc40000410000 */
[C---:B------:R-:W-:Y:S02]  /*112c0*/  FMUL.FTZ R125, R0.reuse, R147 ;  /* 0x00000093007d7220 */ /* 0x040fe40000410000 */
[C---:B------:R-:W-:Y:S02]  /*112d0*/  FMUL.FTZ R128, R0.reuse, R154 ;  /* 0x0000009a00807220 */ /* 0x040fe40000410000 */
[C---:B------:R-:W-:Y:S02]  /*112e0*/  FMUL.FTZ R129, R0.reuse, R155 ;  /* 0x0000009b00817220 */ /* 0x040fe40000410000 */
[C---:B------:R-:W-:Y:S02]  /*112f0*/  FMUL.FTZ R146, R0.reuse, R158 ;  /* 0x0000009e00927220 */ /* 0x040fe40000410000 */
[C---:B------:R-:W-:Y:S02]  /*11300*/  FMUL.FTZ R147, R0.reuse, R159 ;  /* 0x0000009f00937220 */ /* 0x040fe40000410000 */
[----:B------:R-:W-:-:S02]  /*11310*/  FMUL.FTZ R154, R0, R22 ;  /* 0x00000016009a7220 */ /* 0x000fc40000410000 */
[C---:B------:R-:W-:Y:S01]  /*11320*/  FMUL.FTZ R155, R0.reuse, R23 ;  /* 0x00000017009b7220 */ /* 0x040fe20000410000 */
[----:B--2---:R-:W-:Y:S01]  /*11330*/  @P0 MOV R3, 0x3f317218 ;  /* 0x3f31721800030802 */ /* 0x004fe20000000f00 */
[C---:B------:R-:W-:Y:S02]  /*11340*/  FMUL.FTZ R158, R0.reuse, R34 ;  /* 0x00000022009e7220 */ /* 0x040fe40000410000 */
[C---:B------:R-:W-:Y:S02]  /*11350*/  FMUL.FTZ R159, R0.reuse, R35 ;  /* 0x00000023009f7220 */ /* 0x040fe40000410000 */
[----:B------:R-:W-:Y:S02]  /*11360*/  @P1 FMUL.FTZ R5, R5, 0.69314718246459960938 ;  /* 0x3f31721805051820 */ /* 0x000fe40000410000 */
        /* <DEDUP_REMOVED lines=15> */
[----:B------:R-:W-:Y:S02]  /*11460*/  FMUL.FTZ R55, R0, R67 ;  /* 0x0000004300377220 */ /* 0x000fe40000410000 */
[----:B------:R-:W-:Y:S01]  /*11470*/  @P1 FFMA.FTZ R136, R4, R135, R5 ;  /* 0x0000008704881223 */ /* 0x000fe20000010005 */
[----:B------:R-:W-:Y:S01]  /*11480*/  MOV R4, 0x1 ;  /* 0x0000000100047802 */ /* 0x000fe20000000f00 */
        /* <DEDUP_REMOVED lines=8> */
[----:B---3--:R-:W-:-:S02]  /*11510*/  @P0 FMUL.FTZ R2, R2, 0.69314718246459960938 ;  /* 0x3f31721802020820 */ /* 0x008fc40000410000 */
[----:B------:R-:W-:Y:S02]  /*11520*/  @P0 FMUL.FTZ R3, R3, c[0x0][0x2d0] ;  /* 0x0000b40003030a20 */ /* 0x000fe40000410000 */
        /* <DEDUP_REMOVED lines=32> */
.L_x_161:
[----:B------:R-:W2:Y:S01]  /*11730*/  S2R R2, SR_TID.X ;  /* 0x0000000000027919 */ /* 0x000ea20000002100 */
[----:B------:R-:W-:Y:S01]  /*11740*/  BSSY B0, `(.L_x_231) ;  /* 0x0000010000007945 */ /* 0x000fe20003800000 */
[----:B--2---:R-:W-:-:S13]  /*11750*/  LOP3.LUT P0, RZ, R2, 0xff, RZ, 0xc0, !PT ;  /* 0x000000ff02ff7812 */ /* 0x004fda000780c0ff */
[----:B------:R-:W-:Y:S05]  /*11760*/  @P0 BRA `(.L_x_232) ;  /* 0x000000d000000947 */ /* 0x000fea0003800000 */
[----:B-1----:R-:W1:Y:S01]  /*11770*/  S2R R4, SR_LANEID ;  /* 0x0000000000047919 */ /* 0x002e620000000000 */
[----:B------:R-:W-:Y:S01]  /*11780*/  VOTEU.ANY UR4, UPT, PT ;  /* 0x0000000000047886 */ /* 0x000fe200038e0100 */
[----:B------:R-:W-:Y:S01]  /*11790*/  IMAD.MOV.U32 R5, RZ, RZ, c[0x0][0x564] ;  /* 0x00015900ff057624 */ /* 0x000fe200078e00ff */
[----:B------:R-:W1:Y:S08]  /*117a0*/  FLO.U32 R3, UR4 ;  /* 0x0000000400037d00 */ /* 0x000e7000080e0000 */
[----:B------:R-:W2:Y:S01]  /*117b0*/  POPC R2, UR4 ;  /* 0x0000000400027d09 */ /* 0x000ea20008000000 */
[----:B-1----:R-:W-:Y:S01]  /*117c0*/  ISETP.EQ.U32.AND P0, PT, R3, R4, PT ;  /* 0x000000040300720c */ /* 0x002fe20003f02070 */
[----:B------:R-:W-:-:S12]  /*117d0*/  IMAD.MOV.U32 R4, RZ, RZ, c[0x0][0x560] ;  /* 0x00015800ff047624 */ /* 0x000fd800078e00ff */
[----:B--2---:R1:W2:Y:S04]  /*117e0*/  @P0 ATOMG.E.ADD.STRONG.GPU PT, R2, [R4.64], R2 ;  /* 0x00000002040209a8 */ /* 0x0042a800081ee1c6 */
[----:B-1----:R-:W1:Y:S04]  /*117f0*/  S2R R4, SR_LTMASK ;  /* 0x0000000000047919 */ /* 0x002e680000003900 */
[----:B--2---:R1:W2:Y:S02]  /*11800*/  SHFL.IDX PT, R3, R2, R3, 0x1f ;  /* 0x00001f0302037589 */ /* 0x0042a400000e0000 */
[----:B-1----:R-:W-:-:S06]  /*11810*/  LOP3.LUT R2, R4, UR4, RZ, 0xc0, !PT ;  /* 0x0000000404027c12 */ /* 0x002fcc000f8ec0ff */
[----:B------:R-:W2:Y:S02]  /*11820*/  POPC R2, R2 ;  /* 0x0000000200027309 */ /* 0x000ea40000000000 */
[----:B--2---:R-:W-:-:S06]  /*11830*/  IADD3 R208, R3, c[0x0][0xc], R2 ;  /* 0x0000030003d07a10 */ /* 0x004fcc0007ffe002 */
.L_x_232:
[----:B------:R-:W-:Y:S05]  /*11840*/  BSYNC B0 ;  /* 0x0000000000007941 */ /* 0x000fea0003800000 */
.L_x_231:
[----:B------:R-:W-:Y:S01]  /*11850*/  PRMT R0, R0, 0x9910, RZ ;  /* 0x0000991000007816 */ /* 0x000fe200000000ff */
[----:B------:R-:W-:Y:S01]  /*11860*/  BSSY B1, `(.L_x_233) ;  /* 0x00003df000017945 */ /* 0x000fe20003800000 */
[----:B------:R-:W-:Y:S02]  /*11870*/  IMAD.MOV.U32 R21, RZ, RZ, R208 ;  /* 0x000000ffff157224 */ /* 0x000fe400078e00d0 */
[----:B------:R-:W-:-:S13]  /*11880*/  ISETP.NE.AND P0, PT, R0, RZ, PT ;  /* 0x000000ff0000720c */ /* 0x000fda0003f05270 */
[----:B------:R-:W-:Y:S05]  /*11890*/  @!P0 BRA `(.L_x_234) ;  /* 0x0000308000008947 */ /* 0x000fea0003800000 */
[----:B------:R-:W-:Y:S01]  /*118a0*/  WARPSYNC 0xffffffff ;  /* 0xffffffff00007948 */ /* 0x000fe20003800000 */
[----:B------:R-:W-:Y:S01]  /*118b0*/  BAR.SYNC.DEFER_BLOCKING 0x1, 0x100 ;  /* 0x0044000000007b1d */ /* 0x000fe20000010000 */
[----:B------:R-:W-:Y:S01]  /*118c0*/  F2FP.PACK_AB R0, R161, R160 ;  /* 0x000000a0a100723e */ /* 0x000fe200000000ff */
[----:B------:R-:W-:Y:S01]  /*118d0*/  IMAD.MOV.U32 R6, RZ, RZ, 0x4 ;  /* 0x00000004ff067424 */ /* 0x000fe200078e00ff */
[----:B------:R-:W-:Y:S01]  /*118e0*/  F2FP.PACK_AB R2, R125, R124 ;  /* 0x0000007c7d02723e */ /* 0x000fe200000000ff */
[----:B------:R-:W-:Y:S01]  /*118f0*/  IMAD.MOV.U32 R13, RZ, RZ, c[0x0][0x388] ;  /* 0x0000e200ff0d7624 */ /* 0x000fe200078e00ff */
[----:B------:R-:W-:Y:S01]  /*11900*/  F2FP.PACK_AB R3, R145, R144 ;  /* 0x000000909103723e */ /* 0x000fe200000000ff */
[----:B------:R-:W-:Y:S01]  /*11910*/  IMAD.WIDE R6, R206, R6, c[0x0][0x500] ;  /* 0x00014000ce067625 */ /* 0x000fe200078e0206 */
[----:B-1----:R-:W-:Y:S02]  /*11920*/  F2FP.PACK_AB R4, R97, R96 ;  /* 0x000000606104723e */ /* 0x002fe400000000ff */
[----:B------:R-:W-:-:S02]  /*11930*/  ISETP.NE.U32.AND P0, PT, RZ, c[0x0][0x508], PT ;  /* 0x00014200ff007a0c */ /* 0x000fc40003f05070 */
[----:B------:R-:W-:Y:S02]  /*11940*/  ISETP.NE.U32.AND P2, PT, RZ, c[0x0][0x500], PT ;  /* 0x00014000ff007a0c */ /* 0x000fe40003f45070 */
[----:B------:R-:W-:Y:S02]  /*11950*/  ISETP.NE.AND.EX P1, PT, RZ, c[0x0][0x50c], PT, P0 ;  /* 0x00014300ff007a0c */ /* 0x000fe40003f25300 */
[----:B------:R-:W-:Y:S01]  /*11960*/  ISETP.NE.AND.EX P2, PT, RZ, c[0x0][0x504], PT, P2 ;  /* 0x00014100ff007a0c */ /* 0x000fe20003f45320 */
[----:B------:R1:W-:Y:S04]  /*11970*/  STS [R223+0x80], R0 ;  /* 0x00008000df007388 */ /* 0x0003e80000000800 */
[----:B------:R2:W-:Y:S04]  /*11980*/  STS [R223+0x480], R2 ;  /* 0x00048002df007388 */ /* 0x0005e80000000800 */
[----:B------:R3:W-:Y:S01]  /*11990*/  STS [R224], R3 ;  /* 0x00000003e0007388 */ /* 0x0007e20000000800 */
[----:B-1----:R-:W-:-:S02]  /*119a0*/  F2FP.PACK_AB R0, R151, R150 ;  /* 0x000000969700723e */ /* 0x002fc400000000ff */
[----:B--2---:R-:W-:-:S03]  /*119b0*/  F2FP.PACK_AB R2, R149, R148 ;  /* 0x000000949502723e */ /* 0x004fc600000000ff */
[----:B------:R1:W-:Y:S01]  /*119c0*/  STS [R224+0x400], R0 ;  /* 0x00040000e0007388 */ /* 0x0003e20000000800 */
[----:B---3--:R-:W-:-:S03]  /*119d0*/  F2FP.PACK_AB R3, R129, R128 ;  /* 0x000000808103723e */ /* 0x008fc600000000ff */
[----:B------:R2:W-:Y:S04]  /*119e0*/  STS [R226+0x80], R2 ;  /* 0x00008002e2007388 */ /* 0x0005e80000000800 */
[----:B------:R3:W-:Y:S01]  /*119f0*/  STS [R226+0x480], R3 ;  /* 0x00048003e2007388 */ /* 0x0007e20000000800 */
[----:B-1----:R-:W-:Y:S02]  /*11a00*/  F2FP.PACK_AB R0, R153, R152 ;  /* 0x000000989900723e */ /* 0x002fe400000000ff */
[----:B--2---:R-:W-:-:S03]  /*11a10*/  F2FP.PACK_AB R2, R147, R146 ;  /* 0x000000929302723e */ /* 0x004fc600000000ff */
[----:B------:R1:W-:Y:S01]  /*11a20*/  STS [R225], R0 ;  /* 0x00000000e1007388 */ /* 0x0003e20000000800 */
[----:B---3--:R-:W-:-:S03]  /*11a30*/  F2FP.PACK_AB R3, R157, R156 ;  /* 0x0000009c9d03723e */ /* 0x008fc600000000ff */
[----:B------:R2:W-:Y:S04]  /*11a40*/  STS [R225+0x400], R2 ;  /* 0x00040002e1007388 */ /* 0x0005e80000000800 */
[----:B------:R3:W-:Y:S01]  /*11a50*/  STS [R230+0x80], R3 ;  /* 0x00008003e6007388 */ /* 0x0007e20000000800 */
        /* <DEDUP_REMOVED lines=8> */
[----:B------:R1:W-:Y:S01]  /*11ae0*/  STS [R229+0x80], R0 ;  /* 0x00008000e5007388 */ /* 0x0003e20000000800 */
        /* <DEDUP_REMOVED lines=80> */
[----:B------:R3:W-:Y:S04]  /*11ff0*/  STS [R226+0xc480], R4 ;  /* 0x00c48004e2007388 */ /* 0x0007e80000000800 */
[----:B------:R4:W-:Y:S01]  /*12000*/  STS [R225+0xc000], R2 ;  /* 0x00c00002e1007388 */ /* 0x0009e20000000800 */
[----:B-1----:R-:W-:Y:S02]  /*12010*/  F2FP.PACK_AB R0, R111, R110 ;  /* 0x0000006e6f00723e */ /* 0x002fe400000000ff */
[----:B--2---:R-:W-:-:S03]  /*12020*/  F2FP.PACK_AB R3, R165, R164 ;  /* 0x000000a4a503723e */ /* 0x004fc600000000ff */
[----:B------:R1:W-:Y:S01]  /*12030*/  STS [R225+0xc400], R0 ;  /* 0x00c40000e1007388 */ /* 0x0003e20000000800 */
[----:B---3--:R-:W-:-:S03]  /*12040*/  @P1 LEA R4, P0, R206, c[0x0][0x508], 0x2 ;  /* 0x00014200ce041a11 */ /* 0x008fc600078010ff */
[----:B------:R2:W-:Y:S01]  /*12050*/  STS [R230+0xc080], R3 ;  /* 0x00c08003e6007388 */ /* 0x0005e20000000800 */
[----:B----4-:R-:W-:Y:S02]  /*12060*/  F2FP.PACK_AB R2, R107, R106 ;  /* 0x0000006a6b02723e */ /* 0x010fe400000000ff */
[----:B------:R-:W-:-:S03]  /*12070*/  @P1 LEA.HI.X R5, R206, c[0x0][0x50c], R221, 0x2, P0 ;  /* 0x00014300ce051a11 */ /* 0x000fc600000f14dd */
[----:B------:R3:W-:Y:S01]  /*12080*/  STS [R230+0xc480], R2 ;  /* 0x00c48002e6007388 */ /* 0x0007e20000000800 */
[----:B-1----:R-:W-:Y:S02]  /*12090*/  F2FP.PACK_AB R0, R121, R120 ;  /* 0x000000787900723e */ /* 0x002fe400000000ff */
[----:B--2---:R-:W-:-:S03]  /*120a0*/  F2FP.PACK_AB R3, R103, R102 ;  /* 0x000000666703723e */ /* 0x004fc600000000ff */
[----:B------:R1:W-:Y:S04]  /*120b0*/  STS [R228+0xc000], R0 ;  /* 0x00c00000e4007388 */ /* 0x0003e80000000800 */
[----:B------:R2:W-:Y:S01]  /*120c0*/  STS [R228+0xc400], R3 ;  /* 0x00c40003e4007388 */ /* 0x0005e20000000800 */
[----:B---3--:R-:W-:-:S05]  /*120d0*/  F2FP.PACK_AB R2, R117, R116 ;  /* 0x000000747502723e */ /* 0x008fca00000000ff */
[----:B------:R3:W-:Y:S01]  /*120e0*/  STS [R229+0xc080], R2 ;  /* 0x00c08002e5007388 */ /* 0x0007e20000000800 */
[----:B-1----:R-:W-:Y:S02]  /*120f0*/  F2FP.PACK_AB R0, R99, R98 ;  /* 0x000000626300723e */ /* 0x002fe400000000ff */
[----:B--2---:R-:W-:-:S03]  /*12100*/  F2FP.PACK_AB R3, R105, R104 ;  /* 0x000000686903723e */ /* 0x004fc600000000ff */
[----:B------:R1:W-:Y:S04]  /*12110*/  STS [R229+0xc480], R0 ;  /* 0x00c48000e5007388 */ /* 0x0003e80000000800 */
[----:B------:R2:W-:Y:S01]  /*12120*/  STS [R227+0xc000], R3 ;  /* 0x00c00003e3007388 */ /* 0x0005e20000000800 */
[----:B---3--:R-:W-:Y:S01]  /*12130*/  IMAD.MOV.U32 R2, RZ, RZ, RZ ;  /* 0x000000ffff027224 */ /* 0x008fe200078e00ff */
[----:B-1----:R-:W-:-:S05]  /*12140*/  F2FP.PACK_AB R0, R91, R90 ;  /* 0x0000005a5b00723e */ /* 0x002fca00000000ff */
[----:B------:R1:W-:Y:S04]  /*12150*/  STS [R227+0xc400], R0 ;  /* 0x00c40000e3007388 */ /* 0x0003e80000000800 */
[----:B------:R-:W-:Y:S06]  /*12160*/  BAR.SYNC.DEFER_BLOCKING 0x1, 0x100 ;  /* 0x0044000000007b1d */ /* 0x000fec0000010000 */
[----:B------:R1:W5:Y:S04]  /*12170*/  @P1 LDG.E R13, [R4.64] ;  /* 0x00000006040d1981 */ /* 0x000368000c1e1900 */
[----:B------:R1:W5:Y:S01]  /*12180*/  @P2 LDG.E R2, [R6.64] ;  /* 0x0000000606022981 */ /* 0x000362000c1e1900 */
[----:B------:R-:W-:-:S04]  /*12190*/  ISETP.NE.AND P0, PT, R222, RZ, PT ;  /* 0x000000ffde00720c */ /* 0x000fc80003f05270 */
[----:B--2---:R-:W-:Y:S01]  /*121a0*/  SEL R3, R222, c[0x0][0x3d4], P0 ;  /* 0x0000f500de037a07 */ /* 0x004fe20000000000 */
[----:B------:R-:W-:Y:S05]  /*121b0*/  @P1 BRA `(.L_x_235) ;  /* 0x0000004000001947 */ /* 0x000fea0003800000 */
[----:B------:R-:W-:Y:S05]  /*121c0*/  @!P2 BRA `(.L_x_235) ;  /* 0x000000300000a947 */ /* 0x000fea0003800000 */
[----:B-1----:R1:W2:Y:S04]  /*121d0*/  LDG.E R0, [R6.64] ;  /* 0x0000000606007981 */ /* 0x0022a8000c1e1900 */
[----:B-1----:R-:W2:Y:S02]  /*121e0*/  LDG.E R6, [R6.64+0x4] ;  /* 0x0000040606067981 */ /* 0x002ea4000c1e1900 */
[----:B--2--5:R-:W-:Y:S02]  /*121f0*/  IADD3 R13, -R0, R6, RZ ;  /* 0x00000006000d7210 */ /* 0x024fe40007ffe1ff */
.L_x_235:
[----:B-1----:R-:W2:Y:S01]  /*12200*/  LDL R4, [R1+0x8] ;  /* 0x0000080001047983 */ /* 0x002ea20000100800 */
[----:B------:R-:W-:Y:S01]  /*12210*/  IMAD.MOV.U32 R11, RZ, RZ, 0x368 ;  /* 0x00000368ff0b7424 */ /* 0x000fe200078e00ff */
[----:B------:R-:W-:Y:S01]  /*12220*/  ISETP.GT.AND P2, PT, R3, 0x1, PT ;  /* 0x000000010300780c */ /* 0x000fe20003f44270 */
[----:B------:R-:W-:Y:S01]  /*12230*/  IMAD.MOV.U32 R0, RZ, RZ, c[0x0][0x4e8] ;  /* 0x00013a00ff007624 */ /* 0x000fe200078e00ff */
[----:B------:R-:W3:Y:S01]  /*12240*/  LDL R113, [R1+0x4] ;  /* 0x0000040001717983 */ /* 0x000ee20000100800 */
[----:B------:R-:W-:-:S02]  /*12250*/  ISETP.NE.U32.AND P0, PT, RZ, c[0x0][0x500], PT ;  /* 0x00014000ff007a0c */ /* 0x000fc40003f05070 */
[----:B------:R-:W-:Y:S02]  /*12260*/  SEL R11, R11, 0x328, P2 ;  /* 0x000003280b0b7807 */ /* 0x000fe40001000000 */
[----:B------:R-:W-:Y:S02]  /*12270*/  ISETP.NE.AND P3, PT, R0, 0x1, PT ;  /* 0x000000010000780c */ /* 0x000fe40003f65270 */
[----:B------:R-:W1:Y:S01]  /*12280*/  LDC.64 R6, c[0x0][R11+0x170] ;  /* 0x00005c000b067b82 */ /* 0x000e620000000a00 */
[----:B------:R-:W-:-:S04]  /*12290*/  ISETP.NE.AND.EX P0, PT, RZ, c[0x0][0x504], PT, P0 ;  /* 0x00014100ff007a0c */ /* 0x000fc80003f05300 */
[----:B------:R-:W-:-:S03]  /*122a0*/  SEL R0, R206, RZ, !P0 ;  /* 0x000000ffce007207 */ /* 0x000fc60004000000 */
[----:B------:R-:W4:Y:S08]  /*122b0*/  LDC.64 R14, c[0x0][R11+0x168] ;  /* 0x00005a000b0e7b82 */ /* 0x000f300000000a00 */
[----:B------:R1:W2:Y:S08]  /*122c0*/  LDC.64 R16, c[0x0][R11+0x178] ;  /* 0x00005e000b107b82 */ /* 0x0002b00000000a00 */
[----:B------:R1:W2:Y:S01]  /*122d0*/  LDC.64 R18, c[0x0][R11+0x160] ;  /* 0x000058000b127b82 */ /* 0x0002a20000000a00 */
[----:B------:R-:W4:Y:S01]  /*122e0*/  S2R R114, SR_TID.X ;  /* 0x0000000000727919 */ /* 0x000f220000002100 */
[----:B-1----:R-:W-:-:S02]  /*122f0*/  IMAD R3, R7, R0, RZ ;  /* 0x0000000007037224 */ /* 0x002fc400078e02ff */
[----:B----4-:R-:W-:Y:S01]  /*12300*/  IMAD R10, R15, R217, RZ ;  /* 0x000000d90f0a7224 */ /* 0x010fe200078e02ff */
[----:B-----5:R-:W-:-:S04]  /*12310*/  SHF.R.S32.HI R112, RZ, 0x1f, R114 ;  /* 0x0000001fff707819 */ /* 0x020fc80000011472 */
[----:B------:R-:W-:-:S04]  /*12320*/  LEA.HI R112, R112, R114, RZ, 0x5 ;  /* 0x0000007270707211 */ /* 0x000fc800078f28ff */
[----:B------:R-:W-:Y:S01]  /*12330*/  LOP3.LUT R112, R112, 0xffffffe0, RZ, 0xc0, !PT ;  /* 0xffffffe070707812 */ /* 0x000fe200078ec0ff */
[----:B------:R-:W-:-:S04]  /*12340*/  IMAD R13, R13, c[0x0][0x4e8], RZ ;  /* 0x00013a000d0d7a24 */ /* 0x000fc800078e02ff */
[----:B------:R-:W-:Y:S01]  /*12350*/  IMAD.IADD R112, R114, 0x1, -R112 ;  /* 0x0000000172707824 */ /* 0x000fe200078e0a70 */
[----:B------:R-:W-:Y:S01]  /*12360*/  LOP3.LUT R219, R219, 0xfffffffd, RZ, 0xc0, !PT ;  /* 0xfffffffddbdb7812 */ /* 0x000fe200078ec0ff */
[----:B--2---:R-:W-:Y:S01]  /*12370*/  IMAD R8, R209, 0x80, R4 ;  /* 0x00000080d1087824 */ /* 0x004fe200078e0204 */
[----:B------:R-:W-:-:S03]  /*12380*/  SEL R4, R221, RZ, !P0 ;  /* 0x000000ffdd047207 */ /* 0x000fc60004000000 */
[----:B------:R-:W-:-:S04]  /*12390*/  @P3 IMAD.HI.U32 R9, R8, c[0x0][0x4ec], RZ ;  /* 0x00013b0008093a27 */ /* 0x000fc800078e00ff */
[C---:B------:R-:W-:Y:S02]  /*123a0*/  IMAD R11, R6.reuse, R4, R3 ;  /* 0x00000004060b7224 */ /* 0x040fe400078e0203 */
[----:B------:R-:W-:-:S04]  /*123b0*/  IMAD.WIDE.U32 R4, R6, R0, RZ ;  /* 0x0000000006047225 */ /* 0x000fc800078e00ff */
[----:B------:R-:W-:-:S04]  /*123c0*/  IMAD.WIDE.U32 R6, R14, R217, RZ ;  /* 0x000000d90e067225 */ /* 0x000fc800078e00ff */
[----:B------:R-:W-:Y:S01]  /*123d0*/  IMAD.MOV.U32 R3, RZ, RZ, R8 ;  /* 0x000000ffff037224 */ /* 0x000fe200078e0008 */
[----:B------:R-:W-:Y:S02]  /*123e0*/  @P3 SHF.R.U32.HI R3, RZ, c[0x0][0x4f0], R9 ;  /* 0x00013c00ff033a19 */ /* 0x000fe40000011609 */
[----:B------:R-:W-:Y:S01]  /*123f0*/  SEL R9, R232, RZ, P2 ;  /* 0x000000ffe8097207 */ /* 0x000fe20001000000 */
[----:B------:R-:W-:Y:S01]  /*12400*/  IMAD.IADD R12, R5, 0x1, R11 ;  /* 0x00000001050c7824 */ /* 0x000fe200078e020b */
[----:B------:R-:W-:Y:S01]  /*12410*/  IADD3 R14, P1, P0, R4, R6, R2 ;  /* 0x00000006040e7210 */ /* 0x000fe2000783e002 */
[----:B------:R-:W-:Y:S01]  /*12420*/  IMAD.IADD R4, R7, 0x1, R10 ;  /* 0x0000000107047824 */ /* 0x000fe200078e020a */
[----:B------:R-:W-:Y:S01]  /*12430*/  SHF.R.S32.HI R10, RZ, 0x1f, R2 ;  /* 0x0000001fff0a7819 */ /* 0x000fe20000011402 */
[----:B------:R-:W-:Y:S02]  /*12440*/  IMAD R11, R17, R9, RZ ;  /* 0x00000009110b7224 */ /* 0x000fe400078e02ff */
[----:B------:R-:W-:-:S02]  /*12450*/  IMAD.MOV R5, RZ, RZ, -R3 ;  /* 0x000000ffff057224 */ /* 0x000fc400078e0a03 */
        /* <DEDUP_REMOVED lines=13> */
[----:B------:R-:W-:Y:S02]  /*12530*/  IMAD.MOV.U32 R7, RZ, RZ, c[0x0][0x4ac] ;  /* 0x00012b00ff077624 */ /* 0x000fe400078e00ff */
[----:B------:R-:W-:Y:S01]  /*12540*/  IMAD.IADD R5, R5, 0x1, R3 ;  /* 0x0000000105057824 */ /* 0x000fe200078e0203 */
[----:B------:R-:W-:Y:S02]  /*12550*/  LEA R3, P0, R4, R6, 0x2 ;  /* 0x0000000604037211 */ /* 0x000fe400078010ff */
[----:B------:R-:W-:-:S04]  /*12560*/  SEL R7, R7, c[0x0][0x454], P2 ;  /* 0x0001150007077a07 */ /* 0x000fc80001000000 */
[----:B------:R-:W-:Y:S01]  /*12570*/  LEA.HI.X R5, R4, R7, R5, 0x2, P0 ;  /* 0x0000000704057211 */ /* 0x000fe200000f1405 */
[----:B------:R-:W-:Y:S04]  /*12580*/  SHFL.IDX PT, R6, R3, RZ, 0x1c1f ;  /* 0x001c1fff03067589 */ /* 0x000fe800000e0000 */
[----:B------:R-:W1:Y:S01]  /*12590*/  SHFL.IDX PT, R7, R5, RZ, 0x1c1f ;  /* 0x001c1fff05077589 */ /* 0x000e6200000e0000 */
[----:B------:R-:W-:-:S03]  /*125a0*/  LOP3.LUT P0, RZ, R112, 0x3, RZ, 0xc0, !PT ;  /* 0x0000000370ff7812 */ /* 0x000fc6000780c0ff */
[----:B------:R3:W-:Y:S04]  /*125b0*/  SHFL.IDX PT, R4, R3, 0x1, 0x1c1f ;  /* 0x003c1f0003047f89 */ /* 0x0007e800000e0000 */
[----:B------:R-:W2:Y:S01]  /*125c0*/  SHFL.IDX PT, R5, R5, 0x1, 0x1c1f ;  /* 0x003c1f0005057f89 */ /* 0x000ea200000e0000 */
[----:B---3--:R-:W-:-:S05]  /*125d0*/  IMAD R3, R209, 0x80, R113 ;  /* 0x00000080d1037824 */ /* 0x008fca00078e0271 */
[C---:B------:R-:W-:Y:S02]  /*125e0*/  ISETP.GE.OR P1, PT, R3.reuse, R13, P0 ;  /* 0x0000000d0300720c */ /* 0x040fe40000726670 */
[----:B------:R-:W-:-:S04]  /*125f0*/  IADD3 R9, R3, 0x8, RZ ;  /* 0x0000000803097810 */ /* 0x000fc80007ffe0ff */
[----:B------:R-:W-:-:S07]  /*12600*/  ISETP.GE.OR P0, PT, R9, R13, P0 ;  /* 0x0000000d0900720c */ /* 0x000fce0000706670 */
[----:B-1----:R1:W-:Y:S01]  /*12610*/  @!P1 ST.E [R6.64], R136 ;  /* 0x0000008806009985 */ /* 0x0023e2000c101906 */
[----:B------:R-:W-:-:S05]  /*12620*/  ISETP.GE.AND P1, PT, R9, R13, PT ;  /* 0x0000000d0900720c */ /* 0x000fca0003f26270 */
[----:B--2---:R1:W-:Y:S01]  /*12630*/  @!P0 ST.E [R4.64], R20 ;  /* 0x0000001404008985 */ /* 0x0043e2000c101906 */
[----:B------:R-:W-:-:S07]  /*12640*/  ISETP.GE.AND P0, PT, R3, R13, PT ;  /* 0x0000000d0300720c */ /* 0x000fce0003f06270 */
[----:B------:R-:W-:Y:S01]  /*12650*/  @P1 LOP3.LUT R219, R219, 0x2, RZ, 0xfc, !PT ;  /* 0x00000002dbdb1812 */ /* 0x000fe200078efcff */
[----:B------:R-:W-:Y:S05]  /*12660*/  @P2 BRA `(.L_x_236) ;  /* 0x0000098000002947 */ /* 0x000fea0003800000 */
[----:B------:R-:W-:Y:S01]  /*12670*/  IMAD R10, R10, c[0x0][0x3a0], RZ ;  /* 0x0000e8000a0a7a24 */ /* 0x000fe200078e02ff */
[----:B-1----:R-:W-:Y:S01]  /*12680*/  LEA R6, R216, R198, 0x5 ;  /* 0x000000c6d8067211 */ /* 0x002fe200078e28ff */
[C---:B------:R-:W-:Y:S01]  /*12690*/  IMAD.WIDE.U32 R4, R2.reuse, c[0x0][0x3a0], RZ ;  /* 0x0000e80002047a25 */ /* 0x040fe200078e00ff */
[----:B------:R-:W-:Y:S01]  /*126a0*/  SHF.R.S32.HI R7, RZ, 0x1f, R0 ;  /* 0x0000001fff077819 */ /* 0x000fe20000011400 */
[----:B------:R1:W2:Y:S01]  /*126b0*/  LDS.128 R36, [R188+0x80] ;  /* 0x00008000bc247984 */ /* 0x0002a20000000c00 */
[C---:B------:R-:W-:Y:S01]  /*126c0*/  LEA R6, R209.reuse, R6, 0x7 ;  /* 0x00000006d1067211 */ /* 0x040fe200078e38ff */
[----:B------:R-:W-:Y:S01]  /*126d0*/  IMAD R2, R2, c[0x0][0x3a4], R10 ;  /* 0x0000e90002027a24 */ /* 0x000fe200078e020a */
[----:B------:R-:W-:Y:S01]  /*126e0*/  LEA R14, R209, R198, 0x7 ;  /* 0x000000c6d10e7211 */ /* 0x000fe200078e38ff */
[----:B------:R1:W3:Y:S03]  /*126f0*/  LDS.128 R52, [R188+0x1080] ;  /* 0x00108000bc347984 */ /* 0x0002e60000000c00 */
[----:B------:R-:W-:Y:S01]  /*12700*/  IADD3 R3, R5, R2, RZ ;  /* 0x0000000205037210 */ /* 0x000fe20007ffe0ff */
[----:B------:R1:W4:Y:S01]  /*12710*/  LDS.128 R68, [R188+0x2080] ;  /* 0x00208000bc447984 */ /* 0x0003220000000c00 */
[----:B------:R-:W-:-:S03]  /*12720*/  MOV R2, R4 ;  /* 0x0000000400027202 */ /* 0x000fc60000000f00 */
[----:B------:R1:W1:Y:S02]  /*12730*/  LDS.128 R84, [R188+0x3080] ;  /* 0x00308000bc547984 */ /* 0x0002640000000c00 */
[----:B------:R-:W-:Y:S01]  /*12740*/  IMAD.WIDE.U32 R4, R217, c[0x0][0x3e8], R2 ;  /* 0x0000fa00d9047a25 */ /* 0x000fe200078e0002 */
[----:B------:R-:W-:Y:S01]  /*12750*/  MOV R2, R6 ;  /* 0x0000000600027202 */ /* 0x000fe20000000f00 */
[----:B------:R1:W1:Y:S02]  /*12760*/  LDS.128 R32, [R188+0x4080] ;  /* 0x00408000bc207984 */ /* 0x0002640000000c00 */
[----:B------:R-:W-:Y:S02]  /*12770*/  IMAD R3, R7, c[0x0][0x3f0], RZ ;  /* 0x0000fc0007037a24 */ /* 0x000fe400078e02ff */
[----:B------:R-:W-:Y:S01]  /*12780*/  @P3 IMAD.HI.U32 R7, R6, c[0x0][0x4ec], RZ ;  /* 0x00013b0006073a27 */ /* 0x000fe200078e00ff */
[----:B------:R1:W1:Y:S03]  /*12790*/  LDS.128 R48, [R188+0x5080] ;  /* 0x00508000bc307984 */ /* 0x0002660000000c00 */
[----:B------:R-:W-:Y:S01]  /*127a0*/  IMAD R5, R217, c[0x0][0x3ec], R5 ;  /* 0x0000fb00d9057a24 */ /* 0x000fe200078e0205 */
[----:B------:R1:W1:Y:S01]  /*127b0*/  LDS.128 R64, [R188+0x6080] ;  /* 0x00608000bc407984 */ /* 0x0002620000000c00 */
[----:B------:R-:W-:Y:S01]  /*127c0*/  @P3 SHF.R.U32.HI R2, RZ, c[0x0][0x4f0], R7 ;  /* 0x00013c00ff023a19 */ /* 0x000fe20000011607 */
[----:B------:R-:W-:-:S02]  /*127d0*/  IMAD R8, R0, c[0x0][0x3f4], R3 ;  /* 0x0000fd0000087a24 */ /* 0x000fc400078e0203 */
[----:B------:R1:W1:Y:S01]  /*127e0*/  LDS.128 R80, [R188+0x7080] ;  /* 0x00708000bc507984 */ /* 0x0002620000000c00 */
[----:B------:R-:W-:Y:S01]  /*127f0*/  IMAD.WIDE.U32 R4, R0, c[0x0][0x3f0], R4 ;  /* 0x0000fc0000047a25 */ /* 0x000fe200078e0004 */
[----:B------:R-:W-:Y:S02]  /*12800*/  SHF.R.S32.HI R3, RZ, 0x1f, R2 ;  /* 0x0000001fff037819 */ /* 0x000fe40000011402 */
[----:B------:R1:W1:Y:S01]  /*12810*/  LDS.128 R28, [R188+0x8080] ;  /* 0x00808000bc1c7984 */ /* 0x0002620000000c00 */
[----:B------:R-:W-:Y:S02]  /*12820*/  IADD3 R0, -R2, RZ, RZ ;  /* 0x000000ff02007210 */ /* 0x000fe40007ffe1ff */
[----:B------:R-:W-:Y:S01]  /*12830*/  IADD3 R5, R5, R8, RZ ;  /* 0x0000000805057210 */ /* 0x000fe20007ffe0ff */
[----:B------:R1:W1:Y:S01]  /*12840*/  LDS.128 R44, [R188+0x9080] ;  /* 0x00908000bc2c7984 */ /* 0x0002620000000c00 */
[----:B------:R-:W-:Y:S02]  /*12850*/  IMAD R3, R3, c[0x0][0x3e0], RZ ;  /* 0x0000f80003037a24 */ /* 0x000fe400078e02ff */
[----:B------:R-:W-:Y:S01]  /*12860*/  IMAD R0, R0, c[0x0][0x4e8], R6 ;  /* 0x00013a0000007a24 */ /* 0x000fe200078e0206 */
[----:B------:R1:W1:Y:S01]  /*12870*/  LDS.128 R60, [R188+0xa080] ;  /* 0x00a08000bc3c7984 */ /* 0x0002620000000c00 */
[----:B------:R-:W-:-:S02]  /*12880*/  IMAD R6, R2, c[0x0][0x3e4], R3 ;  /* 0x0000f90002067a24 */ /* 0x000fc400078e0203 */
[----:B------:R-:W-:Y:S01]  /*12890*/  IMAD.WIDE.U32 R2, R2, c[0x0][0x3e0], R4 ;  /* 0x0000f80002027a25 */ /* 0x000fe200078e0004 */
[----:B------:R1:W1:Y:S01]  /*128a0*/  LDS.128 R76, [R188+0xb080] ;  /* 0x00b08000bc4c7984 */ /* 0x0002620000000c00 */
[----:B------:R-:W-:-:S03]  /*128b0*/  SHF.R.S32.HI R4, RZ, 0x1f, R0 ;  /* 0x0000001fff047819 */ /* 0x000fc60000011400 */
[----:B------:R1:W1:Y:S01]  /*128c0*/  LDS.128 R24, [R188+0xc080] ;  /* 0x00c08000bc187984 */ /* 0x0002620000000c00 */
[----:B------:R-:W-:Y:S01]  /*128d0*/  IADD3 R3, R3, R6, RZ ;  /* 0x0000000603037210 */ /* 0x000fe20007ffe0ff */
[----:B------:R-:W-:Y:S02]  /*128e0*/  IMAD R4, R4, c[0x0][0x3d8], RZ ;  /* 0x0000f60004047a24 */ /* 0x000fe400078e02ff */
[----:B------:R1:W1:Y:S02]  /*128f0*/  LDS.128 R40, [R188+0xd080] ;  /* 0x00d08000bc287984 */ /* 0x0002640000000c00 */
[C---:B------:R-:W-:Y:S02]  /*12900*/  IMAD.WIDE.U32 R2, R0.reuse, c[0x0][0x3d8], R2 ;  /* 0x0000f60000027a25 */ /* 0x040fe400078e0002 */
[----:B------:R1:W1:Y:S02]  /*12910*/  LDS.128 R56, [R188+0xe080] ;  /* 0x00e08000bc387984 */ /* 0x0002640000000c00 */
[----:B------:R-:W-:Y:S01]  /*12920*/  IMAD R0, R0, c[0x0][0x3dc], R4 ;  /* 0x0000f70000007a24 */ /* 0x000fe200078e0204 */
[----:B------:R-:W-:Y:S01]  /*12930*/  LEA R16, P0, R2, c[0x0][0x380], 0x1 ;  /* 0x0000e00002107a11 */ /* 0x000fe200078008ff */
[----:B------:R1:W1:Y:S03]  /*12940*/  LDS.128 R72, [R188+0xf080] ;  /* 0x00f08000bc487984 */ /* 0x0002660000000c00 */
[----:B------:R-:W-:-:S04]  /*12950*/  IADD3 R0, R3, R0, RZ ;  /* 0x0000000003007210 */ /* 0x000fc80007ffe0ff */
[----:B------:R-:W-:Y:S01]  /*12960*/  LEA.HI.X R15, R2, c[0x0][0x384], R0, 0x1, P0 ;  /* 0x0000e100020f7a11 */ /* 0x000fe200000f0c00 */
[----:B------:R-:W-:Y:S05]  /*12970*/  BRA.DIV ~URZ, `(.L_x_237) ;  /* 0x000040a27f007947 */ /* 0x000fea000b800000 */
[----:B--234-:R2:W3:Y:S02]  /*12980*/  SHFL.IDX PT, R12, R15, RZ, 0x181f ;  /* 0x00181fff0f0c7589 */ /* 0x01c4e400000e0000 */
.L_x_300:
[----:B------:R-:W-:Y:S05]  /*12990*/  BRA.DIV ~URZ, `(.L_x_238) ;  /* 0x000040f27f007947 */ /* 0x000fea000b800000 */
[----:B------:R4:W2:Y:S02]  /*129a0*/  SHFL.IDX PT, R0, R16, RZ, 0x181f ;  /* 0x00181fff10007589 */ /* 0x0008a400000e0000 */
.L_x_301:
[----:B------:R-:W-:Y:S01]  /*129b0*/  ISETP.GE.AND P0, PT, R14, R13, PT ;  /* 0x0000000d0e00720c */ /* 0x000fe20003f06270 */
[----:B------:R-:W-:Y:S01]  /*129c0*/  BSSY B0, `(.L_x_239) ;  /* 0x0000019000007945 */ /* 0x000fe20003800000 */
[----:B------:R-:W-:Y:S02]  /*129d0*/  SHF.R.S32.HI R2, RZ, 0x1f, R134 ;  /* 0x0000001fff027819 */ /* 0x000fe40000011486 */
[----:B------:R-:W-:Y:S02]  /*129e0*/  SHF.R.S32.HI R18, RZ, 0x1f, R196 ;  /* 0x0000001fff127819 */ /* 0x000fe400000114c4 */
[----:B------:R-:W-:Y:S02]  /*129f0*/  LEA.HI R2, R2, R134, RZ, 0x3 ;  /* 0x0000008602027211 */ /* 0x000fe400078f18ff */
[----:B------:R-:W-:Y:S02]  /*12a00*/  SHF.R.S32.HI R20, RZ, 0x1f, R197 ;  /* 0x0000001fff147819 */ /* 0x000fe400000114c5 */
[----:B------:R-:W-:-:S02]  /*12a10*/  LOP3.LUT R4, R2, 0xfffffff8, RZ, 0xc0, !PT ;  /* 0xfffffff802047812 */ /* 0x000fc400078ec0ff */
[----:B------:R-:W-:Y:S02]  /*12a20*/  SHF.R.S32.HI R17, RZ, 0x1f, R132 ;  /* 0x0000001fff117819 */ /* 0x000fe40000011484 */
[----:B------:R-:W-:Y:S01]  /*12a30*/  SHF.R.S32.HI R19, RZ, 0x1f, R4 ;  /* 0x0000001fff137819 */ /* 0x000fe20000011404 */
[----:B------:R-:W-:Y:S05]  /*12a40*/  @P0 BRA `(.L_x_240) ;  /* 0x0000010000000947 */ /* 0x000fea0003800000 */
[----:B------:R-:W-:Y:S02]  /*12a50*/  ISETP.GE.AND P3, PT, R132, c[0x0][0x3c8], PT ;  /* 0x0000f20084007a0c */ /* 0x000fe40003f66270 */
[----:B------:R-:W-:Y:S02]  /*12a60*/  ISETP.GE.AND P2, PT, R134, c[0x0][0x3c8], PT ;  /* 0x0000f20086007a0c */ /* 0x000fe40003f46270 */
[----:B------:R-:W-:Y:S02]  /*12a70*/  ISETP.GE.AND P1, PT, R196, c[0x0][0x3c8], PT ;  /* 0x0000f200c4007a0c */ /* 0x000fe40003f26270 */
[----:B------:R-:W-:-:S07]  /*12a80*/  ISETP.GE.AND P0, PT, R197, c[0x0][0x3c8], PT ;  /* 0x0000f200c5007a0c */ /* 0x000fce0003f06270 */
[-C--:B--2---:R-:W-:Y:S02]  /*12a90*/  @!P3 LEA R10, P4, R132, R0.reuse, 0x1 ;  /* 0x00000000840ab211 */ /* 0x084fe400078808ff */
[-C--:B------:R-:W-:Y:S02]  /*12aa0*/  @!P2 LEA R8, P6, R4, R0.reuse, 0x1 ;  /* 0x000000000408a211 */ /* 0x080fe400078c08ff */
[----:B------:R-:W-:Y:S02]  /*12ab0*/  @!P1 LEA R6, P5, R196, R0, 0x1 ;  /* 0x00000000c4069211 */ /* 0x000fe400078a08ff */
[----:B---3--:R-:W-:Y:S02]  /*12ac0*/  @!P3 LEA.HI.X R11, R132, R12, R17, 0x1, P4 ;  /* 0x0000000c840bb211 */ /* 0x008fe400020f0c11 */
[----:B------:R-:W-:Y:S02]  /*12ad0*/  @!P0 LEA R2, P4, R197, R0, 0x1 ;  /* 0x00000000c5028211 */ /* 0x000fe400078808ff */
[-C--:B------:R-:W-:Y:S01]  /*12ae0*/  @!P2 LEA.HI.X R9, R4, R12.reuse, R19, 0x1, P6 ;  /* 0x0000000c0409a211 */ /* 0x080fe200030f0c13 */
[----:B------:R2:W-:Y:S01]  /*12af0*/  @!P3 ST.E.128 [R10.64], R36 ;  /* 0x000000240a00b985 */ /* 0x0005e2000c101d06 */
[----:B------:R-:W-:-:S02]  /*12b00*/  @!P1 LEA.HI.X R7, R196, R12, R18, 0x1, P5 ;  /* 0x0000000cc4079211 */ /* 0x000fc400028f0c12 */
[----:B------:R-:W-:Y:S01]  /*12b10*/  @!P0 LEA.HI.X R3, R197, R12, R20, 0x1, P4 ;  /* 0x0000000cc5038211 */ /* 0x000fe200020f0c14 */
[----:B-1----:R2:W-:Y:S04]  /*12b20*/  @!P2 ST.E.128 [R8.64], R32 ;  /* 0x000000200800a985 */ /* 0x0025e8000c101d06 */
[----:B------:R2:W-:Y:S04]  /*12b30*/  @!P1 ST.E.128 [R6.64], R28 ;  /* 0x0000001c06009985 */ /* 0x0005e8000c101d06 */
[----:B------:R2:W-:Y:S02]  /*12b40*/  @!P0 ST.E.128 [R2.64], R24 ;  /* 0x0000001802008985 */ /* 0x0005e4000c101d06 */
.L_x_240:
[----:B------:R-:W-:Y:S05]  /*12b50*/  BSYNC B0 ;  /* 0x0000000000007941 */ /* 0x000fea0003800000 */
.L_x_239:
[----:B------:R-:W-:Y:S05]  /*12b60*/  BRA.DIV ~URZ, `(.L_x_241) ;  /* 0x00003f827f007947 */ /* 0x000fea000b800000 */
[----:B---3--:R3:W4:Y:S04]  /*12b70*/  SHFL.IDX PT, R12, R15, 0x1, 0x181f ;  /* 0x00381f000f0c7f89 */ /* 0x00872800000e0000 */
[----:B--2---:R3:W2:Y:S02]  /*12b80*/  SHFL.IDX PT, R0, R16, 0x1, 0x181f ;  /* 0x00381f0010007f89 */ /* 0x0046a400000e0000 */
.L_x_302:
[----:B------:R-:W-:Y:S01]  /*12b90*/  IADD3 R2, R14, 0x20, RZ ;  /* 0x000000200e027810 */ /* 0x000fe20007ffe0ff */
[----:B------:R-:W-:Y:S03]  /*12ba0*/  BSSY B0, `(.L_x_242) ;  /* 0x0000013000007945 */ /* 0x000fe60003800000 */
[----:B------:R-:W-:-:S13]  /*12bb0*/  ISETP.GE.AND P0, PT, R2, R13, PT ;  /* 0x0000000d0200720c */ /* 0x000fda0003f06270 */
        /* <DEDUP_REMOVED lines=8> */
[----:B----4-:R-:W-:Y:S02]  /*12c40*/  @!P3 LEA.HI.X R11, R132, R12, R17, 0x1, P4 ;  /* 0x0000000c840bb211 */ /* 0x010fe400020f0c11 */
        /* <DEDUP_REMOVED lines=8> */
.L_x_243:
[----:B------:R-:W-:Y:S05]  /*12cd0*/  BSYNC B0 ;  /* 0x0000000000007941 */ /* 0x000fea0003800000 */
.L_x_242:
[----:B------:R-:W-:Y:S05]  /*12ce0*/  BRA.DIV ~URZ, `(.L_x_244) ;  /* 0x00003ec27f007947 */ /* 0x000fea000b800000 */
[----:B----4-:R4:W3:Y:S02]  /*12cf0*/  SHFL.IDX PT, R12, R15, 0x2, 0x181f ;  /* 0x00581f000f0c7f89 */ /* 0x0108e400000e0000 */
.L_x_303:
[----:B------:R-:W-:Y:S05]  /*12d00*/  BRA.DIV ~URZ, `(.L_x_245) ;  /* 0x00003f127f007947 */ /* 0x000fea000b800000 */
[----:B--2---:R2:W4:Y:S02]  /*12d10*/  SHFL.IDX PT, R0, R16, 0x2, 0x181f ;  /* 0x00581f0010007f89 */ /* 0x00452400000e0000 */
.L_x_304:
        /* <DEDUP_REMOVED lines=8> */
[-C--:B----4-:R-:W-:Y:S02]  /*12da0*/  @!P3 LEA R10, P4, R132, R0.reuse, 0x1 ;  /* 0x00000000840ab211 */ /* 0x090fe400078808ff */
        /* <DEDUP_REMOVED lines=11> */
.L_x_247:
[----:B------:R-:W-:Y:S05]  /*12e60*/  BSYNC B0 ;  /* 0x0000000000007941 */ /* 0x000fea0003800000 */
.L_x_246:
[----:B------:R-:W-:Y:S05]  /*12e70*/  BRA.DIV ~URZ, `(.L_x_248) ;  /* 0x00003e027f007947 */ /* 0x000fea000b800000 */
[----:B---3--:R3:W2:Y:S04]  /*12e80*/  SHFL.IDX PT, R10, R15, 0x3, 0x181f ;  /* 0x00781f000f0a7f89 */ /* 0x0086a800000e0000 */
[----:B----4-:R3:W4:Y:S02]  /*12e90*/  SHFL.IDX PT, R0, R16, 0x3, 0x181f ;  /* 0x00781f0010007f89 */ /* 0x01072400000e0000 */
.L_x_305:
[----:B------:R-:W-:-:S04]  /*12ea0*/  IADD3 R2, R14, 0x60, RZ ;  /* 0x000000600e027810 */ /* 0x000fc80007ffe0ff */
[----:B------:R-:W-:-:S13]  /*12eb0*/  ISETP.GE.AND P0, PT, R2, R13, PT ;  /* 0x0000000d0200720c */ /* 0x000fda0003f06270 */
[----:B------:R-:W-:Y:S05]  /*12ec0*/  @P0 BRA `(.L_x_249) ;  /* 0x0000278000000947 */ /* 0x000fea0003800000 */
[----:B------:R-:W-:Y:S02]  /*12ed0*/  ISETP.GE.AND P2, PT, R132, c[0x0][0x3c8], PT ;  /* 0x0000f20084007a0c */ /* 0x000fe40003f46270 */
[----:B------:R-:W-:Y:S02]  /*12ee0*/  ISETP.GE.AND P1, PT, R134, c[0x0][0x3c8], PT ;  /* 0x0000f20086007a0c */ /* 0x000fe40003f26270 */
[----:B------:R-:W-:-:S09]  /*12ef0*/  ISETP.GE.AND P0, PT, R196, c[0x0][0x3c8], PT ;  /* 0x0000f200c4007a0c */ /* 0x000fd20003f06270 */
[-C--:B----4-:R-:W-:Y:S02]  /*12f00*/  @!P2 LEA R8, P5, R132, R0.reuse, 0x1 ;  /* 0x000000008408a211 */ /* 0x090fe400078a08ff */
[-C--:B------:R-:W-:Y:S02]  /*12f10*/  @!P1 LEA R6, P4, R4, R0.reuse, 0x1 ;  /* 0x0000000004069211 */ /* 0x080fe400078808ff */
[----:B------:R-:W-:Y:S02]  /*12f20*/  @!P0 LEA R2, P3, R196, R0, 0x1 ;  /* 0x00000000c4028211 */ /* 0x000fe400078608ff */
[-C--:B--2---:R-:W-:Y:S02]  /*12f30*/  @!P2 LEA.HI.X R9, R132, R10.reuse, R17, 0x1, P5 ;  /* 0x0000000a8409a211 */ /* 0x084fe400028f0c11 */
[-C--:B------:R-:W-:Y:S02]  /*12f40*/  @!P1 LEA.HI.X R7, R4, R10.reuse, R19, 0x1, P4 ;  /* 0x0000000a04079211 */ /* 0x080fe400020f0c13 */
[----:B------:R-:W-:Y:S01]  /*12f50*/  @!P0 LEA.HI.X R3, R196, R10, R18, 0x1, P3 ;  /* 0x0000000ac4038211 */ /* 0x000fe200018f0c12 */
[----:B-1----:R1:W-:Y:S04]  /*12f60*/  @!P2 ST.E.128 [R8.64], R84 ;  /* 0x000000540800a985 */ /* 0x0023e8000c101d06 */
[----:B------:R1:W-:Y:S04]  /*12f70*/  @!P1 ST.E.128 [R6.64], R80 ;  /* 0x0000005006009985 */ /* 0x0003e8000c101d06 */
[----:B------:R1:W-:Y:S01]  /*12f80*/  @!P0 ST.E.128 [R2.64], R76 ;  /* 0x0000004c02008985 */ /* 0x0003e2000c101d06 */
[----:B------:R-:W-:-:S13]  /*12f90*/  ISETP.GE.AND P0, PT, R197, c[0x0][0x3c8], PT ;  /* 0x0000f200c5007a0c */ /* 0x000fda0003f06270 */
[----:B------:R-:W-:Y:S05]  /*12fa0*/  @P0 BRA `(.L_x_249) ;  /* 0x000026a000000947 */ /* 0x000fea0003800000 */
[----:B-1----:R-:W-:-:S04]  /*12fb0*/  LEA R2, P0, R197, R0, 0x1 ;  /* 0x00000000c5027211 */ /* 0x002fc800078008ff */
[----:B------:R-:W-:-:S05]  /*12fc0*/  LEA.HI.X R3, R197, R10, R20, 0x1, P0 ;  /* 0x0000000ac5037211 */ /* 0x000fca00000f0c14 */
[----:B------:R1:W-:Y:S01]  /*12fd0*/  ST.E.128 [R2.64], R72 ;  /* 0x0000004802007985 */ /* 0x0003e2000c101d06 */
[----:B------:R-:W-:Y:S05]  /*12fe0*/  BRA `(.L_x_249) ;  /* 0x0000266000007947 */ /* 0x000fea0003800000 */
.L_x_236:
[----:B------:R-:W-:Y:S02]  /*12ff0*/  IMAD R10, R10, c[0x0][0x408], RZ ;  /* 0x000102000a0a7a24 */ /* 0x000fe400078e02ff */
[----:B-1----:R-:W-:-:S04]  /*13000*/  IMAD.WIDE.U32 R4, R2, c[0x0][0x408], RZ ;  /* 0x0001020002047a25 */ /* 0x002fc800078e00ff */
[----:B------:R-:W-:-:S05]  /*13010*/  IMAD R2, R2, c[0x0][0x40c], R10 ;  /* 0x0001030002027a24 */ /* 0x000fca00078e020a */
[----:B------:R-:W-:Y:S02]  /*13020*/  IADD3 R3, R5, R2, RZ ;  /* 0x0000000205037210 */ /* 0x000fe40007ffe0ff */
[----:B------:R-:W-:Y:S02]  /*13030*/  MOV R2, R4 ;  /* 0x0000000400027202 */ /* 0x000fe40000000f00 */
[----:B------:R-:W-:-:S03]  /*13040*/  SHF.R.S32.HI R5, RZ, 0x1f, R0 ;  /* 0x0000001fff057819 */ /* 0x000fc60000011400 */
[----:B------:R-:W-:-:S04]  /*13050*/  IMAD.WIDE.U32 R2, R217, c[0x0][0x438], R2 ;  /* 0x00010e00d9027a25 */ /* 0x000fc800078e0002 */
[----:B------:R-:W-:Y:S02]  /*13060*/  IMAD R4, R5, c[0x0][0x440], RZ ;  /* 0x0001100005047a24 */ /* 0x000fe400078e02ff */
[----:B------:R-:W-:Y:S02]  /*13070*/  IMAD R3, R217, c[0x0][0x43c], R3 ;  /* 0x00010f00d9037a24 */ /* 0x000fe400078e0203 */
[----:B------:R-:W-:-:S04]  /*13080*/  @P3 IMAD.HI.U32 R5, R8, c[0x0][0x4ec], RZ ;  /* 0x00013b0008053a27 */ /* 0x000fc800078e00ff */
[C---:B------:R-:W-:Y:S02]  /*13090*/  IMAD R4, R0.reuse, c[0x0][0x444], R4 ;  /* 0x0001110000047a24 */ /* 0x040fe400078e0204 */
[----:B------:R-:W-:Y:S01]  /*130a0*/  IMAD.WIDE.U32 R2, R0, c[0x0][0x440], R2 ;  /* 0x0001100000027a25 */ /* 0x000fe200078e0002 */
[----:B------:R-:W-:Y:S02]  /*130b0*/  MOV R0, R8 ;  /* 0x0000000800007202 */ /* 0x000fe40000000f00 */
[----:B------:R-:W-:Y:S02]  /*130c0*/  @P3 SHF.R.U32.HI R0, RZ, c[0x0][0x4f0], R5 ;  /* 0x00013c00ff003a19 */ /* 0x000fe40000011605 */
[----:B------:R-:W-:Y:S02]  /*130d0*/  IADD3 R3, R3, R4, RZ ;  /* 0x0000000403037210 */ /* 0x000fe40007ffe0ff */
[----:B------:R-:W-:Y:S02]  /*130e0*/  SHF.R.S32.HI R5, RZ, 0x1f, R0 ;  /* 0x0000001fff057819 */ /* 0x000fe40000011400 */
[----:B------:R-:W-:Y:S01]  /*130f0*/  IADD3 R4, -R0, RZ, RZ ;  /* 0x000000ff00047210 */ /* 0x000fe20007ffe1ff */
[----:B------:R-:W-:-:S04]  /*13100*/  IMAD.WIDE.U32 R2, R232, c[0x0][0x448], R2 ;  /* 0x00011200e8027a25 */ /* 0x000fc800078e0002 */
        /* <DEDUP_REMOVED lines=15> */
.L_x_306:
[----:B------:R-:W-:Y:S05]  /*13200*/  BRA.DIV ~URZ, `(.L_x_251) ;  /* 0x00003ba27f007947 */ /* 0x000fea000b800000 */
[----:B------:R3:W4:Y:S02]  /*13210*/  SHFL.IDX PT, R0, R17, RZ, 0x1c1f ;  /* 0x001c1fff11007589 */ /* 0x00072400000e0000 */
.L_x_307:
[----:B------:R-:W-:Y:S01]  /*13220*/  BSSY B0, `(.L_x_252) ;  /* 0x00000b3000007945 */ /* 0x000fe20003800000 */
[----:B------:R-:W-:Y:S05]  /*13230*/  @P0 BRA `(.L_x_253) ;  /* 0x00000b1000000947 */ /* 0x000fea0003800000 */
[----:B------:R-:W-:Y:S02]  /*13240*/  ISETP.GE.AND P2, PT, R199, c[0x0][0x3c8], PT ;  /* 0x0000f200c7007a0c */ /* 0x000fe40003f46270 */
[----:B------:R-:W-:Y:S02]  /*13250*/  ISETP.GE.AND P1, PT, R241, c[0x0][0x3c8], PT ;  /* 0x0000f200f1007a0c */ /* 0x000fe40003f26270 */
[----:B------:R-:W-:Y:S02]  /*13260*/  ISETP.GE.AND P0, PT, R240, c[0x0][0x3c8], PT ;  /* 0x0000f200f0007a0c */ /* 0x000fe40003f06270 */
[----:B------:R-:W-:Y:S02]  /*13270*/  ISETP.GE.AND P6, PT, R239, c[0x0][0x3c8], PT ;  /* 0x0000f200ef007a0c */ /* 0x000fe40003fc6270 */
[----:B------:R-:W-:-:S02]  /*13280*/  ISETP.GE.AND P5, PT, R238, c[0x0][0x3c8], PT ;  /* 0x0000f200ee007a0c */ /* 0x000fc40003fa6270 */
[----:B------:R-:W-:Y:S02]  /*13290*/  SHF.R.S32.HI R8, RZ, 0x1f, R241 ;  /* 0x0000001fff087819 */ /* 0x000fe400000114f1 */
[----:B------:R-:W-:Y:S01]  /*132a0*/  SHF.R.S32.HI R5, RZ, 0x1f, R240 ;  /* 0x0000001fff057819 */ /* 0x000fe200000114f0 */
[----:B----4-:R-:W-:Y:S01]  /*132b0*/  @!P2 IMAD.MOV.U32 R2, RZ, RZ, R0 ;  /* 0x000000ffff02a224 */ /* 0x010fe200078e0000 */
[----:B------:R-:W-:Y:S01]  /*132c0*/  ISETP.GE.AND P4, PT, R237, c[0x0][0x3c8], PT ;  /* 0x0000f200ed007a0c */ /* 0x000fe20003f86270 */
[----:B--2---:R-:W-:Y:S01]  /*132d0*/  @!P2 IMAD.MOV.U32 R3, RZ, RZ, R4 ;  /* 0x000000ffff03a224 */ /* 0x004fe200078e0004 */
[----:B------:R-:W-:-:S03]  /*132e0*/  SHF.R.S32.HI R10, RZ, 0x1f, R239 ;  /* 0x0000001fff0a7819 */ /* 0x000fc600000114ef */
[----:B------:R-:W-:Y:S01]  /*132f0*/  @!P2 IMAD.WIDE R6, R199, 0x4, R2 ;  /* 0x00000004c706a825 */ /* 0x000fe200078e0202 */
[----:B------:R-:W-:-:S04]  /*13300*/  @!P1 LEA R2, P3, R241, R0, 0x2 ;  /* 0x00000000f1029211 */ /* 0x000fc800078610ff */
[----:B------:R2:W-:Y:S01]  /*13310*/  @!P2 ST.E.64 [R6.64], R160 ;  /* 0x000000a00600a985 */ /* 0x0005e2000c101b06 */
[----:B------:R-:W-:Y:S02]  /*13320*/  @!P1 LEA.HI.X R3, R241, R4, R8, 0x2, P3 ;  /* 0x00000004f1039211 */ /* 0x000fe400018f1408 */
[----:B------:R-:W-:-:S03]  /*13330*/  ISETP.GE.AND P3, PT, R236, c[0x0][0x3c8], PT ;  /* 0x0000f200ec007a0c */ /* 0x000fc60003f66270 */
[----:B------:R4:W-:Y:S01]  /*13340*/  @!P1 ST.E.64 [R2.64], R144 ;  /* 0x0000009002009985 */ /* 0x0009e2000c101b06 */
[----:B--2---:R-:W-:-:S04]  /*13350*/  @!P0 LEA R6, P2, R240, R0, 0x2 ;  /* 0x00000000f0068211 */ /* 0x004fc800078410ff */
[----:B------:R-:W-:Y:S02]  /*13360*/  @!P0 LEA.HI.X R7, R240, R4, R5, 0x2, P2 ;  /* 0x00000004f0078211 */ /* 0x000fe400010f1405 */
[-C--:B----4-:R-:W-:Y:S02]  /*13370*/  @!P6 LEA R2, P1, R239, R0.reuse, 0x2 ;  /* 0x00000000ef02e211 */ /* 0x090fe400078210ff */
[----:B------:R-:W-:Y:S01]  /*13380*/  SHF.R.S32.HI R5, RZ, 0x1f, R238 ;  /* 0x0000001fff057819 */ /* 0x000fe200000114ee */
[----:B------:R2:W-:Y:S01]  /*13390*/  @!P0 ST.E.64 [R6.64], R148 ;  /* 0x0000009406008985 */ /* 0x0005e2000c101b06 */
[----:B------:R-:W-:Y:S02]  /*133a0*/  @!P5 LEA R8, P0, R238, R0, 0x2 ;  /* 0x00000000ee08d211 */ /* 0x000fe400078010ff */
[----:B------:R-:W-:Y:S02]  /*133b0*/  ISETP.GE.AND P2, PT, R235, c[0x0][0x3c8], PT ;  /* 0x0000f200eb007a0c */ /* 0x000fe40003f46270 */
[----:B------:R-:W-:-:S02]  /*133c0*/  @!P6 LEA.HI.X R3, R239, R4, R10, 0x2, P1 ;  /* 0x00000004ef03e211 */ /* 0x000fc400008f140a */
[----:B------:R-:W-:Y:S02]  /*133d0*/  @!P5 LEA.HI.X R9, R238, R4, R5, 0x2, P0 ;  /* 0x00000004ee09d211 */ /* 0x000fe400000f1405 */
[----:B------:R-:W-:Y:S01]  /*133e0*/  ISETP.GE.AND P1, PT, R234, c[0x0][0x3c8], PT ;  /* 0x0000f200ea007a0c */ /* 0x000fe20003f26270 */
[----:B------:R4:W-:Y:S01]  /*133f0*/  @!P6 ST.E.64 [R2.64], R152 ;  /* 0x000000980200e985 */ /* 0x0009e2000c101b06 */
[----:B------:R-:W-:Y:S02]  /*13400*/  ISETP.GE.AND P6, PT, R231, c[0x0][0x3c8], PT ;  /* 0x0000f200e7007a0c */ /* 0x000fe40003fc6270 */
[----:B------:R-:W-:Y:S01]  /*13410*/  IADD3 R5, R199, 0x70, RZ ;  /* 0x00000070c7057810 */ /* 0x000fe20007ffe0ff */
[----:B------:R5:W-:Y:S01]  /*13420*/  @!P5 ST.E.64 [R8.64], R156 ;  /* 0x0000009c0800d985 */ /* 0x000be2000c101b06 */
[----:B--2---:R-:W-:-:S04]  /*13430*/  @!P4 LEA R6, P0, R237, R0, 0x2 ;  /* 0x00000000ed06c211 */ /* 0x004fc800078010ff */
[----:B------:R-:W-:Y:S02]  /*13440*/  @!P4 LEA.HI.X R7, R237, R4, R252, 0x2, P0 ;  /* 0x00000004ed07c211 */ /* 0x000fe400000f14fc */
[----:B------:R-:W-:-:S03]  /*13450*/  ISETP.GE.AND P0, PT, R233, c[0x0][0x3c8], PT ;  /* 0x0000f200e9007a0c */ /* 0x000fc60003f06270 */
[----:B------:R2:W-:Y:S01]  /*13460*/  @!P4 ST.E.64 [R6.64], R24 ;  /* 0x000000180600c985 */ /* 0x0005e2000c101b06 */
[CC--:B----4-:R-:W-:Y:S02]  /*13470*/  @!P3 LEA R2, P5, R236.reuse, R0.reuse, 0x2 ;  /* 0x00000000ec02b211 */ /* 0x0d0fe400078a10ff */
[C---:B------:R-:W-:Y:S02]  /*13480*/  @!P2 LEA R10, P4, R235.reuse, R0, 0x2 ;  /* 0x00000000eb0aa211 */ /* 0x040fe400078810ff */
[-C--:B------:R-:W-:Y:S02]  /*13490*/  @!P3 LEA.HI.X R3, R236, R4.reuse, R251, 0x2, P5 ;  /* 0x00000004ec03b211 */ /* 0x080fe400028f14fb */
[----:B------:R-:W-:-:S03]  /*134a0*/  @!P2 LEA.HI.X R11, R235, R4, R250, 0x2, P4 ;  /* 0x00000004eb0ba211 */ /* 0x000fc600020f14fa */
[----:B------:R4:W-:Y:S01]  /*134b0*/  @!P3 ST.E.64 [R2.64], R28 ;  /* 0x0000001c0200b985 */ /* 0x0009e2000c101b06 */
[----:B-----5:R-:W-:-:S03]  /*134c0*/  @!P0 LEA R8, P4, R233, R0, 0x2 ;  /* 0x00000000e9088211 */ /* 0x020fc600078810ff */
[----:B------:R5:W-:Y:S01]  /*134d0*/  @!P2 ST.E.64 [R10.64], R162 ;  /* 0x000000a20a00a985 */ /* 0x000be2000c101b06 */
[----:B------:R-:W-:Y:S02]  /*134e0*/  @!P0 LEA.HI.X R9, R233, R4, R248, 0x2, P4 ;  /* 0x00000004e9098211 */ /* 0x000fe400020f14f8 */
[----:B------:R-:W-:Y:S02]  /*134f0*/  ISETP.GE.AND P4, PT, R5, c[0x0][0x3c8], PT ;  /* 0x0000f20005007a0c */ /* 0x000fe40003f86270 */
[----:B--2---:R-:W-:-:S04]  /*13500*/  @!P1 LEA R6, P3, R234, R0, 0x2 ;  /* 0x00000000ea069211 */ /* 0x004fc800078610ff */
[----:B------:R-:W-:-:S05]  /*13510*/  @!P1 LEA.HI.X R7, R234, R4, R249, 0x2, P3 ;  /* 0x00000004ea079211 */ /* 0x000fca00018f14f9 */
[----:B------:R2:W-:Y:S01]  /*13520*/  @!P1 ST.E.64 [R6.64], R36 ;  /* 0x0000002406009985 */ /* 0x0005e2000c101b06 */
[C---:B----4-:R-:W-:Y:S02]  /*13530*/  IADD3 R3, R199.reuse, 0x58, RZ ;  /* 0x00000058c7037810 */ /* 0x050fe40007ffe0ff */
[----:B------:R-:W-:Y:S01]  /*13540*/  IADD3 R2, R199, 0x60, RZ ;  /* 0x00000060c7027810 */ /* 0x000fe20007ffe0ff */
[----:B------:R4:W-:Y:S01]  /*13550*/  @!P0 ST.E.64 [R8.64], R32 ;  /* 0x0000002008008985 */ /* 0x0009e2000c101b06 */
[----:B------:R-:W-:Y:S02]  /*13560*/  ISETP.GE.AND P2, PT, R3, c[0x0][0x3c8], PT ;  /* 0x0000f20003007a0c */ /* 0x000fe40003f46270 */
[----:B------:R-:W-:Y:S02]  /*13570*/  ISETP.GE.AND P5, PT, R2, c[0x0][0x3c8], PT ;  /* 0x0000f20002007a0c */ /* 0x000fe40003fa6270 */
[----:B-----5:R-:W-:Y:S02]  /*13580*/  @!P6 LEA R10, P0, R231, R0, 0x2 ;  /* 0x00000000e70ae211 */ /* 0x020fe400078010ff */
[----:B------:R-:W-:-:S02]  /*13590*/  SHF.R.S32.HI R13, RZ, 0x1f, R2 ;  /* 0x0000001fff0d7819 */ /* 0x000fc40000011402 */
[----:B--2---:R-:W-:Y:S02]  /*135a0*/  IADD3 R6, R199, 0x68, RZ ;  /* 0x00000068c7067810 */ /* 0x004fe40007ffe0ff */
[----:B------:R-:W-:Y:S02]  /*135b0*/  SHF.R.S32.HI R7, RZ, 0x1f, R231 ;  /* 0x0000001fff077819 */ /* 0x000fe400000114e7 */
[----:B------:R-:W-:Y:S02]  /*135c0*/  ISETP.GE.AND P3, PT, R6, c[0x0][0x3c8], PT ;  /* 0x0000f20006007a0c */ /* 0x000fe40003f66270 */
[----:B----4-:R-:W-:Y:S02]  /*135d0*/  SHF.R.S32.HI R9, RZ, 0x1f, R3 ;  /* 0x0000001fff097819 */ /* 0x010fe40000011403 */
[----:B------:R-:W-:Y:S02]  /*135e0*/  @!P2 LEA R8, P1, R3, R0, 0x2 ;  /* 0x000000000308a211 */ /* 0x000fe400078210ff */
[----:B------:R-:W-:-:S02]  /*135f0*/  @!P6 LEA.HI.X R11, R231, R4, R7, 0x2, P0 ;  /* 0x00000004e70be211 */ /* 0x000fc400000f1407 */
[----:B------:R-:W-:Y:S02]  /*13600*/  @!P2 LEA.HI.X R9, R3, R4, R9, 0x2, P1 ;  /* 0x000000040309a211 */ /* 0x000fe400008f1409 */
[----:B------:R-:W-:Y:S01]  /*13610*/  IADD3 R3, R199, 0x78, RZ ;  /* 0x00000078c7037810 */ /* 0x000fe20007ffe0ff */
[----:B------:R2:W-:Y:S01]  /*13620*/  @!P6 ST.E.64 [R10.64], R44 ;  /* 0x0000002c0a00e985 */ /* 0x0005e2000c101b06 */
[C---:B------:R-:W-:Y:S02]  /*13630*/  @!P5 LEA R12, P0, R2.reuse, R0, 0x2 ;  /* 0x00000000020cd211 */ /* 0x040fe400078010ff */
[----:B------:R-:W-:Y:S01]  /*13640*/  SHF.R.S32.HI R7, RZ, 0x1f, R5 ;  /* 0x0000001fff077819 */ /* 0x000fe20000011405 */
[----:B------:R4:W-:Y:S01]  /*13650*/  @!P2 ST.E.64 [R8.64], R40 ;  /* 0x000000280800a985 */ /* 0x0009e2000c101b06 */
[----:B------:R-:W-:Y:S02]  /*13660*/  ISETP.GE.AND P2, PT, R3, c[0x0][0x3c8], PT ;  /* 0x0000f20003007a0c */ /* 0x000fe40003f46270 */
[----:B------:R-:W-:-:S02]  /*13670*/  @!P5 LEA.HI.X R13, R2, R4, R13, 0x2, P0 ;  /* 0x00000004020dd211 */ /* 0x000fc400000f140d */
[----:B------:R-:W-:-:S03]  /*13680*/  IADD3 R2, R199, 0x80, RZ ;  /* 0x00000080c7027810 */ /* 0x000fc60007ffe0ff */
[----:B------:R5:W-:Y:S01]  /*13690*/  @!P5 ST.E.64 [R12.64], R52 ;  /* 0x000000340c00d985 */ /* 0x000be2000c101b06 */
[----:B------:R-:W-:Y:S02]  /*136a0*/  ISETP.GE.AND P5, PT, R2, c[0x0][0x3c8], PT ;  /* 0x0000f20002007a0c */ /* 0x000fe40003fa6270 */
[CC--:B--2---:R-:W-:Y:S02]  /*136b0*/  @!P4 LEA R10, P0, R5.reuse, R0.reuse, 0x2 ;  /* 0x00000000050ac211 */ /* 0x0c4fe400078010ff */
[----:B----4-:R-:W-:Y:S02]  /*136c0*/  SHF.R.S32.HI R9, RZ, 0x1f, R6 ;  /* 0x0000001fff097819 */ /* 0x010fe40000011406 */
[C---:B------:R-:W-:Y:S02]  /*136d0*/  @!P3 LEA R8, P1, R6.reuse, R0, 0x2 ;  /* 0x000000000608b211 */ /* 0x040fe400078210ff */
[-C--:B------:R-:W-:Y:S02]  /*136e0*/  @!P4 LEA.HI.X R11, R5, R4.reuse, R7, 0x2, P0 ;  /* 0x00000004050bc211 */ /* 0x080fe400000f1407 */
[----:B------:R-:W-:-:S02]  /*136f0*/  @!P3 LEA.HI.X R9, R6, R4, R9, 0x2, P1 ;  /* 0x000000040609b211 */ /* 0x000fc400008f1409 */
[C---:B------:R-:W-:Y:S02]  /*13700*/  IADD3 R6, R199.reuse, 0x88, RZ ;  /* 0x00000088c7067810 */ /* 0x040fe40007ffe0ff */
[----:B------:R-:W-:Y:S01]  /*13710*/  IADD3 R5, R199, 0x90, RZ ;  /* 0x00000090c7057810 */ /* 0x000fe20007ffe0ff */
[----:B------:R2:W-:Y:S01]  /*13720*/  @!P3 ST.E.64 [R8.64], R48 ;  /* 0x000000300800b985 */ /* 0x0005e2000c101b06 */
[----:B------:R-:W-:Y:S02]  /*13730*/  ISETP.GE.AND P3, PT, R6, c[0x0][0x3c8], PT ;  /* 0x0000f20006007a0c */ /* 0x000fe40003f66270 */
[----:B------:R-:W-:Y:S01]  /*13740*/  ISETP.GE.AND P6, PT, R5, c[0x0][0x3c8], PT ;  /* 0x0000f20005007a0c */ /* 0x000fe20003fc6270 */
[----:B------:R4:W-:Y:S01]  /*13750*/  @!P4 ST.E.64 [R10.64], R60 ;  /* 0x0000003c0a00c985 */ /* 0x0009e2000c101b06 */
[----:B------:R-:W-:Y:S02]  /*13760*/  SHF.R.S32.HI R7, RZ, 0x1f, R2 ;  /* 0x0000001fff077819 */ /* 0x000fe40000011402 */
[----:B-----5:R-:W-:-:S02]  /*13770*/  @!P5 LEA R12, P0, R2, R0, 0x2 ;  /* 0x00000000020cd211 */ /* 0x020fc400078010ff */
[C---:B------:R-:W-:Y:S02]  /*13780*/  ISETP.GE.AND P4, PT, R2.reuse, c[0x0][0x3c8], PT ;  /* 0x0000f20002007a0c */ /* 0x040fe40003f86270 */
[----:B------:R-:W-:Y:S02]  /*13790*/  @!P5 LEA.HI.X R13, R2, R4, R7, 0x2, P0 ;  /* 0x00000004020dd211 */ /* 0x000fe400000f1407 */
[C---:B------:R-:W-:Y:S02]  /*137a0*/  IADD3 R7, R199.reuse, 0xa0, RZ ;  /* 0x000000a0c7077810 */ /* 0x040fe40007ffe0ff */
[----:B------:R-:W-:Y:S02]  /*137b0*/  IADD3 R2, R199, 0xb0, RZ ;  /* 0x000000b0c7027810 */ /* 0x000fe40007ffe0ff */
[----:B------:R-:W-:Y:S02]  /*137c0*/  ISETP.GE.AND P5, PT, R7, c[0x0][0x3c8], PT ;  /* 0x0000f20007007a0c */ /* 0x000fe40003fa6270 */
[----:B------:R-:W-:-:S02]  /*137d0*/  @!P6 LEA R14, P0, R5, R0, 0x2 ;  /* 0x00000000050ee211 */ /* 0x000fc400078010ff */
[----:B--2---:R-:W-:Y:S02]  /*137e0*/  SHF.R.S32.HI R9, RZ, 0x1f, R3 ;  /* 0x0000001fff097819 */ /* 0x004fe40000011403 */
[----:B------:R-:W-:-:S04]  /*137f0*/  @!P2 LEA R8, P1, R3, R0, 0x2 ;  /* 0x000000000308a211 */ /* 0x000fc800078210ff */
[----:B------:R-:W-:Y:S02]  /*13800*/  @!P2 LEA.HI.X R9, R3, R4, R9, 0x2, P1 ;  /* 0x000000040309a211 */ /* 0x000fe400008f1409 */
[----:B----4-:R-:W-:Y:S02]  /*13810*/  @!P3 LEA R10, P1, R6, R0, 0x2 ;  /* 0x00000000060ab211 */ /* 0x010fe400078210ff */
[----:B------:R-:W-:Y:S01]  /*13820*/  SHF.R.S32.HI R3, RZ, 0x1f, R5 ;  /* 0x0000001fff037819 */ /* 0x000fe20000011405 */
[----:B------:R2:W-:Y:S03]  /*13830*/  @!P2 ST.E.64 [R8.64], R56 ;  /* 0x000000380800a985 */ /* 0x0005e6000c101b06 */
[----:B------:R-:W-:Y:S01]  /*13840*/  @!P6 LEA.HI.X R15, R5, R4, R3, 0x2, P0 ;  /* 0x00000004050fe211 */ /* 0x000fe200000f1403 */
[----:B------:R4:W-:Y:S01]  /*13850*/  @!P4 ST.E.64 [R12.64], R68 ;  /* 0x000000440c00c985 */ /* 0x0009e2000c101b06 */
[----:B------:R-:W-:-:S02]  /*13860*/  IADD3 R3, R199, 0xa8, RZ ;  /* 0x000000a8c7037810 */ /* 0x000fc40007ffe0ff */
[----:B------:R-:W-:Y:S02]  /*13870*/  SHF.R.S32.HI R5, RZ, 0x1f, R7 ;  /* 0x0000001fff057819 */ /* 0x000fe40000011407 */
[----:B--2---:R-:W-:Y:S02]  /*13880*/  IADD3 R8, R199, 0x98, RZ ;  /* 0x00000098c7087810 */ /* 0x004fe40007ffe0ff */
[----:B------:R-:W-:Y:S02]  /*13890*/  SHF.R.S32.HI R9, RZ, 0x1f, R6 ;  /* 0x0000001fff097819 */ /* 0x000fe40000011406 */
[----:B------:R-:W-:Y:S02]  /*138a0*/  ISETP.GE.AND P2, PT, R8, c[0x0][0x3c8], PT ;  /* 0x0000f20008007a0c */ /* 0x000fe40003f46270 */
[----:B------:R-:W-:Y:S02]  /*138b0*/  @!P3 LEA.HI.X R11, R6, R4, R9, 0x2, P1 ;  /* 0x00000004060bb211 */ /* 0x000fe400008f1409 */
[----:B------:R-:W-:-:S02]  /*138c0*/  SHF.R.S32.HI R6, RZ, 0x1f, R8 ;  /* 0x0000001fff067819 */ /* 0x000fc40000011408 */
[----:B----4-:R-:W-:Y:S01]  /*138d0*/  @!P5 LEA R12, P0, R7, R0, 0x2 ;  /* 0x00000000070cd211 */ /* 0x010fe200078010ff */
[----:B------:R2:W-:Y:S01]  /*138e0*/  @!P3 ST.E.64 [R10.64], R64 ;  /* 0x000000400a00b985 */ /* 0x0005e2000c101b06 */
[----:B------:R-:W-:Y:S02]  /*138f0*/  ISETP.GE.AND P3, PT, R3, c[0x0][0x3c8], PT ;  /* 0x0000f20003007a0c */ /* 0x000fe40003f66270 */
[----:B------:R-:W-:Y:S01]  /*13900*/  @!P5 LEA.HI.X R13, R7, R4, R5, 0x2, P0 ;  /* 0x00000004070dd211 */ /* 0x000fe200000f1405 */
[----:B------:R-:W-:Y:S01]  /*13910*/  @!P6 ST.E.64 [R14.64], R76 ;  /* 0x0000004c0e00e985 */ /* 0x000fe2000c101b06 */
[----:B------:R-:W-:Y:S02]  /*13920*/  ISETP.GE.AND P6, PT, R2, c[0x0][0x3c8], PT ;  /* 0x0000f20002007a0c */ /* 0x000fe40003fc6270 */
[----:B------:R-:W-:Y:S02]  /*13930*/  IADD3 R5, R199, 0xc0, RZ ;  /* 0x000000c0c7057810 */ /* 0x000fe40007ffe0ff */
[----:B------:R-:W-:-:S02]  /*13940*/  SHF.R.S32.HI R7, RZ, 0x1f, R3 ;  /* 0x0000001fff077819 */ /* 0x000fc40000011403 */
[----:B------:R-:W-:Y:S02]  /*13950*/  ISETP.GE.AND P4, PT, R5, c[0x0][0x3c8], PT ;  /* 0x0000f20005007a0c */ /* 0x000fe40003f86270 */
[----:B--2---:R-:W-:-:S04]  /*13960*/  @!P2 LEA R10, P1, R8, R0, 0x2 ;  /* 0x00000000080aa211 */ /* 0x004fc800078210ff */
[----:B------:R-:W-:Y:S02]  /*13970*/  @!P2 LEA.HI.X R11, R8, R4, R6, 0x2, P1 ;  /* 0x00000004080ba211 */ /* 0x000fe400008f1406 */
[----:B------:R-:W-:Y:S02]  /*13980*/  IADD3 R6, R199, 0xb8, RZ ;  /* 0x000000b8c7067810 */ /* 0x000fe40007ffe0ff */
[C---:B------:R-:W-:Y:S01]  /*13990*/  @!P3 LEA R8, P1, R3.reuse, R0, 0x2 ;  /* 0x000000000308b211 */ /* 0x040fe200078210ff */
[----:B------:R2:W-:Y:S01]  /*139a0*/  @!P2 ST.E.64 [R10.64], R72 ;  /* 0x000000480a00a985 */ /* 0x0005e2000c101b06 */
[----:B------:R-:W-:Y:S02]  /*139b0*/  ISETP.GE.AND P2, PT, R6, c[0x0][0x3c8], PT ;  /* 0x0000f20006007a0c */ /* 0x000fe40003f46270 */
[----:B------:R-:W-:Y:S01]  /*139c0*/  @!P3 LEA.HI.X R9, R3, R4, R7, 0x2, P1 ;  /* 0x000000040309b211 */ /* 0x000fe200008f1407 */
[----:B------:R-:W-:Y:S01]  /*139d0*/  @!P5 ST.E.64 [R12.64], R84 ;  /* 0x000000540c00d985 */ /* 0x000fe2000c101b06 */
[----:B------:R-:W-:-:S02]  /*139e0*/  IADD3 R3, R199, 0xc8, RZ ;  /* 0x000000c8c7037810 */ /* 0x000fc40007ffe0ff */
[----:B------:R-:W-:Y:S01]  /*139f0*/  SHF.R.S32.HI R7, RZ, 0x1f, R5 ;  /* 0x0000001fff077819 */ /* 0x000fe20000011405 */
[----:B------:R4:W-:Y:S01]  /*13a00*/  @!P3 ST.E.64 [R8.64], R80 ;  /* 0x000000500800b985 */ /* 0x0009e2000c101b06 */
[----:B------:R-:W-:Y:S02]  /*13a10*/  ISETP.GE.AND P1, PT, R3, c[0x0][0x3c8], PT ;  /* 0x0000f20003007a0c */ /* 0x000fe40003f26270 */
[----:B--2---:R-:W-:Y:S02]  /*13a20*/  SHF.R.S32.HI R11, RZ, 0x1f, R2 ;  /* 0x0000001fff0b7819 */ /* 0x004fe40000011402 */
[----:B------:R-:W-:-:S04]  /*13a30*/  @!P6 LEA R10, P0, R2, R0, 0x2 ;  /* 0x00000000020ae211 */ /* 0x000fc800078010ff */
[----:B------:R-:W-:Y:S02]  /*13a40*/  @!P6 LEA.HI.X R11, R2, R4, R11, 0x2, P0 ;  /* 0x00000004020be211 */ /* 0x000fe400000f140b */
[----:B------:R-:W-:Y:S02]  /*13a50*/  IADD3 R2, R199, 0xd0, RZ ;  /* 0x000000d0c7027810 */ /* 0x000fe40007ffe0ff */
[----:B----4-:R-:W-:Y:S01]  /*13a60*/  SHF.R.S32.HI R9, RZ, 0x1f, R6 ;  /* 0x0000001fff097819 */ /* 0x010fe20000011406 */
[----:B------:R2:W-:Y:S01]  /*13a70*/  @!P6 ST.E.64 [R10.64], R92 ;  /* 0x0000005c0a00e985 */ /* 0x0005e2000c101b06 */
[-C--:B------:R-:W-:Y:S02]  /*13a80*/  @!P2 LEA R8, P3, R6, R0.reuse, 0x2 ;  /* 0x000000000608a211 */ /* 0x080fe400078610ff */
[----:B------:R-:W-:Y:S02]  /*13a90*/  @!P4 LEA R12, P0, R5, R0, 0x2 ;  /* 0x00000000050cc211 */ /* 0x000fe400078010ff */
[----:B------:R-:W-:-:S02]  /*13aa0*/  ISETP.GE.AND P5, PT, R2, c[0x0][0x3c8], PT ;  /* 0x0000f20002007a0c */ /* 0x000fc40003fa6270 */
[-C--:B------:R-:W-:Y:S02]  /*13ab0*/  @!P2 LEA.HI.X R9, R6, R4.reuse, R9, 0x2, P3 ;  /* 0x000000040609a211 */ /* 0x080fe400018f1409 */
[----:B------:R-:W-:Y:S02]  /*13ac0*/  @!P4 LEA.HI.X R13, R5, R4, R7, 0x2, P0 ;  /* 0x00000004050dc211 */ /* 0x000fe400000f1407 */
[C---:B------:R-:W-:Y:S01]  /*13ad0*/  IADD3 R6, R199.reuse, 0xd8, RZ ;  /* 0x000000d8c7067810 */ /* 0x040fe20007ffe0ff */
[----:B------:R4:W-:Y:S01]  /*13ae0*/  @!P2 ST.E.64 [R8.64], R88 ;  /* 0x000000580800a985 */ /* 0x0009e2000c101b06 */
[----:B------:R-:W-:Y:S02]  /*13af0*/  IADD3 R7, R199, 0xe0, RZ ;  /* 0x000000e0c7077810 */ /* 0x000fe40007ffe0ff */
[----:B------:R-:W-:Y:S01]  /*13b00*/  SHF.R.S32.HI R5, RZ, 0x1f, R2 ;  /* 0x0000001fff057819 */ /* 0x000fe20000011402 */
[----:B------:R5:W-:Y:S01]  /*13b10*/  @!P4 ST.E.64 [R12.64], R100 ;  /* 0x000000640c00c985 */ /* 0x000be2000c101b06 */
[----:B------:R-:W-:-:S02]  /*13b20*/  ISETP.GE.AND P4, PT, R6, c[0x0][0x3c8], PT ;  /* 0x0000f20006007a0c */ /* 0x000fc40003f86270 */
[----:B------:R-:W-:Y:S02]  /*13b30*/  ISETP.GE.AND P6, PT, R7, c[0x0][0x3c8], PT ;  /* 0x0000f20007007a0c */ /* 0x000fe40003fc6270 */
[----:B--2---:R-:W-:-:S04]  /*13b40*/  @!P5 LEA R10, P0, R2, R0, 0x2 ;  /* 0x00000000020ad211 */ /* 0x004fc800078010ff */
[----:B------:R-:W-:Y:S02]  /*13b50*/  @!P5 LEA.HI.X R11, R2, R4, R5, 0x2, P0 ;  /* 0x00000004020bd211 */ /* 0x000fe400000f1405 */
[----:B------:R-:W-:Y:S02]  /*13b60*/  IADD3 R5, R199, 0xe8, RZ ;  /* 0x000000e8c7057810 */ /* 0x000fe40007ffe0ff */
[----:B------:R-:W-:Y:S02]  /*13b70*/  SHF.R.S32.HI R2, RZ, 0x1f, R6 ;  /* 0x0000001fff027819 */ /* 0x000fe40000011406 */
[----:B------:R-:W-:Y:S02]  /*13b80*/  ISETP.GE.AND P3, PT, R5, c[0x0][0x3c8], PT ;  /* 0x0000f20005007a0c */ /* 0x000fe40003f66270 */
[----:B----4-:R-:W-:Y:S02]  /*13b90*/  SHF.R.S32.HI R9, RZ, 0x1f, R3 ;  /* 0x0000001fff097819 */ /* 0x010fe40000011403 */
[----:B------:R-:W-:-:S02]  /*13ba0*/  @!P1 LEA R8, P2, R3, R0, 0x2 ;  /* 0x0000000003089211 */ /* 0x000fc400078410ff */
[----:B-----5:R-:W-:Y:S02]  /*13bb0*/  @!P6 LEA R12, P0, R7, R0, 0x2 ;  /* 0x00000000070ce211 */ /* 0x020fe400078010ff */
[----:B------:R-:W-:Y:S02]  /*13bc0*/  @!P1 LEA.HI.X R9, R3, R4, R9, 0x2, P2 ;  /* 0x0000000403099211 */ /* 0x000fe400010f1409 */
[----:B------:R-:W-:-:S03]  /*13bd0*/  IADD3 R3, R199, 0xf0, RZ ;  /* 0x000000f0c7037810 */ /* 0x000fc60007ffe0ff */
[----:B------:R2:W-:Y:S01]  /*13be0*/  @!P1 ST.E.64 [R8.64], R96 ;  /* 0x0000006008009985 */ /* 0x0005e2000c101b06 */
[C---:B------:R-:W-:Y:S02]  /*13bf0*/  @!P4 LEA R14, P1, R6.reuse, R0, 0x2 ;  /* 0x00000000060ec211 */ /* 0x040fe400078210ff */
[----:B------:R-:W-:Y:S01]  /*13c00*/  ISETP.GE.AND P2, PT, R3, c[0x0][0x3c8], PT ;  /* 0x0000f20003007a0c */ /* 0x000fe20003f46270 */
[----:B------:R4:W-:Y:S01]  /*13c10*/  @!P5 ST.E.64 [R10.64], R108 ;  /* 0x0000006c0a00d985 */ /* 0x0009e2000c101b06 */
[----:B------:R-:W-:Y:S02]  /*13c20*/  @!P4 LEA.HI.X R15, R6, R4, R2, 0x2, P1 ;  /* 0x00000004060fc211 */ /* 0x000fe400008f1402 */
[----:B------:R-:W-:Y:S02]  /*13c30*/  IADD3 R2, R199, 0xf8, RZ ;  /* 0x000000f8c7027810 */ /* 0x000fe40007ffe0ff */
[----:B------:R-:W-:Y:S01]  /*13c40*/  SHF.R.S32.HI R6, RZ, 0x1f, R5 ;  /* 0x0000001fff067819 */ /* 0x000fe20000011405 */
[----:B------:R1:W-:Y:S01]  /*13c50*/  @!P4 ST.E.64 [R14.64], R166 ;  /* 0x000000a60e00c985 */ /* 0x0003e2000c101b06 */
[----:B------:R-:W-:-:S02]  /*13c60*/  ISETP.GE.AND P1, PT, R2, c[0x0][0x3c8], PT ;  /* 0x0000f20002007a0c */ /* 0x000fc40003f26270 */
[----:B--2---:R-:W-:-:S04]  /*13c70*/  SHF.R.S32.HI R8, RZ, 0x1f, R7 ;  /* 0x0000001fff087819 */ /* 0x004fc80000011407 */
[----:B------:R-:W-:Y:S02]  /*13c80*/  @!P6 LEA.HI.X R13, R7, R4, R8, 0x2, P0 ;  /* 0x00000004070de211 */ /* 0x000fe400000f1408 */
[----:B----4-:R-:W-:-:S03]  /*13c90*/  @!P3 LEA R10, P0, R5, R0, 0x2 ;  /* 0x00000000050ab211 */ /* 0x010fc600078010ff */
[----:B------:R1:W-:Y:S01]  /*13ca0*/  @!P6 ST.E.64 [R12.64], R164 ;  /* 0x000000a40c00e985 */ /* 0x0003e2000c101b06 */
[----:B------:R-:W-:Y:S02]  /*13cb0*/  @!P3 LEA.HI.X R11, R5, R4, R6, 0x2, P0 ;  /* 0x00000004050bb211 */ /* 0x000fe400000f1406 */
[----:B------:R-:W-:Y:S02]  /*13cc0*/  SHF.R.S32.HI R5, RZ, 0x1f, R3 ;  /* 0x0000001fff057819 */ /* 0x000fe40000011403 */
[C---:B------:R-:W-:Y:S01]  /*13cd0*/  @!P2 LEA R8, P0, R3.reuse, R0, 0x2 ;  /* 0x000000000308a211 */ /* 0x040fe200078010ff */
[----:B------:R1:W-:Y:S03]  /*13ce0*/  @!P3 ST.E.64 [R10.64], R120 ;  /* 0x000000780a00b985 */ /* 0x0003e6000c101b06 */
[----:B------:R-:W-:Y:S02]  /*13cf0*/  @!P2 LEA.HI.X R9, R3, R4, R5, 0x2, P0 ;  /* 0x000000040309a211 */ /* 0x000fe400000f1405 */
[----:B------:R-:W-:-:S02]  /*13d00*/  SHF.R.S32.HI R3, RZ, 0x1f, R2 ;  /* 0x0000001fff037819 */ /* 0x000fc40000011402 */
[C---:B------:R-:W-:Y:S01]  /*13d10*/  @!P1 LEA R6, P0, R2.reuse, R0, 0x2 ;  /* 0x0000000002069211 */ /* 0x040fe200078010ff */
[----:B------:R1:W-:Y:S03]  /*13d20*/  @!P2 ST.E.64 [R8.64], R116 ;  /* 0x000000740800a985 */ /* 0x0003e6000c101b06 */
[----:B------:R-:W-:-:S05]  /*13d30*/  @!P1 LEA.HI.X R7, R2, R4, R3, 0x2, P0 ;  /* 0x0000000402079211 */ /* 0x000fca00000f1403 */
[----:B------:R1:W-:Y:S04]  /*13d40*/  @!P1 ST.E.64 [R6.64], R104 ;  /* 0x0000006806009985 */ /* 0x0003e8000c101b06 */
.L_x_253:
[----:B------:R-:W-:Y:S05]  /*13d50*/  BSYNC B0 ;  /* 0x0000000000007941 */ /* 0x000fea0003800000 */
.L_x_252:
[----:B------:R-:W-:Y:S05]  /*13d60*/  BRA.DIV ~URZ, `(.L_x_254) ;  /* 0x000030a27f007947 */ /* 0x000fea000b800000 */
[----:B--2---:R2:W1:Y:S04]  /*13d70*/  SHFL.IDX PT, R4, R16, 0x1, 0x1c1f ;  /* 0x003c1f0010047f89 */ /* 0x00446800000e0000 */
[----:B----4-:R2:W4:Y:S02]  /*13d80*/  SHFL.IDX PT, R0, R17, 0x1, 0x1c1f ;  /* 0x003c1f0011007f89 */ /* 0x01052400000e0000 */
.L_x_308:
[----:B------:R-:W-:-:S13]  /*13d90*/  LOP3.LUT P0, RZ, R219, 0x2, RZ, 0xc0, !PT ;  /* 0x00000002dbff7812 */ /* 0x000fda000780c0ff */
[----:B------:R-:W-:Y:S05]  /*13da0*/  @P0 BRA `(.L_x_249) ;  /* 0x000018a000000947 */ /* 0x000fea0003800000 */
[----:B------:R-:W-:Y:S02]  /*13db0*/  ISETP.GE.AND P2, PT, R199, c[0x0][0x3c8], PT ;  /* 0x0000f200c7007a0c */ /* 0x000fe40003f46270 */
[----:B------:R-:W-:Y:S02]  /*13dc0*/  ISETP.GE.AND P1, PT, R241, c[0x0][0x3c8], PT ;  /* 0x0000f200f1007a0c */ /* 0x000fe40003f26270 */
[----:B------:R-:W-:Y:S02]  /*13dd0*/  ISETP.GE.AND P0, PT, R240, c[0x0][0x3c8], PT ;  /* 0x0000f200f0007a0c */ /* 0x000fe40003f06270 */
[----:B------:R-:W-:Y:S02]  /*13de0*/  ISETP.GE.AND P3, PT, R239, c[0x0][0x3c8], PT ;  /* 0x0000f200ef007a0c */ /* 0x000fe40003f66270 */
[----:B------:R-:W-:Y:S02]  /*13df0*/  ISETP.GE.AND P5, PT, R238, c[0x0][0x3c8], PT ;  /* 0x0000f200ee007a0c */ /* 0x000fe40003fa6270 */
[----:B------:R-:W-:-:S02]  /*13e00*/  SHF.R.S32.HI R5, RZ, 0x1f, R241 ;  /* 0x0000001fff057819 */ /* 0x000fc400000114f1 */
[----:B-1----:R-:W-:Y:S01]  /*13e10*/  SHF.R.S32.HI R10, RZ, 0x1f, R240 ;  /* 0x0000001fff0a7819 */ /* 0x002fe200000114f0 */
[----:B----4-:R-:W-:Y:S02]  /*13e20*/  @!P2 IMAD.MOV.U32 R2, RZ, RZ, R0 ;  /* 0x000000ffff02a224 */ /* 0x010fe400078e0000 */
[----:B------:R-:W-:Y:S01]  /*13e30*/  @!P2 IMAD.MOV.U32 R3, RZ, RZ, R4 ;  /* 0x000000ffff03a224 */ /* 0x000fe200078e0004 */
[----:B------:R-:W-:-:S03]  /*13e40*/  @!P1 LEA R8, P4, R241, R0, 0x2 ;  /* 0x00000000f1089211 */ /* 0x000fc600078810ff */
[----:B------:R-:W-:Y:S01]  /*13e50*/  @!P2 IMAD.WIDE R2, R199, 0x4, R2 ;  /* 0x00000004c702a825 */ /* 0x000fe200078e0202 */
[----:B------:R-:W-:Y:S02]  /*13e60*/  @!P1 LEA.HI.X R9, R241, R4, R5, 0x2, P4 ;  /* 0x00000004f1099211 */ /* 0x000fe400020f1405 */
[----:B------:R-:W-:Y:S02]  /*13e70*/  SHF.R.S32.HI R5, RZ, 0x1f, R239 ;  /* 0x0000001fff057819 */ /* 0x000fe400000114ef */
[----:B------:R1:W-:Y:S01]  /*13e80*/  @!P2 ST.E.64 [R2.64], R124 ;  /* 0x0000007c0200a985 */ /* 0x0003e2000c101b06 */
[C---:B------:R-:W-:Y:S02]  /*13e90*/  @!P0 LEA R6, P2, R240.reuse, R0, 0x2 ;  /* 0x00000000f0068211 */ /* 0x040fe400078410ff */
[----:B------:R-:W-:Y:S01]  /*13ea0*/  ISETP.GE.AND P4, PT, R237, c[0x0][0x3c8], PT ;  /* 0x0000f200ed007a0c */ /* 0x000fe20003f86270 */
[----:B------:R4:W-:Y:S01]  /*13eb0*/  @!P1 ST.E.64 [R8.64], R150 ;  /* 0x0000009608009985 */ /* 0x0009e2000c101b06 */
[----:B------:R-:W-:-:S02]  /*13ec0*/  @!P0 LEA.HI.X R7, R240, R4, R10, 0x2, P2 ;  /* 0x00000004f0078211 */ /* 0x000fc400010f140a */
[----:B------:R-:W-:-:S03]  /*13ed0*/  ISETP.GE.AND P2, PT, R236, c[0x0][0x3c8], PT ;  /* 0x0000f200ec007a0c */ /* 0x000fc60003f46270 */
[----:B------:R5:W-:Y:S01]  /*13ee0*/  @!P0 ST.E.64 [R6.64], R128 ;  /* 0x0000008006008985 */ /* 0x000be2000c101b06 */
[-C--:B------:R-:W-:Y:S02]  /*13ef0*/  @!P5 LEA R10, P0, R238, R0.reuse, 0x2 ;  /* 0x00000000ee0ad211 */ /* 0x080fe400078010ff */
[----:B-1----:R-:W-:-:S04]  /*13f00*/  @!P3 LEA R2, P6, R239, R0, 0x2 ;  /* 0x00000000ef02b211 */ /* 0x002fc800078c10ff */
[----:B------:R-:W-:Y:S02]  /*13f10*/  @!P3 LEA.HI.X R3, R239, R4, R5, 0x2, P6 ;  /* 0x00000004ef03b211 */ /* 0x000fe400030f1405 */
[----:B------:R-:W-:Y:S02]  /*13f20*/  SHF.R.S32.HI R5, RZ, 0x1f, R238 ;  /* 0x0000001fff057819 */ /* 0x000fe400000114ee */
[C---:B----4-:R-:W-:Y:S01]  /*13f30*/  @!P4 LEA R8, P1, R237.reuse, R0, 0x2 ;  /* 0x00000000ed08c211 */ /* 0x050fe200078210ff */
[----:B------:R1:W-:Y:S01]  /*13f40*/  @!P3 ST.E.64 [R2.64], R146 ;  /* 0x000000920200b985 */ /* 0x0003e2000c101b06 */
[----:B------:R-:W-:Y:S02]  /*13f50*/  @!P5 LEA.HI.X R11, R238, R4, R5, 0x2, P0 ;  /* 0x00000004ee0bd211 */ /* 0x000fe400000f1405 */
[----:B-----5:R-:W-:Y:S02]  /*13f60*/  @!P2 LEA R6, P0, R236, R0, 0x2 ;  /* 0x00000000ec06a211 */ /* 0x020fe400078010ff */
[----:B------:R-:W-:Y:S01]  /*13f70*/  @!P4 LEA.HI.X R9, R237, R4, R252, 0x2, P1 ;  /* 0x00000004ed09c211 */ /* 0x000fe200008f14fc */
[----:B------:R4:W-:Y:S01]  /*13f80*/  @!P5 ST.E.64 [R10.64], R154 ;  /* 0x0000009a0a00d985 */ /* 0x0009e2000c101b06 */
[----:B------:R-:W-:-:S02]  /*13f90*/  ISETP.GE.AND P5, PT, R235, c[0x0][0x3c8], PT ;  /* 0x0000f200eb007a0c */ /* 0x000fc40003fa6270 */
[----:B------:R-:W-:Y:S01]  /*13fa0*/  ISETP.GE.AND P6, PT, R234, c[0x0][0x3c8], PT ;  /* 0x0000f200ea007a0c */ /* 0x000fe20003fc6270 */
[----:B------:R5:W-:Y:S01]  /*13fb0*/  @!P4 ST.E.64 [R8.64], R26 ;  /* 0x0000001a0800c985 */ /* 0x000be2000c101b06 */
[----:B------:R-:W-:Y:S02]  /*13fc0*/  @!P2 LEA.HI.X R7, R236, R4, R251, 0x2, P0 ;  /* 0x00000004ec07a211 */ /* 0x000fe400000f14fb */
[----:B------:R-:W-:Y:S02]  /*13fd0*/  ISETP.GE.AND P0, PT, R233, c[0x0][0x3c8], PT ;  /* 0x0000f200e9007a0c */ /* 0x000fe40003f06270 */
[----:B------:R-:W-:Y:S01]  /*13fe0*/  ISETP.GE.AND P4, PT, R231, c[0x0][0x3c8], PT ;  /* 0x0000f200e7007a0c */ /* 0x000fe20003f86270 */
[----:B------:R2:W-:Y:S01]  /*13ff0*/  @!P2 ST.E.64 [R6.64], R22 ;  /* 0x000000160600a985 */ /* 0x0005e2000c101b06 */
[----:B------:R-:W-:-:S03]  /*14000*/  IADD3 R5, R199, 0x68, RZ ;  /* 0x00000068c7057810 */ /* 0x000fc60007ffe0ff */
[----:B------:R-:W-:-:S04]  /*14010*/  @!P5 LEA R12, P1, R235, R0, 0x2 ;  /* 0x00000000eb0cd211 */ /* 0x000fc800078210ff */
[----:B------:R-:W-:Y:S02]  /*14020*/  @!P5 LEA.HI.X R13, R235, R4, R250, 0x2, P1 ;  /* 0x00000004eb0dd211 */ /* 0x000fe400008f14fa */
[----:B-1----:R-:W-:-:S03]  /*14030*/  IADD3 R2, R199, 0x58, RZ ;  /* 0x00000058c7027810 */ /* 0x002fc60007ffe0ff */
[----:B------:R-:W-:Y:S01]  /*14040*/  @!P5 ST.E.64 [R12.64], R158 ;  /* 0x0000009e0c00d985 */ /* 0x000fe2000c101b06 */
[----:B------:R-:W-:Y:S02]  /*14050*/  ISETP.GE.AND P3, PT, R2, c[0x0][0x3c8], PT ;  /* 0x0000f20002007a0c */ /* 0x000fe40003f66270 */
[----:B------:R-:W-:Y:S02]  /*14060*/  SHF.R.S32.HI R3, RZ, 0x1f, R2 ;  /* 0x0000001fff037819 */ /* 0x000fe40000011402 */
[----:B----4-:R-:W-:-:S04]  /*14070*/  @!P6 LEA R10, P2, R234, R0, 0x2 ;  /* 0x00000000ea0ae211 */ /* 0x010fc800078410ff */
[----:B------:R-:W-:Y:S02]  /*14080*/  @!P6 LEA.HI.X R11, R234, R4, R249, 0x2, P2 ;  /* 0x00000004ea0be211 */ /* 0x000fe400010f14f9 */
[-C--:B-----5:R-:W-:Y:S02]  /*14090*/  @!P0 LEA R8, P2, R233, R0.reuse, 0x2 ;  /* 0x00000000e9088211 */ /* 0x0a0fe400078410ff */
[----:B--2---:R-:W-:Y:S01]  /*140a0*/  IADD3 R6, R199, 0x60, RZ ;  /* 0x00000060c7067810 */ /* 0x004fe20007ffe0ff */
[----:B------:R1:W-:Y:S01]  /*140b0*/  @!P6 ST.E.64 [R10.64], R34 ;  /* 0x000000220a00e985 */ /* 0x0003e2000c101b06 */
[C---:B------:R-:W-:Y:S02]  /*140c0*/  @!P3 LEA R14, P1, R2.reuse, R0, 0x2 ;  /* 0x00000000020eb211 */ /* 0x040fe400078210ff */
[-C--:B------:R-:W-:Y:S02]  /*140d0*/  @!P0 LEA.HI.X R9, R233, R4.reuse, R248, 0x2, P2 ;  /* 0x00000004e9098211 */ /* 0x080fe400010f14f8 */
[----:B------:R-:W-:-:S02]  /*140e0*/  @!P3 LEA.HI.X R15, R2, R4, R3, 0x2, P1 ;  /* 0x00000004020fb211 */ /* 0x000fc400008f1403 */
[----:B------:R-:W-:Y:S01]  /*140f0*/  ISETP.GE.AND P3, PT, R6, c[0x0][0x3c8], PT ;  /* 0x0000f20006007a0c */ /* 0x000fe20003f66270 */
[----:B------:R2:W-:Y:S01]  /*14100*/  @!P0 ST.E.64 [R8.64], R30 ;  /* 0x0000001e08008985 */ /* 0x0005e2000c101b06 */
[----:B------:R-:W-:Y:S02]  /*14110*/  ISETP.GE.AND P2, PT, R5, c[0x0][0x3c8], PT ;  /* 0x0000f20005007a0c */ /* 0x000fe40003f46270 */
[C---:B------:R-:W-:Y:S02]  /*14120*/  IADD3 R3, R199.reuse, 0x70, RZ ;  /* 0x00000070c7037810 */ /* 0x040fe40007ffe0ff */
[----:B------:R-:W-:Y:S02]  /*14130*/  IADD3 R7, R199, 0x78, RZ ;  /* 0x00000078c7077810 */ /* 0x000fe40007ffe0ff */
[----:B------:R-:W-:Y:S02]  /*14140*/  ISETP.GE.AND P6, PT, R3, c[0x0][0x3c8], PT ;  /* 0x0000f20003007a0c */ /* 0x000fe40003fc6270 */
[----:B------:R-:W-:-:S03]  /*14150*/  ISETP.GE.AND P5, PT, R7, c[0x0][0x3c8], PT ;  /* 0x0000f20007007a0c */ /* 0x000fc60003fa6270 */
[C---:B------:R-:W-:Y:S02]  /*14160*/  @!P3 LEA R16, P1, R6.reuse, R0, 0x2 ;  /* 0x000000000610b211 */ /* 0x040fe400078210ff */
[----:B-1----:R-:W-:Y:S02]  /*14170*/  SHF.R.S32.HI R11, RZ, 0x1f, R6 ;  /* 0x0000001fff0b7819 */ /* 0x002fe40000011406 */
[----:B------:R-:W-:Y:S02]  /*14180*/  SHF.R.S32.HI R10, RZ, 0x1f, R5 ;  /* 0x0000001fff0a7819 */ /* 0x000fe40000011405 */
[----:B---3--:R-:W-:Y:S02]  /*14190*/  @!P3 LEA.HI.X R17, R6, R4, R11, 0x2, P1 ;  /* 0x000000040611b211 */ /* 0x008fe400008f140b */
[----:B------:R-:W-:Y:S02]  /*141a0*/  ISETP.GE.AND P1, PT, R2, c[0x0][0x3c8], PT ;  /* 0x0000f20002007a0c */ /* 0x000fe40003f26270 */
[----:B--2---:R-:W-:-:S02]  /*141b0*/  SHF.R.S32.HI R9, RZ, 0x1f, R231 ;  /* 0x0000001fff097819 */ /* 0x004fc400000114e7 */
[C---:B------:R-:W-:Y:S02]  /*141c0*/  @!P4 LEA R8, P0, R231.reuse, R0, 0x2 ;  /* 0x00000000e708c211 */ /* 0x040fe400078010ff */
[----:B------:R-:W-:Y:S02]  /*141d0*/  SHF.R.S32.HI R6, RZ, 0x1f, R7 ;  /* 0x0000001fff067819 */ /* 0x000fe40000011407 */
[----:B------:R-:W-:Y:S02]  /*141e0*/  @!P4 LEA.HI.X R9, R231, R4, R9, 0x2, P0 ;  /* 0x00000004e709c211 */ /* 0x000fe400000f1409 */
[----:B------:R-:W-:Y:S02]  /*141f0*/  @!P2 LEA R12, P0, R5, R0, 0x2 ;  /* 0x00000000050ca211 */ /* 0x000fe400078010ff */
[----:B------:R-:W-:Y:S01]  /*14200*/  IADD3 R2, R199, 0x80, RZ ;  /* 0x00000080c7027810 */ /* 0x000fe20007ffe0ff */
[----:B------:R1:W-:Y:S01]  /*14210*/  @!P4 ST.E.64 [R8.64], R42 ;  /* 0x0000002a0800c985 */ /* 0x0003e2000c101b06 */
[----:B------:R-:W-:-:S02]  /*14220*/  @!P2 LEA.HI.X R13, R5, R4, R10, 0x2, P0 ;  /* 0x00000004050da211 */ /* 0x000fc400000f140a */
[----:B------:R-:W-:Y:S01]  /*14230*/  IADD3 R5, R199, 0x88, RZ ;  /* 0x00000088c7057810 */ /* 0x000fe20007ffe0ff */
[----:B------:R-:W-:Y:S01]  /*14240*/  @!P1 ST.E.64 [R14.64], R38 ;  /* 0x000000260e009985 */ /* 0x000fe2000c101b06 */
[----:B------:R-:W-:-:S03]  /*14250*/  @!P6 LEA R10, P1, R3, R0, 0x2 ;  /* 0x00000000030ae211 */ /* 0x000fc600078210ff */
[----:B------:R-:W-:Y:S01]  /*14260*/  @!P3 ST.E.64 [R16.64], R50 ;  /* 0x000000321000b985 */ /* 0x000fe2000c101b06 */
[----:B------:R-:W-:-:S03]  /*14270*/  ISETP.GE.AND P3, PT, R2, c[0x0][0x3c8], PT ;  /* 0x0000f20002007a0c */ /* 0x000fc60003f66270 */
[----:B------:R2:W-:Y:S01]  /*14280*/  @!P2 ST.E.64 [R12.64], R46 ;  /* 0x0000002e0c00a985 */ /* 0x0005e2000c101b06 */
[----:B------:R-:W-:Y:S02]  /*14290*/  ISETP.GE.AND P2, PT, R3, c[0x0][0x3c8], PT ;  /* 0x0000f20003007a0c */ /* 0x000fe40003f46270 */
[----:B-1----:R-:W-:Y:S02]  /*142a0*/  SHF.R.S32.HI R9, RZ, 0x1f, R3 ;  /* 0x0000001fff097819 */ /* 0x002fe40000011403 */
[----:B------:R-:W-:Y:S02]  /*142b0*/  @!P5 LEA R8, P0, R7, R0, 0x2 ;  /* 0x000000000708d211 */ /* 0x000fe400078010ff */
[-C--:B------:R-:W-:Y:S02]  /*142c0*/  @!P6 LEA.HI.X R11, R3, R4.reuse, R9, 0x2, P1 ;  /* 0x00000004030be211 */ /* 0x080fe400008f1409 */
[----:B------:R-:W-:Y:S02]  /*142d0*/  ISETP.GE.AND P6, PT, R5, c[0x0][0x3c8], PT ;  /* 0x0000f20005007a0c */ /* 0x000fe40003fc6270 */
[----:B------:R-:W-:-:S03]  /*142e0*/  @!P5 LEA.HI.X R9, R7, R4, R6, 0x2, P0 ;  /* 0x000000040709d211 */ /* 0x000fc600000f1406 */
[----:B------:R1:W-:Y:S01]  /*142f0*/  @!P2 ST.E.64 [R10.64], R58 ;  /* 0x0000003a0a00a985 */ /* 0x0003e2000c101b06 */
[----:B------:R-:W-:Y:S02]  /*14300*/  IADD3 R6, R199, 0x90, RZ ;  /* 0x00000090c7067810 */ /* 0x000fe40007ffe0ff */
[----:B--2---:R-:W-:Y:S01]  /*14310*/  SHF.R.S32.HI R13, RZ, 0x1f, R5 ;  /* 0x0000001fff0d7819 */ /* 0x004fe20000011405 */
[----:B------:R2:W-:Y:S01]  /*14320*/  @!P5 ST.E.64 [R8.64], R54 ;  /* 0x000000360800d985 */ /* 0x0005e2000c101b06 */
[----:B------:R-:W-:Y:S02]  /*14330*/  ISETP.GE.AND P4, PT, R6, c[0x0][0x3c8], PT ;  /* 0x0000f20006007a0c */ /* 0x000fe40003f86270 */
[----:B------:R-:W-:Y:S02]  /*14340*/  SHF.R.S32.HI R15, RZ, 0x1f, R2 ;  /* 0x0000001fff0f7819 */ /* 0x000fe40000011402 */
[-C--:B------:R-:W-:Y:S02]  /*14350*/  @!P3 LEA R14, P1, R2, R0.reuse, 0x2 ;  /* 0x00000000020eb211 */ /* 0x080fe400078210ff */
[----:B------:R-:W-:-:S02]  /*14360*/  @!P6 LEA R12, P0, R5, R0, 0x2 ;  /* 0x00000000050ce211 */ /* 0x000fc400078010ff */
[----:B------:R-:W-:Y:S02]  /*14370*/  IADD3 R7, R199, 0x98, RZ ;  /* 0x00000098c7077810 */ /* 0x000fe40007ffe0ff */
[-C--:B------:R-:W-:Y:S02]  /*14380*/  @!P6 LEA.HI.X R13, R5, R4.reuse, R13, 0x2, P0 ;  /* 0x00000004050de211 */ /* 0x080fe400000f140d */
[----:B------:R-:W-:Y:S02]  /*14390*/  @!P3 LEA.HI.X R15, R2, R4, R15, 0x2, P1 ;  /* 0x00000004020fb211 */ /* 0x000fe400008f140f */
[----:B------:R-:W-:Y:S02]  /*143a0*/  ISETP.GE.AND P3, PT, R7, c[0x0][0x3c8], PT ;  /* 0x0000f20007007a0c */ /* 0x000fe40003f66270 */
[----:B------:R-:W-:Y:S02]  /*143b0*/  IADD3 R5, R199, 0xa0, RZ ;  /* 0x000000a0c7057810 */ /* 0x000fe40007ffe0ff */
[----:B------:R-:W-:-:S02]  /*143c0*/  SHF.R.S32.HI R16, RZ, 0x1f, R7 ;  /* 0x0000001fff107819 */ /* 0x000fc40000011407 */
[----:B------:R-:W-:Y:S02]  /*143d0*/  ISETP.GE.AND P2, PT, R5, c[0x0][0x3c8], PT ;  /* 0x0000f20005007a0c */ /* 0x000fe40003f46270 */
[----:B------:R-:W-:Y:S02]  /*143e0*/  IADD3 R3, R199, 0xa8, RZ ;  /* 0x000000a8c7037810 */ /* 0x000fe40007ffe0ff */
[-C--:B-1----:R-:W-:Y:S02]  /*143f0*/  @!P4 LEA R10, P0, R6, R0.reuse, 0x2 ;  /* 0x00000000060ac211 */ /* 0x082fe400078010ff */
[----:B------:R-:W-:Y:S02]  /*14400*/  ISETP.GE.AND P1, PT, R3, c[0x0][0x3c8], PT ;  /* 0x0000f20003007a0c */ /* 0x000fe40003f26270 */
[----:B--2---:R-:W-:Y:S02]  /*14410*/  SHF.R.S32.HI R9, RZ, 0x1f, R6 ;  /* 0x0000001fff097819 */ /* 0x004fe40000011406 */
[----:B------:R-:W-:-:S02]  /*14420*/  @!P3 LEA R8, P5, R7, R0, 0x2 ;  /* 0x000000000708b211 */ /* 0x000fc400078a10ff */
[-C--:B------:R-:W-:Y:S02]  /*14430*/  @!P4 LEA.HI.X R11, R6, R4.reuse, R9, 0x2, P0 ;  /* 0x00000004060bc211 */ /* 0x080fe400000f1409 */
[----:B------:R-:W-:Y:S02]  /*14440*/  ISETP.GE.AND P0, PT, R2, c[0x0][0x3c8], PT ;  /* 0x0000f20002007a0c */ /* 0x000fe40003f06270 */
[----:B------:R-:W-:Y:S02]  /*14450*/  @!P3 LEA.HI.X R9, R7, R4, R16, 0x2, P5 ;  /* 0x000000040709b211 */ /* 0x000fe400028f1410 */
[C---:B------:R-:W-:Y:S02]  /*14460*/  IADD3 R7, R199.reuse, 0xb0, RZ ;  /* 0x000000b0c7077810 */ /* 0x040fe40007ffe0ff */
[----:B------:R-:W-:Y:S02]  /*14470*/  IADD3 R6, R199, 0xb8, RZ ;  /* 0x000000b8c7067810 */ /* 0x000fe40007ffe0ff */
[----:B------:R-:W-:-:S02]  /*14480*/  ISETP.GE.AND P5, PT, R7, c[0x0][0x3c8], PT ;  /* 0x0000f20007007a0c */ /* 0x000fc40003fa6270 */
[----:B------:R-:W-:-:S03]  /*14490*/  SHF.R.S32.HI R2, RZ, 0x1f, R3 ;  /* 0x0000001fff027819 */ /* 0x000fc60000011403 */
[----:B------:R1:W-:Y:S01]  /*144a0*/  @!P0 ST.E.64 [R14.64], R66 ;  /* 0x000000420e008985 */ /* 0x0003e2000c101b06 */
[----:B------:R-:W-:-:S03]  /*144b0*/  @!P2 LEA R16, P0, R5, R0, 0x2 ;  /* 0x000000000510a211 */ /* 0x000fc600078010ff */
[----:B------:R2:W-:Y:S04]  /*144c0*/  @!P6 ST.E.64 [R12.64], R62 ;  /* 0x0000003e0c00e985 */ /* 0x0005e8000c101b06 */
[----:B------:R-:W-:Y:S04]  /*144d0*/  @!P4 ST.E.64 [R10.64], R74 ;  /* 0x0000004a0a00c985 */ /* 0x000fe8000c101b06 */
[----:B------:R3:W-:Y:S01]  /*144e0*/  @!P3 ST.E.64 [R8.64], R70 ;  /* 0x000000460800b985 */ /* 0x0007e2000c101b06 */
[----:B-1----:R-:W-:Y:S02]  /*144f0*/  @!P1 LEA R14, P6, R3, R0, 0x2 ;  /* 0x00000000030e9211 */ /* 0x002fe400078c10ff */
[----:B--2---:R-:W-:-:S02]  /*14500*/  SHF.R.S32.HI R12, RZ, 0x1f, R5 ;  /* 0x0000001fff0c7819 */ /* 0x004fc40000011405 */
[-C--:B------:R-:W-:Y:S02]  /*14510*/  @!P1 LEA.HI.X R15, R3, R4.reuse, R2, 0x2, P6 ;  /* 0x00000004030f9211 */ /* 0x080fe400030f1402 */
[----:B------:R-:W-:Y:S02]  /*14520*/  @!P2 LEA.HI.X R17, R5, R4, R12, 0x2, P0 ;  /* 0x000000040511a211 */ /* 0x000fe400000f140c */
[----:B------:R-:W-:Y:S02]  /*14530*/  ISETP.GE.AND P0, PT, R6, c[0x0][0x3c8], PT ;  /* 0x0000f20006007a0c */ /* 0x000fe40003f06270 */
[----:B------:R-:W-:Y:S01]  /*14540*/  SHF.R.S32.HI R5, RZ, 0x1f, R7 ;  /* 0x0000001fff057819 */ /* 0x000fe20000011407 */
[----:B------:R1:W-:Y:S01]  /*14550*/  @!P2 ST.E.64 [R16.64], R82 ;  /* 0x000000521000a985 */ /* 0x0003e2000c101b06 */
[----:B------:R-:W-:Y:S02]  /*14560*/  @!P5 LEA R12, P4, R7, R0, 0x2 ;  /* 0x00000000070cd211 */ /* 0x000fe400078810ff */
[----:B------:R-:W-:Y:S01]  /*14570*/  IADD3 R3, R199, 0xc0, RZ ;  /* 0x000000c0c7037810 */ /* 0x000fe20007ffe0ff */
[----:B------:R2:W-:Y:S01]  /*14580*/  @!P1 ST.E.64 [R14.64], R78 ;  /* 0x0000004e0e009985 */ /* 0x0005e2000c101b06 */
[----:B---3--:R-:W-:-:S02]  /*14590*/  SHF.R.S32.HI R9, RZ, 0x1f, R6 ;  /* 0x0000001fff097819 */ /* 0x008fc40000011406 */
[----:B------:R-:W-:Y:S02]  /*145a0*/  IADD3 R2, R199, 0xc8, RZ ;  /* 0x000000c8c7027810 */ /* 0x000fe40007ffe0ff */
[----:B------:R-:W-:Y:S02]  /*145b0*/  @!P5 LEA.HI.X R13, R7, R4, R5, 0x2, P4 ;  /* 0x00000004070dd211 */ /* 0x000fe400020f1405 */
[C---:B------:R-:W-:Y:S02]  /*145c0*/  @!P0 LEA R8, P3, R6.reuse, R0, 0x2 ;  /* 0x0000000006088211 */ /* 0x040fe400078610ff */
[----:B------:R-:W-:Y:S01]  /*145d0*/  ISETP.GE.AND P4, PT, R3, c[0x0][0x3c8], PT ;  /* 0x0000f20003007a0c */ /* 0x000fe20003f86270 */
[----:B------:R-:W-:Y:S01]  /*145e0*/  @!P5 ST.E.64 [R12.64], R94 ;  /* 0x0000005e0c00d985 */ /* 0x000fe2000c101b06 */
[----:B------:R-:W-:Y:S02]  /*145f0*/  @!P0 LEA.HI.X R9, R6, R4, R9, 0x2, P3 ;  /* 0x0000000406098211 */ /* 0x000fe400018f1409 */
[----:B------:R-:W-:-:S02]  /*14600*/  ISETP.GE.AND P3, PT, R2, c[0x0][0x3c8], PT ;  /* 0x0000f20002007a0c */ /* 0x000fc40003f66270 */
[C---:B------:R-:W-:Y:S01]  /*14610*/  IADD3 R5, R199.reuse, 0xd0, RZ ;  /* 0x000000d0c7057810 */ /* 0x040fe20007ffe0ff */
[----:B------:R3:W-:Y:S01]  /*14620*/  @!P0 ST.E.64 [R8.64], R86 ;  /* 0x0000005608008985 */ /* 0x0007e2000c101b06 */
[----:B------:R-:W-:Y:S02]  /*14630*/  SHF.R.S32.HI R11, RZ, 0x1f, R3 ;  /* 0x0000001fff0b7819 */ /* 0x000fe40000011403 */
[----:B------:R-:W-:Y:S02]  /*14640*/  IADD3 R7, R199, 0xd8, RZ ;  /* 0x000000d8c7077810 */ /* 0x000fe40007ffe0ff */
[----:B------:R-:W-:Y:S02]  /*14650*/  SHF.R.S32.HI R6, RZ, 0x1f, R2 ;  /* 0x0000001fff067819 */ /* 0x000fe40000011402 */
[----:B------:R-:W-:Y:S02]  /*14660*/  @!P4 LEA R10, P2, R3, R0, 0x2 ;  /* 0x00000000030ac211 */ /* 0x000fe400078410ff */
[----:B------:R-:W-:-:S02]  /*14670*/  ISETP.GE.AND P6, PT, R5, c[0x0][0x3c8], PT ;  /* 0x0000f20005007a0c */ /* 0x000fc40003fc6270 */
[C---:B-1----:R-:W-:Y:S02]  /*14680*/  @!P3 LEA R16, P1, R2.reuse, R0, 0x2 ;  /* 0x000000000210b211 */ /* 0x042fe400078210ff */
[-C--:B------:R-:W-:Y:S02]  /*14690*/  @!P4 LEA.HI.X R11, R3, R4.reuse, R11, 0x2, P2 ;  /* 0x00000004030bc211 */ /* 0x080fe400010f140b */
[----:B------:R-:W-:Y:S02]  /*146a0*/  ISETP.GE.AND P4, PT, R7, c[0x0][0x3c8], PT ;  /* 0x0000f20007007a0c */ /* 0x000fe40003f86270 */
[----:B------:R-:W-:Y:S02]  /*146b0*/  @!P3 LEA.HI.X R17, R2, R4, R6, 0x2, P1 ;  /* 0x000000040211b211 */ /* 0x000fe400008f1406 */
[----:B------:R-:W-:Y:S02]  /*146c0*/  IADD3 R6, R199, 0xe0, RZ ;  /* 0x000000e0c7067810 */ /* 0x000fe40007ffe0ff */
[----:B------:R-:W-:-:S02]  /*146d0*/  ISETP.GE.AND P5, PT, R3, c[0x0][0x3c8], PT ;  /* 0x0000f20003007a0c */ /* 0x000fc40003fa6270 */
[----:B------:R-:W-:Y:S02]  /*146e0*/  ISETP.GE.AND P3, PT, R6, c[0x0][0x3c8], PT ;  /* 0x0000f20006007a0c */ /* 0x000fe40003f66270 */
[----:B--2---:R-:W-:Y:S02]  /*146f0*/  @!P6 LEA R14, P1, R5, R0, 0x2 ;  /* 0x00000000050ee211 */ /* 0x004fe400078210ff */
[C---:B------:R-:W-:Y:S02]  /*14700*/  IADD3 R3, R199.reuse, 0xf0, RZ ;  /* 0x000000f0c7037810 */ /* 0x040fe40007ffe0ff */
[----:B---3--:R-:W-:Y:S02]  /*14710*/  IADD3 R8, R199, 0xe8, RZ ;  /* 0x000000e8c7087810 */ /* 0x008fe40007ffe0ff */
[----:B------:R-:W-:Y:S02]  /*14720*/  SHF.R.S32.HI R9, RZ, 0x1f, R5 ;  /* 0x0000001fff097819 */ /* 0x000fe40000011405 */
[----:B------:R-:W-:Y:S01]  /*14730*/  ISETP.GE.AND P2, PT, R8, c[0x0][0x3c8], PT ;  /* 0x0000f20008007a0c */ /* 0x000fe20003f46270 */
[----:B------:R1:W-:Y:S01]  /*14740*/  @!P5 ST.E.64 [R10.64], R168 ;  /* 0x000000a80a00d985 */ /* 0x0003e2000c101b06 */
[----:B------:R-:W-:-:S02]  /*14750*/  SHF.R.S32.HI R13, RZ, 0x1f, R7 ;  /* 0x0000001fff0d7819 */ /* 0x000fc40000011407 */
[----:B------:R-:W-:Y:S02]  /*14760*/  @!P4 LEA R12, P0, R7, R0, 0x2 ;  /* 0x00000000070cc211 */ /* 0x000fe400078010ff */
[-C--:B------:R-:W-:Y:S02]  /*14770*/  @!P6 LEA.HI.X R15, R5, R4.reuse, R9, 0x2, P1 ;  /* 0x00000004050fe211 */ /* 0x080fe400008f1409 */
[----:B------:R-:W-:Y:S02]  /*14780*/  ISETP.GE.AND P1, PT, R3, c[0x0][0x3c8], PT ;  /* 0x0000f20003007a0c */ /* 0x000fe40003f26270 */
[----:B------:R-:W-:Y:S02]  /*14790*/  @!P4 LEA.HI.X R13, R7, R4, R13, 0x2, P0 ;  /* 0x00000004070dc211 */ /* 0x000fe400000f140d */
[----:B------:R-:W-:Y:S02]  /*147a0*/  SHF.R.S32.HI R5, RZ, 0x1f, R6 ;  /* 0x0000001fff057819 */ /* 0x000fe40000011406 */
[----:B------:R-:W-:-:S13]  /*147b0*/  ISETP.GE.AND P5, PT, R2, c[0x0][0x3c8], PT ;  /* 0x0000f20002007a0c */ /* 0x000fda0003fa6270 */
[----:B------:R-:W-:Y:S01]  /*147c0*/  @!P5 ST.E.64 [R16.64], R172 ;  /* 0x000000ac1000d985 */ /* 0x000fe2000c101b06 */
[----:B-1----:R-:W-:-:S03]  /*147d0*/  @!P3 LEA R10, P0, R6, R0, 0x2 ;  /* 0x00000000060ab211 */ /* 0x002fc600078010ff */
[----:B------:R-:W-:Y:S01]  /*147e0*/  @!P6 ST.E.64 [R14.64], R170 ;  /* 0x000000aa0e00e985 */ /* 0x000fe2000c101b06 */
[----:B------:R-:W-:-:S03]  /*147f0*/  @!P3 LEA.HI.X R11, R6, R4, R5, 0x2, P0 ;  /* 0x00000004060bb211 */ /* 0x000fc600000f1405 */
[----:B------:R-:W-:Y:S01]  /*14800*/  @!P4 ST.E.64 [R12.64], R110 ;  /* 0x0000006e0c00c985 */ /* 0x000fe2000c101b06 */
[----:B------:R-:W-:Y:S02]  /*14810*/  SHF.R.S32.HI R5, RZ, 0x1f, R8 ;  /* 0x0000001fff057819 */ /* 0x000fe40000011408 */
[C---:B------:R-:W-:Y:S01]  /*14820*/  @!P2 LEA R6, P0, R8.reuse, R0, 0x2 ;  /* 0x000000000806a211 */ /* 0x040fe200078010ff */
[----:B------:R-:W-:Y:S03]  /*14830*/  @!P3 ST.E.64 [R10.64], R106 ;  /* 0x0000006a0a00b985 */ /* 0x000fe6000c101b06 */
[----:B------:R-:W-:Y:S02]  /*14840*/  @!P2 LEA.HI.X R7, R8, R4, R5, 0x2, P0 ;  /* 0x000000040807a211 */ /* 0x000fe400000f1405 */
[----:B------:R-:W-:Y:S02]  /*14850*/  SHF.R.S32.HI R5, RZ, 0x1f, R3 ;  /* 0x0000001fff057819 */ /* 0x000fe40000011403 */
[C---:B------:R-:W-:Y:S01]  /*14860*/  @!P1 LEA R2, P0, R3.reuse, R0, 0x2 ;  /* 0x0000000003029211 */ /* 0x040fe200078010ff */
[----:B------:R-:W-:Y:S03]  /*14870*/  @!P2 ST.E.64 [R6.64], R102 ;  /* 0x000000660600a985 */ /* 0x000fe6000c101b06 */
[----:B------:R-:W-:-:S05]  /*14880*/  @!P1 LEA.HI.X R3, R3, R4, R5, 0x2, P0 ;  /* 0x0000000403039211 */ /* 0x000fca00000f1405 */
[----:B------:R1:W-:Y:S02]  /*14890*/  @!P1 ST.E.64 [R2.64], R98 ;  /* 0x0000006202009985 */ /* 0x0003e4000c101b06 */
[----:B-1----:R-:W-:-:S04]  /*148a0*/  IADD3 R2, R199, 0xf8, RZ ;  /* 0x000000f8c7027810 */ /* 0x002fc80007ffe0ff */
[----:B------:R-:W-:-:S13]  /*148b0*/  ISETP.GE.AND P0, PT, R2, c[0x0][0x3c8], PT ;  /* 0x0000f20002007a0c */ /* 0x000fda0003f06270 */
[----:B------:R-:W-:Y:S05]  /*148c0*/  @P0 BRA `(.L_x_249) ;  /* 0x00000d8000000947 */ /* 0x000fea0003800000 */
[----:B------:R-:W-:Y:S02]  /*148d0*/  LEA R6, P0, R2, R0, 0x2 ;  /* 0x0000000002067211 */ /* 0x000fe400078010ff */
[----:B------:R-:W-:-:S04]  /*148e0*/  SHF.R.S32.HI R0, RZ, 0x1f, R2 ;  /* 0x0000001fff007819 */ /* 0x000fc80000011402 */
[----:B------:R-:W-:-:S05]  /*148f0*/  LEA.HI.X R7, R2, R4, R0, 0x2, P0 ;  /* 0x0000000402077211 */ /* 0x000fca00000f1400 */
[----:B------:R1:W-:Y:S01]  /*14900*/  ST.E.64 [R6.64], R90 ;  /* 0x0000005a06007985 */ /* 0x0003e2000c101b06 */
[----:B------:R-:W-:Y:S05]  /*14910*/  BRA `(.L_x_249) ;  /* 0x00000d3000007947 */ /* 0x000fea0003800000 */
.L_x_234:
[----:B------:R-:W-:Y:S01]  /*14920*/  ISETP.NE.U32.AND P0, PT, RZ, c[0x0][0x508], PT ;  /* 0x00014200ff007a0c */ /* 0x000fe20003f05070 */
[----:B-1----:R-:W-:Y:S01]  /*14930*/  IMAD.MOV.U32 R4, RZ, RZ, 0x4 ;  /* 0x00000004ff047424 */ /* 0x002fe200078e00ff */
[----:B------:R-:W-:Y:S01]  /*14940*/  ISETP.NE.U32.AND P2, PT, RZ, c[0x0][0x500], PT ;  /* 0x00014000ff007a0c */ /* 0x000fe20003f45070 */
[----:B------:R-:W-:Y:S01]  /*14950*/  IMAD.MOV.U32 R6, RZ, RZ, RZ ;  /* 0x000000ffff067224 */ /* 0x000fe200078e00ff */
[----:B------:R-:W-:Y:S01]  /*14960*/  ISETP.NE.AND.EX P1, PT, RZ, c[0x0][0x50c], PT, P0 ;  /* 0x00014300ff007a0c */ /* 0x000fe20003f25300 */
[----:B------:R-:W-:Y:S01]  /*14970*/  IMAD.MOV.U32 R19, RZ, RZ, c[0x0][0x388] ;  /* 0x0000e200ff137624 */ /* 0x000fe200078e00ff */
[----:B------:R-:W-:Y:S01]  /*14980*/  ISETP.NE.AND.EX P2, PT, RZ, c[0x0][0x504], PT, P2 ;  /* 0x00014100ff007a0c */ /* 0x000fe20003f45320 */
[----:B------:R-:W-:-:S10]  /*14990*/  IMAD.WIDE R4, R206, R4, c[0x0][0x500] ;  /* 0x00014000ce047625 */ /* 0x000fd400078e0204 */
[C---:B------:R-:W-:Y:S02]  /*149a0*/  @P1 LEA R2, P0, R206.reuse, c[0x0][0x508], 0x2 ;  /* 0x00014200ce021a11 */ /* 0x040fe400078010ff */
[----:B------:R1:W5:Y:S02]  /*149b0*/  @P2 LDG.E R6, [R4.64] ;  /* 0x0000000604062981 */ /* 0x000364000c1e1900 */
[----:B------:R-:W-:-:S05]  /*149c0*/  @P1 LEA.HI.X R3, R206, c[0x0][0x50c], R221, 0x2, P0 ;  /* 0x00014300ce031a11 */ /* 0x000fca00000f14dd */
[----:B------:R1:W5:Y:S01]  /*149d0*/  @P1 LDG.E R19, [R2.64] ;  /* 0x0000000602131981 */ /* 0x000362000c1e1900 */
[----:B------:R-:W-:-:S04]  /*149e0*/  ISETP.NE.AND P0, PT, R222, RZ, PT ;  /* 0x000000ffde00720c */ /* 0x000fc80003f05270 */
[----:B------:R-:W-:Y:S01]  /*149f0*/  SEL R18, R222, c[0x0][0x3d4], P0 ;  /* 0x0000f500de127a07 */ /* 0x000fe20000000000 */
[----:B------:R-:W-:Y:S05]  /*14a00*/  @P1 BRA `(.L_x_255) ;  /* 0x0000004000001947 */ /* 0x000fea0003800000 */
[----:B------:R-:W-:Y:S05]  /*14a10*/  @!P2 BRA `(.L_x_255) ;  /* 0x000000300000a947 */ /* 0x000fea0003800000 */
[----:B------:R2:W3:Y:S04]  /*14a20*/  LDG.E R0, [R4.64] ;  /* 0x0000000604007981 */ /* 0x0004e8000c1e1900 */
[----:B-12---:R-:W3:Y:S02]  /*14a30*/  LDG.E R4, [R4.64+0x4] ;  /* 0x0000040604047981 */ /* 0x006ee4000c1e1900 */
[----:B---3-5:R-:W-:Y:S02]  /*14a40*/  IADD3 R19, -R0, R4, RZ ;  /* 0x0000000400137210 */ /* 0x028fe40007ffe1ff */
.L_x_255:
[----:B-1----:R-:W1:Y:S01]  /*14a50*/  S2R R2, SR_TID.X ;  /* 0x0000000000027919 */ /* 0x002e620000002100 */
[----:B------:R-:W-:Y:S01]  /*14a60*/  BSSY B0, `(.L_x_256) ;  /* 0x0000035000007945 */ /* 0x000fe20003800000 */
[----:B------:R-:W-:Y:S02]  /*14a70*/  SEL R12, R206, RZ, !P2 ;  /* 0x000000ffce0c7207 */ /* 0x000fe40005000000 */
[----:B------:R-:W-:-:S02]  /*14a80*/  SEL R20, R221, RZ, !P2 ;  /* 0x000000ffdd147207 */ /* 0x000fc40005000000 */
[----:B-----5:R-:W-:Y:S02]  /*14a90*/  SHF.R.S32.HI R17, RZ, 0x1f, R6 ;  /* 0x0000001fff117819 */ /* 0x020fe40000011406 */
[----:B-1----:R-:W-:-:S13]  /*14aa0*/  ISETP.GT.AND P0, PT, R2, 0x7f, PT ;  /* 0x0000007f0200780c */ /* 0x002fda0003f04270 */
[----:B------:R-:W-:Y:S05]  /*14ab0*/  @P0 BRA `(.L_x_257) ;  /* 0x000002f000000947 */ /* 0x000fea0003800000 */
[----:B------:R-:W-:Y:S01]  /*14ac0*/  IMAD R0, R19, c[0x0][0x4e8], RZ ;  /* 0x00013a0013007a24 */ /* 0x000fe200078e02ff */
[----:B------:R-:W-:-:S04]  /*14ad0*/  LEA R13, R209, R2, 0x7 ;  /* 0x00000002d10d7211 */ /* 0x000fc800078e38ff */
[----:B------:R-:W-:-:S13]  /*14ae0*/  ISETP.GE.AND P0, PT, R13, R0, PT ;  /* 0x000000000d00720c */ /* 0x000fda0003f06270 */
[----:B------:R-:W-:Y:S05]  /*14af0*/  @P0 BRA `(.L_x_257) ;  /* 0x000002b000000947 */ /* 0x000fea0003800000 */
[----:B------:R-:W-:Y:S01]  /*14b00*/  IMAD.MOV.U32 R0, RZ, RZ, 0x368 ;  /* 0x00000368ff007424 */ /* 0x000fe200078e00ff */
[----:B------:R-:W-:-:S04]  /*14b10*/  ISETP.GT.AND P2, PT, R18, 0x1, PT ;  /* 0x000000011200780c */ /* 0x000fc80003f44270 */
[----:B------:R-:W-:-:S04]  /*14b20*/  SEL R0, R0, 0x328, P2 ;  /* 0x0000032800007807 */ /* 0x000fc80001000000 */
[----:B------:R1:W2:Y:S08]  /*14b30*/  LDC.64 R8, c[0x0][R0+0x170] ;  /* 0x00005c0000087b82 */ /* 0x0002b00000000a00 */
[----:B------:R1:W3:Y:S08]  /*14b40*/  LDC.64 R4, c[0x0][R0+0x168] ;  /* 0x00005a0000047b82 */ /* 0x0002f00000000a00 */
[----:B------:R1:W4:Y:S08]  /*14b50*/  LDC.64 R14, c[0x0][R0+0x178] ;  /* 0x00005e00000e7b82 */ /* 0x0003300000000a00 */
[----:B------:R1:W5:Y:S02]  /*14b60*/  LDC.64 R10, c[0x0][R0+0x160] ;  /* 0x00005800000a7b82 */ /* 0x0003640000000a00 */
[----:B-1----:R-:W-:-:S02]  /*14b70*/  IMAD.MOV.U32 R0, RZ, RZ, c[0x0][0x4e8] ;  /* 0x00013a00ff007624 */ /* 0x002fc400078e00ff */
[-C--:B--2---:R-:W-:Y:S02]  /*14b80*/  IMAD R7, R9, R12.reuse, RZ ;  /* 0x0000000c09077224 */ /* 0x084fe400078e02ff */
[----:B------:R-:W-:Y:S01]  /*14b90*/  IMAD.WIDE.U32 R2, R8, R12, RZ ;  /* 0x0000000c08027225 */ /* 0x000fe200078e00ff */
[----:B------:R-:W-:Y:S02]  /*14ba0*/  ISETP.NE.AND P0, PT, R0, 0x1, PT ;  /* 0x000000010000780c */ /* 0x000fe40003f05270 */
[----:B------:R-:W-:Y:S01]  /*14bb0*/  MOV R0, R13 ;  /* 0x0000000d00007202 */ /* 0x000fe20000000f00 */
[----:B------:R-:W-:Y:S01]  /*14bc0*/  IMAD R8, R8, R20, R7 ;  /* 0x0000001408087224 */ /* 0x000fe200078e0207 */
[----:B------:R-:W-:Y:S01]  /*14bd0*/  SEL R7, R232, RZ, P2 ;  /* 0x000000ffe8077207 */ /* 0x000fe20001000000 */
[-C--:B---3--:R-:W-:Y:S02]  /*14be0*/  IMAD R9, R5, R217.reuse, RZ ;  /* 0x000000d905097224 */ /* 0x088fe400078e02ff */
[----:B------:R-:W-:Y:S01]  /*14bf0*/  IMAD.WIDE.U32 R4, R4, R217, RZ ;  /* 0x000000d904047225 */ /* 0x000fe200078e00ff */
[----:B------:R-:W-:-:S03]  /*14c00*/  IADD3 R3, R3, R8, RZ ;  /* 0x0000000803037210 */ /* 0x000fc60007ffe0ff */
[----:B------:R-:W-:Y:S02]  /*14c10*/  IMAD.IADD R9, R5, 0x1, R9 ;  /* 0x0000000105097824 */ /* 0x000fe400078e0209 */
[----:B------:R-:W-:-:S04]  /*14c20*/  @P0 IMAD.HI.U32 R16, R13, c[0x0][0x4ec], RZ ;  /* 0x00013b000d100a27 */ /* 0x000fc800078e00ff */
[-C--:B----4-:R-:W-:Y:S01]  /*14c30*/  IMAD R8, R15, R7.reuse, RZ ;  /* 0x000000070f087224 */ /* 0x090fe200078e02ff */
[----:B------:R-:W-:Y:S02]  /*14c40*/  @P0 SHF.R.U32.HI R0, RZ, c[0x0][0x4f0], R16 ;  /* 0x00013c00ff000a19 */ /* 0x000fe40000011610 */
[----:B------:R-:W-:Y:S01]  /*14c50*/  IADD3 R16, P1, P0, R2, R4, R6 ;  /* 0x0000000402107210 */ /* 0x000fe2000783e006 */
[----:B------:R-:W-:-:S03]  /*14c60*/  IMAD.WIDE.U32 R4, R14, R7, RZ ;  /* 0x000000070e047225 */ /* 0x000fc600078e00ff */
[----:B------:R-:W-:Y:S01]  /*14c70*/  IADD3.X R9, R3, R9, R17, P1, P0 ;  /* 0x0000000903097210 */ /* 0x000fe20000fe0411 */
[----:B------:R-:W-:Y:S01]  /*14c80*/  IMAD.MOV R2, RZ, RZ, -R0 ;  /* 0x000000ffff027224 */ /* 0x000fe200078e0a00 */
[----:B------:R-:W-:Y:S01]  /*14c90*/  IADD3 R5, R5, R8, RZ ;  /* 0x0000000805057210 */ /* 0x000fe20007ffe0ff */
[----:B------:R-:W-:Y:S01]  /*14ca0*/  IMAD.MOV.U32 R8, RZ, RZ, c[0x0][0x4a8] ;  /* 0x00012a00ff087624 */ /* 0x000fe200078e00ff */
[----:B------:R-:W-:Y:S01]  /*14cb0*/  IADD3 R4, P1, P0, R0, R16, R4 ;  /* 0x0000001000047210 */ /* 0x000fe2000783e004 */
[----:B------:R-:W-:Y:S01]  /*14cc0*/  IMAD R2, R2, c[0x0][0x4e8], R13 ;  /* 0x00013a0002027a24 */ /* 0x000fe200078e020d */
[----:B------:R-:W-:-:S03]  /*14cd0*/  SHF.R.S32.HI R3, RZ, 0x1f, R0 ;  /* 0x0000001fff037819 */ /* 0x000fc60000011400 */
[----:B-----5:R-:W-:Y:S01]  /*14ce0*/  IMAD R0, R11, R2, RZ ;  /* 0x000000020b007224 */ /* 0x020fe200078e02ff */
        /* <DEDUP_REMOVED lines=12> */
.L_x_257:
[----:B------:R-:W-:Y:S05]  /*14db0*/  BSYNC B0 ;  /* 0x0000000000007941 */ /* 0x000fea0003800000 */
.L_x_256:
[----:B------:R-:W-:-:S13]  /*14dc0*/  ISETP.GT.AND P0, PT, R18, 0x1, PT ;  /* 0x000000011200780c */ /* 0x000fda0003f04270 */
[----:B------:R-:W-:Y:S05]  /*14dd0*/  @P0 BRA `(.L_x_249) ;  /* 0x0000087000000947 */ /* 0x000fea0003800000 */
[----:B------:R-:W-:Y:S01]  /*14de0*/  MOV R2, c[0x0][0x4e8] ;  /* 0x00013a0000027a02 */ /* 0x000fe20000000f00 */
[----:B-1----:R-:W-:Y:S01]  /*14df0*/  IMAD R0, R17, c[0x0][0x3a0], RZ ;  /* 0x0000e80011007a24 */ /* 0x002fe200078e02ff */
[----:B------:R-:W-:Y:S01]  /*14e00*/  LEA R4, R216, R198, 0x5 ;  /* 0x000000c6d8047211 */ /* 0x000fe200078e28ff */
[----:B------:R-:W-:Y:S01]  /*14e10*/  IMAD R5, R20, c[0x0][0x3f0], RZ ;  /* 0x0000fc0014057a24 */ /* 0x000fe200078e02ff */
[----:B------:R-:W-:Y:S01]  /*14e20*/  ISETP.NE.AND P0, PT, R2, 0x1, PT ;  /* 0x000000010200780c */ /* 0x000fe20003f05270 */
[C---:B------:R-:W-:Y:S01]  /*14e30*/  IMAD.WIDE.U32 R2, R6.reuse, c[0x0][0x3a0], RZ ;  /* 0x0000e80006027a25 */ /* 0x040fe200078e00ff */
[C---:B------:R-:W-:Y:S02]  /*14e40*/  LEA R4, R209.reuse, R4, 0x7 ;  /* 0x00000004d1047211 */ /* 0x040fe400078e38ff */
[----:B------:R-:W-:Y:S01]  /*14e50*/  LEA R15, R209, R198, 0x7 ;  /* 0x000000c6d10f7211 */ /* 0x000fe200078e38ff */
[----:B------:R-:W-:Y:S01]  /*14e60*/  IMAD R6, R6, c[0x0][0x3a4], R0 ;  /* 0x0000e90006067a24 */ /* 0x000fe200078e0200 */
[----:B------:R-:W-:Y:S01]  /*14e70*/  MOV R0, R4 ;  /* 0x0000000400007202 */ /* 0x000fe20000000f00 */
[----:B------:R-:W-:-:S03]  /*14e80*/  IMAD R7, R12, c[0x0][0x3f4], R5 ;  /* 0x0000fd000c077a24 */ /* 0x000fc600078e0205 */
[----:B------:R-:W-:-:S03]  /*14e90*/  IADD3 R3, R3, R6, RZ ;  /* 0x0000000603037210 */ /* 0x000fc60007ffe0ff */
[----:B------:R-:W-:-:S04]  /*14ea0*/  @P0 IMAD.HI.U32 R6, R4, c[0x0][0x4ec], RZ ;  /* 0x00013b0004060a27 */ /* 0x000fc800078e00ff */
[----:B------:R-:W-:Y:S01]  /*14eb0*/  IMAD.WIDE.U32 R2, R217, c[0x0][0x3e8], R2 ;  /* 0x0000fa00d9027a25 */ /* 0x000fe200078e0002 */
[----:B------:R-:W-:-:S03]  /*14ec0*/  @P0 SHF.R.U32.HI R0, RZ, c[0x0][0x4f0], R6 ;  /* 0x00013c00ff000a19 */ /* 0x000fc60000011606 */
[----:B------:R-:W-:Y:S01]  /*14ed0*/  IMAD R3, R217, c[0x0][0x3ec], R3 ;  /* 0x0000fb00d9037a24 */ /* 0x000fe200078e0203 */
[----:B------:R-:W-:Y:S02]  /*14ee0*/  SHF.R.S32.HI R6, RZ, 0x1f, R0 ;  /* 0x0000001fff067819 */ /* 0x000fe40000011400 */
[----:B------:R-:W-:Y:S01]  /*14ef0*/  IADD3 R5, -R0, RZ, RZ ;  /* 0x000000ff00057210 */ /* 0x000fe20007ffe1ff */
[----:B------:R-:W-:-:S04]  /*14f00*/  IMAD.WIDE.U32 R2, R12, c[0x0][0x3f0], R2 ;  /* 0x0000fc000c027a25 */ /* 0x000fc800078e0002 */
[----:B------:R-:W-:Y:S01]  /*14f10*/  IMAD R6, R6, c[0x0][0x3e0], RZ ;  /* 0x0000f80006067a24 */ /* 0x000fe200078e02ff */
[----:B------:R-:W-:Y:S01]  /*14f20*/  IADD3 R3, R3, R7, RZ ;  /* 0x0000000703037210 */ /* 0x000fe20007ffe0ff */
        /* <DEDUP_REMOVED lines=13> */
.L_x_309:
[----:B------:R-:W-:Y:S05]  /*15000*/  BRA.DIV ~URZ, `(.L_x_259) ;  /* 0x00001f327f007947 */ /* 0x000fea000b800000 */
[----:B------:R3:W4:Y:S02]  /*15010*/  SHFL.IDX PT, R0, R16, RZ, 0x181f ;  /* 0x00181fff10007589 */ /* 0x00072400000e0000 */
.L_x_310:
[----:B------:R-:W-:Y:S01]  /*15020*/  IMAD R14, R19, c[0x0][0x4e8], RZ ;  /* 0x00013a00130e7a24 */ /* 0x000fe200078e02ff */
[----:B------:R-:W-:Y:S01]  /*15030*/  SHF.R.S32.HI R4, RZ, 0x1f, R134 ;  /* 0x0000001fff047819 */ /* 0x000fe20000011486 */
[----:B------:R-:W-:Y:S01]  /*15040*/  BSSY B0, `(.L_x_260) ;  /* 0x0000019000007945 */ /* 0x000fe20003800000 */
[----:B------:R-:W-:Y:S02]  /*15050*/  SHF.R.S32.HI R17, RZ, 0x1f, R132 ;  /* 0x0000001fff117819 */ /* 0x000fe40000011484 */
[----:B------:R-:W-:Y:S02]  /*15060*/  ISETP.GE.AND P0, PT, R15, R14, PT ;  /* 0x0000000e0f00720c */ /* 0x000fe40003f06270 */
[----:B------:R-:W-:Y:S02]  /*15070*/  LEA.HI R4, R4, R134, RZ, 0x3 ;  /* 0x0000008604047211 */ /* 0x000fe400078f18ff */
[----:B------:R-:W-:-:S02]  /*15080*/  SHF.R.S32.HI R19, RZ, 0x1f, R196 ;  /* 0x0000001fff137819 */ /* 0x000fc400000114c4 */
[----:B------:R-:W-:Y:S02]  /*15090*/  LOP3.LUT R4, R4, 0xfffffff8, RZ, 0xc0, !PT ;  /* 0xfffffff804047812 */ /* 0x000fe400078ec0ff */
[----:B------:R-:W-:Y:S02]  /*150a0*/  SHF.R.S32.HI R18, RZ, 0x1f, R197 ;  /* 0x0000001fff127819 */ /* 0x000fe400000114c5 */
[----:B------:R-:W-:-:S03]  /*150b0*/  SHF.R.S32.HI R20, RZ, 0x1f, R4 ;  /* 0x0000001fff147819 */ /* 0x000fc60000011404 */
        /* <DEDUP_REMOVED lines=8> */
[----:B--2---:R-:W-:Y:S02]  /*15140*/  @!P3 LEA.HI.X R11, R132, R12, R17, 0x1, P4 ;  /* 0x0000000c840bb211 */ /* 0x004fe400020f0c11 */
[----:B------:R-:W-:Y:S02]  /*15150*/  @!P0 LEA R2, P4, R197, R0, 0x1 ;  /* 0x00000000c5028211 */ /* 0x000fe400078808ff */
[-C--:B------:R-:W-:Y:S01]  /*15160*/  @!P2 LEA.HI.X R9, R4, R12.reuse, R20, 0x1, P6 ;  /* 0x0000000c0409a211 */ /* 0x080fe200030f0c14 */
[----:B------:R2:W-:Y:S01]  /*15170*/  @!P3 ST.E.128 [R10.64], RZ ;  /* 0x000000ff0a00b985 */ /* 0x0005e2000c101d06 */
[----:B------:R-:W-:-:S02]  /*15180*/  @!P1 LEA.HI.X R7, R196, R12, R19, 0x1, P5 ;  /* 0x0000000cc4079211 */ /* 0x000fc400028f0c13 */
[----:B------:R-:W-:Y:S01]  /*15190*/  @!P0 LEA.HI.X R3, R197, R12, R18, 0x1, P4 ;  /* 0x0000000cc5038211 */ /* 0x000fe200020f0c12 */
[----:B------:R2:W-:Y:S04]  /*151a0*/  @!P2 ST.E.128 [R8.64], RZ ;  /* 0x000000ff0800a985 */ /* 0x0005e8000c101d06 */
[----:B------:R2:W-:Y:S04]  /*151b0*/  @!P1 ST.E.128 [R6.64], RZ ;  /* 0x000000ff06009985 */ /* 0x0005e8000c101d06 */
[----:B------:R2:W-:Y:S02]  /*151c0*/  @!P0 ST.E.128 [R2.64], RZ ;  /* 0x000000ff02008985 */ /* 0x0005e4000c101d06 */
.L_x_261:
[----:B------:R-:W-:Y:S05]  /*151d0*/  BSYNC B0 ;  /* 0x0000000000007941 */ /* 0x000fea0003800000 */
.L_x_260:
[----:B------:R-:W-:Y:S05]  /*151e0*/  BRA.DIV ~URZ, `(.L_x_262) ;  /* 0x00001db27f007947 */ /* 0x000fea000b800000 */
[----:B--2---:R2:W1:Y:S04]  /*151f0*/  SHFL.IDX PT, R12, R13, 0x1, 0x181f ;  /* 0x00381f000d0c7f89 */ /* 0x00446800000e0000 */
[----:B----4-:R2:W4:Y:S02]  /*15200*/  SHFL.IDX PT, R0, R16, 0x1, 0x181f ;  /* 0x00381f0010007f89 */ /* 0x01052400000e0000 */
.L_x_311:
        /* <DEDUP_REMOVED lines=11> */
[----:B-1----:R-:W-:Y:S02]  /*152c0*/  @!P3 LEA.HI.X R11, R132, R12, R17, 0x1, P4 ;  /* 0x0000000c840bb211 */ /* 0x002fe400020f0c11 */
        /* <DEDUP_REMOVED lines=8> */
.L_x_264:
[----:B------:R-:W-:Y:S05]  /*15350*/  BSYNC B0 ;  /* 0x0000000000007941 */ /* 0x000fea0003800000 */
.L_x_263:
[----:B------:R-:W-:Y:S05]  /*15360*/  BRA.DIV ~URZ, `(.L_x_265) ;  /* 0x00001cf27f007947 */ /* 0x000fea000b800000 */
[----:B-1----:R1:W2:Y:S02]  /*15370*/  SHFL.IDX PT, R12, R13, 0x2, 0x181f ;  /* 0x00581f000d0c7f89 */ /* 0x0022a400000e0000 */
.L_x_312:
[----:B------:R-:W-:Y:S05]  /*15380*/  BRA.DIV ~URZ, `(.L_x_266) ;  /* 0x00001d427f007947 */ /* 0x000fea000b800000 */
[----:B----4-:R4:W1:Y:S02]  /*15390*/  SHFL.IDX PT, R0, R16, 0x2, 0x181f ;  /* 0x00581f0010007f89 */ /* 0x01086400000e0000 */
.L_x_313:
        /* <DEDUP_REMOVED lines=8> */
[-C--:B-1----:R-:W-:Y:S02]  /*15420*/  @!P3 LEA R10, P4, R132, R0.reuse, 0x1 ;  /* 0x00000000840ab211 */ /* 0x082fe400078808ff */
        /* <DEDUP_REMOVED lines=11> */
.L_x_268:
[----:B------:R-:W-:Y:S05]  /*154e0*/  BSYNC B0 ;  /* 0x0000000000007941 */ /* 0x000fea0003800000 */
.L_x_267:
[----:B------:R-:W-:Y:S05]  /*154f0*/  BRA.DIV ~URZ, `(.L_x_269) ;  /* 0x00001c327f007947 */ /* 0x000fea000b800000 */
[----:B--2---:R2:W3:Y:S04]  /*15500*/  SHFL.IDX PT, R12, R13, 0x3, 0x181f ;  /* 0x00781f000d0c7f89 */ /* 0x0044e800000e0000 */
[----:B-1----:R2:W1:Y:S02]  /*15510*/  SHFL.IDX PT, R0, R16, 0x3, 0x181f ;  /* 0x00781f0010007f89 */ /* 0x00246400000e0000 */
.L_x_314:
[----:B------:R-:W-:-:S04]  /*15520*/  IADD3 R2, R15, 0x60, RZ ;  /* 0x000000600f027810 */ /* 0x000fc80007ffe0ff */
        /* <DEDUP_REMOVED lines=9> */
[----:B---3--:R-:W-:Y:S02]  /*155c0*/  @!P3 LEA.HI.X R11, R132, R12, R17, 0x1, P4 ;  /* 0x0000000c840bb211 */ /* 0x008fe400020f0c11 */
        /* <DEDUP_REMOVED lines=8> */
.L_x_249:
[----:B------:R-:W-:Y:S05]  /*15650*/  BSYNC B1 ;  /* 0x0000000000017941 */ /* 0x000fea0003800000 */
.L_x_233:
[----:B-1--4-:R-:W4:Y:S02]  /*15660*/  LDL R0, [R1] ;  /* 0x0000000001007983 */ /* 0x012f240000100800 */
[----:B----4-:R-:W-:-:S13]  /*15670*/  ISETP.NE.AND P0, PT, R0, RZ, PT ;  /* 0x000000ff0000720c */ /* 0x010fda0003f05270 */
[----:B------:R-:W-:Y:S01]  /*15680*/  @P0 WARPSYNC 0xffffffff ;  /* 0xffffffff00000948 */ /* 0x000fe20003800000 */
[----:B------:R-:W-:Y:S06]  /*15690*/  @P0 BAR.SYNC.DEFER_BLOCKING 0x5, 0x100 ;  /* 0x0144000000000b1d */ /* 0x000fec0000010000 */
[----:B------:R-:W1:Y:S04]  /*156a0*/  @P0 LDS.128 R208, [0x20080] ;  /* 0x02008000ffd00984 */ /* 0x000e680000000c00 */
[----:B------:R-:W-:Y:S06]  /*156b0*/  @P0 BAR.ARV 0x4, 0x100 ;  /* 0x0104000000000b1d */ /* 0x000fec0000002000 */
[----:B------:R-:W-:Y:S05]  /*156c0*/  @P0 BRA `(.L_x_270) ;  /* 0x00000ae000000947 */ /* 0x000fea0003800000 */
[----:B------:R-:W4:Y:S01]  /*156d0*/  S2R R0, SR_TID.X ;  /* 0x0000000000007919 */ /* 0x000f220000002100 */
[----:B------:R-:W-:Y:S01]  /*156e0*/  IMAD.MOV.U32 R7, RZ, RZ, RZ ;  /* 0x000000ffff077224 */ /* 0x000fe200078e00ff */
[----:B--2-4-:R-:W-:-:S04]  /*156f0*/  LOP3.LUT R13, R0, 0x1f, RZ, 0xc0, !PT ;  /* 0x0000001f000d7812 */ /* 0x014fc800078ec0ff */
[----:B------:R-:W-:Y:S01]  /*15700*/  ISETP.NE.AND P6, PT, R13, 0x1f, PT ;  /* 0x0000001f0d00780c */ /* 0x000fe20003fc5270 */
[----:B------:R-:W-:Y:S10]  /*15710*/  BRA.DIV ~URZ, `(.L_x_271) ;  /* 0x00001ad27f007947 */ /* 0x000ff4000b800000 */
[----:B------:R2:W4:Y:S02]  /*15720*/  SHFL.IDX PT, R9, R21, RZ, 0x1f ;  /* 0x00001fff15097589 */ /* 0x00052400000e0000 */
.L_x_315:
[----:B------:R-:W-:Y:S05]  /*15730*/  BRA.DIV ~URZ, `(.L_x_272) ;  /* 0x00001b227f007947 */ /* 0x000fea000b800000 */
[----:B------:R2:W4:Y:S02]  /*15740*/  SHFL.IDX PT, R8, R21, 0x1, 0x1f ;  /* 0x00201f0015087f89 */ /* 0x00052400000e0000 */
.L_x_316:
[----:B-1----:R-:W-:Y:S02]  /*15750*/  IMAD.IADD R0, R211, 0x1, R13 ;  /* 0x00000001d3007824 */ /* 0x002fe400078e020d */
[----:B------:R-:W-:-:S03]  /*15760*/  IMAD.MOV.U32 R6, RZ, RZ, RZ ;  /* 0x000000ffff067224 */ /* 0x000fc600078e00ff */
[----:B------:R-:W-:-:S13]  /*15770*/  ISETP.GE.OR P0, PT, R0, c[0x0][0x53c], !P6 ;  /* 0x00014f0000007a0c */ /* 0x000fda0007706670 */
[----:B------:R-:W-:Y:S01]  /*15780*/  @!P0 MOV R2, 0x4 ;  /* 0x0000000400028802 */ /* 0x000fe20000000f00 */
[----:B------:R-:W-:-:S04]  /*15790*/  @!P0 IMAD.MOV.U32 R4, RZ, RZ, 0x4 ;  /* 0x00000004ff048424 */ /* 0x000fc800078e00ff */
        /* <DEDUP_REMOVED lines=9> */
[----:B---3--:R-:W-:Y:S01]  /*15830*/  MOV R12, RZ ;  /* 0x000000ff000c7202 */ /* 0x008fe20000000f00 */
[----:B-----5:R-:W-:Y:S01]  /*15840*/  IMAD R0, R7, R6, RZ ;  /* 0x0000000607007224 */ /* 0x020fe200078e02ff */
[----:B------:R-:W-:Y:S07]  /*15850*/  BRA.DIV ~URZ, `(.L_x_273) ;  /* 0x00001a727f007947 */ /* 0x000fee000b800000 */
[----:B------:R1:W3:Y:S02]  /*15860*/  SHFL.UP PT, R4, R0, 0x1, RZ ;  /* 0x0420000000047989 */ /* 0x0002e400000e00ff */
.L_x_317:
        /* <DEDUP_REMOVED lines=16> */
.L_x_318:
[----:B---3--:R-:W-:Y:S01]  /*15970*/  IMAD R0, R0, c[0x0][0x538], RZ ;  /* 0x00014e0000007a24 */ /* 0x008fe200078e02ff */
[----:B------:R-:W-:Y:S04]  /*15980*/  BSSY B1, `(.L_x_275) ;  /* 0x000007d000017945 */ /* 0x000fe80003800000 */
[----:B----4-:R-:W-:-:S04]  /*15990*/  IADD3 R8, R0, R8, RZ ;  /* 0x0000000800087210 */ /* 0x010fc80007ffe0ff */
[----:B------:R-:W-:-:S13]  /*159a0*/  ISETP.GT.AND P0, PT, R8, R9, PT ;  /* 0x000000090800720c */ /* 0x000fda0003f04270 */
[----:B------:R-:W-:Y:S05]  /*159b0*/  @P0 BRA `(.L_x_276) ;  /* 0x0000024000000947 */ /* 0x000fea0003800000 */
.L_x_280:
[----:B------:R-:W-:-:S04]  /*159c0*/  IADD3 R0, R211, 0x1f, RZ ;  /* 0x0000001fd3007810 */ /* 0x000fc80007ffe0ff */
[----:B------:R-:W-:-:S13]  /*159d0*/  ISETP.GE.AND P0, PT, R0, c[0x0][0x53c], PT ;  /* 0x00014f0000007a0c */ /* 0x000fda0003f06270 */
[----:B------:R-:W-:Y:S05]  /*159e0*/  @P0 BRA `(.L_x_277) ;  /* 0x0000072000000947 */ /* 0x000fea0003800000 */
[----:B------:R-:W-:Y:S01]  /*159f0*/  MOV R211, R0 ;  /* 0x0000000000d37202 */ /* 0x000fe20000000f00 */
[----:B------:R-:W-:-:S03]  /*15a00*/  CS2R R6, SRZ ;  /* 0x0000000000067805 */ /* 0x000fc6000001ff00 */
[----:B------:R-:W-:-:S04]  /*15a10*/  IADD3 R0, R211, R13, RZ ;  /* 0x0000000dd3007210 */ /* 0x000fc80007ffe0ff */
[----:B------:R-:W-:-:S13]  /*15a20*/  ISETP.GE.OR P0, PT, R0, c[0x0][0x53c], !P6 ;  /* 0x00014f0000007a0c */ /* 0x000fda0007706670 */
[----:B-1----:R-:W-:Y:S02]  /*15a30*/  @!P0 MOV R4, 0x4 ;  /* 0x0000000400048802 */ /* 0x002fe40000000f00 */
[----:B------:R-:W-:-:S03]  /*15a40*/  @!P0 MOV R2, 0x4 ;  /* 0x0000000400028802 */ /* 0x000fc60000000f00 */
[----:B------:R-:W-:-:S04]  /*15a50*/  @!P0 IMAD.WIDE R4, R0, R4, c[0x0][0x580] ;  /* 0x0001600000048625 */ /* 0x000fc800078e0204 */
[----:B------:R-:W-:Y:S01]  /*15a60*/  @!P0 IMAD.WIDE R2, R0, R2, c[0x0][0x578] ;  /* 0x00015e0000028625 */ /* 0x000fe200078e0202 */
[----:B------:R-:W3:Y:S04]  /*15a70*/  @!P0 LDG.E R6, [R4.64] ;  /* 0x0000000604068981 */ /* 0x000ee8000c1e1900 */
[----:B------:R-:W3:Y:S02]  /*15a80*/  @!P0 LDG.E R7, [R2.64] ;  /* 0x0000000602078981 */ /* 0x000ee4000c1e1900 */
[----:B---3--:R-:W-:Y:S01]  /*15a90*/  IMAD R0, R7, R6, RZ ;  /* 0x0000000607007224 */ /* 0x008fe200078e02ff */
[----:B------:R-:W-:Y:S05]  /*15aa0*/  BRA.DIV ~URZ, `(.L_x_278) ;  /* 0x00001a027f007947 */ /* 0x000fea000b800000 */
[----:B------:R1:W3:Y:S02]  /*15ab0*/  SHFL.UP PT, R2, R0, 0x1, RZ ;  /* 0x0420000000027989 */ /* 0x0002e400000e00ff */
.L_x_319:
        /* <DEDUP_REMOVED lines=16> */
.L_x_320:
[----:B---3--:R-:W-:-:S05]  /*15bc0*/  IMAD R0, R0, c[0x0][0x538], RZ ;  /* 0x00014e0000007a24 */ /* 0x008fca00078e02ff */
[----:B------:R-:W-:-:S04]  /*15bd0*/  IADD3 R8, R0, R8, RZ ;  /* 0x0000000800087210 */ /* 0x000fc80007ffe0ff */
[----:B------:R-:W-:-:S13]  /*15be0*/  ISETP.GT.AND P0, PT, R8, R9, PT ;  /* 0x000000090800720c */ /* 0x000fda0003f04270 */
[----:B-12---:R-:W-:Y:S05]  /*15bf0*/  @!P0 BRA `(.L_x_280) ;  /* 0xfffffdc000008947 */ /* 0x006fea000383ffff */
.L_x_276:
[----:B------:R-:W-:-:S05]  /*15c00*/  IADD3 R10, -R0, R8, RZ ;  /* 0x00000008000a7210 */ /* 0x000fca0007ffe1ff */
[----:B------:R-:W-:-:S05]  /*15c10*/  IMAD R0, R4, c[0x0][0x538], R10 ;  /* 0x00014e0004007a24 */ /* 0x000fca00078e020a */
[----:B------:R-:W-:Y:S01]  /*15c20*/  ISETP.GT.AND P0, PT, R0, R9, PT ;  /* 0x000000090000720c */ /* 0x000fe20003f04270 */
[----:B------:R-:W-:-:S12]  /*15c30*/  BRA.DIV ~URZ, `(.L_x_281) ;  /* 0x00001a627f007947 */ /* 0x000fd8000b800000 */
[----:B------:R-:W-:-:S04]  /*15c40*/  VOTE.ANY R8, PT, !P0 ;  /* 0x0000000000087806 */ /* 0x000fc800040e0100 */
.L_x_321:
[----:B------:R3:W4:Y:S01]  /*15c50*/  POPC R11, R8 ;  /* 0x00000008000b7309 */ /* 0x0007220000000000 */
[----:B------:R-:W-:Y:S05]  /*15c60*/  BRA.DIV ~URZ, `(.L_x_282) ;  /* 0x00001a827f007947 */ /* 0x000fea000b800000 */
[----:B----4-:R4:W1:Y:S04]  /*15c70*/  SHFL.IDX PT, R6, R6, R11, 0x1f ;  /* 0x00001f0b06067589 */ /* 0x01086800000e0000 */
[----:B------:R4:W2:Y:S02]  /*15c80*/  SHFL.IDX PT, R7, R7, R11, 0x1f ;  /* 0x00001f0b07077589 */ /* 0x0008a400000e0000 */
.L_x_322:
[----:B------:R-:W-:Y:S01]  /*15c90*/  ISETP.NE.AND P0, PT, R8, RZ, PT ;  /* 0x000000ff0800720c */ /* 0x000fe20003f05270 */
[----:B------:R-:W-:-:S12]  /*15ca0*/  BSSY B0, `(.L_x_283) ;  /* 0x0000005000007945 */ /* 0x000fd80003800000 */
[----:B------:R-:W-:Y:S05]  /*15cb0*/  @!P0 BRA `(.L_x_284) ;  /* 0x0000003000008947 */ /* 0x000fea0003800000 */
[----:B------:R-:W-:Y:S01]  /*15cc0*/  IADD3 R3, R11, -0x1, RZ ;  /* 0xffffffff0b037810 */ /* 0x000fe20007ffe0ff */
[----:B------:R-:W-:Y:S05]  /*15cd0*/  BRA.DIV ~URZ, `(.L_x_285) ;  /* 0x00001ae27f007947 */ /* 0x000fea000b800000 */
[----:B------:R3:W4:Y:S02]  /*15ce0*/  SHFL.IDX PT, R12, R4, R3, 0x1f ;  /* 0x00001f03040c7589 */ /* 0x00072400000e0000 */
.L_x_284:
[----:B------:R-:W-:Y:S05]  /*15cf0*/  BSYNC B0 ;  /* 0x0000000000007941 */ /* 0x000fea0003800000 */
.L_x_283:
[----:B-1-3--:R-:W-:Y:S01]  /*15d00*/  IABS R4, R6 ;  /* 0x0000000600047213 */ /* 0x00afe20000000000 */
[----:B----4-:R-:W-:Y:S02]  /*15d10*/  IMAD R208, R12, c[0x0][0x538], R10 ;  /* 0x00014e000cd07a24 */ /* 0x010fe400078e020a */
[----:B------:R-:W-:Y:S01]  /*15d20*/  IMAD.IADD R211, R11, 0x1, R211 ;  /* 0x000000010bd37824 */ /* 0x000fe200078e02d3 */
[----:B------:R-:W1:Y:S01]  /*15d30*/  I2F.RP R2, R4 ;  /* 0x0000000400027306 */ /* 0x000e620000209400 */
[----:B------:R-:W-:-:S07]  /*15d40*/  IMAD.IADD R8, R9, 0x1, -R208 ;  /* 0x0000000109087824 */ /* 0x000fce00078e0ad0 */
[----:B-1----:R-:W1:Y:S02]  /*15d50*/  MUFU.RCP R2, R2 ;  /* 0x0000000200027308 */ /* 0x002e640000001000 */
[----:B-1----:R-:W-:-:S06]  /*15d60*/  IADD3 R2, R2, 0xffffffe, RZ ;  /* 0x0ffffffe02027810 */ /* 0x002fcc0007ffe0ff */
[----:B------:R1:W3:Y:S02]  /*15d70*/  F2I.FTZ.U32.TRUNC.NTZ R3, R2 ;  /* 0x0000000200037305 */ /* 0x0002e4000021f000 */
[----:B-12---:R-:W-:Y:S01]  /*15d80*/  IABS R2, R7 ;  /* 0x0000000700027213 */ /* 0x006fe20000000000 */
[----:B---3--:R-:W-:-:S03]  /*15d90*/  IMAD.MOV R0, RZ, RZ, -R3 ;  /* 0x000000ffff007224 */ /* 0x008fc600078e0a03 */
[----:B------:R-:W-:Y:S01]  /*15da0*/  MOV R5, R2 ;  /* 0x0000000200057202 */ /* 0x000fe20000000f00 */
[----:B------:R-:W-:Y:S01]  /*15db0*/  IMAD.MOV.U32 R10, RZ, RZ, R0 ;  /* 0x000000ffff0a7224 */ /* 0x000fe200078e0000 */
[----:B------:R-:W-:Y:S01]  /*15dc0*/  IABS R0, R6 ;  /* 0x0000000600007213 */ /* 0x000fe20000000000 */
[----:B------:R-:W-:Y:S01]  /*15dd0*/  IMAD.MOV.U32 R2, RZ, RZ, RZ ;  /* 0x000000ffff027224 */ /* 0x000fe200078e00ff */
[----:B------:R-:W1:Y:S01]  /*15de0*/  I2F.RP R12, R5 ;  /* 0x00000005000c7306 */ /* 0x000e620000209400 */
[----:B------:R-:W-:Y:S01]  /*15df0*/  IMAD R9, R10, R4, RZ ;  /* 0x000000040a097224 */ /* 0x000fe200078e02ff */
[----:B------:R-:W-:Y:S01]  /*15e00*/  IABS R10, R8 ;  /* 0x00000008000a7213 */ /* 0x000fe20000000000 */
[----:B------:R-:W-:Y:S02]  /*15e10*/  IMAD.MOV R0, RZ, RZ, -R0 ;  /* 0x000000ffff007224 */ /* 0x000fe400078e0a00 */
[----:B------:R-:W-:-:S03]  /*15e20*/  IMAD.HI.U32 R9, R3, R9, R2 ;  /* 0x0000000903097227 */ /* 0x000fc600078e0002 */
[----:B------:R-:W-:Y:S01]  /*15e30*/  MOV R3, R0 ;  /* 0x0000000000037202 */ /* 0x000fe20000000f00 */
[----:B------:R-:W-:-:S04]  /*15e40*/  IMAD.MOV.U32 R2, RZ, RZ, R10 ;  /* 0x000000ffff027224 */ /* 0x000fc800078e000a */
[----:B------:R-:W-:-:S04]  /*15e50*/  IMAD.HI.U32 R0, R9, R2, RZ ;  /* 0x0000000209007227 */ /* 0x000fc800078e00ff */
[----:B------:R-:W-:Y:S02]  /*15e60*/  IMAD R2, R0, R3, R2 ;  /* 0x0000000300027224 */ /* 0x000fe400078e0202 */
[----:B-1----:R-:W1:Y:S03]  /*15e70*/  MUFU.RCP R3, R12 ;  /* 0x0000000c00037308 */ /* 0x002e660000001000 */
        /* <DEDUP_REMOVED lines=9> */
[----:B------:R-:W-:Y:S01]  /*15f10*/  @P2 IADD3 R0, R0, 0x1, RZ ;  /* 0x0000000100002810 */ /* 0x000fe20007ffe0ff */
[----:B-1----:R-:W-:-:S05]  /*15f20*/  IMAD.MOV R2, RZ, RZ, -R3 ;  /* 0x000000ffff027224 */ /* 0x002fca00078e0a03 */
[----:B------:R-:W-:Y:S01]  /*15f30*/  @!P1 IMAD.MOV R0, RZ, RZ, -R0 ;  /* 0x000000ffff009224 */ /* 0x000fe200078e0a00 */
[----:B------:R-:W-:Y:S02]  /*15f40*/  MOV R4, R2 ;  /* 0x0000000200047202 */ /* 0x000fe40000000f00 */
[----:B------:R-:W-:Y:S02]  /*15f50*/  IABS R2, R7 ;  /* 0x0000000700027213 */ /* 0x000fe40000000000 */
[----:B------:R-:W-:Y:S01]  /*15f60*/  @!P0 LOP3.LUT R0, RZ, R6, RZ, 0x33, !PT ;  /* 0x00000006ff008212 */ /* 0x000fe200078e33ff */
[----:B------:R-:W-:Y:S02]  /*15f70*/  IMAD R4, R4, R5, RZ ;  /* 0x0000000504047224 */ /* 0x000fe400078e02ff */
[----:B------:R-:W-:Y:S01]  /*15f80*/  IMAD.MOV R9, RZ, RZ, -R2 ;  /* 0x000000ffff097224 */ /* 0x000fe200078e0a02 */
[----:B------:R-:W-:Y:S01]  /*15f90*/  IABS R10, R0 ;  /* 0x00000000000a7213 */ /* 0x000fe20000000000 */
[----:B------:R-:W-:-:S02]  /*15fa0*/  IMAD.MOV.U32 R2, RZ, RZ, RZ ;  /* 0x000000ffff027224 */ /* 0x000fc400078e00ff */
[----:B------:R-:W-:Y:S02]  /*15fb0*/  IMAD R6, R0, R6, RZ ;  /* 0x0000000600067224 */ /* 0x000fe400078e02ff */
[----:B------:R-:W-:Y:S01]  /*15fc0*/  IMAD.HI.U32 R2, R3, R4, R2 ;  /* 0x0000000403027227 */ /* 0x000fe200078e0002 */
[----:B------:R-:W-:Y:S02]  /*15fd0*/  MOV R4, R9 ;  /* 0x0000000900047202 */ /* 0x000fe40000000f00 */
[----:B------:R-:W-:Y:S01]  /*15fe0*/  IADD3 R209, R8, -R6, RZ ;  /* 0x8000000608d17210 */ /* 0x000fe20007ffe0ff */
[----:B------:R-:W-:-:S04]  /*15ff0*/  IMAD.MOV.U32 R3, RZ, RZ, R10 ;  /* 0x000000ffff037224 */ /* 0x000fc800078e000a */
        /* <DEDUP_REMOVED lines=11> */
[----:B------:R-:W-:-:S04]  /*160b0*/  @!P0 LOP3.LUT R2, RZ, R7, RZ, 0x33, !PT ;  /* 0x00000007ff028212 */ /* 0x000fc800078e33ff */
[----:B------:R-:W-:Y:S01]  /*160c0*/  IADD3 R3, -R2, RZ, RZ ;  /* 0x000000ff02037210 */ /* 0x000fe20007ffe1ff */
[----:B------:R-:W-:-:S04]  /*160d0*/  IMAD R2, R7, 0x1000000, R2 ;  /* 0x0100000007027824 */ /* 0x000fc800078e0202 */
[----:B------:R-:W-:-:S04]  /*160e0*/  IMAD R0, R7, R3, R0 ;  /* 0x0000000307007224 */ /* 0x000fc800078e0200 */
[----:B------:R-:W-:Y:S01]  /*160f0*/  IMAD R210, R0, 0x10000, R2 ;  /* 0x0001000000d27824 */ /* 0x000fe200078e0202 */
[----:B------:R-:W-:Y:S05]  /*16100*/  BRA `(.L_x_286) ;  /* 0x0000004000007947 */ /* 0x000fea0003800000 */
.L_x_277:
[----:B------:R-:W-:Y:S01]  /*16110*/  IMAD.MOV.U32 R208, RZ, RZ, R9 ;  /* 0x000000ffffd07224 */ /* 0x000fe200078e0009 */
[----:B------:R-:W-:Y:S01]  /*16120*/  MOV R210, RZ ;  /* 0x000000ff00d27202 */ /* 0x000fe20000000f00 */
[----:B------:R-:W-:Y:S01]  /*16130*/  IMAD.MOV.U32 R209, RZ, RZ, RZ ;  /* 0x000000ffffd17224 */ /* 0x000fe200078e00ff */
[----:B------:R-:W-:Y:S02]  /*16140*/  MOV R211, c[0x0][0x53c] ;  /* 0x00014f0000d37a02 */ /* 0x000fe40000000f00 */
.L_x_286:
[----:B------:R-:W-:Y:S05]  /*16150*/  BSYNC B1 ;  /* 0x0000000000017941 */ /* 0x000fea0003800000 */
.L_x_275:
[----:B------:R-:W-:Y:S01]  /*16160*/  WARPSYNC 0xffffffff ;  /* 0xffffffff00007948 */ /* 0x000fe20003800000 */
[----:B------:R-:W-:Y:S01]  /*16170*/  BAR.SYNC.DEFER_BLOCKING 0x4, 0x100 ;  /* 0x0104000000007b1d */ /* 0x000fe20000010000 */
[----:B------:R-:W-:-:S13]  /*16180*/  ISETP.NE.AND P0, PT, R13, RZ, PT ;  /* 0x000000ff0d00720c */ /* 0x000fda0003f05270 */
[----:B------:R3:W-:Y:S04]  /*16190*/  @!P0 STS.128 [0x20080], R208 ;  /* 0x020080d0ff008388 */ /* 0x0007e80000000c00 */
[----:B------:R-:W-:Y:S06]  /*161a0*/  BAR.ARV 0x5, 0x100 ;  /* 0x0144000000007b1d */ /* 0x000fec0000002000 */
.L_x_270:
[----:B-1----:R-:W-:-:S13]  /*161b0*/  ISETP.GE.AND P0, PT, R211, c[0x0][0x53c], PT ;  /* 0x00014f00d3007a0c */ /* 0x002fda0003f06270 */
[----:B--23--:R-:W-:Y:S01]  /*161c0*/  @P0 CALL.REL.NOINC `(.L_x_287) ;  /* 0x0000001000000944 */ /* 0x00cfe20003c00000 */
[----:B------:R-:W-:Y:S05]  /*161d0*/  BRA `(.L_x_288) ;  /* 0xfffeb32000007947 */ /* 0x000fea000383ffff */
.L_x_287:
[----:B------:R-:W-:Y:S05]  /*161e0*/  EXIT ;  /* 0x000000000000794d */ /* 0x000fea0003800000 */
.L_x_125:
[----:B------:R-:W-:Y:S01]  /*161f0*/  IMAD.MOV.U32 R0, RZ, RZ, R5 ;  /* 0x000000ffff007224 */ /* 0x000fe200078e0005 */
[----:B------:R-:W-:Y:S02]  /*16200*/  MOV R2, 0x1 ;  /* 0x0000000100027802 */ /* 0x000fe40000000f00 */
[----:B------:R-:W-:Y:S02]  /*16210*/  MOV R3, 0x16230 ;  /* 0x0001623000037802 */ /* 0x000fe40000000f00 */
[----:B--2---:R-:W-:Y:S05]  /*16220*/  CALL.REL.NOINC `($__internal_6_$__cuda_sm70_shflsync_up_p) ;  /* 0x0000169000007944 */ /* 0x004fea0003c00000 */
[----:B------:R-:W-:Y:S01]  /*16230*/  MOV R0, R4 ;  /* 0x0000000400007202 */ /* 0x000fe20000000f00 */
[----:B------:R-:W-:Y:S05]  /*16240*/  BRA `(.L_x_289) ;  /* 0xfffea20000007947 */ /* 0x000fea000383ffff */
.L_x_126:
[----:B------:R-:W-:Y:S01]  /*16250*/  IMAD.MOV.U32 R0, RZ, RZ, R5 ;  /* 0x000000ffff007224 */ /* 0x000fe200078e0005 */
[----:B------:R-:W-:Y:S02]  /*16260*/  MOV R2, 0x2 ;  /* 0x0000000200027802 */ /* 0x000fe40000000f00 */
[----:B------:R-:W-:Y:S02]  /*16270*/  MOV R3, 0x16290 ;  /* 0x0001629000037802 */ /* 0x000fe40000000f00 */
[----:B--2---:R-:W-:Y:S05]  /*16280*/  CALL.REL.NOINC `($__internal_6_$__cuda_sm70_shflsync_up_p) ;  /* 0x0000163000007944 */ /* 0x004fea0003c00000 */
[----:B------:R-:W-:Y:S01]  /*16290*/  SEL R0, R4, RZ, P4 ;  /* 0x000000ff04007207 */ /* 0x000fe20002000000 */
[----:B------:R-:W-:Y:S01]  /*162a0*/  IMAD.MOV.U32 R2, RZ, RZ, 0x4 ;  /* 0x00000004ff027424 */ /* 0x000fe200078e00ff */
[----:B------:R-:W-:-:S03]  /*162b0*/  MOV R3, 0x162e0 ;  /* 0x000162e000037802 */ /* 0x000fc60000000f00 */
[----:B------:R-:W-:Y:S02]  /*162c0*/  IMAD.IADD R0, R5, 0x1, R0 ;  /* 0x0000000105007824 */ /* 0x000fe400078e0200 */
[----:B------:R-:W-:Y:S05]  /*162d0*/  CALL.REL.NOINC `($__internal_6_$__cuda_sm70_shflsync_up_p) ;  /* 0x000015e000007944 */ /* 0x000fea0003c00000 */
        /* <DEDUP_REMOVED lines=13> */
[----:B------:R-:W-:Y:S01]  /*163b0*/  IMAD.IADD R4, R0, 0x1, R4 ;  /* 0x0000000100047824 */ /* 0x000fe200078e0204 */
[----:B------:R-:W-:-:S03]  /*163c0*/  MOV R0, 0x1f ;  /* 0x0000001f00007802 */ /* 0x000fc60000000f00 */
[----:B------:R-:W-:Y:S02]  /*163d0*/  IMAD.MOV.U32 R5, RZ, RZ, R4 ;  /* 0x000000ffff057224 */ /* 0x000fe400078e0004 */
[----:B------:R-:W-:Y:S05]  /*163e0*/  CALL.REL.NOINC `($__internal_5_$__cuda_sm70_shflsync_idx_p) ;  /* 0x0000148000007944 */ /* 0x000fea0003c00000 */
[----:B------:R-:W-:Y:S05]  /*163f0*/  BRA `(.L_x_290) ;  /* 0xfffea15000007947 */ /* 0x000fea000383ffff */
.L_x_128:
[----:B------:R-:W-:Y:S02]  /*16400*/  SEL R0, RZ, 0x1, P0 ;  /* 0x00000001ff007807 */ /* 0x000fe40000000000 */
[----:B------:R-:W-:Y:S02]  /*16410*/  MOV R2, 0x16430 ;  /* 0x0001643000027802 */ /* 0x000fe40000000f00 */
[----:B--2---:R-:W-:Y:S05]  /*16420*/  CALL.REL.NOINC `($__internal_7_$__cuda_sm70_votesync_ballot) ;  /* 0x0000150000007944 */ /* 0x004fea0003c00000 */
[----:B------:R-:W-:Y:S01]  /*16430*/  MOV R6, R0 ;  /* 0x0000000000067202 */ /* 0x000fe20000000f00 */
[----:B------:R-:W-:Y:S05]  /*16440*/  BRA `(.L_x_291) ;  /* 0xfffea19000007947 */ /* 0x000fea000383ffff */
.L_x_129:
[----:B------:R-:W-:Y:S01]  /*16450*/  IMAD.MOV.U32 R5, RZ, RZ, R8 ;  /* 0x000000ffff057224 */ /* 0x000fe200078e0008 */
[----:B--2---:R-:W-:Y:S01]  /*16460*/  MOV R3, R211 ;  /* 0x000000d300037202 */ /* 0x004fe20000000f00 */
[----:B------:R-:W-:Y:S01]  /*16470*/  IMAD.MOV.U32 R0, RZ, RZ, 0x1f ;  /* 0x0000001fff007424 */ /* 0x000fe200078e00ff */
[----:B------:R-:W-:Y:S02]  /*16480*/  MOV R2, 0x164a0 ;  /* 0x000164a000027802 */ /* 0x000fe40000000f00 */
[----:B-1----:R-:W-:Y:S05]  /*16490*/  CALL.REL.NOINC `($__internal_5_$__cuda_sm70_shflsync_idx_p) ;  /* 0x000013d000007944 */ /* 0x002fea0003c00000 */
[----:B------:R-:W-:Y:S01]  /*164a0*/  IMAD.MOV.U32 R11, RZ, RZ, R0 ;  /* 0x000000ffff0b7224 */ /* 0x000fe200078e0000 */
[----:B------:R-:W-:Y:S01]  /*164b0*/  MOV R5, R7 ;  /* 0x0000000700057202 */ /* 0x000fe20000000f00 */
[----:B------:R-:W-:Y:S01]  /*164c0*/  IMAD.MOV.U32 R7, RZ, RZ, RZ ;  /* 0x000000ffff077224 */ /* 0x000fe200078e00ff */
[----:B------:R-:W-:Y:S01]  /*164d0*/  MOV R3, R211 ;  /* 0x000000d300037202 */ /* 0x000fe20000000f00 */
[----:B------:R-:W-:Y:S01]  /*164e0*/  IMAD.MOV.U32 R0, RZ, RZ, 0x1f ;  /* 0x0000001fff007424 */ /* 0x000fe200078e00ff */
[----:B------:R-:W-:-:S02]  /*164f0*/  MOV R2, 0x16510 ;  /* 0x0001651000027802 */ /* 0x000fc40000000f00 */
[----:B------:R-:W-:Y:S05]  /*16500*/  CALL.REL.NOINC `($__internal_5_$__cuda_sm70_shflsync_idx_p) ;  /* 0x0000136000007944 */ /* 0x000fea0003c00000 */
[----:B------:R-:W-:Y:S01]  /*16510*/  MOV R10, R0 ;  /* 0x00000000000a7202 */ /* 0x000fe20000000f00 */
[----:B------:R-:W-:Y:S05]  /*16520*/  BRA `(.L_x_292) ;  /* 0xfffea10000007947 */ /* 0x000fea000383ffff */
.L_x_132:
[----:B------:R-:W-:Y:S01]  /*16530*/  IMAD.MOV.U32 R5, RZ, RZ, R4 ;  /* 0x000000ffff057224 */ /* 0x000fe200078e0004 */
[----:B------:R-:W-:-:S02]  /*16540*/  MOV R0, 0x1f ;  /* 0x0000001f00007802 */ /* 0x000fc40000000f00 */
[----:B------:R-:W-:Y:S02]  /*16550*/  MOV R2, 0x16570 ;  /* 0x0001657000027802 */ /* 0x000fe40000000f00 */
[----:B-1----:R-:W-:Y:S05]  /*16560*/  CALL.REL.NOINC `($__internal_5_$__cuda_sm70_shflsync_idx_p) ;  /* 0x0000130000007944 */ /* 0x002fea0003c00000 */
[----:B------:R-:W-:Y:S01]  /*16570*/  MOV R7, R0 ;  /* 0x0000000000077202 */ /* 0x000fe20000000f00 */
[----:B------:R-:W-:Y:S05]  /*16580*/  BRA `(.L_x_131) ;  /* 0xfffea10000007947 */ /* 0x000fea000383ffff */
.L_x_162:
[----:B------:R-:W-:Y:S01]  /*16590*/  IMAD.MOV.U32 R5, RZ, RZ, R19 ;  /* 0x000000ffff057224 */ /* 0x000fe200078e0013 */
[----:B------:R-:W-:Y:S01]  /*165a0*/  MOV R3, RZ ;  /* 0x000000ff00037202 */ /* 0x000fe20000000f00 */
[----:B------:R-:W-:Y:S01]  /*165b0*/  IMAD.MOV.U32 R0, RZ, RZ, 0x181f ;  /* 0x0000181fff007424 */ /* 0x000fe200078e00ff */
[----:B------:R-:W-:Y:S02]  /*165c0*/  MOV R2, 0x165e0 ;  /* 0x000165e000027802 */ /* 0x000fe40000000f00 */
[----:B-----5:R-:W-:Y:S05]  /*165d0*/  CALL.REL.NOINC `($__internal_5_$__cuda_sm70_shflsync_idx_p) ;  /* 0x0000129000007944 */ /* 0x020fea0003c00000 */
[----:B------:R-:W-:Y:S01]  /*165e0*/  MOV R4, R0 ;  /* 0x0000000000047202 */ /* 0x000fe20000000f00 */
[----:B------:R-:W-:Y:S05]  /*165f0*/  BRA `(.L_x_293) ;  /* 0xfffefd0000007947 */ /* 0x000fea000383ffff */
.L_x_163:
[----:B------:R-:W-:Y:S01]  /*16600*/  IMAD.MOV.U32 R5, RZ, RZ, R21 ;  /* 0x000000ffff057224 */ /* 0x000fe200078e0015 */
[----:B------:R-:W-:Y:S01]  /*16610*/  MOV R3, RZ ;  /* 0x000000ff00037202 */ /* 0x000fe20000000f00 */
[----:B------:R-:W-:Y:S01]  /*16620*/  IMAD.MOV.U32 R0, RZ, RZ, 0x181f ;  /* 0x0000181fff007424 */ /* 0x000fe200078e00ff */
[----:B------:R-:W-:Y:S02]  /*16630*/  MOV R2, 0x16650 ;  /* 0x0001665000027802 */ /* 0x000fe40000000f00 */
[----:B-12--5:R-:W-:Y:S05]  /*16640*/  CALL.REL.NOINC `($__internal_5_$__cuda_sm70_shflsync_idx_p) ;  /* 0x0000122000007944 */ /* 0x026fea0003c00000 */
[----:B------:R-:W-:Y:S05]  /*16650*/  BRA `(.L_x_294) ;  /* 0xfffefcc000007947 */ /* 0x000fea000383ffff */
.L_x_166:
[----:B------:R-:W-:Y:S01]  /*16660*/  IMAD.MOV.U32 R5, RZ, RZ, R19 ;  /* 0x000000ffff057224 */ /* 0x000fe200078e0013 */
[----:B--2---:R-:W-:Y:S01]  /*16670*/  MOV R3, 0x1 ;  /* 0x0000000100037802 */ /* 0x004fe20000000f00 */
[----:B----4-:R-:W-:Y:S01]  /*16680*/  IMAD.MOV.U32 R0, RZ, RZ, 0x181f ;  /* 0x0000181fff007424 */ /* 0x010fe200078e00ff */
[----:B------:R-:W-:-:S02]  /*16690*/  MOV R2, 0x166b0 ;  /* 0x000166b000027802 */ /* 0x000fc40000000f00 */
[----:B-1-3-5:R-:W-:Y:S05]  /*166a0*/  CALL.REL.NOINC `($__internal_5_$__cuda_sm70_shflsync_idx_p) ;  /* 0x000011c000007944 */ /* 0x02afea0003c00000 */
[----:B------:R-:W-:Y:S01]  /*166b0*/  IMAD.MOV.U32 R6, RZ, RZ, R0 ;  /* 0x000000ffff067224 */ /* 0x000fe200078e0000 */
[----:B------:R-:W-:Y:S01]  /*166c0*/  MOV R3, 0x1 ;  /* 0x0000000100037802 */ /* 0x000fe20000000f00 */
[----:B------:R-:W-:Y:S01]  /*166d0*/  IMAD.MOV.U32 R5, RZ, RZ, R21 ;  /* 0x000000ffff057224 */ /* 0x000fe200078e0015 */
[----:B------:R-:W-:-:S02]  /*166e0*/  MOV R0, 0x181f ;  /* 0x0000181f00007802 */ /* 0x000fc40000000f00 */
[----:B------:R-:W-:Y:S02]  /*166f0*/  MOV R2, 0x16710 ;  /* 0x0001671000027802 */ /* 0x000fe40000000f00 */
[----:B------:R-:W-:Y:S05]  /*16700*/  CALL.REL.NOINC `($__internal_5_$__cuda_sm70_shflsync_idx_p) ;  /* 0x0000116000007944 */ /* 0x000fea0003c00000 */
[----:B------:R-:W-:Y:S05]  /*16710*/  BRA `(.L_x_295) ;  /* 0xfffefdd000007947 */ /* 0x000fea000383ffff */
.L_x_169:
[----:B------:R-:W-:Y:S01]  /*16720*/  IMAD.MOV.U32 R5, RZ, RZ, R19 ;  /* 0x000000ffff057224 */ /* 0x000fe200078e0013 */
[----:B-1----:R-:W-:Y:S01]  /*16730*/  MOV R3, 0x2 ;  /* 0x0000000200037802 */ /* 0x002fe20000000f00 */
[----:B----4-:R-:W-:Y:S01]  /*16740*/  IMAD.MOV.U32 R0, RZ, RZ, 0x181f ;  /* 0x0000181fff007424 */ /* 0x010fe200078e00ff */
[----:B------:R-:W-:Y:S02]  /*16750*/  MOV R2, 0x16770 ;  /* 0x0001677000027802 */ /* 0x000fe40000000f00 */
[----:B--23-5:R-:W-:Y:S05]  /*16760*/  CALL.REL.NOINC `($__internal_5_$__cuda_sm70_shflsync_idx_p) ;  /* 0x0000110000007944 */ /* 0x02cfea0003c00000 */
[----:B------:R-:W-:Y:S01]  /*16770*/  MOV R6, R0 ;  /* 0x0000000000067202 */ /* 0x000fe20000000f00 */
[----:B------:R-:W-:Y:S05]  /*16780*/  BRA `(.L_x_296) ;  /* 0xfffefee000007947 */ /* 0x000fea000383ffff */
.L_x_170:
[----:B------:R-:W-:Y:S01]  /*16790*/  IMAD.MOV.U32 R5, RZ, RZ, R21 ;  /* 0x000000ffff057224 */ /* 0x000fe200078e0015 */
[----:B------:R-:W-:Y:S01]  /*167a0*/  MOV R3, 0x2 ;  /* 0x0000000200037802 */ /* 0x000fe20000000f00 */
[----:B----4-:R-:W-:Y:S01]  /*167b0*/  IMAD.MOV.U32 R0, RZ, RZ, 0x181f ;  /* 0x0000181fff007424 */ /* 0x010fe200078e00ff */
[----:B------:R-:W-:Y:S02]  /*167c0*/  MOV R2, 0x167e0 ;  /* 0x000167e000027802 */ /* 0x000fe40000000f00 */
[----:B-123-5:R-:W-:Y:S05]  /*167d0*/  CALL.REL.NOINC `($__internal_5_$__cuda_sm70_shflsync_idx_p) ;  /* 0x0000109000007944 */ /* 0x02efea0003c00000 */
[----:B------:R-:W-:Y:S05]  /*167e0*/  BRA `(.L_x_297) ;  /* 0xfffefea000007947 */ /* 0x000fea000383ffff */
.L_x_173:
[----:B------:R-:W-:Y:S01]  /*167f0*/  IMAD.MOV.U32 R5, RZ, RZ, R19 ;  /* 0x000000ffff057224 */ /* 0x000fe200078e0013 */
[----:B-1----:R-:W-:Y:S01]  /*16800*/  MOV R3, 0x3 ;  /* 0x0000000300037802 */ /* 0x002fe20000000f00 */
[----:B------:R-:W-:Y:S01]  /*16810*/  IMAD.MOV.U32 R0, RZ, RZ, 0x181f ;  /* 0x0000181fff007424 */ /* 0x000fe200078e00ff */
[----:B------:R-:W-:-:S02]  /*16820*/  MOV R2, 0x16840 ;  /* 0x0001684000027802 */ /* 0x000fc40000000f00 */
[----:B--2345:R-:W-:Y:S05]  /*16830*/  CALL.REL.NOINC `($__internal_5_$__cuda_sm70_shflsync_idx_p) ;  /* 0x0000103000007944 */ /* 0x03cfea0003c00000 */
[----:B------:R-:W-:Y:S01]  /*16840*/  IMAD.MOV.U32 R6, RZ, RZ, R0 ;  /* 0x000000ffff067224 */ /* 0x000fe200078e0000 */
[----:B------:R-:W-:Y:S01]  /*16850*/  MOV R3, 0x3 ;  /* 0x0000000300037802 */ /* 0x000fe20000000f00 */
[----:B------:R-:W-:Y:S01]  /*16860*/  IMAD.MOV.U32 R5, RZ, RZ, R21 ;  /* 0x000000ffff057224 */ /* 0x000fe200078e0015 */
[----:B------:R-:W-:-:S02]  /*16870*/  MOV R0, 0x181f ;  /* 0x0000181f00007802 */ /* 0x000fc40000000f00 */
[----:B------:R-:W-:Y:S02]  /*16880*/  MOV R2, 0x168a0 ;  /* 0x000168a000027802 */ /* 0x000fe40000000f00 */
[----:B------:R-:W-:Y:S05]  /*16890*/  CALL.REL.NOINC `($__internal_5_$__cuda_sm70_shflsync_idx_p) ;  /* 0x00000fd000007944 */ /* 0x000fea0003c00000 */
[----:B------:R-:W-:Y:S05]  /*168a0*/  BRA `(.L_x_298) ;  /* 0xfffeff5000007947 */ /* 0x000fea000383ffff */
.L_x_230:
[----:B------:R-:W-:Y:S01]  /*168b0*/  IMAD.MOV.U32 R2, RZ, RZ, R195 ;  /* 0x000000ffff027224 */ /* 0x000fe200078e00c3 */
[----:B------:R-:W-:Y:S01]  /*168c0*/  MOV R7, 0x1f ;  /* 0x0000001f00077802 */ /* 0x000fe20000000f00 */
[----:B------:R-:W-:Y:S01]  /*168d0*/  IMAD.MOV.U32 R5, RZ, RZ, 0x2 ;  /* 0x00000002ff057424 */ /* 0x000fe200078e00ff */
[----:B------:R-:W-:Y:S02]  /*168e0*/  MOV R6, 0xffffffff ;  /* 0xffffffff00067802 */ /* 0x000fe40000000f00 */
[----:B------:R-:W-:Y:S02]  /*168f0*/  MOV R3, 0x16910 ;  /* 0x0001691000037802 */ /* 0x000fe40000000f00 */
[----:B------:R-:W-:Y:S05]  /*16900*/  CALL.REL.NOINC `($__internal_4_$__cuda_sm70_shflsync_bfly_p) ;  /* 0x00000f1000007944 */ /* 0x000fea0003c00000 */
[----:B------:R-:W-:Y:S01]  /*16910*/  FADD.FTZ R0, R195, R5 ;  /* 0x00000005c3007221 */ /* 0x000fe20000010000 */
[----:B------:R-:W-:Y:S02]  /*16920*/  MOV R5, 0x1 ;  /* 0x0000000100057802 */ /* 0x000fe40000000f00 */
[----:B------:R-:W-:Y:S02]  /*16930*/  MOV R3, 0x16960 ;  /* 0x0001696000037802 */ /* 0x000fe40000000f00 */
[----:B------:R-:W-:-:S02]  /*16940*/  MOV R2, R0 ;  /* 0x0000000000027202 */ /* 0x000fc40000000f00 */
[----:B------:R-:W-:Y:S05]  /*16950*/  CALL.REL.NOINC `($__internal_4_$__cuda_sm70_shflsync_bfly_p) ;  /* 0x00000ec000007944 */ /* 0x000fea0003c00000 */
[----:B------:R-:W-:Y:S01]  /*16960*/  FADD.FTZ R0, R0, R5 ;  /* 0x0000000500007221 */ /* 0x000fe20000010000 */
[----:B------:R-:W-:-:S02]  /*16970*/  MOV R2, R194 ;  /* 0x000000c200027202 */ /* 0x000fc40000000f00 */
[----:B------:R-:W-:Y:S02]  /*16980*/  MOV R5, 0x2 ;  /* 0x0000000200057802 */ /* 0x000fe40000000f00 */
[----:B------:R-:W-:Y:S02]  /*16990*/  MOV R3, 0x169b0 ;  /* 0x000169b000037802 */ /* 0x000fe40000000f00 */
[----:B------:R-:W-:Y:S05]  /*169a0*/  CALL.REL.NOINC `($__internal_4_$__cuda_sm70_shflsync_bfly_p) ;  /* 0x00000e7000007944 */ /* 0x000fea0003c00000 */
[----:B------:R-:W-:Y:S01]  /*169b0*/  FADD.FTZ R4, R194, R5 ;  /* 0x00000005c2047221 */ /* 0x000fe20000010000 */
[----:B------:R-:W-:Y:S02]  /*169c0*/  MOV R5, 0x1 ;  /* 0x0000000100057802 */ /* 0x000fe40000000f00 */
[----:B------:R-:W-:Y:S02]  /*169d0*/  MOV R3, 0x16a00 ;  /* 0x00016a0000037802 */ /* 0x000fe40000000f00 */
[----:B------:R-:W-:Y:S02]  /*169e0*/  MOV R2, R4 ;  /* 0x0000000400027202 */ /* 0x000fe40000000f00 */
[----:B------:R-:W-:Y:S05]  /*169f0*/  CALL.REL.NOINC `($__internal_4_$__cuda_sm70_shflsync_bfly_p) ;  /* 0x00000e2000007944 */ /* 0x000fea0003c00000 */
[----:B------:R-:W-:Y:S01]  /*16a00*/  MOV R3, R5 ;  /* 0x0000000500037202 */ /* 0x000fe20000000f00 */
[----:B------:R-:W-:Y:S05]  /*16a10*/  BRA `(.L_x_299) ;  /* 0xffffa3c000007947 */ /* 0x000fea000383ffff */
.L_x_237:
[----:B--234-:R-:W-:Y:S01]  /*16a20*/  IMAD.MOV.U32 R5, RZ, RZ, R15 ;  /* 0x000000ffff057224 */ /* 0x01cfe200078e000f */
[----:B------:R-:W-:Y:S01]  /*16a30*/  MOV R3, RZ ;  /* 0x000000ff00037202 */ /* 0x000fe20000000f00 */
[----:B------:R-:W-:Y:S01]  /*16a40*/  IMAD.MOV.U32 R0, RZ, RZ, 0x181f ;  /* 0x0000181fff007424 */ /* 0x000fe200078e00ff */
[----:B------:R-:W-:-:S02]  /*16a50*/  MOV R2, 0x16a70 ;  /* 0x00016a7000027802 */ /* 0x000fc40000000f00 */
[----:B-1----:R-:W-:Y:S05]  /*16a60*/  CALL.REL.NOINC `($__internal_5_$__cuda_sm70_shflsync_idx_p) ;  /* 0x00000e0000007944 */ /* 0x002fea0003c00000 */
[----:B------:R-:W-:Y:S01]  /*16a70*/  MOV R12, R0 ;  /* 0x00000000000c7202 */ /* 0x000fe20000000f00 */
[----:B------:R-:W-:Y:S05]  /*16a80*/  BRA `(.L_x_300) ;  /* 0xffffbf0000007947 */ /* 0x000fea000383ffff */
.L_x_238:
[----:B------:R-:W-:Y:S01]  /*16a90*/  IMAD.MOV.U32 R5, RZ, RZ, R16 ;  /* 0x000000ffff057224 */ /* 0x000fe200078e0010 */
[----:B------:R-:W-:Y:S01]  /*16aa0*/  MOV R3, RZ ;  /* 0x000000ff00037202 */ /* 0x000fe20000000f00 */
[----:B------:R-:W-:Y:S01]  /*16ab0*/  IMAD.MOV.U32 R0, RZ, RZ, 0x181f ;  /* 0x0000181fff007424 */ /* 0x000fe200078e00ff */
[----:B------:R-:W-:-:S02]  /*16ac0*/  MOV R2, 0x16ae0 ;  /* 0x00016ae000027802 */ /* 0x000fc40000000f00 */
[----:B-123--:R-:W-:Y:S05]  /*16ad0*/  CALL.REL.NOINC `($__internal_5_$__cuda_sm70_shflsync_idx_p) ;  /* 0x00000d9000007944 */ /* 0x00efea0003c00000 */
[----:B------:R-:W-:Y:S05]  /*16ae0*/  BRA `(.L_x_301) ;  /* 0xffffbec000007947 */ /* 0x000fea000383ffff */
.L_x_241:
[----:B------:R-:W-:Y:S01]  /*16af0*/  IMAD.MOV.U32 R5, RZ, RZ, R15 ;  /* 0x000000ffff057224 */ /* 0x000fe200078e000f */
[----:B--2---:R-:W-:Y:S01]  /*16b00*/  MOV R3, 0x1 ;  /* 0x0000000100037802 */ /* 0x004fe20000000f00 */
[----:B------:R-:W-:Y:S01]  /*16b10*/  IMAD.MOV.U32 R0, RZ, RZ, 0x181f ;  /* 0x0000181fff007424 */ /* 0x000fe200078e00ff */
[----:B------:R-:W-:-:S02]  /*16b20*/  MOV R2, 0x16b40 ;  /* 0x00016b4000027802 */ /* 0x000fc40000000f00 */
[----:B-1-34-:R-:W-:Y:S05]  /*16b30*/  CALL.REL.NOINC `($__internal_5_$__cuda_sm70_shflsync_idx_p) ;  /* 0x00000d3000007944 */ /* 0x01afea0003c00000 */
[----:B------:R-:W-:Y:S01]  /*16b40*/  IMAD.MOV.U32 R12, RZ, RZ, R0 ;  /* 0x000000ffff0c7224 */ /* 0x000fe200078e0000 */
[----:B------:R-:W-:Y:S01]  /*16b50*/  MOV R3, 0x1 ;  /* 0x0000000100037802 */ /* 0x000fe20000000f00 */
[----:B------:R-:W-:Y:S01]  /*16b60*/  IMAD.MOV.U32 R5, RZ, RZ, R16 ;  /* 0x000000ffff057224 */ /* 0x000fe200078e0010 */
[----:B------:R-:W-:-:S02]  /*16b70*/  MOV R0, 0x181f ;  /* 0x0000181f00007802 */ /* 0x000fc40000000f00 */
[----:B------:R-:W-:Y:S02]  /*16b80*/  MOV R2, 0x16ba0 ;  /* 0x00016ba000027802 */ /* 0x000fe40000000f00 */
[----:B------:R-:W-:Y:S05]  /*16b90*/  CALL.REL.NOINC `($__internal_5_$__cuda_sm70_shflsync_idx_p) ;  /* 0x00000cd000007944 */ /* 0x000fea0003c00000 */
[----:B------:R-:W-:Y:S05]  /*16ba0*/  BRA `(.L_x_302) ;  /* 0xffffbfe000007947 */ /* 0x000fea000383ffff */
.L_x_244:
[----:B------:R-:W-:Y:S01]  /*16bb0*/  IMAD.MOV.U32 R5, RZ, RZ, R15 ;  /* 0x000000ffff057224 */ /* 0x000fe200078e000f */
[----:B--2---:R-:W-:Y:S01]  /*16bc0*/  MOV R3, 0x2 ;  /* 0x0000000200037802 */ /* 0x004fe20000000f00 */
[----:B------:R-:W-:Y:S01]  /*16bd0*/  IMAD.MOV.U32 R0, RZ, RZ, 0x181f ;  /* 0x0000181fff007424 */ /* 0x000fe200078e00ff */
[----:B------:R-:W-:Y:S02]  /*16be0*/  MOV R2, 0x16c00 ;  /* 0x00016c0000027802 */ /* 0x000fe40000000f00 */
[----:B-1-34-:R-:W-:Y:S05]  /*16bf0*/  CALL.REL.NOINC `($__internal_5_$__cuda_sm70_shflsync_idx_p) ;  /* 0x00000c7000007944 */ /* 0x01afea0003c00000 */
[----:B------:R-:W-:Y:S01]  /*16c00*/  MOV R12, R0 ;  /* 0x00000000000c7202 */ /* 0x000fe20000000f00 */
[----:B------:R-:W-:Y:S05]  /*16c10*/  BRA `(.L_x_303) ;  /* 0xffffc0e000007947 */ /* 0x000fea000383ffff */
.L_x_245:
[----:B------:R-:W-:Y:S01]  /*16c20*/  IMAD.MOV.U32 R5, RZ, RZ, R16 ;  /* 0x000000ffff057224 */ /* 0x000fe200078e0010 */
[----:B--2---:R-:W-:Y:S01]  /*16c30*/  MOV R3, 0x2 ;  /* 0x0000000200037802 */ /* 0x004fe20000000f00 */
[----:B------:R-:W-:Y:S01]  /*16c40*/  IMAD.MOV.U32 R0, RZ, RZ, 0x181f ;  /* 0x0000181fff007424 */ /* 0x000fe200078e00ff */
[----:B------:R-:W-:Y:S02]  /*16c50*/  MOV R2, 0x16c70 ;  /* 0x00016c7000027802 */ /* 0x000fe40000000f00 */
[----:B-1-34-:R-:W-:Y:S05]  /*16c60*/  CALL.REL.NOINC `($__internal_5_$__cuda_sm70_shflsync_idx_p) ;  /* 0x00000c0000007944 */ /* 0x01afea0003c00000 */
[----:B------:R-:W-:Y:S05]  /*16c70*/  BRA `(.L_x_304) ;  /* 0xffffc0a000007947 */ /* 0x000fea000383ffff */
.L_x_248:
[----:B------:R-:W-:Y:S01]  /*16c80*/  IMAD.MOV.U32 R5, RZ, RZ, R15 ;  /* 0x000000ffff057224 */ /* 0x000fe200078e000f */
[----:B---3--:R-:W-:Y:S01]  /*16c90*/  MOV R3, 0x3 ;  /* 0x0000000300037802 */ /* 0x008fe20000000f00 */
[----:B----4-:R-:W-:Y:S01]  /*16ca0*/  IMAD.MOV.U32 R0, RZ, RZ, 0x181f ;  /* 0x0000181fff007424 */ /* 0x010fe200078e00ff */
[----:B------:R-:W-:-:S02]  /*16cb0*/  MOV R2, 0x16cd0 ;  /* 0x00016cd000027802 */ /* 0x000fc40000000f00 */
[----:B-12---:R-:W-:Y:S05]  /*16cc0*/  CALL.REL.NOINC `($__internal_5_$__cuda_sm70_shflsync_idx_p) ;  /* 0x00000ba000007944 */ /* 0x006fea0003c00000 */
[----:B------:R-:W-:Y:S01]  /*16cd0*/  IMAD.MOV.U32 R10, RZ, RZ, R0 ;  /* 0x000000ffff0a7224 */ /* 0x000fe200078e0000 */
[----:B------:R-:W-:Y:S01]  /*16ce0*/  MOV R3, 0x3 ;  /* 0x0000000300037802 */ /* 0x000fe20000000f00 */
[----:B------:R-:W-:Y:S01]  /*16cf0*/  IMAD.MOV.U32 R5, RZ, RZ, R16 ;  /* 0x000000ffff057224 */ /* 0x000fe200078e0010 */
[----:B------:R-:W-:-:S02]  /*16d00*/  MOV R0, 0x181f ;  /* 0x0000181f00007802 */ /* 0x000fc40000000f00 */
[----:B------:R-:W-:Y:S02]  /*16d10*/  MOV R2, 0x16d30 ;  /* 0x00016d3000027802 */ /* 0x000fe40000000f00 */
[----:B------:R-:W-:Y:S05]  /*16d20*/  CALL.REL.NOINC `($__internal_5_$__cuda_sm70_shflsync_idx_p) ;  /* 0x00000b4000007944 */ /* 0x000fea0003c00000 */
[----:B------:R-:W-:Y:S05]  /*16d30*/  BRA `(.L_x_305) ;  /* 0xffffc16000007947 */ /* 0x000fea000383ffff */
.L_x_250:
[----:B------:R-:W-:Y:S01]  /*16d40*/  IMAD.MOV.U32 R5, RZ, RZ, R16 ;  /* 0x000000ffff057224 */ /* 0x000fe200078e0010 */
[----:B------:R-:W-:Y:S01]  /*16d50*/  MOV R3, RZ ;  /* 0x000000ff00037202 */ /* 0x000fe20000000f00 */
[----:B------:R-:W-:Y:S01]  /*16d60*/  IMAD.MOV.U32 R0, RZ, RZ, 0x1c1f ;  /* 0x00001c1fff007424 */ /* 0x000fe200078e00ff */
[----:B------:R-:W-:Y:S02]  /*16d70*/  MOV R2, 0x16d90 ;  /* 0x00016d9000027802 */ /* 0x000fe40000000f00 */
[----:B------:R-:W-:Y:S05]  /*16d80*/  CALL.REL.NOINC `($__internal_5_$__cuda_sm70_shflsync_idx_p) ;  /* 0x00000ae000007944 */ /* 0x000fea0003c00000 */
[----:B------:R-:W-:Y:S01]  /*16d90*/  MOV R4, R0 ;  /* 0x0000000000047202 */ /* 0x000fe20000000f00 */
[----:B------:R-:W-:Y:S05]  /*16da0*/  BRA `(.L_x_306) ;  /* 0xffffc45000007947 */ /* 0x000fea000383ffff */
.L_x_251:
[----:B------:R-:W-:Y:S01]  /*16db0*/  IMAD.MOV.U32 R5, RZ, RZ, R17 ;  /* 0x000000ffff057224 */ /* 0x000fe200078e0011 */
[----:B------:R-:W-:Y:S01]  /*16dc0*/  MOV R3, RZ ;  /* 0x000000ff00037202 */ /* 0x000fe20000000f00 */
[----:B------:R-:W-:Y:S01]  /*16dd0*/  IMAD.MOV.U32 R0, RZ, RZ, 0x1c1f ;  /* 0x00001c1fff007424 */ /* 0x000fe200078e00ff */
[----:B------:R-:W-:Y:S02]  /*16de0*/  MOV R2, 0x16e00 ;  /* 0x00016e0000027802 */ /* 0x000fe40000000f00 */
[----:B-12---:R-:W-:Y:S05]  /*16df0*/  CALL.REL.NOINC `($__internal_5_$__cuda_sm70_shflsync_idx_p) ;  /* 0x00000a7000007944 */ /* 0x006fea0003c00000 */
[----:B------:R-:W-:Y:S05]  /*16e00*/  BRA `(.L_x_307) ;  /* 0xffffc41000007947 */ /* 0x000fea000383ffff */
.L_x_254:
[----:B------:R-:W-:Y:S01]  /*16e10*/  IMAD.MOV.U32 R5, RZ, RZ, R16 ;  /* 0x000000ffff057224 */ /* 0x000fe200078e0010 */
[----:B------:R-:W-:Y:S01]  /*16e20*/  MOV R3, 0x1 ;  /* 0x0000000100037802 */ /* 0x000fe20000000f00 */
[----:B----4-:R-:W-:Y:S01]  /*16e30*/  IMAD.MOV.U32 R0, RZ, RZ, 0x1c1f ;  /* 0x00001c1fff007424 */ /* 0x010fe200078e00ff */
[----:B------:R-:W-:-:S02]  /*16e40*/  MOV R2, 0x16e60 ;  /* 0x00016e6000027802 */ /* 0x000fc40000000f00 */
[----:B-123--:R-:W-:Y:S05]  /*16e50*/  CALL.REL.NOINC `($__internal_5_$__cuda_sm70_shflsync_idx_p) ;  /* 0x00000a1000007944 */ /* 0x00efea0003c00000 */
[----:B------:R-:W-:Y:S01]  /*16e60*/  IMAD.MOV.U32 R4, RZ, RZ, R0 ;  /* 0x000000ffff047224 */ /* 0x000fe200078e0000 */
[----:B------:R-:W-:Y:S01]  /*16e70*/  MOV R3, 0x1 ;  /* 0x0000000100037802 */ /* 0x000fe20000000f00 */
[----:B------:R-:W-:Y:S01]  /*16e80*/  IMAD.MOV.U32 R5, RZ, RZ, R17 ;  /* 0x000000ffff057224 */ /* 0x000fe200078e0011 */
[----:B------:R-:W-:-:S02]  /*16e90*/  MOV R0, 0x1c1f ;  /* 0x00001c1f00007802 */ /* 0x000fc40000000f00 */
[----:B------:R-:W-:Y:S02]  /*16ea0*/  MOV R2, 0x16ec0 ;  /* 0x00016ec000027802 */ /* 0x000fe40000000f00 */
[----:B------:R-:W-:Y:S05]  /*16eb0*/  CALL.REL.NOINC `($__internal_5_$__cuda_sm70_shflsync_idx_p) ;  /* 0x000009b000007944 */ /* 0x000fea0003c00000 */
[----:B------:R-:W-:Y:S05]  /*16ec0*/  BRA `(.L_x_308) ;  /* 0xffffcec000007947 */ /* 0x000fea000383ffff */
.L_x_258:
[----:B------:R-:W-:Y:S01]  /*16ed0*/  IMAD.MOV.U32 R5, RZ, RZ, R13 ;  /* 0x000000ffff057224 */ /* 0x000fe200078e000d */
[----:B------:R-:W-:Y:S01]  /*16ee0*/  MOV R3, RZ ;  /* 0x000000ff00037202 */ /* 0x000fe20000000f00 */
[----:B------:R-:W-:Y:S01]  /*16ef0*/  IMAD.MOV.U32 R0, RZ, RZ, 0x181f ;  /* 0x0000181fff007424 */ /* 0x000fe200078e00ff */
[----:B------:R-:W-:Y:S02]  /*16f00*/  MOV R2, 0x16f20 ;  /* 0x00016f2000027802 */ /* 0x000fe40000000f00 */
[----:B------:R-:W-:Y:S05]  /*16f10*/  CALL.REL.NOINC `($__internal_5_$__cuda_sm70_shflsync_idx_p) ;  /* 0x0000095000007944 */ /* 0x000fea0003c00000 */
[----:B------:R-:W-:Y:S01]  /*16f20*/  MOV R12, R0 ;  /* 0x00000000000c7202 */ /* 0x000fe20000000f00 */
[----:B------:R-:W-:Y:S05]  /*16f30*/  BRA `(.L_x_309) ;  /* 0xffffe0c000007947 */ /* 0x000fea000383ffff */
.L_x_259:
[----:B------:R-:W-:Y:S01]  /*16f40*/  IMAD.MOV.U32 R5, RZ, RZ, R16 ;  /* 0x000000ffff057224 */ /* 0x000fe200078e0010 */
[----:B------:R-:W-:Y:S01]  /*16f50*/  MOV R3, RZ ;  /* 0x000000ff00037202 */ /* 0x000fe20000000f00 */
[----:B------:R-:W-:Y:S01]  /*16f60*/  IMAD.MOV.U32 R0, RZ, RZ, 0x181f ;  /* 0x0000181fff007424 */ /* 0x000fe200078e00ff */
[----:B------:R-:W-:Y:S02]  /*16f70*/  MOV R2, 0x16f90 ;  /* 0x00016f9000027802 */ /* 0x000fe40000000f00 */
[----:B-12---:R-:W-:Y:S05]  /*16f80*/  CALL.REL.NOINC `($__internal_5_$__cuda_sm70_shflsync_idx_p) ;  /* 0x000008e000007944 */ /* 0x006fea0003c00000 */
[----:B------:R-:W-:Y:S05]  /*16f90*/  BRA `(.L_x_310) ;  /* 0xffffe08000007947 */ /* 0x000fea000383ffff */
.L_x_262:
[----:B------:R-:W-:Y:S01]  /*16fa0*/  IMAD.MOV.U32 R5, RZ, RZ, R13 ;  /* 0x000000ffff057224 */ /* 0x000fe200078e000d */
[----:B--2---:R-:W-:Y:S01]  /*16fb0*/  MOV R3, 0x1 ;  /* 0x0000000100037802 */ /* 0x004fe20000000f00 */
[----:B----4-:R-:W-:Y:S01]  /*16fc0*/  IMAD.MOV.U32 R0, RZ, RZ, 0x181f ;  /* 0x0000181fff007424 */ /* 0x010fe200078e00ff */
[----:B------:R-:W-:-:S02]  /*16fd0*/  MOV R2, 0x16ff0 ;  /* 0x00016ff000027802 */ /* 0x000fc40000000f00 */
[----:B-1-3--:R-:W-:Y:S05]  /*16fe0*/  CALL.REL.NOINC `($__internal_5_$__cuda_sm70_shflsync_idx_p) ;  /* 0x0000088000007944 */ /* 0x00afea0003c00000 */
[----:B------:R-:W-:Y:S01]  /*16ff0*/  IMAD.MOV.U32 R12, RZ, RZ, R0 ;  /* 0x000000ffff0c7224 */ /* 0x000fe200078e0000 */
[----:B------:R-:W-:Y:S01]  /*17000*/  MOV R3, 0x1 ;  /* 0x0000000100037802 */ /* 0x000fe20000000f00 */
[----:B------:R-:W-:Y:S01]  /*17010*/  IMAD.MOV.U32 R5, RZ, RZ, R16 ;  /* 0x000000ffff057224 */ /* 0x000fe200078e0010 */
[----:B------:R-:W-:-:S02]  /*17020*/  MOV R0, 0x181f ;  /* 0x0000181f00007802 */ /* 0x000fc40000000f00 */
[----:B------:R-:W-:Y:S02]  /*17030*/  MOV R2, 0x17050 ;  /* 0x0001705000027802 */ /* 0x000fe40000000f00 */
[----:B------:R-:W-:Y:S05]  /*17040*/  CALL.REL.NOINC `($__internal_5_$__cuda_sm70_shflsync_idx_p) ;  /* 0x0000082000007944 */ /* 0x000fea0003c00000 */
[----:B------:R-:W-:Y:S05]  /*17050*/  BRA `(.L_x_311) ;  /* 0xffffe1b000007947 */ /* 0x000fea000383ffff */
.L_x_265:
[----:B------:R-:W-:Y:S01]  /*17060*/  IMAD.MOV.U32 R5, RZ, RZ, R13 ;  /* 0x000000ffff057224 */ /* 0x000fe200078e000d */
[----:B-1----:R-:W-:Y:S01]  /*17070*/  MOV R3, 0x2 ;  /* 0x0000000200037802 */ /* 0x002fe20000000f00 */
[----:B----4-:R-:W-:Y:S01]  /*17080*/  IMAD.MOV.U32 R0, RZ, RZ, 0x181f ;  /* 0x0000181fff007424 */ /* 0x010fe200078e00ff */
[----:B------:R-:W-:Y:S02]  /*17090*/  MOV R2, 0x170b0 ;  /* 0x000170b000027802 */ /* 0x000fe40000000f00 */
[----:B--23--:R-:W-:Y:S05]  /*170a0*/  CALL.REL.NOINC `($__internal_5_$__cuda_sm70_shflsync_idx_p) ;  /* 0x000007c000007944 */ /* 0x00cfea0003c00000 */
[----:B------:R-:W-:Y:S01]  /*170b0*/  MOV R12, R0 ;  /* 0x00000000000c7202 */ /* 0x000fe20000000f00 */
[----:B------:R-:W-:Y:S05]  /*170c0*/  BRA `(.L_x_312) ;  /* 0xffffe2b000007947 */ /* 0x000fea000383ffff */
.L_x_266:
[----:B------:R-:W-:Y:S01]  /*170d0*/  IMAD.MOV.U32 R5, RZ, RZ, R16 ;  /* 0x000000ffff057224 */ /* 0x000fe200078e0010 */
[----:B------:R-:W-:Y:S01]  /*170e0*/  MOV R3, 0x2 ;  /* 0x0000000200037802 */ /* 0x000fe20000000f00 */
[----:B----4-:R-:W-:Y:S01]  /*170f0*/  IMAD.MOV.U32 R0, RZ, RZ, 0x181f ;  /* 0x0000181fff007424 */ /* 0x010fe200078e00ff */
[----:B------:R-:W-:Y:S02]  /*17100*/  MOV R2, 0x17120 ;  /* 0x0001712000027802 */ /* 0x000fe40000000f00 */
[----:B-123--:R-:W-:Y:S05]  /*17110*/  CALL.REL.NOINC `($__internal_5_$__cuda_sm70_shflsync_idx_p) ;  /* 0x0000075000007944 */ /* 0x00efea0003c00000 */
[----:B------:R-:W-:Y:S05]  /*17120*/  BRA `(.L_x_313) ;  /* 0xffffe27000007947 */ /* 0x000fea000383ffff */
.L_x_269:
[----:B------:R-:W-:Y:S01]  /*17130*/  IMAD.MOV.U32 R5, RZ, RZ, R13 ;  /* 0x000000ffff057224 */ /* 0x000fe200078e000d */
[----:B-1----:R-:W-:Y:S01]  /*17140*/  MOV R3, 0x3 ;  /* 0x0000000300037802 */ /* 0x002fe20000000f00 */
[----:B------:R-:W-:Y:S01]  /*17150*/  IMAD.MOV.U32 R0, RZ, RZ, 0x181f ;  /* 0x0000181fff007424 */ /* 0x000fe200078e00ff */
[----:B------:R-:W-:-:S02]  /*17160*/  MOV R2, 0x17180 ;  /* 0x0001718000027802 */ /* 0x000fc40000000f00 */
[----:B--234-:R-:W-:Y:S05]  /*17170*/  CALL.REL.NOINC `($__internal_5_$__cuda_sm70_shflsync_idx_p) ;  /* 0x000006f000007944 */ /* 0x01cfea0003c00000 */
[----:B------:R-:W-:Y:S01]  /*17180*/  IMAD.MOV.U32 R12, RZ, RZ, R0 ;  /* 0x000000ffff0c7224 */ /* 0x000fe200078e0000 */
[----:B------:R-:W-:Y:S01]  /*17190*/  MOV R3, 0x3 ;  /* 0x0000000300037802 */ /* 0x000fe20000000f00 */
[----:B------:R-:W-:Y:S01]  /*171a0*/  IMAD.MOV.U32 R5, RZ, RZ, R16 ;  /* 0x000000ffff057224 */ /* 0x000fe200078e0010 */
[----:B------:R-:W-:-:S02]  /*171b0*/  MOV R0, 0x181f ;  /* 0x0000181f00007802 */ /* 0x000fc40000000f00 */
[----:B------:R-:W-:Y:S02]  /*171c0*/  MOV R2, 0x171e0 ;  /* 0x000171e000027802 */ /* 0x000fe40000000f00 */
[----:B------:R-:W-:Y:S05]  /*171d0*/  CALL.REL.NOINC `($__internal_5_$__cuda_sm70_shflsync_idx_p) ;  /* 0x0000069000007944 */ /* 0x000fea0003c00000 */
[----:B------:R-:W-:Y:S05]  /*171e0*/  BRA `(.L_x_314) ;  /* 0xffffe33000007947 */ /* 0x000fea000383ffff */
.L_x_271:
[----:B------:R-:W-:Y:S01]  /*171f0*/  IMAD.MOV.U32 R5, RZ, RZ, R21 ;  /* 0x000000ffff057224 */ /* 0x000fe200078e0015 */
[----:B------:R-:W-:Y:S01]  /*17200*/  MOV R3, RZ ;  /* 0x000000ff00037202 */ /* 0x000fe20000000f00 */
[----:B------:R-:W-:Y:S01]  /*17210*/  IMAD.MOV.U32 R0, RZ, RZ, 0x1f ;  /* 0x0000001fff007424 */ /* 0x000fe200078e00ff */
[----:B------:R-:W-:Y:S02]  /*17220*/  MOV R2, 0x17240 ;  /* 0x0001724000027802 */ /* 0x000fe40000000f00 */
[----:B-1-3--:R-:W-:Y:S05]  /*17230*/  CALL.REL.NOINC `($__internal_5_$__cuda_sm70_shflsync_idx_p) ;  /* 0x0000063000007944 */ /* 0x00afea0003c00000 */
[----:B------:R-:W-:Y:S01]  /*17240*/  MOV R9, R0 ;  /* 0x0000000000097202 */ /* 0x000fe20000000f00 */
[----:B------:R-:W-:Y:S05]  /*17250*/  BRA `(.L_x_315) ;  /* 0xffffe4d000007947 */ /* 0x000fea000383ffff */
.L_x_272:
[----:B------:R-:W-:Y:S01]  /*17260*/  IMAD.MOV.U32 R5, RZ, RZ, R21 ;  /* 0x000000ffff057224 */ /* 0x000fe200078e0015 */
[----:B------:R-:W-:Y:S01]  /*17270*/  MOV R3, 0x1 ;  /* 0x0000000100037802 */ /* 0x000fe20000000f00 */
[----:B------:R-:W-:Y:S01]  /*17280*/  IMAD.MOV.U32 R0, RZ, RZ, 0x1f ;  /* 0x0000001fff007424 */ /* 0x000fe200078e00ff */
[----:B------:R-:W-:Y:S02]  /*17290*/  MOV R2, 0x172b0 ;  /* 0x000172b000027802 */ /* 0x000fe40000000f00 */
[----:B-1234-:R-:W-:Y:S05]  /*172a0*/  CALL.REL.NOINC `($__internal_5_$__cuda_sm70_shflsync_idx_p) ;  /* 0x000005c000007944 */ /* 0x01efea0003c00000 */
[----:B------:R-:W-:Y:S01]  /*172b0*/  MOV R8, R0 ;  /* 0x0000000000087202 */ /* 0x000fe20000000f00 */
[----:B------:R-:W-:Y:S05]  /*172c0*/  BRA `(.L_x_316) ;  /* 0xffffe48000007947 */ /* 0x000fea000383ffff */
.L_x_273:
[----:B------:R-:W-:Y:S02]  /*172d0*/  MOV R2, 0x1 ;  /* 0x0000000100027802 */ /* 0x000fe40000000f00 */
[----:B------:R-:W-:-:S02]  /*172e0*/  MOV R3, 0x17300 ;  /* 0x0001730000037802 */ /* 0x000fc40000000f00 */
[----:B--2-4-:R-:W-:Y:S05]  /*172f0*/  CALL.REL.NOINC `($__internal_6_$__cuda_sm70_shflsync_up_p) ;  /* 0x000005c000007944 */ /* 0x014fea0003c00000 */
[----:B------:R-:W-:Y:S05]  /*17300*/  BRA `(.L_x_317) ;  /* 0xffffe56000007947 */ /* 0x000fea000383ffff */
.L_x_274:
[----:B------:R-:W-:Y:S02]  /*17310*/  MOV R2, 0x2 ;  /* 0x0000000200027802 */ /* 0x000fe40000000f00 */
[----:B------:R-:W-:-:S02]  /*17320*/  MOV R3, 0x17340 ;  /* 0x0001734000037802 */ /* 0x000fc40000000f00 */
[----:B--2-4-:R-:W-:Y:S05]  /*17330*/  CALL.REL.NOINC `($__internal_6_$__cuda_sm70_shflsync_up_p) ;  /* 0x0000058000007944 */ /* 0x014fea0003c00000 */
        /* <DEDUP_REMOVED lines=23> */
.L_x_278:
[----:B------:R-:W-:Y:S02]  /*174b0*/  MOV R2, 0x1 ;  /* 0x0000000100027802 */ /* 0x000fe40000000f00 */
[----:B------:R-:W-:Y:S02]  /*174c0*/  MOV R3, 0x174e0 ;  /* 0x000174e000037802 */ /* 0x000fe40000000f00 */
[----:B--2---:R-:W-:Y:S05]  /*174d0*/  CALL.REL.NOINC `($__internal_6_$__cuda_sm70_shflsync_up_p) ;  /* 0x000003e000007944 */ /* 0x004fea0003c00000 */
[----:B------:R-:W-:Y:S01]  /*174e0*/  MOV R2, R4 ;  /* 0x0000000400027202 */ /* 0x000fe20000000f00 */
[----:B------:R-:W-:Y:S05]  /*174f0*/  BRA `(.L_x_319) ;  /* 0xffffe5c000007947 */ /* 0x000fea000383ffff */
.L_x_279:
        /* <DEDUP_REMOVED lines=26> */
.L_x_281:
[----:B------:R-:W-:Y:S02]  /*176a0*/  SEL R0, RZ, 0x1, P0 ;  /* 0x00000001ff007807 */ /* 0x000fe40000000000 */
[----:B------:R-:W-:Y:S02]  /*176b0*/  MOV R2, 0x176d0 ;  /* 0x000176d000027802 */ /* 0x000fe40000000f00 */
[----:B-12---:R-:W-:Y:S05]  /*176c0*/  CALL.REL.NOINC `($__internal_7_$__cuda_sm70_votesync_ballot) ;  /* 0x0000026000007944 */ /* 0x006fea0003c00000 */
[----:B------:R-:W-:Y:S01]  /*176d0*/  MOV R8, R0 ;  /* 0x0000000000087202 */ /* 0x000fe20000000f00 */
[----:B------:R-:W-:Y:S05]  /*176e0*/  BRA `(.L_x_321) ;  /* 0xffffe56000007947 */ /* 0x000fea000383ffff */
.L_x_282:
[----:B------:R-:W-:Y:S01]  /*176f0*/  IMAD.MOV.U32 R5, RZ, RZ, R6 ;  /* 0x000000ffff057224 */ /* 0x000fe200078e0006 */
[----:B----4-:R-:W-:Y:S01]  /*17700*/  MOV R3, R11 ;  /* 0x0000000b00037202 */ /* 0x010fe20000000f00 */
[----:B------:R-:W-:Y:S01]  /*17710*/  IMAD.MOV.U32 R0, RZ, RZ, 0x1f ;  /* 0x0000001fff007424 */ /* 0x000fe200078e00ff */
[----:B------:R-:W-:Y:S02]  /*17720*/  MOV R2, 0x17740 ;  /* 0x0001774000027802 */ /* 0x000fe40000000f00 */
[----:B-123--:R-:W-:Y:S05]  /*17730*/  CALL.REL.NOINC `($__internal_5_$__cuda_sm70_shflsync_idx_p) ;  /* 0x0000013000007944 */ /* 0x00efea0003c00000 */
[----:B------:R-:W-:Y:S01]  /*17740*/  IMAD.MOV.U32 R6, RZ, RZ, R0 ;  /* 0x000000ffff067224 */ /* 0x000fe200078e0000 */
[----:B------:R-:W-:Y:S01]  /*17750*/  MOV R3, R11 ;  /* 0x0000000b00037202 */ /* 0x000fe20000000f00 */
[----:B------:R-:W-:Y:S01]  /*17760*/  IMAD.MOV.U32 R5, RZ, RZ, R7 ;  /* 0x000000ffff057224 */ /* 0x000fe200078e0007 */
[----:B------:R-:W-:Y:S02]  /*17770*/  MOV R0, 0x1f ;  /* 0x0000001f00007802 */ /* 0x000fe40000000f00 */
[----:B------:R-:W-:-:S02]  /*17780*/  MOV R2, 0x177a0 ;  /* 0x000177a000027802 */ /* 0x000fc40000000f00 */
[----:B------:R-:W-:Y:S05]  /*17790*/  CALL.REL.NOINC `($__internal_5_$__cuda_sm70_shflsync_idx_p) ;  /* 0x000000d000007944 */ /* 0x000fea0003c00000 */
[----:B------:R-:W-:Y:S01]  /*177a0*/  MOV R7, R0 ;  /* 0x0000000000077202 */ /* 0x000fe20000000f00 */
[----:B------:R-:W-:Y:S05]  /*177b0*/  BRA `(.L_x_322) ;  /* 0xffffe4d000007947 */ /* 0x000fea000383ffff */
.L_x_285:
[----:B------:R-:W-:Y:S01]  /*177c0*/  IMAD.MOV.U32 R5, RZ, RZ, R4 ;  /* 0x000000ffff057224 */ /* 0x000fe200078e0004 */
[----:B------:R-:W-:-:S02]  /*177d0*/  MOV R0, 0x1f ;  /* 0x0000001f00007802 */ /* 0x000fc40000000f00 */
[----:B------:R-:W-:Y:S02]  /*177e0*/  MOV R2, 0x17800 ;  /* 0x0001780000027802 */ /* 0x000fe40000000f00 */
[----:B-1234-:R-:W-:Y:S05]  /*177f0*/  CALL.REL.NOINC `($__internal_5_$__cuda_sm70_shflsync_idx_p) ;  /* 0x0000007000007944 */ /* 0x01efea0003c00000 */
[----:B------:R-:W-:Y:S01]  /*17800*/  MOV R12, R0 ;  /* 0x00000000000c7202 */ /* 0x000fe20000000f00 */
[----:B------:R-:W-:Y:S05]  /*17810*/  BRA `(.L_x_284) ;  /* 0xffffe4d000007947 */ /* 0x000fea000383ffff */
        .weak           $__internal_4_$__cuda_sm70_shflsync_bfly_p
        .type           $__internal_4_$__cuda_sm70_shflsync_bfly_p,@function
        .size           $__internal_4_$__cuda_sm70_shflsync_bfly_p,($__internal_5_$__cuda_sm70_shflsync_idx_p - $__internal_4_$__cuda_sm70_shflsync_bfly_p)
$__internal_4_$__cuda_sm70_shflsync_bfly_p:
[----:B------:R-:W-:Y:S04]  /*17820*/  WARPSYNC R6 ;  /* 0x0000000600007348 */ /* 0x000fe80003800000 */
[----:B------:R1:W2:Y:S02]  /*17830*/  SHFL.BFLY PT, R5, R2, R5, R7 ;  /* 0x0c00000502057389 */ /* 0x0002a400000e0007 */
[----:B-1----:R-:W-:Y:S02]  /*17840*/  MOV R2, R3 ;  /* 0x0000000300027202 */ /* 0x002fe40000000f00 */
[----:B------:R-:W-:-:S04]  /*17850*/  MOV R3, 0x0 ;  /* 0x0000000000037802 */ /* 0x000fc80000000f00 */
[----:B--2---:R-:W-:Y:S05]  /*17860*/  RET.REL.NODEC R2 `(_ZN7cutlass13device_kernelIN5flash19enable_sm80_to_sm89INS1_16FlashAttnFwdSm80INS1_25CollectiveMainloopFwdSm80ILi8ELi1ELb0EN4cute5tupleIJNS5_1CILi128EEENS7_ILi32EEENS7_ILi256EEEEEELi256ENS_6half_tEfNS_4arch4Sm80ELb0ELb0ELb1ELb1ELb0ELb1ELb1ELb1EEENS1_21CollectiveEpilogueFwdINS6_IJS8_SA_S9_EEENS6_IJNS7_ILi1EEESI_SI_EEESC_SE_Li256ELb1ELb1ELb1ELb0EEENS1_36VarlenDynamicPersistentTileSchedulerILi128ELi32ELi256ELi256ELb1ELb1ELb0ELb0ELb1ELb1EEEEEEEEEvNT_6ParamsE) ;  /* 0xfffe879002007950 */ /* 0x004fea0003c3ffff */
        .weak           $__internal_5_$__cuda_sm70_shflsync_idx_p
        .type           $__internal_5_$__cuda_sm70_shflsync_idx_p,@function
        .size           $__internal_5_$__cuda_sm70_shflsync_idx_p,($__internal_6_$__cuda_sm70_shflsync_up_p - $__internal_5_$__cuda_sm70_shflsync_idx_p)
$__internal_5_$__cuda_sm70_shflsync_idx_p:
[----:B------:R-:W-:-:S04]  /*17870*/  MOV R118, 0xffffffff ;  /* 0xffffffff00767802 */ /* 0x000fc80000000f00 */
[----:B------:R-:W-:Y:S04]  /*17880*/  WARPSYNC R118 ;  /* 0x0000007600007348 */ /* 0x000fe80003800000 */
[----:B------:R1:W2:Y:S02]  /*17890*/  SHFL.IDX PT, R0, R5, R3, R0 ;  /* 0x0000000305007389 */ /* 0x0002a400000e0000 */
[----:B-1----:R-:W-:-:S04]  /*178a0*/  MOV R3, 0x0 ;  /* 0x0000000000037802 */ /* 0x002fc80000000f00 */
[----:B--2---:R-:W-:Y:S05]  /*178b0*/  RET.REL.NODEC R2 `(_ZN7cutlass13device_kernelIN5flash19enable_sm80_to_sm89INS1_16FlashAttnFwdSm80INS1_25CollectiveMainloopFwdSm80ILi8ELi1ELb0EN4cute5tupleIJNS5_1CILi128EEENS7_ILi32EEENS7_ILi256EEEEEELi256ENS_6half_tEfNS_4arch4Sm80ELb0ELb0ELb1ELb1ELb0ELb1ELb1ELb1EEENS1_21CollectiveEpilogueFwdINS6_IJS8_SA_S9_EEENS6_IJNS7_ILi1EEESI_SI_EEESC_SE_Li256ELb1ELb1ELb1ELb0EEENS1_36VarlenDynamicPersistentTileSchedulerILi128ELi32ELi256ELi256ELb1ELb1ELb0ELb0ELb1ELb1EEEEEEEEEvNT_6ParamsE) ;  /* 0xfffe874002007950 */ /* 0x004fea0003c3ffff */
        .weak           $__internal_6_$__cuda_sm70_shflsync_up_p
        .type           $__internal_6_$__cuda_sm70_shflsync_up_p,@function
        .size           $__internal_6_$__cuda_sm70_shflsync_up_p,($__internal_7_$__cuda_sm70_votesync_ballot - $__internal_6_$__cuda_sm70_shflsync_up_p)
$__internal_6_$__cuda_sm70_shflsync_up_p:
[----:B------:R-:W-:Y:S02]  /*178c0*/  IMAD.MOV.U32 R4, RZ, RZ, RZ ;  /* 0x000000ffff047224 */ /* 0x000fe400078e00ff */
[----:B------:R-:W-:-:S04]  /*178d0*/  IMAD.MOV.U32 R10, RZ, RZ, -0x1 ;  /* 0xffffffffff0a7424 */ /* 0x000fc800078e00ff */
[----:B------:R-:W-:Y:S04]  /*178e0*/  WARPSYNC R10 ;  /* 0x0000000a00007348 */ /* 0x000fe80003800000 */
[----:B------:R1:W2:Y:S02]  /*178f0*/  SHFL.UP PT, R4, R0, R2, R4 ;  /* 0x0400000200047389 */ /* 0x0002a400000e0004 */
[----:B-1----:R-:W-:Y:S02]  /*17900*/  MOV R2, R3 ;  /* 0x0000000300027202 */ /* 0x002fe40000000f00 */
[----:B------:R-:W-:-:S04]  /*17910*/  MOV R3, 0x0 ;  /* 0x0000000000037802 */ /* 0x000fc80000000f00 */
[----:B--2---:R-:W-:Y:S05]  /*17920*/  RET.REL.NODEC R2 `(_ZN7cutlass13device_kernelIN5flash19enable_sm80_to_sm89INS1_16FlashAttnFwdSm80INS1_25CollectiveMainloopFwdSm80ILi8ELi1ELb0EN4cute5tupleIJNS5_1CILi128EEENS7_ILi32EEENS7_ILi256EEEEEELi256ENS_6half_tEfNS_4arch4Sm80ELb0ELb0ELb1ELb1ELb0ELb1ELb1ELb1EEENS1_21CollectiveEpilogueFwdINS6_IJS8_SA_S9_EEENS6_IJNS7_ILi1EEESI_SI_EEESC_SE_Li256ELb1ELb1ELb1ELb0EEENS1_36VarlenDynamicPersistentTileSchedulerILi128ELi32ELi256ELi256ELb1ELb1ELb0ELb0ELb1ELb1EEEEEEEEEvNT_6ParamsE) ;  /* 0xfffe86d002007950 */ /* 0x004fea0003c3ffff */
        .weak           $__internal_7_$__cuda_sm70_votesync_ballot
        .type           $__internal_7_$__cuda_sm70_votesync_ballot,@function
        .size           $__internal_7_$__cuda_sm70_votesync_ballot,(.L_x_2590 - $__internal_7_$__cuda_sm70_votesync_ballot)
$__internal_7_$__cuda_sm70_votesync_ballot:
[----:B------:R-:W-:Y:S01]  /*17930*/  ISETP.NE.U32.AND P0, PT, R0, 0x1, PT ;  /* 0x000000010000780c */ /* 0x000fe20003f05070 */
[----:B------:R-:W-:-:S04]  /*17940*/  IMAD.MOV.U32 R3, RZ, RZ, -0x1 ;  /* 0xffffffffff037424 */ /* 0x000fc800078e00ff */
[----:B------:R-:W-:Y:S08]  /*17950*/  WARPSYNC R3 ;  /* 0x0000000300007348 */ /* 0x000ff00003800000 */
[----:B------:R-:W-:-:S04]  /*17960*/  VOTE.ANY R0, PT, !P0 ;  /* 0x0000000000007806 */ /* 0x000fc800040e0100 */
[----:B------:R-:W-:Y:S01]  /*17970*/  LOP3.LUT R0, R0, R3, RZ, 0xc0, !PT ;  /* 0x0000000300007212 */ /* 0x000fe200078ec0ff */
[----:B------:R-:W-:-:S04]  /*17980*/  IMAD.MOV.U32 R3, RZ, RZ, 0x0 ;  /* 0x00000000ff037424 */ /* 0x000fc800078e00ff */
[----:B------:R-:W-:Y:S05]  /*17990*/  RET.REL.NODEC R2 `(_ZN7cutlass13device_kernelIN5flash19enable_sm80_to_sm89INS1_16FlashAttnFwdSm80INS1_25CollectiveMainloopFwdSm80ILi8ELi1ELb0EN4cute5tupleIJNS5_1CILi128EEENS7_ILi32EEENS7_ILi256EEEEEELi256ENS_6half_tEfNS_4arch4Sm80ELb0ELb0ELb1ELb1ELb0ELb1ELb1ELb1EEENS1_21CollectiveEpilogueFwdINS6_IJS8_SA_S9_EEENS6_IJNS7_ILi1EEESI_SI_EEESC_SE_Li256ELb1ELb1ELb1ELb0EEENS1_36VarlenDynamicPersistentTileSchedulerILi128ELi32ELi256ELi256ELb1ELb1ELb0ELb0ELb1ELb1EEEEEEEEEvNT_6ParamsE) ;  /* 0xfffe866002007950 */ /* 0x000fea0003c3ffff */
.L_x_323:
        /* <DEDUP_REMOVED lines=14> */
.L_x_2590:


//--------------------- .text._ZN7cutlass13device_kernelIN5flash19enable_sm80_to_sm89INS1_16FlashAttnFwdSm80INS1_25CollectiveMainloopFwdSm80ILi8ELi1ELb1EN4cute5tupleIJNS5_1CILi128EEENS7_ILi48EEENS7_ILi256EEEEEELi256ENS_6half_tEfNS_4arch4Sm80ELb0ELb1ELb1ELb0ELb0ELb0ELb1ELb1EEENS1_21CollectiveEpilogueFwdINS6_IJS8_SA_S9_EEENS6_IJNS7_ILi1EEESI_SI_EEESC_SE_Li256ELb0ELb1ELb1ELb0EEENS1_19SingleTileSchedulerILb0ELb1ELb1ELi128EEEEEEEEEvNT_6ParamsE --------------------------
	.section	.text._ZN7cutlass13device_kernelIN5flash19enable_sm80_to_sm89INS1_16FlashAttnFwdSm80INS1_25CollectiveMainloopFwdSm80ILi8ELi1ELb1EN4cute5tupleIJNS5_1CILi128EEENS7_ILi48EEENS7_ILi256EEEEEELi256ENS_6half_tEfNS_4arch4Sm80ELb0ELb1ELb1ELb0ELb0ELb0ELb1ELb1EEENS1_21CollectiveEpilogueFwdINS6_IJS8_SA_S9_EEENS6_IJNS7_ILi1EEESI_SI_EEESC_SE_Li256ELb0ELb1ELb1ELb0EEENS1_19SingleTileSchedulerILb0ELb1ELb1ELi128EEEEEEEEEvNT_6ParamsE,"ax",@progbits
	.sectioninfo	@"SHI_REGISTERS=255"
	.align	128
.text._ZN7cutlass13device_kernelIN5flash19enable_sm80_to_sm89INS1_16FlashAttnFwdSm80INS1_25CollectiveMainloopFwdSm80ILi8ELi1ELb1EN4cute5tupleIJNS5_1CILi128EEENS7_ILi48EEENS7_ILi256EEEEEELi256ENS_6half_tEfNS_4arch4Sm80ELb0ELb1ELb1ELb0ELb0ELb0ELb1ELb1EEENS1_21CollectiveEpilogueFwdINS6_IJS8_SA_S9_EEENS6_IJNS7_ILi1EEESI_SI_EEESC_SE_Li256ELb0ELb1ELb1ELb0EEENS1_19SingleTileSchedulerILb0ELb1ELb1ELi128EEEEEEEEEvNT_6ParamsE:
        .type           _ZN7cutlass13device_kernelIN5flash19enable_sm80_to_sm89INS1_16FlashAttnFwdSm80INS1_25CollectiveMainloopFwdSm80ILi8ELi1ELb1EN4cute5tupleIJNS5_1CILi128EEENS7_ILi48EEENS7_ILi256EEEEEELi256ENS_6half_tEfNS_4arch4Sm80ELb0ELb1ELb1ELb0ELb0ELb0ELb1ELb1EEENS1_21CollectiveEpilogueFwdINS6_IJS8_SA_S9_EEENS6_IJNS7_ILi1EEESI_SI_EEESC_SE_Li256ELb0ELb1ELb1ELb0EEENS1_19SingleTileSchedulerILb0ELb1ELb1ELi128EEEEEEEEEvNT_6ParamsE,@function
        .size           _ZN7cutlass13device_kernelIN5flash19enable_sm80_to_sm89INS1_16FlashAttnFwdSm80INS1_25CollectiveMainloopFwdSm80ILi8ELi1ELb1EN4cute5tupleIJNS5_1CILi128EEENS7_ILi48EEENS7_ILi256EEEEEELi256ENS_6half_tEfNS_4arch4Sm80ELb0ELb1ELb1ELb0ELb0ELb0ELb1ELb1EEENS1_21CollectiveEpilogueFwdINS6_IJS8_SA_S9_EEENS6_IJNS7_ILi1EEESI_SI_EEESC_SE_Li256ELb0ELb1ELb1ELb0EEENS1_19SingleTileSchedulerILb0ELb1ELb1ELi128EEEEEEEEEvNT_6ParamsE,(.L_x_2595 - _ZN7cutlass13device_kernelIN5flash19enable_sm80_to_sm89INS1_16FlashAttnFwdSm80INS1_25CollectiveMainloopFwdSm80ILi8ELi1ELb1EN4cute5tupleIJNS5_1CILi128EEENS7_ILi48EEENS7_ILi256EEEEEELi256ENS_6half_tEfNS_4arch4Sm80ELb0ELb1ELb1ELb0ELb0ELb0ELb1ELb1EEENS1_21CollectiveEpilogueFwdINS6_IJS8_SA_S9_EEENS6_IJNS7_ILi1EEESI_SI_EEESC_SE_Li256ELb0ELb1ELb1ELb0EEENS1_19SingleTileSchedulerILb0ELb1ELb1ELi128EEEEEEEEEvNT_6ParamsE)
        .other          _ZN7cutlass13device_kernelIN5flash19enable_sm80_to_sm89INS1_16FlashAttnFwdSm80INS1_25CollectiveMainloopFwdSm80ILi8ELi1ELb1EN4cute5tupleIJNS5_1CILi128EEENS7_ILi48EEENS7_ILi256EEEEEELi256ENS_6half_tEfNS_4arch4Sm80ELb0ELb1ELb1ELb0ELb0ELb0ELb1ELb1EEENS1_21CollectiveEpilogueFwdINS6_IJS8_SA_S9_EEENS6_IJNS7_ILi1EEESI_SI_EEESC_SE_Li256ELb0ELb1ELb1ELb0EEENS1_19SingleTileSchedulerILb0ELb1ELb1ELi128EEEEEEEEEvNT_6ParamsE,@"STO_CUDA_ENTRY STV_DEFAULT"
_ZN7cutlass13device_kernelIN5flash19enable_sm80_to_sm89INS1_16FlashAttnFwdSm80INS1_25CollectiveMainloopFwdSm80ILi8ELi1ELb1EN4cute5tupleIJNS5_1CILi128EEENS7_ILi48EEENS7_ILi256EEEEEELi256ENS_6half_tEfNS_4arch4Sm80ELb0ELb1ELb1ELb0ELb0ELb0ELb1ELb1EEENS1_21CollectiveEpilogueFwdINS6_IJS8_SA_S9_EEENS6_IJNS7_ILi1EEESI_SI_EEESC_SE_Li256ELb0ELb1ELb1ELb0EEENS1_19SingleTileSchedulerILb0ELb1ELb1ELi128EEEEEEEEEvNT_6ParamsE:
        /* <DEDUP_REMOVED lines=18> */
.L_x_324:
[----:B---3--:R-:W-:Y:S02]  /*0120*/  ULDC.64 UR4, c[0x0][0x550] ;  /* 0x0001540000047ab9 */ /* 0x008fe40000000a00 */
[----:B------:R-:W-:Y:S02]  /*0130*/  UISETP.NE.AND UP0, UPT, UR4, 0x1, UPT ;  /* 0x000000010400788c */ /* 0x000fe4000bf05270 */
[----:B------:R-:W-:-:S02]  /*0140*/  UIMAD.WIDE.U32 UR8, UR6, UR5, URZ ;  /* 0x00000005060872a5 */ /* 0x000fc4000f8e003f */
[----:B------:R-:W-:Y:S02]  /*0150*/  ULDC UR4, c[0x0][0x558] ;  /* 0x0001560000047ab9 */ /* 0x000fe40000000800 */
[----:B------:R-:W-:-:S05]  /*0160*/  UMOV UR12, UR6 ;  /* 0x00000006000c7c82 */ /* 0x000fca0008000000 */
[----:B------:R-:W-:-:S03]  /*0170*/  @UP0 USHF.R.U32.HI UR12, URZ, UR4, UR9 ;  /* 0x000000043f0c0299 */ /* 0x000fc60008011609 */
.L_x_325:
[----:B------:R-:W-:Y:S01]  /*0180*/  ISETP.GE.AND P0, PT, R11, RZ, PT ;  /* 0x000000ff0b00720c */ /* 0x000fe20003f06270 */
[----:B------:R-:W-:Y:S02]  /*0190*/  UIADD3 UR5, -UR12, URZ, URZ ;  /* 0x0000003f0c057290 */ /* 0x000fe4000fffe13f */
[----:B------:R-:W-:Y:S02]  /*01a0*/  ULDC UR4, c[0x0][0x550] ;  /* 0x0001540000047ab9 */ /* 0x000fe40000000800 */
[----:B------:R-:W-:-:S08]  /*01b0*/  UIMAD UR6, UR5, UR4, UR6 ;  /* 0x00000004050672a4 */ /* 0x000fd0000f8e0206 */
[----:B------:R-:W-:Y:S05]  /*01c0*/  @!P0 EXIT ;  /* 0x000000000000894d */ /* 0x000fea0003800000 */
[----:B------:R-:W1:Y:S01]  /*01d0*/  S2UR UR11, SR_CTAID.X ;  /* 0x00000000000b79c3 */ /* 0x000e620000002500 */
[----:B------:R-:W-:Y:S02]  /*01e0*/  ULDC UR7, c[0x0][0x2c4] ;  /* 0x0000b10000077ab9 */ /* 0x000fe40000000800 */
[----:B------:R-:W-:Y:S02]  /*01f0*/  UISETP.NE.AND UP1, UPT, UR7, 0x1, UPT ;  /* 0x000000010700788c */ /* 0x000fe4000bf25270 */
[----:B------:R-:W-:Y:S02]  /*0200*/  UMOV UR10, 0x1 ;  /* 0x00000001000a7882 */ /* 0x000fe40000000000 */
[----:B------:R-:W-:Y:S02]  /*0210*/  ULDC.64 UR4, c[0x0][0x328] ;  /* 0x0000ca0000047ab9 */ /* 0x000fe40000000a00 */
[----:B------:R-:W-:Y:S02]  /*0220*/  UISETP.LE.AND UP0, UPT, UR10, UR5, UPT ;  /* 0x000000050a00728c */ /* 0x000fe4000bf03270 */
[----:B------:R-:W-:-:S02]  /*0230*/  ULDC.64 UR8, c[0x0][0x2c8] ;  /* 0x0000b20000087ab9 */ /* 0x000fc40000000a00 */
[----:B------:R-:W-:Y:S02]  /*0240*/  ULDC UR13, c[0x0][0x168] ;  /* 0x00005a00000d7ab9 */ /* 0x000fe40000000800 */
[----:B------:R-:W-:Y:S01]  /*0250*/  PLOP3.LUT P0, PT, PT, PT, UP0, 0x40, 0x0 ;  /* 0x000000000000781c */ /* 0x000fe20003f0e808 */
[----:B------:R-:W-:Y:S02]  /*0260*/  ULDC UR5, c[0x0][0x1d0] ;  /* 0x0000740000057ab9 */ /* 0x000fe40000000800 */
[----:B------:R-:W-:Y:S02]  /*0270*/  UP2UR UR14, UPR, URZ, 0x2 ;  /* 0x000000023f0e7883 */ /* 0x000fe40008000000 */
[----:B-1----:R-:W-:-:S04]  /*0280*/  USHF.L.U32 UR11, UR11, 0x7, URZ ;  /* 0x000000070b0b7899 */ /* 0x002fc8000800063f */
[----:B------:R-:W-:Y:S02]  /*0290*/  @UP1 UIADD3 UR16, UR11, 0x7f, URZ ;  /* 0x0000007f0b101890 */ /* 0x000fe4000fffe03f */
[----:B------:R-:W-:Y:S02]  /*02a0*/  UIADD3 UR15, UR11, 0x7f, URZ ;  /* 0x0000007f0b0f7890 */ /* 0x000fe4000fffe03f */
[----:B------:R-:W-:Y:S02]  /*02b0*/  UIMAD.WIDE.U32 UR16, UR16, UR8, URZ ;  /* 0x00000008101072a5 */ /* 0x000fe4000f8e003f */
[----:B------:R-:W-:Y:S02]  /*02c0*/  UIADD3 UR8, UR10, -UR13, URZ ;  /* 0x8000000d0a087290 */ /* 0x000fe4000fffe03f */
[----:B------:R-:W-:Y:S02]  /*02d0*/  @UP1 USHF.R.U32.HI UR15, URZ, UR9, UR17 ;  /* 0x000000093f0f1299 */ /* 0x000fe40008011611 */
[----:B------:R-:W-:-:S02]  /*02e0*/  UP2UR UR13, UPR, URZ, 0x1 ;  /* 0x000000013f0d7883 */ /* 0x000fc40008000000 */
[----:B------:R-:W-:-:S04]  /*02f0*/  UIADD3 UR5, UR15, UR5, UR8 ;  /* 0x000000050f057290 */ /* 0x000fc8000fffe008 */
[----:B------:R-:W-:Y:S01]  /*0300*/  UIADD3 UR8, UR5, UR4, URZ ;  /* 0x0000000405087290 */ /* 0x000fe2000fffe03f */
[----:B------:R-:W-:Y:S05]  /*0310*/  @P0 BRA `(.L_x_326) ;  /* 0x0000014000000947 */ /* 0x000fea0003800000 */
[----:B------:R-:W-:Y:S01]  /*0320*/  ISETP.LT.AND P0, PT, RZ, UR5, PT ;  /* 0x00000005ff007c0c */ /* 0x000fe2000bf01270 */
[----:B------:R-:W-:-:S12]  /*0330*/  UIADD3 UR9, UR5, -0x1, URZ ;  /* 0xffffffff05097890 */ /* 0x000fd8000fffe03f */
[----:B------:R-:W-:Y:S05]  /*0340*/  @P0 BRA `(.L_x_327) ;  /* 0x0000008000000947 */ /* 0x000fea0003800000 */
[----:B------:R-:W-:Y:S02]  /*0350*/  ULDC UR4, c[0x0][0x32c] ;  /* 0x0000cb0000047ab9 */ /* 0x000fe40000000800 */
[----:B------:R-:W-:Y:S02]  /*0360*/  UISETP.NE.AND UP0, UPT, UR10, UR4, UPT ;  /* 0x000000040a00728c */ /* 0x000fe4000bf05270 */
[----:B------:R-:W-:-:S03]  /*0370*/  UIADD3 UR9, -UR5, URZ, URZ ;  /* 0x0000003f05097290 */ /* 0x000fc6000fffe13f */
[----:B------:R-:W-:Y:S02]  /*0380*/  ULDC.64 UR4, c[0x0][0x330] ;  /* 0x0000cc0000047ab9 */ /* 0x000fe40000000a00 */
[----:B------:R-:W-:-:S04]  /*0390*/  UIMAD.WIDE.U32 UR16, UR9, UR4, URZ ;  /* 0x00000004091072a5 */ /* 0x000fc8000f8e003f */
[----:B------:R-:W-:-:S04]  /*03a0*/  @UP0 USHF.R.U32.HI UR9, URZ, UR5, UR17 ;  /* 0x000000053f090299 */ /* 0x000fc80008011611 */
[----:B------:R-:W-:Y:S01]  /*03b0*/  ULOP3.LUT UR9, URZ, UR9, URZ, 0x33, !UPT ;  /* 0x000000093f097292 */ /* 0x000fe2000f8e333f */
[----:B------:R-:W-:Y:S05]  /*03c0*/  BRA `(.L_x_328) ;  /* 0x0000005000007947 */ /* 0x000fea0003800000 */
.L_x_327:
[----:B------:R-:W-:Y:S02]  /*03d0*/  ULDC UR4, c[0x0][0x32c] ;  /* 0x0000cb0000047ab9 */ /* 0x000fe40000000800 */
[----:B------:R-:W-:-:S03]  /*03e0*/  UISETP.NE.AND UP0, UPT, UR10, UR4, UPT ;  /* 0x000000040a00728c */ /* 0x000fc6000bf05270 */
[----:B------:R-:W-:Y:S02]  /*03f0*/  ULDC.64 UR4, c[0x0][0x330] ;  /* 0x0000cc0000047ab9 */ /* 0x000fe40000000a00 */
[----:B------:R-:W-:-:S06]  /*0400*/  UIMAD.WIDE.U32 UR16, UR9, UR4, URZ ;  /* 0x00000004091072a5 */ /* 0x000fcc000f8e003f */
[----:B------:R-:W-:Y:S02]  /*0410*/  @UP0 USHF.R.U32.HI UR9, URZ, UR5, UR17 ;  /* 0x000000053f090299 */ /* 0x000fe40008011611 */
.L_x_328:
[----:B------:R-:W-:Y:S02]  /*0420*/  ULDC UR4, c[0x0][0x32c] ;  /* 0x0000cb0000047ab9 */ /* 0x000fe40000000800 */
[----:B------:R-:W-:-:S04]  /*0430*/  UIMAD UR4, UR9, UR4, UR4 ;  /* 0x00000004090472a4 */ /* 0x000fc8000f8e0204 */
[----:B------:R-:W-:-:S04]  /*0440*/  UISETP.LT.AND UP0, UPT, UR8, UR4, UPT ;  /* 0x000000040800728c */ /* 0x000fc8000bf01270 */
[----:B------:R-:W-:Y:S02]  /*0450*/  USEL UR8, UR8, UR4, UP0 ;  /* 0x0000000408087287 */ /* 0x000fe40008000000 */
.L_x_326:
[----:B------:R-:W-:Y:S02]  /*0460*/  UMOV UR18, 0x2f ;  /* 0x0000002f00127882 */ /* 0x000fe40000000000 */
[----:B------:R-:W-:Y:S02]  /*0470*/  ULDC UR10, c[0x0][0x1d0] ;  /* 0x00007400000a7ab9 */ /* 0x000fe40000000800 */
[----:B------:R-:W-:Y:S02]  /*0480*/  UISETP.NE.AND UP0, UPT, UR7, 0x1, UPT ;  /* 0x000000010700788c */ /* 0x000fe4000bf05270 */
[----:B------:R-:W-:Y:S02]  /*0490*/  UIADD3 UR18, UR18, UR10, URZ ;  /* 0x0000000a12127290 */ /* 0x000fe4000fffe03f */
[----:B------:R-:W-:Y:S02]  /*04a0*/  ULDC.64 UR4, c[0x0][0x2c8] ;  /* 0x0000b20000047ab9 */ /* 0x000fe40000000a00 */
[----:B------:R-:W-:-:S02]  /*04b0*/  UIMAD.WIDE.U32 UR16, UR11, UR4, URZ ;  /* 0x000000040b1072a5 */ /* 0x000fc4000f8e003f */
[----:B------:R-:W-:Y:S02]  /*04c0*/  UIMAD.WIDE UR18, UR18, 0x2aaaaaab, URZ ;  /* 0x2aaaaaab121278a5 */ /* 0x000fe4000f8e023f */
[----:B------:R-:W-:Y:S02]  /*04d0*/  UIADD3 UR8, UR8, 0x2f, URZ ;  /* 0x0000002f08087890 */ /* 0x000fe4000fffe03f */
[----:B------:R-:W-:Y:S02]  /*04e0*/  UISETP.NE.AND UP1, UPT, UR13, URZ, UPT ;  /* 0x0000003f0d00728c */ /* 0x000fe4000bf25270 */
[----:B------:R-:W-:Y:S02]  /*04f0*/  UIMAD.WIDE UR8, UR8, 0x2aaaaaab, URZ ;  /* 0x2aaaaaab080878a5 */ /* 0x000fe4000f8e023f */
[----:B------:R-:W-:Y:S02]  /*0500*/  @UP0 UMOV UR15, UR17 ;  /* 0x00000011000f0c82 */ /* 0x000fe40008000000 */
[----:B------:R-:W-:Y:S01]  /*0510*/  UMOV UR4, UR11 ;  /* 0x0000000b00047c82 */ /* 0x000fe20008000000 */
[----:B------:R-:W-:Y:S01]  /*0520*/  PLOP3.LUT P0, PT, PT, PT, UP1, 0x40, 0x0 ;  /* 0x000000000000781c */ /* 0x000fe20003f0e818 */
[----:B------:R-:W-:-:S02]  /*0530*/  UMOV UR17, UR19 ;  /* 0x0000001300117c82 */ /* 0x000fc40008000000 */
[----:B------:R-:W-:Y:S02]  /*0540*/  @UP0 USHF.R.U32.HI UR4, URZ, UR5, UR15 ;  /* 0x000000053f040299 */ /* 0x000fe4000801160f */
[----:B------:R-:W-:Y:S02]  /*0550*/  USHF.R.U32.HI UR8, URZ, 0x1f, UR9 ;  /* 0x0000001f3f087899 */ /* 0x000fe40008011609 */
[----:B------:R-:W-:Y:S02]  /*0560*/  USHF.R.U32.HI UR15, URZ, 0x1f, UR17 ;  /* 0x0000001f3f0f7899 */ /* 0x000fe40008011611 */
[----:B------:R-:W-:Y:S02]  /*0570*/  ULDC UR16, c[0x0][0x168] ;  /* 0x00005a0000107ab9 */ /* 0x000fe40000000800 */
[----:B------:R-:W-:Y:S02]  /*0580*/  UIADD3 UR10, UR10, -UR16, URZ ;  /* 0x800000100a0a7290 */ /* 0x000fe4000fffe03f */
[----:B------:R-:W-:-:S02]  /*0590*/  ULEA.HI.SX32 UR8, UR9, UR8, 0x1d ;  /* 0x0000000809087291 */ /* 0x000fc4000f8fea3f */
[----:B------:R-:W-:Y:S02]  /*05a0*/  ULEA.HI.SX32 UR15, UR17, UR15, 0x1d ;  /* 0x0000000f110f7291 */ /* 0x000fe4000f8fea3f */
[----:B------:R-:W-:Y:S02]  /*05b0*/  UIADD3 UR4, UR10, UR4, URZ ;  /* 0x000000040a047290 */ /* 0x000fe4000fffe03f */
[----:B------:R-:W-:Y:S02]  /*05c0*/  UISETP.LT.AND UP0, UPT, UR15, UR8, UPT ;  /* 0x000000080f00728c */ /* 0x000fe4000bf01270 */
[----:B------:R-:W-:Y:S02]  /*05d0*/  ULDC UR5, c[0x0][0x324] ;  /* 0x0000c90000057ab9 */ /* 0x000fe40000000800 */
[----:B------:R-:W-:Y:S02]  /*05e0*/  UIADD3 UR9, UR4, -UR5, URZ ;  /* 0x8000000504097290 */ /* 0x000fe4000fffe03f */
[----:B------:R-:W-:Y:S01]  /*05f0*/  USEL UR8, UR15, UR8, UP0 ;  /* 0x000000080f087287 */ /* 0x000fe20008000000 */
[----:B------:R-:W-:Y:S05]  /*0600*/  @P0 BRA `(.L_x_329) ;  /* 0x0000015000000947 */ /* 0x000fea0003800000 */
[----:B------:R-:W-:Y:S02]  /*0610*/  UMOV UR15, UR4 ;  /* 0x00000004000f7c82 */ /* 0x000fe40008000000 */
[----:B------:R-:W-:-:S06]  /*0620*/  UISETP.GT.AND UP0, UPT, UR15, -0x1, UPT ;  /* 0xffffffff0f00788c */ /* 0x000fcc000bf04270 */
[----:B------:R-:W-:-:S13]  /*0630*/  PLOP3.LUT P0, PT, PT, PT, UP0, 0x80, 0x0 ;  /* 0x000000000000781c */ /* 0x000fda0003f0f008 */
[----:B------:R-:W-:Y:S05]  /*0640*/  @P0 BRA `(.L_x_330) ;  /* 0x0000008000000947 */ /* 0x000fea0003800000 */
[----:B------:R-:W-:Y:S02]  /*0650*/  ULDC UR4, c[0x0][0x32c] ;  /* 0x0000cb0000047ab9 */ /* 0x000fe40000000800 */
[----:B------:R-:W-:Y:S02]  /*0660*/  UISETP.NE.AND UP0, UPT, UR4, 0x1, UPT ;  /* 0x000000010400788c */ /* 0x000fe4000bf05270 */
[----:B------:R-:W-:Y:S02]  /*0670*/  ULOP3.LUT UR15, URZ, UR15, URZ, 0x33, !UPT ;  /* 0x0000000f3f0f7292 */ /* 0x000fe4000f8e333f */
[----:B------:R-:W-:Y:S02]  /*0680*/  ULDC.64 UR4, c[0x0][0x330] ;  /* 0x0000cc0000047ab9 */ /* 0x000fe40000000a00 */
[----:B------:R-:W-:-:S05]  /*0690*/  UIMAD.WIDE.U32 UR16, UR15, UR4, URZ ;  /* 0x000000040f1072a5 */ /* 0x000fca000f8e003f */
[----:B------:R-:W-:-:S04]  /*06a0*/  @UP0 USHF.R.U32.HI UR15, URZ, UR5, UR17 ;  /* 0x000000053f0f0299 */ /* 0x000fc80008011611 */
[----:B------:R-:W-:Y:S01]  /*06b0*/  ULOP3.LUT UR15, URZ, UR15, URZ, 0x33, !UPT ;  /* 0x0000000f3f0f7292 */ /* 0x000fe2000f8e333f */
[----:B------:R-:W-:Y:S05]  /*06c0*/  BRA `(.L_x_331) ;  /* 0x0000005000007947 */ /* 0x000fea0003800000 */
.L_x_330:
[----:B------:R-:W-:Y:S02]  /*06d0*/  ULDC UR4, c[0x0][0x32c] ;  /* 0x0000cb0000047ab9 */ /* 0x000fe40000000800 */
[----:B------:R-:W-:-:S03]  /*06e0*/  UISETP.NE.AND UP0, UPT, UR4, 0x1, UPT ;  /* 0x000000010400788c */ /* 0x000fc6000bf05270 */
[----:B------:R-:W-:Y:S02]  /*06f0*/  ULDC.64 UR4, c[0x0][0x330] ;  /* 0x0000cc0000047ab9 */ /* 0x000fe40000000a00 */
[----:B------:R-:W-:-:S06]  /*0700*/  UIMAD.WIDE.U32 UR16, UR15, UR4, URZ ;  /* 0x000000040f1072a5 */ /* 0x000fcc000f8e003f */
[----:B------:R-:W-:Y:S02]  /*0710*/  @UP0 USHF.R.U32.HI UR15, URZ, UR5, UR17 ;  /* 0x000000053f0f0299 */ /* 0x000fe40008011611 */
.L_x_331:
[----:B------:R-:W-:Y:S02]  /*0720*/  ULDC UR4, c[0x0][0x32c] ;  /* 0x0000cb0000047ab9 */ /* 0x000fe40000000800 */
[----:B------:R-:W-:-:S04]  /*0730*/  UIMAD UR4, UR15, UR4, URZ ;  /* 0x000000040f0472a4 */ /* 0x000fc8000f8e023f */
[----:B------:R-:W-:-:S04]  /*0740*/  UISETP.LT.AND UP0, UPT, UR9, UR4, UPT ;  /* 0x000000040900728c */ /* 0x000fc8000bf01270 */
[----:B------:R-:W-:-:S04]  /*0750*/  USEL UR9, UR9, UR4, !UP0 ;  /* 0x0000000409097287 */ /* 0x000fc8000c000000 */
.L_x_329:
[----:B------:R-:W-:-:S04]  /*0760*/  UIMAD.WIDE UR4, UR9, 0x2aaaaaab, URZ ;  /* 0x2aaaaaab090478a5 */ /* 0x000fc8000f8e023f */
[----:B------:R-:W-:-:S04]  /*0770*/  USHF.R.U32.HI UR4, URZ, 0x1f, UR5 ;  /* 0x0000001f3f047899 */ /* 0x000fc80008011605 */
[----:B------:R-:W-:-:S03]  /*0780*/  ULEA.HI.SX32 UR4, UR5, UR4, 0x1d ;  /* 0x0000000405047291 */ /* 0x000fc6000f8fea3f */
[----:B------:R-:W-:Y:S02]  /*0790*/  ULDC UR5, c[0x0][0x338] ;  /* 0x0000ce0000057ab9 */ /* 0x000fe40000000800 */
[----:B------:R-:W-:-:S04]  /*07a0*/  UISETP.LT.AND UP0, UPT, URZ, UR4, UPT ;  /* 0x000000043f00728c */ /* 0x000fc8000bf01270 */
[----:B------:R-:W-:Y:S02]  /*07b0*/  USEL UR9, URZ, UR4, !UP0 ;  /* 0x000000043f097287 */ /* 0x000fe4000c000000 */
[----:B------:R-:W-:Y:S02]  /*07c0*/  USHF.R.U32.HI UR4, URZ, 0x10, UR6 ;  /* 0x000000103f047899 */ /* 0x000fe40008011606 */
[----:B------:R-:W-:Y:S02]  /*07d0*/  UISETP.GT.AND UP0, UPT, UR8, UR9, UPT ;  /* 0x000000090800728c */ /* 0x000fe4000bf04270 */
[----:B------:R-:W-:-:S04]  /*07e0*/  UISETP.NE.AND UP1, UPT, UR4, URZ, UPT ;  /* 0x0000003f0400728c */ /* 0x000fc8000bf25270 */
[----:B------:R-:W-:Y:S01]  /*07f0*/  PLOP3.LUT P0, PT, PT, PT, UP0, 0x80, 0x0 ;  /* 0x000000000000781c */ /* 0x000fe20003f0f008 */
[----:B------:R-:W-:-:S03]  /*0800*/  USEL UR5, UR4, UR5, UP1 ;  /* 0x0000000504057287 */ /* 0x000fc60008800000 */
[----:B------:R-:W-:-:S09]  /*0810*/  UMOV UR4, URZ ;  /* 0x0000003f00047c82 */ /* 0x000fd20008000000 */
[----:B------:R-:W-:Y:S05]  /*0820*/  @!P0 BRA `(.L_x_332) ;  /* 0x0000021000008947 */ /* 0x000fea0003800000 */
[----:B------:R-:W-:Y:S01]  /*0830*/  IMAD.U32 R3, RZ, RZ, UR5 ;  /* 0x00000005ff037e24 */ /* 0x000fe2000f8e00ff */
[----:B------:R-:W-:Y:S02]  /*0840*/  UIADD3 UR18, UR5, -0x1, UR8 ;  /* 0xffffffff05127890 */ /* 0x000fe4000fffe008 */
[----:B------:R-:W-:Y:S02]  /*0850*/  UMOV UR20, URZ ;  /* 0x0000003f00147c82 */ /* 0x000fe40008000000 */
[----:B------:R-:W-:Y:S01]  /*0860*/  IABS R0, R3 ;  /* 0x0000000300007213 */ /* 0x000fe20000000000 */
[----:B------:R-:W-:-:S03]  /*0870*/  UIADD3 UR18, -UR9, UR18, URZ ;  /* 0x0000001209127290 */ /* 0x000fc6000fffe13f */
        /* <DEDUP_REMOVED lines=24> */
[----:B------:R-:W-:-:S05]  /*0a00*/  UISETP.NE.AND UP1, UPT, UR5, URZ, UPT ;  /* 0x0000003f0500728c */ /* 0x000fca000bf25270 */
[----:B------:R-:W-:Y:S02]  /*0a10*/  UMOV UR4, UR21 ;  /* 0x0000001500047c82 */ /* 0x000fe40008000000 */
[----:B------:R-:W-:-:S04]  /*0a20*/  @!UP0 UIADD3 UR4, -UR4, URZ, URZ ;  /* 0x0000003f04048290 */ /* 0x000fc8000fffe13f */
[----:B------:R-:W-:Y:S02]  /*0a30*/  @!UP1 ULOP3.LUT UR4, URZ, UR5, URZ, 0x33, !UPT ;  /* 0x000000053f049292 */ /* 0x000fe4000f8e333f */
.L_x_332:
[----:B------:R-:W-:Y:S01]  /*0a40*/  ULOP3.LUT UR6, UR6, 0xffff, URZ, 0xc0, !UPT ;  /* 0x0000ffff06067892 */ /* 0x000fe2000f8ec03f */
[----:B------:R-:W-:Y:S01]  /*0a50*/  PLOP3.LUT P2, PT, PT, PT, PT, 0x80, 0x0 ;  /* 0x000000000000781c */ /* 0x000fe20003f4f070 */
[----:B------:R-:W-:Y:S01]  /*0a60*/  ULDC.64 UR16, c[0x0][0x118] ;  /* 0x0000460000107ab9 */ /* 0x000fe20000000a00 */
[----:B------:R-:W-:Y:S01]  /*0a70*/  CS2R R16, SRZ ;  /* 0x0000000000107805 */ /* 0x000fe2000001ff00 */
[----:B------:R-:W-:Y:S01]  /*0a80*/  UIMAD UR9, UR6, UR4, UR9 ;  /* 0x00000004060972a4 */ /* 0x000fe2000f8e0209 */
        /* <DEDUP_REMOVED lines=71> */
[----:B------:R-:W2:Y:S01]  /*0f00*/  LDL.LU R133, [R1+0x28] ;  /* 0x0000280001857983 */ /* 0x000ea20000300800 */
[----:B------:R-:W-:Y:S01]  /*0f10*/  SHF.R.S32.HI R75, RZ, 0x1f, R132 ;  /* 0x0000001fff4b7819 */ /* 0x000fe20000011484 */
[----:B------:R-:W-:Y:S01]  /*0f20*/  UISETP.NE.AND UP0, UPT, UR14, URZ, UPT ;  /* 0x0000003f0e00728c */ /* 0x000fe2000bf05270 */
[----:B------:R-:W-:Y:S01]  /*0f30*/  ISETP.NE.AND.EX P3, PT, RZ, c[0x0][0x344], PT, P0 ;  /* 0x0000d100ff007a0c */ /* 0x000fe20003f65300 */
[----:B------:R-:W-:-:S02]  /*0f40*/  USHF.R.S32.HI UR6, URZ, 0x1f, UR12 ;  /* 0x0000001f3f067899 */ /* 0x000fc4000801140c */
[----:B------:R-:W-:-:S10]  /*0f50*/  ULDC.64 UR4, c[0x0][0x1b8] ;  /* 0x00006e0000047ab9 */ /* 0x000fd40000000a00 */
[----:B------:R-:W-:-:S04]  /*0f60*/  @P3 IMAD.MOV.U32 R2, RZ, RZ, 0x4 ;  /* 0x00000004ff023424 */ /* 0x000fc800078e00ff */
[----:B------:R-:W-:-:S05]  /*0f70*/  @P3 IMAD.WIDE R2, R11, R2, c[0x0][0x340] ;  /* 0x0000d0000b023625 */ /* 0x000fca00078e0202 */
[----:B------:R1:W3:Y:S01]  /*0f80*/  @P3 LDG.E R8, [R2.64] ;  /* 0x0000001002083981 */ /* 0x0002e2000c1e1900 */
[----:B------:R-:W-:Y:S01]  /*0f90*/  PLOP3.LUT P1, PT, PT, PT, UP0, 0x80, 0x0 ;  /* 0x000000000000781c */ /* 0x000fe20003f2f008 */
[----:B------:R-:W-:Y:S01]  /*0fa0*/  UIMAD.WIDE.U32 UR18, UR12, UR4, URZ ;  /* 0x000000040c1272a5 */ /* 0x000fe2000f8e003f */
[----:B------:R-:W-:Y:S01]  /*0fb0*/  PLOP3.LUT P0, PT, PT, PT, UP0, 0x80, 0x0 ;  /* 0x000000000000781c */ /* 0x000fe20003f0f008 */
[----:B------:R-:W-:Y:S01]  /*0fc0*/  UIMAD UR4, UR6, UR4, URZ ;  /* 0x00000004060472a4 */ /* 0x000fe2000f8e023f */
[----:B------:R-:W-:Y:S01]  /*0fd0*/  SHF.R.S32.HI R10, RZ, 0x1f, R11 ;  /* 0x0000001fff0a7819 */ /* 0x000fe2000001140b */
[----:B------:R-:W-:Y:S01]  /*0fe0*/  UMOV UR21, 0x30 ;  /* 0x0000003000157882 */ /* 0x000fe20000000000 */
[-C--:B------:R-:W-:Y:S01]  /*0ff0*/  LEA.HI R74, R75, R132.reuse, RZ, 0x5 ;  /* 0x000000844b4a7211 */ /* 0x080fe200078f28ff */
[----:B------:R-:W-:Y:S02]  /*1000*/  UIMAD UR4, UR12, UR5, UR4 ;  /* 0x000000050c0472a4 */ /* 0x000fe4000f8e0204 */
[----:B------:R-:W-:Y:S01]  /*1010*/  IMAD R6, R10, c[0x0][0x1c0], RZ ;  /* 0x000070000a067a24 */ /* 0x000fe200078e02ff */
[----:B------:R-:W-:Y:S01]  /*1020*/  UIADD3 UR20, UR8, -0x1, URZ ;  /* 0xffffffff08147890 */ /* 0x000fe2000fffe03f */
[----:B------:R-:W-:Y:S01]  /*1030*/  SHF.R.S32.HI R73, RZ, 0x5, R74 ;  /* 0x00000005ff497819 */ /* 0x000fe2000001144a */
[----:B------:R-:W-:Y:S01]  /*1040*/  UIADD3 UR4, UR19, UR4, URZ ;  /* 0x0000000413047290 */ /* 0x000fe2000fffe03f */
[----:B------:R-:W-:Y:S01]  /*1050*/  IMAD R6, R11, c[0x0][0x1c4], R6 ;  /* 0x000071000b067a24 */ /* 0x000fe200078e0206 */
[----:B-1----:R-:W-:Y:S01]  /*1060*/  LEA.HI R2, R75, R132, RZ, 0x3 ;  /* 0x000000844b027211 */ /* 0x002fe200078f18ff */
[----:B------:R-:W-:Y:S01]  /*1070*/  IMAD.U32 R3, RZ, RZ, UR19 ;  /* 0x00000013ff037e24 */ /* 0x000fe2000f8e00ff */
[----:B------:R-:W-:-:S02]  /*1080*/  UIMAD UR19, UR8, -0x30, UR21 ;  /* 0xffffffd0081378a4 */ /* 0x000fc4000f8e0215 */
[----:B------:R-:W-:Y:S01]  /*1090*/  IMAD.U32 R3, RZ, RZ, UR4 ;  /* 0x00000004ff037e24 */ /* 0x000fe2000f8e00ff */
[----:B------:R-:W-:Y:S01]  /*10a0*/  LOP3.LUT R0, R2, 0xfffffff8, RZ, 0xc0, !PT ;  /* 0xfffffff802007812 */ /* 0x000fe200078ec0ff */
[----:B------:R-:W-:Y:S01]  /*10b0*/  ULDC UR4, c[0x0][0x168] ;  /* 0x00005a0000047ab9 */ /* 0x000fe20000000800 */
[----:B------:R-:W-:Y:S01]  /*10c0*/  SHF.R.S32.HI R77, RZ, 0x3, R2 ;  /* 0x00000003ff4d7819 */ /* 0x000fe20000011402 */
[----:B------:R-:W-:Y:S01]  /*10d0*/  IMAD.U32 R2, RZ, RZ, UR18 ;  /* 0x00000012ff027e24 */ /* 0x000fe2000f8e00ff */
[----:B------:R-:W-:Y:S01]  /*10e0*/  UIMAD UR4, UR7, UR4, URZ ;  /* 0x00000004070472a4 */ /* 0x000fe2000f8e023f */
[----:B------:R-:W-:Y:S01]  /*10f0*/  IMAD.IADD R21, R132, 0x1, -R0 ;  /* 0x0000000184157824 */ /* 0x000fe200078e0a00 */
[----:B------:R-:W-:Y:S01]  /*1100*/  IADD3 R18, R77, UR11, RZ ;  /* 0x0000000b4d127c10 */ /* 0x000fe2000fffe0ff */
[----:B------:R-:W-:Y:S01]  /*1110*/  IMAD.WIDE.U32 R2, R11, c[0x0][0x1c0], R2 ;  /* 0x000070000b027a25 */ /* 0x000fe200078e0002 */
[----:B------:R-:W-:Y:S01]  /*1120*/  ULDC UR18, c[0x0][0x1d0] ;  /* 0x0000740000127ab9 */ /* 0x000fe20000000800 */
[----:B------:R-:W-:Y:S01]  /*1130*/  STL [R1+0x80], R77 ;  /* 0x0000804d01007387 */ /* 0x000fe20000100800 */
[----:B------:R-:W-:Y:S01]  /*1140*/  UIADD3 UR18, UR19, UR18, URZ ;  /* 0x0000001213127290 */ /* 0x000fe2000fffe03f */
[----:B------:R-:W-:-:S02]  /*1150*/  IMAD R0, R21, 0x20, R77 ;  /* 0x0000002015007824 */ /* 0x000fc400078e024d */
[----:B------:R-:W-:Y:S01]  /*1160*/  IMAD.IADD R3, R3, 0x1, R6 ;  /* 0x0000000103037824 */ /* 0x000fe200078e0206 */
[----:B------:R-:W-:Y:S01]  /*1170*/  LEA.HI R6, R75, R132, RZ, 0x6 ;  /* 0x000000844b067211 */ /* 0x000fe200078f30ff */
[----:B------:R-:W-:Y:S01]  /*1180*/  UISETP.LT.AND UP0, UPT, UR18, 0x30, UPT ;  /* 0x000000301200788c */ /* 0x000fe2000bf01270 */
[----:B------:R-:W-:Y:S01]  /*1190*/  IADD3 R4, R0, UR11, RZ ;  /* 0x0000000b00047c10 */ /* 0x000fe2000fffe0ff */
[----:B------:R-:W-:Y:S02]  /*11a0*/  IMAD.U32 R72, RZ, RZ, UR19 ;  /* 0x00000013ff487e24 */ /* 0x000fe4000f8e00ff */
[----:B------:R-:W-:Y:S02]  /*11b0*/  USEL UR23, UR18, 0x30, UP0 ;  /* 0x0000003012177887 */ /* 0x000fe40008000000 */
[----:B------:R-:W-:Y:S01]  /*11c0*/  @P1 IMAD.HI.U32 R5, R4, c[0x0][0x2c8], RZ ;  /* 0x0000b20004051a27 */ /* 0x000fe200078e00ff */
[----:B------:R-:W-:-:S03]  /*11d0*/  UISETP.GT.AND UP0, UPT, UR20, UR9, UPT ;  /* 0x000000091400728c */ /* 0x000fc6000bf04270 */
[----:B------:R-:W-:Y:S01]  /*11e0*/  IMAD.MOV.U32 R0, RZ, RZ, R4 ;  /* 0x000000ffff007224 */ /* 0x000fe200078e0004 */
[----:B------:R-:W-:-:S04]  /*11f0*/  @P0 SHF.R.U32.HI R0, RZ, c[0x0][0x2cc], R5 ;  /* 0x0000b300ff000a19 */ /* 0x000fc80000011605 */
[--C-:B------:R-:W-:Y:S01]  /*1200*/  SHF.R.S32.HI R7, RZ, 0x1f, R0.reuse ;  /* 0x0000001fff077819 */ /* 0x100fe20000011400 */
[----:B------:R-:W-:Y:S02]  /*1210*/  IMAD.MOV R5, RZ, RZ, -R0 ;  /* 0x000000ffff057224 */ /* 0x000fe400078e0a00 */
[----:B------:R-:W-:-:S04]  /*1220*/  IMAD.WIDE.U32 R2, R0, c[0x0][0x1b0], R2 ;  /* 0x00006c0000027a25 */ /* 0x000fc800078e0002 */
[----:B------:R-:W-:Y:S02]  /*1230*/  IMAD R5, R5, c[0x0][0x2c4], R4 ;  /* 0x0000b10005057a24 */ /* 0x000fe400078e0204 */
[----:B------:R-:W-:-:S03]  /*1240*/  IMAD R7, R7, c[0x0][0x1b0], RZ ;  /* 0x00006c0007077a24 */ /* 0x000fc600078e02ff */
[----:B------:R-:W-:Y:S01]  /*1250*/  SHF.R.S32.HI R4, RZ, 0x1f, R5 ;  /* 0x0000001fff047819 */ /* 0x000fe20000011405 */
[----:B------:R-:W-:Y:S01]  /*1260*/  IMAD R0, R0, c[0x0][0x1b4], R7 ;  /* 0x00006d0000007a24 */ /* 0x000fe200078e0207 */
[----:B------:R-:W-:-:S03]  /*1270*/  IADD3 R7, R18, 0x20, RZ ;  /* 0x0000002012077810 */ /* 0x000fc60007ffe0ff */
[----:B------:R-:W-:Y:S01]  /*1280*/  IMAD.IADD R3, R3, 0x1, R0 ;  /* 0x0000000103037824 */ /* 0x000fe200078e0200 */
[----:B------:R-:W-:Y:S01]  /*1290*/  BAR.SYNC.DEFER_BLOCKING 0x0 ;  /* 0x0000000000007b1d */ /* 0x000fe20000010000 */
[----:B------:R-:W-:Y:S01]  /*12a0*/  IMAD R0, R4, c[0x0][0x1a8], RZ ;  /* 0x00006a0004007a24 */ /* 0x000fe200078e02ff */
[----:B------:R-:W-:Y:S01]  /*12b0*/  ISETP.GE.AND P2, PT, R7, UR4, PT ;  /* 0x0000000407007c0c */ /* 0x000fe2000bf46270 */
[----:B------:R-:W-:-:S04]  /*12c0*/  IMAD.WIDE.U32 R2, R5, c[0x0][0x1a8], R2 ;  /* 0x00006a0005027a25 */ /* 0x000fc800078e0002 */
[----:B------:R-:W-:Y:S01]  /*12d0*/  IMAD R0, R5, c[0x0][0x1ac], R0 ;  /* 0x00006b0005007a24 */ /* 0x000fe200078e0200 */
[----:B------:R-:W-:-:S03]  /*12e0*/  LEA R19, P0, R2, c[0x0][0x160], 0x1 ;  /* 0x0000580002137a11 */ /* 0x000fc600078008ff */
[----:B------:R-:W-:Y:S02]  /*12f0*/  IMAD.IADD R0, R3, 0x1, R0 ;  /* 0x0000000103007824 */ /* 0x000fe400078e0200 */
[----:B------:R-:W-:Y:S01]  /*1300*/  IMAD.SHL.U32 R3, R77, 0x40, RZ ;  /* 0x000000404d037824 */ /* 0x000fe200078e00ff */
[----:B------:R-:W-:Y:S02]  /*1310*/  SHFL.IDX PT, R4, R19, RZ, 0x181f ;  /* 0x00181fff13047589 */ /* 0x000fe400000e0000 */
[----:B------:R-:W-:Y:S01]  /*1320*/  LEA.HI.X R20, R2, c[0x0][0x164], R0, 0x1, P0 ;  /* 0x0000590002147a11 */ /* 0x000fe200000f0c00 */
[----:B------:R-:W-:Y:S01]  /*1330*/  IMAD.SHL.U32 R2, R21, 0x8, RZ ;  /* 0x0000000815027824 */ /* 0x000fe200078e00ff */
[----:B------:R-:W-:Y:S02]  /*1340*/  LOP3.LUT R0, R3, 0x1c0, RZ, 0xc0, !PT ;  /* 0x000001c003007812 */ /* 0x000fe400078ec0ff */
[----:B------:R-:W-:Y:S01]  /*1350*/  ISETP.GE.AND P0, PT, R18, UR4, PT ;  /* 0x0000000412007c0c */ /* 0x000fe2000bf06270 */
[----:B------:R-:W1:Y:S01]  /*1360*/  SHFL.IDX PT, R5, R20, RZ, 0x181f ;  /* 0x00181fff14057589 */ /* 0x000e6200000e0000 */
[----:B------:R-:W-:-:S02]  /*1370*/  SHF.R.U32.HI R3, RZ, 0x3, R0 ;  /* 0x00000003ff037819 */ /* 0x000fc40000011600 */
[----:B------:R-:W-:Y:S02]  /*1380*/  LOP3.LUT R0, R0, 0x38, R2, 0xf8, !PT ;  /* 0x0000003800007812 */ /* 0x000fe400078ef802 */
[----:B------:R-:W-:Y:S02]  /*1390*/  IADD3 R12, R2, 0x40, RZ ;  /* 0x00000040020c7810 */ /* 0x000fe40007ffe0ff */
[----:B------:R-:W-:Y:S01]  /*13a0*/  LOP3.LUT R0, R0, R3, RZ, 0x3c, !PT ;  /* 0x0000000300007212 */ /* 0x000fe200078e3cff */
[----:B------:R-:W-:Y:S01]  /*13b0*/  IMAD.SHL.U32 R3, R6, 0x8, RZ ;  /* 0x0000000806037824 */ /* 0x000fe200078e00ff */
[----:B------:R-:W-:Y:S02]  /*13c0*/  IADD3 R6, R18, 0x40, RZ ;  /* 0x0000004012067810 */ /* 0x000fe40007ffe0ff */
[----:B------:R-:W-:Y:S02]  /*13d0*/  IADD3 R22, R2, 0xc0, RZ ;  /* 0x000000c002167810 */ /* 0x000fe40007ffe0ff */
[----:B------:R-:W-:-:S02]  /*13e0*/  LOP3.LUT R14, R0, 0xfffffe00, R3, 0xf8, !PT ;  /* 0xfffffe00000e7812 */ /* 0x000fc400078ef803 */
[----:B------:R-:W-:Y:S02]  /*13f0*/  IADD3 R0, R2, 0x80, RZ ;  /* 0x0000008002007810 */ /* 0x000fe40007ffe0ff */
[----:B------:R-:W-:Y:S01]  /*1400*/  @!P0 SHF.R.S32.HI R13, RZ, 0x1f, R12 ;  /* 0x0000001fff0d8819 */ /* 0x000fe2000001140c */
[----:B------:R-:W-:Y:S01]  /*1410*/  IMAD.SHL.U32 R76, R14, 0x2, RZ ;  /* 0x000000020e4c7824 */ /* 0x000fe200078e00ff */
[----:B------:R-:W-:Y:S02]  /*1420*/  ISETP.GE.AND P1, PT, R6, UR4, PT ;  /* 0x0000000406007c0c */ /* 0x000fe4000bf26270 */
[----:B------:R-:W-:Y:S02]  /*1430*/  @!P0 SHF.R.S32.HI R7, RZ, 0x1f, R0 ;  /* 0x0000001fff078819 */ /* 0x000fe40000011400 */
[----:B------:R-:W-:Y:S01]  /*1440*/  @!P0 SHF.R.S32.HI R6, RZ, 0x1f, R22 ;  /* 0x0000001fff068819 */ /* 0x000fe20000011416 */
[----:B------:R-:W-:Y:S01]  /*1450*/  STL [R1+0x4], R76 ;  /* 0x0000044c01007387 */ /* 0x000fe20000100800 */
[----:B------:R-:W-:-:S02]  /*1460*/  SHF.R.S32.HI R3, RZ, 0x1f, R2 ;  /* 0x0000001fff037819 */ /* 0x000fc40000011402 */
[----:B------:R-:W-:Y:S02]  /*1470*/  @!P0 LEA.HI R16, R13, R12, RZ, 0x3 ;  /* 0x0000000c0d108211 */ /* 0x000fe400078f18ff */
[----:B------:R-:W-:Y:S02]  /*1480*/  @!P0 LEA.HI R13, R7, R0, RZ, 0x3 ;  /* 0x00000000070d8211 */ /* 0x000fe400078f18ff */
[----:B------:R-:W-:Y:S02]  /*1490*/  @!P0 LEA.HI R7, R6, R22, RZ, 0x3 ;  /* 0x0000001606078211 */ /* 0x000fe400078f18ff */
[----:B------:R-:W-:Y:S01]  /*14a0*/  ISETP.GE.AND P5, PT, R12, c[0x0][0x198], PT ;  /* 0x000066000c007a0c */ /* 0x000fe20003fa6270 */
[----:B------:R-:W4:Y:S01]  /*14b0*/  SHFL.IDX PT, R6, R19, 0x1, 0x181f ;  /* 0x00381f0013067f89 */ /* 0x000f2200000e0000 */
[----:B------:R-:W-:Y:S02]  /*14c0*/  ISETP.GE.AND P6, PT, R0, c[0x0][0x198], PT ;  /* 0x0000660000007a0c */ /* 0x000fe40003fc6270 */
[----:B------:R-:W-:-:S02]  /*14d0*/  @!P0 LOP3.LUT R16, R16, 0xfffffff8, RZ, 0xc0, !PT ;  /* 0xfffffff810108812 */ /* 0x000fc400078ec0ff */
[----:B------:R-:W-:Y:S02]  /*14e0*/  @!P0 LOP3.LUT R14, R13, 0xfffffff8, RZ, 0xc0, !PT ;  /* 0xfffffff80d0e8812 */ /* 0x000fe400078ec0ff */
[----:B------:R-:W-:Y:S01]  /*14f0*/  @!P0 LOP3.LUT R13, R7, 0xfffffff8, RZ, 0xc0, !PT ;  /* 0xfffffff8070d8812 */ /* 0x000fe200078ec0ff */
[--C-:B-1----:R-:W-:Y:S01]  /*1500*/  @!P0 IMAD.WIDE R16, R16, 0x2, R4.reuse ;  /* 0x0000000210108825 */ /* 0x102fe200078e0204 */
[----:B------:R-:W1:Y:S01]  /*1510*/  SHFL.IDX PT, R7, R20, 0x1, 0x181f ;  /* 0x00381f0014077f89 */ /* 0x000e6200000e0000 */
[----:B------:R-:W-:Y:S02]  /*1520*/  IADD3 R18, R18, 0x60, RZ ;  /* 0x0000006012127810 */ /* 0x000fe40007ffe0ff */
[----:B------:R-:W-:Y:S01]  /*1530*/  @!P0 IMAD.WIDE R14, R14, 0x2, R4 ;  /* 0x000000020e0e8825 */ /* 0x000fe200078e0204 */
[----:B--2---:R-:W-:Y:S02]  /*1540*/  LOP3.LUT R133, R133, 0xfffffffe, RZ, 0xc0, !PT ;  /* 0xfffffffe85857812 */ /* 0x004fe400078ec0ff */
[----:B---3--:R-:W-:Y:S01]  /*1550*/  @P3 SHF.R.S32.HI R9, RZ, 0x1f, R8 ;  /* 0x0000001fff093819 */ /* 0x008fe20000011408 */
[----:B------:R-:W-:Y:S01]  /*1560*/  @!P3 IMAD.MOV.U32 R9, RZ, RZ, R10 ;  /* 0x000000ffff09b224 */ /* 0x000fe200078e000a */
[C---:B------:R-:W-:Y:S01]  /*1570*/  @!P0 LEA R10, P4, R2.reuse, R4, 0x1 ;  /* 0x00000004020a8211 */ /* 0x040fe200078808ff */
[----:B------:R-:W-:Y:S01]  /*1580*/  @!P3 IMAD.MOV.U32 R8, RZ, RZ, R11 ;  /* 0x000000ffff08b224 */ /* 0x000fe200078e000b */
[----:B------:R-:W-:-:S02]  /*1590*/  ISETP.GE.AND P3, PT, R2, c[0x0][0x198], PT ;  /* 0x0000660002007a0c */ /* 0x000fc40003f66270 */
[----:B------:R-:W-:Y:S01]  /*15a0*/  @!P0 LEA.HI.X R11, R2, R5, R3, 0x1, P4 ;  /* 0x00000005020b8211 */ /* 0x000fe200020f0c03 */
[----:B------:R-:W-:Y:S01]  /*15b0*/  @!P0 IMAD.WIDE R4, R13, 0x2, R4 ;  /* 0x000000020d048825 */ /* 0x000fe200078e0204 */
[----:B------:R-:W-:-:S09]  /*15c0*/  ISETP.GE.AND P4, PT, R22, c[0x0][0x198], PT ;  /* 0x0000660016007a0c */ /* 0x000fd20003f86270 */
[----:B------:R2:W-:Y:S04]  /*15d0*/  @!P0 LDGSTS.E.BYPASS.LTC128B.128 [R76+0x100], [R10.64], !P3 ;  /* 0x001000000a4c8fae */ /* 0x0005e8000d901d50 */
[----:B------:R3:W-:Y:S04]  /*15e0*/  @!P0 LDGSTS.E.BYPASS.LTC128B.128 [R76+0x4100], [R16.64], !P5 ;  /* 0x04100000104c8fae */ /* 0x0007e8000e901d50 */
[----:B------:R5:W-:Y:S04]  /*15f0*/  @!P0 LDGSTS.E.BYPASS.LTC128B.128 [R76+0x8100], [R14.64], !P6 ;  /* 0x081000000e4c8fae */ /* 0x000be8000f101d50 */
[----:B------:R1:W-:Y:S01]  /*1600*/  @!P0 LDGSTS.E.BYPASS.LTC128B.128 [R76+0xc100], [R4.64], !P4 ;  /* 0x0c100000044c8fae */ /* 0x0003e2000e101d50 */
[----:B--2---:R-:W-:-:S04]  /*1610*/  @!P2 SHF.R.S32.HI R10, RZ, 0x1f, R12 ;  /* 0x0000001fff0aa819 */ /* 0x004fc8000001140c */
[----:B------:R-:W-:-:S04]  /*1620*/  @!P2 LEA.HI R10, R10, R12, RZ, 0x3 ;  /* 0x0000000c0a0aa211 */ /* 0x000fc800078f18ff */
[----:B---3--:R-:W-:Y:S02]  /*1630*/  @!P2 LOP3.LUT R16, R10, 0xfffffff8, RZ, 0xc0, !PT ;  /* 0xfffffff80a10a812 */ /* 0x008fe400078ec0ff */
[----:B----4-:R-:W-:Y:S02]  /*1640*/  @!P2 LEA R10, P0, R2, R6, 0x1 ;  /* 0x00000006020aa211 */ /* 0x010fe400078008ff */
[----:B-1----:R-:W-:Y:S01]  /*1650*/  @!P2 SHF.R.S32.HI R5, RZ, 0x1f, R0 ;  /* 0x0000001fff05a819 */ /* 0x002fe20000011400 */
[----:B------:R-:W-:Y:S01]  /*1660*/  @!P2 IMAD.WIDE R16, R16, 0x2, R6 ;  /* 0x000000021010a825 */ /* 0x000fe200078e0206 */
[----:B------:R-:W-:Y:S02]  /*1670*/  @!P2 SHF.R.S32.HI R4, RZ, 0x1f, R22 ;  /* 0x0000001fff04a819 */ /* 0x000fe40000011416 */
[----:B-----5:R-:W-:Y:S02]  /*1680*/  @!P2 LEA.HI R14, R5, R0, RZ, 0x3 ;  /* 0x00000000050ea211 */ /* 0x020fe400078f18ff */
[----:B------:R-:W-:-:S02]  /*1690*/  @!P2 LEA.HI R5, R4, R22, RZ, 0x3 ;  /* 0x000000160405a211 */ /* 0x000fc400078f18ff */
[----:B------:R-:W-:Y:S01]  /*16a0*/  SHFL.IDX PT, R4, R19, 0x2, 0x181f ;  /* 0x00581f0013047f89 */ /* 0x000fe200000e0000 */
[----:B------:R-:W-:Y:S02]  /*16b0*/  @!P2 LOP3.LUT R14, R14, 0xfffffff8, RZ, 0xc0, !PT ;  /* 0xfffffff80e0ea812 */ /* 0x000fe400078ec0ff */
[----:B------:R-:W-:Y:S02]  /*16c0*/  @!P2 LOP3.LUT R13, R5, 0xfffffff8, RZ, 0xc0, !PT ;  /* 0xfffffff8050da812 */ /* 0x000fe400078ec0ff */
[----:B------:R-:W1:Y:S01]  /*16d0*/  SHFL.IDX PT, R5, R20, 0x2, 0x181f ;  /* 0x00581f0014057f89 */ /* 0x000e6200000e0000 */
[----:B------:R-:W-:Y:S01]  /*16e0*/  @!P2 LEA.HI.X R11, R2, R7, R3, 0x1, P0 ;  /* 0x00000007020ba211 */ /* 0x000fe200000f0c03 */
[--C-:B------:R-:W-:Y:S01]  /*16f0*/  @!P2 IMAD.WIDE R14, R14, 0x2, R6.reuse ;  /* 0x000000020e0ea825 */ /* 0x100fe200078e0206 */
[----:B------:R-:W-:Y:S01]  /*1700*/  ISETP.GE.AND P0, PT, R18, UR4, PT ;  /* 0x0000000412007c0c */ /* 0x000fe2000bf06270 */
[----:B------:R-:W-:Y:S02]  /*1710*/  ULDC.64 UR4, c[0x0][0x1e8] ;  /* 0x00007a0000047ab9 */ /* 0x000fe40000000a00 */
[----:B------:R-:W-:Y:S01]  /*1720*/  @!P2 IMAD.WIDE R6, R13, 0x2, R6 ;  /* 0x000000020d06a825 */ /* 0x000fe200078e0206 */
[----:B------:R2:W-:Y:S01]  /*1730*/  @!P2 LDGSTS.E.BYPASS.LTC128B.128 [R76+0x1100], [R10.64], !P3 ;  /* 0x011000000a4cafae */ /* 0x0005e2000d901d50 */
[----:B------:R-:W-:Y:S01]  /*1740*/  @!P1 SHF.R.S32.HI R13, RZ, 0x1f, R0 ;  /* 0x0000001fff0d9819 */ /* 0x000fe20000011400 */
[----:B------:R-:W-:-:S02]  /*1750*/  UIMAD UR4, UR6, UR4, URZ ;  /* 0x00000004060472a4 */ /* 0x000fc4000f8e023f */
[----:B------:R3:W-:Y:S01]  /*1760*/  @!P2 LDGSTS.E.BYPASS.LTC128B.128 [R76+0x5100], [R16.64], !P5 ;  /* 0x05100000104cafae */ /* 0x0007e2000e901d50 */
[----:B------:R-:W-:Y:S01]  /*1770*/  @!P1 LEA.HI R13, R13, R0, RZ, 0x3 ;  /* 0x000000000d0d9211 */ /* 0x000fe200078f18ff */
[----:B------:R-:W-:Y:S02]  /*1780*/  UIMAD UR15, UR12, UR5, UR4 ;  /* 0x000000050c0f72a4 */ /* 0x000fe4000f8e0204 */
[----:B------:R4:W-:Y:S01]  /*1790*/  @!P2 LDGSTS.E.BYPASS.LTC128B.128 [R76+0x9100], [R14.64], !P6 ;  /* 0x091000000e4cafae */ /* 0x0009e2000f101d50 */
[----:B------:R-:W-:Y:S01]  /*17a0*/  ISETP.GE.AND P6, PT, R2, c[0x0][0x1d4], PT ;  /* 0x0000750002007a0c */ /* 0x000fe20003fc6270 */
[----:B------:R-:W-:Y:S02]  /*17b0*/  ULDC.64 UR4, c[0x0][0x210] ;  /* 0x0000840000047ab9 */ /* 0x000fe40000000a00 */
[----:B------:R5:W-:Y:S01]  /*17c0*/  @!P2 LDGSTS.E.BYPASS.LTC128B.128 [R76+0xd100], [R6.64], !P4 ;  /* 0x0d100000064cafae */ /* 0x000be2000e101d50 */
[----:B------:R-:W-:-:S03]  /*17d0*/  UIMAD UR4, UR6, UR4, URZ ;  /* 0x00000004060472a4 */ /* 0x000fc6000f8e023f */
[----:B------:R-:W-:Y:S02]  /*17e0*/  ULDC.64 UR6, c[0x0][0x1e0] ;  /* 0x0000780000067ab9 */ /* 0x000fe40000000a00 */
[----:B------:R-:W-:Y:S02]  /*17f0*/  UIMAD.WIDE.U32 UR26, UR21, UR6, URZ ;  /* 0x00000006151a72a5 */ /* 0x000fe4000f8e003f */
[----:B------:R-:W-:Y:S02]  /*1800*/  UIMAD UR21, UR21, UR7, URZ ;  /* 0x00000007151572a4 */ /* 0x000fe4000f8e023f */
[----:B------:R-:W-:Y:S02]  /*1810*/  UIMAD UR22, UR12, UR5, UR4 ;  /* 0x000000050c1672a4 */ /* 0x000fe4000f8e0204 */
[----:B------:R-:W-:Y:S02]  /*1820*/  UIADD3 UR21, UR27, UR21, URZ ;  /* 0x000000151b157290 */ /* 0x000fe4000fffe03f */
[----:B------:R-:W-:Y:S01]  /*1830*/  ULDC.64 UR4, c[0x0][0x208] ;  /* 0x0000820000047ab9 */ /* 0x000fe20000000a00 */
[----:B--2---:R-:W2:Y:S01]  /*1840*/  SHFL.IDX PT, R10, R19, 0x3, 0x181f ;  /* 0x00781f00130a7f89 */ /* 0x004ea200000e0000 */
[----:B------:R-:W-:-:S03]  /*1850*/  UIMAD.WIDE.U32 UR24, UR20, UR4, URZ ;  /* 0x00000004141872a5 */ /* 0x000fc6000f8e003f */
[----:B------:R-:W2:Y:S01]  /*1860*/  SHFL.IDX PT, R11, R20, 0x3, 0x181f ;  /* 0x00781f00140b7f89 */ /* 0x000ea200000e0000 */
[----:B----4-:R-:W-:Y:S02]  /*1870*/  @!P1 LOP3.LUT R14, R13, 0xfffffff8, RZ, 0xc0, !PT ;  /* 0xfffffff80d0e9812 */ /* 0x010fe400078ec0ff */
[----:B-----5:R-:W-:-:S03]  /*1880*/  @!P1 SHF.R.S32.HI R6, RZ, 0x1f, R12 ;  /* 0x0000001fff069819 */ /* 0x020fc6000001140c */
[----:B-1----:R-:W-:Y:S01]  /*1890*/  @!P1 IMAD.WIDE R14, R14, 0x2, R4 ;  /* 0x000000020e0e9825 */ /* 0x002fe200078e0204 */
[----:B------:R-:W-:Y:S02]  /*18a0*/  @!P1 SHF.R.S32.HI R7, RZ, 0x1f, R22 ;  /* 0x0000001fff079819 */ /* 0x000fe40000011416 */
[----:B------:R-:W-:Y:S02]  /*18b0*/  @!P1 LEA.HI R6, R6, R12, RZ, 0x3 ;  /* 0x0000000c06069211 */ /* 0x000fe400078f18ff */
[----:B------:R-:W-:Y:S02]  /*18c0*/  @!P1 LEA.HI R7, R7, R22, RZ, 0x3 ;  /* 0x0000001607079211 */ /* 0x000fe400078f18ff */
[----:B---3--:R-:W-:Y:S02]  /*18d0*/  @!P1 LOP3.LUT R16, R6, 0xfffffff8, RZ, 0xc0, !PT ;  /* 0xfffffff806109812 */ /* 0x008fe400078ec0ff */
[----:B------:R-:W-:Y:S02]  /*18e0*/  @!P1 LEA R6, P2, R2, R4, 0x1 ;  /* 0x0000000402069211 */ /* 0x000fe400078408ff */
[----:B------:R-:W-:Y:S01]  /*18f0*/  @!P1 LOP3.LUT R13, R7, 0xfffffff8, RZ, 0xc0, !PT ;  /* 0xfffffff8070d9812 */ /* 0x000fe200078ec0ff */
[----:B------:R-:W-:Y:S01]  /*1900*/  @!P1 IMAD.WIDE R16, R16, 0x2, R4 ;  /* 0x0000000210109825 */ /* 0x000fe200078e0204 */
[----:B------:R-:W-:-:S02]  /*1910*/  @!P1 LEA.HI.X R7, R2, R5, R3, 0x1, P2 ;  /* 0x0000000502079211 */ /* 0x000fc400010f0c03 */
[----:B------:R-:W-:Y:S01]  /*1920*/  ISETP.GE.AND P2, PT, R0, c[0x0][0x198], PT ;  /* 0x0000660000007a0c */ /* 0x000fe20003f46270 */
[----:B------:R-:W-:Y:S01]  /*1930*/  @!P1 IMAD.WIDE R4, R13, 0x2, R4 ;  /* 0x000000020d049825 */ /* 0x000fe200078e0204 */
[----:B------:R-:W-:Y:S01]  /*1940*/  SHF.R.S32.HI R13, RZ, 0x1f, R77 ;  /* 0x0000001fff0d7819 */ /* 0x000fe2000001144d */
[----:B------:R1:W-:Y:S04]  /*1950*/  @!P1 LDGSTS.E.BYPASS.LTC128B.128 [R76+0x2100], [R6.64], !P3 ;  /* 0x02100000064c9fae */ /* 0x0003e8000d901d50 */
[----:B------:R3:W-:Y:S01]  /*1960*/  @!P1 LDGSTS.E.BYPASS.LTC128B.128 [R76+0x6100], [R16.64], !P5 ;  /* 0x06100000104c9fae */ /* 0x0007e2000e901d50 */
[----:B------:R-:W-:-:S05]  /*1970*/  ISETP.GE.AND P5, PT, R12, c[0x0][0x1d4], PT ;  /* 0x000075000c007a0c */ /* 0x000fca0003fa6270 */
[----:B------:R4:W-:Y:S04]  /*1980*/  @!P1 LDGSTS.E.BYPASS.LTC128B.128 [R76+0xa100], [R14.64], !P2 ;  /* 0x0a1000000e4c9fae */ /* 0x0009e8000d101d50 */
[----:B------:R2:W-:Y:S04]  /*1990*/  @!P1 LDGSTS.E.BYPASS.LTC128B.128 [R76+0xe100], [R4.64], !P4 ;  /* 0x0e100000044c9fae */ /* 0x0005e8000e101d50 */
[----:B------:R-:W-:Y:S02]  /*19a0*/  @P5 LOP3.LUT R133, R133, 0x1, RZ, 0xfc, !PT ;  /* 0x0000000185855812 */ /* 0x000fe400078efcff */
[----:B------:R-:W-:-:S03]  /*19b0*/  ISETP.GE.AND P5, PT, R0, c[0x0][0x1d4], PT ;  /* 0x0000750000007a0c */ /* 0x000fc60003fa6270 */
[----:B------:R-:W-:Y:S01]  /*19c0*/  STL [R1+0x28], R133 ;  /* 0x0000288501007387 */ /* 0x000fe20000100800 */
[----:B-1----:R-:W-:Y:S01]  /*19d0*/  @!P0 SHF.R.S32.HI R6, RZ, 0x1f, R12 ;  /* 0x0000001fff068819 */ /* 0x002fe2000001140c */
[----:B------:R-:W-:-:S04]  /*19e0*/  IMAD R7, R13, c[0x0][0x1e0], RZ ;  /* 0x000078000d077a24 */ /* 0x000fc800078e02ff */
[----:B------:R-:W-:Y:S01]  /*19f0*/  IMAD R7, R77, c[0x0][0x1e4], R7 ;  /* 0x000079004d077a24 */ /* 0x000fe200078e0207 */
[----:B----4-:R-:W-:Y:S01]  /*1a00*/  @!P0 LEA.HI R14, R6, R12, RZ, 0x3 ;  /* 0x0000000c060e8211 */ /* 0x010fe200078f18ff */
[----:B------:R-:W-:Y:S01]  /*1a10*/  IMAD R6, R13, c[0x0][0x208], RZ ;  /* 0x000082000d067a24 */ /* 0x000fe200078e02ff */
[----:B--2---:R-:W-:-:S03]  /*1a20*/  @!P0 LEA R4, P1, R2, R10, 0x1 ;  /* 0x0000000a02048211 */ /* 0x004fc600078208ff */
[----:B------:R-:W-:Y:S01]  /*1a30*/  IMAD R13, R77, c[0x0][0x20c], R6 ;  /* 0x000083004d0d7a24 */ /* 0x000fe200078e0206 */
[----:B------:R-:W-:Y:S02]  /*1a40*/  @!P0 SHF.R.S32.HI R6, RZ, 0x1f, R0 ;  /* 0x0000001fff068819 */ /* 0x000fe40000011400 */
[----:B------:R-:W-:Y:S02]  /*1a50*/  @!P0 LEA.HI.X R5, R2, R11, R3, 0x1, P1 ;  /* 0x0000000b02058211 */ /* 0x000fe400008f0c03 */
[----:B------:R-:W-:Y:S01]  /*1a60*/  @!P0 LEA.HI R6, R6, R0, RZ, 0x3 ;  /* 0x0000000006068211 */ /* 0x000fe200078f18ff */
[----:B------:R-:W-:Y:S01]  /*1a70*/  IMAD.U32 R0, RZ, RZ, UR12 ;  /* 0x0000000cff007e24 */ /* 0x000fe2000f8e00ff */
[----:B------:R-:W-:Y:S01]  /*1a80*/  ISETP.GE.AND P1, PT, R12, c[0x0][0x198], PT ;  /* 0x000066000c007a0c */ /* 0x000fe20003f26270 */
[----:B------:R1:W-:Y:S01]  /*1a90*/  @!P0 LDGSTS.E.BYPASS.LTC128B.128 [R76+0x3100], [R4.64], !P3 ;  /* 0x03100000044c8fae */ /* 0x0003e2000d901d50 */
[----:B------:R-:W-:Y:S02]  /*1aa0*/  @!P0 LOP3.LUT R14, R14, 0xfffffff8, RZ, 0xc0, !PT ;  /* 0xfffffff80e0e8812 */ /* 0x000fe400078ec0ff */
[----:B------:R-:W-:-:S02]  /*1ab0*/  @!P0 LOP3.LUT R6, R6, 0xfffffff8, RZ, 0xc0, !PT ;  /* 0xfffffff806068812 */ /* 0x000fc400078ec0ff */
[----:B------:R-:W-:Y:S01]  /*1ac0*/  LOP3.LUT P3, RZ, R133, 0x1, RZ, 0xc0, !PT ;  /* 0x0000000185ff7812 */ /* 0x000fe2000786c0ff */
[----:B------:R-:W-:-:S06]  /*1ad0*/  @!P0 IMAD.WIDE R14, R14, 0x2, R10 ;  /* 0x000000020e0e8825 */ /* 0x000fcc00078e020a */
[----:B------:R2:W-:Y:S01]  /*1ae0*/  @!P0 LDGSTS.E.BYPASS.LTC128B.128 [R76+0x7100], [R14.64], !P1 ;  /* 0x071000000e4c8fae */ /* 0x0005e2000c901d50 */
[----:B-1----:R-:W-:-:S04]  /*1af0*/  IMAD.WIDE.U32 R4, R77, c[0x0][0x1e0], R2 ;  /* 0x000078004d047a25 */ /* 0x002fc800078e0002 */
[----:B------:R-:W-:-:S04]  /*1b00*/  IMAD.WIDE.U32 R2, R77, c[0x0][0x208], R2 ;  /* 0x000082004d027a25 */ /* 0x000fc800078e0002 */
[----:B------:R-:W-:Y:S02]  /*1b10*/  IMAD.IADD R5, R5, 0x1, R7 ;  /* 0x0000000105057824 */ /* 0x000fe400078e0207 */
[----:B------:R-:W-:Y:S02]  /*1b20*/  IMAD.IADD R3, R3, 0x1, R13 ;  /* 0x0000000103037824 */ /* 0x000fe400078e020d */
[----:B------:R-:W-:-:S04]  /*1b30*/  @!P0 IMAD.WIDE R6, R6, 0x2, R10 ;  /* 0x0000000206068825 */ /* 0x000fc800078e020a */
[C---:B------:R-:W-:Y:S01]  /*1b40*/  IMAD.WIDE.U32 R4, R0.reuse, c[0x0][0x1e8], R4 ;  /* 0x00007a0000047a25 */ /* 0x040fe200078e0004 */
[----:B------:R1:W-:Y:S03]  /*1b50*/  @!P0 LDGSTS.E.BYPASS.LTC128B.128 [R76+0xb100], [R6.64], !P2 ;  /* 0x0b100000064c8fae */ /* 0x0003e6000d101d50 */
[----:B------:R-:W-:Y:S01]  /*1b60*/  IMAD.WIDE.U32 R2, R0, c[0x0][0x210], R2 ;  /* 0x0000840000027a25 */ /* 0x000fe200078e0002 */
[----:B------:R-:W-:Y:S02]  /*1b70*/  IADD3 R0, -R77, UR23, RZ ;  /* 0x000000174d007c10 */ /* 0x000fe4000fffe1ff */
[----:B------:R-:W-:Y:S01]  /*1b80*/  IADD3 R5, R5, UR15, RZ ;  /* 0x0000000f05057c10 */ /* 0x000fe2000fffe0ff */
[----:B------:R-:W-:Y:S01]  /*1b90*/  USHF.R.S32.HI UR15, URZ, 0x1f, UR20 ;  /* 0x0000001f3f0f7899 */ /* 0x000fe20008011414 */
[C---:B------:R-:W-:Y:S02]  /*1ba0*/  ISETP.GE.AND P2, PT, R0.reuse, 0x1, PT ;  /* 0x000000010000780c */ /* 0x040fe40003f46270 */
[----:B------:R-:W-:Y:S01]  /*1bb0*/  ISETP.GE.AND P1, PT, R0, 0x21, PT ;  /* 0x000000210000780c */ /* 0x000fe20003f26270 */
[----:B------:R-:W-:Y:S01]  /*1bc0*/  IMAD.WIDE.U32 R80, R8, c[0x0][0x1f0], R4 ;  /* 0x00007c0008507a25 */ /* 0x000fe200078e0004 */
[----:B------:R-:W-:Y:S01]  /*1bd0*/  IADD3 R3, R3, UR22, RZ ;  /* 0x0000001603037c10 */ /* 0x000fe2000fffe0ff */
[----:B------:R-:W-:-:S02]  /*1be0*/  UIMAD UR22, UR21, UR20, URZ ;  /* 0x00000014151672a4 */ /* 0x000fc4000f8e023f */
[----:B------:R-:W-:Y:S01]  /*1bf0*/  IMAD.U32 R4, RZ, RZ, UR26 ;  /* 0x0000001aff047e24 */ /* 0x000fe2000f8e00ff */
[----:B------:R-:W-:Y:S01]  /*1c00*/  UIMAD UR4, UR15, UR4, URZ ;  /* 0x000000040f0472a4 */ /* 0x000fe2000f8e023f */
[----:B------:R-:W-:Y:S01]  /*1c10*/  IMAD.MOV.U32 R78, RZ, RZ, R80 ;  /* 0x000000ffff4e7224 */ /* 0x000fe200078e0050 */
[----:B------:R-:W-:Y:S01]  /*1c20*/  UIMAD UR22, UR15, UR26, UR22 ;  /* 0x0000001a0f1672a4 */ /* 0x000fe2000f8e0216 */
[----:B------:R-:W-:Y:S01]  /*1c30*/  IMAD.WIDE.U32 R26, R8, c[0x0][0x218], R2 ;  /* 0x00008600081a7a25 */ /* 0x000fe200078e0002 */
[----:B------:R-:W-:Y:S01]  /*1c40*/  USHF.L.U32 UR15, UR6, 0x5, URZ ;  /* 0x00000005060f7899 */ /* 0x000fe2000800063f */
[----:B------:R-:W-:Y:S01]  /*1c50*/  STL.64 [R1+0x38], R80 ;  /* 0x0000385001007387 */ /* 0x000fe20000100a00 */
[----:B------:R-:W-:Y:S01]  /*1c60*/  UIMAD UR4, UR20, UR5, UR4 ;  /* 0x00000005140472a4 */ /* 0x000fe2000f8e0204 */
[----:B------:R-:W-:Y:S02]  /*1c70*/  IMAD.U32 R5, RZ, RZ, UR27 ;  /* 0x0000001bff057e24 */ /* 0x000fe4000f8e00ff */
[----:B------:R-:W-:Y:S01]  /*1c80*/  UMOV UR5, 0x5 ;  /* 0x0000000500057882 */ /* 0x000fe20000000000 */
[----:B------:R-:W-:Y:S01]  /*1c90*/  IMAD.MOV.U32 R24, RZ, RZ, R26 ;  /* 0x000000ffff187224 */ /* 0x000fe200078e001a */
[----:B-1----:R-:W-:Y:S01]  /*1ca0*/  @!P0 SHF.R.S32.HI R6, RZ, 0x1f, R22 ;  /* 0x0000001fff068819 */ /* 0x002fe20000011416 */
[----:B------:R-:W-:Y:S01]  /*1cb0*/  USHF.L.U64.HI UR6, UR6, UR5, UR7 ;  /* 0x0000000506067299 */ /* 0x000fe20008010207 */
[----:B------:R-:W-:Y:S01]  /*1cc0*/  IMAD.U32 R7, RZ, RZ, UR25 ;  /* 0x00000019ff077e24 */ /* 0x000fe2000f8e00ff */
[----:B------:R-:W-:Y:S01]  /*1cd0*/  UIADD3 UR4, UR25, UR4, URZ ;  /* 0x0000000419047290 */ /* 0x000fe2000fffe03f */
[----:B------:R-:W-:Y:S01]  /*1ce0*/  @!P0 LEA.HI R0, R6, R22, RZ, 0x3 ;  /* 0x0000001606008211 */ /* 0x000fe200078f18ff */
[----:B------:R-:W-:-:S02]  /*1cf0*/  IMAD R6, R9, c[0x0][0x1f0], RZ ;  /* 0x00007c0009067a24 */ /* 0x000fc400078e02ff */
[----:B------:R-:W-:Y:S01]  /*1d00*/  UIMAD UR4, UR4, 0x30, URZ ;  /* 0x00000030040478a4 */ /* 0x000fe2000f8e023f */
[----:B------:R-:W-:Y:S01]  /*1d10*/  @!P0 LOP3.LUT R0, R0, 0xfffffff8, RZ, 0xc0, !PT ;  /* 0xfffffff800008812 */ /* 0x000fe200078ec0ff */
[----:B------:R-:W-:-:S04]  /*1d20*/  IMAD R6, R8, c[0x0][0x1f4], R6 ;  /* 0x00007d0008067a24 */ /* 0x000fc800078e0206 */
[----:B------:R-:W-:-:S04]  /*1d30*/  @!P0 IMAD.WIDE R10, R0, 0x2, R10 ;  /* 0x00000002000a8825 */ /* 0x000fc800078e020a */
[----:B------:R-:W-:Y:S01]  /*1d40*/  IMAD R0, R9, c[0x0][0x218], RZ ;  /* 0x0000860009007a24 */ /* 0x000fe200078e02ff */
[----:B------:R1:W-:Y:S01]  /*1d50*/  @!P0 LDGSTS.E.BYPASS.LTC128B.128 [R76+0xf100], [R10.64], !P4 ;  /* 0x0f1000000a4c8fae */ /* 0x0003e2000e101d50 */
[----:B------:R-:W-:Y:S01]  /*1d60*/  IMAD.IADD R79, R81, 0x1, R6 ;  /* 0x00000001514f7824 */ /* 0x000fe200078e0206 */
[----:B------:R-:W-:Y:S01]  /*1d70*/  ISETP.GE.AND P4, PT, R22, c[0x0][0x1d4], PT ;  /* 0x0000750016007a0c */ /* 0x000fe20003f86270 */
[----:B------:R-:W-:Y:S01]  /*1d80*/  IMAD R0, R8, c[0x0][0x21c], R0 ;  /* 0x0000870008007a24 */ /* 0x000fe200078e0200 */
[----:B------:R-:W0:Y:S01]  /*1d90*/  LDGDEPBAR ;  /* 0x00000000000079af */ /* 0x000e220000000000 */
[----:B------:R-:W-:-:S03]  /*1da0*/  IMAD.WIDE.U32 R2, R4, UR20, R78 ;  /* 0x0000001404027c25 */ /* 0x000fc6000f8e004e */
[----:B------:R-:W-:Y:S01]  /*1db0*/  STL.64 [R1+0x30], R78 ;  /* 0x0000304e01007387 */ /* 0x000fe20000100a00 */
[----:B------:R-:W-:Y:S01]  /*1dc0*/  IMAD.IADD R25, R27, 0x1, R0 ;  /* 0x000000011b197824 */ /* 0x000fe200078e0200 */
[----:B------:R-:W-:Y:S01]  /*1dd0*/  IADD3 R0, R3, UR22, RZ ;  /* 0x0000001603007c10 */ /* 0x000fe2000fffe0ff */
[----:B------:R-:W-:Y:S01]  /*1de0*/  IMAD.U32 R6, RZ, RZ, UR24 ;  /* 0x00000018ff067e24 */ /* 0x000fe2000f8e00ff */
[----:B------:R-:W-:Y:S01]  /*1df0*/  @P2 LEA R4, P0, R2, c[0x0][0x1c8], 0x1 ;  /* 0x0000720002042a11 */ /* 0x000fe200078008ff */
[----:B------:R-:W-:Y:S02]  /*1e00*/  STL.64 [R1+0x48], R26 ;  /* 0x0000481a01007387 */ /* 0x000fe40000100a00 */
[----:B------:R-:W-:Y:S01]  /*1e10*/  IMAD.WIDE.U32 R6, R6, 0x30, R24 ;  /* 0x0000003006067825 */ /* 0x000fe200078e0018 */
[C---:B------:R-:W-:Y:S01]  /*1e20*/  @P2 LEA.HI.X R5, R2.reuse, c[0x0][0x1cc], R0, 0x1, P0 ;  /* 0x0000730002052a11 */ /* 0x040fe200000f0c00 */
[----:B------:R-:W-:Y:S01]  /*1e30*/  STL.64 [R1+0x40], R24 ;  /* 0x0000401801007387 */ /* 0x000fe20000100a00 */
[----:B------:R-:W-:-:S03]  /*1e40*/  @P1 IADD3 R2, P0, R2, UR15, RZ ;  /* 0x0000000f02021c10 */ /* 0x000fc6000ff1e0ff */
[----:B------:R4:W-:Y:S01]  /*1e50*/  @P2 LDGSTS.E.BYPASS.LTC128B.128 [R76+0x10100], [R4.64], !P6 ;  /* 0x10100000044c2fae */ /* 0x0009e2000f101d50 */
[----:B------:R-:W-:Y:S02]  /*1e60*/  @P1 IADD3.X R0, R0, UR6, RZ, P0, !PT ;  /* 0x0000000600001c10 */ /* 0x000fe400087fe4ff */
[----:B------:R-:W-:Y:S01]  /*1e70*/  @P1 LEA R8, P0, R2, c[0x0][0x1c8], 0x1 ;  /* 0x0000720002081a11 */ /* 0x000fe200078008ff */
[----:B------:R4:W-:Y:S01]  /*1e80*/  @P2 LDGSTS.E.BYPASS.LTC128B.128 [R76+0x11900], [R4.64+0x80], !P3 ;  /* 0x11900080044c2fae */ /* 0x0009e2000d901d50 */
[----:B------:R-:W-:Y:S02]  /*1e90*/  ISETP.GT.AND P3, PT, R132, 0x7f, PT ;  /* 0x0000007f8400780c */ /* 0x000fe40003f64270 */
[----:B------:R-:W-:Y:S01]  /*1ea0*/  @P1 LEA.HI.X R9, R2, c[0x0][0x1cc], R0, 0x1, P0 ;  /* 0x0000730002091a11 */ /* 0x000fe200000f0c00 */
[----:B------:R4:W-:Y:S01]  /*1eb0*/  @P2 LDGSTS.E.BYPASS.LTC128B.128 [R76+0x13100], [R4.64+0x100], !P5 ;  /* 0x13100100044c2fae */ /* 0x0009e2000e901d50 */
[----:B------:R-:W-:Y:S02]  /*1ec0*/  IADD3 R0, R7, UR4, RZ ;  /* 0x0000000407007c10 */ /* 0x000fe4000fffe0ff */
[----:B------:R-:W-:Y:S01]  /*1ed0*/  LEA R12, P0, R6, c[0x0][0x1f8], 0x1 ;  /* 0x00007e00060c7a11 */ /* 0x000fe200078008ff */
[----:B------:R4:W-:Y:S01]  /*1ee0*/  @P2 LDGSTS.E.BYPASS.LTC128B.128 [R76+0x14900], [R4.64+0x180], !P4 ;  /* 0x14900180044c2fae */ /* 0x0009e2000e101d50 */
[----:B------:R-:W-:-:S02]  /*1ef0*/  LOP3.LUT P2, RZ, R133, 0x1, RZ, 0xc0, !PT ;  /* 0x0000000185ff7812 */ /* 0x000fc4000784c0ff */
[----:B------:R-:W-:Y:S01]  /*1f00*/  LEA.HI.X R13, R6, c[0x0][0x1fc], R0, 0x1, P0 ;  /* 0x00007f00060d7a11 */ /* 0x000fe200000f0c00 */
[----:B------:R-:W-:Y:S01]  /*1f10*/  IMAD.SHL.U32 R6, R77, 0x8, RZ ;  /* 0x000000084d067824 */ /* 0x000fe200078e00ff */
[----:B------:R5:W-:Y:S01]  /*1f20*/  @P1 LDGSTS.E.BYPASS.LTC128B.128 [R76+0x11100], [R8.64], !P6 ;  /* 0x11100000084c1fae */ /* 0x000be2000f101d50 */
[----:B------:R-:W-:Y:S01]  /*1f30*/  @!P3 IMAD.MOV.U32 R7, RZ, RZ, c[0x0][0x208] ;  /* 0x00008200ff07b624 */ /* 0x000fe200078e00ff */
[----:B---3--:R-:W-:Y:S01]  /*1f40*/  P2R R16, PR, RZ, 0x8 ;  /* 0x00000008ff107803 */ /* 0x008fe20000000000 */
[----:B-1----:R-:W-:-:S03]  /*1f50*/  @!P3 IMAD.MOV.U32 R11, RZ, RZ, c[0x0][0x20c] ;  /* 0x00008300ff0bb624 */ /* 0x002fc600078e00ff */
[----:B--2---:R-:W-:-:S03]  /*1f60*/  @!P3 LEA R14, P0, R7, R12, 0x6 ;  /* 0x0000000c070eb211 */ /* 0x004fc600078030ff */
[----:B------:R5:W-:Y:S01]  /*1f70*/  @P1 LDGSTS.E.BYPASS.LTC128B.128 [R76+0x12900], [R8.64+0x80], !P2 ;  /* 0x12900080084c1fae */ /* 0x000be2000d101d50 */
[----:B------:R-:W-:Y:S02]  /*1f80*/  @!P3 LEA.HI.X R15, R7, R13, R11, 0x6, P0 ;  /* 0x0000000d070fb211 */ /* 0x000fe400000f340b */
[----:B------:R-:W-:Y:S01]  /*1f90*/  LOP3.LUT P0, RZ, R21, 0x2, RZ, 0xc0, !PT ;  /* 0x0000000215ff7812 */ /* 0x000fe2000780c0ff */
[----:B------:R5:W-:Y:S01]  /*1fa0*/  @P1 LDGSTS.E.BYPASS.LTC128B.128 [R76+0x14100], [R8.64+0x100], !P5 ;  /* 0x14100100084c1fae */ /* 0x000be2000e901d50 */
[----:B------:R-:W-:-:S03]  /*1fb0*/  SEL R7, RZ, 0x1, P6 ;  /* 0x00000001ff077807 */ /* 0x000fc60003000000 */
[----:B------:R5:W-:Y:S04]  /*1fc0*/  @P1 LDGSTS.E.BYPASS.LTC128B.128 [R76+0x15900], [R8.64+0x180], !P4 ;  /* 0x15900180084c1fae */ /* 0x000be8000e101d50 */
[----:B------:R-:W0:Y:S01]  /*1fd0*/  LDGDEPBAR ;  /* 0x00000000000079af */ /* 0x000e220000000000 */
[----:B----4-:R-:W-:-:S04]  /*1fe0*/  LEA.HI R4, R75, R132, RZ, 0x4 ;  /* 0x000000844b047211 */ /* 0x010fc800078f20ff */
[----:B------:R-:W-:Y:S02]  /*1ff0*/  LOP3.LUT R2, R4, 0xfffffff0, RZ, 0xc0, !PT ;  /* 0xfffffff004027812 */ /* 0x000fe400078ec0ff */
[----:B------:R-:W-:-:S03]  /*2000*/  SHF.R.S32.HI R3, RZ, 0x4, R4 ;  /* 0x00000004ff037819 */ /* 0x000fc60000011404 */
[----:B------:R-:W-:Y:S01]  /*2010*/  IMAD.IADD R0, R132, 0x1, -R2 ;  /* 0x0000000184007824 */ /* 0x000fe200078e0a02 */
[----:B------:R-:W-:Y:S01]  /*2020*/  LEA.HI R4, R4, R3, RZ, 0x1 ;  /* 0x0000000304047211 */ /* 0x000fe200078f08ff */
[----:B------:R-:W-:-:S03]  /*2030*/  IMAD.SHL.U32 R2, R21, 0x40, RZ ;  /* 0x0000004015027824 */ /* 0x000fc600078e00ff */
[----:B------:R-:W-:Y:S02]  /*2040*/  SHF.R.S32.HI R5, RZ, 0x1f, R0 ;  /* 0x0000001fff057819 */ /* 0x000fe40000011400 */
[----:B------:R-:W-:Y:S02]  /*2050*/  LOP3.LUT R2, R2, 0x1c0, RZ, 0xc0, !PT ;  /* 0x000001c002027812 */ /* 0x000fe400078ec0ff */
[----:B------:R-:W-:Y:S02]  /*2060*/  LEA.HI R10, R5, R0, RZ, 0x3 ;  /* 0x00000000050a7211 */ /* 0x000fe400078f18ff */
[----:B------:R-:W-:Y:S02]  /*2070*/  LOP3.LUT R4, R4, 0xfffffffe, RZ, 0xc0, !PT ;  /* 0xfffffffe04047812 */ /* 0x000fe400078ec0ff */
[----:B------:R-:W-:Y:S01]  /*2080*/  LOP3.LUT R5, R10, 0xfffffff8, RZ, 0xc0, !PT ;  /* 0xfffffff80a057812 */ /* 0x000fe200078ec0ff */
[----:B------:R-:W-:-:S04]  /*2090*/  DEPBAR.LE SB0, 0x1 ;  /* 0x000080400000791a */ /* 0x000fc80000000000 */
[----:B------:R-:W-:Y:S01]  /*20a0*/  LOP3.LUT R6, R2, 0x8, R6, 0xf8, !PT ;  /* 0x0000000802067812 */ /* 0x000fe200078ef806 */
[----:B------:R-:W-:Y:S01]  /*20b0*/  IMAD.IADD R3, R3, 0x1, -R4 ;  /* 0x0000000103037824 */ /* 0x000fe200078e0a04 */
[----:B------:R-:W-:Y:S01]  /*20c0*/  SHF.R.U32.HI R2, RZ, 0x3, R2 ;  /* 0x00000003ff027819 */ /* 0x000fe20000011602 */
[----:B------:R-:W-:Y:S01]  /*20d0*/  IMAD.IADD R4, R0, 0x1, -R5 ;  /* 0x0000000100047824 */ /* 0x000fe200078e0a05 */
[----:B------:R-:W-:Y:S02]  /*20e0*/  SEL R5, RZ, 0x4, P5 ;  /* 0x00000004ff057807 */ /* 0x000fe40002800000 */
[----:B------:R-:W-:Y:S01]  /*20f0*/  LOP3.LUT R0, R6, R2, RZ, 0x3c, !PT ;  /* 0x0000000206007212 */ /* 0x000fe200078e3cff */
[C---:B------:R-:W-:Y:S01]  /*2100*/  IMAD.SHL.U32 R2, R4.reuse, 0x40, RZ ;  /* 0x0000004004027824 */ /* 0x040fe200078e00ff */
[----:B------:R-:W-:Y:S01]  /*2110*/  SEL R6, RZ, 0x2, P2 ;  /* 0x00000002ff067807 */ /* 0x000fe20001000000 */
[----:B------:R-:W-:Y:S01]  /*2120*/  BAR.SYNC.DEFER_BLOCKING 0x0 ;  /* 0x0000000000007b1d */ /* 0x000fe20000010000 */
[----:B------:R-:W-:Y:S01]  /*2130*/  LOP3.LUT P1, RZ, R4, 0x4, RZ, 0xc0, !PT ;  /* 0x0000000404ff7812 */ /* 0x000fe2000782c0ff */
[C---:B------:R-:W-:Y:S01]  /*2140*/  IMAD R0, R3.reuse, 0x200, R0 ;  /* 0x0000020003007824 */ /* 0x040fe200078e0200 */
[----:B------:R-:W-:Y:S01]  /*2150*/  LOP3.LUT R2, R2, 0x1c0, RZ, 0xc0, !PT ;  /* 0x000001c002027812 */ /* 0x000fe200078ec0ff */
[----:B------:R-:W-:Y:S01]  /*2160*/  IMAD.SHL.U32 R3, R3, 0x8, RZ ;  /* 0x0000000803037824 */ /* 0x000fe200078e00ff */
[----:B------:R-:W-:Y:S01]  /*2170*/  IADD3 R5, R5, R6, R7 ;  /* 0x0000000605057210 */ /* 0x000fe20007ffe007 */
[----:B------:R-:W-:Y:S01]  /*2180*/  IMAD.SHL.U32 R135, R0, 0x2, RZ ;  /* 0x0000000200877824 */ /* 0x000fe200078e00ff */
[----:B------:R-:W-:-:S02]  /*2190*/  P2R R7, PR, RZ, 0x40 ;  /* 0x00000040ff077803 */ /* 0x000fc40000000000 */
[----:B------:R-:W-:Y:S02]  /*21a0*/  LOP3.LUT R3, R2, 0x8, R3, 0xf8, !PT ;  /* 0x0000000802037812 */ /* 0x000fe400078ef803 */
[----:B------:R-:W-:Y:S02]  /*21b0*/  SHF.R.U32.HI R2, RZ, 0x3, R2 ;  /* 0x00000003ff027819 */ /* 0x000fe40000011602 */
[----:B------:R-:W-:Y:S02]  /*21c0*/  IADD3 R0, R135, 0x10100, RZ ;  /* 0x0001010087007810 */ /* 0x000fe40007ffe0ff */
[----:B------:R-:W-:Y:S01]  /*21d0*/  LOP3.LUT R2, R3, R2, RZ, 0x3c, !PT ;  /* 0x0000000203027212 */ /* 0x000fe200078e3cff */
[----:B------:R-:W-:Y:S01]  /*21e0*/  IMAD.SHL.U32 R3, R10, 0x40, RZ ;  /* 0x000000400a037824 */ /* 0x000fe200078e00ff */
[----:B------:R-:W-:Y:S02]  /*21f0*/  IADD3 R242, R135, 0x10120, RZ ;  /* 0x0001012087f27810 */ /* 0x000fe40007ffe0ff */
[----:B------:R-:W-:-:S02]  /*2200*/  @P0 IADD3 R242, R0, -0x20, RZ ;  /* 0xffffffe000f20810 */ /* 0x000fc40007ffe0ff */
[----:B------:R-:W-:Y:S01]  /*2210*/  LOP3.LUT R3, R2, 0xfffffe00, R3, 0xf8, !PT ;  /* 0xfffffe0002037812 */ /* 0x000fe200078ef803 */
[----:B------:R-:W-:Y:S01]  /*2220*/  IMAD.MOV.U32 R2, RZ, RZ, 0x40 ;  /* 0x00000040ff027424 */ /* 0x000fe200078e00ff */
[----:B------:R-:W-:Y:S02]  /*2230*/  SEL R0, RZ, 0x8, P4 ;  /* 0x00000008ff007807 */ /* 0x000fe40002000000 */
[----:B------:R-:W-:Y:S01]  /*2240*/  LOP3.LUT P0, RZ, R4, 0x2, RZ, 0xc0, !PT ;  /* 0x0000000204ff7812 */ /* 0x000fe2000780c0ff */
[----:B------:R-:W-:Y:S01]  /*2250*/  IMAD.MOV.U32 R4, RZ, RZ, 0x10 ;  /* 0x00000010ff047424 */ /* 0x000fe200078e00ff */
[C---:B------:R-:W-:Y:S01]  /*2260*/  IADD3 R252, R242.reuse, 0x1000, RZ ;  /* 0x00001000f2fc7810 */ /* 0x040fe20007ffe0ff */
[----:B------:R-:W-:Y:S01]  /*2270*/  IMAD R220, R73, 0x400, R3 ;  /* 0x0000040049dc7824 */ /* 0x000fe200078e0203 */
[----:B------:R-:W-:Y:S01]  /*2280*/  IADD3 R251, R242, 0x1800, RZ ;  /* 0x00001800f2fb7810 */ /* 0x000fe20007ffe0ff */
[----:B------:R-:W-:Y:S01]  /*2290*/  IMAD.IADD R6, R0, 0x1, R5 ;  /* 0x0000000100067824 */ /* 0x000fe200078e0205 */
[----:B------:R-:W-:Y:S01]  /*22a0*/  SEL R4, R4, 0xfffffff0, !P0 ;  /* 0xfffffff004047807 */ /* 0x000fe20004000000 */
[----:B------:R-:W-:Y:S01]  /*22b0*/  IMAD.MOV.U32 R0, RZ, RZ, 0x20 ;  /* 0x00000020ff007424 */ /* 0x000fe200078e00ff */
[C---:B------:R-:W-:Y:S01]  /*22c0*/  LEA R228, R220.reuse, 0x100, 0x1 ;  /* 0x00000100dce47811 */ /* 0x040fe200078e08ff */
[----:B------:R-:W-:Y:S01]  /*22d0*/  IMAD.SHL.U32 R220, R220, 0x2, RZ ;  /* 0x00000002dcdc7824 */ /* 0x000fe200078e00ff */
[----:B------:R-:W-:-:S02]  /*22e0*/  IADD3 R5, R72, c[0x0][0x1d0], -R77 ;  /* 0x0000740048057a10 */ /* 0x000fc40007ffe84d */
[----:B------:R-:W-:Y:S01]  /*22f0*/  SEL R0, R0, 0xffffffe0, !P1 ;  /* 0xffffffe000007807 */ /* 0x000fe20004800000 */
[--C-:B------:R-:W-:Y:S01]  /*2300*/  IMAD R224, R4, 0x2, R228.reuse ;  /* 0x0000000204e07824 */ /* 0x100fe200078e02e4 */
[----:B------:R-:W-:Y:S01]  /*2310*/  LDSM.16.M88.4 R160, [R220+0x100] ;  /* 0x00010000dca0783b */ /* 0x000fe20000000200 */
[----:B------:R-:W-:Y:S02]  /*2320*/  LOP3.LUT P6, RZ, R6, 0x1, RZ, 0xc0, !PT ;  /* 0x0000000106ff7812 */ /* 0x000fe400078cc0ff */
[C---:B------:R-:W-:Y:S01]  /*2330*/  IMAD R228, R0.reuse, 0x2, R228 ;  /* 0x0000000200e47824 */ /* 0x040fe200078e02e4 */
[----:B------:R-:W-:Y:S01]  /*2340*/  LDSM.16.M88.4 R188, [R220+0x4100] ;  /* 0x00410000dcbc783b */ /* 0x000fe20000000200 */
[----:B------:R-:W-:Y:S01]  /*2350*/  IMAD R232, R0, 0x2, R224 ;  /* 0x0000000200e87824 */ /* 0x000fe200078e02e0 */
[----:B------:R-:W-:Y:S02]  /*2360*/  ISETP.LT.OR P0, PT, R5, 0x1, !P6 ;  /* 0x000000010500780c */ /* 0x000fe40007701670 */
[----:B------:R-:W-:Y:S01]  /*2370*/  LDSM.16.M88.4 R204, [R220+0x8100] ;  /* 0x00810000dccc783b */ /* 0x000fe20000000200 */
[----:B------:R-:W-:-:S02]  /*2380*/  LOP3.LUT P2, RZ, R6, 0x2, RZ, 0xc0, !PT ;  /* 0x0000000206ff7812 */ /* 0x000fc4000784c0ff */
[----:B------:R-:W-:Y:S01]  /*2390*/  LOP3.LUT P1, RZ, R6, 0x4, RZ, 0xc0, !PT ;  /* 0x0000000406ff7812 */ /* 0x000fe2000782c0ff */
[----:B------:R-:W-:Y:S01]  /*23a0*/  LDSM.16.M88.4 R164, [R224] ;  /* 0x00000000e0a4783b */ /* 0x000fe20000000200 */
[C---:B------:R-:W-:Y:S02]  /*23b0*/  IADD3 R250, R242.reuse, 0x2000, RZ ;  /* 0x00002000f2fa7810 */ /* 0x040fe40007ffe0ff */
[C---:B------:R-:W-:Y:S01]  /*23c0*/  IADD3 R249, R242.reuse, 0x2800, RZ ;  /* 0x00002800f2f97810 */ /* 0x040fe20007ffe0ff */
[----:B------:R-:W-:Y:S01]  /*23d0*/  LDSM.16.M88.4 R192, [R224+0x4000] ;  /* 0x00400000e0c0783b */ /* 0x000fe20000000200 */
[C---:B------:R-:W-:Y:S02]  /*23e0*/  IADD3 R248, R242.reuse, 0x3000, RZ ;  /* 0x00003000f2f87810 */ /* 0x040fe40007ffe0ff */
[C---:B------:R-:W-:Y:S01]  /*23f0*/  IADD3 R247, R242.reuse, 0x3800, RZ ;  /* 0x00003800f2f77810 */ /* 0x040fe20007ffe0ff */
[----:B------:R-:W-:Y:S01]  /*2400*/  LDSM.16.M88.4 R208, [R224+0x8000] ;  /* 0x00800000e0d0783b */ /* 0x000fe20000000200 */
[----:B------:R-:W-:-:S02]  /*2410*/  IADD3 R246, R242, 0x4000, RZ ;  /* 0x00004000f2f67810 */ /* 0x000fc40007ffe0ff */
[C---:B------:R-:W-:Y:S01]  /*2420*/  IADD3 R245, R242.reuse, 0x4800, RZ ;  /* 0x00004800f2f57810 */ /* 0x040fe20007ffe0ff */
[----:B------:R-:W-:Y:S01]  /*2430*/  LDSM.16.M88.4 R180, [R228] ;  /* 0x00000000e4b4783b */ /* 0x000fe20000000200 */
[C---:B------:R-:W-:Y:S02]  /*2440*/  IADD3 R244, R242.reuse, 0x5000, RZ ;  /* 0x00005000f2f47810 */ /* 0x040fe40007ffe0ff */
[----:B------:R-:W-:Y:S01]  /*2450*/  IADD3 R243, R242, 0x5800, RZ ;  /* 0x00005800f2f37810 */ /* 0x000fe20007ffe0ff */
        /* <DEDUP_REMOVED lines=12> */
[----:B-----5:R-:W1:Y:S04]  /*2520*/  LDSM.16.M88.4 R8, [R135+0x10100] ;  /* 0x010100008708783b */ /* 0x020e680000000200 */
[----:B------:R-:W2:Y:S04]  /*2530*/  LDSM.16.M88.4 R24, [R135+0x10900] ;  /* 0x010900008718783b */ /* 0x000ea80000000200 */
[----:B------:R-:W3:Y:S04]  /*2540*/  LDSM.16.M88.4 R28, [R135+0x11100] ;  /* 0x01110000871c783b */ /* 0x000ee80000000200 */
[----:B------:R-:W4:Y:S04]  /*2550*/  LDSM.16.M88.4 R44, [R242] ;  /* 0x00000000f22c783b */ /* 0x000f280000000200 */
[----:B------:R-:W5:Y:S04]  /*2560*/  LDSM.16.M88.4 R48, [R242+0x800] ;  /* 0x00080000f230783b */ /* 0x000f680000000200 */
[----:B------:R-:W3:Y:S04]  /*2570*/  LDSM.16.M88.4 R56, [R242+0x1000] ;  /* 0x00100000f238783b */ /* 0x000ee80000000200 */
[----:B------:R-:W-:Y:S01]  /*2580*/  @!PT LDS RZ, [RZ] ;  /* 0x00000000fffff984 */ /* 0x000fe20000000800 */
[----:B------:R-:W-:Y:S01]  /*2590*/  @!PT LDS RZ, [RZ] ;  /* 0x00000000fffff984 */ /* 0x000fe20000000800 */
[----:B------:R-:W-:Y:S01]  /*25a0*/  @!PT LDS RZ, [RZ] ;  /* 0x00000000fffff984 */ /* 0x000fe20000000800 */
[----:B------:R3:W-:Y:S01]  /*25b0*/  LDGSTS.E.BYPASS.LTC128B.128 [R76+0x100], [R12.64], !P0 ;  /* 0x001000000c4c7fae */ /* 0x0007e2000c101d50 */
[----:B------:R-:W-:-:S04]  /*25c0*/  LOP3.LUT P0, RZ, R21, 0x4, RZ, 0xc0, !PT ;  /* 0x0000000415ff7812 */ /* 0x000fc8000780c0ff */
[----:B------:R-:W-:Y:S02]  /*25d0*/  SEL R2, R2, 0xffffffc0, !P0 ;  /* 0xffffffc002027807 */ /* 0x000fe40004000000 */
[----:B------:R-:W-:-:S03]  /*25e0*/  ISETP.LT.OR P0, PT, R5, 0x1, !P2 ;  /* 0x000000010500780c */ /* 0x000fc60005701670 */
[--C-:B------:R-:W-:Y:S02]  /*25f0*/  IMAD.IADD R241, R135, 0x1, R2.reuse ;  /* 0x0000000187f17824 */ /* 0x100fe400078e0202 */
[----:B------:R-:W-:Y:S01]  /*2600*/  IMAD.IADD R238, R242, 0x1, R2 ;  /* 0x00000001f2ee7824 */ /* 0x000fe200078e0202 */
[C---:B-1----:R-:W-:Y:S07]  /*2610*/  HMMA.16816.F32 R20, R160.reuse, R10, RZ ;  /* 0x0000000aa014723c */ /* 0x042fee00000018ff */
[----:B------:R1:W-:Y:S01]  /*2620*/  LDGSTS.E.BYPASS.LTC128B.128 [R76+0x1900], [R12.64+0x80], !P0 ;  /* 0x019000800c4c7fae */ /* 0x0003e2000c101d50 */
[----:B------:R-:W-:Y:S01]  /*2630*/  ISETP.LT.OR P0, PT, R5, 0x1, !P1 ;  /* 0x000000010500780c */ /* 0x000fe20004f01670 */
[C---:B--2---:R-:W-:Y:S08]  /*2640*/  HMMA.16816.F32 R32, R160.reuse, R24, RZ ;  /* 0x00000018a020723c */ /* 0x044ff000000018ff */
[----:B------:R-:W-:Y:S04]  /*2650*/  HMMA.16816.F32 R36, R160, R26, RZ ;  /* 0x0000001aa024723c */ /* 0x000fe800000018ff */
[----:B------:R1:W-:Y:S01]  /*2660*/  LDGSTS.E.BYPASS.LTC128B.128 [R76+0x3100], [R12.64+0x100], !P0 ;  /* 0x031001000c4c7fae */ /* 0x0003e2000c101d50 */
[----:B------:R-:W-:-:S04]  /*2670*/  LOP3.LUT P0, RZ, R6, 0x8, RZ, 0xc0, !PT ;  /* 0x0000000806ff7812 */ /* 0x000fc8000780c0ff */
[----:B------:R-:W-:Y:S01]  /*2680*/  ISETP.LT.OR P3, PT, R5, 0x1, !P0 ;  /* 0x000000010500780c */ /* 0x000fe20004761670 */
[----:B---3--:R-:W-:Y:S08]  /*2690*/  HMMA.16816.F32 R40, R160, R28, RZ ;  /* 0x0000001ca028723c */ /* 0x008ff000000018ff */
[----:B----4-:R-:W-:Y:S04]  /*26a0*/  HMMA.16816.F32 R20, R164, R46, R20 ;  /* 0x0000002ea414723c */ /* 0x010fe80000001814 */
[----:B------:R1:W-:Y:S01]  /*26b0*/  LDGSTS.E.BYPASS.LTC128B.128 [R76+0x4900], [R12.64+0x180], !P3 ;  /* 0x049001800c4c7fae */ /* 0x0003e2000d901d50 */
[----:B------:R-:W-:-:S03]  /*26c0*/  ISETP.NE.AND P3, PT, R16, RZ, PT ;  /* 0x000000ff1000720c */ /* 0x000fc60003f65270 */
[C---:B------:R-:W-:Y:S08]  /*26d0*/  HMMA.16816.F32 R16, R160.reuse, R8, RZ ;  /* 0x00000008a010723c */ /* 0x040ff000000018ff */
[----:B------:R-:W-:Y:S02]  /*26e0*/  HMMA.16816.F32 R8, R160, R30, RZ ;  /* 0x0000001ea008723c */ /* 0x000fe400000018ff */
[----:B------:R-:W-:-:S02]  /*26f0*/  @!P3 ISETP.LT.OR P6, PT, R5, 0x21, !P6 ;  /* 0x000000210500b80c */ /* 0x000fc400077c1670 */
[C---:B------:R-:W-:Y:S02]  /*2700*/  @!P3 ISETP.LT.OR P2, PT, R5.reuse, 0x21, !P2 ;  /* 0x000000210500b80c */ /* 0x040fe40005741670 */
[C---:B------:R-:W-:Y:S02]  /*2710*/  @!P3 ISETP.LT.OR P1, PT, R5.reuse, 0x21, !P1 ;  /* 0x000000210500b80c */ /* 0x040fe40004f21670 */
[----:B------:R-:W-:Y:S01]  /*2720*/  @!P3 ISETP.LT.OR P0, PT, R5, 0x21, !P0 ;  /* 0x000000210500b80c */ /* 0x000fe20004701670 */
[----:B-----5:R-:W-:Y:S01]  /*2730*/  HMMA.16816.F32 R24, R164, R48, R32 ;  /* 0x00000030a418723c */ /* 0x020fe20000001820 */
[----:B------:R-:W-:-:S05]  /*2740*/  IADD3 R5, R242, 0x800, RZ ;  /* 0x00000800f2057810 */ /* 0x000fca0007ffe0ff */
[----:B------:R1:W-:Y:S01]  /*2750*/  @!P3 LDGSTS.E.BYPASS.LTC128B.128 [R76+0x1100], [R14.64], !P6 ;  /* 0x011000000e4cbfae */ /* 0x0003e2000f101d50 */
[----:B------:R-:W-:Y:S01]  /*2760*/  ISETP.NE.AND P6, PT, R7, RZ, PT ;  /* 0x000000ff0700720c */ /* 0x000fe20003fc5270 */
[C---:B------:R-:W-:Y:S02]  /*2770*/  HMMA.16816.F32 R16, R164.reuse, R44, R16 ;  /* 0x0000002ca410723c */ /* 0x040fe40000001810 */
[----:B------:R1:W-:Y:S04]  /*2780*/  @!P3 LDGSTS.E.BYPASS.LTC128B.128 [R76+0x2900], [R14.64+0x80], !P2 ;  /* 0x029000800e4cbfae */ /* 0x0003e8000d101d50 */
[----:B------:R1:W-:Y:S02]  /*2790*/  @!P3 LDGSTS.E.BYPASS.LTC128B.128 [R76+0x4100], [R14.64+0x100], !P1 ;  /* 0x041001000e4cbfae */ /* 0x0003e4000c901d50 */
[----:B------:R-:W-:Y:S02]  /*27a0*/  HMMA.16816.F32 R28, R164, R50, R36 ;  /* 0x00000032a41c723c */ /* 0x000fe40000001824 */
[----:B------:R1:W-:Y:S01]  /*27b0*/  @!P3 LDGSTS.E.BYPASS.LTC128B.128 [R76+0x5900], [R14.64+0x180], !P0 ;  /* 0x059001800e4cbfae */ /* 0x0003e2000c101d50 */
[----:B------:R-:W-:-:S03]  /*27c0*/  PLOP3.LUT P0, PT, PT, PT, UP0, 0x40, 0x0 ;  /* 0x000000000000781c */ /* 0x000fc60003f0e808 */
[----:B------:R-:W2:Y:S02]  /*27d0*/  LDSM.16.M88.4 R52, [R241+0x10100] ;  /* 0x01010000f134783b */ /* 0x000ea40000000200 */
[C---:B------:R-:W-:Y:S02]  /*27e0*/  HMMA.16816.F32 R32, R164.reuse, R56, R40 ;  /* 0x00000038a420723c */ /* 0x040fe40000001828 */
[----:B------:R-:W3:Y:S04]  /*27f0*/  LDSM.16.M88.4 R60, [R241+0x10900] ;  /* 0x01090000f13c783b */ /* 0x000ee80000000200 */
[----:B------:R-:W4:Y:S02]  /*2800*/  LDSM.16.M88.4 R64, [R241+0x11100] ;  /* 0x01110000f140783b */ /* 0x000f240000000200 */
[----:B------:R-:W-:Y:S02]  /*2810*/  HMMA.16816.F32 R8, R164, R58, R8 ;  /* 0x0000003aa408723c */ /* 0x000fe40000001808 */
[----:B------:R-:W-:Y:S04]  /*2820*/  LDSM.16.M88.4 R40, [R238+0x800] ;  /* 0x00080000ee28783b */ /* 0x000fe80000000200 */
[----:B------:R-:W-:Y:S04]  /*2830*/  LDSM.16.M88.4 R56, [R238+0x1000] ;  /* 0x00100000ee38783b */ /* 0x000fe80000000200 */
[----:B------:R-:W-:Y:S04]  /*2840*/  LDSM.16.M88.4 R36, [R135+0x11900] ;  /* 0x011900008724783b */ /* 0x000fe80000000200 */
[----:B-1----:R-:W1:Y:S04]  /*2850*/  LDSM.16.M88.4 R12, [R238] ;  /* 0x00000000ee0c783b */ /* 0x002e680000000200 */
[----:B------:R-:W5:Y:S04]  /*2860*/  LDSM.16.M88.4 R48, [R135+0x12100] ;  /* 0x012100008730783b */ /* 0x000f680000000200 */
[----:B------:R-:W-:Y:S04]  /*2870*/  LDSM.16.M88.4 R44, [R242+0x2000] ;  /* 0x00200000f22c783b */ /* 0x000fe80000000200 */
[----:B------:R-:W-:Y:S01]  /*2880*/  LDSM.16.M88.4 R68, [R241+0x14900] ;  /* 0x01490000f144783b */ /* 0x000fe20000000200 */
[C---:B--2---:R-:W-:Y:S03]  /*2890*/  HMMA.16816.F32 R16, R180.reuse, R52, R16 ;  /* 0x00000034b410723c */ /* 0x044fe60000001810 */
[----:B------:R-:W0:Y:S04]  /*28a0*/  LDGDEPBAR ;  /* 0x00000000000079af */ /* 0x000e280000000000 */
[----:B------:R-:W-:Y:S01]  /*28b0*/  STL [R1], R5 ;  /* 0x0000000501007387 */ /* 0x000fe20000100800 */
[C---:B------:R-:W-:Y:S03]  /*28c0*/  HMMA.16816.F32 R20, R180.reuse, R54, R20 ;  /* 0x00000036b414723c */ /* 0x040fe60000001814 */
[----:B------:R-:W-:Y:S05]  /*28d0*/  LDSM.16.M88.4 R52, [R242+0x2800] ;  /* 0x00280000f234783b */ /* 0x000fea0000000200 */
[C---:B---3--:R-:W-:Y:S08]  /*28e0*/  HMMA.16816.F32 R24, R180.reuse, R60, R24 ;  /* 0x0000003cb418723c */ /* 0x048ff00000001818 */
[C---:B------:R-:W-:Y:S01]  /*28f0*/  HMMA.16816.F32 R28, R180.reuse, R62, R28 ;  /* 0x0000003eb41c723c */ /* 0x040fe2000000181c */
[----:B------:R-:W2:Y:S07]  /*2900*/  LDSM.16.M88.4 R60, [R135+0x12900] ;  /* 0x01290000873c783b */ /* 0x000eae0000000200 */
[C---:B----4-:R-:W-:Y:S08]  /*2910*/  HMMA.16816.F32 R32, R180.reuse, R64, R32 ;  /* 0x00000040b420723c */ /* 0x050ff00000001820 */
[----:B------:R-:W-:Y:S01]  /*2920*/  HMMA.16816.F32 R8, R180, R66, R8 ;  /* 0x00000042b408723c */ /* 0x000fe20000001808 */
[----:B------:R-:W-:Y:S07]  /*2930*/  LDSM.16.M88.4 R64, [R135+0x14100] ;  /* 0x014100008740783b */ /* 0x000fee0000000200 */
[C---:B-1----:R-:W-:Y:S08]  /*2940*/  HMMA.16816.F32 R16, R184.reuse, R12, R16 ;  /* 0x0000000cb810723c */ /* 0x042ff00000001810 */
[C---:B------:R-:W-:Y:S01]  /*2950*/  HMMA.16816.F32 R20, R184.reuse, R14, R20 ;  /* 0x0000000eb814723c */ /* 0x040fe20000001814 */
[----:B------:R-:W1:Y:S07]  /*2960*/  LDSM.16.M88.4 R12, [R242+0x1800] ;  /* 0x00180000f20c783b */ /* 0x000e6e0000000200 */
[C---:B------:R-:W-:Y:S08]  /*2970*/  HMMA.16816.F32 R24, R184.reuse, R40, R24 ;  /* 0x00000028b818723c */ /* 0x040ff00000001818 */
[C---:B------:R-:W-:Y:S01]  /*2980*/  HMMA.16816.F32 R28, R184.reuse, R42, R28 ;  /* 0x0000002ab81c723c */ /* 0x040fe2000000181c */
[----:B------:R-:W3:Y:S07]  /*2990*/  LDSM.16.M88.4 R40, [R241+0x11900] ;  /* 0x01190000f128783b */ /* 0x000eee0000000200 */
[C---:B------:R-:W-:Y:S08]  /*29a0*/  HMMA.16816.F32 R32, R184.reuse, R56, R32 ;  /* 0x00000038b820723c */ /* 0x040ff00000001820 */
[----:B------:R-:W-:Y:S01]  /*29b0*/  HMMA.16816.F32 R8, R184, R58, R8 ;  /* 0x0000003ab808723c */ /* 0x000fe20000001808 */
[----:B------:R-:W-:Y:S07]  /*29c0*/  LDSM.16.M88.4 R56, [R238+0x2800] ;  /* 0x00280000ee38783b */ /* 0x000fee0000000200 */
[C---:B------:R-:W-:Y:S08]  /*29d0*/  HMMA.16816.F32 R16, R188.reuse, R36, R16 ;  /* 0x00000024bc10723c */ /* 0x040ff00000001810 */
[C---:B------:R-:W-:Y:S01]  /*29e0*/  HMMA.16816.F32 R20, R188.reuse, R38, R20 ;  /* 0x00000026bc14723c */ /* 0x040fe20000001814 */
[----:B------:R-:W-:Y:S07]  /*29f0*/  LDSM.16.M88.4 R36, [R238+0x1800] ;  /* 0x00180000ee24783b */ /* 0x000fee0000000200 */
[C---:B-----5:R-:W-:Y:S08]  /*2a00*/  HMMA.16816.F32 R24, R188.reuse, R48, R24 ;  /* 0x00000030bc18723c */ /* 0x060ff00000001818 */
[C---:B------:R-:W-:Y:S01]  /*2a10*/  HMMA.16816.F32 R28, R188.reuse, R50, R28 ;  /* 0x00000032bc1c723c */ /* 0x040fe2000000181c */
[----:B------:R-:W4:Y:S07]  /*2a20*/  LDSM.16.M88.4 R48, [R241+0x12100] ;  /* 0x01210000f130783b */ /* 0x000f2e0000000200 */
[C---:B--2---:R-:W-:Y:S08]  /*2a30*/  HMMA.16816.F32 R32, R188.reuse, R60, R32 ;  /* 0x0000003cbc20723c */ /* 0x044ff00000001820 */
[----:B------:R-:W-:Y:S01]  /*2a40*/  HMMA.16816.F32 R8, R188, R62, R8 ;  /* 0x0000003ebc08723c */ /* 0x000fe20000001808 */
[----:B------:R-:W2:Y:S07]  /*2a50*/  LDSM.16.M88.4 R60, [R241+0x12900] ;  /* 0x01290000f13c783b */ /* 0x000eae0000000200 */
[C---:B-1----:R-:W-:Y:S08]  /*2a60*/  HMMA.16816.F32 R16, R192.reuse, R12, R16 ;  /* 0x0000000cc010723c */ /* 0x042ff00000001810 */
[C---:B------:R-:W-:Y:S08]  /*2a70*/  HMMA.16816.F32 R20, R192.reuse, R14, R20 ;  /* 0x0000000ec014723c */ /* 0x040ff00000001814 */
[C---:B------:R-:W-:Y:S08]  /*2a80*/  HMMA.16816.F32 R24, R192.reuse, R44, R24 ;  /* 0x0000002cc018723c */ /* 0x040ff00000001818 */
[C---:B------:R-:W-:Y:S01]  /*2a90*/  HMMA.16816.F32 R28, R192.reuse, R46, R28 ;  /* 0x0000002ec01c723c */ /* 0x040fe2000000181c */
[----:B------:R-:W1:Y:S07]  /*2aa0*/  LDSM.16.M88.4 R44, [R238+0x2000] ;  /* 0x00200000ee2c783b */ /* 0x000e6e0000000200 */
[C---:B------:R-:W-:Y:S08]  /*2ab0*/  HMMA.16816.F32 R32, R192.reuse, R52, R32 ;  /* 0x00000034c020723c */ /* 0x040ff00000001820 */
[----:B------:R-:W-:Y:S01]  /*2ac0*/  HMMA.16816.F32 R12, R192, R54, R8 ;  /* 0x00000036c00c723c */ /* 0x000fe20000001808 */
[----:B------:R-:W-:Y:S07]  /*2ad0*/  LDSM.16.M88.4 R52, [R135+0x13900] ;  /* 0x013900008734783b */ /* 0x000fee0000000200 */
[C---:B---3--:R-:W-:Y:S08]  /*2ae0*/  HMMA.16816.F32 R8, R196.reuse, R40, R16 ;  /* 0x00000028c408723c */ /* 0x048ff00000001810 */
[C---:B------:R-:W-:Y:S01]  /*2af0*/  HMMA.16816.F32 R20, R196.reuse, R42, R20 ;  /* 0x0000002ac414723c */ /* 0x040fe20000001814 */
[----:B------:R-:W3:Y:S07]  /*2b00*/  LDSM.16.M88.4 R40, [R135+0x13100] ;  /* 0x013100008728783b */ /* 0x000eee0000000200 */
[C---:B----4-:R-:W-:Y:S08]  /*2b10*/  HMMA.16816.F32 R24, R196.reuse, R48, R24 ;  /* 0x00000030c418723c */ /* 0x050ff00000001818 */
[C---:B------:R-:W-:Y:S01]  /*2b20*/  HMMA.16816.F32 R28, R196.reuse, R50, R28 ;  /* 0x00000032c41c723c */ /* 0x040fe2000000181c */
[----:B------:R-:W-:Y:S07]  /*2b30*/  LDSM.16.M88.4 R48, [R242+0x3800] ;  /* 0x00380000f230783b */ /* 0x000fee0000000200 */
[C---:B--2---:R-:W-:Y:S08]  /*2b40*/  HMMA.16816.F32 R32, R196.reuse, R60, R32 ;  /* 0x0000003cc420723c */ /* 0x044ff00000001820 */
[----:B------:R-:W-:Y:S01]  /*2b50*/  HMMA.16816.F32 R16, R196, R62, R12 ;  /* 0x0000003ec410723c */ /* 0x000fe2000000180c */
[----:B------:R-:W-:Y:S07]  /*2b60*/  LDSM.16.M88.4 R60, [R242+0x4000] ;  /* 0x00400000f23c783b */ /* 0x000fee0000000200 */
[C---:B------:R-:W-:Y:S08]  /*2b70*/  HMMA.16816.F32 R12, R200.reuse, R36, R8 ;  /* 0x00000024c80c723c */ /* 0x040ff00000001808 */
[C---:B------:R-:W-:Y:S01]  /*2b80*/  HMMA.16816.F32 R8, R200.reuse, R38, R20 ;  /* 0x00000026c808723c */ /* 0x040fe20000001814 */
[----:B------:R-:W2:Y:S07]  /*2b90*/  LDSM.16.M88.4 R36, [R242+0x3000] ;  /* 0x00300000f224783b */ /* 0x000eae0000000200 */
[C---:B-1----:R-:W-:Y:S08]  /*2ba0*/  HMMA.16816.F32 R24, R200.reuse, R44, R24 ;  /* 0x0000002cc818723c */ /* 0x042ff00000001818 */
[C---:B------:R-:W-:Y:S01]  /*2bb0*/  HMMA.16816.F32 R28, R200.reuse, R46, R28 ;  /* 0x0000002ec81c723c */ /* 0x040fe2000000181c */
[----:B------:R-:W1:Y:S07]  /*2bc0*/  LDSM.16.M88.4 R44, [R241+0x13100] ;  /* 0x01310000f12c783b */ /* 0x000e6e0000000200 */
[C---:B------:R-:W-:Y:S08]  /*2bd0*/  HMMA.16816.F32 R32, R200.reuse, R56, R32 ;  /* 0x00000038c820723c */ /* 0x040ff00000001820 */
[----:B------:R-:W-:Y:S01]  /*2be0*/  HMMA.16816.F32 R20, R200, R58, R16 ;  /* 0x0000003ac814723c */ /* 0x000fe20000001810 */
[----:B------:R-:W4:Y:S07]  /*2bf0*/  LDSM.16.M88.4 R56, [R241+0x13900] ;  /* 0x01390000f138783b */ /* 0x000f2e0000000200 */
[C---:B---3--:R-:W-:Y:S08]  /*2c00*/  HMMA.16816.F32 R16, R204.reuse, R40, R12 ;  /* 0x00000028cc10723c */ /* 0x048ff0000000180c */
[C---:B------:R-:W-:Y:S01]  /*2c10*/  HMMA.16816.F32 R12, R204.reuse, R42, R8 ;  /* 0x0000002acc0c723c */ /* 0x040fe20000001808 */
[----:B------:R-:W-:Y:S07]  /*2c20*/  LDSM.16.M88.4 R40, [R238+0x3000] ;  /* 0x00300000ee28783b */ /* 0x000fee0000000200 */
[C---:B------:R-:W-:Y:S08]  /*2c30*/  HMMA.16816.F32 R8, R204.reuse, R52, R24 ;  /* 0x00000034cc08723c */ /* 0x040ff00000001818 */
[C---:B------:R-:W-:Y:S01]  /*2c40*/  HMMA.16816.F32 R28, R204.reuse, R54, R28 ;  /* 0x00000036cc1c723c */ /* 0x040fe2000000181c */
[----:B------:R-:W-:Y:S07]  /*2c50*/  LDSM.16.M88.4 R52, [R238+0x3800] ;  /* 0x00380000ee34783b */ /* 0x000fee0000000200 */
[C---:B------:R-:W-:Y:S08]  /*2c60*/  HMMA.16816.F32 R32, R204.reuse, R64, R32 ;  /* 0x00000040cc20723c */ /* 0x040ff00000001820 */
[----:B------:R-:W-:Y:S01]  /*2c70*/  HMMA.16816.F32 R24, R204, R66, R20 ;  /* 0x00000042cc18723c */ /* 0x000fe20000001814 */
[----:B------:R-:W-:Y:S07]  /*2c80*/  LDSM.16.M88.4 R64, [R135+0x14900] ;  /* 0x014900008740783b */ /* 0x000fee0000000200 */
[C---:B--2---:R-:W-:Y:S08]  /*2c90*/  HMMA.16816.F32 R20, R208.reuse, R36, R16 ;  /* 0x00000024d014723c */ /* 0x044ff00000001810 */
[C---:B------:R-:W-:Y:S01]  /*2ca0*/  HMMA.16816.F32 R16, R208.reuse, R38, R12 ;  /* 0x00000026d010723c */ /* 0x040fe2000000180c */
[----:B------:R-:W2:Y:S07]  /*2cb0*/  LDSM.16.M88.4 R36, [R241+0x14100] ;  /* 0x01410000f124783b */ /* 0x000eae0000000200 */
[C---:B------:R-:W-:Y:S08]  /*2cc0*/  HMMA.16816.F32 R12, R208.reuse, R48, R8 ;  /* 0x00000030d00c723c */ /* 0x040ff00000001808 */
[C---:B------:R-:W-:Y:S01]  /*2cd0*/  HMMA.16816.F32 R8, R208.reuse, R50, R28 ;  /* 0x00000032d008723c */ /* 0x040fe2000000181c */
[----:B------:R-:W-:Y:S07]  /*2ce0*/  LDSM.16.M88.4 R48, [R242+0x4800] ;  /* 0x00480000f230783b */ /* 0x000fee0000000200 */
[----:B------:R-:W-:Y:S08]  /*2cf0*/  HMMA.16816.F32 R32, R208, R60, R32 ;  /* 0x0000003cd020723c */ /* 0x000ff00000001820 */
[----:B-1----:R-:W-:Y:S08]  /*2d00*/  HMMA.16816.F32 R28, R212, R44, R20 ;  /* 0x0000002cd41c723c */ /* 0x002ff00000001814 */
[----:B------:R-:W-:Y:S01]  /*2d10*/  HMMA.16816.F32 R24, R208, R62, R24 ;  /* 0x0000003ed018723c */ /* 0x000fe20000001818 */
[----:B------:R-:W1:Y:S07]  /*2d20*/  LDSM.16.M88.4 R60, [R238+0x4000] ;  /* 0x00400000ee3c783b */ /* 0x000e6e0000000200 */
[C---:B------:R-:W-:Y:S01]  /*2d30*/  HMMA.16816.F32 R20, R212.reuse, R46, R16 ;  /* 0x0000002ed414723c */ /* 0x040fe20000001810 */
[----:B------:R-:W3:Y:S07]  /*2d40*/  LDSM.16.M88.4 R44, [R135+0x15100] ;  /* 0x01510000872c783b */ /* 0x000eee0000000200 */
[C---:B----4-:R-:W-:Y:S08]  /*2d50*/  HMMA.16816.F32 R16, R212.reuse, R56, R12 ;  /* 0x00000038d410723c */ /* 0x050ff0000000180c */
[C---:B------:R-:W-:Y:S01]  /*2d60*/  HMMA.16816.F32 R12, R212.reuse, R58, R8 ;  /* 0x0000003ad40c723c */ /* 0x040fe20000001808 */
[----:B------:R-:W-:Y:S07]  /*2d70*/  LDSM.16.M88.4 R56, [R242+0x5000] ;  /* 0x00500000f238783b */ /* 0x000fee0000000200 */
[----:B--2---:R-:W-:Y:S08]  /*2d80*/  HMMA.16816.F32 R8, R212, R36, R32 ;  /* 0x00000024d408723c */ /* 0x004ff00000001820 */
[----:B------:R-:W-:Y:S08]  /*2d90*/  HMMA.16816.F32 R28, R216, R40, R28 ;  /* 0x00000028d81c723c */ /* 0x000ff0000000181c */
[----:B------:R-:W-:Y:S08]  /*2da0*/  HMMA.16816.F32 R36, R212, R38, R24 ;  /* 0x00000026d424723c */ /* 0x000ff00000001818 */
[C---:B------:R-:W-:Y:S01]  /*2db0*/  HMMA.16816.F32 R32, R216.reuse, R42, R20 ;  /* 0x0000002ad820723c */ /* 0x040fe20000001814 */
[----:B------:R-:W2:Y:S07]  /*2dc0*/  LDSM.16.M88.4 R40, [R135+0x15900] ;  /* 0x015900008728783b */ /* 0x000eae0000000200 */
[C---:B------:R-:W-:Y:S08]  /*2dd0*/  HMMA.16816.F32 R24, R216.reuse, R52, R16 ;  /* 0x00000034d818723c */ /* 0x040ff00000001810 */
[----:B-1----:R-:W-:Y:S08]  /*2de0*/  HMMA.16816.F32 R16, R216, R60, R8 ;  /* 0x0000003cd810723c */ /* 0x002ff00000001808 */
[----:B------:R-:W-:Y:S08]  /*2df0*/  HMMA.16816.F32 R8, R220, R64, R28 ;  /* 0x00000040dc08723c */ /* 0x000ff0000000181c */
[C---:B------:R-:W-:Y:S01]  /*2e00*/  HMMA.16816.F32 R20, R216.reuse, R54, R12 ;  /* 0x00000036d814723c */ /* 0x040fe2000000180c */
[----:B------:R-:W-:Y:S07]  /*2e10*/  LDSM.16.M88.4 R52, [R241+0x15900] ;  /* 0x01590000f134783b */ /* 0x000fee0000000200 */
[----:B------:R-:W-:Y:S01]  /*2e20*/  HMMA.16816.F32 R12, R216, R62, R36 ;  /* 0x0000003ed80c723c */ /* 0x000fe20000001824 */
[----:B------:R-:W1:Y:S04]  /*2e30*/  LDSM.16.M88.4 R36, [R242+0x5800] ;  /* 0x00580000f224783b */ /* 0x000e680000000200 */
[----:B------:R-:W-:Y:S03]  /*2e40*/  LDSM.16.M88.4 R60, [R241+0x15100] ;  /* 0x01510000f13c783b */ /* 0x000fe60000000200 */
[----:B------:R-:W-:Y:S01]  /*2e50*/  HMMA.16816.F32 R32, R220, R66, R32 ;  /* 0x00000042dc20723c */ /* 0x000fe20000001820 */
[----:B------:R-:W4:Y:S07]  /*2e60*/  LDSM.16.M88.4 R64, [R238+0x4800] ;  /* 0x00480000ee40783b */ /* 0x000f2e0000000200 */
[----:B------:R-:W-:Y:S08]  /*2e70*/  HMMA.16816.F32 R8, R224, R48, R8 ;  /* 0x00000030e008723c */ /* 0x000ff00000001808 */
[C---:B---3--:R-:W-:Y:S08]  /*2e80*/  HMMA.16816.F32 R28, R220.reuse, R44, R24 ;  /* 0x0000002cdc1c723c */ /* 0x048ff00000001818 */
[C---:B------:R-:W-:Y:S08]  /*2e90*/  HMMA.16816.F32 R44, R220.reuse, R46, R20 ;  /* 0x0000002edc2c723c */ /* 0x040ff00000001814 */
[C---:B--2---:R-:W-:Y:S08]  /*2ea0*/  HMMA.16816.F32 R24, R220.reuse, R40, R16 ;  /* 0x00000028dc18723c */ /* 0x044ff00000001810 */
[----:B------:R-:W-:Y:S08]  /*2eb0*/  HMMA.16816.F32 R20, R220, R42, R12 ;  /* 0x0000002adc14723c */ /* 0x000ff0000000180c */
[----:B------:R-:W-:Y:S01]  /*2ec0*/  HMMA.16816.F32 R16, R224, R50, R32 ;  /* 0x00000032e010723c */ /* 0x000fe20000001820 */
[----:B------:R-:W2:Y:S07]  /*2ed0*/  LDSM.16.M88.4 R48, [R238+0x5000] ;  /* 0x00500000ee30783b */ /* 0x000eae0000000200 */
[----:B------:R-:W-:Y:S08]  /*2ee0*/  HMMA.16816.F32 R8, R228, R68, R8 ;  /* 0x00000044e408723c */ /* 0x000ff00000001808 */
[----:B------:R-:W-:Y:S01]  /*2ef0*/  HMMA.16816.F32 R12, R224, R56, R28 ;  /* 0x00000038e00c723c */ /* 0x000fe2000000181c */
[----:B------:R-:W3:Y:S01]  /*2f00*/  LDSM.16.M88.4 R28, [R238+0x5800] ;  /* 0x00580000ee1c783b */ /* 0x000ee20000000200 */
[----:B------:R-:W-:-:S06]  /*2f10*/  DEPBAR.LE SB0, 0x0 ;  /* 0x000080000000791a */ /* 0x000fcc0000000000 */
[C---:B-1----:R-:W-:Y:S08]  /*2f20*/  HMMA.16816.F32 R40, R224.reuse, R36, R24 ;  /* 0x00000024e028723c */ /* 0x042ff00000001818 */
[----:B------:R-:W-:Y:S08]  /*2f30*/  HMMA.16816.F32 R36, R224, R38, R20 ;  /* 0x00000026e024723c */ /* 0x000ff00000001814 */
[----:B------:R-:W-:Y:S08]  /*2f40*/  HMMA.16816.F32 R32, R228, R70, R16 ;  /* 0x00000046e420723c */ /* 0x000ff00000001810 */
[----:B------:R-:W-:Y:S08]  /*2f50*/  HMMA.16816.F32 R44, R224, R58, R44 ;  /* 0x0000003ae02c723c */ /* 0x000ff0000000182c */
[----:B----4-:R-:W-:Y:S08]  /*2f60*/  HMMA.16816.F32 R8, R232, R64, R8 ;  /* 0x00000040e808723c */ /* 0x010ff00000001808 */
[C---:B------:R-:W-:Y:S08]  /*2f70*/  HMMA.16816.F32 R24, R228.reuse, R60, R12 ;  /* 0x0000003ce418723c */ /* 0x040ff0000000180c */
[----:B------:R-:W-:Y:S08]  /*2f80*/  HMMA.16816.F32 R12, R228, R54, R36 ;  /* 0x00000036e40c723c */ /* 0x000ff00000001824 */
[----:B------:R-:W-:Y:S01]  /*2f90*/  HMMA.16816.F32 R36, R232, R66, R32 ;  /* 0x00000042e824723c */ /* 0x000fe20000001820 */
[----:B------:R-:W-:-:S02]  /*2fa0*/  FMUL.FTZ R2, R10, c[0x0][0x320] ;  /* 0x0000c8000a027a20 */ /* 0x000fc40000410000 */
[----:B------:R-:W-:Y:S02]  /*2fb0*/  FMUL.FTZ R8, R8, c[0x0][0x320] ;  /* 0x0000c80008087a20 */ /* 0x000fe40000410000 */
[----:B------:R-:W-:Y:S02]  /*2fc0*/  FMUL.FTZ R9, R9, c[0x0][0x320] ;  /* 0x0000c80009097a20 */ /* 0x000fe40000410000 */
[----:B------:R-:W-:Y:S01]  /*2fd0*/  FMUL.FTZ R11, R11, c[0x0][0x320] ;  /* 0x0000c8000b0b7a20 */ /* 0x000fe20000410000 */
[C---:B------:R-:W-:Y:S01]  /*2fe0*/  HMMA.16816.F32 R20, R228.reuse, R62, R44 ;  /* 0x0000003ee414723c */ /* 0x040fe2000000182c */
[----:B------:R1:W4:Y:S07]  /*2ff0*/  MUFU.TANH R45, R2 ;  /* 0x00000002002d7308 */ /* 0x00032e0000002400 */
[----:B------:R-:W-:Y:S01]  /*3000*/  HMMA.16816.F32 R16, R228, R52, R40 ;  /* 0x00000034e410723c */ /* 0x000fe20000001828 */
[----:B------:R-:W3:Y:S07]  /*3010*/  MUFU.TANH R44, R11 ;  /* 0x0000000b002c7308 */ /* 0x000eee0000002400 */
[C---:B--2---:R-:W-:Y:S01]  /*3020*/  HMMA.16816.F32 R40, R232.reuse, R48, R24 ;  /* 0x00000030e828723c */ /* 0x044fe20000001818 */
[----:B-1----:R-:W-:Y:S01]  /*3030*/  FMUL.FTZ R2, R36, c[0x0][0x320] ;  /* 0x0000c80024027a20 */ /* 0x002fe20000410000 */
[----:B------:R-:W1:Y:S06]  /*3040*/  MUFU.TANH R24, R8 ;  /* 0x0000000800187308 */ /* 0x000e6c0000002400 */
[C---:B------:R-:W-:Y:S02]  /*3050*/  HMMA.16816.F32 R48, R232.reuse, R50, R20 ;  /* 0x00000032e830723c */ /* 0x040fe40000001814 */
[----:B------:R2:W1:Y:S06]  /*3060*/  MUFU.TANH R20, R2 ;  /* 0x0000000200147308 */ /* 0x00046c0000002400 */
[C---:B---3--:R-:W-:Y:S02]  /*3070*/  HMMA.16816.F32 R32, R232.reuse, R28, R16 ;  /* 0x0000001ce820723c */ /* 0x048fe40000001810 */
[----:B------:R3:W1:Y:S06]  /*3080*/  MUFU.TANH R21, R9 ;  /* 0x0000000900157308 */ /* 0x00066c0000002400 */
[----:B------:R-:W-:Y:S01]  /*3090*/  HMMA.16816.F32 R28, R232, R30, R12 ;  /* 0x0000001ee81c723c */ /* 0x000fe2000000180c */
[----:B--2---:R-:W-:-:S04]  /*30a0*/  FMUL.FTZ R2, R37, c[0x0][0x320] ;  /* 0x0000c80025027a20 */ /* 0x004fc80000410000 */
[----:B------:R3:W2:Y:S01]  /*30b0*/  MUFU.TANH R19, R2 ;  /* 0x0000000200137308 */ /* 0x0006a20000002400 */
[----:B------:R-:W-:Y:S06]  /*30c0*/  BAR.SYNC.DEFER_BLOCKING 0x0 ;  /* 0x0000000000007b1d */ /* 0x000fec0000010000 */
[----:B------:R-:W-:Y:S05]  /*30d0*/  @P0 BRA `(.L_x_334) ;  /* 0x000001f000000947 */ /* 0x000fea0003800000 */
[----:B-1-34-:R-:W-:Y:S01]  /*30e0*/  IADD3 R2, -R77, 0x30, RZ ;  /* 0x000000304d027810 */ /* 0x01afe20007ffe1ff */
[----:B------:R-:W-:Y:S01]  /*30f0*/  UIADD3 UR5, UR8, -0x2, URZ ;  /* 0xfffffffe08057890 */ /* 0x000fe2000fffe03f */
[----:B------:R-:W-:Y:S02]  /*3100*/  IMAD.U32 R5, RZ, RZ, UR15 ;  /* 0x0000000fff057e24 */ /* 0x000fe4000f8e00ff */
[----:B------:R-:W-:Y:S01]  /*3110*/  ISETP.GE.AND P0, PT, R2, 0x21, PT ;  /* 0x000000210200780c */ /* 0x000fe20003f06270 */
[----:B------:R-:W-:Y:S01]  /*3120*/  USHF.R.S32.HI UR4, URZ, 0x1f, UR5 ;  /* 0x0000001f3f047899 */ /* 0x000fe20008011405 */
[----:B------:R-:W-:Y:S01]  /*3130*/  IMAD.U32 R7, RZ, RZ, UR6 ;  /* 0x00000006ff077e24 */ /* 0x000fe2000f8e00ff */
[----:B------:R-:W-:-:S02]  /*3140*/  UIMAD UR21, UR21, UR5, URZ ;  /* 0x00000005151572a4 */ /* 0x000fc4000f8e023f */
[----:B------:R-:W-:Y:S02]  /*3150*/  UIMAD.WIDE.U32 UR22, UR26, UR5, URZ ;  /* 0x000000051a1672a5 */ /* 0x000fe4000f8e003f */
[----:B------:R-:W-:-:S04]  /*3160*/  UIMAD UR4, UR4, UR26, UR21 ;  /* 0x0000001a040472a4 */ /* 0x000fc8000f8e0215 */
[----:B------:R-:W-:Y:S02]  /*3170*/  UIADD3 UR4, UR23, UR4, URZ ;  /* 0x0000000417047290 */ /* 0x000fe4000fffe03f */
[----:B------:R-:W-:-:S04]  /*3180*/  @P0 IADD3 R5, P2, P1, R80, UR22, R5 ;  /* 0x0000001650050c10 */ /* 0x000fc8000f95e005 */
[----:B------:R-:W-:Y:S02]  /*3190*/  @P0 IADD3.X R7, R79, UR4, R7, P2, P1 ;  /* 0x000000044f070c10 */ /* 0x000fe400097e2407 */
[----:B------:R-:W-:-:S13]  /*31a0*/  ISETP.GE.AND P1, PT, R2, 0x1, PT ;  /* 0x000000010200780c */ /* 0x000fda0003f26270 */
[----:B------:R-:W-:-:S04]  /*31b0*/  @P1 IADD3 R2, P2, R80, UR22, RZ ;  /* 0x0000001650021c10 */ /* 0x000fc8000ff5e0ff */
[----:B------:R-:W-:Y:S02]  /*31c0*/  @P1 IADD3.X R6, R79, UR4, RZ, P2, !PT ;  /* 0x000000044f061c10 */ /* 0x000fe400097fe4ff */
[----:B------:R-:W-:-:S04]  /*31d0*/  @P1 LEA R8, P2, R2, c[0x0][0x1c8], 0x1 ;  /* 0x0000720002081a11 */ /* 0x000fc800078408ff */
[----:B------:R-:W-:Y:S02]  /*31e0*/  @P1 LEA.HI.X R9, R2, c[0x0][0x1cc], R6, 0x1, P2 ;  /* 0x0000730002091a11 */ /* 0x000fe400010f0c06 */
[----:B------:R-:W-:-:S03]  /*31f0*/  @P0 LEA R6, P2, R5, c[0x0][0x1c8], 0x1 ;  /* 0x0000720005060a11 */ /* 0x000fc600078408ff */
[----:B------:R-:W-:Y:S01]  /*3200*/  @!PT LDS RZ, [RZ] ;  /* 0x00000000fffff984 */ /* 0x000fe20000000800 */
[----:B------:R-:W-:Y:S01]  /*3210*/  @!PT LDS RZ, [RZ] ;  /* 0x00000000fffff984 */ /* 0x000fe20000000800 */
[----:B------:R-:W-:Y:S01]  /*3220*/  @!PT LDS RZ, [RZ] ;  /* 0x00000000fffff984 */ /* 0x000fe20000000800 */
[----:B------:R1:W-:Y:S01]  /*3230*/  @P1 LDGSTS.E.BYPASS.LTC128B.128 [R76+0x10100], [R8.64], !P6 ;  /* 0x10100000084c1fae */ /* 0x0003e2000f101d50 */
[----:B------:R-:W-:Y:S02]  /*3240*/  @P0 LEA.HI.X R7, R5, c[0x0][0x1cc], R7, 0x1, P2 ;  /* 0x0000730005070a11 */ /* 0x000fe400010f0c07 */
[----:B------:R-:W-:-:S13]  /*3250*/  LOP3.LUT P2, RZ, R133, 0x1, RZ, 0xc0, !PT ;  /* 0x0000000185ff7812 */ /* 0x000fda000784c0ff */
[----:B------:R1:W-:Y:S04]  /*3260*/  @P1 LDGSTS.E.BYPASS.LTC128B.128 [R76+0x11900], [R8.64+0x80], !P2 ;  /* 0x11900080084c1fae */ /* 0x0003e8000d101d50 */
[----:B------:R1:W-:Y:S04]  /*3270*/  @P1 LDGSTS.E.BYPASS.LTC128B.128 [R76+0x13100], [R8.64+0x100], !P5 ;  /* 0x13100100084c1fae */ /* 0x0003e8000e901d50 */
[----:B------:R1:W-:Y:S04]  /*3280*/  @P1 LDGSTS.E.BYPASS.LTC128B.128 [R76+0x14900], [R8.64+0x180], !P4 ;  /* 0x14900180084c1fae */ /* 0x0003e8000e101d50 */
[----:B------:R1:W-:Y:S04]  /*3290*/  @P0 LDGSTS.E.BYPASS.LTC128B.128 [R76+0x11100], [R6.64], !P6 ;  /* 0x11100000064c0fae */ /* 0x0003e8000f101d50 */
[----:B------:R1:W-:Y:S04]  /*32a0*/  @P0 LDGSTS.E.BYPASS.LTC128B.128 [R76+0x12900], [R6.64+0x80], !P2 ;  /* 0x12900080064c0fae */ /* 0x0003e8000d101d50 */
[----:B------:R1:W-:Y:S04]  /*32b0*/  @P0 LDGSTS.E.BYPASS.LTC128B.128 [R76+0x14100], [R6.64+0x100], !P5 ;  /* 0x14100100064c0fae */ /* 0x0003e8000e901d50 */
[----:B------:R1:W-:Y:S02]  /*32c0*/  @P0 LDGSTS.E.BYPASS.LTC128B.128 [R76+0x15900], [R6.64+0x180], !P4 ;  /* 0x15900180064c0fae */ /* 0x0003e4000e101d50 */
.L_x_334:
[----:B-1--4-:R-:W-:Y:S01]  /*32d0*/  SHF.R.S32.HI R7, RZ, 0x1f, R73 ;  /* 0x0000001fff077819 */ /* 0x012fe20000011449 */
[----:B------:R-:W-:Y:S01]  /*32e0*/  FMUL.FTZ R5, R41, c[0x0][0x320] ;  /* 0x0000c80029057a20 */ /* 0x000fe20000410000 */
[----:B---3--:R-:W-:Y:S01]  /*32f0*/  LOP3.LUT R2, R74, 0xffffffe0, RZ, 0xc0, !PT ;  /* 0xffffffe04a027812 */ /* 0x008fe200078ec0ff */
[----:B------:R-:W-:Y:S01]  /*3300*/  UISETP.NE.AND UP1, UPT, UR14, URZ, UPT ;  /* 0x0000003f0e00728c */ /* 0x000fe2000bf25270 */
[----:B------:R-:W-:Y:S01]  /*3310*/  LEA.HI R6, R75, R132, RZ, 0x2 ;  /* 0x000000844b067211 */ /* 0x000fe200078f10ff */
[----:B------:R1:W3:Y:S01]  /*3320*/  MUFU.TANH R17, R5 ;  /* 0x0000000500117308 */ /* 0x0002e20000002400 */
[----:B------:R-:W-:Y:S01]  /*3330*/  LEA.HI R7, R7, R73, RZ, 0x3 ;  /* 0x0000004907077211 */ /* 0x000fe200078f18ff */
[----:B------:R-:W-:Y:S01]  /*3340*/  IMAD.IADD R2, R132, 0x1, -R2 ;  /* 0x0000000184027824 */ /* 0x000fe200078e0a02 */
[----:B------:R-:W-:Y:S01]  /*3350*/  LOP3.LUT R6, R6, 0xfffffffc, RZ, 0xc0, !PT ;  /* 0xfffffffc06067812 */ /* 0x000fe200078ec0ff */
[----:B------:R-:W-:Y:S01]  /*3360*/  UISETP.NE.AND UP0, UPT, UR13, URZ, UPT ;  /* 0x0000003f0d00728c */ /* 0x000fe2000bf05270 */
[----:B------:R-:W-:Y:S01]  /*3370*/  LOP3.LUT R8, R7, 0xffffff8, RZ, 0xc0, !PT ;  /* 0x0ffffff807087812 */ /* 0x000fe200078ec0ff */
[----:B------:R-:W-:Y:S01]  /*3380*/  FMUL.FTZ R7, R48, c[0x0][0x320] ;  /* 0x0000c80030077a20 */ /* 0x000fe20000410000 */
[----:B------:R-:W-:Y:S01]  /*3390*/  SHF.R.S32.HI R10, RZ, 0x1f, R2 ;  /* 0x0000001fff0a7819 */ /* 0x000fe20000011402 */
[----:B------:R-:W-:Y:S01]  /*33a0*/  ULDC UR7, c[0x0][0x324] ;  /* 0x0000c90000077ab9 */ /* 0x000fe20000000800 */
[----:B------:R-:W-:Y:S01]  /*33b0*/  PLOP3.LUT P1, PT, PT, PT, UP1, 0x80, 0x0 ;  /* 0x000000000000781c */ /* 0x000fe20003f2f018 */
[----:B------:R-:W-:Y:S01]  /*33c0*/  IMAD.IADD R9, R73, 0x1, -R8 ;  /* 0x0000000149097824 */ /* 0x000fe200078e0a08 */
[----:B------:R4:W2:Y:S01]  /*33d0*/  MUFU.TANH R15, R7 ;  /* 0x00000007000f7308 */ /* 0x0008a20000002400 */
[----:B------:R-:W-:Y:S01]  /*33e0*/  PLOP3.LUT P0, PT, PT, PT, UP1, 0x80, 0x0 ;  /* 0x000000000000781c */ /* 0x000fe20003f0f018 */
[----:B------:R-:W-:Y:S01]  /*33f0*/  ULOP3.LUT UR7, URZ, UR7, URZ, 0x33, !UPT ;  /* 0x000000073f077292 */ /* 0x000fe2000f8e333f */
[----:B------:R-:W0:Y:S01]  /*3400*/  LDGDEPBAR ;  /* 0x00000000000079af */ /* 0x000e220000000000 */
[----:B-1----:R-:W-:Y:S01]  /*3410*/  IMAD.IADD R5, R132, 0x1, -R6 ;  /* 0x0000000184057824 */ /* 0x002fe200078e0a06 */
[----:B------:R-:W-:Y:S01]  /*3420*/  LEA.HI R6, R10, R2, RZ, 0x2 ;  /* 0x000000020a067211 */ /* 0x000fe200078f10ff */
[----:B------:R-:W-:-:S03]  /*3430*/  FMUL.FTZ R10, R49, c[0x0][0x320] ;  /* 0x0000c800310a7a20 */ /* 0x000fc60000410000 */
[----:B------:R-:W-:Y:S01]  /*3440*/  LEA.HI R8, R5, R5, RZ, 0x1 ;  /* 0x0000000505087211 */ /* 0x000fe200078f08ff */
[----:B------:R-:W1:Y:S03]  /*3450*/  MUFU.TANH R13, R10 ;  /* 0x0000000a000d7308 */ /* 0x000e660000002400 */
[----:B------:R-:W-:Y:S02]  /*3460*/  LOP3.LUT R8, R8, 0x1ffffffe, RZ, 0xc0, !PT ;  /* 0x1ffffffe08087812 */ /* 0x000fe400078ec0ff */
[----:B----4-:R-:W-:-:S03]  /*3470*/  LEA.HI.SX32 R7, R6, UR11, 0x1e ;  /* 0x0000000b06077c11 */ /* 0x010fc6000f8ff2ff */
[----:B------:R-:W-:Y:S02]  /*3480*/  IMAD.IADD R5, R5, 0x1, -R8 ;  /* 0x0000000105057824 */ /* 0x000fe400078e0a08 */
[----:B------:R-:W-:-:S04]  /*3490*/  IMAD R7, R9, 0x10, R7 ;  /* 0x0000001009077824 */ /* 0x000fc800078e0207 */
[----:B------:R-:W-:Y:S02]  /*34a0*/  IMAD R11, R5, 0x8, R7 ;  /* 0x00000008050b7824 */ /* 0x000fe400078e0207 */
[----:B------:R-:W-:Y:S02]  /*34b0*/  FMUL.FTZ R5, R32, c[0x0][0x320] ;  /* 0x0000c80020057a20 */ /* 0x000fe40000410000 */
[----:B------:R-:W-:Y:S01]  /*34c0*/  @P1 IMAD.HI.U32 R8, R11, c[0x0][0x2c8], RZ ;  /* 0x0000b2000b081a27 */ /* 0x000fe200078e00ff */
[----:B------:R4:W-:Y:S01]  /*34d0*/  STL [R1+0x84], R11 ;  /* 0x0000840b01007387 */ /* 0x0009e20000100800 */
[----:B------:R5:W1:Y:S02]  /*34e0*/  MUFU.TANH R27, R5 ;  /* 0x00000005001b7308 */ /* 0x000a640000002400 */
[----:B------:R-:W-:Y:S01]  /*34f0*/  IMAD.MOV.U32 R7, RZ, RZ, R11 ;  /* 0x000000ffff077224 */ /* 0x000fe200078e000b */
[----:B------:R-:W-:Y:S01]  /*3500*/  @P0 SHF.R.U32.HI R7, RZ, c[0x0][0x2cc], R8 ;  /* 0x0000b300ff070a19 */ /* 0x000fe20000011608 */
[----:B------:R-:W-:Y:S01]  /*3510*/  FMUL.FTZ R8, R29, c[0x0][0x320] ;  /* 0x0000c8001d087a20 */ /* 0x000fe20000410000 */
[----:B------:R-:W-:-:S03]  /*3520*/  PLOP3.LUT P0, PT, PT, PT, UP0, 0x40, 0x0 ;  /* 0x000000000000781c */ /* 0x000fc60003f0e808 */
[----:B------:R-:W1:Y:S01]  /*3530*/  MUFU.TANH R25, R8 ;  /* 0x0000000800197308 */ /* 0x000e620000002400 */
[----:B-----5:R-:W-:-:S07]  /*3540*/  FMUL.FTZ R5, R28, c[0x0][0x320] ;  /* 0x0000c8001c057a20 */ /* 0x020fce0000410000 */
[----:B------:R5:W1:Y:S02]  /*3550*/  MUFU.TANH R26, R5 ;  /* 0x00000005001a7308 */ /* 0x000a640000002400 */
[----:B-----5:R-:W-:Y:S02]  /*3560*/  LOP3.LUT R5, R6, 0x7ffffffc, RZ, 0xc0, !PT ;  /* 0x7ffffffc06057812 */ /* 0x020fe400078ec0ff */
[----:B------:R-:W5:Y:S03]  /*3570*/  SHFL.IDX PT, R6, R7, RZ, 0x1c1f ;  /* 0x001c1fff07067589 */ /* 0x000f6600000e0000 */
[----:B------:R-:W-:Y:S02]  /*3580*/  IMAD.IADD R8, R2, 0x1, -R5 ;  /* 0x0000000102087824 */ /* 0x000fe400078e0a05 */
[----:B------:R-:W-:Y:S02]  /*3590*/  IMAD.U32 R2, RZ, RZ, UR18 ;  /* 0x00000012ff027e24 */ /* 0x000fe4000f8e00ff */
[----:B----4-:R-:W-:-:S02]  /*35a0*/  IMAD.SHL.U32 R11, R8, 0x2, RZ ;  /* 0x00000002080b7824 */ /* 0x010fc400078e00ff */
[----:B------:R-:W-:-:S03]  /*35b0*/  FMUL.FTZ R5, R40, c[0x0][0x320] ;  /* 0x0000c80028057a20 */ /* 0x000fc60000410000 */
[C---:B------:R-:W-:Y:S01]  /*35c0*/  IADD3 R2, -R11.reuse, 0x1, R2 ;  /* 0x000000010b027810 */ /* 0x040fe20007ffe102 */
[----:B------:R4:W1:Y:S01]  /*35d0*/  MUFU.TANH R18, R5 ;  /* 0x0000000500127308 */ /* 0x0008620000002400 */
[----:B------:R-:W-:Y:S01]  /*35e0*/  IADD3 R9, -R11, c[0x0][0x1d0], R72 ;  /* 0x000074000b097a10 */ /* 0x000fe20007ffe148 */
[----:B------:R1:W-:Y:S01]  /*35f0*/  STL [R1+0x7c], R11 ;  /* 0x00007c0b01007387 */ /* 0x0003e20000100800 */
[----:B------:R-:W-:-:S04]  /*3600*/  IADD3 R2, R2, -c[0x0][0x168], RZ ;  /* 0x80005a0002027a10 */ /* 0x000fc80007ffe0ff */
[C---:B------:R-:W-:Y:S02]  /*3610*/  IADD3 R8, R2.reuse, c[0x0][0x328], RZ ;  /* 0x0000ca0002087a10 */ /* 0x040fe40007ffe0ff */
[----:B------:R-:W-:-:S05]  /*3620*/  IADD3 R10, R2, UR7, RZ ;  /* 0x00000007020a7c10 */ /* 0x000fca000fffe0ff */
[----:B-----5:R-:W-:Y:S02]  /*3630*/  IMAD.IADD R2, R10, 0x1, R6 ;  /* 0x000000010a027824 */ /* 0x020fe400078e0206 */
[----:B----4-:R-:W-:-:S04]  /*3640*/  FMUL.FTZ R5, R33, c[0x0][0x320] ;  /* 0x0000c80021057a20 */ /* 0x010fc80000410000 */
[----:B------:R4:W2:Y:S01]  /*3650*/  MUFU.TANH R23, R5 ;  /* 0x0000000500177308 */ /* 0x0008a20000002400 */
[----:B-1----:R-:W-:Y:S01]  /*3660*/  IADD3 R11, -R11, UR19, RZ ;  /* 0x000000130b0b7c10 */ /* 0x002fe2000fffe1ff */
[----:B----4-:R-:W-:-:S05]  /*3670*/  IMAD.IADD R5, R8, 0x1, R6 ;  /* 0x0000000108057824 */ /* 0x010fca00078e0206 */
[----:B------:R-:W-:Y:S01]  /*3680*/  IMNMX R5, R5, R9, PT ;  /* 0x0000000905057217 */ /* 0x000fe20003800200 */
[----:B------:R-:W-:Y:S05]  /*3690*/  @P0 BRA `(.L_x_335) ;  /* 0x0000015000000947 */ /* 0x000fea0003800000 */
[----:B--23--:R-:W-:Y:S01]  /*36a0*/  IADD3 R6, R6, c[0x0][0x1d0], RZ ;  /* 0x0000740006067a10 */ /* 0x00cfe20007ffe0ff */
[----:B------:R-:W-:Y:S03]  /*36b0*/  BSSY B0, `(.L_x_336) ;  /* 0x000000f000007945 */ /* 0x000fe60003800000 */
[----:B------:R-:W-:-:S04]  /*36c0*/  IADD3 R6, R6, -c[0x0][0x168], RZ ;  /* 0x80005a0006067a10 */ /* 0x000fc80007ffe0ff */
[----:B------:R-:W-:-:S13]  /*36d0*/  ISETP.GT.AND P0, PT, R6, -0x1, PT ;  /* 0xffffffff0600780c */ /* 0x000fda0003f04270 */
[----:B------:R-:W-:Y:S05]  /*36e0*/  @P0 BRA `(.L_x_337) ;  /* 0x0000007000000947 */ /* 0x000fea0003800000 */
[----:B------:R-:W-:Y:S01]  /*36f0*/  IMAD.MOV.U32 R12, RZ, RZ, c[0x0][0x32c] ;  /* 0x0000cb00ff0c7624 */ /* 0x000fe200078e00ff */
[----:B------:R-:W-:-:S04]  /*3700*/  LOP3.LUT R6, RZ, R6, RZ, 0x33, !PT ;  /* 0x00000006ff067212 */ /* 0x000fc800078e33ff */
[----:B------:R-:W-:-:S13]  /*3710*/  ISETP.NE.AND P0, PT, R12, 0x1, PT ;  /* 0x000000010c00780c */ /* 0x000fda0003f05270 */
[----:B------:R-:W-:-:S05]  /*3720*/  @P0 IMAD.HI.U32 R12, R6, c[0x0][0x330], RZ ;  /* 0x0000cc00060c0a27 */ /* 0x000fca00078e00ff */
[----:B------:R-:W-:-:S04]  /*3730*/  @P0 SHF.R.U32.HI R6, RZ, c[0x0][0x334], R12 ;  /* 0x0000cd00ff060a19 */ /* 0x000fc8000001160c */
[----:B------:R-:W-:Y:S01]  /*3740*/  LOP3.LUT R6, RZ, R6, RZ, 0x33, !PT ;  /* 0x00000006ff067212 */ /* 0x000fe200078e33ff */
[----:B------:R-:W-:Y:S05]  /*3750*/  BRA `(.L_x_338) ;  /* 0x0000004000007947 */ /* 0x000fea0003800000 */
.L_x_337:
[----:B------:R-:W-:-:S04]  /*3760*/  MOV R12, c[0x0][0x32c] ;  /* 0x0000cb00000c7a02 */ /* 0x000fc80000000f00 */
[----:B------:R-:W-:-:S13]  /*3770*/  ISETP.NE.AND P0, PT, R12, 0x1, PT ;  /* 0x000000010c00780c */ /* 0x000fda0003f05270 */
[----:B------:R-:W-:-:S05]  /*3780*/  @P0 IMAD.HI.U32 R12, R6, c[0x0][0x330], RZ ;  /* 0x0000cc00060c0a27 */ /* 0x000fca00078e00ff */
[----:B------:R-:W-:Y:S02]  /*3790*/  @P0 SHF.R.U32.HI R6, RZ, c[0x0][0x334], R12 ;  /* 0x0000cd00ff060a19 */ /* 0x000fe4000001160c */
.L_x_338:
[----:B------:R-:W-:Y:S05]  /*37a0*/  BSYNC B0 ;  /* 0x0000000000007941 */ /* 0x000fea0003800000 */
.L_x_336:
[----:B------:R-:W-:-:S05]  /*37b0*/  IMAD R6, R6, c[0x0][0x32c], R11 ;  /* 0x0000cb0006067a24 */ /* 0x000fca00078e020b */
[----:B------:R-:W-:Y:S02]  /*37c0*/  IADD3 R12, R6, c[0x0][0x32c], RZ ;  /* 0x0000cb00060c7a10 */ /* 0x000fe40007ffe0ff */
[----:B------:R-:W-:Y:S02]  /*37d0*/  IMNMX R2, R2, R6, !PT ;  /* 0x0000000602027217 */ /* 0x000fe40007800200 */
[----:B------:R-:W-:Y:S02]  /*37e0*/  IMNMX R5, R5, R12, PT ;  /* 0x0000000c05057217 */ /* 0x000fe40003800200 */
.L_x_335:
[----:B--23--:R-:W-:Y:S01]  /*37f0*/  UISETP.GE.AND UP1, UPT, UR19, 0x1, UPT ;  /* 0x000000011300788c */ /* 0x00cfe2000bf26270 */
[----:B------:R-:W-:Y:S01]  /*3800*/  FMUL.FTZ R6, R34, c[0x0][0x320] ;  /* 0x0000c80022067a20 */ /* 0x000fe20000410000 */
[----:B------:R-:W-:Y:S01]  /*3810*/  UISETP.GE.AND UP0, UPT, UR19, 0x2, UPT ;  /* 0x000000021300788c */ /* 0x000fe2000bf06270 */
[----:B------:R-:W-:Y:S01]  /*3820*/  FMUL.FTZ R12, R39, c[0x0][0x320] ;  /* 0x0000c800270c7a20 */ /* 0x000fe20000410000 */
[----:B------:R-:W-:Y:S01]  /*3830*/  UP2UR UR21, UPR, URZ, 0x2 ;  /* 0x000000023f157883 */ /* 0x000fe20008000000 */
[----:B------:R1:W2:Y:S01]  /*3840*/  MUFU.TANH R34, R6 ;  /* 0x0000000600227308 */ /* 0x0002a20000002400 */
[----:B------:R-:W-:Y:S01]  /*3850*/  PLOP3.LUT P1, PT, PT, PT, UP1, 0x40, 0x0 ;  /* 0x000000000000781c */ /* 0x000fe20003f2e818 */
[----:B------:R-:W-:Y:S01]  /*3860*/  UP2UR UR20, UPR, URZ, 0x1 ;  /* 0x000000013f147883 */ /* 0x000fe20008000000 */
[----:B------:R-:W-:Y:S01]  /*3870*/  PLOP3.LUT P0, PT, PT, PT, UP0, 0x40, 0x0 ;  /* 0x000000000000781c */ /* 0x000fe20003f0e808 */
[----:B------:R-:W-:Y:S01]  /*3880*/  UISETP.GE.AND UP1, UPT, UR19, 0x9, UPT ;  /* 0x000000091300788c */ /* 0x000fe2000bf26270 */
[C---:B------:R-:W-:Y:S01]  /*3890*/  ISETP.GT.AND P1, PT, R2.reuse, RZ, P1 ;  /* 0x000000ff0200720c */ /* 0x040fe20000f24270 */
[----:B------:R-:W-:Y:S01]  /*38a0*/  UISETP.GE.AND UP0, UPT, UR19, 0xa, UPT ;  /* 0x0000000a1300788c */ /* 0x000fe2000bf06270 */
[----:B------:R-:W-:Y:S01]  /*38b0*/  ISETP.GT.AND P0, PT, R2, 0x1, P0 ;  /* 0x000000010200780c */ /* 0x000fe20000704270 */
[----:B------:R-:W-:Y:S01]  /*38c0*/  UISETP.GE.AND UP6, UPT, UR19, 0x12, UPT ;  /* 0x000000121300788c */ /* 0x000fe2000bfc6270 */
[C---:B------:R-:W-:Y:S01]  /*38d0*/  ISETP.LT.OR P1, PT, R5.reuse, 0x1, P1 ;  /* 0x000000010500780c */ /* 0x040fe20000f21670 */
[----:B------:R-:W-:Y:S01]  /*38e0*/  UP2UR UR5, UPR, URZ, 0x1 ;  /* 0x000000013f057883 */ /* 0x000fe20008000000 */
[----:B------:R-:W-:Y:S01]  /*38f0*/  ISETP.LT.OR P0, PT, R5, 0x2, P0 ;  /* 0x000000020500780c */ /* 0x000fe20000701670 */
[----:B------:R-:W-:Y:S01]  /*3900*/  UISETP.GE.AND UP5, UPT, UR19, 0x19, UPT ;  /* 0x000000191300788c */ /* 0x000fe2000bfa6270 */
[----:B------:R-:W-:Y:S01]  /*3910*/  FSEL R14, R24, -INF , !P1 ;  /* 0xff800000180e7808 */ /* 0x000fe20004800000 */
[----:B------:R-:W-:Y:S01]  /*3920*/  UISETP.GE.AND UP4, UPT, UR19, 0x1a, UPT ;  /* 0x0000001a1300788c */ /* 0x000fe2000bf86270 */
[----:B------:R-:W-:Y:S01]  /*3930*/  PLOP3.LUT P1, PT, PT, PT, UP1, 0x40, 0x0 ;  /* 0x000000000000781c */ /* 0x000fe20003f2e818 */
[----:B-1----:R-:W-:Y:S01]  /*3940*/  FMUL.FTZ R6, R35, c[0x0][0x320] ;  /* 0x0000c80023067a20 */ /* 0x002fe20000410000 */
[----:B------:R-:W-:Y:S01]  /*3950*/  FSEL R16, R21, -INF , !P0 ;  /* 0xff80000015107808 */ /* 0x000fe20004000000 */
[----:B------:R-:W-:Y:S01]  /*3960*/  UISETP.GE.AND UP3, UPT, UR19, 0x21, UPT ;  /* 0x000000211300788c */ /* 0x000fe2000bf66270 */
[----:B------:R-:W-:Y:S01]  /*3970*/  PLOP3.LUT P0, PT, PT, PT, UP0, 0x40, 0x0 ;  /* 0x000000000000781c */ /* 0x000fe20003f0e808 */
[----:B------:R-:W-:Y:S01]  /*3980*/  UISETP.GE.AND UP0, UPT, UR19, 0x11, UPT ;  /* 0x000000111300788c */ /* 0x000fe2000bf06270 */
[C---:B------:R-:W-:Y:S01]  /*3990*/  ISETP.GT.AND P1, PT, R2.reuse, 0x8, P1 ;  /* 0x000000080200780c */ /* 0x040fe20000f24270 */
[----:B------:R1:W3:Y:S01]  /*39a0*/  MUFU.TANH R33, R6 ;  /* 0x0000000600217308 */ /* 0x0002e20000002400 */
[----:B------:R-:W-:Y:S01]  /*39b0*/  ISETP.GT.AND P0, PT, R2, 0x9, P0 ;  /* 0x000000090200780c */ /* 0x000fe20000704270 */
[----:B------:R-:W-:Y:S01]  /*39c0*/  UISETP.GE.AND UP2, UPT, UR19, 0x22, UPT ;  /* 0x000000221300788c */ /* 0x000fe2000bf46270 */
[C---:B------:R-:W-:Y:S01]  /*39d0*/  ISETP.LT.OR P1, PT, R5.reuse, 0x9, P1 ;  /* 0x000000090500780c */ /* 0x040fe20000f21670 */
[----:B------:R-:W-:Y:S01]  /*39e0*/  UP2UR UR18, UPR, URZ, 0x2 ;  /* 0x000000023f127883 */ /* 0x000fe20008000000 */
[----:B------:R-:W-:Y:S01]  /*39f0*/  ISETP.LT.OR P0, PT, R5, 0xa, P0 ;  /* 0x0000000a0500780c */ /* 0x000fe20000701670 */
[----:B------:R-:W-:Y:S01]  /*3a00*/  UP2UR UR4, UPR, URZ, 0x1 ;  /* 0x000000013f047883 */ /* 0x000fe20008000000 */
[----:B------:R-:W-:Y:S01]  /*3a10*/  FSEL R20, R20, -INF , !P1 ;  /* 0xff80000014147808 */ /* 0x000fe20004800000 */
[----:B------:R-:W-:Y:S01]  /*3a20*/  UISETP.GE.AND UP1, UPT, UR19, 0x29, UPT ;  /* 0x000000291300788c */ /* 0x000fe2000bf26270 */
[----:B------:R-:W-:Y:S01]  /*3a30*/  PLOP3.LUT P1, PT, PT, PT, UP0, 0x40, 0x0 ;  /* 0x000000000000781c */ /* 0x000fe20003f2e808 */
[----:B------:R-:W-:Y:S01]  /*3a40*/  UISETP.GE.AND UP0, UPT, UR19, 0x2a, UPT ;  /* 0x0000002a1300788c */ /* 0x000fe2000bf06270 */
[----:B------:R-:W-:Y:S01]  /*3a50*/  FSEL R19, R19, -INF , !P0 ;  /* 0xff80000013137808 */ /* 0x000fe20004000000 */
[----:B------:R-:W-:Y:S01]  /*3a60*/  UP2UR UR22, UPR, URZ, 0x40 ;  /* 0x000000403f167883 */ /* 0x000fe20008000000 */
[----:B------:R-:W-:Y:S01]  /*3a70*/  PLOP3.LUT P0, PT, PT, PT, UP6, 0x40, 0x0 ;  /* 0x000000000000781c */ /* 0x000fe20003f0e868 */
[----:B------:R-:W-:Y:S01]  /*3a80*/  UISETP.NE.AND UP6, UPT, UR13, URZ, UPT ;  /* 0x0000003f0d00728c */ /* 0x000fe2000bfc5270 */
[C---:B------:R-:W-:Y:S01]  /*3a90*/  ISETP.GT.AND P1, PT, R2.reuse, 0x10, P1 ;  /* 0x000000100200780c */ /* 0x040fe20000f24270 */
[----:B-1----:R-:W-:Y:S01]  /*3aa0*/  FMUL.FTZ R6, R43, c[0x0][0x320] ;  /* 0x0000c8002b067a20 */ /* 0x002fe20000410000 */
[----:B------:R-:W-:-:S02]  /*3ab0*/  ISETP.GT.AND P0, PT, R2, 0x11, P0 ;  /* 0x000000110200780c */ /* 0x000fc40000704270 */
[C---:B------:R-:W-:Y:S01]  /*3ac0*/  ISETP.LT.OR P1, PT, R5.reuse, 0x11, P1 ;  /* 0x000000110500780c */ /* 0x040fe20000f21670 */
[----:B------:R1:W4:Y:S01]  /*3ad0*/  MUFU.TANH R28, R6 ;  /* 0x00000006001c7308 */ /* 0x0003220000002400 */
[----:B------:R-:W-:Y:S02]  /*3ae0*/  ISETP.LT.OR P0, PT, R5, 0x12, P0 ;  /* 0x000000120500780c */ /* 0x000fe40000701670 */
[----:B------:R-:W-:Y:S02]  /*3af0*/  FSEL R18, R18, -INF , !P1 ;  /* 0xff80000012127808 */ /* 0x000fe40004800000 */
[----:B------:R-:W-:Y:S02]  /*3b00*/  PLOP3.LUT P1, PT, PT, PT, UP5, 0x40, 0x0 ;  /* 0x000000000000781c */ /* 0x000fe40003f2e858 */
[----:B------:R-:W-:Y:S02]  /*3b10*/  FSEL R17, R17, -INF , !P0 ;  /* 0xff80000011117808 */ /* 0x000fe40004000000 */
[----:B------:R-:W-:-:S02]  /*3b20*/  PLOP3.LUT P0, PT, PT, PT, UP4, 0x40, 0x0 ;  /* 0x000000000000781c */ /* 0x000fc40003f0e848 */
[C---:B------:R-:W-:Y:S02]  /*3b30*/  ISETP.GT.AND P1, PT, R2.reuse, 0x18, P1 ;  /* 0x000000180200780c */ /* 0x040fe40000f24270 */
[----:B------:R-:W-:Y:S02]  /*3b40*/  ISETP.GT.AND P0, PT, R2, 0x19, P0 ;  /* 0x000000190200780c */ /* 0x000fe40000704270 */
[C---:B------:R-:W-:Y:S01]  /*3b50*/  ISETP.LT.OR P1, PT, R5.reuse, 0x19, P1 ;  /* 0x000000190500780c */ /* 0x040fe20000f21670 */
[----:B-1----:R-:W-:Y:S01]  /*3b60*/  FMUL.FTZ R6, R50, c[0x0][0x320] ;  /* 0x0000c80032067a20 */ /* 0x002fe20000410000 */
[----:B------:R-:W-:Y:S02]  /*3b70*/  ISETP.LT.OR P0, PT, R5, 0x1a, P0 ;  /* 0x0000001a0500780c */ /* 0x000fe40000701670 */
[----:B------:R-:W-:Y:S01]  /*3b80*/  FSEL R22, R15, -INF , !P1 ;  /* 0xff8000000f167808 */ /* 0x000fe20004800000 */
[----:B------:R1:W1:Y:S01]  /*3b90*/  MUFU.TANH R29, R6 ;  /* 0x00000006001d7308 */ /* 0x0002620000002400 */
[----:B------:R-:W-:-:S02]  /*3ba0*/  PLOP3.LUT P1, PT, PT, PT, UP3, 0x40, 0x0 ;  /* 0x000000000000781c */ /* 0x000fc40003f2e838 */
[----:B------:R-:W-:Y:S01]  /*3bb0*/  FSEL R21, R13, -INF , !P0 ;  /* 0xff8000000d157808 */ /* 0x000fe20004000000 */
[----:B------:R-:W-:Y:S01]  /*3bc0*/  FMUL.FTZ R13, R42, c[0x0][0x320] ;  /* 0x0000c8002a0d7a20 */ /* 0x000fe20000410000 */
[----:B------:R-:W-:Y:S02]  /*3bd0*/  PLOP3.LUT P0, PT, PT, PT, UP2, 0x40, 0x0 ;  /* 0x000000000000781c */ /* 0x000fe40003f0e828 */
[C---:B------:R-:W-:Y:S01]  /*3be0*/  ISETP.GT.AND P1, PT, R2.reuse, 0x20, P1 ;  /* 0x000000200200780c */ /* 0x040fe20000f24270 */
[----:B------:R-:W2:Y:S01]  /*3bf0*/  MUFU.TANH R15, R13 ;  /* 0x0000000d000f7308 */ /* 0x000ea20000002400 */
[----:B------:R-:W-:Y:S02]  /*3c00*/  ISETP.GT.AND P0, PT, R2, 0x21, P0 ;  /* 0x000000210200780c */ /* 0x000fe40000704270 */
[C---:B------:R-:W-:Y:S02]  /*3c10*/  ISETP.LT.OR P1, PT, R5.reuse, 0x21, P1 ;  /* 0x000000210500780c */ /* 0x040fe40000f21670 */
[----:B------:R-:W-:-:S02]  /*3c20*/  ISETP.LT.OR P0, PT, R5, 0x22, P0 ;  /* 0x000000220500780c */ /* 0x000fc40000701670 */
[----:B------:R-:W-:Y:S01]  /*3c30*/  FSEL R96, R27, -INF , !P1 ;  /* 0xff8000001b607808 */ /* 0x000fe20004800000 */
[----:B-1----:R-:W-:Y:S01]  /*3c40*/  FMUL.FTZ R6, R30, c[0x0][0x320] ;  /* 0x0000c8001e067a20 */ /* 0x002fe20000410000 */
[----:B------:R-:W-:Y:S01]  /*3c50*/  PLOP3.LUT P1, PT, PT, PT, UP1, 0x40, 0x0 ;  /* 0x000000000000781c */ /* 0x000fe20003f2e818 */
[----:B------:R-:W1:Y:S01]  /*3c60*/  MUFU.TANH R13, R12 ;  /* 0x0000000c000d7308 */ /* 0x000e620000002400 */
[----:B------:R-:W-:Y:S02]  /*3c70*/  FSEL R95, R23, -INF , !P0 ;  /* 0xff800000175f7808 */ /* 0x000fe40004000000 */
[----:B------:R-:W-:Y:S02]  /*3c80*/  PLOP3.LUT P0, PT, PT, PT, UP0, 0x40, 0x0 ;  /* 0x000000000000781c */ /* 0x000fe40003f0e808 */
[C---:B------:R-:W-:Y:S02]  /*3c90*/  ISETP.GT.AND P1, PT, R2.reuse, 0x28, P1 ;  /* 0x000000280200780c */ /* 0x040fe40000f24270 */
[----:B------:R-:W-:Y:S01]  /*3ca0*/  ISETP.GT.AND P0, PT, R2, 0x29, P0 ;  /* 0x000000290200780c */ /* 0x000fe20000704270 */
[----:B------:R5:W1:Y:S01]  /*3cb0*/  MUFU.TANH R32, R6 ;  /* 0x0000000600207308 */ /* 0x000a620000002400 */
[C---:B------:R-:W-:Y:S01]  /*3cc0*/  ISETP.LT.OR P2, PT, R5.reuse, 0x29, P1 ;  /* 0x000000290500780c */ /* 0x040fe20000f41670 */
[----:B------:R-:W-:Y:S01]  /*3cd0*/  FMUL.FTZ R2, R38, c[0x0][0x320] ;  /* 0x0000c80026027a20 */ /* 0x000fe20000410000 */
[----:B------:R-:W-:-:S02]  /*3ce0*/  ISETP.LT.OR P1, PT, R5, 0x2a, P0 ;  /* 0x0000002a0500780c */ /* 0x000fc40000721670 */
[----:B------:R-:W-:Y:S01]  /*3cf0*/  PLOP3.LUT P0, PT, PT, PT, UP6, 0x40, 0x0 ;  /* 0x000000000000781c */ /* 0x000fe20003f0e868 */
[----:B------:R-:W-:Y:S01]  /*3d00*/  UISETP.NE.AND UP6, UPT, UR22, URZ, UPT ;  /* 0x0000003f1600728c */ /* 0x000fe2000bfc5270 */
[----:B------:R-:W-:Y:S01]  /*3d10*/  FSEL R94, R26, -INF , !P2 ;  /* 0xff8000001a5e7808 */ /* 0x000fe20005000000 */
[----:B------:R-:W1:Y:S01]  /*3d20*/  MUFU.TANH R12, R2 ;  /* 0x00000002000c7308 */ /* 0x000e620000002400 */
[----:B------:R-:W-:Y:S01]  /*3d30*/  FSEL R93, R25, -INF , !P1 ;  /* 0xff800000195d7808 */ /* 0x000fe20004800000 */
[----:B-----5:R-:W-:-:S06]  /*3d40*/  FMUL.FTZ R6, R31, c[0x0][0x320] ;  /* 0x0000c8001f067a20 */ /* 0x020fcc0000410000 */
[----:B------:R5:W1:Y:S02]  /*3d50*/  MUFU.TANH R30, R6 ;  /* 0x00000006001e7308 */ /* 0x000a640000002400 */
[----:B-----5:R-:W-:-:S06]  /*3d60*/  FMUL.FTZ R6, R51, c[0x0][0x320] ;  /* 0x0000c80033067a20 */ /* 0x020fcc0000410000 */
[----:B------:R5:W1:Y:S02]  /*3d70*/  MUFU.TANH R24, R6 ;  /* 0x0000000600187308 */ /* 0x000a640000002400 */
[----:B-----5:R-:W5:Y:S02]  /*3d80*/  SHFL.IDX PT, R6, R7, 0x1, 0x1c1f ;  /* 0x003c1f0007067f89 */ /* 0x020f6400000e0000 */
[--C-:B-----5:R-:W-:Y:S02]  /*3d90*/  IMAD.IADD R5, R8, 0x1, R6.reuse ;  /* 0x0000000108057824 */ /* 0x120fe400078e0206 */
[----:B------:R-:W-:-:S03]  /*3da0*/  IMAD.IADD R2, R10, 0x1, R6 ;  /* 0x000000010a027824 */ /* 0x000fc600078e0206 */
[----:B------:R-:W-:Y:S01]  /*3db0*/  IMNMX R5, R5, R9, PT ;  /* 0x0000000905057217 */ /* 0x000fe20003800200 */
[----:B------:R-:W-:Y:S05]  /*3dc0*/  @P0 BRA `(.L_x_339) ;  /* 0x0000015000000947 */ /* 0x000fea0003800000 */
[----:B-1234-:R-:W-:Y:S01]  /*3dd0*/  IADD3 R6, R6, c[0x0][0x1d0], RZ ;  /* 0x0000740006067a10 */ /* 0x01efe20007ffe0ff */
        /* <DEDUP_REMOVED lines=11> */
.L_x_341:
[----:B------:R-:W-:-:S04]  /*3e90*/  MOV R7, c[0x0][0x32c] ;  /* 0x0000cb0000077a02 */ /* 0x000fc80000000f00 */
[----:B------:R-:W-:-:S13]  /*3ea0*/  ISETP.NE.AND P0, PT, R7, 0x1, PT ;  /* 0x000000010700780c */ /* 0x000fda0003f05270 */
[----:B------:R-:W-:-:S05]  /*3eb0*/  @P0 IMAD.HI.U32 R7, R6, c[0x0][0x330], RZ ;  /* 0x0000cc0006070a27 */ /* 0x000fca00078e00ff */
[----:B------:R-:W-:Y:S02]  /*3ec0*/  @P0 SHF.R.U32.HI R6, RZ, c[0x0][0x334], R7 ;  /* 0x0000cd00ff060a19 */ /* 0x000fe40000011607 */
.L_x_342:
[----:B------:R-:W-:Y:S05]  /*3ed0*/  BSYNC B0 ;  /* 0x0000000000007941 */ /* 0x000fea0003800000 */
.L_x_340:
[----:B------:R-:W-:-:S05]  /*3ee0*/  IMAD R6, R6, c[0x0][0x32c], R11 ;  /* 0x0000cb0006067a24 */ /* 0x000fca00078e020b */
[----:B------:R-:W-:Y:S02]  /*3ef0*/  IADD3 R7, R6, c[0x0][0x32c], RZ ;  /* 0x0000cb0006077a10 */ /* 0x000fe40007ffe0ff */
[----:B------:R-:W-:Y:S02]  /*3f00*/  IMNMX R2, R2, R6, !PT ;  /* 0x0000000602027217 */ /* 0x000fe40007800200 */
[----:B------:R-:W-:Y:S02]  /*3f10*/  IMNMX R5, R5, R7, PT ;  /* 0x0000000705057217 */ /* 0x000fe40003800200 */
.L_x_339:
[----:B-1234-:R-:W-:Y:S01]  /*3f20*/  UP2UR UR19, UPR, URZ, 0x10 ;  /* 0x000000103f137883 */ /* 0x01efe20008000000 */
[----:B------:R-:W-:Y:S01]  /*3f30*/  FMNMX.FTZ R133, R14, R16, !PT ;  /* 0x000000100e857209 */ /* 0x000fe20007810000 */
[----:B------:R-:W-:Y:S01]  /*3f40*/  UISETP.NE.AND UP4, UPT, UR21, URZ, UPT ;  /* 0x0000003f1500728c */ /* 0x000fe2000bf85270 */
[----:B------:R-:W-:Y:S01]  /*3f50*/  IMAD.SHL.U32 R236, R3, 0x2, RZ ;  /* 0x0000000203ec7824 */ /* 0x000fe200078e00ff */
[----:B------:R-:W-:Y:S01]  /*3f60*/  UP2UR UR21, UPR, URZ, 0x8 ;  /* 0x000000083f157883 */ /* 0x000fe20008000000 */
[----:B------:R-:W-:Y:S01]  /*3f70*/  FMNMX.FTZ R133, R20, R133, !PT ;  /* 0x0000008514857209 */ /* 0x000fe20007810000 */
[----:B------:R-:W-:Y:S01]  /*3f80*/  UISETP.NE.AND UP3, UPT, UR20, URZ, UPT ;  /* 0x0000003f1400728c */ /* 0x000fe2000bf65270 */
[--C-:B------:R-:W-:Y:S01]  /*3f90*/  IMAD R237, R4, 0x2, R236.reuse ;  /* 0x0000000204ed7824 */ /* 0x100fe200078e02ec */
[----:B------:R-:W-:Y:S01]  /*3fa0*/  PLOP3.LUT P0, PT, PT, PT, UP4, 0x40, 0x0 ;  /* 0x000000000000781c */ /* 0x000fe20003f0e848 */
[----:B------:R-:W-:Y:S01]  /*3fb0*/  UP2UR UR20, UPR, URZ, 0x4 ;  /* 0x000000043f147883 */ /* 0x000fe20008000000 */
[----:B------:R-:W-:Y:S01]  /*3fc0*/  FMNMX.FTZ R133, R19, R133, !PT ;  /* 0x0000008513857209 */ /* 0x000fe20007810000 */
[----:B------:R-:W-:Y:S01]  /*3fd0*/  UISETP.NE.AND UP2, UPT, UR18, URZ, UPT ;  /* 0x0000003f1200728c */ /* 0x000fe2000bf45270 */
[C---:B------:R-:W-:Y:S01]  /*3fe0*/  ISETP.GT.AND P0, PT, R2.reuse, RZ, P0 ;  /* 0x000000ff0200720c */ /* 0x040fe20000704270 */
[----:B------:R-:W-:Y:S01]  /*3ff0*/  UP2UR UR18, UPR, URZ, 0x2 ;  /* 0x000000023f127883 */ /* 0x000fe20008000000 */
[----:B------:R-:W-:Y:S01]  /*4000*/  PLOP3.LUT P2, PT, PT, PT, UP3, 0x40, 0x0 ;  /* 0x000000000000781c */ /* 0x000fe20003f4e838 */
[----:B------:R-:W-:Y:S01]  /*4010*/  UISETP.NE.AND UP1, UPT, UR5, URZ, UPT ;  /* 0x0000003f0500728c */ /* 0x000fe2000bf25270 */
[----:B------:R-:W-:Y:S01]  /*4020*/  ISETP.LT.OR P0, PT, R5, 0x1, P0 ;  /* 0x000000010500780c */ /* 0x000fe20000701670 */
[----:B------:R-:W-:Y:S01]  /*4030*/  UP2UR UR5, UPR, URZ, 0x1 ;  /* 0x000000013f057883 */ /* 0x000fe20008000000 */
[----:B------:R-:W-:Y:S01]  /*4040*/  PLOP3.LUT P1, PT, PT, PT, UP2, 0x40, 0x0 ;  /* 0x000000000000781c */ /* 0x000fe20003f2e828 */
[----:B------:R-:W-:Y:S01]  /*4050*/  UISETP.NE.AND UP0, UPT, UR4, URZ, UPT ;  /* 0x0000003f0400728c */ /* 0x000fe2000bf05270 */
[----:B------:R-:W-:Y:S01]  /*4060*/  FSEL R6, R45, -INF , !P0 ;  /* 0xff8000002d067808 */ /* 0x000fe20004000000 */
[----:B------:R-:W-:Y:S01]  /*4070*/  UISETP.NE.AND UP4, UPT, UR19, URZ, UPT ;  /* 0x0000003f1300728c */ /* 0x000fe2000bf85270 */
[----:B------:R-:W-:Y:S01]  /*4080*/  ISETP.GT.AND P0, PT, R2, 0x1, P2 ;  /* 0x000000010200780c */ /* 0x000fe20001704270 */
[----:B------:R-:W-:Y:S01]  /*4090*/  UISETP.NE.AND UP3, UPT, UR21, URZ, UPT ;  /* 0x0000003f1500728c */ /* 0x000fe2000bf65270 */
[----:B------:R-:W-:Y:S01]  /*40a0*/  PLOP3.LUT P2, PT, PT, PT, UP1, 0x40, 0x0 ;  /* 0x000000000000781c */ /* 0x000fe20003f4e818 */
[----:B------:R-:W-:Y:S01]  /*40b0*/  UISETP.NE.AND UP2, UPT, UR20, URZ, UPT ;  /* 0x0000003f1400728c */ /* 0x000fe2000bf45270 */
[----:B------:R-:W-:Y:S01]  /*40c0*/  ISETP.LT.OR P0, PT, R5, 0x2, P0 ;  /* 0x000000020500780c */ /* 0x000fe20000701670 */
[----:B------:R-:W-:Y:S01]  /*40d0*/  UISETP.NE.AND UP1, UPT, UR18, URZ, UPT ;  /* 0x0000003f1200728c */ /* 0x000fe2000bf25270 */
[----:B------:R-:W-:Y:S01]  /*40e0*/  FMNMX.FTZ R133, R18, R133, !PT ;  /* 0x0000008512857209 */ /* 0x000fe20007810000 */
[----:B------:R-:W-:Y:S01]  /*40f0*/  IMAD R240, R0, 0x2, R236 ;  /* 0x0000000200f07824 */ /* 0x000fe200078e02ec */
[----:B------:R-:W-:Y:S01]  /*4100*/  FSEL R11, R44, -INF , !P0 ;  /* 0xff8000002c0b7808 */ /* 0x000fe20004000000 */
[----:B------:R-:W-:Y:S01]  /*4110*/  LDSM.16.MT88.4 R48, [R237+0x900] ;  /* 0x00090000ed30783b */ /* 0x000fe20000004200 */
[----:B------:R-:W-:-:S02]  /*4120*/  ISETP.GT.AND P0, PT, R2, 0x8, P1 ;  /* 0x000000080200780c */ /* 0x000fc40000f04270 */
[----:B------:R-:W-:Y:S01]  /*4130*/  PLOP3.LUT P1, PT, PT, PT, UP0, 0x40, 0x0 ;  /* 0x000000000000781c */ /* 0x000fe20003f2e808 */
[----:B------:R-:W-:Y:S01]  /*4140*/  UISETP.NE.AND UP0, UPT, UR5, URZ, UPT ;  /* 0x0000003f0500728c */ /* 0x000fe2000bf05270 */
[C---:B------:R-:W-:Y:S01]  /*4150*/  ISETP.LT.OR P0, PT, R5.reuse, 0x9, P0 ;  /* 0x000000090500780c */ /* 0x040fe20000701670 */
[----:B------:R-:W-:Y:S01]  /*4160*/  LDSM.16.MT88.4 R44, [R240+0x100] ;  /* 0x00010000f02c783b */ /* 0x000fe20000004200 */
[----:B------:R-:W-:Y:S01]  /*4170*/  FMNMX.FTZ R132, R6, R11, !PT ;  /* 0x0000000b06847209 */ /* 0x000fe20007810000 */
[----:B------:R-:W-:Y:S01]  /*4180*/  ULDC.64 UR4, c[0x0][0x2c8] ;  /* 0x0000b20000047ab9 */ /* 0x000fe20000000a00 */
[----:B------:R-:W-:Y:S01]  /*4190*/  FSEL R10, R12, -INF , !P0 ;  /* 0xff8000000c0a7808 */ /* 0x000fe20004000000 */
[----:B------:R-:W-:Y:S01]  /*41a0*/  LDSM.16.MT88.4 R40, [R240+0x900] ;  /* 0x00090000f028783b */ /* 0x000fe20000004200 */
[----:B------:R-:W-:Y:S02]  /*41b0*/  ISETP.GT.AND P0, PT, R2, 0x9, P2 ;  /* 0x000000090200780c */ /* 0x000fe40001704270 */
[----:B------:R-:W-:Y:S01]  /*41c0*/  PLOP3.LUT P2, PT, PT, PT, UP6, 0x40, 0x0 ;  /* 0x000000000000781c */ /* 0x000fe20003f4e868 */
[----:B------:R-:W-:Y:S01]  /*41d0*/  LDSM.16.MT88.4 R68, [R240+0x1900] ;  /* 0x00190000f044783b */ /* 0x000fe20000004200 */
[----:B------:R-:W-:Y:S01]  /*41e0*/  ISETP.LT.OR P0, PT, R5, 0xa, P0 ;  /* 0x0000000a0500780c */ /* 0x000fe20000701670 */
[----:B------:R-:W-:Y:S01]  /*41f0*/  UISETP.NE.AND UP6, UPT, UR13, URZ, UPT ;  /* 0x0000003f0d00728c */ /* 0x000fe2000bfc5270 */
[----:B------:R-:W-:Y:S01]  /*4200*/  FMNMX.FTZ R132, R10, R132, !PT ;  /* 0x000000840a847209 */ /* 0x000fe20007810000 */
[----:B------:R-:W-:Y:S01]  /*4210*/  LDSM.16.MT88.4 R60, [R236+0x2100] ;  /* 0x00210000ec3c783b */ /* 0x000fe20000004200 */
[----:B------:R-:W-:-:S02]  /*4220*/  FSEL R9, R13, -INF , !P0 ;  /* 0xff8000000d097808 */ /* 0x000fc40004000000 */
[C---:B------:R-:W-:Y:S01]  /*4230*/  ISETP.GT.AND P0, PT, R2.reuse, 0x10, P1 ;  /* 0x000000100200780c */ /* 0x040fe20000f04270 */
[----:B------:R-:W-:Y:S01]  /*4240*/  LDSM.16.MT88.4 R64, [R237+0x1900] ;  /* 0x00190000ed40783b */ /* 0x000fe20000004200 */
[----:B------:R-:W-:Y:S01]  /*4250*/  PLOP3.LUT P1, PT, PT, PT, UP5, 0x40, 0x0 ;  /* 0x000000000000781c */ /* 0x000fe20003f2e858 */
[----:B------:R-:W-:Y:S01]  /*4260*/  UISETP.NE.AND UP5, UPT, UR14, URZ, UPT ;  /* 0x0000003f0e00728c */ /* 0x000fe2000bfa5270 */
[----:B------:R-:W-:Y:S01]  /*4270*/  ISETP.LT.OR P0, PT, R5, 0x11, P0 ;  /* 0x000000110500780c */ /* 0x000fe20000701670 */
[----:B------:R-:W-:Y:S01]  /*4280*/  LDSM.16.MT88.4 R56, [R237+0x2100] ;  /* 0x00210000ed38783b */ /* 0x000fe20000004200 */
[C---:B------:R-:W-:Y:S02]  /*4290*/  ISETP.GT.AND P1, PT, R2.reuse, 0x18, P1 ;  /* 0x000000180200780c */ /* 0x040fe40000f24270 */
[----:B------:R-:W-:Y:S01]  /*42a0*/  FSEL R8, R15, -INF , !P0 ;  /* 0xff8000000f087808 */ /* 0x000fe20004000000 */
[----:B------:R-:W-:Y:S01]  /*42b0*/  STL [R1+0x98], R163 ;  /* 0x000098a301007387 */ /* 0x000fe20000100800 */
[----:B------:R-:W-:-:S02]  /*42c0*/  ISETP.GT.AND P0, PT, R2, 0x11, P2 ;  /* 0x000000110200780c */ /* 0x000fc40001704270 */
[C---:B------:R-:W-:Y:S01]  /*42d0*/  ISETP.LT.OR P1, PT, R5.reuse, 0x19, P1 ;  /* 0x000000190500780c */ /* 0x040fe20000f21670 */
[----:B------:R-:W-:Y:S01]  /*42e0*/  STL [R1+0x94], R162 ;  /* 0x000094a201007387 */ /* 0x000fe20000100800 */
[----:B------:R-:W-:Y:S02]  /*42f0*/  ISETP.LT.OR P0, PT, R5, 0x12, P0 ;  /* 0x000000120500780c */ /* 0x000fe40000701670 */
[----:B------:R-:W-:Y:S01]  /*4300*/  FMNMX.FTZ R133, R17, R133, !PT ;  /* 0x0000008511857209 */ /* 0x000fe20007810000 */
[----:B------:R-:W-:Y:S01]  /*4310*/  STL [R1+0x90], R161 ;  /* 0x000090a101007387 */ /* 0x000fe20000100800 */
[----:B------:R-:W-:Y:S02]  /*4320*/  FSEL R7, R28, -INF , !P0 ;  /* 0xff8000001c077808 */ /* 0x000fe40004000000 */
[----:B------:R-:W-:Y:S01]  /*4330*/  PLOP3.LUT P0, PT, PT, PT, UP4, 0x40, 0x0 ;  /* 0x000000000000781c */ /* 0x000fe20003f0e848 */
[----:B------:R-:W-:Y:S01]  /*4340*/  STL [R1+0x8c], R160 ;  /* 0x00008ca001007387 */ /* 0x000fe20000100800 */
[----:B------:R-:W-:-:S02]  /*4350*/  FSEL R13, R29, -INF , !P1 ;  /* 0xff8000001d0d7808 */ /* 0x000fc40004800000 */
[----:B------:R-:W-:Y:S01]  /*4360*/  ISETP.GT.AND P0, PT, R2, 0x19, P0 ;  /* 0x000000190200780c */ /* 0x000fe20000704270 */
[----:B------:R-:W-:Y:S01]  /*4370*/  STL [R1+0x88], R135 ;  /* 0x0000888701007387 */ /* 0x000fe20000100800 */
[----:B------:R-:W-:Y:S02]  /*4380*/  PLOP3.LUT P1, PT, PT, PT, UP3, 0x40, 0x0 ;  /* 0x000000000000781c */ /* 0x000fe40003f2e838 */
[----:B------:R-:W-:Y:S02]  /*4390*/  ISETP.LT.OR P0, PT, R5, 0x1a, P0 ;  /* 0x0000001a0500780c */ /* 0x000fe40000701670 */
[----:B------:R-:W-:Y:S02]  /*43a0*/  FMNMX.FTZ R132, R9, R132, !PT ;  /* 0x0000008409847209 */ /* 0x000fe40007810000 */
[----:B------:R-:W-:Y:S02]  /*43b0*/  FMNMX.FTZ R133, R22, R133, !PT ;  /* 0x0000008516857209 */ /* 0x000fe40007810000 */
[----:B------:R-:W-:-:S02]  /*43c0*/  FSEL R15, R24, -INF , !P0 ;  /* 0xff800000180f7808 */ /* 0x000fc40004000000 */
[----:B------:R-:W-:Y:S01]  /*43d0*/  PLOP3.LUT P0, PT, PT, PT, UP2, 0x40, 0x0 ;  /* 0x000000000000781c */ /* 0x000fe20003f0e828 */
[----:B------:R-:W-:Y:S01]  /*43e0*/  LDSM.16.MT88.4 R24, [R236+0x900] ;  /* 0x00090000ec18783b */ /* 0x000fe20000004200 */
[----:B------:R-:W-:Y:S02]  /*43f0*/  ISETP.GT.AND P1, PT, R2, 0x20, P1 ;  /* 0x000000200200780c */ /* 0x000fe40000f24270 */
[----:B------:R-:W-:Y:S02]  /*4400*/  FMNMX.FTZ R132, R8, R132, !PT ;  /* 0x0000008408847209 */ /* 0x000fe40007810000 */
[----:B------:R-:W-:Y:S02]  /*4410*/  FMNMX.FTZ R133, R21, R133, !PT ;  /* 0x0000008515857209 */ /* 0x000fe40007810000 */
[----:B------:R-:W-:Y:S02]  /*4420*/  ISETP.GT.AND P0, PT, R2, 0x21, P0 ;  /* 0x000000210200780c */ /* 0x000fe40000704270 */
[----:B------:R-:W-:-:S02]  /*4430*/  ISETP.LT.OR P1, PT, R5, 0x21, P1 ;  /* 0x000000210500780c */ /* 0x000fc40000f21670 */
[----:B------:R-:W-:Y:S02]  /*4440*/  FMNMX.FTZ R132, R7, R132, !PT ;  /* 0x0000008407847209 */ /* 0x000fe40007810000 */
[----:B------:R-:W-:Y:S02]  /*4450*/  FMNMX.FTZ R133, R96, R133, !PT ;  /* 0x0000008560857209 */ /* 0x000fe40007810000 */
[----:B------:R-:W-:Y:S02]  /*4460*/  ISETP.LT.OR P0, PT, R5, 0x22, P0 ;  /* 0x000000220500780c */ /* 0x000fe40000701670 */
[----:B------:R-:W-:Y:S02]  /*4470*/  FSEL R92, R34, -INF , !P1 ;  /* 0xff800000225c7808 */ /* 0x000fe40004800000 */
[----:B------:R-:W-:Y:S02]  /*4480*/  PLOP3.LUT P1, PT, PT, PT, UP1, 0x40, 0x0 ;  /* 0x000000000000781c */ /* 0x000fe40003f2e818 */
[----:B------:R-:W-:-:S02]  /*4490*/  FMNMX.FTZ R132, R13, R132, !PT ;  /* 0x000000840d847209 */ /* 0x000fc40007810000 */
[----:B------:R-:W-:Y:S02]  /*44a0*/  FMNMX.FTZ R133, R95, R133, !PT ;  /* 0x000000855f857209 */ /* 0x000fe40007810000 */
[----:B------:R-:W-:Y:S02]  /*44b0*/  FSEL R91, R33, -INF , !P0 ;  /* 0xff800000215b7808 */ /* 0x000fe40004000000 */
[----:B------:R-:W-:Y:S02]  /*44c0*/  PLOP3.LUT P0, PT, PT, PT, UP0, 0x40, 0x0 ;  /* 0x000000000000781c */ /* 0x000fe40003f0e808 */
[----:B------:R-:W-:Y:S02]  /*44d0*/  ISETP.GT.AND P1, PT, R2, 0x28, P1 ;  /* 0x000000280200780c */ /* 0x000fe40000f24270 */
[----:B------:R-:W-:Y:S02]  /*44e0*/  FMNMX.FTZ R132, R15, R132, !PT ;  /* 0x000000840f847209 */ /* 0x000fe40007810000 */
[----:B------:R-:W-:-:S02]  /*44f0*/  FMNMX.FTZ R133, R94, R133, !PT ;  /* 0x000000855e857209 */ /* 0x000fc40007810000 */
[----:B------:R-:W-:Y:S02]  /*4500*/  ISETP.GT.AND P0, PT, R2, 0x29, P0 ;  /* 0x000000290200780c */ /* 0x000fe40000704270 */
[----:B------:R-:W-:Y:S02]  /*4510*/  ISETP.LT.OR P1, PT, R5, 0x29, P1 ;  /* 0x000000290500780c */ /* 0x000fe40000f21670 */
[----:B------:R-:W-:Y:S02]  /*4520*/  FMNMX.FTZ R132, R92, R132, !PT ;  /* 0x000000845c847209 */ /* 0x000fe40007810000 */
[----:B------:R-:W-:Y:S02]  /*4530*/  FMNMX.FTZ R133, R93, R133, !PT ;  /* 0x000000855d857209 */ /* 0x000fe40007810000 */
[----:B------:R-:W-:Y:S02]  /*4540*/  ISETP.LT.OR P0, PT, R5, 0x2a, P0 ;  /* 0x0000002a0500780c */ /* 0x000fe40000701670 */
[----:B------:R-:W-:Y:S01]  /*4550*/  FSEL R90, R32, -INF , !P1 ;  /* 0xff800000205a7808 */ /* 0x000fe20004800000 */
[----:B------:R-:W1:Y:S01]  /*4560*/  SHFL.BFLY PT, R12, R133, 0x2, 0x1f ;  /* 0x0c401f00850c7f89 */ /* 0x000e6200000e0000 */
[----:B------:R-:W-:-:S02]  /*4570*/  FMNMX.FTZ R132, R91, R132, !PT ;  /* 0x000000845b847209 */ /* 0x000fc40007810000 */
[----:B------:R-:W-:Y:S02]  /*4580*/  FSEL R89, R30, -INF , !P0 ;  /* 0xff8000001e597808 */ /* 0x000fe40004000000 */
[----:B------:R-:W-:Y:S01]  /*4590*/  FMNMX.FTZ R132, R90, R132, !PT ;  /* 0x000000845a847209 */ /* 0x000fe20007810000 */
[----:B------:R-:W-:Y:S01]  /*45a0*/  LDSM.16.MT88.4 R28, [R237+0x100] ;  /* 0x00010000ed1c783b */ /* 0x000fe20000004200 */
[----:B------:R-:W-:Y:S02]  /*45b0*/  LEA R239, R0, R237, 0x1 ;  /* 0x000000ed00ef7211 */ /* 0x000fe400078e08ff */
[----:B------:R-:W-:-:S03]  /*45c0*/  FMNMX.FTZ R132, R89, R132, !PT ;  /* 0x0000008459847209 */ /* 0x000fc60007810000 */
[----:B------:R-:W-:Y:S04]  /*45d0*/  LDSM.16.MT88.4 R32, [R239+0x100] ;  /* 0x00010000ef20783b */ /* 0x000fe80000004200 */
[----:B------:R-:W2:Y:S04]  /*45e0*/  SHFL.BFLY PT, R2, R132, 0x2, 0x1f ;  /* 0x0c401f0084027f89 */ /* 0x000ea800000e0000 */
[----:B------:R-:W-:Y:S01]  /*45f0*/  LDSM.16.MT88.4 R72, [R239+0x900] ;  /* 0x00090000ef48783b */ /* 0x000fe20000004200 */
[----:B-1----:R-:W-:-:S03]  /*4600*/  FMNMX.FTZ R133, R133, R12, !PT ;  /* 0x0000000c85857209 */ /* 0x002fc60007810000 */
[----:B------:R-:W-:Y:S04]  /*4610*/  LDSM.16.MT88.4 R76, [R239+0x1900] ;  /* 0x00190000ef4c783b */ /* 0x000fe80000004200 */
[----:B------:R-:W1:Y:S04]  /*4620*/  SHFL.BFLY PT, R12, R133, 0x1, 0x1f ;  /* 0x0c201f00850c7f89 */ /* 0x000e6800000e0000 */
[----:B------:R-:W-:Y:S01]  /*4630*/  LDSM.16.MT88.4 R80, [R239+0x2100] ;  /* 0x00210000ef50783b */ /* 0x000fe20000004200 */
[----:B--2---:R-:W-:-:S05]  /*4640*/  FMNMX.FTZ R132, R132, R2, !PT ;  /* 0x0000000284847209 */ /* 0x004fca0007810000 */
[----:B------:R-:W2:Y:S01]  /*4650*/  SHFL.BFLY PT, R2, R132, 0x1, 0x1f ;  /* 0x0c201f0084027f89 */ /* 0x000ea200000e0000 */
[----:B-1----:R-:W-:-:S04]  /*4660*/  FMNMX.FTZ R133, R133, R12, !PT ;  /* 0x0000000c85857209 */ /* 0x002fc80007810000 */
[C---:B------:R-:W-:Y:S01]  /*4670*/  FSETP.NEU.FTZ.AND P0, PT, R133.reuse, -INF , PT ;  /* 0xff8000008500780b */ /* 0x040fe20003f1d000 */
[----:B------:R-:W-:-:S05]  /*4680*/  FMUL.FTZ R12, R133, c[0x0][0x2d0] ;  /* 0x0000b400850c7a20 */ /* 0x000fca0000410000 */
[----:B------:R-:W-:-:S05]  /*4690*/  FSEL R12, R12, RZ, P0 ;  /* 0x000000ff0c0c7208 */ /* 0x000fca0000000000 */
[--C-:B------:R-:W-:Y:S01]  /*46a0*/  FFMA.FTZ R14, R14, c[0x0][0x2d0], -R12.reuse ;  /* 0x0000b4000e0e7a23 */ /* 0x100fe2000001080c */
[----:B--2---:R-:W-:Y:S01]  /*46b0*/  FMNMX.FTZ R132, R132, R2, !PT ;  /* 0x0000000284847209 */ /* 0x004fe20007810000 */
[--C-:B------:R-:W-:Y:S02]  /*46c0*/  FFMA.FTZ R16, R16, c[0x0][0x2d0], -R12.reuse ;  /* 0x0000b40010107a23 */ /* 0x100fe4000001080c */
[--C-:B------:R-:W-:Y:S01]  /*46d0*/  FFMA.FTZ R19, R19, c[0x0][0x2d0], -R12.reuse ;  /* 0x0000b40013137a23 */ /* 0x100fe2000001080c */
[C---:B------:R-:W-:Y:S01]  /*46e0*/  FSETP.NEU.FTZ.AND P0, PT, R132.reuse, -INF , PT ;  /* 0xff8000008400780b */ /* 0x040fe20003f1d000 */
[----:B------:R-:W-:Y:S01]  /*46f0*/  FMUL.FTZ R2, R132, c[0x0][0x2d0] ;  /* 0x0000b40084027a20 */ /* 0x000fe20000410000 */
[----:B------:R-:W-:Y:S01]  /*4700*/  MUFU.EX2 R97, R14 ;  /* 0x0000000e00617308 */ /* 0x000fe20000000800 */
[--C-:B------:R-:W-:Y:S02]  /*4710*/  FFMA.FTZ R18, R18, c[0x0][0x2d0], -R12.reuse ;  /* 0x0000b40012127a23 */ /* 0x100fe4000001080c */
[--C-:B------:R-:W-:Y:S01]  /*4720*/  FFMA.FTZ R17, R17, c[0x0][0x2d0], -R12.reuse ;  /* 0x0000b40011117a23 */ /* 0x100fe2000001080c */
[----:B------:R-:W-:Y:S01]  /*4730*/  FSEL R2, R2, RZ, P0 ;  /* 0x000000ff02027208 */ /* 0x000fe20000000000 */
[----:B------:R-:W-:-:S02]  /*4740*/  FFMA.FTZ R20, R20, c[0x0][0x2d0], -R12 ;  /* 0x0000b40014147a23 */ /* 0x000fc4000001080c */
[----:B------:R-:W-:Y:S01]  /*4750*/  FFMA.FTZ R22, R22, c[0x0][0x2d0], -R12 ;  /* 0x0000b40016167a23 */ /* 0x000fe2000001080c */
[----:B------:R-:W-:Y:S01]  /*4760*/  MUFU.EX2 R14, R16 ;  /* 0x00000010000e7308 */ /* 0x000fe20000000800 */
[--C-:B------:R-:W-:Y:S02]  /*4770*/  FFMA.FTZ R3, R11, c[0x0][0x2d0], -R2.reuse ;  /* 0x0000b4000b037a23 */ /* 0x100fe40000010802 */
[----:B------:R-:W-:Y:S02]  /*4780*/  FFMA.FTZ R6, R6, c[0x0][0x2d0], -R2 ;  /* 0x0000b40006067a23 */ /* 0x000fe40000010802 */
[----:B------:R-:W-:-:S03]  /*4790*/  FFMA.FTZ R21, R21, c[0x0][0x2d0], -R12 ;  /* 0x0000b40015157a23 */ /* 0x000fc6000001080c */
[----:B------:R-:W-:Y:S08]  /*47a0*/  MUFU.EX2 R99, R19 ;  /* 0x0000001300637308 */ /* 0x000ff00000000800 */
[----:B------:R-:W-:Y:S08]  /*47b0*/  MUFU.EX2 R128, R18 ;  /* 0x0000001200807308 */ /* 0x000ff00000000800 */
[----:B------:R1:W2:Y:S08]  /*47c0*/  MUFU.EX2 R130, R17 ;  /* 0x0000001100827308 */ /* 0x0002b00000000800 */
[----:B------:R3:W-:Y:S01]  /*47d0*/  MUFU.EX2 R84, R3 ;  /* 0x0000000300547308 */ /* 0x0007e20000000800 */
[----:B-1----:R-:W1:Y:S07]  /*47e0*/  LDSM.16.MT88.4 R16, [R236+0x100] ;  /* 0x00010000ec10783b */ /* 0x002e6e0000004200 */
[----:B------:R-:W4:Y:S01]  /*47f0*/  MUFU.EX2 R98, R20 ;  /* 0x0000001400627308 */ /* 0x000f220000000800 */
[----:B--2---:R-:W-:Y:S01]  /*4800*/  F2FP.PACK_AB R4, R130, R128 ;  /* 0x000000808204723e */ /* 0x004fe200000000ff */
[----:B---3--:R-:W-:-:S06]  /*4810*/  FFMA.FTZ R3, R10, c[0x0][0x2d0], -R2 ;  /* 0x0000b4000a037a23 */ /* 0x008fcc0000010802 */
[----:B------:R-:W2:Y:S08]  /*4820*/  MUFU.EX2 R86, R6 ;  /* 0x0000000600567308 */ /* 0x000eb00000000800 */
[----:B------:R3:W-:Y:S01]  /*4830*/  MUFU.EX2 R85, R3 ;  /* 0x0000000300557308 */ /* 0x0007e20000000800 */
[----:B----4-:R-:W-:-:S07]  /*4840*/  F2FP.PACK_AB R10, R99, R98 ;  /* 0x00000062630a723e */ /* 0x010fce00000000ff */
[----:B------:R-:W-:Y:S01]  /*4850*/  MUFU.EX2 R129, R22 ;  /* 0x0000001600817308 */ /* 0x000fe20000000800 */
[----:B---3--:R-:W-:Y:S01]  /*4860*/  FFMA.FTZ R3, R9, c[0x0][0x2d0], -R2 ;  /* 0x0000b40009037a23 */ /* 0x008fe20000010802 */
[----:B--2---:R-:W-:-:S06]  /*4870*/  F2FP.PACK_AB R9, R84, R86 ;  /* 0x000000565409723e */ /* 0x004fcc00000000ff */
[----:B------:R-:W2:Y:S08]  /*4880*/  MUFU.EX2 R120, R21 ;  /* 0x0000001500787308 */ /* 0x000eb00000000800 */
[----:B------:R3:W4:Y:S01]  /*4890*/  MUFU.EX2 R88, R3 ;  /* 0x0000000300587308 */ /* 0x0007220000000800 */
[----:B--2---:R-:W-:Y:S01]  /*48a0*/  F2FP.PACK_AB R6, R120, R129 ;  /* 0x000000817806723e */ /* 0x004fe200000000ff */
[----:B---3--:R-:W-:Y:S01]  /*48b0*/  FFMA.FTZ R3, R8, c[0x0][0x2d0], -R2 ;  /* 0x0000b40008037a23 */ /* 0x008fe20000010802 */
[----:B------:R-:W-:-:S02]  /*48c0*/  F2FP.PACK_AB R8, R14, R97 ;  /* 0x000000610e08723e */ /* 0x000fc400000000ff */
[----:B----4-:R-:W-:-:S03]  /*48d0*/  F2FP.PACK_AB R11, R88, R85 ;  /* 0x00000055580b723e */ /* 0x010fc600000000ff */
[----:B------:R2:W-:Y:S04]  /*48e0*/  MUFU.EX2 R87, R3 ;  /* 0x0000000300577308 */ /* 0x0005e80000000800 */
[C---:B-1----:R-:W-:Y:S08]  /*48f0*/  HMMA.16816.F32 R20, R8.reuse, R16, RZ ;  /* 0x000000100814723c */ /* 0x042ff000000018ff */
[----:B------:R-:W-:Y:S01]  /*4900*/  HMMA.16816.F32 R16, R8, R18, RZ ;  /* 0x000000120810723c */ /* 0x000fe200000018ff */
[----:B--2---:R-:W-:-:S04]  /*4910*/  FFMA.FTZ R3, R7, c[0x0][0x2d0], -R2 ;  /* 0x0000b40007037a23 */ /* 0x004fc80000010802 */
[----:B------:R1:W2:Y:S03]  /*4920*/  MUFU.EX2 R103, R3 ;  /* 0x0000000300677308 */ /* 0x0002a60000000800 */
[----:B------:R-:W-:Y:S01]  /*4930*/  HMMA.16816.F32 R36, R8, R28, RZ ;  /* 0x0000001c0824723c */ /* 0x000fe200000018ff */
[----:B-1----:R-:W-:Y:S01]  /*4940*/  FFMA.FTZ R3, R13, c[0x0][0x2d0], -R2 ;  /* 0x0000b4000d037a23 */ /* 0x002fe20000010802 */
[----:B--2---:R-:W-:-:S03]  /*4950*/  F2FP.PACK_AB R5, R103, R87 ;  /* 0x000000576705723e */ /* 0x004fc600000000ff */
[----:B------:R1:W-:Y:S02]  /*4960*/  MUFU.EX2 R105, R3 ;  /* 0x0000000300697308 */ /* 0x0003e40000000800 */
[----:B-1----:R-:W-:-:S06]  /*4970*/  FFMA.FTZ R3, R15, c[0x0][0x2d0], -R2 ;  /* 0x0000b4000f037a23 */ /* 0x002fcc0000010802 */
[----:B------:R-:W1:Y:S02]  /*4980*/  MUFU.EX2 R134, R3 ;  /* 0x0000000300867308 */ /* 0x000e640000000800 */
[----:B-1----:R-:W-:-:S07]  /*4990*/  F2FP.PACK_AB R7, R134, R105 ;  /* 0x000000698607723e */ /* 0x002fce00000000ff */
[C---:B------:R-:W-:Y:S08]  /*49a0*/  HMMA.16816.F32 R156, R4.reuse, R24, R20 ;  /* 0x00000018049c723c */ /* 0x040ff00000001814 */
[----:B------:R-:W-:Y:S08]  /*49b0*/  HMMA.16816.F32 R52, R4, R26, R16 ;  /* 0x0000001a0434723c */ /* 0x000ff00000001810 */
[C---:B------:R-:W-:Y:S01]  /*49c0*/  HMMA.16816.F32 R24, R8.reuse, R30, RZ ;  /* 0x0000001e0818723c */ /* 0x040fe200000018ff */
[----:B------:R-:W1:Y:S07]  /*49d0*/  LDSM.16.MT88.4 R28, [R236+0x1900] ;  /* 0x00190000ec1c783b */ /* 0x000e6e0000004200 */
[C---:B------:R-:W-:Y:S08]  /*49e0*/  HMMA.16816.F32 R20, R8.reuse, R44, RZ ;  /* 0x0000002c0814723c */ /* 0x040ff000000018ff */
[----:B------:R-:W-:Y:S01]  /*49f0*/  HMMA.16816.F32 R16, R8, R46, RZ ;  /* 0x0000002e0810723c */ /* 0x000fe200000018ff */
[----:B------:R-:W-:Y:S01]  /*4a00*/  IMAD.MOV.U32 R104, RZ, RZ, R52 ;  /* 0x000000ffff687224 */ /* 0x000fe200078e0034 */
[----:B------:R-:W-:Y:S01]  /*4a10*/  MOV R169, R53 ;  /* 0x0000003500a97202 */ /* 0x000fe20000000f00 */
[----:B------:R-:W-:-:S02]  /*4a20*/  IMAD.MOV.U32 R100, RZ, RZ, R55 ;  /* 0x000000ffff647224 */ /* 0x000fc400078e0037 */
[----:B------:R-:W-:Y:S02]  /*4a30*/  IMAD.MOV.U32 R168, RZ, RZ, R54 ;  /* 0x000000ffffa87224 */ /* 0x000fe400078e0036 */
[----:B------:R-:W2:Y:S01]  /*4a40*/  LDSM.16.MT88.4 R52, [R240+0x2100] ;  /* 0x00210000f034783b */ /* 0x000ea20000004200 */
[C---:B------:R-:W-:Y:S08]  /*4a50*/  HMMA.16816.F32 R148, R4.reuse, R48, R36 ;  /* 0x000000300494723c */ /* 0x040ff00000001824 */
[C---:B------:R-:W-:Y:S08]  /*4a60*/  HMMA.16816.F32 R140, R4.reuse, R40, R20 ;  /* 0x00000028048c723c */ /* 0x040ff00000001814 */
[C---:B------:R-:W-:Y:S08]  /*4a70*/  HMMA.16816.F32 R108, R4.reuse, R42, R16 ;  /* 0x0000002a046c723c */ /* 0x040ff00000001810 */
[----:B------:R-:W-:Y:S08]  /*4a80*/  HMMA.16816.F32 R136, R4, R50, R24 ;  /* 0x000000320488723c */ /* 0x000ff00000001818 */
[C---:B-1----:R-:W-:Y:S08]  /*4a90*/  HMMA.16816.F32 R40, R8.reuse, R28, RZ ;  /* 0x0000001c0828723c */ /* 0x042ff000000018ff */
[----:B------:R-:W-:Y:S01]  /*4aa0*/  HMMA.16816.F32 R48, R8, R32, RZ ;  /* 0x000000200830723c */ /* 0x000fe200000018ff */
[----:B------:R-:W-:Y:S01]  /*4ab0*/  IMAD.MOV.U32 R154, RZ, RZ, R108 ;  /* 0x000000ffff9a7224 */ /* 0x000fe200078e006c */
[----:B------:R-:W-:Y:S01]  /*4ac0*/  MOV R153, R109 ;  /* 0x0000006d00997202 */ /* 0x000fe20000000f00 */
[----:B------:R-:W-:-:S02]  /*4ad0*/  IMAD.MOV.U32 R152, RZ, RZ, R110 ;  /* 0x000000ffff987224 */ /* 0x000fc400078e006e */
[----:B------:R-:W-:-:S03]  /*4ae0*/  IMAD.MOV.U32 R147, RZ, RZ, R111 ;  /* 0x000000ffff937224 */ /* 0x000fc600078e006f */
[C---:B------:R-:W-:Y:S08]  /*4af0*/  HMMA.16816.F32 R24, R8.reuse, R68, RZ ;  /* 0x000000440818723c */ /* 0x040ff000000018ff */
[----:B------:R-:W-:Y:S08]  /*4b00*/  HMMA.16816.F32 R44, R8, R34, RZ ;  /* 0x00000022082c723c */ /* 0x000ff000000018ff */
[----:B------:R-:W-:Y:S08]  /*4b10*/  HMMA.16816.F32 R40, R4, R60, R40 ;  /* 0x0000003c0428723c */ /* 0x000ff00000001828 */
[----:B------:R-:W-:Y:S08]  /*4b20*/  HMMA.16816.F32 R36, R8, R30, RZ ;  /* 0x0000001e0824723c */ /* 0x000ff000000018ff */
[----:B------:R-:W-:Y:S08]  /*4b30*/  HMMA.16816.F32 R48, R4, R72, R48 ;  /* 0x000000480430723c */ /* 0x000ff00000001830 */
[----:B------:R-:W-:Y:S01]  /*4b40*/  HMMA.16816.F32 R16, R8, R76, RZ ;  /* 0x0000004c0810723c */ /* 0x000fe200000018ff */
[----:B------:R-:W-:Y:S01]  /*4b50*/  IMAD.MOV.U32 R146, RZ, RZ, R40 ;  /* 0x000000ffff927224 */ /* 0x000fe200078e0028 */
[----:B------:R-:W-:Y:S01]  /*4b60*/  MOV R145, R41 ;  /* 0x0000002900917202 */ /* 0x000fe20000000f00 */
[----:B------:R-:W-:-:S02]  /*4b70*/  IMAD.MOV.U32 R144, RZ, RZ, R42 ;  /* 0x000000ffff907224 */ /* 0x000fc400078e002a */
[----:B------:R-:W-:-:S03]  /*4b80*/  IMAD.MOV.U32 R131, RZ, RZ, R43 ;  /* 0x000000ffff837224 */ /* 0x000fc600078e002b */
[C---:B------:R-:W-:Y:S08]  /*4b90*/  HMMA.16816.F32 R32, R8.reuse, R64, RZ ;  /* 0x000000400820723c */ /* 0x040ff000000018ff */
[----:B------:R-:W-:Y:S01]  /*4ba0*/  HMMA.16816.F32 R28, R8, R66, RZ ;  /* 0x00000042081c723c */ /* 0x000fe200000018ff */
[----:B------:R-:W1:Y:S01]  /*4bb0*/  LDSM.16.MT88.4 R64, [R236+0x3100] ;  /* 0x00310000ec40783b */ /* 0x000e620000004200 */
[----:B------:R-:W-:Y:S01]  /*4bc0*/  MOV R161, R48 ;  /* 0x0000003000a17202 */ /* 0x000fe20000000f00 */
[----:B------:R-:W-:Y:S01]  /*4bd0*/  IMAD.MOV.U32 R160, RZ, RZ, R49 ;  /* 0x000000ffffa07224 */ /* 0x000fe200078e0031 */
[----:B------:R-:W-:Y:S01]  /*4be0*/  MOV R155, R51 ;  /* 0x00000033009b7202 */ /* 0x000fe20000000f00 */
[----:B------:R-:W-:-:S02]  /*4bf0*/  IMAD.MOV.U32 R135, RZ, RZ, R50 ;  /* 0x000000ffff877224 */ /* 0x000fc400078e0032 */
[----:B------:R-:W3:Y:S01]  /*4c00*/  LDSM.16.MT88.4 R48, [R237+0x3100] ;  /* 0x00310000ed30783b */ /* 0x000ee20000004200 */
[C---:B--2---:R-:W-:Y:S08]  /*4c10*/  HMMA.16816.F32 R24, R4.reuse, R52, R24 ;  /* 0x000000340418723c */ /* 0x044ff00000001818 */
[C---:B------:R-:W-:Y:S08]  /*4c20*/  HMMA.16816.F32 R44, R4.reuse, R74, R44 ;  /* 0x0000004a042c723c */ /* 0x040ff0000000182c */
[----:B------:R-:W-:Y:S01]  /*4c30*/  HMMA.16816.F32 R40, R4, R62, R36 ;  /* 0x0000003e0428723c */ /* 0x000fe20000001824 */
[----:B------:R-:W-:Y:S07]  /*4c40*/  LDSM.16.MT88.4 R60, [R236+0x4900] ;  /* 0x00490000ec3c783b */ /* 0x000fee0000004200 */
[----:B------:R-:W-:Y:S01]  /*4c50*/  HMMA.16816.F32 R20, R8, R70, RZ ;  /* 0x000000460814723c */ /* 0x000fe200000018ff */
[----:B------:R-:W-:Y:S01]  /*4c60*/  IMAD.MOV.U32 R119, RZ, RZ, R25 ;  /* 0x000000ffff777224 */ /* 0x000fe200078e0019 */
[----:B------:R-:W-:Y:S01]  /*4c70*/  MOV R118, R26 ;  /* 0x0000001a00767202 */ /* 0x000fe20000000f00 */
[----:B------:R-:W-:-:S02]  /*4c80*/  IMAD.MOV.U32 R117, RZ, RZ, R27 ;  /* 0x000000ffff757224 */ /* 0x000fc400078e001b */
[----:B------:R-:W-:Y:S02]  /*4c90*/  IMAD.MOV.U32 R116, RZ, RZ, R24 ;  /* 0x000000ffff747224 */ /* 0x000fe400078e0018 */
[----:B------:R-:W2:Y:S01]  /*4ca0*/  LDSM.16.MT88.4 R24, [R236+0x3900] ;  /* 0x00390000ec18783b */ /* 0x000ea20000004200 */
[C---:B------:R-:W-:Y:S01]  /*4cb0*/  HMMA.16816.F32 R16, R4.reuse, R80, R16 ;  /* 0x000000500410723c */ /* 0x040fe20000001810 */
[----:B------:R-:W-:Y:S01]  /*4cc0*/  IMAD.MOV.U32 R102, RZ, RZ, R45 ;  /* 0x000000ffff667224 */ /* 0x000fe200078e002d */
[----:B------:R-:W-:Y:S01]  /*4cd0*/  MOV R163, R46 ;  /* 0x0000002e00a37202 */ /* 0x000fe20000000f00 */
[----:B------:R-:W-:Y:S02]  /*4ce0*/  IMAD.MOV.U32 R101, RZ, RZ, R44 ;  /* 0x000000ffff657224 */ /* 0x000fe400078e002c */
[----:B------:R-:W-:Y:S02]  /*4cf0*/  IMAD.MOV.U32 R162, RZ, RZ, R47 ;  /* 0x000000ffffa27224 */ /* 0x000fe400078e002f */
[----:B------:R-:W4:Y:S01]  /*4d00*/  LDSM.16.MT88.4 R44, [R240+0x3100] ;  /* 0x00310000f02c783b */ /* 0x000f220000004200 */
[----:B------:R-:W-:Y:S01]  /*4d10*/  HMMA.16816.F32 R32, R4, R56, R32 ;  /* 0x000000380420723c */ /* 0x000fe20000001820 */
[----:B------:R-:W-:Y:S01]  /*4d20*/  MOV R36, R41 ;  /* 0x0000002900247202 */ /* 0x000fe20000000f00 */
[----:B------:R-:W-:Y:S01]  /*4d30*/  IMAD.MOV.U32 R127, RZ, RZ, R42 ;  /* 0x000000ffff7f7224 */ /* 0x000fe200078e002a */
[----:B------:R-:W-:Y:S01]  /*4d40*/  MOV R125, R40 ;  /* 0x00000028007d7202 */ /* 0x000fe20000000f00 */
[----:B------:R-:W-:-:S02]  /*4d50*/  IMAD.MOV.U32 R126, RZ, RZ, R43 ;  /* 0x000000ffff7e7224 */ /* 0x000fc400078e002b */
[----:B------:R-:W2:Y:S02]  /*4d60*/  LDSM.16.MT88.4 R40, [R237+0x3900] ;  /* 0x00390000ed28783b */ /* 0x000ea40000004200 */
[C---:B------:R-:W-:Y:S02]  /*4d70*/  HMMA.16816.F32 R20, R4.reuse, R54, R20 ;  /* 0x000000360414723c */ /* 0x040fe40000001814 */
[----:B------:R-:W2:Y:S06]  /*4d80*/  LDSM.16.MT88.4 R52, [R239+0x3100] ;  /* 0x00310000ef34783b */ /* 0x000eac0000004200 */
[----:B------:R-:W-:Y:S01]  /*4d90*/  IMAD.MOV.U32 R15, RZ, RZ, R17 ;  /* 0x000000ffff0f7224 */ /* 0x000fe200078e0011 */
[----:B------:R-:W-:Y:S01]  /*4da0*/  MOV R3, R19 ;  /* 0x0000001300037202 */ /* 0x000fe20000000f00 */
[----:B------:R-:W-:Y:S01]  /*4db0*/  IMAD.MOV.U32 R13, RZ, RZ, R18 ;  /* 0x000000ffff0d7224 */ /* 0x000fe200078e0012 */
[----:B------:R-:W-:Y:S01]  /*4dc0*/  HMMA.16816.F32 R72, R4, R58, R28 ;  /* 0x0000003a0448723c */ /* 0x000fe2000000181c */
[----:B------:R-:W-:Y:S01]  /*4dd0*/  IMAD.MOV.U32 R0, RZ, RZ, R16 ;  /* 0x000000ffff007224 */ /* 0x000fe200078e0010 */
[----:B------:R-:W4:Y:S03]  /*4de0*/  LDSM.16.MT88.4 R56, [R240+0x3900] ;  /* 0x00390000f038783b */ /* 0x000f260000004200 */
[----:B------:R-:W-:Y:S01]  /*4df0*/  IMAD.MOV.U32 R124, RZ, RZ, R33 ;  /* 0x000000ffff7c7224 */ /* 0x000fe200078e0021 */
[----:B------:R-:W-:Y:S01]  /*4e00*/  MOV R122, R35 ;  /* 0x00000023007a7202 */ /* 0x000fe20000000f00 */
[----:B------:R-:W-:Y:S01]  /*4e10*/  IMAD.MOV.U32 R123, RZ, RZ, R34 ;  /* 0x000000ffff7b7224 */ /* 0x000fe200078e0022 */
[----:B-1----:R-:W-:Y:S01]  /*4e20*/  HMMA.16816.F32 R16, R8, R64, RZ ;  /* 0x000000400810723c */ /* 0x002fe200000018ff */
[----:B------:R-:W-:-:S04]  /*4e30*/  IMAD.MOV.U32 R121, RZ, RZ, R32 ;  /* 0x000000ffff797224 */ /* 0x000fc800078e0020 */
[----:B------:R-:W-:Y:S01]  /*4e40*/  MOV R111, R23 ;  /* 0x00000017006f7202 */ /* 0x000fe20000000f00 */
[----:B------:R-:W-:Y:S01]  /*4e50*/  IMAD.MOV.U32 R110, RZ, RZ, R21 ;  /* 0x000000ffff6e7224 */ /* 0x000fe200078e0015 */
[----:B------:R-:W-:Y:S01]  /*4e60*/  MOV R108, R20 ;  /* 0x00000014006c7202 */ /* 0x000fe20000000f00 */
[----:B---3--:R-:W-:Y:S01]  /*4e70*/  HMMA.16816.F32 R32, R8, R48, RZ ;  /* 0x000000300820723c */ /* 0x008fe200000018ff */
[----:B------:R-:W-:Y:S02]  /*4e80*/  IMAD.MOV.U32 R65, RZ, RZ, R36 ;  /* 0x000000ffff417224 */ /* 0x000fe400078e0024 */
[----:B------:R-:W-:-:S05]  /*4e90*/  IMAD.MOV.U32 R109, RZ, RZ, R22 ;  /* 0x000000ffff6d7224 */ /* 0x000fca00078e0016 */
[C---:B------:R-:W-:Y:S01]  /*4ea0*/  HMMA.16816.F32 R28, R8.reuse, R50, RZ ;  /* 0x00000032081c723c */ /* 0x040fe200000018ff */
[----:B------:R-:W1:Y:S07]  /*4eb0*/  LDSM.16.MT88.4 R48, [R239+0x3900] ;  /* 0x00390000ef30783b */ /* 0x000e6e0000004200 */
[----:B------:R-:W-:Y:S08]  /*4ec0*/  HMMA.16816.F32 R36, R8, R66, RZ ;  /* 0x000000420824723c */ /* 0x000ff000000018ff */
[----:B--2---:R-:W-:Y:S08]  /*4ed0*/  HMMA.16816.F32 R68, R4, R24, R16 ;  /* 0x000000180444723c */ /* 0x004ff00000001810 */
[C---:B----4-:R-:W-:Y:S07]  /*4ee0*/  HMMA.16816.F32 R16, R8.reuse, R44, RZ ;  /* 0x0000002c0810723c */ /* 0x050fee00000018ff */
[----:B------:R-:W-:Y:S01]  /*4ef0*/  MOV R45, R105 ;  /* 0x00000069002d7202 */ /* 0x000fe20000000f00 */
[----:B------:R-:W-:Y:S08]  /*4f00*/  HMMA.16816.F32 R20, R8, R78, RZ ;  /* 0x0000004e0814723c */ /* 0x000ff000000018ff */
[C---:B------:R-:W-:Y:S08]  /*4f10*/  HMMA.16816.F32 R76, R4.reuse, R40, R32 ;  /* 0x00000028044c723c */ /* 0x040ff00000001820 */
[----:B------:R-:W-:Y:S01]  /*4f20*/  HMMA.16816.F32 R172, R4, R42, R28 ;  /* 0x0000002a04ac723c */ /* 0x000fe2000000181c */
[----:B------:R-:W-:Y:S07]  /*4f30*/  LDSM.16.MT88.4 R40, [R237+0x4900] ;  /* 0x00490000ed28783b */ /* 0x000fee0000004200 */
[C---:B------:R-:W-:Y:S07]  /*4f40*/  HMMA.16816.F32 R32, R8.reuse, R46, RZ ;  /* 0x0000002e0820723c */ /* 0x040fee00000018ff */
[----:B------:R-:W-:Y:S01]  /*4f50*/  MOV R46, R123 ;  /* 0x0000007b002e7202 */ /* 0x000fe20000000f00 */
[----:B------:R-:W-:Y:S01]  /*4f60*/  HMMA.16816.F32 R28, R8, R52, RZ ;  /* 0x00000034081c723c */ /* 0x000fe200000018ff */
[----:B------:R-:W-:-:S06]  /*4f70*/  IMAD.MOV.U32 R47, RZ, RZ, R122 ;  /* 0x000000ffff2f7224 */ /* 0x000fcc00078e007a */
[----:B------:R-:W-:Y:S01]  /*4f80*/  IMAD.MOV.U32 R53, RZ, RZ, R119 ;  /* 0x000000ffff357224 */ /* 0x000fe200078e0077 */
[----:B------:R-:W-:Y:S01]  /*4f90*/  HMMA.16816.F32 R176, R4, R26, R36 ;  /* 0x0000001a04b0723c */ /* 0x000fe20000001824 */
[----:B------:R-:W2:Y:S01]  /*4fa0*/  LDSM.16.MT88.4 R36, [R236+0x5100] ;  /* 0x00510000ec24783b */ /* 0x000ea20000004200 */
[----:B------:R-:W-:-:S06]  /*4fb0*/  IMAD.MOV.U32 R52, RZ, RZ, R116 ;  /* 0x000000ffff347224 */ /* 0x000fcc00078e0074 */
[----:B------:R-:W-:Y:S07]  /*4fc0*/  HMMA.16816.F32 R24, R8, R54, RZ ;  /* 0x000000360818723c */ /* 0x000fee00000018ff */
[----:B------:R-:W-:Y:S01]  /*4fd0*/  IMAD.MOV.U32 R54, RZ, RZ, R118 ;  /* 0x000000ffff367224 */ /* 0x000fe200078e0076 */
[----:B------:R-:W-:Y:S01]  /*4fe0*/  HMMA.16816.F32 R16, R4, R56, R16 ;  /* 0x000000380410723c */ /* 0x000fe20000001810 */
[----:B------:R-:W-:-:S06]  /*4ff0*/  MOV R55, R117 ;  /* 0x0000007500377202 */ /* 0x000fcc0000000f00 */
[----:B------:R-:W-:Y:S01]  /*5000*/  IMAD.MOV.U32 R56, RZ, RZ, R104 ;  /* 0x000000ffff387224 */ /* 0x000fe200078e0068 */
[----:B------:R-:W-:Y:S01]  /*5010*/  HMMA.16816.F32 R80, R4, R82, R20 ;  /* 0x000000520450723c */ /* 0x000fe20000001814 */
[----:B------:R-:W-:-:S07]  /*5020*/  MOV R57, R103 ;  /* 0x0000006700397202 */ /* 0x000fce0000000f00 */
[----:B------:R-:W-:Y:S07]  /*5030*/  HMMA.16816.F32 R20, R8, R60, RZ ;  /* 0x0000003c0814723c */ /* 0x000fee00000018ff */
[----:B------:R-:W-:Y:S01]  /*5040*/  MOV R60, R0 ;  /* 0x00000000003c7202 */ /* 0x000fe20000000f00 */
[----:B------:R-:W-:Y:S01]  /*5050*/  HMMA.16816.F32 R112, R4, R58, R32 ;  /* 0x0000003a0470723c */ /* 0x000fe20000001820 */
[----:B------:R-:W-:Y:S01]  /*5060*/  IMAD.MOV.U32 R44, RZ, RZ, R16 ;  /* 0x000000ffff2c7224 */ /* 0x000fe200078e0010 */
[----:B------:R-:W-:Y:S01]  /*5070*/  MOV R66, R18 ;  /* 0x0000001200427202 */ /* 0x000fe20000000f00 */
[----:B------:R-:W-:Y:S01]  /*5080*/  IMAD.MOV.U32 R67, RZ, RZ, R17 ;  /* 0x000000ffff437224 */ /* 0x000fe200078e0011 */
[----:B------:R-:W-:Y:S01]  /*5090*/  MOV R61, R15 ;  /* 0x0000000f003d7202 */ /* 0x000fe20000000f00 */
[----:B------:R-:W-:-:S02]  /*50a0*/  IMAD.MOV.U32 R64, RZ, RZ, R19 ;  /* 0x000000ffff407224 */ /* 0x000fc400078e0013 */
[----:B------:R-:W-:Y:S01]  /*50b0*/  IMAD.MOV.U32 R32, RZ, RZ, R102 ;  /* 0x000000ffff207224 */ /* 0x000fe200078e0066 */
[----:B-1----:R-:W-:Y:S01]  /*50c0*/  HMMA.16816.F32 R104, R4, R48, R28 ;  /* 0x000000300468723c */ /* 0x002fe2000000181c */
[----:B------:R-:W-:Y:S01]  /*50d0*/  LDSM.16.MT88.4 R28, [R240+0x4900] ;  /* 0x00490000f01c783b */ /* 0x000fe20000004200 */
[----:B------:R-:W-:Y:S01]  /*50e0*/  IMAD.MOV.U32 R33, RZ, RZ, R57 ;  /* 0x000000ffff217224 */ /* 0x000fe200078e0039 */
[----:B------:R-:W-:Y:S01]  /*50f0*/  MOV R35, R44 ;  /* 0x0000002c00237202 */ /* 0x000fe20000000f00 */
[----:B------:R-:W-:Y:S01]  /*5100*/  IMAD.MOV.U32 R57, RZ, RZ, R65 ;  /* 0x000000ffff397224 */ /* 0x000fe200078e0041 */
[----:B------:R-:W-:Y:S01]  /*5110*/  MOV R65, R120 ;  /* 0x0000007800417202 */ /* 0x000fe20000000f00 */
[----:B------:R-:W-:Y:S01]  /*5120*/  IMAD.MOV.U32 R44, RZ, RZ, R121 ;  /* 0x000000ffff2c7224 */ /* 0x000fe200078e0079 */
[----:B------:R-:W-:Y:S01]  /*5130*/  MOV R48, R100 ;  /* 0x0000006400307202 */ /* 0x000fe20000000f00 */
[----:B------:R-:W-:Y:S01]  /*5140*/  IMAD.MOV.U32 R49, RZ, RZ, R101 ;  /* 0x000000ffff317224 */ /* 0x000fe200078e0065 */
[----:B------:R-:W-:Y:S01]  /*5150*/  HMMA.16816.F32 R16, R8, R62, RZ ;  /* 0x0000003e0810723c */ /* 0x000fe200000018ff */
[----:B------:R-:W-:Y:S01]  /*5160*/  IMAD.MOV.U32 R34, RZ, RZ, R45 ;  /* 0x000000ffff227224 */ /* 0x000fe200078e002d */
[----:B------:R-:W-:Y:S01]  /*5170*/  MOV R59, R126 ;  /* 0x0000007e003b7202 */ /* 0x000fe20000000f00 */
[----:B------:R-:W-:-:S02]  /*5180*/  IMAD.MOV.U32 R58, RZ, RZ, R127 ;  /* 0x000000ffff3a7224 */ /* 0x000fc400078e007f */
[----:B------:R-:W-:Y:S02]  /*5190*/  IMAD.MOV.U32 R45, RZ, RZ, R124 ;  /* 0x000000ffff2d7224 */ /* 0x000fe400078e007c */
[----:B------:R-:W-:Y:S01]  /*51a0*/  FADD.FTZ R0, R97, R14 ;  /* 0x0000000e61007221 */ /* 0x000fe20000010000 */
[----:B------:R-:W-:Y:S01]  /*51b0*/  HMMA.16816.F32 R100, R4, R50, R24 ;  /* 0x000000320464723c */ /* 0x000fe20000001818 */
[----:B------:R-:W1:Y:S01]  /*51c0*/  LDSM.16.MT88.4 R24, [R237+0x5100] ;  /* 0x00510000ed18783b */ /* 0x000e620000004200 */
[----:B------:R-:W-:Y:S02]  /*51d0*/  IMAD.MOV.U32 R62, RZ, RZ, R13 ;  /* 0x000000ffff3e7224 */ /* 0x000fe400078e000d */
[----:B------:R-:W-:Y:S02]  /*51e0*/  FADD.FTZ R13, R98, R0 ;  /* 0x00000000620d7221 */ /* 0x000fe40000010000 */
[----:B------:R-:W-:Y:S02]  /*51f0*/  IMAD.MOV.U32 R63, RZ, RZ, R3 ;  /* 0x000000ffff3f7224 */ /* 0x000fe400078e0003 */
[----:B------:R-:W-:-:S02]  /*5200*/  IMAD.MOV.U32 R50, RZ, RZ, R169 ;  /* 0x000000ffff327224 */ /* 0x000fc400078e00a9 */
[----:B------:R-:W-:Y:S02]  /*5210*/  IMAD.MOV.U32 R51, RZ, RZ, R168 ;  /* 0x000000ffff337224 */ /* 0x000fe400078e00a8 */
[----:B--2---:R-:W-:Y:S01]  /*5220*/  HMMA.16816.F32 R168, R4, R36, R20 ;  /* 0x0000002404a8723c */ /* 0x004fe20000001814 */
[--C-:B------:R-:W-:Y:S02]  /*5230*/  FFMA.FTZ R3, R94, c[0x0][0x2d0], -R12.reuse ;  /* 0x0000b4005e037a23 */ /* 0x100fe4000001080c */
[----:B------:R-:W-:Y:S02]  /*5240*/  FFMA.FTZ R0, R93, c[0x0][0x2d0], -R12 ;  /* 0x0000b4005d007a23 */ /* 0x000fe4000001080c */
[----:B------:R-:W-:Y:S01]  /*5250*/  IMAD.MOV.U32 R97, RZ, RZ, R50 ;  /* 0x000000ffff617224 */ /* 0x000fe200078e0032 */
[----:B------:R-:W-:Y:S01]  /*5260*/  MOV R50, R163 ;  /* 0x000000a300327202 */ /* 0x000fe20000000f00 */
[----:B------:R-:W-:Y:S01]  /*5270*/  IMAD.MOV.U32 R36, RZ, RZ, R111 ;  /* 0x000000ffff247224 */ /* 0x000fe200078e006f */
[----:B------:R-:W-:Y:S01]  /*5280*/  HMMA.16816.F32 R20, R8, R40, RZ ;  /* 0x000000280814723c */ /* 0x000fe200000018ff */
[----:B------:R-:W-:Y:S01]  /*5290*/  MOV R37, R56 ;  /* 0x0000003800257202 */ /* 0x000fe20000000f00 */
[----:B------:R-:W-:Y:S01]  /*52a0*/  IMAD.MOV.U32 R56, RZ, RZ, R125 ;  /* 0x000000ffff387224 */ /* 0x000fe200078e007d */
[----:B------:R2:W3:Y:S01]  /*52b0*/  MUFU.EX2 R40, R0 ;  /* 0x0000000000287308 */ /* 0x0004e20000000800 */
[----:B------:R-:W-:Y:S01]  /*52c0*/  IMAD.MOV.U32 R98, RZ, RZ, R51 ;  /* 0x000000ffff627224 */ /* 0x000fe200078e0033 */
[----:B------:R4:W5:Y:S02]  /*52d0*/  LDL.LU R163, [R1+0x98] ;  /* 0x0000980001a37983 */ /* 0x0009640000300800 */
[----:B------:R-:W-:Y:S01]  /*52e0*/  IMAD.MOV.U32 R41, RZ, RZ, R108 ;  /* 0x000000ffff297224 */ /* 0x000fe200078e006c */
[----:B------:R-:W-:Y:S07]  /*52f0*/  HMMA.16816.F32 R120, R4, R38, R16 ;  /* 0x000000260478723c */ /* 0x000fee0000001810 */
[----:B------:R-:W-:Y:S01]  /*5300*/  MOV R38, R110 ;  /* 0x0000006e00267202 */ /* 0x000fe20000000f00 */
[----:B------:R-:W-:Y:S01]  /*5310*/  HMMA.16816.F32 R16, R8, R42, RZ ;  /* 0x0000002a0810723c */ /* 0x000fe200000018ff */
[----:B------:R-:W-:-:S02]  /*5320*/  IMAD.MOV.U32 R39, RZ, RZ, R109 ;  /* 0x000000ffff277224 */ /* 0x000fc400078e006d */
[----:B------:R-:W-:Y:S01]  /*5330*/  MOV R93, R38 ;  /* 0x00000026005d7202 */ /* 0x000fe20000000f00 */
[----:B--2---:R-:W-:-:S04]  /*5340*/  FFMA.FTZ R0, R92, c[0x0][0x2d0], -R2 ;  /* 0x0000b4005c007a23 */ /* 0x004fc80000010802 */
[C---:B-1----:R-:W-:Y:S01]  /*5350*/  HMMA.16816.F32 R108, R4.reuse, R24, R20 ;  /* 0x00000018046c723c */ /* 0x042fe20000001814 */
[----:B------:R-:W1:Y:S11]  /*5360*/  LDSM.16.MT88.4 R20, [R240+0x5100] ;  /* 0x00510000f014783b */ /* 0x000e760000004200 */
[----:B------:R-:W-:Y:S04]  /*5370*/  @!UPT UIADD3 URZ, URZ, URZ, URZ ;  /* 0x0000003f3f3ff290 */ /* 0x000fe8000fffe03f */
[----:B------:R-:W-:Y:S01]  /*5380*/  HMMA.16816.F32 R116, R4, R26, R16 ;  /* 0x0000001a0474723c */ /* 0x000fe20000001810 */
[----:B------:R-:W-:Y:S01]  /*5390*/  MOV R38, R144 ;  /* 0x0000009000267202 */ /* 0x000fe20000000f00 */
[----:B------:R-:W-:Y:S02]  /*53a0*/  IMAD.MOV.U32 R43, RZ, RZ, R155 ;  /* 0x000000ffff2b7224 */ /* 0x000fe400078e009b */
[----:B------:R-:W-:Y:S02]  /*53b0*/  IMAD.MOV.U32 R94, RZ, RZ, R39 ;  /* 0x000000ffff5e7224 */ /* 0x000fe400078e0027 */
[----:B------:R-:W-:Y:S02]  /*53c0*/  IMAD.MOV.U32 R92, RZ, RZ, R41 ;  /* 0x000000ffff5c7224 */ /* 0x000fe400078e0029 */
[----:B------:R-:W-:Y:S11]  /*53d0*/  HMMA.16816.F32 R16, R8, R28, RZ ;  /* 0x0000001c0810723c */ /* 0x000ff600000018ff */
[----:B------:R-:W-:Y:S11]  /*53e0*/  @!UPT UIADD3 URZ, URZ, URZ, URZ ;  /* 0x0000003f3f3ff290 */ /* 0x000ff6000fffe03f */
[----:B------:R-:W-:Y:S02]  /*53f0*/  @!UPT UIADD3 URZ, URZ, URZ, URZ ;  /* 0x0000003f3f3ff290 */ /* 0x000fe4000fffe03f */
[----:B-1----:R-:W-:Y:S07]  /*5400*/  HMMA.16816.F32 R124, R4, R20, R16 ;  /* 0x00000014047c723c */ /* 0x002fee0000001810 */
[--C-:B------:R-:W-:Y:S01]  /*5410*/  FFMA.FTZ R21, R96, c[0x0][0x2d0], -R12.reuse ;  /* 0x0000b40060157a23 */ /* 0x100fe2000001080c */
[----:B------:R-:W-:Y:S01]  /*5420*/  HMMA.16816.F32 R16, R8, R30, RZ ;  /* 0x0000001e0810723c */ /* 0x000fe200000018ff */
[----:B------:R-:W-:Y:S01]  /*5430*/  FFMA.FTZ R20, R95, c[0x0][0x2d0], -R12 ;  /* 0x0000b4005f147a23 */ /* 0x000fe2000001080c */
[----:B------:R-:W-:Y:S01]  /*5440*/  MOV R96, R37 ;  /* 0x0000002500607202 */ /* 0x000fe20000000f00 */
[----:B------:R-:W-:Y:S01]  /*5450*/  IMAD.MOV.U32 R95, RZ, RZ, R36 ;  /* 0x000000ffff5f7224 */ /* 0x000fe200078e0024 */
[----:B------:R-:W-:Y:S01]  /*5460*/  MOV R28, R154 ;  /* 0x0000009a001c7202 */ /* 0x000fe20000000f00 */
[----:B------:R-:W-:Y:S01]  /*5470*/  IMAD.MOV.U32 R29, RZ, RZ, R153 ;  /* 0x000000ffff1d7224 */ /* 0x000fe200078e0099 */
[----:B------:R-:W-:Y:S11]  /*5480*/  MUFU.EX2 R21, R21 ;  /* 0x0000001500157308 */ /* 0x000ff60000000800 */
[----:B------:R-:W-:Y:S07]  /*5490*/  @!UPT UIADD3 URZ, URZ, URZ, URZ ;  /* 0x0000003f3f3ff290 */ /* 0x000fee000fffe03f */
[----:B------:R-:W-:Y:S01]  /*54a0*/  HMMA.16816.F32 R24, R4, R22, R16 ;  /* 0x000000160418723c */ /* 0x000fe20000001810 */
[----:B------:R-:W-:Y:S01]  /*54b0*/  MOV R31, R147 ;  /* 0x00000093001f7202 */ /* 0x000fe20000000f00 */
[----:B------:R-:W-:Y:S01]  /*54c0*/  IMAD.MOV.U32 R36, RZ, RZ, R146 ;  /* 0x000000ffff247224 */ /* 0x000fe200078e0092 */
[----:B------:R1:W-:Y:S04]  /*54d0*/  MUFU.EX2 R23, R3 ;  /* 0x0000000300177308 */ /* 0x0003e80000000800 */
[----:B------:R-:W-:Y:S01]  /*54e0*/  FADD.FTZ R22, R99, R13 ;  /* 0x0000000d63167221 */ /* 0x000fe20000010000 */
[----:B------:R-:W-:Y:S01]  /*54f0*/  MOV R99, R48 ;  /* 0x0000003000637202 */ /* 0x000fe20000000f00 */
[----:B------:R-:W2:Y:S01]  /*5500*/  LDSM.16.MT88.4 R12, [R239+0x4900] ;  /* 0x00490000ef0c783b */ /* 0x000ea20000004200 */
[----:B------:R-:W-:Y:S01]  /*5510*/  IMAD.MOV.U32 R37, RZ, RZ, R145 ;  /* 0x000000ffff257224 */ /* 0x000fe200078e0091 */
[----:B------:R-:W2:Y:S01]  /*5520*/  MUFU.EX2 R20, R20 ;  /* 0x0000001400147308 */ /* 0x000ea20000000800 */
[----:B------:R-:W-:Y:S01]  /*5530*/  IMAD.MOV.U32 R30, RZ, RZ, R152 ;  /* 0x000000ffff1e7224 */ /* 0x000fe200078e0098 */
[----:B------:R-:W-:Y:S01]  /*5540*/  LDSM.16.MT88.4 R144, [R237+0x1100] ;  /* 0x00110000ed90783b */ /* 0x000fe20000004200 */
[----:B------:R-:W-:-:S02]  /*5550*/  IMAD.MOV.U32 R39, RZ, RZ, R131 ;  /* 0x000000ffff277224 */ /* 0x000fc400078e0083 */
[----:B------:R-:W-:Y:S01]  /*5560*/  IMAD.MOV.U32 R48, RZ, RZ, R49 ;  /* 0x000000ffff307224 */ /* 0x000fe200078e0031 */
[----:B------:R-:W-:Y:S01]  /*5570*/  LDSM.16.MT88.4 R152, [R236+0x1100] ;  /* 0x00110000ec98783b */ /* 0x000fe20000004200 */
[----:B------:R-:W-:Y:S02]  /*5580*/  IMAD.MOV.U32 R49, RZ, RZ, R32 ;  /* 0x000000ffff317224 */ /* 0x000fe400078e0020 */
[----:B-1----:R-:W-:Y:S01]  /*5590*/  FFMA.FTZ R3, R90, c[0x0][0x2d0], -R2 ;  /* 0x0000b4005a037a23 */ /* 0x002fe20000010802 */
[C---:B--2---:R-:W-:Y:S08]  /*55a0*/  HMMA.16816.F32 R16, R8.reuse, R12, RZ ;  /* 0x0000000c0810723c */ /* 0x044ff000000018ff */
[----:B------:R-:W-:Y:S01]  /*55b0*/  HMMA.16816.F32 R8, R8, R14, RZ ;  /* 0x0000000e0808723c */ /* 0x000fe200000018ff */
[----:B------:R-:W1:Y:S11]  /*55c0*/  LDSM.16.MT88.4 R12, [R239+0x5100] ;  /* 0x00510000ef0c783b */ /* 0x000e760000004200 */
[----:B------:R-:W-:Y:S04]  /*55d0*/  @!UPT UIADD3 URZ, URZ, URZ, URZ ;  /* 0x0000003f3f3ff290 */ /* 0x000fe8000fffe03f */
[C---:B-1----:R-:W-:Y:S08]  /*55e0*/  HMMA.16816.F32 R16, R4.reuse, R12, R16 ;  /* 0x0000000c0410723c */ /* 0x042ff00000001810 */
[----:B------:R-:W-:Y:S01]  /*55f0*/  HMMA.16816.F32 R12, R4, R14, R8 ;  /* 0x0000000e040c723c */ /* 0x000fe20000001808 */
[----:B------:R1:W-:Y:S06]  /*5600*/  MUFU.EX2 R7, R0 ;  /* 0x0000000000077308 */ /* 0x0003ec0000000800 */
[----:B------:R-:W-:-:S02]  /*5610*/  FADD.FTZ R4, R128, R22 ;  /* 0x0000001680047221 */ /* 0x000fc40000010000 */
[----:B------:R-:W-:Y:S01]  /*5620*/  MUFU.EX2 R5, R3 ;  /* 0x0000000300057308 */ /* 0x000fe20000000800 */
[----:B---3--:R-:W-:Y:S02]  /*5630*/  IMAD.MOV.U32 R22, RZ, RZ, R40 ;  /* 0x000000ffff167224 */ /* 0x008fe400078e0028 */
[--C-:B-1----:R-:W-:Y:S02]  /*5640*/  FFMA.FTZ R0, R91, c[0x0][0x2d0], -R2.reuse ;  /* 0x0000b4005b007a23 */ /* 0x102fe40000010802 */
[----:B------:R-:W-:-:S03]  /*5650*/  FFMA.FTZ R2, R89, c[0x0][0x2d0], -R2 ;  /* 0x0000b40059027a23 */ /* 0x000fc60000010802 */
[----:B------:R1:W-:Y:S08]  /*5660*/  MUFU.EX2 R6, R0 ;  /* 0x0000000000067308 */ /* 0x0003f00000000800 */
[----:B------:R2:W3:Y:S01]  /*5670*/  MUFU.EX2 R3, R2 ;  /* 0x0000000200037308 */ /* 0x0004e20000000800 */
[----:B------:R-:W-:Y:S01]  /*5680*/  F2FP.PACK_AB R128, R20, R21 ;  /* 0x000000151480723e */ /* 0x000fe200000000ff */
[----:B------:R-:W-:Y:S01]  /*5690*/  IMAD.MOV.U32 R8, RZ, RZ, R35 ;  /* 0x000000ffff087224 */ /* 0x000fe200078e0023 */
[----:B------:R-:W-:Y:S01]  /*56a0*/  MOV R41, R160 ;  /* 0x000000a000297202 */ /* 0x000fe20000000f00 */
[----:B------:R-:W-:-:S02]  /*56b0*/  IMAD.MOV.U32 R40, RZ, RZ, R161 ;  /* 0x000000ffff287224 */ /* 0x000fc400078e00a1 */
[----:B------:R-:W-:Y:S02]  /*56c0*/  IMAD.MOV.U32 R42, RZ, RZ, R135 ;  /* 0x000000ffff2a7224 */ /* 0x000fe400078e0087 */
[----:B------:R-:W-:Y:S02]  /*56d0*/  IMAD.MOV.U32 R51, RZ, RZ, R162 ;  /* 0x000000ffff337224 */ /* 0x000fe400078e00a2 */
[----:B-1----:R-:W-:Y:S01]  /*56e0*/  FADD.FTZ R0, R86, R84 ;  /* 0x0000005456007221 */ /* 0x002fe20000010000 */
[----:B------:R-:W-:Y:S01]  /*56f0*/  MOV R10, R66 ;  /* 0x00000042000a7202 */ /* 0x000fe20000000f00 */
[----:B------:R-:W-:Y:S01]  /*5700*/  IMAD.MOV.U32 R9, RZ, RZ, R67 ;  /* 0x000000ffff097224 */ /* 0x000fe200078e0043 */
[----:B------:R4:W5:Y:S01]  /*5710*/  LDL.LU R162, [R1+0x94] ;  /* 0x0000940001a27983 */ /* 0x0009620000300800 */
[----:B--2---:R-:W-:Y:S01]  /*5720*/  FADD.FTZ R2, R130, R4 ;  /* 0x0000000482027221 */ /* 0x004fe20000010000 */
[----:B------:R-:W-:Y:S02]  /*5730*/  F2FP.PACK_AB R130, R22, R23 ;  /* 0x000000171682723e */ /* 0x000fe400000000ff */
[----:B---3--:R-:W-:Y:S01]  /*5740*/  F2FP.PACK_AB R131, R3, R5 ;  /* 0x000000050383723e */ /* 0x008fe200000000ff */
[----:B------:R-:W-:Y:S01]  /*5750*/  FADD.FTZ R4, R129, R2 ;  /* 0x0000000281047221 */ /* 0x000fe20000010000 */
[----:B------:R-:W-:Y:S01]  /*5760*/  F2FP.PACK_AB R129, R6, R7 ;  /* 0x000000070681723e */ /* 0x000fe200000000ff */
[----:B------:R-:W-:Y:S01]  /*5770*/  FADD.FTZ R0, R85, R0 ;  /* 0x0000000055007221 */ /* 0x000fe20000010000 */
[----:B------:R4:W5:Y:S05]  /*5780*/  LDL.LU R161, [R1+0x90] ;  /* 0x0000900001a17983 */ /* 0x00096a0000300800 */
[C---:B------:R-:W-:Y:S08]  /*5790*/  HMMA.16816.F32 R148, R128.reuse, R144, R148 ;  /* 0x000000908094723c */ /* 0x040ff00000001894 */
[C---:B------:R-:W-:Y:S01]  /*57a0*/  HMMA.16816.F32 R156, R128.reuse, R152, R156 ;  /* 0x00000098809c723c */ /* 0x040fe2000000189c */
[----:B------:R-:W-:Y:S01]  /*57b0*/  FADD.FTZ R0, R88, R0 ;  /* 0x0000000058007221 */ /* 0x000fe20000010000 */
[----:B------:R4:W5:Y:S06]  /*57c0*/  LDL.LU R160, [R1+0x8c] ;  /* 0x00008c0001a07983 */ /* 0x00096c0000300800 */
[C---:B------:R-:W-:Y:S01]  /*57d0*/  HMMA.16816.F32 R144, R128.reuse, R146, R136 ;  /* 0x000000928090723c */ /* 0x040fe20000001888 */
[----:B------:R-:W1:Y:S07]  /*57e0*/  LDSM.16.MT88.4 R136, [R240+0x1100] ;  /* 0x00110000f088783b */ /* 0x000e6e0000004200 */
[----:B------:R-:W-:Y:S01]  /*57f0*/  HMMA.16816.F32 R152, R128, R154, R96 ;  /* 0x0000009a8098723c */ /* 0x000fe20000001860 */
[----:B------:R-:W-:Y:S01]  /*5800*/  FADD.FTZ R2, R87, R0 ;  /* 0x0000000057027221 */ /* 0x000fe20000010000 */
[----:B------:R-:W-:Y:S01]  /*5810*/  LDSM.16.MT88.4 R88, [R240+0x4100] ;  /* 0x00410000f058783b */ /* 0x000fe20000004200 */
[----:B------:R-:W-:-:S03]  /*5820*/  IMAD.MOV.U32 R11, RZ, RZ, R64 ;  /* 0x000000ffff0b7224 */ /* 0x000fc600078e0040 */
[----:B------:R4:W5:Y:S01]  /*5830*/  LDL.LU R135, [R1+0x88] ;  /* 0x0000880001877983 */ /* 0x0009620000300800 */
[----:B------:R-:W-:Y:S01]  /*5840*/  IMAD.MOV.U32 R98, RZ, RZ, R33 ;  /* 0x000000ffff627224 */ /* 0x000fe200078e0021 */
[----:B------:R-:W-:Y:S02]  /*5850*/  MOV R97, R34 ;  /* 0x0000002200617202 */ /* 0x000fe40000000f00 */
[----:B------:R-:W2:Y:S01]  /*5860*/  LDSM.16.MT88.4 R32, [R239+0x1100] ;  /* 0x00110000ef20783b */ /* 0x000ea20000004200 */
[C---:B-1----:R-:W-:Y:S08]  /*5870*/  HMMA.16816.F32 R140, R128.reuse, R136, R140 ;  /* 0x00000088808c723c */ /* 0x042ff0000000188c */
[C---:B------:R-:W-:Y:S08]  /*5880*/  HMMA.16816.F32 R136, R128.reuse, R138, R28 ;  /* 0x0000008a8088723c */ /* 0x040ff0000000181c */
[C---:B--2---:R-:W-:Y:S01]  /*5890*/  HMMA.16816.F32 R28, R128.reuse, R32, R40 ;  /* 0x00000020801c723c */ /* 0x044fe20000001828 */
[----:B------:R-:W-:Y:S07]  /*58a0*/  LDSM.16.MT88.4 R40, [R236+0x2900] ;  /* 0x00290000ec28783b */ /* 0x000fee0000004200 */
[C---:B------:R-:W-:Y:S01]  /*58b0*/  HMMA.16816.F32 R32, R128.reuse, R34, R48 ;  /* 0x000000228020723c */ /* 0x040fe20000001830 */
[----:B------:R-:W1:Y:S07]  /*58c0*/  LDSM.16.MT88.4 R48, [R237+0x2900] ;  /* 0x00290000ed30783b */ /* 0x000e6e0000004200 */
[C---:B-1----:R-:W-:Y:S08]  /*58d0*/  HMMA.16816.F32 R44, R128.reuse, R48, R44 ;  /* 0x00000030802c723c */ /* 0x042ff0000000182c */
[C---:B------:R-:W-:Y:S01]  /*58e0*/  HMMA.16816.F32 R48, R128.reuse, R50, R72 ;  /* 0x000000328030723c */ /* 0x040fe20000001848 */
[----:B------:R-:W1:Y:S07]  /*58f0*/  LDSM.16.MT88.4 R72, [R236+0x4100] ;  /* 0x00410000ec48783b */ /* 0x000e6e0000004200 */
[C---:B------:R-:W-:Y:S08]  /*5900*/  HMMA.16816.F32 R36, R128.reuse, R40, R36 ;  /* 0x000000288024723c */ /* 0x040ff00000001824 */
[C---:B------:R-:W-:Y:S01]  /*5910*/  HMMA.16816.F32 R40, R128.reuse, R42, R56 ;  /* 0x0000002a8028723c */ /* 0x040fe20000001838 */
[----:B------:R-:W2:Y:S07]  /*5920*/  LDSM.16.MT88.4 R56, [R240+0x2900] ;  /* 0x00290000f038783b */ /* 0x000eae0000004200 */
[C---:B-1----:R-:W-:Y:S08]  /*5930*/  HMMA.16816.F32 R68, R128.reuse, R72, R68 ;  /* 0x000000488044723c */ /* 0x042ff00000001844 */
[----:B------:R-:W-:Y:S07]  /*5940*/  HMMA.16816.F32 R72, R128, R74, R176 ;  /* 0x0000004a8048723c */ /* 0x000fee00000018b0 */
[----:B------:R-:W-:Y:S01]  /*5950*/  MOV R178, R98 ;  /* 0x0000006200b27202 */ /* 0x000fe20000000f00 */
[----:B------:R-:W-:-:S02]  /*5960*/  IMAD.MOV.U32 R179, RZ, RZ, R97 ;  /* 0x000000ffffb37224 */ /* 0x000fc400078e0061 */
[----:B------:R-:W1:Y:S01]  /*5970*/  LDSM.16.MT88.4 R96, [R239+0x4100] ;  /* 0x00410000ef60783b */ /* 0x000e620000004200 */
[C---:B--2---:R-:W-:Y:S01]  /*5980*/  HMMA.16816.F32 R52, R128.reuse, R56, R52 ;  /* 0x000000388034723c */ /* 0x044fe20000001834 */
[----:B------:R-:W-:Y:S02]  /*5990*/  IMAD.MOV.U32 R0, RZ, RZ, R65 ;  /* 0x000000ffff007224 */ /* 0x000fe400078e0041 */
[----:B------:R-:W2:Y:S05]  /*59a0*/  LDSM.16.MT88.4 R64, [R239+0x2900] ;  /* 0x00290000ef40783b */ /* 0x000eaa0000004200 */
[C---:B------:R-:W-:Y:S08]  /*59b0*/  HMMA.16816.F32 R56, R128.reuse, R58, R92 ;  /* 0x0000003a8038723c */ /* 0x040ff0000000185c */
[----:B-1----:R-:W-:Y:S01]  /*59c0*/  HMMA.16816.F32 R92, R128, R96, R104 ;  /* 0x00000060805c723c */ /* 0x002fe20000001868 */
[----:B------:R-:W1:Y:S01]  /*59d0*/  LDSM.16.MT88.4 R104, [R236+0x5900] ;  /* 0x00590000ec68783b */ /* 0x000e620000004200 */
[----:B------:R-:W-:-:S02]  /*59e0*/  FADD.FTZ R0, R0, R4 ;  /* 0x0000000400007221 */ /* 0x000fc40000010000 */
[----:B------:R-:W-:Y:S02]  /*59f0*/  FADD.FTZ R2, R178, R2 ;  /* 0x00000002b2027221 */ /* 0x000fe40000010000 */
[----:B------:R-:W-:Y:S02]  /*5a00*/  FADD.FTZ R4, R21, R0 ;  /* 0x0000000015047221 */ /* 0x000fe40000010000 */
[C---:B------:R-:W-:Y:S01]  /*5a10*/  HMMA.16816.F32 R84, R128.reuse, R88, R8 ;  /* 0x000000588054723c */ /* 0x040fe20000001808 */
[----:B------:R-:W-:Y:S01]  /*5a20*/  FADD.FTZ R0, R179, R2 ;  /* 0x00000002b3007221 */ /* 0x000fe20000010000 */
[----:B------:R-:W-:Y:S06]  /*5a30*/  LDSM.16.MT88.4 R8, [R239+0x5900] ;  /* 0x00590000ef08783b */ /* 0x000fec0000004200 */
[----:B------:R-:W-:Y:S01]  /*5a40*/  HMMA.16816.F32 R88, R128, R90, R112 ;  /* 0x0000005a8058723c */ /* 0x000fe20000001870 */
[----:B------:R-:W3:Y:S01]  /*5a50*/  LDSM.16.MT88.4 R112, [R237+0x5900] ;  /* 0x00590000ed70783b */ /* 0x000ee20000004200 */
[----:B------:R-:W-:-:S06]  /*5a60*/  FADD.FTZ R0, R134, R0 ;  /* 0x0000000086007221 */ /* 0x000fcc0000010000 */
[C---:B------:R-:W-:Y:S08]  /*5a70*/  HMMA.16816.F32 R96, R128.reuse, R98, R100 ;  /* 0x000000628060723c */ /* 0x040ff00000001864 */
[C---:B--2---:R-:W-:Y:S08]  /*5a80*/  HMMA.16816.F32 R60, R128.reuse, R64, R60 ;  /* 0x00000040803c723c */ /* 0x044ff0000000183c */
[C---:B------:R-:W-:Y:S01]  /*5a90*/  HMMA.16816.F32 R64, R128.reuse, R66, R80 ;  /* 0x000000428040723c */ /* 0x040fe20000001850 */
[----:B------:R-:W2:Y:S07]  /*5aa0*/  LDSM.16.MT88.4 R80, [R237+0x4100] ;  /* 0x00410000ed50783b */ /* 0x000eae0000004200 */
[C---:B-1----:R-:W-:Y:S08]  /*5ab0*/  HMMA.16816.F32 R100, R128.reuse, R104, R168 ;  /* 0x000000688064723c */ /* 0x042ff000000018a8 */
[----:B------:R-:W-:Y:S01]  /*5ac0*/  HMMA.16816.F32 R104, R128, R106, R120 ;  /* 0x0000006a8068723c */ /* 0x000fe20000001878 */
[----:B------:R-:W1:Y:S01]  /*5ad0*/  LDSM.16.MT88.4 R120, [R240+0x5900] ;  /* 0x00590000f078783b */ /* 0x000e620000004200 */
[----:B------:R-:W-:-:S02]  /*5ae0*/  FADD.FTZ R7, R7, R0 ;  /* 0x0000000007077221 */ /* 0x000fc40000010000 */
[----:B------:R-:W-:Y:S02]  /*5af0*/  FADD.FTZ R2, R20, R4 ;  /* 0x0000000414027221 */ /* 0x000fe40000010000 */
[----:B------:R-:W-:Y:S02]  /*5b00*/  FADD.FTZ R6, R6, R7 ;  /* 0x0000000706067221 */ /* 0x000fe40000010000 */
[----:B------:R-:W-:Y:S02]  /*5b10*/  FADD.FTZ R0, R23, R2 ;  /* 0x0000000217007221 */ /* 0x000fe40000010000 */
[----:B------:R-:W-:Y:S02]  /*5b20*/  FADD.FTZ R5, R5, R6 ;  /* 0x0000000605057221 */ /* 0x000fe40000010000 */
[----:B------:R-:W-:Y:S02]  /*5b30*/  FADD.FTZ R2, R22, R0 ;  /* 0x0000000016027221 */ /* 0x000fe40000010000 */
[----:B------:R-:W-:-:S05]  /*5b40*/  FADD.FTZ R0, R3, R5 ;  /* 0x0000000503007221 */ /* 0x000fca0000010000 */
[----:B------:R4:W-:Y:S04]  /*5b50*/  STL [R1+0x24], R0 ;  /* 0x0000240001007387 */ /* 0x0009e80000100800 */
[----:B------:R4:W-:Y:S01]  /*5b60*/  STL [R1+0x20], R2 ;  /* 0x0000200201007387 */ /* 0x0009e20000100800 */
[----:B------:R-:W-:Y:S01]  /*5b70*/  UIMAD.WIDE.U32 UR18, UR11, UR4, URZ ;  /* 0x000000040b1272a5 */ /* 0x000fe2000f8e003f */
[----:B------:R-:W-:-:S03]  /*5b80*/  PLOP3.LUT P0, PT, PT, PT, UP6, 0x40, 0x0 ;  /* 0x000000000000781c */ /* 0x000fc60003f0e868 */
[----:B------:R-:W-:Y:S01]  /*5b90*/  @UP5 USHF.R.U32.HI UR11, URZ, UR5, UR19 ;  /* 0x000000053f0b5299 */ /* 0x000fe20008011613 */
[----:B---3--:R-:W-:Y:S03]  /*5ba0*/  HMMA.16816.F32 R108, R128, R112, R108 ;  /* 0x00000070806c723c */ /* 0x008fe6000000186c */
[----:B------:R-:W-:-:S03]  /*5bb0*/  UIADD3 UR4, UR10, UR11, URZ ;  /* 0x0000000b0a047290 */ /* 0x000fc6000fffe03f */
[----:B------:R-:W-:Y:S02]  /*5bc0*/  ULDC UR11, c[0x0][0x328] ;  /* 0x0000ca00000b7ab9 */ /* 0x000fe40000000800 */
[----:B------:R-:W-:Y:S01]  /*5bd0*/  HMMA.16816.F32 R112, R128, R114, R116 ;  /* 0x000000728070723c */ /* 0x000fe20000001874 */
[----:B------:R-:W-:Y:S02]  /*5be0*/  UIADD3 UR8, UR8, -0x2, URZ ;  /* 0xfffffffe08087890 */ /* 0x000fe4000fffe03f */
[----:B------:R-:W-:-:S05]  /*5bf0*/  UIADD3 UR11, UR4, UR11, URZ ;  /* 0x0000000b040b7290 */ /* 0x000fca000fffe03f */
[C---:B--2---:R-:W-:Y:S08]  /*5c00*/  HMMA.16816.F32 R76, R128.reuse, R80, R76 ;  /* 0x00000050804c723c */ /* 0x044ff0000000184c */
[C---:B-1----:R-:W-:Y:S08]  /*5c10*/  HMMA.16816.F32 R116, R128.reuse, R120, R124 ;  /* 0x000000788074723c */ /* 0x042ff0000000187c */
[C---:B------:R-:W-:Y:S08]  /*5c20*/  HMMA.16816.F32 R80, R128.reuse, R82, R172 ;  /* 0x000000528050723c */ /* 0x040ff000000018ac */
[C---:B------:R-:W-:Y:S08]  /*5c30*/  HMMA.16816.F32 R120, R128.reuse, R122, R24 ;  /* 0x0000007a8078723c */ /* 0x040ff00000001818 */
[C---:B------:R-:W-:Y:S08]  /*5c40*/  HMMA.16816.F32 R124, R128.reuse, R8, R16 ;  /* 0x00000008807c723c */ /* 0x040ff00000001810 */
[----:B------:R-:W-:Y:S01]  /*5c50*/  HMMA.16816.F32 R128, R128, R10, R12 ;  /* 0x0000000a8080723c */ /* 0x000fe2000000180c */
[----:B------:R-:W-:Y:S07]  /*5c60*/  @P0 BRA `(.L_x_343) ;  /* 0x0000015000000947 */ /* 0x000fee0003800000 */
[----:B----4-:R-:W-:Y:S01]  /*5c70*/  ISETP.LT.AND P0, PT, RZ, UR4, PT ;  /* 0x00000004ff007c0c */ /* 0x010fe2000bf01270 */
[----:B------:R-:W-:-:S02]  /*5c80*/  UIADD3 UR18, UR4, -0x1, URZ ;  /* 0xffffffff04127890 */ /* 0x000fc4000fffe03f */
[----:B------:R-:W-:-:S10]  /*5c90*/  ULDC UR10, c[0x0][0x32c] ;  /* 0x0000cb00000a7ab9 */ /* 0x000fd40000000800 */
[----:B------:R-:W-:Y:S05]  /*5ca0*/  @P0 BRA `(.L_x_344) ;  /* 0x0000008000000947 */ /* 0x000fea0003800000 */
[----:B------:R-:W-:Y:S02]  /*5cb0*/  UISETP.NE.AND UP0, UPT, UR10, 0x1, UPT ;  /* 0x000000010a00788c */ /* 0x000fe4000bf05270 */
[----:B------:R-:W-:-:S03]  /*5cc0*/  UIADD3 UR18, -UR4, URZ, URZ ;  /* 0x0000003f04127290 */ /* 0x000fc6000fffe13f */
[----:B------:R-:W-:Y:S02]  /*5cd0*/  ULDC.64 UR4, c[0x0][0x330] ;  /* 0x0000cc0000047ab9 */ /* 0x000fe40000000a00 */
[----:B------:R-:W-:-:S07]  /*5ce0*/  UIMAD.WIDE.U32 UR20, UR18, UR4, URZ ;  /* 0x00000004121472a5 */ /* 0x000fce000f8e003f */
[----:B------:R-:W-:Y:S02]  /*5cf0*/  @UP0 UMOV UR19, UR21 ;  /* 0x0000001500130c82 */ /* 0x000fe40008000000 */
[----:B------:R-:W-:-:S04]  /*5d00*/  @UP0 USHF.R.U32.HI UR18, URZ, UR5, UR19 ;  /* 0x000000053f120299 */ /* 0x000fc80008011613 */
[----:B------:R-:W-:Y:S01]  /*5d10*/  ULOP3.LUT UR18, URZ, UR18, URZ, 0x33, !UPT ;  /* 0x000000123f127292 */ /* 0x000fe2000f8e333f */
[----:B------:R-:W-:Y:S05]  /*5d20*/  BRA `(.L_x_345) ;  /* 0x0000005000007947 */ /* 0x000fea0003800000 */
.L_x_344:
[----:B------:R-:W-:Y:S02]  /*5d30*/  UISETP.NE.AND UP0, UPT, UR10, 0x1, UPT ;  /* 0x000000010a00788c */ /* 0x000fe4000bf05270 */
[----:B------:R-:W-:Y:S02]  /*5d40*/  ULDC.64 UR4, c[0x0][0x330] ;  /* 0x0000cc0000047ab9 */ /* 0x000fe40000000a00 */
[----:B------:R-:W-:-:S07]  /*5d50*/  UIMAD.WIDE.U32 UR20, UR18, UR4, URZ ;  /* 0x00000004121472a5 */ /* 0x000fce000f8e003f */
[----:B------:R-:W-:Y:S02]  /*5d60*/  @UP0 UMOV UR19, UR21 ;  /* 0x0000001500130c82 */ /* 0x000fe40008000000 */
[----:B------:R-:W-:Y:S02]  /*5d70*/  @UP0 USHF.R.U32.HI UR18, URZ, UR5, UR19 ;  /* 0x000000053f120299 */ /* 0x000fe40008011613 */
.L_x_345:
[----:B------:R-:W-:Y:S02]  /*5d80*/  ULDC UR4, c[0x0][0x32c] ;  /* 0x0000cb0000047ab9 */ /* 0x000fe40000000800 */
[----:B------:R-:W-:-:S04]  /*5d90*/  UIMAD UR4, UR18, UR10, UR4 ;  /* 0x0000000a120472a4 */ /* 0x000fc8000f8e0204 */
[----:B------:R-:W-:-:S04]  /*5da0*/  UISETP.LT.AND UP0, UPT, UR11, UR4, UPT ;  /* 0x000000040b00728c */ /* 0x000fc8000bf01270 */
[----:B------:R-:W-:-:S04]  /*5db0*/  USEL UR11, UR11, UR4, UP0 ;  /* 0x000000040b0b7287 */ /* 0x000fc80008000000 */
.L_x_343:
[----:B----4-:R-:W-:-:S04]  /*5dc0*/  UIMAD.WIDE UR4, UR11, 0x2aaaaaab, URZ ;  /* 0x2aaaaaab0b0478a5 */ /* 0x010fc8000f8e023f */
[----:B------:R-:W-:-:S04]  /*5dd0*/  USHF.R.U32.HI UR4, URZ, 0x1f, UR5 ;  /* 0x0000001f3f047899 */ /* 0x000fc80008011605 */
[----:B------:R-:W-:-:S04]  /*5de0*/  ULEA.HI.SX32 UR4, UR5, UR4, 0x1d ;  /* 0x0000000405047291 */ /* 0x000fc8000f8fea3f */
[----:B------:R-:W-:-:S04]  /*5df0*/  UISETP.LT.AND UP0, UPT, UR9, UR4, UPT ;  /* 0x000000040900728c */ /* 0x000fc8000bf01270 */
[----:B------:R-:W-:-:S04]  /*5e00*/  USEL UR10, UR9, UR4, !UP0 ;  /* 0x00000004090a7287 */ /* 0x000fc8000c000000 */
[----:B------:R-:W-:-:S06]  /*5e10*/  UISETP.GE.AND UP0, UPT, UR8, UR10, UPT ;  /* 0x0000000a0800728c */ /* 0x000fcc000bf06270 */
[----:B------:R-:W-:-:S13]  /*5e20*/  PLOP3.LUT P0, PT, PT, PT, UP0, 0x40, 0x0 ;  /* 0x000000000000781c */ /* 0x000fda0003f0e808 */
[----:B------:R-:W-:Y:S05]  /*5e30*/  @P0 BRA `(.L_x_346) ;  /* 0x00003f9000000947 */ /* 0x000fea0003800000 */
[----:B------:R-:W2:Y:S04]  /*5e40*/  LDL.64 R8, [R1+0x48] ;  /* 0x0000480001087983 */ /* 0x000ea80000100a00 */
[----:B------:R-:W3:Y:S04]  /*5e50*/  LDL.64 R6, [R1+0x40] ;  /* 0x0000400001067983 */ /* 0x000ee80000100a00 */
[----:B------:R-:W4:Y:S04]  /*5e60*/  LDL.64 R2, [R1+0x38] ;  /* 0x0000380001027983 */ /* 0x000f280000100a00 */
[----:B------:R-:W4:Y:S01]  /*5e70*/  LDL.64 R4, [R1+0x30] ;  /* 0x0000300001047983 */ /* 0x000f220000100a00 */
[----:B------:R-:W-:-:S02]  /*5e80*/  MOV R134, R132 ;  /* 0x0000008400867202 */ /* 0x000fc40000000f00 */
[C---:B--2---:R-:W-:Y:S02]  /*5e90*/  IADD3 R0, P0, R8.reuse, 0x40, RZ ;  /* 0x0000004008007810 */ /* 0x044fe40007f1e0ff */
[----:B------:R-:W-:-:S03]  /*5ea0*/  IADD3 R11, P1, R8, 0x80, RZ ;  /* 0x00000080080b7810 */ /* 0x000fc60007f3e0ff */
[--C-:B---3--:R-:W-:Y:S01]  /*5eb0*/  IMAD.X R10, RZ, RZ, R7.reuse, P0 ;  /* 0x000000ffff0a7224 */ /* 0x108fe200000e0607 */
[----:B------:R1:W-:Y:S01]  /*5ec0*/  STL [R1+0x68], R0 ;  /* 0x0000680001007387 */ /* 0x0003e20000100800 */
[----:B------:R-:W-:-:S03]  /*5ed0*/  IMAD.X R9, RZ, RZ, R7, P1 ;  /* 0x000000ffff097224 */ /* 0x000fc600008e0607 */
[----:B------:R-:W-:Y:S04]  /*5ee0*/  STL [R1+0x60], R11 ;  /* 0x0000600b01007387 */ /* 0x000fe80000100800 */
[----:B------:R-:W-:Y:S01]  /*5ef0*/  STL [R1+0x64], R10 ;  /* 0x0000640a01007387 */ /* 0x000fe20000100800 */
[----:B-1----:R-:W-:Y:S02]  /*5f00*/  IADD3 R0, P0, R8, 0xc0, RZ ;  /* 0x000000c008007810 */ /* 0x002fe40007f1e0ff */
[----:B----4-:R-:W-:-:S03]  /*5f10*/  IADD3 R8, P2, R2, 0x40, RZ ;  /* 0x0000004002087810 */ /* 0x010fc60007f5e0ff */
[----:B------:R1:W-:Y:S02]  /*5f20*/  STL [R1+0x58], R0 ;  /* 0x0000580001007387 */ /* 0x0003e40000100800 */
[----:B------:R-:W-:Y:S02]  /*5f30*/  IMAD.X R6, RZ, RZ, R5, P2 ;  /* 0x000000ffff067224 */ /* 0x000fe400010e0605 */
[----:B------:R-:W-:Y:S04]  /*5f40*/  STL [R1+0x5c], R9 ;  /* 0x00005c0901007387 */ /* 0x000fe80000100800 */
[----:B------:R-:W-:Y:S01]  /*5f50*/  STL [R1+0x50], R8 ;  /* 0x0000500801007387 */ /* 0x000fe20000100800 */
[----:B-1----:R-:W-:Y:S01]  /*5f60*/  IMAD.X R0, RZ, RZ, R7, P0 ;  /* 0x000000ffff007224 */ /* 0x002fe200000e0607 */
[----:B------:R-:W-:-:S04]  /*5f70*/  IADD3 R7, P1, R2, 0x80, RZ ;  /* 0x0000008002077810 */ /* 0x000fc80007f3e0ff */
[----:B------:R1:W-:Y:S01]  /*5f80*/  STL [R1+0x54], R0 ;  /* 0x0000540001007387 */ /* 0x0003e20000100800 */
[----:B------:R-:W-:-:S03]  /*5f90*/  IMAD.X R3, RZ, RZ, R5, P1 ;  /* 0x000000ffff037224 */ /* 0x000fc600008e0605 */
[----:B------:R-:W-:Y:S04]  /*5fa0*/  STL [R1+0x1c], R7 ;  /* 0x00001c0701007387 */ /* 0x000fe80000100800 */
[----:B------:R-:W-:Y:S01]  /*5fb0*/  STL [R1+0x2c], R6 ;  /* 0x00002c0601007387 */ /* 0x000fe20000100800 */
[----:B-1----:R-:W-:-:S05]  /*5fc0*/  IADD3 R0, P0, R2, 0xc0, RZ ;  /* 0x000000c002007810 */ /* 0x002fca0007f1e0ff */
[----:B------:R1:W-:Y:S04]  /*5fd0*/  STL [R1+0x14], R0 ;  /* 0x0000140001007387 */ /* 0x0003e80000100800 */
[----:B------:R2:W-:Y:S01]  /*5fe0*/  STL [R1+0x18], R3 ;  /* 0x0000180301007387 */ /* 0x0005e20000100800 */
[----:B-1----:R-:W-:-:S05]  /*5ff0*/  IADD3.X R0, RZ, R5, RZ, P0, !PT ;  /* 0x00000005ff007210 */ /* 0x002fca00007fe4ff */
[----:B------:R2:W-:Y:S01]  /*6000*/  STL [R1+0x10], R0 ;  /* 0x0000100001007387 */ /* 0x0005e20000100800 */
[----:B------:R-:W-:-:S03]  /*6010*/  IMAD.MOV.U32 R2, RZ, RZ, R133 ;  /* 0x000000ffff027224 */ /* 0x000fc600078e0085 */
.L_x_357:
[----:B-12---:R-:W2:Y:S01]  /*6020*/  LDL R0, [R1] ;  /* 0x0000000001007983 */ /* 0x006ea20000100800 */
[----:B------:R-:W-:Y:S04]  /*6030*/  DEPBAR.LE SB0, 0x0 ;  /* 0x000080000000791a */ /* 0x000fe80000000000 */
[----:B------:R-:W-:Y:S01]  /*6040*/  BAR.SYNC.DEFER_BLOCKING 0x0 ;  /* 0x0000000000007b1d */ /* 0x000fe20000010000 */
[----:B------:R-:W-:Y:S06]  /*6050*/  UISETP.GT.AND UP0, UPT, UR9, UR8, UPT ;  /* 0x000000080900728c */ /* 0x000fec000bf04270 */
[----:B------:R-:W-:Y:S01]  /*6060*/  PLOP3.LUT P0, PT, PT, PT, UP0, 0x80, 0x0 ;  /* 0x000000000000781c */ /* 0x000fe20003f0f008 */
[----:B-----5:R1:W3:Y:S04]  /*6070*/  LDSM.16.M88.4 R8, [R135+0x10100] ;  /* 0x010100008708783b */ /* 0x0202e80000000200 */
[----:B------:R1:W4:Y:S04]  /*6080*/  LDSM.16.M88.4 R16, [R135+0x10900] ;  /* 0x010900008710783b */ /* 0x0003280000000200 */
[----:B------:R1:W1:Y:S04]  /*6090*/  LDSM.16.M88.4 R24, [R135+0x11100] ;  /* 0x011100008718783b */ /* 0x0002680000000200 */
[----:B------:R1:W1:Y:S04]  /*60a0*/  LDSM.16.M88.4 R168, [R242] ;  /* 0x00000000f2a8783b */ /* 0x0002680000000200 */
[----:B------:R1:W1:Y:S04]  /*60b0*/  LDSM.16.M88.4 R176, [R252] ;  /* 0x00000000fcb0783b */ /* 0x0002680000000200 */
[----:B--2---:R2:W1:Y:S01]  /*60c0*/  LDSM.16.M88.4 R172, [R0] ;  /* 0x0000000000ac783b */ /* 0x0044620000000200 */
[----:B------:R-:W-:-:S05]  /*60d0*/  @P0 BRA `(.L_x_347) ;  /* 0x0000043000000947 */ /* 0x000fca0003800000 */
[----:B--234-:R-:W2:Y:S01]  /*60e0*/  LDL R0, [R1+0x28] ;  /* 0x0000280001007983 */ /* 0x01cea20000100800 */
[----:B------:R-:W-:Y:S02]  /*60f0*/  ULDC.64 UR4, c[0x0][0x208] ;  /* 0x0000820000047ab9 */ /* 0x000fe40000000a00 */
[----:B------:R-:W-:Y:S01]  /*6100*/  UIMAD.WIDE.U32 UR18, UR8, UR4, URZ ;  /* 0x00000004081272a5 */ /* 0x000fe2000f8e003f */
[----:B------:R-:W3:Y:S01]  /*6110*/  LDL.64 R6, [R1+0x48] ;  /* 0x0000480001067983 */ /* 0x000ee20000100a00 */
[----:B------:R-:W-:Y:S03]  /*6120*/  USHF.R.S32.HI UR11, URZ, 0x1f, UR8 ;  /* 0x0000001f3f0b7899 */ /* 0x000fe60008011408 */
[----:B------:R-:W4:Y:S01]  /*6130*/  LDL.64 R132, [R1+0x40] ;  /* 0x0000400001847983 */ /* 0x000f220000100a00 */
[----:B------:R-:W-:Y:S03]  /*6140*/  UIMAD UR11, UR11, UR4, URZ ;  /* 0x000000040b0b72a4 */ /* 0x000fe6000f8e023f */
[----:B------:R-:W5:Y:S01]  /*6150*/  LDL R12, [R1+0x4] ;  /* 0x00000400010c7983 */ /* 0x000f620000100800 */
[----:B------:R-:W-:Y:S03]  /*6160*/  UIMAD UR11, UR8, UR5, UR11 ;  /* 0x00000005080b72a4 */ /* 0x000fe6000f8e020b */
[----:B------:R-:W5:Y:S01]  /*6170*/  LDL R22, [R1+0x68] ;  /* 0x0000680001167983 */ /* 0x000f620000100800 */
[----:B------:R-:W-:Y:S02]  /*6180*/  UIADD3 UR4, UR19, UR11, URZ ;  /* 0x0000000b13047290 */ /* 0x000fe4000fffe03f */
[----:B------:R-:W-:Y:S01]  /*6190*/  UIMAD.WIDE.U32 UR18, UR18, 0x30, URZ ;  /* 0x00000030121278a5 */ /* 0x000fe2000f8e003f */
[----:B------:R-:W5:Y:S01]  /*61a0*/  LDL R21, [R1+0x64] ;  /* 0x0000640001157983 */ /* 0x000f620000100800 */
[----:B------:R-:W-:Y:S03]  /*61b0*/  UIMAD UR4, UR4, 0x30, URZ ;  /* 0x00000030040478a4 */ /* 0x000fe6000f8e023f */
[----:B------:R-:W5:Y:S01]  /*61c0*/  LDL R20, [R1+0x60] ;  /* 0x0000600001147983 */ /* 0x000f620000100800 */
[----:B------:R-:W-:Y:S03]  /*61d0*/  UIADD3 UR4, UR19, UR4, URZ ;  /* 0x0000000413047290 */ /* 0x000fe6000fffe03f */
[----:B------:R-:W5:Y:S04]  /*61e0*/  LDL R15, [R1+0x5c] ;  /* 0x00005c00010f7983 */ /* 0x000f680000100800 */
[----:B------:R-:W5:Y:S04]  /*61f0*/  LDL R14, [R1+0x58] ;  /* 0x00005800010e7983 */ /* 0x000f680000100800 */
[----:B------:R-:W5:Y:S01]  /*6200*/  LDL R13, [R1+0x54] ;  /* 0x00005400010d7983 */ /* 0x000f620000100800 */
[----:B--2---:R-:W-:Y:S02]  /*6210*/  LOP3.LUT P2, RZ, R0, 0x1, RZ, 0xc0, !PT ;  /* 0x0000000100ff7812 */ /* 0x004fe4000784c0ff */
[----:B---3--:R-:W-:Y:S04]  /*6220*/  IADD3 R0, P1, R6, UR18, RZ ;  /* 0x0000001206007c10 */ /* 0x008fe8000ff3e0ff */
[C---:B------:R-:W-:Y:S02]  /*6230*/  LEA R4, P0, R0.reuse, c[0x0][0x1f8], 0x1 ;  /* 0x00007e0000047a11 */ /* 0x040fe400078008ff */
[----:B----4-:R-:W-:Y:S04]  /*6240*/  IADD3.X R3, R133, UR4, RZ, P1, !PT ;  /* 0x0000000485037c10 */ /* 0x010fe80008ffe4ff */
[----:B------:R-:W-:Y:S02]  /*6250*/  LEA.HI.X R5, R0, c[0x0][0x1fc], R3, 0x1, P0 ;  /* 0x00007f0000057a11 */ /* 0x000fe400000f0c03 */
[----:B-----5:R-:W-:Y:S03]  /*6260*/  IADD3 R0, P1, R22, UR18, RZ ;  /* 0x0000001216007c10 */ /* 0x020fe6000ff3e0ff */
[----:B------:R-:W-:Y:S01]  /*6270*/  @!PT LDS RZ, [RZ] ;  /* 0x00000000fffff984 */ /* 0x000fe20000000800 */
[----:B------:R-:W-:Y:S01]  /*6280*/  @!PT LDS RZ, [RZ] ;  /* 0x00000000fffff984 */ /* 0x000fe20000000800 */
[----:B------:R-:W-:Y:S01]  /*6290*/  @!PT LDS RZ, [RZ] ;  /* 0x00000000fffff984 */ /* 0x000fe20000000800 */
[----:B------:R2:W-:Y:S01]  /*62a0*/  LDGSTS.E.BYPASS.LTC128B.128 [R12+0x100], [R4.64], !P6 ;  /* 0x00100000040c7fae */ /* 0x0005e2000f101d50 */
[----:B------:R-:W-:Y:S02]  /*62b0*/  IADD3.X R3, R21, UR4, RZ, P1, !PT ;  /* 0x0000000415037c10 */ /* 0x000fe40008ffe4ff */
[C---:B--2---:R-:W-:Y:S04]  /*62c0*/  LEA R4, P0, R0.reuse, c[0x0][0x1f8], 0x1 ;  /* 0x00007e0000047a11 */ /* 0x044fe800078008ff */
[----:B------:R-:W-:Y:S02]  /*62d0*/  LEA.HI.X R5, R0, c[0x0][0x1fc], R3, 0x1, P0 ;  /* 0x00007f0000057a11 */ /* 0x000fe400000f0c03 */
[----:B------:R-:W-:Y:S03]  /*62e0*/  IADD3 R0, P1, R20, UR18, RZ ;  /* 0x0000001214007c10 */ /* 0x000fe6000ff3e0ff */
        /* <DEDUP_REMOVED lines=8> */
[----:B------:R-:W-:Y:S01]  /*6370*/  LEA.HI.X R5, R0, c[0x0][0x1fc], R3, 0x1, P0 ;  /* 0x00007f0000057a11 */ /* 0x000fe200000f0c03 */
[----:B------:R-:W-:Y:S04]  /*6380*/  @!P3 IMAD.MOV.U32 R0, RZ, RZ, c[0x0][0x208] ;  /* 0x00008200ff00b624 */ /* 0x000fe800078e00ff */
[----:B------:R2:W-:Y:S01]  /*6390*/  LDGSTS.E.BYPASS.LTC128B.128 [R12+0x4900], [R4.64], !P4 ;  /* 0x04900000040c7fae */ /* 0x0005e2000e101d50 */
[C---:B------:R-:W-:Y:S01]  /*63a0*/  @!P3 LEA R3, P0, R0.reuse, UR18, 0x5 ;  /* 0x000000120003bc11 */ /* 0x040fe2000f8028ff */
[----:B--2---:R-:W-:Y:S05]  /*63b0*/  @!P3 IMAD.MOV.U32 R4, RZ, RZ, c[0x0][0x20c] ;  /* 0x00008300ff04b624 */ /* 0x004fea00078e00ff */
[----:B------:R-:W-:Y:S02]  /*63c0*/  @!P3 LEA.HI.X R0, R0, UR4, R4, 0x5, P0 ;  /* 0x000000040000bc11 */ /* 0x000fe400080f2c04 */
[C---:B------:R-:W-:Y:S04]  /*63d0*/  @!P3 IADD3 R4, P1, R3.reuse, R6, RZ ;  /* 0x000000060304b210 */ /* 0x040fe80007f3e0ff */
[----:B------:R-:W-:Y:S01]  /*63e0*/  @!P3 LEA R6, P0, R4, c[0x0][0x1f8], 0x1 ;  /* 0x00007e000406ba11 */ /* 0x000fe200078008ff */
[----:B------:R-:W-:Y:S05]  /*63f0*/  @!P3 IMAD.X R5, R0, 0x1, R133, P1 ;  /* 0x000000010005b824 */ /* 0x000fea00008e0685 */
[----:B------:R-:W-:Y:S02]  /*6400*/  @!P3 LEA.HI.X R7, R4, c[0x0][0x1fc], R5, 0x1, P0 ;  /* 0x00007f000407ba11 */ /* 0x000fe400000f0c05 */
[----:B------:R-:W-:Y:S03]  /*6410*/  @!P3 IADD3 R5, P1, R3, R22, RZ ;  /* 0x000000160305b210 */ /* 0x000fe60007f3e0ff */
[----:B------:R2:W-:Y:S01]  /*6420*/  @!P3 LDGSTS.E.BYPASS.LTC128B.128 [R12+0x1100], [R6.64], !P6 ;  /* 0x01100000060cbfae */ /* 0x0005e2000f101d50 */
[C---:B------:R-:W-:Y:S01]  /*6430*/  @!P3 LEA R4, P0, R5.reuse, c[0x0][0x1f8], 0x1 ;  /* 0x00007e000504ba11 */ /* 0x040fe200078008ff */
[C---:B--2---:R-:W-:Y:S05]  /*6440*/  @!P3 IMAD.X R6, R0.reuse, 0x1, R21, P1 ;  /* 0x000000010006b824 */ /* 0x044fea00008e0615 */
[----:B------:R-:W-:Y:S05]  /*6450*/  @!P3 LEA.HI.X R5, R5, c[0x0][0x1fc], R6, 0x1, P0 ;  /* 0x00007f000505ba11 */ /* 0x000fea00000f0c06 */
[----:B------:R2:W-:Y:S02]  /*6460*/  @!P3 LDGSTS.E.BYPASS.LTC128B.128 [R12+0x2900], [R4.64], !P2 ;  /* 0x02900000040cbfae */ /* 0x0005e4000d101d50 */
[----:B--2---:R-:W-:Y:S04]  /*6470*/  @!P3 IADD3 R5, P1, R3, R20, RZ ;  /* 0x000000140305b210 */ /* 0x004fe80007f3e0ff */
[----:B------:R-:W-:Y:S01]  /*6480*/  @!P3 LEA R4, P0, R5, c[0x0][0x1f8], 0x1 ;  /* 0x00007e000504ba11 */ /* 0x000fe200078008ff */
[C---:B------:R-:W-:Y:S01]  /*6490*/  @!P3 IMAD.X R6, R0.reuse, 0x1, R15, P1 ;  /* 0x000000010006b824 */ /* 0x040fe200008e060f */
[----:B------:R-:W-:Y:S04]  /*64a0*/  @!P3 IADD3 R3, P1, R3, R14, RZ ;  /* 0x0000000e0303b210 */ /* 0x000fe80007f3e0ff */
[----:B------:R-:W-:Y:S01]  /*64b0*/  @!P3 LEA.HI.X R5, R5, c[0x0][0x1fc], R6, 0x1, P0 ;  /* 0x00007f000505ba11 */ /* 0x000fe200000f0c06 */
[----:B------:R-:W-:Y:S04]  /*64c0*/  @!P3 IMAD.X R0, R0, 0x1, R13, P1 ;  /* 0x000000010000b824 */ /* 0x000fe800008e060d */
[----:B------:R2:W-:Y:S02]  /*64d0*/  @!P3 LDGSTS.E.BYPASS.LTC128B.128 [R12+0x4100], [R4.64], !P5 ;  /* 0x04100000040cbfae */ /* 0x0005e4000e901d50 */
[C---:B--2---:R-:W-:Y:S04]  /*64e0*/  @!P3 LEA R4, P0, R3.reuse, c[0x0][0x1f8], 0x1 ;  /* 0x00007e000304ba11 */ /* 0x044fe800078008ff */
[----:B------:R-:W-:Y:S05]  /*64f0*/  @!P3 LEA.HI.X R5, R3, c[0x0][0x1fc], R0, 0x1, P0 ;  /* 0x00007f000305ba11 */ /* 0x000fea00000f0c00 */
[----:B------:R2:W-:Y:S04]  /*6500*/  @!P3 LDGSTS.E.BYPASS.LTC128B.128 [R12+0x5900], [R4.64], !P4 ;  /* 0x05900000040cbfae */ /* 0x0005e8000e101d50 */
.L_x_347:
[C---:B--234-:R-:W-:Y:S01]  /*6510*/  HMMA.16816.F32 R4, R160.reuse, R8, RZ ;  /* 0x00000008a004723c */ /* 0x05cfe200000018ff */
[----:B------:R-:W0:Y:S01]  /*6520*/  LDGDEPBAR ;  /* 0x00000000000079af */ /* 0x000e220000000000 */
[----:B------:R-:W-:Y:S06]  /*6530*/  UISETP.GT.AND UP0, UPT, UR8, UR9, UPT ;  /* 0x000000090800728c */ /* 0x000fec000bf04270 */
[C---:B------:R-:W-:Y:S01]  /*6540*/  HMMA.16816.F32 R8, R160.reuse, R10, RZ ;  /* 0x0000000aa008723c */ /* 0x040fe200000018ff */
[----:B------:R-:W-:Y:S07]  /*6550*/  PLOP3.LUT P0, PT, PT, PT, UP0, 0x40, 0x0 ;  /* 0x000000000000781c */ /* 0x000fee0003f0e808 */
[C---:B------:R-:W-:Y:S08]  /*6560*/  HMMA.16816.F32 R12, R160.reuse, R16, RZ ;  /* 0x00000010a00c723c */ /* 0x040ff000000018ff */
[C---:B------:R-:W-:Y:S08]  /*6570*/  HMMA.16816.F32 R16, R160.reuse, R18, RZ ;  /* 0x00000012a010723c */ /* 0x040ff000000018ff */
[C---:B-1----:R-:W-:Y:S08]  /*6580*/  HMMA.16816.F32 R20, R160.reuse, R24, RZ ;  /* 0x00000018a014723c */ /* 0x042ff000000018ff */
[----:B------:R-:W-:Y:S08]  /*6590*/  HMMA.16816.F32 R24, R160, R26, RZ ;  /* 0x0000001aa018723c */ /* 0x000ff000000018ff */
[C---:B------:R-:W-:Y:S08]  /*65a0*/  HMMA.16816.F32 R4, R164.reuse, R168, R4 ;  /* 0x000000a8a404723c */ /* 0x040ff00000001804 */
[C---:B------:R-:W-:Y:S01]  /*65b0*/  HMMA.16816.F32 R8, R164.reuse, R170, R8 ;  /* 0x000000aaa408723c */ /* 0x040fe20000001808 */
[----:B------:R-:W1:Y:S07]  /*65c0*/  LDSM.16.M88.4 R168, [R241+0x10100] ;  /* 0x01010000f1a8783b */ /* 0x000e6e0000000200 */
[C---:B------:R-:W-:Y:S08]  /*65d0*/  HMMA.16816.F32 R12, R164.reuse, R172, R12 ;  /* 0x000000aca40c723c */ /* 0x040ff0000000180c */
[C---:B------:R-:W-:Y:S01]  /*65e0*/  HMMA.16816.F32 R16, R164.reuse, R174, R16 ;  /* 0x000000aea410723c */ /* 0x040fe20000001810 */
[----:B------:R-:W2:Y:S07]  /*65f0*/  LDSM.16.M88.4 R172, [R241+0x10900] ;  /* 0x01090000f1ac783b */ /* 0x000eae0000000200 */
[C---:B------:R-:W-:Y:S08]  /*6600*/  HMMA.16816.F32 R20, R164.reuse, R176, R20 ;  /* 0x000000b0a414723c */ /* 0x040ff00000001814 */
[----:B------:R-:W-:Y:S08]  /*6610*/  HMMA.16816.F32 R24, R164, R178, R24 ;  /* 0x000000b2a418723c */ /* 0x000ff00000001818 */
[C---:B-1----:R-:W-:Y:S08]  /*6620*/  HMMA.16816.F32 R4, R180.reuse, R168, R4 ;  /* 0x000000a8b404723c */ /* 0x042ff00000001804 */
[C---:B------:R-:W-:Y:S01]  /*6630*/  HMMA.16816.F32 R8, R180.reuse, R170, R8 ;  /* 0x000000aab408723c */ /* 0x040fe20000001808 */
[----:B------:R-:W1:Y:S07]  /*6640*/  LDSM.16.M88.4 R168, [R241+0x11100] ;  /* 0x01110000f1a8783b */ /* 0x000e6e0000000200 */
[C---:B--2---:R-:W-:Y:S08]  /*6650*/  HMMA.16816.F32 R12, R180.reuse, R172, R12 ;  /* 0x000000acb40c723c */ /* 0x044ff0000000180c */
[C---:B------:R-:W-:Y:S01]  /*6660*/  HMMA.16816.F32 R16, R180.reuse, R174, R16 ;  /* 0x000000aeb410723c */ /* 0x040fe20000001810 */
[----:B------:R-:W2:Y:S07]  /*6670*/  LDSM.16.M88.4 R172, [R238] ;  /* 0x00000000eeac783b */ /* 0x000eae0000000200 */
[C---:B-1----:R-:W-:Y:S08]  /*6680*/  HMMA.16816.F32 R20, R180.reuse, R168, R20 ;  /* 0x000000a8b414723c */ /* 0x042ff00000001814 */
[----:B------:R-:W-:Y:S01]  /*6690*/  HMMA.16816.F32 R24, R180, R170, R24 ;  /* 0x000000aab418723c */ /* 0x000fe20000001818 */
[----:B------:R-:W1:Y:S07]  /*66a0*/  LDSM.16.M88.4 R168, [R238+0x800] ;  /* 0x00080000eea8783b */ /* 0x000e6e0000000200 */
[C---:B--2---:R-:W-:Y:S08]  /*66b0*/  HMMA.16816.F32 R4, R184.reuse, R172, R4 ;  /* 0x000000acb804723c */ /* 0x044ff00000001804 */
[C---:B------:R-:W-:Y:S01]  /*66c0*/  HMMA.16816.F32 R8, R184.reuse, R174, R8 ;  /* 0x000000aeb808723c */ /* 0x040fe20000001808 */
[----:B------:R-:W2:Y:S07]  /*66d0*/  LDSM.16.M88.4 R172, [R238+0x1000] ;  /* 0x00100000eeac783b */ /* 0x000eae0000000200 */
[C---:B-1----:R-:W-:Y:S08]  /*66e0*/  HMMA.16816.F32 R12, R184.reuse, R168, R12 ;  /* 0x000000a8b80c723c */ /* 0x042ff0000000180c */
[C---:B------:R-:W-:Y:S01]  /*66f0*/  HMMA.16816.F32 R16, R184.reuse, R170, R16 ;  /* 0x000000aab810723c */ /* 0x040fe20000001810 */
[----:B------:R-:W1:Y:S07]  /*6700*/  LDSM.16.M88.4 R168, [R135+0x11900] ;  /* 0x0119000087a8783b */ /* 0x000e6e0000000200 */
[C---:B--2---:R-:W-:Y:S08]  /*6710*/  HMMA.16816.F32 R20, R184.reuse, R172, R20 ;  /* 0x000000acb814723c */ /* 0x044ff00000001814 */
[----:B------:R-:W-:Y:S01]  /*6720*/  HMMA.16816.F32 R24, R184, R174, R24 ;  /* 0x000000aeb818723c */ /* 0x000fe20000001818 */
[----:B------:R-:W2:Y:S07]  /*6730*/  LDSM.16.M88.4 R172, [R135+0x12100] ;  /* 0x0121000087ac783b */ /* 0x000eae0000000200 */
        /* <DEDUP_REMOVED lines=8> */
[----:B------:R-:W1:Y:S07]  /*67c0*/  LDSM.16.M88.4 R168, [R250] ;  /* 0x00000000faa8783b */ /* 0x000e6e0000000200 */
[C---:B--2---:R-:W-:Y:S08]  /*67d0*/  HMMA.16816.F32 R4, R192.reuse, R172, R4 ;  /* 0x000000acc004723c */ /* 0x044ff00000001804 */
[C---:B------:R-:W-:Y:S01]  /*67e0*/  HMMA.16816.F32 R8, R192.reuse, R174, R8 ;  /* 0x000000aec008723c */ /* 0x040fe20000001808 */
[----:B------:R-:W2:Y:S07]  /*67f0*/  LDSM.16.M88.4 R172, [R249] ;  /* 0x00000000f9ac783b */ /* 0x000eae0000000200 */
        /* <DEDUP_REMOVED lines=11> */
[----:B------:R-:W2:Y:S07]  /*68b0*/  LDSM.16.M88.4 R172, [R238+0x1800] ;  /* 0x00180000eeac783b */ /* 0x000eae0000000200 */
        /* <DEDUP_REMOVED lines=76> */
[C---:B------:R-:W-:Y:S11]  /*6d80*/  HMMA.16816.F32 R8, R232.reuse, R174, R8 ;  /* 0x000000aee808723c */ /* 0x040ff60000001808 */
[----:B------:R-:W-:Y:S05]  /*6d90*/  @!UPT UIADD3 URZ, URZ, URZ, URZ ;  /* 0x0000003f3f3ff290 */ /* 0x000fea000fffe03f */
[----:B------:R-:W-:Y:S02]  /*6da0*/  FMUL.FTZ R4, R4, c[0x0][0x320] ;  /* 0x0000c80004047a20 */ /* 0x000fe40000410000 */
[----:B------:R-:W-:Y:S02]  /*6db0*/  FMUL.FTZ R5, R5, c[0x0][0x320] ;  /* 0x0000c80005057a20 */ /* 0x000fe40000410000 */
[----:B------:R-:W-:Y:S01]  /*6dc0*/  MUFU.TANH R174, R4 ;  /* 0x0000000400ae7308 */ /* 0x000fe20000002400 */
[----:B------:R-:W-:Y:S02]  /*6dd0*/  FMUL.FTZ R6, R6, c[0x0][0x320] ;  /* 0x0000c80006067a20 */ /* 0x000fe40000410000 */
[----:B------:R-:W-:Y:S01]  /*6de0*/  FMUL.FTZ R7, R7, c[0x0][0x320] ;  /* 0x0000c80007077a20 */ /* 0x000fe20000410000 */
[C---:B-1----:R-:W-:Y:S03]  /*6df0*/  HMMA.16816.F32 R12, R232.reuse, R168, R12 ;  /* 0x000000a8e80c723c */ /* 0x042fe6000000180c */
[----:B------:R-:W-:Y:S03]  /*6e00*/  FMUL.FTZ R9, R9, c[0x0][0x320] ;  /* 0x0000c80009097a20 */ /* 0x000fe60000410000 */
[----:B------:R-:W-:Y:S01]  /*6e10*/  MUFU.TANH R173, R5 ;  /* 0x0000000500ad7308 */ /* 0x000fe20000002400 */
[----:B------:R-:W-:Y:S01]  /*6e20*/  FMUL.FTZ R10, R10, c[0x0][0x320] ;  /* 0x0000c8000a0a7a20 */ /* 0x000fe20000410000 */
[C---:B------:R-:W-:Y:S04]  /*6e30*/  HMMA.16816.F32 R16, R232.reuse, R170, R16 ;  /* 0x000000aae810723c */ /* 0x040fe80000001810 */
[----:B------:R-:W-:Y:S02]  /*6e40*/  FMUL.FTZ R11, R11, c[0x0][0x320] ;  /* 0x0000c8000b0b7a20 */ /* 0x000fe40000410000 */
[----:B------:R-:W-:Y:S02]  /*6e50*/  FMUL.FTZ R8, R8, c[0x0][0x320] ;  /* 0x0000c80008087a20 */ /* 0x000fe40000410000 */
[----:B------:R-:W1:Y:S08]  /*6e60*/  MUFU.TANH R0, R6 ;  /* 0x0000000600007308 */ /* 0x000e700000002400 */
[----:B------:R-:W-:Y:S02]  /*6e70*/  FMUL.FTZ R12, R12, c[0x0][0x320] ;  /* 0x0000c8000c0c7a20 */ /* 0x000fe40000410000 */
[----:B------:R2:W3:Y:S01]  /*6e80*/  MUFU.TANH R179, R7 ;  /* 0x0000000700b37308 */ /* 0x0004e20000002400 */
[----:B------:R-:W-:Y:S02]  /*6e90*/  FMUL.FTZ R13, R13, c[0x0][0x320] ;  /* 0x0000c8000d0d7a20 */ /* 0x000fe40000410000 */
[----:B------:R-:W-:Y:S02]  /*6ea0*/  FMUL.FTZ R14, R14, c[0x0][0x320] ;  /* 0x0000c8000e0e7a20 */ /* 0x000fe40000410000 */
[----:B------:R-:W-:Y:S02]  /*6eb0*/  FMUL.FTZ R15, R15, c[0x0][0x320] ;  /* 0x0000c8000f0f7a20 */ /* 0x000fe40000410000 */
[----:B------:R-:W-:Y:S02]  /*6ec0*/  FMUL.FTZ R19, R19, c[0x0][0x320] ;  /* 0x0000c80013137a20 */ /* 0x000fe40000410000 */
[----:B------:R-:W-:Y:S01]  /*6ed0*/  FMUL.FTZ R18, R18, c[0x0][0x320] ;  /* 0x0000c80012127a20 */ /* 0x000fe20000410000 */
[----:B------:R-:W4:Y:S01]  /*6ee0*/  MUFU.TANH R168, R9 ;  /* 0x0000000900a87308 */ /* 0x000f220000002400 */
[----:B-1----:R-:W-:Y:S09]  /*6ef0*/  STL [R1+0x8], R0 ;  /* 0x0000080001007387 */ /* 0x002ff20000100800 */
[----:B------:R-:W1:Y:S01]  /*6f00*/  MUFU.TANH R178, R10 ;  /* 0x0000000a00b27308 */ /* 0x000e620000002400 */
[----:B--2---:R-:W2:Y:S01]  /*6f10*/  LDSM.16.M88.4 R4, [R238+0x5800] ;  /* 0x00580000ee04783b */ /* 0x004ea20000000200 */
[----:B------:R-:W-:Y:S08]  /*6f20*/  DEPBAR.LE SB0, 0x0 ;  /* 0x000080000000791a */ /* 0x000ff00000000000 */
[----:B------:R-:W1:Y:S01]  /*6f30*/  MUFU.TANH R177, R11 ;  /* 0x0000000b00b17308 */ /* 0x000e620000002400 */
[----:B------:R-:W-:Y:S09]  /*6f40*/  BAR.SYNC.DEFER_BLOCKING 0x0 ;  /* 0x0000000000007b1d */ /* 0x000ff20000010000 */
[----:B------:R5:W1:Y:S10]  /*6f50*/  MUFU.TANH R133, R12 ;  /* 0x0000000c00857308 */ /* 0x000a740000002400 */
[----:B------:R1:W1:Y:S10]  /*6f60*/  MUFU.TANH R132, R13 ;  /* 0x0000000d00847308 */ /* 0x0002740000002400 */
[----:B------:R3:W3:Y:S01]  /*6f70*/  MUFU.TANH R169, R19 ;  /* 0x0000001300a97308 */ /* 0x0006e20000002400 */
[C---:B--2---:R-:W-:Y:S05]  /*6f80*/  HMMA.16816.F32 R20, R232.reuse, R4, R20 ;  /* 0x00000004e814723c */ /* 0x044fea0000001814 */
[----:B-----5:R-:W-:Y:S04]  /*6f90*/  FMUL.FTZ R12, R17, c[0x0][0x320] ;  /* 0x0000c800110c7a20 */ /* 0x020fe80000410000 */
[----:B------:R2:W2:Y:S01]  /*6fa0*/  MUFU.TANH R172, R8 ;  /* 0x0000000800ac7308 */ /* 0x0004a20000002400 */
[----:B------:R-:W-:Y:S03]  /*6fb0*/  HMMA.16816.F32 R24, R232, R6, R24 ;  /* 0x00000006e818723c */ /* 0x000fe60000001818 */
[----:B-1----:R-:W-:Y:S06]  /*6fc0*/  FMUL.FTZ R13, R16, c[0x0][0x320] ;  /* 0x0000c800100d7a20 */ /* 0x002fec0000410000 */
[----:B------:R1:W1:Y:S05]  /*6fd0*/  MUFU.TANH R176, R14 ;  /* 0x0000000e00b07308 */ /* 0x00026a0000002400 */
[----:B------:R-:W-:Y:S05]  /*6fe0*/  FMUL.FTZ R11, R20, c[0x0][0x320] ;  /* 0x0000c800140b7a20 */ /* 0x000fea0000410000 */
[----:B------:R1:W1:Y:S01]  /*6ff0*/  MUFU.TANH R175, R15 ;  /* 0x0000000f00af7308 */ /* 0x0002620000002400 */
[----:B------:R-:W-:Y:S02]  /*7000*/  FMUL.FTZ R10, R21, c[0x0][0x320] ;  /* 0x0000c800150a7a20 */ /* 0x000fe40000410000 */
[----:B------:R-:W-:Y:S02]  /*7010*/  FMUL.FTZ R21, R22, c[0x0][0x320] ;  /* 0x0000c80016157a20 */ /* 0x000fe40000410000 */
[----:B------:R-:W-:Y:S02]  /*7020*/  FMUL.FTZ R20, R23, c[0x0][0x320] ;  /* 0x0000c80017147a20 */ /* 0x000fe40000410000 */
[----:B------:R-:W-:Y:S02]  /*7030*/  FMUL.FTZ R9, R24, c[0x0][0x320] ;  /* 0x0000c80018097a20 */ /* 0x000fe40000410000 */
[----:B---3--:R-:W-:Y:S01]  /*7040*/  FMUL.FTZ R19, R25, c[0x0][0x320] ;  /* 0x0000c80019137a20 */ /* 0x008fe20000410000 */
[----:B------:R-:W3:Y:S01]  /*7050*/  MUFU.TANH R13, R13 ;  /* 0x0000000d000d7308 */ /* 0x000ee20000002400 */
[----:B------:R-:W-:Y:S02]  /*7060*/  FMUL.FTZ R23, R26, c[0x0][0x320] ;  /* 0x0000c8001a177a20 */ /* 0x000fe40000410000 */
[----:B------:R-:W-:Y:S07]  /*7070*/  FMUL.FTZ R22, R27, c[0x0][0x320] ;  /* 0x0000c8001b167a20 */ /* 0x000fee0000410000 */
[----:B------:R-:W1:Y:S10]  /*7080*/  MUFU.TANH R12, R12 ;  /* 0x0000000c000c7308 */ /* 0x000e740000002400 */
[----:B------:R1:W1:Y:S10]  /*7090*/  MUFU.TANH R170, R18 ;  /* 0x0000001200aa7308 */ /* 0x0002740000002400 */
[----:B------:R-:W1:Y:S10]  /*70a0*/  MUFU.TANH R11, R11 ;  /* 0x0000000b000b7308 */ /* 0x000e740000002400 */
[----:B------:R-:W1:Y:S10]  /*70b0*/  MUFU.TANH R10, R10 ;  /* 0x0000000a000a7308 */ /* 0x000e740000002400 */
[----:B------:R-:W1:Y:S10]  /*70c0*/  MUFU.TANH R21, R21 ;  /* 0x0000001500157308 */ /* 0x000e740000002400 */
[----:B------:R-:W1:Y:S10]  /*70d0*/  MUFU.TANH R20, R20 ;  /* 0x0000001400147308 */ /* 0x000e740000002400 */
[----:B------:R-:W1:Y:S10]  /*70e0*/  MUFU.TANH R9, R9 ;  /* 0x0000000900097308 */ /* 0x000e740000002400 */
[----:B------:R-:W1:Y:S10]  /*70f0*/  MUFU.TANH R19, R19 ;  /* 0x0000001300137308 */ /* 0x000e740000002400 */
[----:B------:R-:W1:Y:S10]  /*7100*/  MUFU.TANH R23, R23 ;  /* 0x0000001700177308 */ /* 0x000e740000002400 */
[----:B------:R-:W1:Y:S01]  /*7110*/  MUFU.TANH R22, R22 ;  /* 0x0000001600167308 */ /* 0x000e620000002400 */
[----:B------:R-:W-:-:S05]  /*7120*/  @P0 BRA `(.L_x_348) ;  /* 0x000004e000000947 */ /* 0x000fca0003800000 */
[----:B--234-:R-:W2:Y:S01]  /*7130*/  LDL.64 R24, [R1+0x38] ;  /* 0x0000380001187983 */ /* 0x01cea20000100a00 */
[----:B------:R-:W-:Y:S02]  /*7140*/  UIADD3 UR18, UR8, -0x1, URZ ;  /* 0xffffffff08127890 */ /* 0x000fe4000fffe03f */
[----:B------:R-:W-:Y:S01]  /*7150*/  ULDC.64 UR4, c[0x0][0x1e0] ;  /* 0x0000780000047ab9 */ /* 0x000fe20000000a00 */
[----:B------:R-:W3:Y:S01]  /*7160*/  LDL.64 R6, [R1+0x30] ;  /* 0x0000300001067983 */ /* 0x000ee20000100a00 */
[----:B------:R-:W-:Y:S02]  /*7170*/  USHF.R.S32.HI UR11, URZ, 0x1f, UR18 ;  /* 0x0000001f3f0b7899 */ /* 0x000fe40008011412 */
[----:B------:R-:W-:Y:S01]  /*7180*/  UIMAD.WIDE.U32 UR20, UR18, UR4, URZ ;  /* 0x00000004121472a5 */ /* 0x000fe2000f8e003f */
[----:B------:R-:W4:Y:S01]  /*7190*/  LDL R8, [R1+0x4] ;  /* 0x0000040001087983 */ /* 0x000f220000100800 */
[----:B------:R-:W-:Y:S03]  /*71a0*/  UIMAD UR11, UR11, UR4, URZ ;  /* 0x000000040b0b72a4 */ /* 0x000fe6000f8e023f */
[----:B-1----:R-:W5:Y:S01]  /*71b0*/  LDL R18, [R1+0x50] ;  /* 0x0000500001127983 */ /* 0x002f620000100800 */
[----:B------:R-:W-:Y:S03]  /*71c0*/  UIMAD UR11, UR18, UR5, UR11 ;  /* 0x00000005120b72a4 */ /* 0x000fe6000f8e020b */
[----:B------:R-:W4:Y:S01]  /*71d0*/  LDL R17, [R1+0x2c] ;  /* 0x00002c0001117983 */ /* 0x000f220000100800 */
[----:B------:R-:W-:Y:S02]  /*71e0*/  UIADD3 UR11, UR21, UR11, URZ ;  /* 0x0000000b150b7290 */ /* 0x000fe4000fffe03f */
[----:B------:R-:W-:Y:S01]  /*71f0*/  UIMAD.WIDE.U32 UR20, UR20, 0x30, URZ ;  /* 0x00000030141478a5 */ /* 0x000fe2000f8e003f */
[----:B------:R-:W4:Y:S01]  /*7200*/  LDL R26, [R1+0x28] ;  /* 0x00002800011a7983 */ /* 0x000f220000100800 */
[----:B------:R-:W-:Y:S03]  /*7210*/  UIMAD UR4, UR11, 0x30, URZ ;  /* 0x000000300b0478a4 */ /* 0x000fe6000f8e023f */
[----:B------:R-:W4:Y:S01]  /*7220*/  LDL R16, [R1+0x1c] ;  /* 0x00001c0001107983 */ /* 0x000f220000100800 */
[----:B------:R-:W-:Y:S03]  /*7230*/  UIADD3 UR4, UR21, UR4, URZ ;  /* 0x0000000415047290 */ /* 0x000fe6000fffe03f */
[----:B------:R-:W4:Y:S04]  /*7240*/  LDL R15, [R1+0x18] ;  /* 0x00001800010f7983 */ /* 0x000f280000100800 */
[----:B------:R-:W4:Y:S04]  /*7250*/  LDL R14, [R1+0x14] ;  /* 0x00001400010e7983 */ /* 0x000f280000100800 */
[----:B------:R-:W4:Y:S04]  /*7260*/  LDL R171, [R1+0x10] ;  /* 0x0000100001ab7983 */ /* 0x000f280000100800 */
[----:B------:R-:W1:Y:S04]  /*7270*/  S2R R0, SR_TID.X ;  /* 0x0000000000007919 */ /* 0x000e680000002100 */
[----:B------:R-:W1:Y:S02]  /*7280*/  S2R R3, SR_TID.X ;  /* 0x0000000000037919 */ /* 0x000e640000002100 */
[----:B-1----:R-:W-:Y:S04]  /*7290*/  SHF.R.S32.HI R0, RZ, 0x1f, R0 ;  /* 0x0000001fff007819 */ /* 0x002fe80000011400 */
[----:B------:R-:W-:Y:S04]  /*72a0*/  LEA.HI R0, R0, R3, RZ, 0x3 ;  /* 0x0000000300007211 */ /* 0x000fe800078f18ff */
[----:B------:R-:W-:Y:S04]  /*72b0*/  SHF.R.S32.HI R0, RZ, 0x3, R0 ;  /* 0x00000003ff007819 */ /* 0x000fe80000011400 */
[----:B------:R-:W-:Y:S04]  /*72c0*/  IADD3 R0, -R0, 0x30, RZ ;  /* 0x0000003000007810 */ /* 0x000fe80007ffe1ff */
[C---:B------:R-:W-:Y:S02]  /*72d0*/  ISETP.GE.AND P1, PT, R0.reuse, 0x1, PT ;  /* 0x000000010000780c */ /* 0x040fe40003f26270 */
[----:B------:R-:W-:Y:S11]  /*72e0*/  ISETP.GE.AND P0, PT, R0, 0x21, PT ;  /* 0x000000210000780c */ /* 0x000ff60003f06270 */
[----:B------:R-:W-:Y:S02]  /*72f0*/  @!UPT UIADD3 URZ, URZ, URZ, URZ ;  /* 0x0000003f3f3ff290 */ /* 0x000fe4000fffe03f */
[----:B------:R-:W-:Y:S01]  /*7300*/  VOTEU.ANY UP0, P0 ;  /* 0x00000000003f7886 */ /* 0x000fe20000000100 */
[----:B--2---:R-:W-:Y:S04]  /*7310*/  @P1 IADD3 R0, P2, R24, UR20, RZ ;  /* 0x0000001418001c10 */ /* 0x004fe8000ff5e0ff */
[----:B---3--:R-:W-:Y:S02]  /*7320*/  @P1 IADD3.X R3, R7, UR4, RZ, P2, !PT ;  /* 0x0000000407031c10 */ /* 0x008fe400097fe4ff */
[C---:B------:R-:W-:Y:S04]  /*7330*/  @P1 LEA R4, P2, R0.reuse, c[0x0][0x1c8], 0x1 ;  /* 0x0000720000041a11 */ /* 0x040fe800078408ff */
[----:B------:R-:W-:Y:S02]  /*7340*/  @P1 LEA.HI.X R5, R0, c[0x0][0x1cc], R3, 0x1, P2 ;  /* 0x0000730000051a11 */ /* 0x000fe400010f0c03 */
[----:B-----5:R-:W-:Y:S03]  /*7350*/  @P1 IADD3 R0, P2, R18, UR20, RZ ;  /* 0x0000001412001c10 */ /* 0x020fe6000ff5e0ff */
[----:B------:R-:W-:Y:S01]  /*7360*/  @!PT LDS RZ, [RZ] ;  /* 0x00000000fffff984 */ /* 0x000fe20000000800 */
[----:B------:R-:W-:Y:S01]  /*7370*/  @!PT LDS RZ, [RZ] ;  /* 0x00000000fffff984 */ /* 0x000fe20000000800 */
[----:B------:R-:W-:Y:S01]  /*7380*/  @!PT LDS RZ, [RZ] ;  /* 0x00000000fffff984 */ /* 0x000fe20000000800 */
[----:B----4-:R1:W-:Y:S01]  /*7390*/  @P1 LDGSTS.E.BYPASS.LTC128B.128 [R8+0x10100], [R4.64], !P6 ;  /* 0x1010000004081fae */ /* 0x0103e2000f101d50 */
[----:B------:R-:W-:Y:S02]  /*73a0*/  @P1 IADD3.X R3, R17, UR4, RZ, P2, !PT ;  /* 0x0000000411031c10 */ /* 0x000fe400097fe4ff */
[C---:B-1----:R-:W-:Y:S04]  /*73b0*/  @P1 LEA R4, P2, R0.reuse, c[0x0][0x1c8], 0x1 ;  /* 0x0000720000041a11 */ /* 0x042fe800078408ff */
[----:B------:R-:W-:Y:S02]  /*73c0*/  @P1 LEA.HI.X R5, R0, c[0x0][0x1cc], R3, 0x1, P2 ;  /* 0x0000730000051a11 */ /* 0x000fe400010f0c03 */
[----:B------:R-:W-:Y:S11]  /*73d0*/  LOP3.LUT P2, RZ, R26, 0x1, RZ, 0xc0, !PT ;  /* 0x000000011aff7812 */ /* 0x000ff6000784c0ff */
[----:B------:R-:W-:Y:S02]  /*73e0*/  @!UPT UIADD3 URZ, URZ, URZ, URZ ;  /* 0x0000003f3f3ff290 */ /* 0x000fe4000fffe03f */
[----:B------:R1:W-:Y:S01]  /*73f0*/  @P1 LDGSTS.E.BYPASS.LTC128B.128 [R8+0x11900], [R4.64], !P2 ;  /* 0x1190000004081fae */ /* 0x0003e2000d101d50 */
[----:B------:R-:W-:Y:S04]  /*7400*/  @P1 IADD3 R0, P2, R16, UR20, RZ ;  /* 0x0000001410001c10 */ /* 0x000fe8000ff5e0ff */
        /* <DEDUP_REMOVED lines=10> */
[----:B------:R-:W-:Y:S03]  /*74b0*/  LOP3.LUT P2, RZ, R26, 0x1, RZ, 0xc0, !PT ;  /* 0x000000011aff7812 */ /* 0x000fe6000784c0ff */
[----:B------:R1:W-:Y:S01]  /*74c0*/  @P1 LDGSTS.E.BYPASS.LTC128B.128 [R8+0x14900], [R4.64], !P4 ;  /* 0x1490000004081fae */ /* 0x0003e2000e101d50 */
[----:B------:R-:W-:Y:S04]  /*74d0*/  @P0 IADD3 R0, P1, R24, UR20, RZ ;  /* 0x0000001418000c10 */ /* 0x000fe8000ff3e0ff */
        /* <DEDUP_REMOVED lines=17> */
[----:B------:R-:W-:Y:S05]  /*75f0*/  @P0 LEA.HI.X R5, R0, c[0x0][0x1cc], R3, 0x1, P1 ;  /* 0x0000730000050a11 */ /* 0x000fea00008f0c03 */
[----:B------:R1:W-:Y:S04]  /*7600*/  @P0 LDGSTS.E.BYPASS.LTC128B.128 [R8+0x15900], [R4.64], !P4 ;  /* 0x1590000004080fae */ /* 0x0003e8000e101d50 */
.L_x_348:
[----:B--234-:R-:W2:Y:S01]  /*7610*/  LDL R3, [R1+0x84] ;  /* 0x0000840001037983 */ /* 0x01cea20000100800 */
[----:B------:R-:W-:Y:S02]  /*7620*/  UISETP.NE.AND UP1, UPT, UR14, URZ, UPT ;  /* 0x0000003f0e00728c */ /* 0x000fe4000bf25270 */
[----:B------:R-:W-:Y:S01]  /*7630*/  UIMAD UR4, UR8, -0x30, URZ ;  /* 0xffffffd0080478a4 */ /* 0x000fe2000f8e023f */
[----:B------:R-:W3:Y:S01]  /*7640*/  LDL R24, [R1+0x7c] ;  /* 0x00007c0001187983 */ /* 0x000ee20000100800 */
[----:B------:R-:W-:Y:S02]  /*7650*/  UISETP.NE.AND UP0, UPT, UR13, URZ, UPT ;  /* 0x0000003f0d00728c */ /* 0x000fe4000bf05270 */
[----:B------:R-:W-:Y:S01]  /*7660*/  PLOP3.LUT P1, PT, PT, PT, UP1, 0x80, 0x0 ;  /* 0x000000000000781c */ /* 0x000fe20003f2f018 */
[----:B------:R-:W0:Y:S01]  /*7670*/  LDGDEPBAR ;  /* 0x00000000000079af */ /* 0x000e220000000000 */
[----:B------:R-:W-:Y:S11]  /*7680*/  PLOP3.LUT P0, PT, PT, PT, UP1, 0x80, 0x0 ;  /* 0x000000000000781c */ /* 0x000ff60003f0f018 */
[----:B--2---:R-:W-:Y:S04]  /*7690*/  @P1 IMAD.HI.U32 R0, R3, c[0x0][0x2c8], RZ ;  /* 0x0000b20003001a27 */ /* 0x004fe800078e00ff */
[----:B-1----:R-:W-:Y:S01]  /*76a0*/  IMAD.MOV.U32 R5, RZ, RZ, R3 ;  /* 0x000000ffff057224 */ /* 0x002fe200078e0003 */
[----:B------:R-:W-:Y:S01]  /*76b0*/  @P0 SHF.R.U32.HI R5, RZ, c[0x0][0x2cc], R0 ;  /* 0x0000b300ff050a19 */ /* 0x000fe20000011600 */
[----:B------:R-:W-:Y:S01]  /*76c0*/  IMAD.U32 R0, RZ, RZ, UR4 ;  /* 0x00000004ff007e24 */ /* 0x000fe2000f8e00ff */
[----:B------:R-:W-:Y:S03]  /*76d0*/  PLOP3.LUT P0, PT, PT, PT, UP0, 0x40, 0x0 ;  /* 0x000000000000781c */ /* 0x000fe60003f0e808 */
[----:B------:R-:W1:Y:S01]  /*76e0*/  SHFL.IDX PT, R4, R5, RZ, 0x1c1f ;  /* 0x001c1fff05047589 */ /* 0x000e6200000e0000 */
[----:B---3--:R-:W-:Y:S04]  /*76f0*/  IADD3 R0, -R24, 0x1, R0 ;  /* 0x0000000118007810 */ /* 0x008fe80007ffe100 */
[----:B------:R-:W-:Y:S04]  /*7700*/  IADD3 R0, R0, c[0x0][0x1d0], RZ ;  /* 0x0000740000007a10 */ /* 0x000fe80007ffe0ff */
[----:B------:R-:W-:Y:S04]  /*7710*/  IADD3 R0, R0, -c[0x0][0x168], RZ ;  /* 0x80005a0000007a10 */ /* 0x000fe80007ffe0ff */
[C---:B------:R-:W-:Y:S02]  /*7720*/  IADD3 R7, R0.reuse, c[0x0][0x328], RZ ;  /* 0x0000ca0000077a10 */ /* 0x040fe40007ffe0ff */
[----:B------:R-:W-:Y:S03]  /*7730*/  IADD3 R6, R0, UR7, RZ ;  /* 0x0000000700067c10 */ /* 0x000fe6000fffe0ff */
[----:B-1----:R-:W-:Y:S02]  /*7740*/  IMAD.IADD R3, R7, 0x1, R4 ;  /* 0x0000000107037824 */ /* 0x002fe400078e0204 */
[----:B------:R-:W-:Y:S01]  /*7750*/  IMAD.IADD R0, R4, 0x1, R6 ;  /* 0x0000000104007824 */ /* 0x000fe200078e0206 */
[----:B------:R-:W-:-:S05]  /*7760*/  @P0 BRA `(.L_x_349) ;  /* 0x0000019000000947 */ /* 0x000fca0003800000 */
[----:B------:R-:W-:Y:S01]  /*7770*/  IADD3 R4, R4, c[0x0][0x1d0], RZ ;  /* 0x0000740004047a10 */ /* 0x000fe20007ffe0ff */
[----:B------:R-:W-:Y:S03]  /*7780*/  BSSY B0, `(.L_x_350) ;  /* 0x0000012000007945 */ /* 0x000fe60003800000 */
[----:B------:R-:W-:Y:S04]  /*7790*/  IADD3 R4, R4, -c[0x0][0x168], RZ ;  /* 0x80005a0004047a10 */ /* 0x000fe80007ffe0ff */
[----:B------:R-:W-:Y:S11]  /*77a0*/  ISETP.GT.AND P0, PT, R4, -0x1, PT ;  /* 0xffffffff0400780c */ /* 0x000ff60003f04270 */
[----:B------:R-:W-:Y:S02]  /*77b0*/  @!UPT UIADD3 URZ, URZ, URZ, URZ ;  /* 0x0000003f3f3ff290 */ /* 0x000fe4000fffe03f */
[----:B------:R-:W-:-:S05]  /*77c0*/  @P0 BRA `(.L_x_351) ;  /* 0x0000008000000947 */ /* 0x000fca0003800000 */
[----:B------:R-:W-:Y:S01]  /*77d0*/  LOP3.LUT R4, RZ, R4, RZ, 0x33, !PT ;  /* 0x00000004ff047212 */ /* 0x000fe200078e33ff */
[----:B------:R-:W-:Y:S05]  /*77e0*/  IMAD.MOV.U32 R8, RZ, RZ, c[0x0][0x32c] ;  /* 0x0000cb00ff087624 */ /* 0x000fea00078e00ff */
[----:B------:R-:W-:Y:S11]  /*77f0*/  ISETP.NE.AND P0, PT, R8, 0x1, PT ;  /* 0x000000010800780c */ /* 0x000ff60003f05270 */
[----:B------:R-:W-:Y:S02]  /*7800*/  @!UPT UIADD3 URZ, URZ, URZ, URZ ;  /* 0x0000003f3f3ff290 */ /* 0x000fe4000fffe03f */
[----:B------:R-:W-:Y:S05]  /*7810*/  @P0 IMAD.HI.U32 R8, R4, c[0x0][0x330], RZ ;  /* 0x0000cc0004080a27 */ /* 0x000fea00078e00ff */
[----:B------:R-:W-:Y:S04]  /*7820*/  @P0 SHF.R.U32.HI R4, RZ, c[0x0][0x334], R8 ;  /* 0x0000cd00ff040a19 */ /* 0x000fe80000011608 */
[----:B------:R-:W-:Y:S01]  /*7830*/  LOP3.LUT R4, RZ, R4, RZ, 0x33, !PT ;  /* 0x00000004ff047212 */ /* 0x000fe200078e33ff */
[----:B------:R-:W-:-:S05]  /*7840*/  BRA `(.L_x_352) ;  /* 0x0000005000007947 */ /* 0x000fca0003800000 */
.L_x_351:
[----:B------:R-:W-:Y:S04]  /*7850*/  MOV R8, c[0x0][0x32c] ;  /* 0x0000cb0000087a02 */ /* 0x000fe80000000f00 */
[----:B------:R-:W-:Y:S11]  /*7860*/  ISETP.NE.AND P0, PT, R8, 0x1, PT ;  /* 0x000000010800780c */ /* 0x000ff60003f05270 */
[----:B------:R-:W-:Y:S02]  /*7870*/  @!UPT UIADD3 URZ, URZ, URZ, URZ ;  /* 0x0000003f3f3ff290 */ /* 0x000fe4000fffe03f */
[----:B------:R-:W-:Y:S05]  /*7880*/  @P0 IMAD.HI.U32 R8, R4, c[0x0][0x330], RZ ;  /* 0x0000cc0004080a27 */ /* 0x000fea00078e00ff */
[----:B------:R-:W-:Y:S02]  /*7890*/  @P0 SHF.R.U32.HI R4, RZ, c[0x0][0x334], R8 ;  /* 0x0000cd00ff040a19 */ /* 0x000fe40000011608 */
.L_x_352:
[----:B------:R-:W-:Y:S05]  /*78a0*/  BSYNC B0 ;  /* 0x0000000000007941 */ /* 0x000fea0003800000 */
.L_x_350:
[----:B------:R-:W-:Y:S05]  /*78b0*/  IADD3 R8, -R24, UR4, RZ ;  /* 0x0000000418087c10 */ /* 0x000fea000fffe1ff */
[----:B------:R-:W-:Y:S05]  /*78c0*/  IMAD R4, R4, c[0x0][0x32c], R8 ;  /* 0x0000cb0004047a24 */ /* 0x000fea00078e0208 */
[----:B------:R-:W-:Y:S02]  /*78d0*/  IMNMX R0, R0, R4, !PT ;  /* 0x0000000400007217 */ /* 0x000fe40007800200 */
[----:B------:R-:W-:Y:S04]  /*78e0*/  IADD3 R4, R4, c[0x0][0x32c], RZ ;  /* 0x0000cb0004047a10 */ /* 0x000fe80007ffe0ff */
[----:B------:R-:W-:Y:S02]  /*78f0*/  IMNMX R3, R3, R4, PT ;  /* 0x0000000403037217 */ /* 0x000fe40003800200 */
.L_x_349:
[----:B------:R-:W-:Y:S01]  /*7900*/  UISETP.GE.AND UP1, UPT, UR4, 0x1, UPT ;  /* 0x000000010400788c */ /* 0x000fe2000bf26270 */
[----:B------:R-:W1:Y:S01]  /*7910*/  SHFL.IDX PT, R5, R5, 0x1, 0x1c1f ;  /* 0x003c1f0005057f89 */ /* 0x000e6200000e0000 */
[----:B------:R-:W-:Y:S02]  /*7920*/  UISETP.GE.AND UP0, UPT, UR4, 0x2, UPT ;  /* 0x000000020400788c */ /* 0x000fe4000bf06270 */
[----:B------:R-:W-:Y:S02]  /*7930*/  UP2UR UR20, UPR, URZ, 0x2 ;  /* 0x000000023f147883 */ /* 0x000fe40008000000 */
        /* <DEDUP_REMOVED lines=15> */
[----:B------:R-:W-:Y:S01]  /*7a30*/  UISETP.GE.AND UP3, UPT, UR4, 0x21, UPT ;  /* 0x000000210400788c */ /* 0x000fe2000bf66270 */
[----:B------:R-:W-:Y:S01]  /*7a40*/  FSEL R18, R173, -INF , !P0 ;  /* 0xff800000ad127808 */ /* 0x000fe20004000000 */
[----:B------:R-:W-:Y:S01]  /*7a50*/  UISETP.GE.AND UP2, UPT, UR4, 0x22, UPT ;  /* 0x000000220400788c */ /* 0x000fe2000bf46270 */
[----:B------:R-:W-:Y:S01]  /*7a60*/  PLOP3.LUT P0, PT, PT, PT, UP0, 0x40, 0x0 ;  /* 0x000000000000781c */ /* 0x000fe20003f0e808 */
[----:B------:R-:W-:Y:S01]  /*7a70*/  UISETP.GE.AND UP0, UPT, UR4, 0x11, UPT ;  /* 0x000000110400788c */ /* 0x000fe2000bf06270 */
[C---:B------:R-:W-:Y:S01]  /*7a80*/  ISETP.GT.AND P1, PT, R0.reuse, 0x8, P1 ;  /* 0x000000080000780c */ /* 0x040fe20000f24270 */
[----:B------:R-:W-:Y:S01]  /*7a90*/  UP2UR UR18, UPR, URZ, 0x2 ;  /* 0x000000023f127883 */ /* 0x000fe20008000000 */
[----:B------:R-:W-:Y:S01]  /*7aa0*/  ISETP.GT.AND P0, PT, R0, 0x9, P0 ;  /* 0x000000090000780c */ /* 0x000fe20000704270 */
[----:B------:R-:W-:Y:S01]  /*7ab0*/  UP2UR UR5, UPR, URZ, 0x1 ;  /* 0x000000013f057883 */ /* 0x000fe20008000000 */
[C---:B------:R-:W-:Y:S01]  /*7ac0*/  ISETP.LT.OR P1, PT, R3.reuse, 0x9, P1 ;  /* 0x000000090300780c */ /* 0x040fe20000f21670 */
[----:B------:R-:W-:Y:S01]  /*7ad0*/  UISETP.GE.AND UP1, UPT, UR4, 0x29, UPT ;  /* 0x000000290400788c */ /* 0x000fe2000bf26270 */
[----:B------:R-:W-:Y:S01]  /*7ae0*/  ISETP.LT.OR P0, PT, R3, 0xa, P0 ;  /* 0x0000000a0300780c */ /* 0x000fe20000701670 */
[----:B------:R-:W-:Y:S01]  /*7af0*/  UP2UR UR21, UPR, URZ, 0x40 ;  /* 0x000000403f157883 */ /* 0x000fe20008000000 */
[----:B------:R-:W-:Y:S01]  /*7b00*/  FSEL R17, R172, -INF , !P1 ;  /* 0xff800000ac117808 */ /* 0x000fe20004800000 */
[--C-:B-1----:R-:W-:Y:S01]  /*7b10*/  IMAD.IADD R4, R7, 0x1, R5.reuse ;  /* 0x0000000107047824 */ /* 0x102fe200078e0205 */
[----:B------:R-:W-:Y:S01]  /*7b20*/  PLOP3.LUT P1, PT, PT, PT, UP0, 0x40, 0x0 ;  /* 0x000000000000781c */ /* 0x000fe20003f2e808 */
[----:B------:R-:W-:Y:S01]  /*7b30*/  UISETP.GE.AND UP0, UPT, UR4, 0x2a, UPT ;  /* 0x0000002a0400788c */ /* 0x000fe2000bf06270 */
[----:B------:R-:W-:Y:S02]  /*7b40*/  FSEL R16, R168, -INF , !P0 ;  /* 0xff800000a8107808 */ /* 0x000fe40004000000 */
[----:B------:R-:W-:Y:S01]  /*7b50*/  PLOP3.LUT P0, PT, PT, PT, UP6, 0x40, 0x0 ;  /* 0x000000000000781c */ /* 0x000fe20003f0e868 */
[----:B------:R-:W-:Y:S01]  /*7b60*/  UISETP.NE.AND UP6, UPT, UR13, URZ, UPT ;  /* 0x0000003f0d00728c */ /* 0x000fe2000bfc5270 */
[C---:B------:R-:W-:Y:S02]  /*7b70*/  ISETP.GT.AND P1, PT, R0.reuse, 0x10, P1 ;  /* 0x000000100000780c */ /* 0x040fe40000f24270 */
[----:B------:R-:W-:Y:S02]  /*7b80*/  ISETP.GT.AND P0, PT, R0, 0x11, P0 ;  /* 0x000000110000780c */ /* 0x000fe40000704270 */
[C---:B------:R-:W-:Y:S02]  /*7b90*/  ISETP.LT.OR P1, PT, R3.reuse, 0x11, P1 ;  /* 0x000000110300780c */ /* 0x040fe40000f21670 */
[----:B------:R-:W-:Y:S02]  /*7ba0*/  ISETP.LT.OR P0, PT, R3, 0x12, P0 ;  /* 0x000000120300780c */ /* 0x000fe40000701670 */
[----:B------:R-:W-:Y:S02]  /*7bb0*/  FSEL R15, R133, -INF , !P1 ;  /* 0xff800000850f7808 */ /* 0x000fe40004800000 */
[----:B------:R-:W-:Y:S02]  /*7bc0*/  PLOP3.LUT P1, PT, PT, PT, UP5, 0x40, 0x0 ;  /* 0x000000000000781c */ /* 0x000fe40003f2e858 */
[----:B------:R-:W-:Y:S02]  /*7bd0*/  FSEL R14, R132, -INF , !P0 ;  /* 0xff800000840e7808 */ /* 0x000fe40004000000 */
[----:B------:R-:W-:Y:S02]  /*7be0*/  PLOP3.LUT P0, PT, PT, PT, UP4, 0x40, 0x0 ;  /* 0x000000000000781c */ /* 0x000fe40003f0e848 */
        /* <DEDUP_REMOVED lines=19> */
[----:B------:R-:W-:Y:S01]  /*7d20*/  ISETP.LT.OR P1, PT, R3, 0x2a, P0 ;  /* 0x0000002a0300780c */ /* 0x000fe20000721670 */
[----:B------:R-:W-:Y:S01]  /*7d30*/  IMAD.IADD R3, R6, 0x1, R5 ;  /* 0x0000000106037824 */ /* 0x000fe200078e0205 */
[----:B------:R-:W-:Y:S01]  /*7d40*/  PLOP3.LUT P0, PT, PT, PT, UP6, 0x40, 0x0 ;  /* 0x000000000000781c */ /* 0x000fe20003f0e868 */
[----:B------:R-:W-:Y:S01]  /*7d50*/  UISETP.NE.AND UP6, UPT, UR21, URZ, UPT ;  /* 0x0000003f1500728c */ /* 0x000fe2000bfc5270 */
[----:B------:R-:W-:Y:S02]  /*7d60*/  FSEL R9, R9, -INF , !P2 ;  /* 0xff80000009097808 */ /* 0x000fe40005000000 */
[----:B------:R-:W-:Y:S09]  /*7d70*/  FSEL R6, R19, -INF , !P1 ;  /* 0xff80000013067808 */ /* 0x000ff20004800000 */
        /* <DEDUP_REMOVED lines=15> */
.L_x_355:
[----:B------:R-:W-:Y:S04]  /*7e70*/  MOV R5, c[0x0][0x32c] ;  /* 0x0000cb0000057a02 */ /* 0x000fe80000000f00 */
[----:B------:R-:W-:Y:S11]  /*7e80*/  ISETP.NE.AND P0, PT, R5, 0x1, PT ;  /* 0x000000010500780c */ /* 0x000ff60003f05270 */
[----:B------:R-:W-:Y:S02]  /*7e90*/  @!UPT UIADD3 URZ, URZ, URZ, URZ ;  /* 0x0000003f3f3ff290 */ /* 0x000fe4000fffe03f */
[----:B------:R-:W-:Y:S05]  /*7ea0*/  @P0 IMAD.HI.U32 R5, R0, c[0x0][0x330], RZ ;  /* 0x0000cc0000050a27 */ /* 0x000fea00078e00ff */
[----:B------:R-:W-:Y:S02]  /*7eb0*/  @P0 SHF.R.U32.HI R0, RZ, c[0x0][0x334], R5 ;  /* 0x0000cd00ff000a19 */ /* 0x000fe40000011605 */
.L_x_356:
[----:B------:R-:W-:Y:S05]  /*7ec0*/  BSYNC B0 ;  /* 0x0000000000007941 */ /* 0x000fea0003800000 */
.L_x_354:
[----:B------:R-:W-:Y:S05]  /*7ed0*/  IADD3 R5, -R24, UR4, RZ ;  /* 0x0000000418057c10 */ /* 0x000fea000fffe1ff */
[----:B------:R-:W-:Y:S05]  /*7ee0*/  IMAD R0, R0, c[0x0][0x32c], R5 ;  /* 0x0000cb0000007a24 */ /* 0x000fea00078e0205 */
[----:B------:R-:W-:Y:S02]  /*7ef0*/  IMNMX R3, R3, R0, !PT ;  /* 0x0000000003037217 */ /* 0x000fe40007800200 */
[----:B------:R-:W-:Y:S04]  /*7f00*/  IADD3 R0, R0, c[0x0][0x32c], RZ ;  /* 0x0000cb0000007a10 */ /* 0x000fe80007ffe0ff */
[----:B------:R-:W-:Y:S02]  /*7f10*/  IMNMX R4, R4, R0, PT ;  /* 0x0000000004047217 */ /* 0x000fe40003800200 */
.L_x_353:
[----:B------:R-:W2:Y:S01]  /*7f20*/  LDL.LU R5, [R1+0x8] ;  /* 0x0000080001057983 */ /* 0x000ea20000300800 */
[----:B------:R-:W-:Y:S01]  /*7f30*/  FMNMX.FTZ R133, R8, R2, !PT ;  /* 0x0000000208857209 */ /* 0x000fe20007810000 */
[----:B------:R-:W-:Y:S02]  /*7f40*/  UP2UR UR4, UPR, URZ, 0x10 ;  /* 0x000000103f047883 */ /* 0x000fe40008000000 */
[----:B------:R-:W-:Y:S01]  /*7f50*/  UISETP.NE.AND UP4, UPT, UR20, URZ, UPT ;  /* 0x0000003f1400728c */ /* 0x000fe2000bf85270 */
[----:B------:R-:W-:Y:S01]  /*7f60*/  FMNMX.FTZ R133, R18, R133, !PT ;  /* 0x0000008512857209 */ /* 0x000fe20007810000 */
[----:B------:R-:W-:Y:S02]  /*7f70*/  UP2UR UR20, UPR, URZ, 0x8 ;  /* 0x000000083f147883 */ /* 0x000fe40008000000 */
[----:B------:R-:W-:Y:S01]  /*7f80*/  UISETP.NE.AND UP3, UPT, UR19, URZ, UPT ;  /* 0x0000003f1300728c */ /* 0x000fe2000bf65270 */
[----:B------:R-:W-:Y:S01]  /*7f90*/  FMNMX.FTZ R133, R17, R133, !PT ;  /* 0x0000008511857209 */ /* 0x000fe20007810000 */
[----:B------:R-:W-:Y:S02]  /*7fa0*/  UP2UR UR19, UPR, URZ, 0x4 ;  /* 0x000000043f137883 */ /* 0x000fe40008000000 */
[----:B------:R-:W-:Y:S01]  /*7fb0*/  UISETP.NE.AND UP2, UPT, UR18, URZ, UPT ;  /* 0x0000003f1200728c */ /* 0x000fe2000bf45270 */
[----:B------:R-:W-:Y:S01]  /*7fc0*/  FMNMX.FTZ R133, R16, R133, !PT ;  /* 0x0000008510857209 */ /* 0x000fe20007810000 */
[----:B------:R-:W-:Y:S01]  /*7fd0*/  UP2UR UR18, UPR, URZ, 0x2 ;  /* 0x000000023f127883 */ /* 0x000fe20008000000 */
[----:B------:R-:W-:Y:S01]  /*7fe0*/  PLOP3.LUT P2, PT, PT, PT, UP3, 0x40, 0x0 ;  /* 0x000000000000781c */ /* 0x000fe20003f4e838 */
[----:B------:R-:W-:Y:S01]  /*7ff0*/  UISETP.NE.AND UP1, UPT, UR11, URZ, UPT ;  /* 0x0000003f0b00728c */ /* 0x000fe2000bf25270 */
[----:B------:R-:W-:Y:S01]  /*8000*/  FMNMX.FTZ R133, R15, R133, !PT ;  /* 0x000000850f857209 */ /* 0x000fe20007810000 */
[----:B------:R-:W-:Y:S01]  /*8010*/  UP2UR UR11, UPR, URZ, 0x1 ;  /* 0x000000013f0b7883 */ /* 0x000fe20008000000 */
[----:B------:R-:W-:Y:S01]  /*8020*/  PLOP3.LUT P1, PT, PT, PT, UP2, 0x40, 0x0 ;  /* 0x000000000000781c */ /* 0x000fe20003f2e828 */
[----:B------:R-:W-:Y:S01]  /*8030*/  UISETP.NE.AND UP0, UPT, UR5, URZ, UPT ;  /* 0x0000003f0500728c */ /* 0x000fe2000bf05270 */
[----:B------:R-:W-:Y:S01]  /*8040*/  FMNMX.FTZ R133, R14, R133, !PT ;  /* 0x000000850e857209 */ /* 0x000fe20007810000 */
[----:B------:R-:W-:Y:S02]  /*8050*/  UISETP.NE.AND UP3, UPT, UR20, URZ, UPT ;  /* 0x0000003f1400728c */ /* 0x000fe4000bf65270 */
[----:B------:R-:W-:Y:S01]  /*8060*/  UISETP.NE.AND UP2, UPT, UR19, URZ, UPT ;  /* 0x0000003f1300728c */ /* 0x000fe2000bf45270 */
        /* <DEDUP_REMOVED lines=9> */
[----:B-1----:R-:W-:Y:S04]  /*8100*/  FMNMX.FTZ R133, R133, R0, !PT ;  /* 0x0000000085857209 */ /* 0x002fe80007810000 */
[C---:B------:R-:W-:Y:S04]  /*8110*/  FSETP.NEU.FTZ.AND P0, PT, R133.reuse, -INF , PT ;  /* 0xff8000008500780b */ /* 0x040fe80003f1d000 */
[C---:B------:R-:W-:Y:S05]  /*8120*/  FSEL R0, R133.reuse, RZ, P0 ;  /* 0x000000ff85007208 */ /* 0x040fea0000000000 */
[----:B------:R-:W-:Y:S02]  /*8130*/  FADD.FTZ R0, -R0, R2 ;  /* 0x0000000200007221 */ /* 0x000fe40000010100 */
[----:B------:R-:W-:Y:S02]  /*8140*/  FMUL.FTZ R2, R133, c[0x0][0x2d0] ;  /* 0x0000b40085027a20 */ /* 0x000fe40000410000 */
[----:B------:R-:W-:Y:S03]  /*8150*/  FMUL.FTZ R0, R0, c[0x0][0x2d0] ;  /* 0x0000b40000007a20 */ /* 0x000fe60000410000 */
[----:B------:R-:W-:Y:S02]  /*8160*/  FSEL R2, R2, RZ, P0 ;  /* 0x000000ff02027208 */ /* 0x000fe40000000000 */
[----:B------:R-:W-:Y:S01]  /*8170*/  PLOP3.LUT P0, PT, PT, PT, UP4, 0x40, 0x0 ;  /* 0x000000000000781c */ /* 0x000fe20003f0e848 */
[----:B------:R-:W-:Y:S02]  /*8180*/  UISETP.NE.AND UP4, UPT, UR4, URZ, UPT ;  /* 0x0000003f0400728c */ /* 0x000fe4000bf85270 */
[--C-:B------:R-:W-:Y:S01]  /*8190*/  FFMA.FTZ R26, R6, c[0x0][0x2d0], -R2.reuse ;  /* 0x0000b400061a7a23 */ /* 0x100fe20000010802 */
[----:B------:R-:W-:Y:S01]  /*81a0*/  ISETP.GT.AND P0, PT, R3, RZ, P0 ;  /* 0x000000ff0300720c */ /* 0x000fe20000704270 */
[--C-:B------:R-:W-:Y:S02]  /*81b0*/  FFMA.FTZ R24, R10, c[0x0][0x2d0], -R2.reuse ;  /* 0x0000b4000a187a23 */ /* 0x100fe40000010802 */
[--C-:B------:R-:W-:Y:S01]  /*81c0*/  FFMA.FTZ R27, R13, c[0x0][0x2d0], -R2.reuse ;  /* 0x0000b4000d1b7a23 */ /* 0x100fe20000010802 */
[----:B------:R-:W-:Y:S01]  /*81d0*/  ISETP.LT.OR P0, PT, R4, 0x1, P0 ;  /* 0x000000010400780c */ /* 0x000fe20000701670 */
[--C-:B------:R-:W-:Y:S02]  /*81e0*/  FFMA.FTZ R19, R11, c[0x0][0x2d0], -R2.reuse ;  /* 0x0000b4000b137a23 */ /* 0x100fe40000010802 */
        /* <DEDUP_REMOVED lines=8> */
[----:B------:R-:W-:Y:S05]  /*8270*/  FFMA.FTZ R174, R12, c[0x0][0x2d0], -R2 ;  /* 0x0000b4000cae7a23 */ /* 0x000fea0000010802 */
[----:B------:R-:W1:Y:S10]  /*8280*/  MUFU.EX2 R2, R0 ;  /* 0x0000000000027308 */ /* 0x000e740000000800 */
[----:B------:R-:W3:Y:S10]  /*8290*/  MUFU.EX2 R18, R18 ;  /* 0x0000001200127308 */ /* 0x000ef40000000800 */
[----:B------:R-:W-:Y:S01]  /*82a0*/  MUFU.EX2 R17, R17 ;  /* 0x0000001100117308 */ /* 0x000fe20000000800 */
[C---:B-1----:R-:W-:Y:S01]  /*82b0*/  FMUL.FTZ R9, R2.reuse, R153 ;  /* 0x0000009902097220 */ /* 0x042fe20000410000 */
[----:B------:R-:W-:Y:S01]  /*82c0*/  MOV R153, R25 ;  /* 0x0000001900997202 */ /* 0x000fe20000000f00 */
[C---:B------:R-:W-:Y:S02]  /*82d0*/  FMUL.FTZ R25, R2.reuse, R137 ;  /* 0x0000008902197220 */ /* 0x040fe40000410000 */
[C---:B------:R-:W-:Y:S01]  /*82e0*/  FMUL.FTZ R12, R2.reuse, R148 ;  /* 0x00000094020c7220 */ /* 0x040fe20000410000 */
[----:B------:R-:W-:Y:S04]  /*82f0*/  MOV R148, R15 ;  /* 0x0000000f00947202 */ /* 0x000fe80000000f00 */
[----:B------:R-:W1:Y:S01]  /*8300*/  MUFU.EX2 R16, R16 ;  /* 0x0000001000107308 */ /* 0x000e620000000800 */
[C---:B------:R-:W-:Y:S02]  /*8310*/  FMUL.FTZ R13, R2.reuse, R149 ;  /* 0x00000095020d7220 */ /* 0x040fe40000410000 */
[----:B------:R-:W-:Y:S01]  /*8320*/  FMUL.FTZ R28, R2, R28 ;  /* 0x0000001c021c7220 */ /* 0x000fe20000410000 */
[----:B---3--:R-:W-:Y:S01]  /*8330*/  F2FP.PACK_AB R168, R18, R8 ;  /* 0x0000000812a8723e */ /* 0x008fe200000000ff */
        /* <DEDUP_REMOVED lines=51> */
[----:B------:R-:W-:Y:S01]  /*8670*/  FMUL.FTZ R129, R2, R129 ;  /* 0x0000008102817220 */ /* 0x000fe20000410000 */
[----:B--2---:R-:W-:Y:S02]  /*8680*/  FSEL R6, R5, -INF , !P0 ;  /* 0xff80000005067808 */ /* 0x004fe40004000000 */
[----:B------:R-:W2:Y:S01]  /*8690*/  LDL.LU R5, [R1+0x20] ;  /* 0x0000200001057983 */ /* 0x000ea20000300800 */
[----:B------:R-:W-:Y:S02]  /*86a0*/  ISETP.GT.AND P0, PT, R3, 0x1, P2 ;  /* 0x000000010300780c */ /* 0x000fe40001704270 */
[----:B------:R-:W-:Y:S01]  /*86b0*/  PLOP3.LUT P2, PT, PT, PT, UP1, 0x40, 0x0 ;  /* 0x000000000000781c */ /* 0x000fe20003f4e818 */
[----:B------:R-:W-:Y:S01]  /*86c0*/  UISETP.NE.AND UP1, UPT, UR18, URZ, UPT ;  /* 0x0000003f1200728c */ /* 0x000fe2000bf25270 */
[C---:B------:R-:W-:Y:S04]  /*86d0*/  ISETP.LT.OR P0, PT, R4.reuse, 0x2, P0 ;  /* 0x000000020400780c */ /* 0x040fe80000701670 */
[----:B------:R-:W-:Y:S02]  /*86e0*/  FSEL R7, R179, -INF , !P0 ;  /* 0xff800000b3077808 */ /* 0x000fe40004000000 */
[C---:B------:R-:W-:Y:S02]  /*86f0*/  ISETP.GT.AND P0, PT, R3.reuse, 0x8, P1 ;  /* 0x000000080300780c */ /* 0x040fe40000f04270 */
[----:B------:R-:W-:Y:S01]  /*8700*/  PLOP3.LUT P1, PT, PT, PT, UP0, 0x40, 0x0 ;  /* 0x000000000000781c */ /* 0x000fe20003f2e808 */
[----:B------:R-:W-:Y:S01]  /*8710*/  UISETP.NE.AND UP0, UPT, UR11, URZ, UPT ;  /* 0x0000003f0b00728c */ /* 0x000fe2000bf05270 */
[----:B------:R-:W-:Y:S04]  /*8720*/  ISETP.LT.OR P0, PT, R4, 0x9, P0 ;  /* 0x000000090400780c */ /* 0x000fe80000701670 */
[----:B------:R-:W-:Y:S02]  /*8730*/  FSEL R10, R178, -INF , !P0 ;  /* 0xff800000b20a7808 */ /* 0x000fe40004000000 */
[----:B------:R-:W-:Y:S02]  /*8740*/  ISETP.GT.AND P0, PT, R3, 0x9, P2 ;  /* 0x000000090300780c */ /* 0x000fe40001704270 */
[----:B------:R-:W-:Y:S02]  /*8750*/  PLOP3.LUT P2, PT, PT, PT, UP6, 0x40, 0x0 ;  /* 0x000000000000781c */ /* 0x000fe40003f4e868 */
[C---:B------:R-:W-:Y:S04]  /*8760*/  ISETP.LT.OR P0, PT, R4.reuse, 0xa, P0 ;  /* 0x0000000a0400780c */ /* 0x040fe80000701670 */
[----:B------:R-:W-:Y:S02]  /*8770*/  FSEL R171, R177, -INF , !P0 ;  /* 0xff800000b1ab7808 */ /* 0x000fe40004000000 */
[C---:B------:R-:W-:Y:S02]  /*8780*/  ISETP.GT.AND P0, PT, R3.reuse, 0x10, P1 ;  /* 0x000000100300780c */ /* 0x040fe40000f04270 */
[----:B------:R-:W-:Y:S02]  /*8790*/  PLOP3.LUT P1, PT, PT, PT, UP5, 0x40, 0x0 ;  /* 0x000000000000781c */ /* 0x000fe40003f2e858 */
[----:B------:R-:W-:Y:S02]  /*87a0*/  ISETP.LT.OR P0, PT, R4, 0x11, P0 ;  /* 0x000000110400780c */ /* 0x000fe40000701670 */
[C---:B------:R-:W-:Y:S02]  /*87b0*/  ISETP.GT.AND P1, PT, R3.reuse, 0x18, P1 ;  /* 0x000000180300780c */ /* 0x040fe40000f24270 */
[----:B------:R-:W-:Y:S02]  /*87c0*/  FSEL R176, R176, -INF , !P0 ;  /* 0xff800000b0b07808 */ /* 0x000fe40004000000 */
[----:B------:R-:W-:Y:S02]  /*87d0*/  ISETP.LT.OR P1, PT, R4, 0x19, P1 ;  /* 0x000000190400780c */ /* 0x000fe40000f21670 */
[C---:B------:R-:W-:Y:S02]  /*87e0*/  ISETP.GT.AND P0, PT, R3.reuse, 0x11, P2 ;  /* 0x000000110300780c */ /* 0x040fe40001704270 */
[----:B------:R-:W-:Y:S02]  /*87f0*/  FSEL R172, R170, -INF , !P1 ;  /* 0xff800000aaac7808 */ /* 0x000fe40004800000 */
[----:B------:R-:W-:Y:S02]  /*8800*/  PLOP3.LUT P1, PT, PT, PT, UP3, 0x40, 0x0 ;  /* 0x000000000000781c */ /* 0x000fe40003f2e838 */
[C---:B------:R-:W-:Y:S02]  /*8810*/  ISETP.LT.OR P0, PT, R4.reuse, 0x12, P0 ;  /* 0x000000120400780c */ /* 0x040fe40000701670 */
[----:B------:R-:W-:Y:S02]  /*8820*/  ISETP.GT.AND P1, PT, R3, 0x20, P1 ;  /* 0x000000200300780c */ /* 0x000fe40000f24270 */
[----:B------:R-:W-:Y:S02]  /*8830*/  FSEL R175, R175, -INF , !P0 ;  /* 0xff800000afaf7808 */ /* 0x000fe40004000000 */
[----:B------:R-:W-:Y:S02]  /*8840*/  ISETP.LT.OR P1, PT, R4, 0x21, P1 ;  /* 0x000000210400780c */ /* 0x000fe40000f21670 */
[----:B------:R-:W-:Y:S02]  /*8850*/  PLOP3.LUT P0, PT, PT, PT, UP4, 0x40, 0x0 ;  /* 0x000000000000781c */ /* 0x000fe40003f0e848 */
[----:B------:R-:W-:Y:S01]  /*8860*/  FSEL R178, R21, -INF , !P1 ;  /* 0xff80000015b27808 */ /* 0x000fe20004800000 */
[----:B------:R-:W-:Y:S01]  /*8870*/  FMUL.FTZ R21, R2, R141 ;  /* 0x0000008d02157220 */ /* 0x000fe20000410000 */
[C---:B------:R-:W-:Y:S01]  /*8880*/  ISETP.GT.AND P0, PT, R3.reuse, 0x19, P0 ;  /* 0x000000190300780c */ /* 0x040fe20000704270 */
[----:B------:R-:W3:Y:S01]  /*8890*/  LDL.LU R141, [R1+0x24] ;  /* 0x00002400018d7983 */ /* 0x000ee20000300800 */
[----:B------:R-:W-:Y:S02]  /*88a0*/  PLOP3.LUT P1, PT, PT, PT, UP1, 0x40, 0x0 ;  /* 0x000000000000781c */ /* 0x000fe40003f2e818 */
[C---:B------:R-:W-:Y:S02]  /*88b0*/  ISETP.LT.OR P0, PT, R4.reuse, 0x1a, P0 ;  /* 0x0000001a0400780c */ /* 0x040fe40000701670 */
[----:B------:R-:W-:Y:S02]  /*88c0*/  ISETP.GT.AND P1, PT, R3, 0x28, P1 ;  /* 0x000000280300780c */ /* 0x000fe40000f24270 */
[----:B------:R-:W-:Y:S02]  /*88d0*/  FSEL R173, R169, -INF , !P0 ;  /* 0xff800000a9ad7808 */ /* 0x000fe40004000000 */
[----:B------:R-:W-:Y:S02]  /*88e0*/  PLOP3.LUT P0, PT, PT, PT, UP2, 0x40, 0x0 ;  /* 0x000000000000781c */ /* 0x000fe40003f0e828 */
[C---:B------:R-:W-:Y:S02]  /*88f0*/  ISETP.LT.OR P1, PT, R4.reuse, 0x29, P1 ;  /* 0x000000290400780c */ /* 0x040fe40000f21670 */
[----:B------:R-:W-:Y:S02]  /*8900*/  ISETP.GT.AND P0, PT, R3, 0x21, P0 ;  /* 0x000000210300780c */ /* 0x000fe40000704270 */
[----:B------:R-:W-:Y:S02]  /*8910*/  FSEL R177, R23, -INF , !P1 ;  /* 0xff80000017b17808 */ /* 0x000fe40004800000 */
[----:B------:R-:W-:Y:S02]  /*8920*/  ISETP.LT.OR P0, PT, R4, 0x22, P0 ;  /* 0x000000220400780c */ /* 0x000fe40000701670 */
[----:B-1----:R-:W-:Y:S02]  /*8930*/  F2FP.PACK_AB R170, R16, R17 ;  /* 0x0000001110aa723e */ /* 0x002fe400000000ff */
[----:B------:R-:W-:Y:S01]  /*8940*/  FSEL R179, R20, -INF , !P0 ;  /* 0xff80000014b37808 */ /* 0x000fe20004000000 */
[----:B------:R-:W-:Y:S01]  /*8950*/  FMUL.FTZ R20, R2, R140 ;  /* 0x0000008c02147220 */ /* 0x000fe20000410000 */
[----:B------:R-:W-:Y:S01]  /*8960*/  PLOP3.LUT P0, PT, PT, PT, UP0, 0x40, 0x0 ;  /* 0x000000000000781c */ /* 0x000fe20003f0e808 */
[----:B------:R-:W-:Y:S01]  /*8970*/  UISETP.GT.AND UP0, UPT, UR8, UR10, UPT ;  /* 0x0000000a0800728c */ /* 0x000fe2000bf04270 */
[----:B------:R-:W-:Y:S01]  /*8980*/  MOV R140, R19 ;  /* 0x00000013008c7202 */ /* 0x000fe20000000f00 */
[----:B------:R-:W-:Y:S01]  /*8990*/  UIADD3 UR8, UR8, -0x1, URZ ;  /* 0xffffffff08087890 */ /* 0x000fe2000fffe03f */
[----:B------:R-:W-:Y:S04]  /*89a0*/  ISETP.GT.AND P0, PT, R3, 0x29, P0 ;  /* 0x000000290300780c */ /* 0x000fe80000704270 */
[----:B------:R-:W-:Y:S04]  /*89b0*/  ISETP.LT.OR P0, PT, R4, 0x2a, P0 ;  /* 0x0000002a0400780c */ /* 0x000fe80000701670 */
[----:B------:R-:W-:Y:S01]  /*89c0*/  FSEL R132, R22, -INF , !P0 ;  /* 0xff80000016847808 */ /* 0x000fe20004000000 */
[C---:B--2---:R-:W-:Y:S02]  /*89d0*/  FFMA.FTZ R0, R2.reuse, R5, R8 ;  /* 0x0000000502007223 */ /* 0x044fe40000010008 */
[----:B------:R-:W-:Y:S01]  /*89e0*/  FMUL.FTZ R8, R2, R152 ;  /* 0x0000009802087220 */ /* 0x000fe20000410000 */
[----:B------:R-:W-:Y:S01]  /*89f0*/  MOV R152, R24 ;  /* 0x0000001800987202 */ /* 0x000fe20000000f00 */
[----:B------:R-:W-:Y:S01]  /*8a00*/  FADD.FTZ R4, R18, R0 ;  /* 0x0000000012047221 */ /* 0x000fe20000010000 */
[----:B------:R-:W-:Y:S01]  /*8a10*/  FMNMX.FTZ R0, R6, R134, !PT ;  /* 0x0000008606007209 */ /* 0x000fe20007810000 */
[C---:B------:R-:W-:Y:S02]  /*8a20*/  FMUL.FTZ R24, R2.reuse, R136 ;  /* 0x0000008802187220 */ /* 0x040fe40000410000 */
[----:B------:R-:W-:Y:S01]  /*8a30*/  FMUL.FTZ R5, R2, R157 ;  /* 0x0000009d02057220 */ /* 0x000fe20000410000 */
[----:B------:R-:W-:Y:S01]  /*8a40*/  FMNMX.FTZ R0, R7, R0, !PT ;  /* 0x0000000007007209 */ /* 0x000fe20007810000 */
[----:B------:R-:W-:Y:S01]  /*8a50*/  MUFU.EX2 R152, R152 ;  /* 0x0000009800987308 */ /* 0x000fe20000000800 */
        /* <DEDUP_REMOVED lines=14> */
[----:B-1----:R-:W-:Y:S01]  /*8b40*/  FMNMX.FTZ R3, R0, R3, !PT ;  /* 0x0000000300037209 */ /* 0x002fe20007810000 */
[----:B------:R-:W-:Y:S02]  /*8b50*/  FADD.FTZ R0, R17, R4 ;  /* 0x0000000411007221 */ /* 0x000fe40000010000 */
[----:B------:R-:W-:Y:S01]  /*8b60*/  FMUL.FTZ R4, R2, R156 ;  /* 0x0000009c02047220 */ /* 0x000fe20000410000 */
[C---:B------:R-:W-:Y:S01]  /*8b70*/  FSETP.NEU.FTZ.AND P0, PT, R3.reuse, -INF , PT ;  /* 0xff8000000300780b */ /* 0x040fe20003f1d000 */
[----:B------:R-:W-:Y:S01]  /*8b80*/  FADD.FTZ R11, R16, R0 ;  /* 0x00000000100b7221 */ /* 0x000fe20000010000 */
[----:B------:R-:W-:Y:S01]  /*8b90*/  MOV R156, R27 ;  /* 0x0000001b009c7202 */ /* 0x000fe20000000f00 */
[C---:B------:R-:W-:Y:S01]  /*8ba0*/  FMUL.FTZ R16, R2.reuse, R144 ;  /* 0x0000009002107220 */ /* 0x040fe20000410000 */
[C---:B------:R-:W-:Y:S01]  /*8bb0*/  FSEL R0, R3.reuse, RZ, P0 ;  /* 0x000000ff03007208 */ /* 0x040fe20000000000 */
[----:B------:R-:W-:Y:S01]  /*8bc0*/  FMUL.FTZ R17, R2, R145 ;  /* 0x0000009102117220 */ /* 0x000fe20000410000 */
[----:B------:R-:W-:Y:S02]  /*8bd0*/  MOV R145, R26 ;  /* 0x0000001a00917202 */ /* 0x000fe40000000f00 */
[----:B------:R-:W-:Y:S01]  /*8be0*/  MOV R149, R11 ;  /* 0x0000000b00957202 */ /* 0x000fe20000000f00 */
[----:B------:R-:W-:Y:S01]  /*8bf0*/  FADD.FTZ R0, -R0, R134 ;  /* 0x0000008600007221 */ /* 0x000fe20000010100 */
[----:B------:R-:W-:Y:S01]  /*8c00*/  MUFU.EX2 R156, R156 ;  /* 0x0000009c009c7308 */ /* 0x000fe20000000800 */
[----:B------:R-:W-:Y:S02]  /*8c10*/  FMUL.FTZ R134, R3, c[0x0][0x2d0] ;  /* 0x0000b40003867a20 */ /* 0x000fe40000410000 */
[----:B------:R-:W-:Y:S03]  /*8c20*/  FMUL.FTZ R0, R0, c[0x0][0x2d0] ;  /* 0x0000b40000007a20 */ /* 0x000fe60000410000 */
[----:B------:R-:W-:Y:S02]  /*8c30*/  FSEL R134, R134, RZ, P0 ;  /* 0x000000ff86867208 */ /* 0x000fe40000000000 */
[----:B------:R-:W-:Y:S02]  /*8c40*/  PLOP3.LUT P0, PT, PT, PT, UP0, 0x80, 0x0 ;  /* 0x000000000000781c */ /* 0x000fe40003f0f008 */
[----:B------:R-:W1:Y:S01]  /*8c50*/  MUFU.EX2 R0, R0 ;  /* 0x0000000000007308 */ /* 0x000e620000000800 */
[--C-:B------:R-:W-:Y:S02]  /*8c60*/  FFMA.FTZ R169, R6, c[0x0][0x2d0], -R134.reuse ;  /* 0x0000b40006a97a23 */ /* 0x100fe40000010886 */
[--C-:B------:R-:W-:Y:S02]  /*8c70*/  FFMA.FTZ R7, R7, c[0x0][0x2d0], -R134.reuse ;  /* 0x0000b40007077a23 */ /* 0x100fe40000010886 */
[--C-:B------:R-:W-:Y:S05]  /*8c80*/  FFMA.FTZ R2, R10, c[0x0][0x2d0], -R134.reuse ;  /* 0x0000b4000a027a23 */ /* 0x100fea0000010886 */
[----:B------:R-:W3:Y:S10]  /*8c90*/  MUFU.EX2 R169, R169 ;  /* 0x000000a900a97308 */ /* 0x000ef40000000800 */
[----:B------:R-:W2:Y:S01]  /*8ca0*/  MUFU.EX2 R144, R7 ;  /* 0x0000000700907308 */ /* 0x000ea20000000800 */
[C---:B-1----:R-:W-:Y:S02]  /*8cb0*/  FMUL.FTZ R26, R0.reuse, R138 ;  /* 0x0000008a001a7220 */ /* 0x042fe40000410000 */
[C---:B------:R-:W-:Y:S02]  /*8cc0*/  FMUL.FTZ R27, R0.reuse, R139 ;  /* 0x0000008b001b7220 */ /* 0x040fe40000410000 */
[----:B------:R-:W1:Y:S01]  /*8cd0*/  LDSM.16.MT88.4 R136, [R236+0x100] ;  /* 0x00010000ec88783b */ /* 0x000e620000004200 */
[C---:B------:R-:W-:Y:S02]  /*8ce0*/  FMUL.FTZ R11, R0.reuse, R155 ;  /* 0x0000009b000b7220 */ /* 0x040fe40000410000 */
[C---:B------:R-:W-:Y:S02]  /*8cf0*/  FMUL.FTZ R22, R0.reuse, R142 ;  /* 0x0000008e00167220 */ /* 0x040fe40000410000 */
[C---:B------:R-:W-:Y:S02]  /*8d00*/  FMUL.FTZ R23, R0.reuse, R143 ;  /* 0x0000008f00177220 */ /* 0x040fe40000410000 */
[C---:B------:R-:W-:Y:S01]  /*8d10*/  FMUL.FTZ R6, R0.reuse, R158 ;  /* 0x0000009e00067220 */ /* 0x040fe20000410000 */
[----:B------:R-:W-:Y:S01]  /*8d20*/  MOV R158, R145 ;  /* 0x00000091009e7202 */ /* 0x000fe20000000f00 */
[C---:B------:R-:W-:Y:S01]  /*8d30*/  FMUL.FTZ R10, R0.reuse, R154 ;  /* 0x0000009a000a7220 */ /* 0x040fe20000410000 */
[----:B------:R-:W-:Y:S01]  /*8d40*/  MOV R154, R149 ;  /* 0x00000095009a7202 */ /* 0x000fe20000000f00 */
[C---:B------:R-:W-:Y:S01]  /*8d50*/  FMUL.FTZ R14, R0.reuse, R150 ;  /* 0x00000096000e7220 */ /* 0x040fe20000410000 */
[----:B------:R-:W-:Y:S01]  /*8d60*/  MUFU.EX2 R145, R157 ;  /* 0x0000009d00917308 */ /* 0x000fe20000000800 */
[C---:B------:R-:W-:Y:S02]  /*8d70*/  FMUL.FTZ R15, R0.reuse, R151 ;  /* 0x00000097000f7220 */ /* 0x040fe40000410000 */
[----:B---3--:R-:W-:Y:S01]  /*8d80*/  FFMA.FTZ R151, R0, R141, R169 ;  /* 0x0000008d00977223 */ /* 0x008fe200000100a9 */
[----:B--2---:R-:W-:Y:S01]  /*8d90*/  F2FP.PACK_AB R169, R144, R169 ;  /* 0x000000a990a9723e */ /* 0x004fe200000000ff */
[C---:B------:R-:W-:Y:S01]  /*8da0*/  FMUL.FTZ R7, R0.reuse, R159 ;  /* 0x0000009f00077220 */ /* 0x040fe20000410000 */
[----:B------:R-:W-:Y:S01]  /*8db0*/  MOV R159, R140 ;  /* 0x0000008c009f7202 */ /* 0x000fe20000000f00 */
[C---:B------:R-:W-:Y:S01]  /*8dc0*/  FMUL.FTZ R18, R0.reuse, R146 ;  /* 0x0000009200127220 */ /* 0x040fe20000410000 */
[----:B------:R-:W-:Y:S01]  /*8dd0*/  LDSM.16.MT88.4 R140, [R236+0x900] ;  /* 0x00090000ec8c783b */ /* 0x000fe20000004200 */
        /* <DEDUP_REMOVED lines=56> */
[--C-:B------:R-:W-:Y:S02]  /*9160*/  FFMA.FTZ R0, R171, c[0x0][0x2d0], -R134.reuse ;  /* 0x0000b400ab007a23 */ /* 0x100fe40000010886 */
[----:B------:R-:W-:Y:S02]  /*9170*/  FADD.FTZ R144, R144, R151 ;  /* 0x0000009790907221 */ /* 0x000fe40000010000 */
[----:B------:R-:W2:Y:S02]  /*9180*/  MUFU.EX2 R146, R0 ;  /* 0x0000000000927308 */ /* 0x000ea40000000800 */
[----:B--2---:R-:W-:Y:S01]  /*9190*/  F2FP.PACK_AB R171, R146, R147 ;  /* 0x0000009392ab723e */ /* 0x004fe200000000ff */
[--C-:B------:R-:W-:Y:S07]  /*91a0*/  FFMA.FTZ R0, R176, c[0x0][0x2d0], -R134.reuse ;  /* 0x0000b400b0007a23 */ /* 0x100fee0000010886 */
[----:B------:R-:W-:Y:S01]  /*91b0*/  MUFU.EX2 R176, R159 ;  /* 0x0000009f00b07308 */ /* 0x000fe20000000800 */
[C---:B-1----:R-:W-:Y:S09]  /*91c0*/  HMMA.16816.F32 R4, R168.reuse, R136, R4 ;  /* 0x00000088a804723c */ /* 0x042ff20000001804 */
[----:B------:R1:W-:Y:S01]  /*91d0*/  MUFU.EX2 R149, R0 ;  /* 0x0000000000957308 */ /* 0x0003e20000000800 */
[C---:B------:R-:W-:Y:S01]  /*91e0*/  HMMA.16816.F32 R8, R168.reuse, R138, R8 ;  /* 0x0000008aa808723c */ /* 0x040fe20000001808 */
[----:B------:R-:W2:Y:S02]  /*91f0*/  LDSM.16.MT88.4 R136, [R237+0x100] ;  /* 0x00010000ed88783b */ /* 0x000ea40000004200 */
[--C-:B-1----:R-:W-:Y:S06]  /*9200*/  FFMA.FTZ R0, R175, c[0x0][0x2d0], -R134.reuse ;  /* 0x0000b400af007a23 */ /* 0x102fec0000010886 */
[----:B------:R1:W3:Y:S01]  /*9210*/  MUFU.EX2 R150, R0 ;  /* 0x0000000000967308 */ /* 0x0002e20000000800 */
[C---:B--2---:R-:W-:Y:S08]  /*9220*/  HMMA.16816.F32 R12, R168.reuse, R136, R12 ;  /* 0x00000088a80c723c */ /* 0x044ff0000000180c */
[C---:B------:R-:W-:Y:S01]  /*9230*/  HMMA.16816.F32 R16, R168.reuse, R138, R16 ;  /* 0x0000008aa810723c */ /* 0x040fe20000001810 */
[----:B------:R-:W2:Y:S03]  /*9240*/  LDSM.16.MT88.4 R136, [R240+0x100] ;  /* 0x00010000f088783b */ /* 0x000ea60000004200 */
[--C-:B-1----:R-:W-:Y:S04]  /*9250*/  FFMA.FTZ R0, R172, c[0x0][0x2d0], -R134.reuse ;  /* 0x0000b400ac007a23 */ /* 0x102fe80000010886 */
[----:B------:R1:W-:Y:S04]  /*9260*/  MUFU.EX2 R148, R0 ;  /* 0x0000000000947308 */ /* 0x0003e80000000800 */
[----:B-1----:R-:W-:Y:S06]  /*9270*/  FFMA.FTZ R0, R173, c[0x0][0x2d0], -R134 ;  /* 0x0000b400ad007a23 */ /* 0x002fec0000010886 */
[----:B------:R1:W4:Y:S01]  /*9280*/  MUFU.EX2 R174, R0 ;  /* 0x0000000000ae7308 */ /* 0x0003220000000800 */
[C---:B--2---:R-:W-:Y:S08]  /*9290*/  HMMA.16816.F32 R20, R168.reuse, R136, R20 ;  /* 0x00000088a814723c */ /* 0x044ff00000001814 */
[C---:B------:R-:W-:Y:S01]  /*92a0*/  HMMA.16816.F32 R24, R168.reuse, R138, R24 ;  /* 0x0000008aa818723c */ /* 0x040fe20000001818 */
[----:B------:R-:W2:Y:S03]  /*92b0*/  LDSM.16.MT88.4 R136, [R239+0x100] ;  /* 0x00010000ef88783b */ /* 0x000ea60000004200 */
[----:B-1----:R-:W-:Y:S02]  /*92c0*/  FADD.FTZ R0, R2, R154 ;  /* 0x0000009a02007221 */ /* 0x002fe40000010000 */
[----:B------:R-:W1:Y:S02]  /*92d0*/  MUFU.EX2 R154, R158 ;  /* 0x0000009e009a7308 */ /* 0x000e640000000800 */
[----:B------:R-:W-:Y:S04]  /*92e0*/  FADD.FTZ R151, R145, R0 ;  /* 0x0000000091977221 */ /* 0x000fe80000010000 */
[----:B------:R-:W-:Y:S01]  /*92f0*/  FADD.FTZ R0, R147, R144 ;  /* 0x0000009093007221 */ /* 0x000fe20000010000 */
        /* <DEDUP_REMOVED lines=36> */
[C---:B--2---:R-:W-:Y:S07]  /*9540*/  HMMA.16816.F32 R124, R168.reuse, R136, R124 ;  /* 0x00000088a87c723c */ /* 0x044fee000000187c */
[----:B------:R-:W-:Y:S01]  /*9550*/  F2FP.PACK_AB R136, R145, R2 ;  /* 0x000000029188723e */ /* 0x000fe200000000ff */
[----:B------:R-:W-:Y:S04]  /*9560*/  HMMA.16816.F32 R128, R168, R138, R128 ;  /* 0x0000008aa880723c */ /* 0x000fe80000001880 */
[----:B---3--:R-:W-:Y:S01]  /*9570*/  F2FP.PACK_AB R137, R150, R149 ;  /* 0x000000959689723e */ /* 0x008fe200000000ff */
[----:B------:R-:W-:Y:S02]  /*9580*/  FADD.FTZ R2, R146, R0 ;  /* 0x0000000092027221 */ /* 0x000fe40000010000 */
[----:B------:R-:W-:Y:S01]  /*9590*/  F2FP.PACK_AB R138, R157, R156 ;  /* 0x0000009c9d8a723e */ /* 0x000fe200000000ff */
[----:B------:R-:W-:Y:S01]  /*95a0*/  LDSM.16.MT88.4 R144, [R239+0x5100] ;  /* 0x00510000ef90783b */ /* 0x000fe20000004200 */
[----:B----4-:R-:W-:Y:S03]  /*95b0*/  F2FP.PACK_AB R139, R174, R148 ;  /* 0x00000094ae8b723e */ /* 0x010fe600000000ff */
[----:B------:R-:W-:Y:S01]  /*95c0*/  FFMA.FTZ R0, R178, c[0x0][0x2d0], -R134 ;  /* 0x0000b400b2007a23 */ /* 0x000fe20000010886 */
[----:B-1----:R-:W-:Y:S01]  /*95d0*/  MOV R178, R154 ;  /* 0x0000009a00b27202 */ /* 0x002fe20000000f00 */
[----:B------:R-:W-:Y:S02]  /*95e0*/  FADD.FTZ R2, R149, R2 ;  /* 0x0000000295027221 */ /* 0x000fe40000010000 */
[C---:B------:R-:W-:Y:S01]  /*95f0*/  HMMA.16816.F32 R4, R136.reuse, R140, R4 ;  /* 0x0000008c8804723c */ /* 0x040fe20000001804 */
[----:B------:R1:W-:Y:S04]  /*9600*/  MUFU.EX2 R172, R0 ;  /* 0x0000000000ac7308 */ /* 0x0003e80000000800 */
[----:B------:R-:W-:Y:S03]  /*9610*/  FADD.FTZ R2, R150, R2 ;  /* 0x0000000296027221 */ /* 0x000fe60000010000 */
[C---:B------:R-:W-:Y:S01]  /*9620*/  HMMA.16816.F32 R8, R136.reuse, R142, R8 ;  /* 0x0000008e8808723c */ /* 0x040fe20000001808 */
[----:B------:R-:W2:Y:S03]  /*9630*/  LDSM.16.MT88.4 R140, [R237+0x900] ;  /* 0x00090000ed8c783b */ /* 0x000ea60000004200 */
[--C-:B-1----:R-:W-:Y:S01]  /*9640*/  FFMA.FTZ R0, R179, c[0x0][0x2d0], -R134.reuse ;  /* 0x0000b400b3007a23 */ /* 0x102fe20000010886 */
[----:B------:R-:W-:Y:S03]  /*9650*/  MOV R179, R153 ;  /* 0x0000009900b37202 */ /* 0x000fe60000000f00 */
[----:B------:R1:W3:Y:S01]  /*9660*/  MUFU.EX2 R173, R0 ;  /* 0x0000000000ad7308 */ /* 0x0002e20000000800 */
[----:B------:R-:W-:Y:S01]  /*9670*/  F2FP.PACK_AB R170, R178, R179 ;  /* 0x000000b3b2aa723e */ /* 0x000fe200000000ff */
[C---:B--2---:R-:W-:Y:S03]  /*9680*/  HMMA.16816.F32 R12, R136.reuse, R140, R12 ;  /* 0x0000008c880c723c */ /* 0x044fe6000000180c */
[--C-:B-1----:R-:W-:Y:S01]  /*9690*/  FFMA.FTZ R0, R177, c[0x0][0x2d0], -R134.reuse ;  /* 0x0000b400b1007a23 */ /* 0x102fe20000010886 */
[----:B------:R-:W-:Y:S01]  /*96a0*/  MOV R177, R152 ;  /* 0x0000009800b17202 */ /* 0x000fe20000000f00 */
[----:B------:R-:W-:Y:S01]  /*96b0*/  FFMA.FTZ R134, R132, c[0x0][0x2d0], -R134 ;  /* 0x0000b40084867a23 */ /* 0x000fe20000010886 */
[----:B------:R-:W-:Y:S02]  /*96c0*/  LDSM.16.MT88.4 R152, [R236+0x1100] ;  /* 0x00110000ec98783b */ /* 0x000fe40000004200 */
[C---:B------:R-:W-:Y:S01]  /*96d0*/  HMMA.16816.F32 R16, R136.reuse, R142, R16 ;  /* 0x0000008e8810723c */ /* 0x040fe20000001810 */
[----:B------:R1:W-:Y:S03]  /*96e0*/  MUFU.EX2 R132, R0 ;  /* 0x0000000000847308 */ /* 0x0003e60000000800 */
[----:B------:R-:W-:Y:S02]  /*96f0*/  F2FP.PACK_AB R168, R177, R176 ;  /* 0x000000b0b1a8723e */ /* 0x000fe400000000ff */
[----:B---3--:R-:W-:Y:S01]  /*9700*/  F2FP.PACK_AB R169, R173, R172 ;  /* 0x000000acada9723e */ /* 0x008fe200000000ff */
[----:B------:R-:W2:Y:S04]  /*9710*/  LDSM.16.MT88.4 R140, [R240+0x900] ;  /* 0x00090000f08c783b */ /* 0x000ea80000004200 */
[----:B------:R-:W3:Y:S01]  /*9720*/  MUFU.EX2 R134, R134 ;  /* 0x0000008600867308 */ /* 0x000ee20000000800 */
[----:B-1----:R-:W-:Y:S04]  /*9730*/  FADD.FTZ R0, R156, R151 ;  /* 0x000000979c007221 */ /* 0x002fe80000010000 */
[----:B------:R-:W-:Y:S02]  /*9740*/  FADD.FTZ R175, R157, R0 ;  /* 0x000000009daf7221 */ /* 0x000fe40000010000 */
[----:B------:R-:W-:Y:S02]  /*9750*/  FADD.FTZ R0, R148, R2 ;  /* 0x0000000294007221 */ /* 0x000fe40000010000 */
[----:B------:R-:W-:Y:S01]  /*9760*/  FADD.FTZ R2, R176, R175 ;  /* 0x000000afb0027221 */ /* 0x000fe20000010000 */
[----:B---3--:R-:W-:Y:S01]  /*9770*/  F2FP.PACK_AB R171, R134, R132 ;  /* 0x0000008486ab723e */ /* 0x008fe200000000ff */
[----:B------:R-:W-:Y:S02]  /*9780*/  FADD.FTZ R0, R174, R0 ;  /* 0x00000000ae007221 */ /* 0x000fe40000010000 */
[----:B------:R-:W-:Y:S02]  /*9790*/  FADD.FTZ R2, R177, R2 ;  /* 0x00000002b1027221 */ /* 0x000fe40000010000 */
[----:B------:R-:W-:Y:S02]  /*97a0*/  FADD.FTZ R0, R172, R0 ;  /* 0x00000000ac007221 */ /* 0x000fe40000010000 */
[----:B------:R-:W-:Y:S02]  /*97b0*/  FADD.FTZ R2, R179, R2 ;  /* 0x00000002b3027221 */ /* 0x000fe40000010000 */
[----:B------:R-:W-:Y:S01]  /*97c0*/  FADD.FTZ R0, R173, R0 ;  /* 0x00000000ad007221 */ /* 0x000fe20000010000 */
[C---:B--2---:R-:W-:Y:S03]  /*97d0*/  HMMA.16816.F32 R20, R136.reuse, R140, R20 ;  /* 0x0000008c8814723c */ /* 0x044fe60000001814 */
[----:B------:R-:W-:Y:S01]  /*97e0*/  FADD.FTZ R0, R132, R0 ;  /* 0x0000000084007221 */ /* 0x000fe20000010000 */
[-C--:B------:R-:W-:Y:S03]  /*97f0*/  MOV R132, R3.reuse ;  /* 0x0000000300847202 */ /* 0x080fe60000000f00 */
[----:B------:R-:W-:Y:S01]  /*9800*/  FADD.FTZ R0, R134, R0 ;  /* 0x0000000086007221 */ /* 0x000fe20000010000 */
[C---:B------:R-:W-:Y:S01]  /*9810*/  HMMA.16816.F32 R24, R136.reuse, R142, R24 ;  /* 0x0000008e8818723c */ /* 0x040fe20000001818 */
[----:B------:R-:W1:Y:S03]  /*9820*/  LDSM.16.MT88.4 R140, [R239+0x900] ;  /* 0x00090000ef8c783b */ /* 0x000e660000004200 */
[----:B------:R-:W-:Y:S04]  /*9830*/  MOV R134, R3 ;  /* 0x0000000300867202 */ /* 0x000fe80000000f00 */
        /* <DEDUP_REMOVED lines=34> */
[C---:B------:R-:W-:Y:S08]  /*9a60*/  HMMA.16816.F32 R120, R136.reuse, R142, R120 ;  /* 0x0000008e8878723c */ /* 0x040ff00000001878 */
[C---:B------:R-:W-:Y:S08]  /*9a70*/  HMMA.16816.F32 R124, R136.reuse, R144, R124 ;  /* 0x00000090887c723c */ /* 0x040ff0000000187c */
[----:B------:R-:W-:Y:S01]  /*9a80*/  HMMA.16816.F32 R128, R136, R146, R128 ;  /* 0x000000928880723c */ /* 0x000fe20000001880 */
[----:B------:R-:W1:Y:S07]  /*9a90*/  LDSM.16.MT88.4 R144, [R237+0x1100] ;  /* 0x00110000ed90783b */ /* 0x000e6e0000004200 */
[C---:B------:R-:W-:Y:S01]  /*9aa0*/  HMMA.16816.F32 R156, R168.reuse, R152, R4 ;  /* 0x00000098a89c723c */ /* 0x040fe20000001804 */
[----:B------:R-:W2:Y:S07]  /*9ab0*/  LDSM.16.MT88.4 R136, [R240+0x1100] ;  /* 0x00110000f088783b */ /* 0x000eae0000004200 */
[C---:B------:R-:W-:Y:S01]  /*9ac0*/  HMMA.16816.F32 R152, R168.reuse, R154, R8 ;  /* 0x0000009aa898723c */ /* 0x040fe20000001808 */
[----:B------:R-:W3:Y:S08]  /*9ad0*/  LDSM.16.MT88.4 R4, [R239+0x1100] ;  /* 0x00110000ef04783b */ /* 0x000ef00000004200 */
[----:B------:R-:W4:Y:S01]  /*9ae0*/  LDSM.16.MT88.4 R8, [R236+0x2900] ;  /* 0x00290000ec08783b */ /* 0x000f220000004200 */
[C---:B-1----:R-:W-:Y:S07]  /*9af0*/  HMMA.16816.F32 R148, R168.reuse, R144, R12 ;  /* 0x00000090a894723c */ /* 0x042fee000000180c */
[----:B------:R-:W1:Y:S01]  /*9b00*/  LDSM.16.MT88.4 R12, [R237+0x2900] ;  /* 0x00290000ed0c783b */ /* 0x000e620000004200 */
[C---:B------:R-:W-:Y:S08]  /*9b10*/  HMMA.16816.F32 R144, R168.reuse, R146, R16 ;  /* 0x00000092a890723c */ /* 0x040ff00000001810 */
[C---:B--2---:R-:W-:Y:S08]  /*9b20*/  HMMA.16816.F32 R140, R168.reuse, R136, R20 ;  /* 0x00000088a88c723c */ /* 0x044ff00000001814 */
[C---:B------:R-:W-:Y:S08]  /*9b30*/  HMMA.16816.F32 R136, R168.reuse, R138, R24 ;  /* 0x0000008aa888723c */ /* 0x040ff00000001818 */
[C---:B---3--:R-:W-:Y:S08]  /*9b40*/  HMMA.16816.F32 R28, R168.reuse, R4, R28 ;  /* 0x00000004a81c723c */ /* 0x048ff0000000181c */
[C---:B------:R-:W-:Y:S01]  /*9b50*/  HMMA.16816.F32 R32, R168.reuse, R6, R32 ;  /* 0x00000006a820723c */ /* 0x040fe20000001820 */
[----:B------:R-:W2:Y:S07]  /*9b60*/  LDSM.16.MT88.4 R4, [R240+0x2900] ;  /* 0x00290000f004783b */ /* 0x000eae0000004200 */
[C---:B----4-:R-:W-:Y:S08]  /*9b70*/  HMMA.16816.F32 R36, R168.reuse, R8, R36 ;  /* 0x00000008a824723c */ /* 0x050ff00000001824 */
        /* <DEDUP_REMOVED lines=30> */
[C---:B--2---:R-:W-:Y:S07]  /*9d60*/  HMMA.16816.F32 R124, R168.reuse, R4, R124 ;  /* 0x00000004a87c723c */ /* 0x044fee000000187c */
[----:B------:R-:W-:Y:S01]  /*9d70*/  FADD.FTZ R4, R178, R2 ;  /* 0x00000002b2047221 */ /* 0x000fe20000010000 */
[----:B------:R-:W-:Y:S04]  /*9d80*/  HMMA.16816.F32 R128, R168, R6, R128 ;  /* 0x00000006a880723c */ /* 0x000fe80000001880 */
[----:B------:R1:W-:Y:S01]  /*9d90*/  STL [R1+0x20], R4 ;  /* 0x0000200401007387 */ /* 0x0003e20000100800 */
[----:B------:R-:W-:Y:S03]  /*9da0*/  MOV R2, R133 ;  /* 0x0000008500027202 */ /* 0x000fe60000000f00 */
[----:B------:R1:W-:Y:S01]  /*9db0*/  STL [R1+0x24], R0 ;  /* 0x0000240001007387 */ /* 0x0003e20000100800 */
[----:B------:R-:W-:-:S05]  /*9dc0*/  @P0 BRA `(.L_x_357) ;  /* 0xffffc25000000947 */ /* 0x000fca000383ffff */
.L_x_346:
[----:B------:R-:W2:Y:S01]  /*9dd0*/  S2UR UR10, SR_CTAID.X ;  /* 0x00000000000a79c3 */ /* 0x000ea20000002500 */
[----:B------:R-:W-:-:S02]  /*9de0*/  UISETP.NE.AND UP1, UPT, UR14, URZ, UPT ;  /* 0x0000003f0e00728c */ /* 0x000fc4000bf25270 */
[----:B------:R-:W-:Y:S02]  /*9df0*/  UISETP.NE.AND UP0, UPT, UR13, URZ, UPT ;  /* 0x0000003f0d00728c */ /* 0x000fe4000bf05270 */
[----:B------:R-:W-:-:S04]  /*9e00*/  ULDC.64 UR4, c[0x0][0x2c8] ;  /* 0x0000b20000047ab9 */ /* 0x000fc80000000a00 */
[----:B------:R-:W-:Y:S01]  /*9e10*/  PLOP3.LUT P0, PT, PT, PT, UP0, 0x40, 0x0 ;  /* 0x000000000000781c */ /* 0x000fe20003f0e808 */
[----:B--2---:R-:W-:-:S04]  /*9e20*/  ULEA UR10, UR10, 0x7f, 0x7 ;  /* 0x0000007f0a0a7891 */ /* 0x004fc8000f8e383f */
[----:B------:R-:W-:-:S03]  /*9e30*/  UIMAD.WIDE.U32 UR18, UR10, UR4, URZ ;  /* 0x000000040a1272a5 */ /* 0x000fc6000f8e003f */
[----:B------:R-:W-:Y:S02]  /*9e40*/  ULDC UR4, c[0x0][0x168] ;  /* 0x00005a0000047ab9 */ /* 0x000fe40000000800 */
[----:B------:R-:W-:Y:S02]  /*9e50*/  @UP1 USHF.R.U32.HI UR10, URZ, UR5, UR19 ;  /* 0x000000053f0a1299 */ /* 0x000fe40008011613 */
[----:B------:R-:W-:Y:S02]  /*9e60*/  UIADD3 UR4, -UR4, 0x1, URZ ;  /* 0x0000000104047890 */ /* 0x000fe4000fffe13f */
[----:B------:R-:W-:Y:S02]  /*9e70*/  ULDC UR5, c[0x0][0x1d0] ;  /* 0x0000740000057ab9 */ /* 0x000fe40000000800 */
[----:B------:R-:W-:-:S03]  /*9e80*/  UIADD3 UR11, UR10, UR5, UR4 ;  /* 0x000000050a0b7290 */ /* 0x000fc6000fffe004 */
[----:B------:R-:W-:Y:S02]  /*9e90*/  ULDC UR10, c[0x0][0x324] ;  /* 0x0000c900000a7ab9 */ /* 0x000fe40000000800 */
[----:B------:R-:W-:Y:S01]  /*9ea0*/  UIADD3 UR10, UR11, -UR10, URZ ;  /* 0x8000000a0b0a7290 */ /* 0x000fe2000fffe03f */
[----:B------:R-:W-:Y:S05]  /*9eb0*/  @P0 BRA `(.L_x_358) ;  /* 0x0000014000000947 */ /* 0x000fea0003800000 */
        /* <DEDUP_REMOVED lines=11> */
.L_x_359:
[----:B------:R-:W-:Y:S02]  /*9f70*/  ULDC UR4, c[0x0][0x32c] ;  /* 0x0000cb0000047ab9 */ /* 0x000fe40000000800 */
[----:B------:R-:W-:-:S03]  /*9f80*/  UISETP.NE.AND UP0, UPT, UR4, 0x1, UPT ;  /* 0x000000010400788c */ /* 0x000fc6000bf05270 */
[----:B------:R-:W-:Y:S02]  /*9f90*/  ULDC.64 UR4, c[0x0][0x330] ;  /* 0x0000cc0000047ab9 */ /* 0x000fe40000000a00 */
[----:B------:R-:W-:-:S06]  /*9fa0*/  UIMAD.WIDE.U32 UR18, UR11, UR4, URZ ;  /* 0x000000040b1272a5 */ /* 0x000fcc000f8e003f */
[----:B------:R-:W-:Y:S02]  /*9fb0*/  @UP0 USHF.R.U32.HI UR11, URZ, UR5, UR19 ;  /* 0x000000053f0b0299 */ /* 0x000fe40008011613 */
.L_x_360:
[----:B------:R-:W-:Y:S02]  /*9fc0*/  ULDC UR4, c[0x0][0x32c] ;  /* 0x0000cb0000047ab9 */ /* 0x000fe40000000800 */
[----:B------:R-:W-:-:S04]  /*9fd0*/  UIMAD UR4, UR11, UR4, URZ ;  /* 0x000000040b0472a4 */ /* 0x000fc8000f8e023f */
[----:B------:R-:W-:-:S04]  /*9fe0*/  UISETP.LT.AND UP0, UPT, UR10, UR4, UPT ;  /* 0x000000040a00728c */ /* 0x000fc8000bf01270 */
[----:B------:R-:W-:-:S04]  /*9ff0*/  USEL UR10, UR10, UR4, !UP0 ;  /* 0x000000040a0a7287 */ /* 0x000fc8000c000000 */
.L_x_358:
[----:B------:R-:W-:-:S04]  /*a000*/  UIADD3 UR10, UR10, 0x2f, URZ ;  /* 0x0000002f0a0a7890 */ /* 0x000fc8000fffe03f */
[----:B------:R-:W-:-:S04]  /*a010*/  UIMAD.WIDE UR4, UR10, 0x2aaaaaab, URZ ;  /* 0x2aaaaaab0a0478a5 */ /* 0x000fc8000f8e023f */
        /* <DEDUP_REMOVED lines=9> */
[----:B-1----:R-:W4:Y:S04]  /*a0b0*/  LDL.64 R4, [R1+0x38] ;  /* 0x0000380001047983 */ /* 0x002f280000100a00 */
[----:B------:R-:W4:Y:S01]  /*a0c0*/  LDL.64 R2, [R1+0x30] ;  /* 0x0000300001027983 */ /* 0x000f220000100a00 */
[----:B--2---:R-:W-:-:S02]  /*a0d0*/  IADD3 R11, P0, R8, 0x40, RZ ;  /* 0x00000040080b7810 */ /* 0x004fc40007f1e0ff */
[----:B------:R-:W-:-:S03]  /*a0e0*/  IADD3 R10, P1, R8, 0x80, RZ ;  /* 0x00000080080a7810 */ /* 0x000fc60007f3e0ff */
[--C-:B---3--:R-:W-:Y:S01]  /*a0f0*/  IMAD.X R0, RZ, RZ, R7.reuse, P0 ;  /* 0x000000ffff007224 */ /* 0x108fe200000e0607 */
[----:B------:R-:W-:Y:S01]  /*a100*/  STL [R1+0x78], R11 ;  /* 0x0000780b01007387 */ /* 0x000fe20000100800 */
[----:B------:R-:W-:Y:S01]  /*a110*/  IADD3 R9, P0, R8, 0xc0, RZ ;  /* 0x000000c008097810 */ /* 0x000fe20007f1e0ff */
[--C-:B------:R-:W-:Y:S01]  /*a120*/  IMAD.X R8, RZ, RZ, R7.reuse, P1 ;  /* 0x000000ffff087224 */ /* 0x100fe200008e0607 */
[C---:B----4-:R-:W-:Y:S01]  /*a130*/  IADD3 R6, P1, R4.reuse, 0x80, RZ ;  /* 0x0000008004067810 */ /* 0x050fe20007f3e0ff */
[----:B------:R-:W-:Y:S02]  /*a140*/  STL [R1+0x70], R10 ;  /* 0x0000700a01007387 */ /* 0x000fe40000100800 */
[----:B------:R-:W-:Y:S01]  /*a150*/  IMAD.X R7, RZ, RZ, R7, P0 ;  /* 0x000000ffff077224 */ /* 0x000fe200000e0607 */
[C---:B------:R-:W-:Y:S01]  /*a160*/  IADD3 R5, P0, R4.reuse, 0xc0, RZ ;  /* 0x000000c004057810 */ /* 0x040fe20007f1e0ff */
[----:B------:R1:W-:Y:S04]  /*a170*/  STL [R1+0x74], R0 ;  /* 0x0000740001007387 */ /* 0x0003e80000100800 */
[----:B------:R-:W-:Y:S04]  /*a180*/  STL [R1+0x68], R9 ;  /* 0x0000680901007387 */ /* 0x000fe80000100800 */
[----:B------:R-:W-:Y:S01]  /*a190*/  STL [R1+0x6c], R8 ;  /* 0x00006c0801007387 */ /* 0x000fe20000100800 */
[----:B-1----:R-:W-:Y:S01]  /*a1a0*/  IADD3 R0, P2, R4, 0x40, RZ ;  /* 0x0000004004007810 */ /* 0x002fe20007f5e0ff */
[----:B------:R-:W-:-:S04]  /*a1b0*/  IMAD.X R4, RZ, RZ, R3, P1 ;  /* 0x000000ffff047224 */ /* 0x000fc800008e0603 */
[----:B------:R1:W-:Y:S04]  /*a1c0*/  STL [R1+0x60], R0 ;  /* 0x0000600001007387 */ /* 0x0003e80000100800 */
[----:B------:R-:W-:Y:S04]  /*a1d0*/  STL [R1+0x64], R7 ;  /* 0x0000640701007387 */ /* 0x000fe80000100800 */
[----:B------:R-:W-:Y:S01]  /*a1e0*/  STL [R1+0x58], R6 ;  /* 0x0000580601007387 */ /* 0x000fe20000100800 */
[----:B-1----:R-:W-:-:S05]  /*a1f0*/  IMAD.X R0, RZ, RZ, R3, P2 ;  /* 0x000000ffff007224 */ /* 0x002fca00010e0603 */
[----:B------:R1:W-:Y:S04]  /*a200*/  STL [R1+0x5c], R0 ;  /* 0x00005c0001007387 */ /* 0x0003e80000100800 */
[----:B------:R2:W-:Y:S01]  /*a210*/  STL [R1+0x50], R5 ;  /* 0x0000500501007387 */ /* 0x0005e20000100800 */
[----:B-1----:R-:W-:-:S05]  /*a220*/  IMAD.X R0, RZ, RZ, R3, P0 ;  /* 0x000000ffff007224 */ /* 0x002fca00000e0603 */
[----:B------:R2:W-:Y:S04]  /*a230*/  STL [R1+0x2c], R0 ;  /* 0x00002c0001007387 */ /* 0x0005e80000100800 */
[----:B------:R2:W-:Y:S02]  /*a240*/  STL [R1+0x54], R4 ;  /* 0x0000540401007387 */ /* 0x0005e40000100800 */
.L_x_364:
[----:B--2---:R-:W2:Y:S01]  /*a250*/  LDL R0, [R1] ;  /* 0x0000000001007983 */ /* 0x004ea20000100800 */
[----:B------:R-:W-:Y:S04]  /*a260*/  DEPBAR.LE SB0, 0x0 ;  /* 0x000080000000791a */ /* 0x000fe80000000000 */
[----:B------:R-:W-:Y:S01]  /*a270*/  BAR.SYNC.DEFER_BLOCKING 0x0 ;  /* 0x0000000000007b1d */ /* 0x000fe20000010000 */
[----:B------:R-:W-:Y:S01]  /*a280*/  UISETP.GT.AND UP0, UPT, UR9, UR8, UPT ;  /* 0x000000080900728c */ /* 0x000fe2000bf04270 */
[----:B------:R-:W-:Y:S05]  /*a290*/  MOV R2, R133 ;  /* 0x0000008500027202 */ /* 0x000fea0000000f00 */
        /* <DEDUP_REMOVED lines=13> */
[----:B------:R4:W-:Y:S01]  /*a370*/  STL.64 [R1+0x88], R8 ;  /* 0x0000880801007387 */ /* 0x0009e20000100a00 */
[----:B------:R-:W-:Y:S03]  /*a380*/  UIMAD UR11, UR11, UR4, URZ ;  /* 0x000000040b0b72a4 */ /* 0x000fe6000f8e023f */
[----:B------:R-:W3:Y:S01]  /*a390*/  LDL R12, [R1+0x4] ;  /* 0x00000400010c7983 */ /* 0x000ee20000100800 */
[----:B------:R-:W-:Y:S03]  /*a3a0*/  UIMAD UR11, UR8, UR5, UR11 ;  /* 0x00000005080b72a4 */ /* 0x000fe6000f8e020b */
[----:B------:R-:W3:Y:S01]  /*a3b0*/  LDL R22, [R1+0x78] ;  /* 0x0000780001167983 */ /* 0x000ee20000100800 */
[----:B------:R-:W-:Y:S02]  /*a3c0*/  UIADD3 UR4, UR19, UR11, URZ ;  /* 0x0000000b13047290 */ /* 0x000fe4000fffe03f */
[----:B------:R-:W-:Y:S01]  /*a3d0*/  UIMAD.WIDE.U32 UR18, UR18, 0x30, URZ ;  /* 0x00000030121278a5 */ /* 0x000fe2000f8e003f */
[----:B------:R-:W3:Y:S01]  /*a3e0*/  LDL R21, [R1+0x74] ;  /* 0x0000740001157983 */ /* 0x000ee20000100800 */
[----:B------:R-:W-:Y:S03]  /*a3f0*/  UIMAD UR4, UR4, 0x30, URZ ;  /* 0x00000030040478a4 */ /* 0x000fe6000f8e023f */
[----:B------:R-:W3:Y:S01]  /*a400*/  LDL R20, [R1+0x70] ;  /* 0x0000700001147983 */ /* 0x000ee20000100800 */
[----:B------:R-:W-:Y:S03]  /*a410*/  UIADD3 UR4, UR19, UR4, URZ ;  /* 0x0000000413047290 */ /* 0x000fe6000fffe03f */
[----:B------:R-:W3:Y:S04]  /*a420*/  LDL R15, [R1+0x6c] ;  /* 0x00006c00010f7983 */ /* 0x000ee80000100800 */
[----:B------:R-:W3:Y:S04]  /*a430*/  LDL R14, [R1+0x68] ;  /* 0x00006800010e7983 */ /* 0x000ee80000100800 */
[----:B----4-:R-:W4:Y:S04]  /*a440*/  LDL.64 R8, [R1+0x40] ;  /* 0x0000400001087983 */ /* 0x010f280000100a00 */
[----:B------:R-:W4:Y:S01]  /*a450*/  LDL R13, [R1+0x64] ;  /* 0x00006400010d7983 */ /* 0x000f220000100800 */
[----:B--2---:R-:W-:Y:S02]  /*a460*/  LOP3.LUT P2, RZ, R0, 0x1, RZ, 0xc0, !PT ;  /* 0x0000000100ff7812 */ /* 0x004fe4000784c0ff */
[----:B---3--:R-:W-:Y:S04]  /*a470*/  IADD3 R0, P1, R6, UR18, RZ ;  /* 0x0000001206007c10 */ /* 0x008fe8000ff3e0ff */
[C---:B------:R-:W-:Y:S02]  /*a480*/  LEA R4, P0, R0.reuse, c[0x0][0x1f8], 0x1 ;  /* 0x00007e0000047a11 */ /* 0x040fe400078008ff */
[----:B----4-:R-:W-:Y:S04]  /*a490*/  IADD3.X R3, R9, UR4, RZ, P1, !PT ;  /* 0x0000000409037c10 */ /* 0x010fe80008ffe4ff */
[----:B------:R-:W-:Y:S02]  /*a4a0*/  LEA.HI.X R5, R0, c[0x0][0x1fc], R3, 0x1, P0 ;  /* 0x00007f0000057a11 */ /* 0x000fe400000f0c03 */
[----:B------:R-:W-:Y:S03]  /*a4b0*/  IADD3 R0, P1, R22, UR18, RZ ;  /* 0x0000001216007c10 */ /* 0x000fe6000ff3e0ff */
        /* <DEDUP_REMOVED lines=24> */
[----:B------:R-:W-:Y:S02]  /*a640*/  @!P3 IMAD.X R5, R0, 0x1, R9, P1 ;  /* 0x000000010005b824 */ /* 0x000fe400008e0609 */
[----:B------:R2:W5:Y:S03]  /*a650*/  LDL.LU.64 R8, [R1+0x88] ;  /* 0x0000880001087983 */ /* 0x0005660000300a00 */
[----:B------:R-:W-:Y:S02]  /*a660*/  @!P3 LEA.HI.X R7, R4, c[0x0][0x1fc], R5, 0x1, P0 ;  /* 0x00007f000407ba11 */ /* 0x000fe400000f0c05 */
[----:B------:R-:W-:Y:S03]  /*a670*/  @!P3 IADD3 R5, P1, R3, R22, RZ ;  /* 0x000000160305b210 */ /* 0x000fe60007f3e0ff */
[----:B------:R3:W-:Y:S01]  /*a680*/  @!P3 LDGSTS.E.BYPASS.LTC128B.128 [R12+0x1100], [R6.64], !P6 ;  /* 0x01100000060cbfae */ /* 0x0007e2000f101d50 */
[C---:B------:R-:W-:Y:S01]  /*a690*/  @!P3 LEA R4, P0, R5.reuse, c[0x0][0x1f8], 0x1 ;  /* 0x00007e000504ba11 */ /* 0x040fe200078008ff */
[C---:B---3--:R-:W-:Y:S05]  /*a6a0*/  @!P3 IMAD.X R6, R0.reuse, 0x1, R21, P1 ;  /* 0x000000010006b824 */ /* 0x048fea00008e0615 */
[----:B------:R-:W-:Y:S05]  /*a6b0*/  @!P3 LEA.HI.X R5, R5, c[0x0][0x1fc], R6, 0x1, P0 ;  /* 0x00007f000505ba11 */ /* 0x000fea00000f0c06 */
[----:B------:R3:W-:Y:S02]  /*a6c0*/  @!P3 LDGSTS.E.BYPASS.LTC128B.128 [R12+0x2900], [R4.64], !P2 ;  /* 0x02900000040cbfae */ /* 0x0007e4000d101d50 */
[----:B---3--:R-:W-:Y:S04]  /*a6d0*/  @!P3 IADD3 R5, P1, R3, R20, RZ ;  /* 0x000000140305b210 */ /* 0x008fe80007f3e0ff */
[----:B------:R-:W-:Y:S01]  /*a6e0*/  @!P3 LEA R4, P0, R5, c[0x0][0x1f8], 0x1 ;  /* 0x00007e000504ba11 */ /* 0x000fe200078008ff */
[C---:B------:R-:W-:Y:S01]  /*a6f0*/  @!P3 IMAD.X R6, R0.reuse, 0x1, R15, P1 ;  /* 0x000000010006b824 */ /* 0x040fe200008e060f */
[----:B------:R-:W-:Y:S04]  /*a700*/  @!P3 IADD3 R3, P1, R3, R14, RZ ;  /* 0x0000000e0303b210 */ /* 0x000fe80007f3e0ff */
[----:B------:R-:W-:Y:S01]  /*a710*/  @!P3 LEA.HI.X R5, R5, c[0x0][0x1fc], R6, 0x1, P0 ;  /* 0x00007f000505ba11 */ /* 0x000fe200000f0c06 */
[----:B------:R-:W-:Y:S04]  /*a720*/  @!P3 IMAD.X R0, R0, 0x1, R13, P1 ;  /* 0x000000010000b824 */ /* 0x000fe800008e060d */
[----:B------:R3:W-:Y:S02]  /*a730*/  @!P3 LDGSTS.E.BYPASS.LTC128B.128 [R12+0x4100], [R4.64], !P5 ;  /* 0x04100000040cbfae */ /* 0x0007e4000e901d50 */
[C---:B---3--:R-:W-:Y:S04]  /*a740*/  @!P3 LEA R4, P0, R3.reuse, c[0x0][0x1f8], 0x1 ;  /* 0x00007e000304ba11 */ /* 0x048fe800078008ff */
[----:B------:R-:W-:Y:S05]  /*a750*/  @!P3 LEA.HI.X R5, R3, c[0x0][0x1fc], R0, 0x1, P0 ;  /* 0x00007f000305ba11 */ /* 0x000fea00000f0c00 */
[----:B------:R2:W-:Y:S04]  /*a760*/  @!P3 LDGSTS.E.BYPASS.LTC128B.128 [R12+0x5900], [R4.64], !P4 ;  /* 0x05900000040cbfae */ /* 0x0005e8000e101d50 */
.L_x_362:
[C---:B--2345:R-:W-:Y:S01]  /*a770*/  HMMA.16816.F32 R4, R160.reuse, R8, RZ ;  /* 0x00000008a004723c */ /* 0x07cfe200000018ff */
        /* <DEDUP_REMOVED lines=138> */
[----:B------:R-:W2:Y:S01]  /*b020*/  MUFU.TANH R175, R4 ;  /* 0x0000000400af7308 */ /* 0x000ea20000002400 */
[----:B------:R-:W-:Y:S02]  /*b030*/  FMUL.FTZ R6, R6, c[0x0][0x320] ;  /* 0x0000c80006067a20 */ /* 0x000fe40000410000 */
[----:B------:R-:W-:Y:S01]  /*b040*/  FMUL.FTZ R7, R7, c[0x0][0x320] ;  /* 0x0000c80007077a20 */ /* 0x000fe20000410000 */
[C---:B-1----:R-:W-:Y:S03]  /*b050*/  HMMA.16816.F32 R12, R232.reuse, R168, R12 ;  /* 0x000000a8e80c723c */ /* 0x042fe6000000180c */
[----:B------:R-:W-:Y:S03]  /*b060*/  FMUL.FTZ R8, R8, c[0x0][0x320] ;  /* 0x0000c80008087a20 */ /* 0x000fe60000410000 */
[----:B------:R-:W1:Y:S01]  /*b070*/  MUFU.TANH R174, R5 ;  /* 0x0000000500ae7308 */ /* 0x000e620000002400 */
[----:B------:R-:W-:Y:S01]  /*b080*/  FMUL.FTZ R9, R9, c[0x0][0x320] ;  /* 0x0000c80009097a20 */ /* 0x000fe20000410000 */
[C---:B------:R-:W-:Y:S04]  /*b090*/  HMMA.16816.F32 R16, R232.reuse, R170, R16 ;  /* 0x000000aae810723c */ /* 0x040fe80000001810 */
[----:B------:R-:W-:Y:S02]  /*b0a0*/  FMUL.FTZ R10, R10, c[0x0][0x320] ;  /* 0x0000c8000a0a7a20 */ /* 0x000fe40000410000 */
[----:B------:R-:W-:Y:S02]  /*b0b0*/  FMUL.FTZ R11, R11, c[0x0][0x320] ;  /* 0x0000c8000b0b7a20 */ /* 0x000fe40000410000 */
[----:B------:R-:W3:Y:S08]  /*b0c0*/  MUFU.TANH R178, R6 ;  /* 0x0000000600b27308 */ /* 0x000ef00000002400 */
[----:B------:R-:W-:Y:S02]  /*b0d0*/  FMUL.FTZ R12, R12, c[0x0][0x320] ;  /* 0x0000c8000c0c7a20 */ /* 0x000fe40000410000 */
[----:B------:R4:W1:Y:S01]  /*b0e0*/  MUFU.TANH R179, R7 ;  /* 0x0000000700b37308 */ /* 0x0008620000002400 */
[----:B------:R-:W-:Y:S02]  /*b0f0*/  FMUL.FTZ R13, R13, c[0x0][0x320] ;  /* 0x0000c8000d0d7a20 */ /* 0x000fe40000410000 */
[----:B------:R-:W-:Y:S02]  /*b100*/  FMUL.FTZ R14, R14, c[0x0][0x320] ;  /* 0x0000c8000e0e7a20 */ /* 0x000fe40000410000 */
[----:B------:R-:W-:Y:S05]  /*b110*/  FMUL.FTZ R15, R15, c[0x0][0x320] ;  /* 0x0000c8000f0f7a20 */ /* 0x000fea0000410000 */
[----:B------:R-:W1:Y:S10]  /*b120*/  MUFU.TANH R173, R8 ;  /* 0x0000000800ad7308 */ /* 0x000e740000002400 */
[----:B------:R-:W1:Y:S01]  /*b130*/  MUFU.TANH R169, R9 ;  /* 0x0000000900a97308 */ /* 0x000e620000002400 */
[----:B----4-:R-:W4:Y:S01]  /*b140*/  LDSM.16.M88.4 R4, [R238+0x5800] ;  /* 0x00580000ee04783b */ /* 0x010f220000000200 */
[----:B------:R-:W-:Y:S08]  /*b150*/  DEPBAR.LE SB0, 0x0 ;  /* 0x000080000000791a */ /* 0x000ff00000000000 */
[----:B------:R-:W1:Y:S01]  /*b160*/  MUFU.TANH R177, R10 ;  /* 0x0000000a00b17308 */ /* 0x000e620000002400 */
[----:B------:R-:W-:Y:S09]  /*b170*/  BAR.SYNC.DEFER_BLOCKING 0x0 ;  /* 0x0000000000007b1d */ /* 0x000ff20000010000 */
[----:B------:R1:W1:Y:S10]  /*b180*/  MUFU.TANH R176, R11 ;  /* 0x0000000b00b07308 */ /* 0x0002740000002400 */
[----:B------:R-:W2:Y:S10]  /*b190*/  MUFU.TANH R168, R12 ;  /* 0x0000000c00a87308 */ /* 0x000eb40000002400 */
[----:B------:R2:W2:Y:S01]  /*b1a0*/  MUFU.TANH R134, R13 ;  /* 0x0000000d00867308 */ /* 0x0004a20000002400 */
[C---:B----4-:R-:W-:Y:S05]  /*b1b0*/  HMMA.16816.F32 R20, R232.reuse, R4, R20 ;  /* 0x00000004e814723c */ /* 0x050fea0000001814 */
[----:B-1----:R-:W-:Y:S04]  /*b1c0*/  FMUL.FTZ R11, R17, c[0x0][0x320] ;  /* 0x0000c800110b7a20 */ /* 0x002fe80000410000 */
[----:B------:R1:W4:Y:S01]  /*b1d0*/  MUFU.TANH R172, R14 ;  /* 0x0000000e00ac7308 */ /* 0x0003220000002400 */
[----:B------:R-:W-:Y:S09]  /*b1e0*/  HMMA.16816.F32 R24, R232, R6, R24 ;  /* 0x00000006e818723c */ /* 0x000ff20000001818 */
[----:B------:R3:W3:Y:S03]  /*b1f0*/  MUFU.TANH R171, R15 ;  /* 0x0000000f00ab7308 */ /* 0x0006e60000002400 */
[----:B--2---:R-:W-:Y:S02]  /*b200*/  FMUL.FTZ R13, R16, c[0x0][0x320] ;  /* 0x0000c800100d7a20 */ /* 0x004fe40000410000 */
[----:B------:R-:W-:Y:S02]  /*b210*/  FMUL.FTZ R16, R18, c[0x0][0x320] ;  /* 0x0000c80012107a20 */ /* 0x000fe40000410000 */
[----:B------:R-:W-:Y:S03]  /*b220*/  FMUL.FTZ R10, R20, c[0x0][0x320] ;  /* 0x0000c800140a7a20 */ /* 0x000fe60000410000 */
[----:B------:R-:W2:Y:S01]  /*b230*/  MUFU.TANH R13, R13 ;  /* 0x0000000d000d7308 */ /* 0x000ea20000002400 */
[----:B------:R-:W-:Y:S02]  /*b240*/  FMUL.FTZ R9, R21, c[0x0][0x320] ;  /* 0x0000c80015097a20 */ /* 0x000fe40000410000 */
[----:B------:R-:W-:Y:S02]  /*b250*/  FMUL.FTZ R12, R23, c[0x0][0x320] ;  /* 0x0000c800170c7a20 */ /* 0x000fe40000410000 */
[----:B-1----:R-:W-:Y:S02]  /*b260*/  FMUL.FTZ R14, R22, c[0x0][0x320] ;  /* 0x0000c800160e7a20 */ /* 0x002fe40000410000 */
[----:B------:R-:W-:Y:S02]  /*b270*/  FMUL.FTZ R8, R24, c[0x0][0x320] ;  /* 0x0000c80018087a20 */ /* 0x000fe40000410000 */
[----:B------:R-:W-:Y:S01]  /*b280*/  FMUL.FTZ R5, R25, c[0x0][0x320] ;  /* 0x0000c80019057a20 */ /* 0x000fe20000410000 */
[----:B------:R-:W1:Y:S01]  /*b290*/  MUFU.TANH R11, R11 ;  /* 0x0000000b000b7308 */ /* 0x000e620000002400 */
[----:B------:R-:W-:Y:S02]  /*b2a0*/  FMUL.FTZ R4, R26, c[0x0][0x320] ;  /* 0x0000c8001a047a20 */ /* 0x000fe40000410000 */
[----:B------:R-:W-:Y:S02]  /*b2b0*/  FMUL.FTZ R0, R27, c[0x0][0x320] ;  /* 0x0000c8001b007a20 */ /* 0x000fe40000410000 */
[----:B---3--:R-:W-:Y:S05]  /*b2c0*/  FMUL.FTZ R15, R19, c[0x0][0x320] ;  /* 0x0000c800130f7a20 */ /* 0x008fea0000410000 */
[----:B------:R-:W3:Y:S10]  /*b2d0*/  MUFU.TANH R16, R16 ;  /* 0x0000001000107308 */ /* 0x000ef40000002400 */
[----:B------:R-:W1:Y:S10]  /*b2e0*/  MUFU.TANH R15, R15 ;  /* 0x0000000f000f7308 */ /* 0x000e740000002400 */
[----:B------:R-:W1:Y:S10]  /*b2f0*/  MUFU.TANH R10, R10 ;  /* 0x0000000a000a7308 */ /* 0x000e740000002400 */
[----:B------:R-:W1:Y:S10]  /*b300*/  MUFU.TANH R9, R9 ;  /* 0x0000000900097308 */ /* 0x000e740000002400 */
[----:B------:R-:W1:Y:S10]  /*b310*/  MUFU.TANH R14, R14 ;  /* 0x0000000e000e7308 */ /* 0x000e740000002400 */
[----:B------:R-:W1:Y:S10]  /*b320*/  MUFU.TANH R12, R12 ;  /* 0x0000000c000c7308 */ /* 0x000e740000002400 */
[----:B------:R-:W1:Y:S10]  /*b330*/  MUFU.TANH R8, R8 ;  /* 0x0000000800087308 */ /* 0x000e740000002400 */
[----:B------:R-:W1:Y:S10]  /*b340*/  MUFU.TANH R5, R5 ;  /* 0x0000000500057308 */ /* 0x000e740000002400 */
[----:B------:R-:W1:Y:S10]  /*b350*/  MUFU.TANH R4, R4 ;  /* 0x0000000400047308 */ /* 0x000e740000002400 */
[----:B------:R1:W1:Y:S01]  /*b360*/  MUFU.TANH R3, R0 ;  /* 0x0000000000037308 */ /* 0x0002620000002400 */
[----:B------:R-:W-:-:S05]  /*b370*/  @!P0 BRA `(.L_x_363) ;  /* 0x0000049000008947 */ /* 0x000fca0003800000 */
[----:B--234-:R-:W2:Y:S01]  /*b380*/  LDL R17, [R1+0x80] ;  /* 0x0000800001117983 */ /* 0x01cea20000100800 */
[----:B------:R-:W-:Y:S02]  /*b390*/  ULDC.64 UR4, c[0x0][0x1e0] ;  /* 0x0000780000047ab9 */ /* 0x000fe40000000a00 */
[----:B------:R-:W-:Y:S01]  /*b3a0*/  UIADD3 UR18, UR8, -0x1, URZ ;  /* 0xffffffff08127890 */ /* 0x000fe2000fffe03f */
[----:B------:R-:W3:Y:S03]  /*b3b0*/  LDL.64 R26, [R1+0x38] ;  /* 0x00003800011a7983 */ /* 0x000ee60000100a00 */
[----:B------:R-:W-:Y:S01]  /*b3c0*/  UIMAD.WIDE.U32 UR20, UR18, UR4, URZ ;  /* 0x00000004121472a5 */ /* 0x000fe2000f8e003f */
[----:B------:R-:W4:Y:S01]  /*b3d0*/  LDL.64 R24, [R1+0x30] ;  /* 0x0000300001187983 */ /* 0x000f220000100a00 */
[----:B------:R-:W-:Y:S03]  /*b3e0*/  USHF.R.S32.HI UR11, URZ, 0x1f, UR18 ;  /* 0x0000001f3f0b7899 */ /* 0x000fe60008011412 */
[----:B------:R-:W5:Y:S01]  /*b3f0*/  LDL R170, [R1+0x4] ;  /* 0x0000040001aa7983 */ /* 0x000f620000100800 */
[----:B------:R-:W-:Y:S03]  /*b400*/  UIMAD UR11, UR11, UR4, URZ ;  /* 0x000000040b0b72a4 */ /* 0x000fe6000f8e023f */
[----:B------:R-:W3:Y:S01]  /*b410*/  LDL R22, [R1+0x60] ;  /* 0x0000600001167983 */ /* 0x000ee20000100800 */
[----:B------:R-:W-:Y:S03]  /*b420*/  UIMAD UR11, UR18, UR5, UR11 ;  /* 0x00000005120b72a4 */ /* 0x000fe6000f8e020b */
[----:B------:R-:W4:Y:S01]  /*b430*/  LDL R21, [R1+0x5c] ;  /* 0x00005c0001157983 */ /* 0x000f220000100800 */
[----:B------:R-:W-:Y:S02]  /*b440*/  UIADD3 UR11, UR21, UR11, URZ ;  /* 0x0000000b150b7290 */ /* 0x000fe4000fffe03f */
[----:B------:R-:W-:Y:S01]  /*b450*/  UIMAD.WIDE.U32 UR20, UR20, 0x30, URZ ;  /* 0x00000030141478a5 */ /* 0x000fe2000f8e003f */
[----:B------:R-:W5:Y:S01]  /*b460*/  LDL R23, [R1+0x28] ;  /* 0x0000280001177983 */ /* 0x000f620000100800 */
[----:B------:R-:W-:Y:S03]  /*b470*/  UIMAD UR4, UR11, 0x30, URZ ;  /* 0x000000300b0478a4 */ /* 0x000fe6000f8e023f */
[----:B------:R-:W5:Y:S01]  /*b480*/  LDL R20, [R1+0x58] ;  /* 0x0000580001147983 */ /* 0x000f620000100800 */
[----:B------:R-:W-:Y:S03]  /*b490*/  UIADD3 UR4, UR21, UR4, URZ ;  /* 0x0000000415047290 */ /* 0x000fe6000fffe03f */
[----:B------:R-:W5:Y:S04]  /*b4a0*/  LDL R19, [R1+0x54] ;  /* 0x0000540001137983 */ /* 0x000f680000100800 */
[----:B------:R-:W5:Y:S01]  /*b4b0*/  LDL R18, [R1+0x50] ;  /* 0x0000500001127983 */ /* 0x000f620000100800 */
[----:B-12---:R-:W-:Y:S03]  /*b4c0*/  IADD3 R0, -R17, 0x30, RZ ;  /* 0x0000003011007810 */ /* 0x006fe60007ffe1ff */
[----:B------:R-:W2:Y:S01]  /*b4d0*/  LDL R17, [R1+0x2c] ;  /* 0x00002c0001117983 */ /* 0x000ea20000100800 */
[C---:B------:R-:W-:Y:S02]  /*b4e0*/  ISETP.GE.AND P1, PT, R0.reuse, 0x1, PT ;  /* 0x000000010000780c */ /* 0x040fe40003f26270 */
[----:B------:R-:W-:Y:S11]  /*b4f0*/  ISETP.GE.AND P0, PT, R0, 0x21, PT ;  /* 0x000000210000780c */ /* 0x000ff60003f06270 */
[----:B---3--:R-:W-:Y:S02]  /*b500*/  @P1 IADD3 R0, P2, R26, UR20, RZ ;  /* 0x000000141a001c10 */ /* 0x008fe4000ff5e0ff */
[----:B------:R-:W-:Y:S02]  /*b510*/  VOTEU.ANY UP0, P0 ;  /* 0x00000000003f7886 */ /* 0x000fe40000000100 */
[----:B----4-:R-:W-:Y:S02]  /*b520*/  @P1 IADD3.X R7, R25, UR4, RZ, P2, !PT ;  /* 0x0000000419071c10 */ /* 0x010fe400097fe4ff */
[C---:B------:R-:W-:Y:S04]  /*b530*/  @P1 LEA R6, P2, R0.reuse, c[0x0][0x1c8], 0x1 ;  /* 0x0000720000061a11 */ /* 0x040fe800078408ff */
[----:B------:R-:W-:Y:S02]  /*b540*/  @P1 LEA.HI.X R7, R0, c[0x0][0x1cc], R7, 0x1, P2 ;  /* 0x0000730000071a11 */ /* 0x000fe400010f0c07 */
[----:B------:R-:W-:Y:S03]  /*b550*/  @P1 IADD3 R0, P2, R22, UR20, RZ ;  /* 0x0000001416001c10 */ /* 0x000fe6000ff5e0ff */
[----:B------:R-:W-:Y:S01]  /*b560*/  @!PT LDS RZ, [RZ] ;  /* 0x00000000fffff984 */ /* 0x000fe20000000800 */
[----:B------:R-:W-:Y:S01]  /*b570*/  @!PT LDS RZ, [RZ] ;  /* 0x00000000fffff984 */ /* 0x000fe20000000800 */
[----:B------:R-:W-:Y:S01]  /*b580*/  @!PT LDS RZ, [RZ] ;  /* 0x00000000fffff984 */ /* 0x000fe20000000800 */
[----:B-----5:R1:W-:Y:S02]  /*b590*/  @P1 LDGSTS.E.BYPASS.LTC128B.128 [R170+0x10100], [R6.64], !P6 ;  /* 0x1010000006aa1fae */ /* 0x0203e4000f101d50 */
[----:B-1----:R-:W-:Y:S02]  /*b5a0*/  @P1 IADD3.X R7, R21, UR4, RZ, P2, !PT ;  /* 0x0000000415071c10 */ /* 0x002fe400097fe4ff */
[C---:B------:R-:W-:Y:S04]  /*b5b0*/  @P1 LEA R6, P2, R0.reuse, c[0x0][0x1c8], 0x1 ;  /* 0x0000720000061a11 */ /* 0x040fe800078408ff */
[----:B------:R-:W-:Y:S02]  /*b5c0*/  @P1 LEA.HI.X R7, R0, c[0x0][0x1cc], R7, 0x1, P2 ;  /* 0x0000730000071a11 */ /* 0x000fe400010f0c07 */
[----:B------:R-:W-:Y:S11]  /*b5d0*/  LOP3.LUT P2, RZ, R23, 0x1, RZ, 0xc0, !PT ;  /* 0x0000000117ff7812 */ /* 0x000ff6000784c0ff */
[----:B------:R-:W-:Y:S02]  /*b5e0*/  @!UPT UIADD3 URZ, URZ, URZ, URZ ;  /* 0x0000003f3f3ff290 */ /* 0x000fe4000fffe03f */
[----:B------:R1:W-:Y:S01]  /*b5f0*/  @P1 LDGSTS.E.BYPASS.LTC128B.128 [R170+0x11900], [R6.64], !P2 ;  /* 0x1190000006aa1fae */ /* 0x0003e2000d101d50 */
[----:B------:R-:W-:Y:S04]  /*b600*/  @P1 IADD3 R0, P2, R20, UR20, RZ ;  /* 0x0000001414001c10 */ /* 0x000fe8000ff5e0ff */
[----:B-1----:R-:W-:Y:S02]  /*b610*/  @P1 IADD3.X R7, R19, UR4, RZ, P2, !PT ;  /* 0x0000000413071c10 */ /* 0x002fe400097fe4ff */
[C---:B------:R-:W-:Y:S04]  /*b620*/  @P1 LEA R6, P2, R0.reuse, c[0x0][0x1c8], 0x1 ;  /* 0x0000720000061a11 */ /* 0x040fe800078408ff */
[----:B------:R-:W-:Y:S02]  /*b630*/  @P1 LEA.HI.X R7, R0, c[0x0][0x1cc], R7, 0x1, P2 ;  /* 0x0000730000071a11 */ /* 0x000fe400010f0c07 */
[----:B------:R-:W-:Y:S01]  /*b640*/  @P1 IADD3 R0, P2, R18, UR20, RZ ;  /* 0x0000001412001c10 */ /* 0x000fe2000ff5e0ff */
[----:B------:R-:W-:Y:S02]  /*b650*/  @UP0 UIADD3 UR20, UP1, UR15, UR20, URZ ;  /* 0x000000140f140290 */ /* 0x000fe4000ff3e03f */
[----:B------:R2:W-:Y:S02]  /*b660*/  @P1 LDGSTS.E.BYPASS.LTC128B.128 [R170+0x13100], [R6.64], !P5 ;  /* 0x1310000006aa1fae */ /* 0x0005e4000e901d50 */
[----:B--2---:R-:W-:Y:S01]  /*b670*/  @P1 IADD3.X R7, R17, UR4, RZ, P2, !PT ;  /* 0x0000000411071c10 */ /* 0x004fe200097fe4ff */
[----:B------:R-:W-:Y:S01]  /*b680*/  @UP0 UIADD3.X UR4, UR6, UR4, URZ, UP1, !UPT ;  /* 0x0000000406040290 */ /* 0x000fe20008ffe43f */
[C---:B------:R-:W-:Y:S04]  /*b690*/  @P1 LEA R6, P2, R0.reuse, c[0x0][0x1c8], 0x1 ;  /* 0x0000720000061a11 */ /* 0x040fe800078408ff */
[----:B------:R-:W-:Y:S02]  /*b6a0*/  @P1 LEA.HI.X R7, R0, c[0x0][0x1cc], R7, 0x1, P2 ;  /* 0x0000730000071a11 */ /* 0x000fe400010f0c07 */
[----:B------:R-:W-:Y:S03]  /*b6b0*/  LOP3.LUT P2, RZ, R23, 0x1, RZ, 0xc0, !PT ;  /* 0x0000000117ff7812 */ /* 0x000fe6000784c0ff */
[----:B------:R1:W-:Y:S01]  /*b6c0*/  @P1 LDGSTS.E.BYPASS.LTC128B.128 [R170+0x14900], [R6.64], !P4 ;  /* 0x1490000006aa1fae */ /* 0x0003e2000e101d50 */
[----:B------:R-:W-:Y:S04]  /*b6d0*/  @P0 IADD3 R0, P1, R26, UR20, RZ ;  /* 0x000000141a000c10 */ /* 0x000fe8000ff3e0ff */
[----:B-1----:R-:W-:Y:S02]  /*b6e0*/  @P0 IADD3.X R7, R25, UR4, RZ, P1, !PT ;  /* 0x0000000419070c10 */ /* 0x002fe40008ffe4ff */
[C---:B------:R-:W-:Y:S04]  /*b6f0*/  @P0 LEA R6, P1, R0.reuse, c[0x0][0x1c8], 0x1 ;  /* 0x0000720000060a11 */ /* 0x040fe800078208ff */
[----:B------:R-:W-:Y:S02]  /*b700*/  @P0 LEA.HI.X R7, R0, c[0x0][0x1cc], R7, 0x1, P1 ;  /* 0x0000730000070a11 */ /* 0x000fe400008f0c07 */
[----:B------:R-:W-:Y:S03]  /*b710*/  @P0 IADD3 R0, P1, R22, UR20, RZ ;  /* 0x0000001416000c10 */ /* 0x000fe6000ff3e0ff */
[----:B------:R1:W-:Y:S02]  /*b720*/  @P0 LDGSTS.E.BYPASS.LTC128B.128 [R170+0x11100], [R6.64], !P6 ;  /* 0x1110000006aa0fae */ /* 0x0003e4000f101d50 */
        /* <DEDUP_REMOVED lines=12> */
[----:B------:R-:W-:Y:S05]  /*b7f0*/  @P0 LEA.HI.X R7, R0, c[0x0][0x1cc], R7, 0x1, P1 ;  /* 0x0000730000070a11 */ /* 0x000fea00008f0c07 */
[----:B------:R1:W-:Y:S04]  /*b800*/  @P0 LDGSTS.E.BYPASS.LTC128B.128 [R170+0x15900], [R6.64], !P4 ;  /* 0x1590000006aa0fae */ /* 0x0003e8000e101d50 */
.L_x_363:
[----:B--234-:R-:W2:Y:S01]  /*b810*/  LDL.LU R17, [R1+0x20] ;  /* 0x0000200001117983 */ /* 0x01cea20000300800 */
[----:B------:R-:W-:Y:S01]  /*b820*/  FMNMX.FTZ R133, R175, R133, !PT ;  /* 0x00000085af857209 */ /* 0x000fe20007810000 */
[----:B------:R-:W-:Y:S02]  /*b830*/  UISETP.GT.AND UP0, UPT, UR8, UR10, UPT ;  /* 0x0000000a0800728c */ /* 0x000fe4000bf04270 */
[----:B------:R-:W0:Y:S01]  /*b840*/  LDGDEPBAR ;  /* 0x00000000000079af */ /* 0x000e220000000000 */
[----:B------:R-:W-:Y:S01]  /*b850*/  FMNMX.FTZ R133, R174, R133, !PT ;  /* 0x00000085ae857209 */ /* 0x000fe20007810000 */
[----:B------:R-:W-:Y:S02]  /*b860*/  UIADD3 UR8, UR8, -0x1, URZ ;  /* 0xffffffff08087890 */ /* 0x000fe4000fffe03f */
[----:B------:R-:W-:Y:S02]  /*b870*/  PLOP3.LUT P0, PT, PT, PT, UP0, 0x80, 0x0 ;  /* 0x000000000000781c */ /* 0x000fe40003f0f008 */
[----:B------:R-:W-:Y:S04]  /*b880*/  FMNMX.FTZ R133, R173, R133, !PT ;  /* 0x00000085ad857209 */ /* 0x000fe80007810000 */
[----:B------:R-:W-:Y:S04]  /*b890*/  FMNMX.FTZ R133, R169, R133, !PT ;  /* 0x00000085a9857209 */ /* 0x000fe80007810000 */
[----:B------:R-:W-:Y:S04]  /*b8a0*/  FMNMX.FTZ R133, R168, R133, !PT ;  /* 0x00000085a8857209 */ /* 0x000fe80007810000 */
[----:B------:R-:W-:Y:S04]  /*b8b0*/  FMNMX.FTZ R133, R134, R133, !PT ;  /* 0x0000008586857209 */ /* 0x000fe80007810000 */
[----:B------:R-:W-:Y:S04]  /*b8c0*/  FMNMX.FTZ R133, R13, R133, !PT ;  /* 0x000000850d857209 */ /* 0x000fe80007810000 */
[----:B-1----:R-:W-:Y:S04]  /*b8d0*/  FMNMX.FTZ R133, R11, R133, !PT ;  /* 0x000000850b857209 */ /* 0x002fe80007810000 */
        /* <DEDUP_REMOVED lines=12> */
[----:B------:R-:W3:Y:S01]  /*b9a0*/  LDL.LU R8, [R1+0x24] ;  /* 0x0000240001087983 */ /* 0x000ee20000300800 */
[--C-:B------:R-:W-:Y:S01]  /*b9b0*/  FFMA.FTZ R175, R175, c[0x0][0x2d0], -R2.reuse ;  /* 0x0000b400afaf7a23 */ /* 0x100fe20000010802 */
[----:B------:R-:W1:Y:S01]  /*b9c0*/  MUFU.EX2 R6, R0 ;  /* 0x0000000000067308 */ /* 0x000e620000000800 */
[--C-:B------:R-:W-:Y:S02]  /*b9d0*/  FFMA.FTZ R174, R174, c[0x0][0x2d0], -R2.reuse ;  /* 0x0000b400aeae7a23 */ /* 0x100fe40000010802 */
[--C-:B------:R-:W-:Y:S02]  /*b9e0*/  FFMA.FTZ R18, R168, c[0x0][0x2d0], -R2.reuse ;  /* 0x0000b400a8127a23 */ /* 0x100fe40000010802 */
[--C-:B------:R-:W-:Y:S02]  /*b9f0*/  FFMA.FTZ R173, R173, c[0x0][0x2d0], -R2.reuse ;  /* 0x0000b400adad7a23 */ /* 0x100fe40000010802 */
[--C-:B------:R-:W-:Y:S02]  /*ba00*/  FFMA.FTZ R169, R169, c[0x0][0x2d0], -R2.reuse ;  /* 0x0000b400a9a97a23 */ /* 0x100fe40000010802 */
[--C-:B------:R-:W-:Y:S01]  /*ba10*/  FFMA.FTZ R19, R134, c[0x0][0x2d0], -R2.reuse ;  /* 0x0000b40086137a23 */ /* 0x100fe20000010802 */
[----:B------:R-:W2:Y:S01]  /*ba20*/  MUFU.EX2 R175, R175 ;  /* 0x000000af00af7308 */ /* 0x000ea20000000800 */
[--C-:B------:R-:W-:Y:S02]  /*ba30*/  FFMA.FTZ R134, R11, c[0x0][0x2d0], -R2.reuse ;  /* 0x0000b4000b867a23 */ /* 0x100fe40000010802 */
[--C-:B------:R-:W-:Y:S02]  /*ba40*/  FFMA.FTZ R22, R13, c[0x0][0x2d0], -R2.reuse ;  /* 0x0000b4000d167a23 */ /* 0x100fe40000010802 */
[--C-:B------:R-:W-:Y:S02]  /*ba50*/  FFMA.FTZ R24, R10, c[0x0][0x2d0], -R2.reuse ;  /* 0x0000b4000a187a23 */ /* 0x100fe40000010802 */
[--C-:B------:R-:W-:Y:S02]  /*ba60*/  FFMA.FTZ R21, R5, c[0x0][0x2d0], -R2.reuse ;  /* 0x0000b40005157a23 */ /* 0x100fe40000010802 */
[----:B------:R-:W-:Y:S01]  /*ba70*/  FFMA.FTZ R7, R9, c[0x0][0x2d0], -R2 ;  /* 0x0000b40009077a23 */ /* 0x000fe20000010802 */
[----:B------:R-:W4:Y:S01]  /*ba80*/  MUFU.EX2 R168, R174 ;  /* 0x000000ae00a87308 */ /* 0x000f220000000800 */
[C---:B-1----:R-:W-:Y:S02]  /*ba90*/  FMUL.FTZ R25, R6.reuse, R137 ;  /* 0x0000008906197220 */ /* 0x042fe40000410000 */
[C---:B------:R-:W-:Y:S02]  /*baa0*/  FMUL.FTZ R9, R6.reuse, R153 ;  /* 0x0000009906097220 */ /* 0x040fe40000410000 */
[C---:B------:R-:W-:Y:S01]  /*bab0*/  FMUL.FTZ R13, R6.reuse, R149 ;  /* 0x00000095060d7220 */ /* 0x040fe20000410000 */
[----:B------:R-:W-:Y:S04]  /*bac0*/  MOV R149, R19 ;  /* 0x0000001300957202 */ /* 0x000fe80000000f00 */
[----:B------:R-:W1:Y:S01]  /*bad0*/  MUFU.EX2 R170, R173 ;  /* 0x000000ad00aa7308 */ /* 0x000e620000000800 */
[C---:B------:R-:W-:Y:S02]  /*bae0*/  FMUL.FTZ R28, R6.reuse, R28 ;  /* 0x0000001c061c7220 */ /* 0x040fe40000410000 */
[C---:B------:R-:W-:Y:S02]  /*baf0*/  FMUL.FTZ R29, R6.reuse, R29 ;  /* 0x0000001d061d7220 */ /* 0x040fe40000410000 */
[C---:B------:R-:W-:Y:S02]  /*bb00*/  FMUL.FTZ R32, R6.reuse, R32 ;  /* 0x0000002006207220 */ /* 0x040fe40000410000 */
[C---:B------:R-:W-:Y:S02]  /*bb10*/  FMUL.FTZ R33, R6.reuse, R33 ;  /* 0x0000002106217220 */ /* 0x040fe40000410000 */
[C---:B------:R-:W-:Y:S01]  /*bb20*/  FMUL.FTZ R36, R6.reuse, R36 ;  /* 0x0000002406247220 */ /* 0x040fe20000410000 */
[----:B------:R-:W5:Y:S01]  /*bb30*/  MUFU.EX2 R169, R169 ;  /* 0x000000a900a97308 */ /* 0x000f620000000800 */
        /* <DEDUP_REMOVED lines=48> */
[C---:B--2---:R-:W-:Y:S02]  /*be40*/  FFMA.FTZ R0, R6.reuse, R17, R175 ;  /* 0x0000001106007223 */ /* 0x044fe400000100af */
[----:B------:R-:W-:Y:S01]  /*be50*/  FMUL.FTZ R17, R6, R145 ;  /* 0x0000009106117220 */ /* 0x000fe20000410000 */
[----:B------:R-:W-:Y:S01]  /*be60*/  MOV R145, R24 ;  /* 0x0000001800917202 */ /* 0x000fe20000000f00 */
[C---:B----4-:R-:W-:Y:S01]  /*be70*/  FADD.FTZ R0, R168.reuse, R0 ;  /* 0x00000000a8007221 */ /* 0x050fe20000010000 */
[----:B------:R-:W-:Y:S01]  /*be80*/  F2FP.PACK_AB R168, R168, R175 ;  /* 0x000000afa8a8723e */ /* 0x000fe200000000ff */
[----:B------:R-:W-:Y:S02]  /*be90*/  FMUL.FTZ R24, R6, R136 ;  /* 0x0000008806187220 */ /* 0x000fe40000410000 */
[----:B-1----:R-:W-:Y:S01]  /*bea0*/  FADD.FTZ R0, R170, R0 ;  /* 0x00000000aa007221 */ /* 0x002fe20000010000 */
[C---:B-----5:R-:W-:Y:S03]  /*beb0*/  F2FP.PACK_AB R170, R169.reuse, R170 ;  /* 0x000000aaa9aa723e */ /* 0x060fe600000000ff */
[----:B------:R-:W-:Y:S01]  /*bec0*/  FADD.FTZ R11, R169, R0 ;  /* 0x00000000a90b7221 */ /* 0x000fe20000010000 */
        /* <DEDUP_REMOVED lines=16> */
[C---:B------:R-:W-:Y:S01]  /*bfd0*/  FADD.FTZ R0, -R2.reuse, R132 ;  /* 0x0000008402007221 */ /* 0x040fe20000010100 */
[----:B------:R-:W-:Y:S01]  /*bfe0*/  MOV R132, R21 ;  /* 0x0000001500847202 */ /* 0x000fe20000000f00 */
[----:B------:R-:W-:Y:S02]  /*bff0*/  FMUL.FTZ R5, R2, c[0x0][0x2d0] ;  /* 0x0000b40002057a20 */ /* 0x000fe40000410000 */
[----:B------:R-:W-:Y:S01]  /*c000*/  FMUL.FTZ R0, R0, c[0x0][0x2d0] ;  /* 0x0000b40000007a20 */ /* 0x000fe20000410000 */
[----:B------:R-:W-:Y:S01]  /*c010*/  MOV R153, R132 ;  /* 0x0000008400997202 */ /* 0x000fe20000000f00 */
[--C-:B------:R-:W-:Y:S01]  /*c020*/  FFMA.FTZ R178, R178, c[0x0][0x2d0], -R5.reuse ;  /* 0x0000b400b2b27a23 */ /* 0x100fe20000010805 */
[----:B------:R-:W-:Y:S01]  /*c030*/  MOV R132, R18 ;  /* 0x0000001200847202 */ /* 0x000fe20000000f00 */
[--C-:B------:R-:W-:Y:S02]  /*c040*/  FFMA.FTZ R27, R14, c[0x0][0x2d0], -R5.reuse ;  /* 0x0000b4000e1b7a23 */ /* 0x100fe40000010805 */
[----:B------:R-:W1:Y:S01]  /*c050*/  MUFU.EX2 R0, R0 ;  /* 0x0000000000007308 */ /* 0x000e620000000800 */
[--C-:B------:R-:W-:Y:S02]  /*c060*/  FFMA.FTZ R26, R12, c[0x0][0x2d0], -R5.reuse ;  /* 0x0000b4000c1a7a23 */ /* 0x100fe40000010805 */
[--C-:B------:R-:W-:Y:S02]  /*c070*/  FFMA.FTZ R174, R16, c[0x0][0x2d0], -R5.reuse ;  /* 0x0000b40010ae7a23 */ /* 0x100fe40000010805 */
[--C-:B------:R-:W-:Y:S02]  /*c080*/  FFMA.FTZ R23, R4, c[0x0][0x2d0], -R5.reuse ;  /* 0x0000b40004177a23 */ /* 0x100fe40000010805 */
[--C-:B------:R-:W-:Y:S02]  /*c090*/  FFMA.FTZ R179, R179, c[0x0][0x2d0], -R5.reuse ;  /* 0x0000b400b3b37a23 */ /* 0x100fe40000010805 */
[--C-:B------:R-:W-:Y:S01]  /*c0a0*/  FFMA.FTZ R177, R177, c[0x0][0x2d0], -R5.reuse ;  /* 0x0000b400b1b17a23 */ /* 0x100fe20000010805 */
[----:B------:R-:W3:Y:S01]  /*c0b0*/  MUFU.EX2 R178, R178 ;  /* 0x000000b200b27308 */ /* 0x000ee20000000800 */
[--C-:B------:R-:W-:Y:S02]  /*c0c0*/  FFMA.FTZ R176, R176, c[0x0][0x2d0], -R5.reuse ;  /* 0x0000b400b0b07a23 */ /* 0x100fe40000010805 */
[--C-:B------:R-:W-:Y:S02]  /*c0d0*/  FFMA.FTZ R173, R172, c[0x0][0x2d0], -R5.reuse ;  /* 0x0000b400acad7a23 */ /* 0x100fe40000010805 */
[--C-:B------:R-:W-:Y:S01]  /*c0e0*/  FFMA.FTZ R172, R171, c[0x0][0x2d0], -R5.reuse ;  /* 0x0000b400abac7a23 */ /* 0x100fe20000010805 */
[----:B------:R-:W-:Y:S01]  /*c0f0*/  MOV R171, R20 ;  /* 0x0000001400ab7202 */ /* 0x000fe20000000f00 */
[--C-:B------:R-:W-:Y:S01]  /*c100*/  FFMA.FTZ R175, R15, c[0x0][0x2d0], -R5.reuse ;  /* 0x0000b4000faf7a23 */ /* 0x100fe20000010805 */
[----:B------:R-:W-:Y:S01]  /*c110*/  MOV R15, R7 ;  /* 0x00000007000f7202 */ /* 0x000fe20000000f00 */
[----:B------:R-:W-:Y:S01]  /*c120*/  FFMA.FTZ R10, R3, c[0x0][0x2d0], -R5 ;  /* 0x0000b400030a7a23 */ /* 0x000fe20000010805 */
[----:B------:R-:W2:Y:S01]  /*c130*/  MUFU.EX2 R169, R179 ;  /* 0x000000b300a97308 */ /* 0x000ea20000000800 */
[C---:B------:R-:W-:Y:S01]  /*c140*/  FMUL.FTZ R5, R6.reuse, R157 ;  /* 0x0000009d06057220 */ /* 0x040fe20000410000 */
[----:B------:R-:W-:Y:S01]  /*c150*/  MOV R157, R26 ;  /* 0x0000001a009d7202 */ /* 0x000fe20000000f00 */
[----:B------:R-:W-:Y:S02]  /*c160*/  FMUL.FTZ R20, R6, R140 ;  /* 0x0000008c06147220 */ /* 0x000fe40000410000 */
[----:B-1----:R-:W-:Y:S02]  /*c170*/  FMUL.FTZ R26, R0, R138 ;  /* 0x0000008a001a7220 */ /* 0x002fe40000410000 */
[C---:B------:R-:W-:Y:S02]  /*c180*/  FMUL.FTZ R21, R6.reuse, R141 ;  /* 0x0000008d06157220 */ /* 0x040fe40000410000 */
[C---:B------:R-:W-:Y:S01]  /*c190*/  FMUL.FTZ R4, R6.reuse, R156 ;  /* 0x0000009c06047220 */ /* 0x040fe20000410000 */
[----:B------:R-:W-:Y:S01]  /*c1a0*/  MOV R156, R23 ;  /* 0x00000017009c7202 */ /* 0x000fe20000000f00 */
[C---:B------:R-:W-:Y:S01]  /*c1b0*/  FMUL.FTZ R12, R6.reuse, R148 ;  /* 0x00000094060c7220 */ /* 0x040fe20000410000 */
[----:B------:R-:W-:Y:S01]  /*c1c0*/  MUFU.EX2 R132, R132 ;  /* 0x0000008400847308 */ /* 0x000fe20000000800 */
[----:B------:R-:W-:Y:S02]  /*c1d0*/  FMUL.FTZ R16, R6, R144 ;  /* 0x0000009006107220 */ /* 0x000fe40000410000 */
[----:B---3--:R-:W-:Y:S02]  /*c1e0*/  FFMA.FTZ R3, R0, R8, R178 ;  /* 0x0000000800037223 */ /* 0x008fe400000100b2 */
[----:B------:R-:W-:Y:S01]  /*c1f0*/  FMUL.FTZ R8, R6, R152 ;  /* 0x0000009806087220 */ /* 0x000fe20000410000 */
[----:B------:R-:W-:Y:S01]  /*c200*/  MOV R152, R27 ;  /* 0x0000001b00987202 */ /* 0x000fe20000000f00 */
[C---:B------:R-:W-:Y:S02]  /*c210*/  FMUL.FTZ R27, R0.reuse, R139 ;  /* 0x0000008b001b7220 */ /* 0x040fe40000410000 */
[----:B------:R-:W1:Y:S01]  /*c220*/  LDSM.16.MT88.4 R136, [R236+0x100] ;  /* 0x00010000ec88783b */ /* 0x000e620000004200 */
[C---:B------:R-:W-:Y:S01]  /*c230*/  FMUL.FTZ R6, R0.reuse, R158 ;  /* 0x0000009e00067220 */ /* 0x040fe20000410000 */
[----:B------:R-:W-:Y:S01]  /*c240*/  MOV R158, R171 ;  /* 0x000000ab009e7202 */ /* 0x000fe20000000f00 */
[C---:B------:R-:W-:Y:S01]  /*c250*/  FMUL.FTZ R14, R0.reuse, R150 ;  /* 0x00000096000e7220 */ /* 0x040fe20000410000 */
[----:B------:R-:W3:Y:S01]  /*c260*/  MUFU.EX2 R171, R177 ;  /* 0x000000b100ab7308 */ /* 0x000ee20000000800 */
[C---:B--2---:R-:W-:Y:S01]  /*c270*/  FADD.FTZ R3, R169.reuse, R3 ;  /* 0x00000003a9037221 */ /* 0x044fe20000010000 */
[----:B------:R-:W-:Y:S01]  /*c280*/  F2FP.PACK_AB R169, R169, R178 ;  /* 0x000000b2a9a9723e */ /* 0x000fe200000000ff */
[C---:B------:R-:W-:Y:S01]  /*c290*/  FMUL.FTZ R7, R0.reuse, R159 ;  /* 0x0000009f00077220 */ /* 0x040fe20000410000 */
[----:B------:R-:W-:Y:S01]  /*c2a0*/  MOV R179, R10 ;  /* 0x0000000a00b37202 */ /* 0x000fe20000000f00 */
[C---:B------:R-:W-:Y:S01]  /*c2b0*/  FMUL.FTZ R10, R0.reuse, R154 ;  /* 0x0000009a000a7220 */ /* 0x040fe20000410000 */
[----:B------:R-:W-:Y:S01]  /*c2c0*/  MOV R154, R11 ;  /* 0x0000000b009a7202 */ /* 0x000fe20000000f00 */
[C---:B------:R-:W-:Y:S01]  /*c2d0*/  FMUL.FTZ R11, R0.reuse, R155 ;  /* 0x0000009b000b7220 */ /* 0x040fe20000410000 */
[----:B------:R-:W-:Y:S01]  /*c2e0*/  MOV R159, R15 ;  /* 0x0000000f009f7202 */ /* 0x000fe20000000f00 */
[C---:B------:R-:W-:Y:S01]  /*c2f0*/  FMUL.FTZ R15, R0.reuse, R151 ;  /* 0x00000097000f7220 */ /* 0x040fe20000410000 */
[----:B------:R-:W2:Y:S01]  /*c300*/  MUFU.EX2 R150, R176 ;  /* 0x000000b000967308 */ /* 0x000ea20000000800 */
[C---:B------:R-:W-:Y:S01]  /*c310*/  FMUL.FTZ R18, R0.reuse, R146 ;  /* 0x0000009200127220 */ /* 0x040fe20000410000 */
[----:B------:R-:W-:Y:S01]  /*c320*/  MOV R178, R22 ;  /* 0x0000001600b27202 */ /* 0x000fe20000000f00 */
[C---:B------:R-:W-:Y:S02]  /*c330*/  FMUL.FTZ R19, R0.reuse, R147 ;  /* 0x0000009300137220 */ /* 0x040fe40000410000 */
[C---:B------:R-:W-:Y:S02]  /*c340*/  FMUL.FTZ R22, R0.reuse, R142 ;  /* 0x0000008e00167220 */ /* 0x040fe40000410000 */
[C---:B------:R-:W-:Y:S02]  /*c350*/  FMUL.FTZ R23, R0.reuse, R143 ;  /* 0x0000008f00177220 */ /* 0x040fe40000410000 */
[C---:B------:R-:W-:Y:S01]  /*c360*/  FMUL.FTZ R30, R0.reuse, R30 ;  /* 0x0000001e001e7220 */ /* 0x040fe20000410000 */
[----:B------:R-:W-:Y:S01]  /*c370*/  LDSM.16.MT88.4 R140, [R236+0x900] ;  /* 0x00090000ec8c783b */ /* 0x000fe20000004200 */
[C---:B------:R-:W-:Y:S01]  /*c380*/  FMUL.FTZ R31, R0.reuse, R31 ;  /* 0x0000001f001f7220 */ /* 0x040fe20000410000 */
[----:B------:R-:W-:Y:S01]  /*c390*/  MUFU.EX2 R144, R178 ;  /* 0x000000b200907308 */ /* 0x000fe20000000800 */
[C---:B------:R-:W-:Y:S02]  /*c3a0*/  FMUL.FTZ R34, R0.reuse, R34 ;  /* 0x0000002200227220 */ /* 0x040fe40000410000 */
[----:B---3--:R-:W-:Y:S02]  /*c3b0*/  FADD.FTZ R148, R171, R3 ;  /* 0x00000003ab947221 */ /* 0x008fe40000010000 */
[C---:B------:R-:W-:Y:S02]  /*c3c0*/  FMUL.FTZ R35, R0.reuse, R35 ;  /* 0x0000002300237220 */ /* 0x040fe40000410000 */
[C---:B------:R-:W-:Y:S02]  /*c3d0*/  FMUL.FTZ R38, R0.reuse, R38 ;  /* 0x0000002600267220 */ /* 0x040fe40000410000 */
[C---:B------:R-:W-:Y:S01]  /*c3e0*/  FMUL.FTZ R39, R0.reuse, R39 ;  /* 0x0000002700277220 */ /* 0x040fe20000410000 */
[----:B------:R-:W3:Y:S01]  /*c3f0*/  MUFU.EX2 R3, R149 ;  /* 0x0000009500037308 */ /* 0x000ee20000000800 */
[----:B------:R-:W-:Y:S01]  /*c400*/  FMUL.FTZ R42, R0, R42 ;  /* 0x0000002a002a7220 */ /* 0x000fe20000410000 */
[----:B--2---:R-:W-:Y:S01]  /*c410*/  F2FP.PACK_AB R171, R150, R171 ;  /* 0x000000ab96ab723e */ /* 0x004fe200000000ff */
[C---:B------:R-:W-:Y:S02]  /*c420*/  FMUL.FTZ R43, R0.reuse, R43 ;  /* 0x0000002b002b7220 */ /* 0x040fe40000410000 */
[C---:B------:R-:W-:Y:S02]  /*c430*/  FMUL.FTZ R46, R0.reuse, R46 ;  /* 0x0000002e002e7220 */ /* 0x040fe40000410000 */
[C---:B------:R-:W-:Y:S02]  /*c440*/  FMUL.FTZ R47, R0.reuse, R47 ;  /* 0x0000002f002f7220 */ /* 0x040fe40000410000 */
[C---:B-1----:R-:W-:Y:S01]  /*c450*/  HMMA.16816.F32 R4, R168.reuse, R136, R4 ;  /* 0x00000088a804723c */ /* 0x042fe20000001804 */
[----:B------:R-:W-:Y:S04]  /*c460*/  MUFU.EX2 R149, R173 ;  /* 0x000000ad00957308 */ /* 0x000fe80000000800 */
[C---:B------:R-:W-:Y:S02]  /*c470*/  FMUL.FTZ R50, R0.reuse, R50 ;  /* 0x0000003200327220 */ /* 0x040fe40000410000 */
[C---:B------:R-:W-:Y:S01]  /*c480*/  FMUL.FTZ R51, R0.reuse, R51 ;  /* 0x0000003300337220 */ /* 0x040fe20000410000 */
[C---:B------:R-:W-:Y:S01]  /*c490*/  HMMA.16816.F32 R8, R168.reuse, R138, R8 ;  /* 0x0000008aa808723c */ /* 0x040fe20000001808 */
[----:B------:R-:W1:Y:S02]  /*c4a0*/  LDSM.16.MT88.4 R136, [R237+0x100] ;  /* 0x00010000ed88783b */ /* 0x000e640000004200 */
[----:B------:R-:W2:Y:S01]  /*c4b0*/  MUFU.EX2 R178, R172 ;  /* 0x000000ac00b27308 */ /* 0x000ea20000000800 */
[C---:B------:R-:W-:Y:S02]  /*c4c0*/  FMUL.FTZ R54, R0.reuse, R54 ;  /* 0x0000003600367220 */ /* 0x040fe40000410000 */
[C---:B------:R-:W-:Y:S02]  /*c4d0*/  FMUL.FTZ R55, R0.reuse, R55 ;  /* 0x0000003700377220 */ /* 0x040fe40000410000 */
[C---:B------:R-:W-:Y:S04]  /*c4e0*/  FMUL.FTZ R58, R0.reuse, R58 ;  /* 0x0000003a003a7220 */ /* 0x040fe80000410000 */
        /* <DEDUP_REMOVED lines=13> */
[----:B------:R-:W4:Y:S01]  /*c5c0*/  MUFU.EX2 R176, R175 ;  /* 0x000000af00b07308 */ /* 0x000f220000000800 */
[C---:B------:R-:W-:Y:S02]  /*c5d0*/  FMUL.FTZ R82, R0.reuse, R82 ;  /* 0x0000005200527220 */ /* 0x040fe40000410000 */
[C---:B------:R-:W-:Y:S02]  /*c5e0*/  FMUL.FTZ R83, R0.reuse, R83 ;  /* 0x0000005300537220 */ /* 0x040fe40000410000 */
[C---:B------:R-:W-:Y:S02]  /*c5f0*/  FMUL.FTZ R86, R0.reuse, R86 ;  /* 0x0000005600567220 */ /* 0x040fe40000410000 */
[C---:B------:R-:W-:Y:S01]  /*c600*/  FMUL.FTZ R87, R0.reuse, R87 ;  /* 0x0000005700577220 */ /* 0x040fe20000410000 */
[C---:B-1----:R-:W-:Y:S02]  /*c610*/  HMMA.16816.F32 R12, R168.reuse, R136, R12 ;  /* 0x00000088a80c723c */ /* 0x042fe4000000180c */
[----:B------:R-:W1:Y:S01]  /*c620*/  MUFU.EX2 R175, R157 ;  /* 0x0000009d00af7308 */ /* 0x000e620000000800 */
[C---:B------:R-:W-:Y:S02]  /*c630*/  FMUL.FTZ R90, R0.reuse, R90 ;  /* 0x0000005a005a7220 */ /* 0x040fe40000410000 */
[C---:B------:R-:W-:Y:S02]  /*c640*/  FMUL.FTZ R91, R0.reuse, R91 ;  /* 0x0000005b005b7220 */ /* 0x040fe40000410000 */
[C---:B------:R-:W-:Y:S01]  /*c650*/  FMUL.FTZ R94, R0.reuse, R94 ;  /* 0x0000005e005e7220 */ /* 0x040fe20000410000 */
[C---:B------:R-:W-:Y:S01]  /*c660*/  HMMA.16816.F32 R16, R168.reuse, R138, R16 ;  /* 0x0000008aa810723c */ /* 0x040fe20000001810 */
[----:B------:R-:W5:Y:S03]  /*c670*/  LDSM.16.MT88.4 R136, [R240+0x100] ;  /* 0x00010000f088783b */ /* 0x000f660000004200 */
[C---:B------:R-:W-:Y:S01]  /*c680*/  FMUL.FTZ R95, R0.reuse, R95 ;  /* 0x0000005f005f7220 */ /* 0x040fe20000410000 */
[----:B------:R-:W-:Y:S01]  /*c690*/  MUFU.EX2 R172, R156 ;  /* 0x0000009c00ac7308 */ /* 0x000fe20000000800 */
[C---:B------:R-:W-:Y:S02]  /*c6a0*/  FMUL.FTZ R98, R0.reuse, R98 ;  /* 0x0000006200627220 */ /* 0x040fe40000410000 */
[C---:B------:R-:W-:Y:S04]  /*c6b0*/  FMUL.FTZ R99, R0.reuse, R99 ;  /* 0x0000006300637220 */ /* 0x040fe80000410000 */
[C---:B------:R-:W-:Y:S02]  /*c6c0*/  FMUL.FTZ R102, R0.reuse, R102 ;  /* 0x0000006600667220 */ /* 0x040fe40000410000 */
[C---:B------:R-:W-:Y:S01]  /*c6d0*/  FMUL.FTZ R103, R0.reuse, R103 ;  /* 0x0000006700677220 */ /* 0x040fe20000410000 */
[----:B------:R-:W1:Y:S01]  /*c6e0*/  MUFU.EX2 R173, R179 ;  /* 0x000000b300ad7308 */ /* 0x000e620000000800 */
        /* <DEDUP_REMOVED lines=12> */
[C---:B------:R-:W-:Y:S01]  /*c7b0*/  FMUL.FTZ R130, R0.reuse, R130 ;  /* 0x0000008200827220 */ /* 0x040fe20000410000 */
[C---:B-----5:R-:W-:Y:S03]  /*c7c0*/  HMMA.16816.F32 R20, R168.reuse, R136, R20 ;  /* 0x00000088a814723c */ /* 0x060fe60000001814 */
[----:B------:R-:W-:Y:S02]  /*c7d0*/  FMUL.FTZ R131, R0, R131 ;  /* 0x0000008300837220 */ /* 0x000fe40000410000 */
[----:B------:R-:W-:Y:S01]  /*c7e0*/  FADD.FTZ R0, R132, R154 ;  /* 0x0000009a84007221 */ /* 0x000fe20000010000 */
[----:B------:R-:W-:Y:S02]  /*c7f0*/  MOV R154, R145 ;  /* 0x00000091009a7202 */ /* 0x000fe40000000f00 */
[C---:B------:R-:W-:Y:S01]  /*c800*/  HMMA.16816.F32 R24, R168.reuse, R138, R24 ;  /* 0x0000008aa818723c */ /* 0x040fe20000001818 */
[----:B------:R-:W5:Y:S03]  /*c810*/  LDSM.16.MT88.4 R136, [R239+0x100] ;  /* 0x00010000ef88783b */ /* 0x000f660000004200 */
[C---:B---3--:R-:W-:Y:S04]  /*c820*/  FADD.FTZ R0, R3.reuse, R0 ;  /* 0x0000000003007221 */ /* 0x048fe80000010000 */
[----:B------:R-:W-:Y:S04]  /*c830*/  FADD.FTZ R0, R144, R0 ;  /* 0x0000000090007221 */ /* 0x000fe80000010000 */
[----:B------:R-:W-:Y:S01]  /*c840*/  FADD.FTZ R0, R134, R0 ;  /* 0x0000000086007221 */ /* 0x000fe20000010000 */
[C---:B-----5:R-:W-:Y:S08]  /*c850*/  HMMA.16816.F32 R28, R168.reuse, R136, R28 ;  /* 0x00000088a81c723c */ /* 0x060ff0000000181c */
[C---:B------:R-:W-:Y:S01]  /*c860*/  HMMA.16816.F32 R32, R168.reuse, R138, R32 ;  /* 0x0000008aa820723c */ /* 0x040fe20000001820 */
[----:B------:R-:W3:Y:S07]  /*c870*/  LDSM.16.MT88.4 R136, [R236+0x1900] ;  /* 0x00190000ec88783b */ /* 0x000eee0000004200 */
[C---:B---3--:R-:W-:Y:S08]  /*c880*/  HMMA.16816.F32 R36, R168.reuse, R136, R36 ;  /* 0x00000088a824723c */ /* 0x048ff00000001824 */
        /* <DEDUP_REMOVED lines=32> */
[C---:B---3--:R-:W-:Y:S07]  /*ca90*/  HMMA.16816.F32 R124, R168.reuse, R136, R124 ;  /* 0x00000088a87c723c */ /* 0x048fee000000187c */
[----:B------:R-:W-:Y:S01]  /*caa0*/  F2FP.PACK_AB R136, R3, R132 ;  /* 0x000000840388723e */ /* 0x000fe200000000ff */
[----:B------:R-:W-:Y:S01]  /*cab0*/  HMMA.16816.F32 R128, R168, R138, R128 ;  /* 0x0000008aa880723c */ /* 0x000fe20000001880 */
[----:B------:R-:W3:Y:S03]  /*cac0*/  MUFU.EX2 R132, R154 ;  /* 0x0000009a00847308 */ /* 0x000ee60000000800 */
[----:B--2---:R-:W-:Y:S01]  /*cad0*/  F2FP.PACK_AB R137, R178, R149 ;  /* 0x00000095b289723e */ /* 0x004fe200000000ff */
[----:B------:R-:W-:Y:S02]  /*cae0*/  FADD.FTZ R3, R150, R148 ;  /* 0x0000009496037221 */ /* 0x000fe40000010000 */
[----:B------:R-:W-:Y:S02]  /*caf0*/  F2FP.PACK_AB R138, R134, R144 ;  /* 0x00000090868a723e */ /* 0x000fe400000000ff */
[----:B------:R-:W2:Y:S02]  /*cb00*/  LDSM.16.MT88.4 R144, [R237+0x900] ;  /* 0x00090000ed90783b */ /* 0x000ea40000004200 */
[----:B------:R5:W-:Y:S01]  /*cb10*/  MUFU.EX2 R170, R153 ;  /* 0x0000009900aa7308 */ /* 0x000be20000000800 */
[----:B----4-:R-:W-:Y:S02]  /*cb20*/  F2FP.PACK_AB R139, R176, R177 ;  /* 0x000000b1b08b723e */ /* 0x010fe400000000ff */
[----:B-1----:R-:W-:Y:S02]  /*cb30*/  F2FP.PACK_AB R169, R175, R174 ;  /* 0x000000aeafa9723e */ /* 0x002fe400000000ff */
[----:B------:R-:W-:Y:S03]  /*cb40*/  F2FP.PACK_AB R171, R173, R172 ;  /* 0x000000acadab723e */ /* 0x000fe600000000ff */
[C---:B------:R-:W-:Y:S02]  /*cb50*/  HMMA.16816.F32 R4, R136.reuse, R140, R4 ;  /* 0x0000008c8804723c */ /* 0x040fe40000001804 */
[----:B------:R-:W1:Y:S03]  /*cb60*/  MUFU.EX2 R168, R159 ;  /* 0x0000009f00a87308 */ /* 0x000e660000000800 */
[----:B---3--:R-:W-:Y:S03]  /*cb70*/  FADD.FTZ R0, R132, R0 ;  /* 0x0000000084007221 */ /* 0x008fe60000010000 */
[C---:B------:R-:W-:Y:S01]  /*cb80*/  HMMA.16816.F32 R8, R136.reuse, R142, R8 ;  /* 0x0000008e8808723c */ /* 0x040fe20000001808 */
[----:B------:R-:W3:Y:S03]  /*cb90*/  LDSM.16.MT88.4 R140, [R240+0x900] ;  /* 0x00090000f08c783b */ /* 0x000ee60000004200 */
[----:B------:R-:W4:Y:S05]  /*cba0*/  MUFU.EX2 R134, R158 ;  /* 0x0000009e00867308 */ /* 0x000f2a0000000800 */
[----:B-----5:R-:W-:Y:S03]  /*cbb0*/  LDSM.16.MT88.4 R152, [R236+0x1100] ;  /* 0x00110000ec98783b */ /* 0x020fe60000004200 */
[C---:B-1----:R-:W-:Y:S01]  /*cbc0*/  FADD.FTZ R0, R168.reuse, R0 ;  /* 0x00000000a8007221 */ /* 0x042fe20000010000 */
[----:B------:R-:W-:Y:S01]  /*cbd0*/  F2FP.PACK_AB R168, R168, R132 ;  /* 0x00000084a8a8723e */ /* 0x000fe200000000ff */
[C---:B--2---:R-:W-:Y:S03]  /*cbe0*/  HMMA.16816.F32 R12, R136.reuse, R144, R12 ;  /* 0x00000090880c723c */ /* 0x044fe6000000180c */
[----:B----4-:R-:W-:Y:S05]  /*cbf0*/  FADD.FTZ R0, R134, R0 ;  /* 0x0000000086007221 */ /* 0x010fea0000010000 */
[C---:B------:R-:W-:Y:S01]  /*cc00*/  HMMA.16816.F32 R16, R136.reuse, R146, R16 ;  /* 0x000000928810723c */ /* 0x040fe20000001810 */
[----:B------:R-:W1:Y:S03]  /*cc10*/  LDSM.16.MT88.4 R144, [R239+0x900] ;  /* 0x00090000ef90783b */ /* 0x000e660000004200 */
[C---:B------:R-:W-:Y:S01]  /*cc20*/  FADD.FTZ R132, R170.reuse, R0 ;  /* 0x00000000aa847221 */ /* 0x040fe20000010000 */
[----:B------:R-:W-:Y:S01]  /*cc30*/  F2FP.PACK_AB R170, R170, R134 ;  /* 0x00000086aaaa723e */ /* 0x000fe200000000ff */
[----:B------:R-:W-:Y:S03]  /*cc40*/  FADD.FTZ R0, R149, R3 ;  /* 0x0000000395007221 */ /* 0x000fe60000010000 */
[----:B------:R2:W-:Y:S01]  /*cc50*/  STL [R1+0x20], R132 ;  /* 0x0000208401007387 */ /* 0x0005e20000100800 */
[C---:B---3--:R-:W-:Y:S03]  /*cc60*/  HMMA.16816.F32 R20, R136.reuse, R140, R20 ;  /* 0x0000008c8814723c */ /* 0x048fe60000001814 */
[----:B------:R-:W-:Y:S04]  /*cc70*/  FADD.FTZ R0, R178, R0 ;  /* 0x00000000b2007221 */ /* 0x000fe80000010000 */
[----:B------:R-:W-:Y:S01]  /*cc80*/  FADD.FTZ R0, R177, R0 ;  /* 0x00000000b1007221 */ /* 0x000fe20000010000 */
[C---:B------:R-:W-:Y:S01]  /*cc90*/  HMMA.16816.F32 R24, R136.reuse, R142, R24 ;  /* 0x0000008e8818723c */ /* 0x040fe20000001818 */
[----:B------:R-:W3:Y:S03]  /*cca0*/  LDSM.16.MT88.4 R140, [R236+0x2100] ;  /* 0x00210000ec8c783b */ /* 0x000ee60000004200 */
[----:B------:R-:W-:Y:S04]  /*ccb0*/  FADD.FTZ R0, R176, R0 ;  /* 0x00000000b0007221 */ /* 0x000fe80000010000 */
[----:B------:R-:W-:Y:S04]  /*ccc0*/  FADD.FTZ R0, R174, R0 ;  /* 0x00000000ae007221 */ /* 0x000fe80000010000 */
[----:B------:R-:W-:Y:S01]  /*ccd0*/  FADD.FTZ R0, R175, R0 ;  /* 0x00000000af007221 */ /* 0x000fe20000010000 */
[----:B--2---:R-:W-:Y:S03]  /*cce0*/  MOV R132, R2 ;  /* 0x0000000200847202 */ /* 0x004fe60000000f00 */
[----:B------:R-:W-:Y:S04]  /*ccf0*/  FADD.FTZ R0, R172, R0 ;  /* 0x00000000ac007221 */ /* 0x000fe80000010000 */
[----:B------:R-:W-:Y:S01]  /*cd00*/  FADD.FTZ R0, R173, R0 ;  /* 0x00000000ad007221 */ /* 0x000fe20000010000 */
[C---:B-1----:R-:W-:Y:S04]  /*cd10*/  HMMA.16816.F32 R28, R136.reuse, R144, R28 ;  /* 0x00000090881c723c */ /* 0x042fe8000000181c */
[----:B------:R-:W-:Y:S04]  /*cd20*/  STL [R1+0x24], R0 ;  /* 0x0000240001007387 */ /* 0x000fe80000100800 */
[C---:B------:R-:W-:Y:S01]  /*cd30*/  HMMA.16816.F32 R32, R136.reuse, R146, R32 ;  /* 0x000000928820723c */ /* 0x040fe20000001820 */
[----:B------:R-:W1:Y:S07]  /*cd40*/  LDSM.16.MT88.4 R144, [R237+0x2100] ;  /* 0x00210000ed90783b */ /* 0x000e6e0000004200 */
[C---:B---3--:R-:W-:Y:S08]  /*cd50*/  HMMA.16816.F32 R36, R136.reuse, R140, R36 ;  /* 0x0000008c8824723c */ /* 0x048ff00000001824 */
        /* <DEDUP_REMOVED lines=30> */
[C---:B------:R-:W-:Y:S08]  /*cf40*/  HMMA.16816.F32 R120, R136.reuse, R142, R120 ;  /* 0x0000008e8878723c */ /* 0x040ff00000001878 */
[C---:B-1----:R-:W-:Y:S08]  /*cf50*/  HMMA.16816.F32 R124, R136.reuse, R144, R124 ;  /* 0x00000090887c723c */ /* 0x042ff0000000187c */
        /* <DEDUP_REMOVED lines=49> */
.L_x_361:
[----:B------:R-:W-:-:S06]  /*d270*/  UISETP.GE.AND UP0, UPT, UR8, UR9, UPT ;  /* 0x000000090800728c */ /* 0x000fcc000bf06270 */
[----:B------:R-:W-:-:S13]  /*d280*/  PLOP3.LUT P0, PT, PT, PT, UP0, 0x40, 0x0 ;  /* 0x000000000000781c */ /* 0x000fda0003f0e808 */
[----:B------:R-:W-:Y:S05]  /*d290*/  @P0 BRA `(.L_x_365) ;  /* 0x00003f6000000947 */ /* 0x000fea0003800000 */
[----:B------:R-:W2:Y:S01]  /*d2a0*/  LDL.64 R8, [R1+0x48] ;  /* 0x0000480001087983 */ /* 0x000ea20000100a00 */
[----:B------:R-:W-:-:S03]  /*d2b0*/  ULDC.64 UR4, c[0x0][0x208] ;  /* 0x0000820000047ab9 */ /* 0x000fc60000000a00 */
[----:B------:R-:W3:Y:S04]  /*d2c0*/  LDL.64 R2, [R1+0x40] ;  /* 0x0000400001027983 */ /* 0x000ee80000100a00 */
[----:B------:R-:W4:Y:S04]  /*d2d0*/  LDL.64 R6, [R1+0x38] ;  /* 0x0000380001067983 */ /* 0x000f280000100a00 */
[----:B-1----:R-:W4:Y:S01]  /*d2e0*/  LDL.64 R4, [R1+0x30] ;  /* 0x0000300001047983 */ /* 0x002f220000100a00 */
[----:B------:R-:W-:Y:S01]  /*d2f0*/  UIMAD.WIDE.U32 UR18, UR4, 0x30, URZ ;  /* 0x00000030041278a5 */ /* 0x000fe2000f8e003f */
[----:B------:R-:W-:Y:S01]  /*d300*/  IMAD.MOV.U32 R134, RZ, RZ, R132 ;  /* 0x000000ffff867224 */ /* 0x000fe200078e0084 */
[----:B------:R-:W-:-:S04]  /*d310*/  UIMAD UR5, UR5, 0x30, URZ ;  /* 0x00000030050578a4 */ /* 0x000fc8000f8e023f */
[----:B------:R-:W-:Y:S01]  /*d320*/  UIADD3 UR10, UR19, UR5, URZ ;  /* 0x00000005130a7290 */ /* 0x000fe2000fffe03f */
[C---:B--2---:R-:W-:Y:S02]  /*d330*/  IADD3 R10, P0, R8.reuse, 0x40, RZ ;  /* 0x00000040080a7810 */ /* 0x044fe40007f1e0ff */
[C---:B------:R-:W-:Y:S01]  /*d340*/  IADD3 R0, P1, R8.reuse, 0x80, RZ ;  /* 0x0000008008007810 */ /* 0x040fe20007f3e0ff */
[----:B---3--:R-:W1:Y:S04]  /*d350*/  S2R R2, SR_TID.X ;  /* 0x0000000000027919 */ /* 0x008e680000002100 */
[--C-:B------:R-:W-:Y:S01]  /*d360*/  IMAD.X R9, RZ, RZ, R3.reuse, P1 ;  /* 0x000000ffff097224 */ /* 0x100fe200008e0603 */
[----:B------:R2:W-:Y:S04]  /*d370*/  STL [R1+0x6c], R10 ;  /* 0x00006c0a01007387 */ /* 0x0005e80000100800 */
[----:B------:R3:W-:Y:S01]  /*d380*/  STL [R1+0x64], R0 ;  /* 0x0000640001007387 */ /* 0x0007e20000100800 */
[----:B--2---:R-:W-:Y:S01]  /*d390*/  IMAD.X R10, RZ, RZ, R3, P0 ;  /* 0x000000ffff0a7224 */ /* 0x004fe200000e0603 */
[----:B---3--:R-:W-:-:S04]  /*d3a0*/  IADD3 R0, P0, R8, 0xc0, RZ ;  /* 0x000000c008007810 */ /* 0x008fc80007f1e0ff */
[----:B------:R-:W-:Y:S01]  /*d3b0*/  STL [R1+0x68], R10 ;  /* 0x0000680a01007387 */ /* 0x000fe20000100800 */
[----:B----4-:R-:W-:-:S03]  /*d3c0*/  IADD3 R8, P2, R6, 0x40, RZ ;  /* 0x0000004006087810 */ /* 0x010fc60007f5e0ff */
[----:B------:R2:W-:Y:S04]  /*d3d0*/  STL [R1+0x5c], R0 ;  /* 0x00005c0001007387 */ /* 0x0005e80000100800 */
[----:B------:R-:W-:Y:S04]  /*d3e0*/  STL [R1+0x60], R9 ;  /* 0x0000600901007387 */ /* 0x000fe80000100800 */
[----:B------:R-:W-:Y:S01]  /*d3f0*/  STL [R1+0x54], R8 ;  /* 0x0000540801007387 */ /* 0x000fe20000100800 */
[----:B--2---:R-:W-:Y:S01]  /*d400*/  IMAD.X R0, RZ, RZ, R3, P0 ;  /* 0x000000ffff007224 */ /* 0x004fe200000e0603 */
[----:B------:R-:W-:-:S04]  /*d410*/  IADD3 R3, P1, R6, 0x80, RZ ;  /* 0x0000008006037810 */ /* 0x000fc80007f3e0ff */
[----:B------:R2:W-:Y:S04]  /*d420*/  STL [R1+0x58], R0 ;  /* 0x0000580001007387 */ /* 0x0005e80000100800 */
[----:B------:R3:W-:Y:S04]  /*d430*/  STL [R1+0x2c], R3 ;  /* 0x00002c0301007387 */ /* 0x0007e80000100800 */
[----:B--2---:R-:W2:Y:S01]  /*d440*/  S2R R0, SR_TID.X ;  /* 0x0000000000007919 */ /* 0x004ea20000002100 */
[----:B---3--:R-:W-:-:S05]  /*d450*/  IMAD.X R3, RZ, RZ, R5, P2 ;  /* 0x000000ffff037224 */ /* 0x008fca00010e0605 */
[----:B------:R3:W-:Y:S01]  /*d460*/  STL [R1+0x50], R3 ;  /* 0x0000500301007387 */ /* 0x0007e20000100800 */
[----:B--2---:R-:W-:-:S04]  /*d470*/  SHF.R.S32.HI R0, RZ, 0x1f, R0 ;  /* 0x0000001fff007819 */ /* 0x004fc80000011400 */
[----:B-1----:R-:W-:Y:S02]  /*d480*/  LEA.HI R0, R0, R2, RZ, 0x3 ;  /* 0x0000000200007211 */ /* 0x002fe400078f18ff */
[----:B------:R-:W-:Y:S02]  /*d490*/  IADD3 R2, P0, R6, 0xc0, RZ ;  /* 0x000000c006027810 */ /* 0x000fe40007f1e0ff */
[----:B------:R-:W-:Y:S01]  /*d4a0*/  SHF.R.S32.HI R0, RZ, 0x3, R0 ;  /* 0x00000003ff007819 */ /* 0x000fe20000011400 */
[----:B---3--:R-:W-:Y:S02]  /*d4b0*/  IMAD.X R3, RZ, RZ, R5, P1 ;  /* 0x000000ffff037224 */ /* 0x008fe400008e0605 */
[----:B------:R1:W-:Y:S01]  /*d4c0*/  STL [R1+0x18], R2 ;  /* 0x0000180201007387 */ /* 0x0003e20000100800 */
[----:B------:R-:W-:-:S05]  /*d4d0*/  IADD3 R0, -R0, 0x30, RZ ;  /* 0x0000003000007810 */ /* 0x000fca0007ffe1ff */
[----:B------:R2:W-:Y:S01]  /*d4e0*/  STL [R1+0xc], R0 ;  /* 0x00000c0001007387 */ /* 0x0005e20000100800 */
[----:B-1----:R-:W-:Y:S02]  /*d4f0*/  IMAD.MOV.U32 R2, RZ, RZ, R133 ;  /* 0x000000ffff027224 */ /* 0x002fe400078e0085 */
[----:B--2---:R-:W-:-:S05]  /*d500*/  IMAD.X R0, RZ, RZ, R5, P0 ;  /* 0x000000ffff007224 */ /* 0x004fca00000e0605 */
[----:B------:R1:W-:Y:S04]  /*d510*/  STL [R1+0x14], R0 ;  /* 0x0000140001007387 */ /* 0x0003e80000100800 */
[----:B------:R1:W-:Y:S02]  /*d520*/  STL [R1+0x1c], R3 ;  /* 0x00001c0301007387 */ /* 0x0003e40000100800 */
.L_x_375:
[----:B------:R-:W2:Y:S01]  /*d530*/  LDL.64 R132, [R1+0x48] ;  /* 0x0000480001847983 */ /* 0x000ea20000100a00 */
[----:B------:R-:W-:Y:S01]  /*d540*/  USHF.R.S32.HI UR5, URZ, 0x1f, UR8 ;  /* 0x0000001f3f057899 */ /* 0x000fe20008011408 */
[----:B------:R-:W-:Y:S01]  /*d550*/  IMAD.MOV.U32 R24, RZ, RZ, c[0x0][0x208] ;  /* 0x00008200ff187624 */ /* 0x000fe200078e00ff */
[----:B------:R-:W-:Y:S01]  /*d560*/  UIMAD UR4, UR10, UR8, URZ ;  /* 0x000000080a0472a4 */ /* 0x000fe2000f8e023f */
[----:B------:R-:W-:Y:S01]  /*d570*/  IMAD.MOV.U32 R27, RZ, RZ, c[0x0][0x20c] ;  /* 0x00008300ff1b7624 */ /* 0x000fe200078e00ff */
[----:B------:R-:W-:Y:S01]  /*d580*/  UIMAD.WIDE.U32 UR20, UR18, UR8, URZ ;  /* 0x00000008121472a5 */ /* 0x000fe2000f8e003f */
[----:B------:R-:W3:Y:S01]  /*d590*/  LDL.64 R18, [R1+0x40] ;  /* 0x0000400001127983 */ /* 0x000ee20000100a00 */
[----:B------:R-:W-:Y:S01]  /*d5a0*/  UIMAD UR4, UR5, UR18, UR4 ;  /* 0x00000012050472a4 */ /* 0x000fe2000f8e0204 */
[----:B------:R-:W-:Y:S04]  /*d5b0*/  DEPBAR.LE SB0, 0x0 ;  /* 0x000080000000791a */ /* 0x000fe80000000000 */
[----:B------:R-:W4:Y:S01]  /*d5c0*/  LDL R22, [R1+0x6c] ;  /* 0x00006c0001167983 */ /* 0x000f220000100800 */
[----:B------:R-:W-:Y:S02]  /*d5d0*/  UIADD3 UR4, UR21, UR4, URZ ;  /* 0x0000000415047290 */ /* 0x000fe4000fffe03f */
[----:B------:R-:W-:Y:S03]  /*d5e0*/  UISETP.GT.AND UP0, UPT, UR8, UR9, UPT ;  /* 0x000000090800728c */ /* 0x000fe6000bf04270 */
[----:B------:R-:W4:Y:S06]  /*d5f0*/  LDL R17, [R1+0x68] ;  /* 0x0000680001117983 */ /* 0x000f2c0000100800 */
[----:B------:R-:W4:Y:S06]  /*d600*/  LDL R26, [R1+0x64] ;  /* 0x00006400011a7983 */ /* 0x000f2c0000100800 */
[----:B------:R-:W4:Y:S06]  /*d610*/  LDL R25, [R1+0x5c] ;  /* 0x00005c0001197983 */ /* 0x000f2c0000100800 */
[----:B------:R-:W4:Y:S06]  /*d620*/  LDL R174, [R1+0x60] ;  /* 0x0000600001ae7983 */ /* 0x000f2c0000100800 */
[----:B------:R-:W4:Y:S06]  /*d630*/  LDL R173, [R1+0x58] ;  /* 0x0000580001ad7983 */ /* 0x000f2c0000100800 */
[----:B------:R-:W4:Y:S06]  /*d640*/  LDL R23, [R1+0x28] ;  /* 0x0000280001177983 */ /* 0x000f2c0000100800 */
[----:B-1----:R1:W-:Y:S06]  /*d650*/  STL.64 [R1+0x90], R30 ;  /* 0x0000901e01007387 */ /* 0x0023ec0000100a00 */
[----:B------:R1:W-:Y:S06]  /*d660*/  STL.64 [R1+0x88], R28 ;  /* 0x0000881c01007387 */ /* 0x0003ec0000100a00 */
[----:B------:R-:W4:Y:S06]  /*d670*/  LDL R172, [R1] ;  /* 0x0000000001ac7983 */ /* 0x000f2c0000100800 */
[----:B------:R-:W-:Y:S06]  /*d680*/  BAR.SYNC.DEFER_BLOCKING 0x0 ;  /* 0x0000000000007b1d */ /* 0x000fec0000010000 */
[----:B-----5:R-:W1:Y:S06]  /*d690*/  LDSM.16.M88.4 R8, [R135+0x10100] ;  /* 0x010100008708783b */ /* 0x020e6c0000000200 */
[----:B------:R-:W-:Y:S06]  /*d6a0*/  LDSM.16.M88.4 R168, [R242] ;  /* 0x00000000f2a8783b */ /* 0x000fec0000000200 */
[----:B------:R-:W-:Y:S01]  /*d6b0*/  LDSM.16.M88.4 R176, [R252] ;  /* 0x00000000fcb0783b */ /* 0x000fe20000000200 */
[----:B-12---:R-:W-:Y:S04]  /*d6c0*/  IADD3 R0, P1, R132, UR20, RZ ;  /* 0x0000001484007c10 */ /* 0x006fe8000ff3e0ff */
[----:B---3--:R-:W-:Y:S02]  /*d6d0*/  IADD3.X R4, R19, UR4, RZ, P1, !PT ;  /* 0x0000000413047c10 */ /* 0x008fe40008ffe4ff */
[----:B------:R-:W-:Y:S02]  /*d6e0*/  LEA R14, P1, R0, c[0x0][0x1f8], 0x1 ;  /* 0x00007e00000e7a11 */ /* 0x000fe400078208ff */
[----:B----4-:R-:W-:Y:S02]  /*d6f0*/  IADD3 R3, P0, R22, UR20, RZ ;  /* 0x0000001416037c10 */ /* 0x010fe4000ff1e0ff */
[----:B------:R-:W-:Y:S02]  /*d700*/  LEA.HI.X R15, R0, c[0x0][0x1fc], R4, 0x1, P1 ;  /* 0x00007f00000f7a11 */ /* 0x000fe400008f0c04 */
[----:B------:R-:W-:Y:S02]  /*d710*/  IADD3.X R5, R17, UR4, RZ, P0, !PT ;  /* 0x0000000411057c10 */ /* 0x000fe400087fe4ff */
[C---:B------:R-:W-:Y:S02]  /*d720*/  LEA R12, P0, R3.reuse, c[0x0][0x1f8], 0x1 ;  /* 0x00007e00030c7a11 */ /* 0x040fe400078008ff */
[----:B------:R-:W-:Y:S02]  /*d730*/  IADD3 R0, P1, R26, UR20, RZ ;  /* 0x000000141a007c10 */ /* 0x000fe4000ff3e0ff */
[----:B------:R-:W-:Y:S02]  /*d740*/  LEA.HI.X R13, R3, c[0x0][0x1fc], R5, 0x1, P0 ;  /* 0x00007f00030d7a11 */ /* 0x000fe400000f0c05 */
[----:B------:R-:W-:Y:S02]  /*d750*/  LEA R6, P0, R0, c[0x0][0x1f8], 0x1 ;  /* 0x00007e0000067a11 */ /* 0x000fe400078008ff */
[----:B------:R-:W-:Y:S02]  /*d760*/  IADD3.X R3, R174, UR4, RZ, P1, !PT ;  /* 0x00000004ae037c10 */ /* 0x000fe40008ffe4ff */
[----:B------:R-:W-:Y:S02]  /*d770*/  IADD3 R4, P1, R25, UR20, RZ ;  /* 0x0000001419047c10 */ /* 0x000fe4000ff3e0ff */
[----:B------:R-:W-:Y:S02]  /*d780*/  LEA.HI.X R7, R0, c[0x0][0x1fc], R3, 0x1, P0 ;  /* 0x00007f0000077a11 */ /* 0x000fe400000f0c03 */
[----:B------:R-:W-:Y:S02]  /*d790*/  IADD3.X R16, R173, UR4, RZ, P1, !PT ;  /* 0x00000004ad107c10 */ /* 0x000fe40008ffe4ff */
[----:B------:R-:W-:Y:S02]  /*d7a0*/  LEA R20, P2, R4, c[0x0][0x1f8], 0x1 ;  /* 0x00007e0004147a11 */ /* 0x000fe400078408ff */
[----:B------:R-:W-:Y:S02]  /*d7b0*/  @!P3 LEA R0, P0, R24, UR20, 0x5 ;  /* 0x000000141800bc11 */ /* 0x000fe4000f8028ff */
[----:B------:R-:W-:Y:S02]  /*d7c0*/  LEA.HI.X R21, R4, c[0x0][0x1fc], R16, 0x1, P2 ;  /* 0x00007f0004157a11 */ /* 0x000fe400010f0c10 */
[----:B------:R-:W-:Y:S02]  /*d7d0*/  @!P3 LEA.HI.X R3, R24, UR4, R27, 0x5, P0 ;  /* 0x000000041803bc11 */ /* 0x000fe400080f2c1b */
[C---:B------:R-:W-:Y:S02]  /*d7e0*/  @!P3 IADD3 R5, P1, R0.reuse, R132, RZ ;  /* 0x000000840005b210 */ /* 0x040fe40007f3e0ff */
[----:B------:R-:W-:Y:S02]  /*d7f0*/  @!P3 IADD3 R4, P0, R0, R22, RZ ;  /* 0x000000160004b210 */ /* 0x000fe40007f1e0ff */
[----:B------:R-:W-:Y:S01]  /*d800*/  LOP3.LUT P2, RZ, R23, 0x1, RZ, 0xc0, !PT ;  /* 0x0000000117ff7812 */ /* 0x000fe2000784c0ff */
[----:B------:R-:W-:Y:S01]  /*d810*/  @!P3 IMAD.X R23, R3, 0x1, R19, P1 ;  /* 0x000000010317b824 */ /* 0x000fe200008e0613 */
[----:B------:R-:W-:Y:S01]  /*d820*/  @!P3 LEA R22, P1, R5, c[0x0][0x1f8], 0x1 ;  /* 0x00007e000516ba11 */ /* 0x000fe200078208ff */
[----:B------:R-:W-:Y:S01]  /*d830*/  @!P3 IMAD.X R24, R3, 0x1, R17, P0 ;  /* 0x000000010318b824 */ /* 0x000fe200000e0611 */
[C---:B------:R-:W-:Y:S01]  /*d840*/  @!P3 LEA R132, P0, R4.reuse, c[0x0][0x1f8], 0x1 ;  /* 0x00007e000484ba11 */ /* 0x040fe200078008ff */
[----:B------:R-:W1:Y:S01]  /*d850*/  LDSM.16.M88.4 R16, [R135+0x10900] ;  /* 0x010900008710783b */ /* 0x000e620000000200 */
[----:B------:R-:W-:Y:S02]  /*d860*/  @!P3 LEA.HI.X R23, R5, c[0x0][0x1fc], R23, 0x1, P1 ;  /* 0x00007f000517ba11 */ /* 0x000fe400008f0c17 */
[----:B------:R-:W-:Y:S02]  /*d870*/  @!P3 LEA.HI.X R133, R4, c[0x0][0x1fc], R24, 0x1, P0 ;  /* 0x00007f000485ba11 */ /* 0x000fe400000f0c18 */
[C---:B------:R-:W-:Y:S02]  /*d880*/  @!P3 IADD3 R4, P1, R0.reuse, R26, RZ ;  /* 0x0000001a0004b210 */ /* 0x040fe40007f3e0ff */
[----:B------:R-:W-:Y:S02]  /*d890*/  @!P3 IADD3 R0, P0, R0, R25, RZ ;  /* 0x000000190000b210 */ /* 0x000fe40007f1e0ff */
[----:B------:R-:W2:Y:S01]  /*d8a0*/  LDSM.16.M88.4 R24, [R135+0x11100] ;  /* 0x011100008718783b */ /* 0x000ea20000000200 */
[C---:B------:R-:W-:Y:S01]  /*d8b0*/  @!P3 IMAD.X R5, R3.reuse, 0x1, R174, P1 ;  /* 0x000000010305b824 */ /* 0x040fe200008e06ae */
[----:B------:R-:W-:Y:S01]  /*d8c0*/  @!P3 LEA R30, P1, R4, c[0x0][0x1f8], 0x1 ;  /* 0x00007e00041eba11 */ /* 0x000fe200078208ff */
[----:B------:R-:W-:Y:S01]  /*d8d0*/  @!P3 IMAD.X R3, R3, 0x1, R173, P0 ;  /* 0x000000010303b824 */ /* 0x000fe200000e06ad */
[----:B------:R-:W-:Y:S02]  /*d8e0*/  @!P3 LEA R28, P0, R0, c[0x0][0x1f8], 0x1 ;  /* 0x00007e00001cba11 */ /* 0x000fe400078008ff */
[----:B------:R-:W3:Y:S01]  /*d8f0*/  LDSM.16.M88.4 R172, [R172] ;  /* 0x00000000acac783b */ /* 0x000ee20000000200 */
[----:B------:R-:W-:Y:S02]  /*d900*/  @!P3 LEA.HI.X R31, R4, c[0x0][0x1fc], R5, 0x1, P1 ;  /* 0x00007f00041fba11 */ /* 0x000fe400008f0c05 */
[----:B------:R-:W-:Y:S02]  /*d910*/  @!P3 LEA.HI.X R29, R0, c[0x0][0x1fc], R3, 0x1, P0 ;  /* 0x00007f00001dba11 */ /* 0x000fe400000f0c03 */
[----:B------:R-:W-:Y:S01]  /*d920*/  PLOP3.LUT P0, PT, PT, PT, UP0, 0x40, 0x0 ;  /* 0x000000000000781c */ /* 0x000fe20003f0e808 */
[----:B------:R-:W4:Y:S06]  /*d930*/  LDL R3, [R1+0x4] ;  /* 0x0000040001037983 */ /* 0x000f2c0000100800 */
[----:B------:R-:W-:Y:S01]  /*d940*/  @!PT LDS RZ, [RZ] ;  /* 0x00000000fffff984 */ /* 0x000fe20000000800 */
[----:B------:R-:W-:Y:S01]  /*d950*/  @!PT LDS RZ, [RZ] ;  /* 0x00000000fffff984 */ /* 0x000fe20000000800 */
[----:B------:R-:W-:Y:S01]  /*d960*/  @!PT LDS RZ, [RZ] ;  /* 0x00000000fffff984 */ /* 0x000fe20000000800 */
[----:B----4-:R1:W-:Y:S06]  /*d970*/  LDGSTS.E.BYPASS.LTC128B.128 [R3+0x100], [R14.64], !P6 ;  /* 0x001000000e037fae */ /* 0x0103ec000f101d50 */
[----:B------:R1:W-:Y:S06]  /*d980*/  LDGSTS.E.BYPASS.LTC128B.128 [R3+0x1900], [R12.64], !P2 ;  /* 0x019000000c037fae */ /* 0x0003ec000d101d50 */
[----:B------:R4:W-:Y:S06]  /*d990*/  LDGSTS.E.BYPASS.LTC128B.128 [R3+0x3100], [R6.64], !P5 ;  /* 0x0310000006037fae */ /* 0x0009ec000e901d50 */
[----:B------:R2:W-:Y:S06]  /*d9a0*/  LDGSTS.E.BYPASS.LTC128B.128 [R3+0x4900], [R20.64], !P4 ;  /* 0x0490000014037fae */ /* 0x0005ec000e101d50 */
[----:B------:R2:W-:Y:S06]  /*d9b0*/  @!P3 LDGSTS.E.BYPASS.LTC128B.128 [R3+0x1100], [R22.64], !P6 ;  /* 0x011000001603bfae */ /* 0x0005ec000f101d50 */
[----:B------:R2:W-:Y:S06]  /*d9c0*/  @!P3 LDGSTS.E.BYPASS.LTC128B.128 [R3+0x2900], [R132.64], !P2 ;  /* 0x029000008403bfae */ /* 0x0005ec000d101d50 */
[----:B------:R2:W-:Y:S01]  /*d9d0*/  @!P3 LDGSTS.E.BYPASS.LTC128B.128 [R3+0x4100], [R30.64], !P5 ;  /* 0x041000001e03bfae */ /* 0x0005e2000e901d50 */
[C---:B----4-:R-:W-:Y:S05]  /*d9e0*/  HMMA.16816.F32 R4, R160.reuse, R8, RZ ;  /* 0x00000008a004723c */ /* 0x050fea00000018ff */
[----:B------:R4:W-:Y:S03]  /*d9f0*/  @!P3 LDGSTS.E.BYPASS.LTC128B.128 [R3+0x5900], [R28.64], !P4 ;  /* 0x059000001c03bfae */ /* 0x0009e6000e101d50 */
[C---:B------:R-:W-:Y:S03]  /*da00*/  HMMA.16816.F32 R8, R160.reuse, R10, RZ ;  /* 0x0000000aa008723c */ /* 0x040fe600000018ff */
[----:B------:R-:W0:Y:S05]  /*da10*/  LDGDEPBAR ;  /* 0x00000000000079af */ /* 0x000e2a0000000000 */
[C---:B-1----:R-:W-:Y:S08]  /*da20*/  HMMA.16816.F32 R12, R160.reuse, R16, RZ ;  /* 0x00000010a00c723c */ /* 0x042ff000000018ff */
[C---:B------:R-:W-:Y:S01]  /*da30*/  HMMA.16816.F32 R16, R160.reuse, R18, RZ ;  /* 0x00000012a010723c */ /* 0x040fe200000018ff */
[----:B--2---:R1:W5:Y:S06]  /*da40*/  LDL.LU.64 R30, [R1+0x90] ;  /* 0x00009000011e7983 */ /* 0x00436c0000300a00 */
[----:B----4-:R1:W5:Y:S01]  /*da50*/  LDL.LU.64 R28, [R1+0x88] ;  /* 0x00008800011c7983 */ /* 0x0103620000300a00 */
[C---:B------:R-:W-:Y:S08]  /*da60*/  HMMA.16816.F32 R20, R160.reuse, R24, RZ ;  /* 0x00000018a014723c */ /* 0x040ff000000018ff */
[----:B------:R-:W-:Y:S08]  /*da70*/  HMMA.16816.F32 R24, R160, R26, RZ ;  /* 0x0000001aa018723c */ /* 0x000ff000000018ff */
[C---:B------:R-:W-:Y:S08]  /*da80*/  HMMA.16816.F32 R4, R164.reuse, R168, R4 ;  /* 0x000000a8a404723c */ /* 0x040ff00000001804 */
[C---:B------:R-:W-:Y:S01]  /*da90*/  HMMA.16816.F32 R8, R164.reuse, R170, R8 ;  /* 0x000000aaa408723c */ /* 0x040fe20000001808 */
[----:B------:R-:W2:Y:S07]  /*daa0*/  LDSM.16.M88.4 R168, [R241+0x10100] ;  /* 0x01010000f1a8783b */ /* 0x000eae0000000200 */
[C---:B---3--:R-:W-:Y:S08]  /*dab0*/  HMMA.16816.F32 R12, R164.reuse, R172, R12 ;  /* 0x000000aca40c723c */ /* 0x048ff0000000180c */
[C---:B------:R-:W-:Y:S01]  /*dac0*/  HMMA.16816.F32 R16, R164.reuse, R174, R16 ;  /* 0x000000aea410723c */ /* 0x040fe20000001810 */
[----:B------:R-:W3:Y:S07]  /*dad0*/  LDSM.16.M88.4 R172, [R241+0x10900] ;  /* 0x01090000f1ac783b */ /* 0x000eee0000000200 */
[C---:B------:R-:W-:Y:S08]  /*dae0*/  HMMA.16816.F32 R20, R164.reuse, R176, R20 ;  /* 0x000000b0a414723c */ /* 0x040ff00000001814 */
[----:B------:R-:W-:Y:S01]  /*daf0*/  HMMA.16816.F32 R24, R164, R178, R24 ;  /* 0x000000b2a418723c */ /* 0x000fe20000001818 */
[----:B------:R-:W4:Y:S07]  /*db00*/  LDSM.16.M88.4 R176, [R241+0x11100] ;  /* 0x01110000f1b0783b */ /* 0x000f2e0000000200 */
[C---:B--2---:R-:W-:Y:S08]  /*db10*/  HMMA.16816.F32 R4, R180.reuse, R168, R4 ;  /* 0x000000a8b404723c */ /* 0x044ff00000001804 */
[C---:B------:R-:W-:Y:S01]  /*db20*/  HMMA.16816.F32 R8, R180.reuse, R170, R8 ;  /* 0x000000aab408723c */ /* 0x040fe20000001808 */
[----:B------:R-:W2:Y:S07]  /*db30*/  LDSM.16.M88.4 R168, [R238] ;  /* 0x00000000eea8783b */ /* 0x000eae0000000200 */
[C---:B---3--:R-:W-:Y:S08]  /*db40*/  HMMA.16816.F32 R12, R180.reuse, R172, R12 ;  /* 0x000000acb40c723c */ /* 0x048ff0000000180c */
[C---:B------:R-:W-:Y:S01]  /*db50*/  HMMA.16816.F32 R16, R180.reuse, R174, R16 ;  /* 0x000000aeb410723c */ /* 0x040fe20000001810 */
[----:B------:R-:W3:Y:S07]  /*db60*/  LDSM.16.M88.4 R172, [R238+0x800] ;  /* 0x00080000eeac783b */ /* 0x000eee0000000200 */
[C---:B----4-:R-:W-:Y:S08]  /*db70*/  HMMA.16816.F32 R20, R180.reuse, R176, R20 ;  /* 0x000000b0b414723c */ /* 0x050ff00000001814 */
[----:B------:R-:W-:Y:S01]  /*db80*/  HMMA.16816.F32 R24, R180, R178, R24 ;  /* 0x000000b2b418723c */ /* 0x000fe20000001818 */
[----:B------:R-:W4:Y:S07]  /*db90*/  LDSM.16.M88.4 R176, [R238+0x1000] ;  /* 0x00100000eeb0783b */ /* 0x000f2e0000000200 */
[C---:B--2---:R-:W-:Y:S08]  /*dba0*/  HMMA.16816.F32 R4, R184.reuse, R168, R4 ;  /* 0x000000a8b804723c */ /* 0x044ff00000001804 */
[C---:B------:R-:W-:Y:S01]  /*dbb0*/  HMMA.16816.F32 R8, R184.reuse, R170, R8 ;  /* 0x000000aab808723c */ /* 0x040fe20000001808 */
[----:B------:R-:W2:Y:S07]  /*dbc0*/  LDSM.16.M88.4 R168, [R135+0x11900] ;  /* 0x0119000087a8783b */ /* 0x000eae0000000200 */
        /* <DEDUP_REMOVED lines=8> */
[----:B------:R-:W2:Y:S07]  /*dc50*/  LDSM.16.M88.4 R168, [R251] ;  /* 0x00000000fba8783b */ /* 0x000eae0000000200 */
[C---:B---3--:R-:W-:Y:S08]  /*dc60*/  HMMA.16816.F32 R12, R188.reuse, R172, R12 ;  /* 0x000000acbc0c723c */ /* 0x048ff0000000180c */
[C---:B------:R-:W-:Y:S01]  /*dc70*/  HMMA.16816.F32 R16, R188.reuse, R174, R16 ;  /* 0x000000aebc10723c */ /* 0x040fe20000001810 */
[----:B------:R-:W3:Y:S07]  /*dc80*/  LDSM.16.M88.4 R172, [R250] ;  /* 0x00000000faac783b */ /* 0x000eee0000000200 */
[C---:B----4-:R-:W-:Y:S08]  /*dc90*/  HMMA.16816.F32 R20, R188.reuse, R176, R20 ;  /* 0x000000b0bc14723c */ /* 0x050ff00000001814 */
[----:B------:R-:W-:Y:S01]  /*dca0*/  HMMA.16816.F32 R24, R188, R178, R24 ;  /* 0x000000b2bc18723c */ /* 0x000fe20000001818 */
[----:B------:R-:W4:Y:S07]  /*dcb0*/  LDSM.16.M88.4 R176, [R249] ;  /* 0x00000000f9b0783b */ /* 0x000f2e0000000200 */
        /* <DEDUP_REMOVED lines=88> */
[----:B------:R-:W-:Y:S08]  /*e240*/  HMMA.16816.F32 R24, R228, R178, R24 ;  /* 0x000000b2e418723c */ /* 0x000ff00000001818 */
[C---:B--2---:R-:W-:Y:S08]  /*e250*/  HMMA.16816.F32 R4, R232.reuse, R168, R4 ;  /* 0x000000a8e804723c */ /* 0x044ff00000001804 */
[C---:B------:R-:W-:Y:S08]  /*e260*/  HMMA.16816.F32 R8, R232.reuse, R170, R8 ;  /* 0x000000aae808723c */ /* 0x040ff00000001808 */
[C---:B---3--:R-:W-:Y:S08]  /*e270*/  HMMA.16816.F32 R12, R232.reuse, R172, R12 ;  /* 0x000000ace80c723c */ /* 0x048ff0000000180c */
[----:B------:R-:W-:Y:S01]  /*e280*/  FMUL.FTZ R4, R4, c[0x0][0x320] ;  /* 0x0000c80004047a20 */ /* 0x000fe20000410000 */
[C---:B------:R-:W-:Y:S03]  /*e290*/  HMMA.16816.F32 R16, R232.reuse, R174, R16 ;  /* 0x000000aee810723c */ /* 0x040fe60000001810 */
[----:B------:R-:W2:Y:S01]  /*e2a0*/  MUFU.TANH R171, R4 ;  /* 0x0000000400ab7308 */ /* 0x000ea20000002400 */
[----:B------:R-:W-:Y:S02]  /*e2b0*/  FMUL.FTZ R5, R5, c[0x0][0x320] ;  /* 0x0000c80005057a20 */ /* 0x000fe40000410000 */
[----:B------:R-:W-:Y:S02]  /*e2c0*/  FMUL.FTZ R6, R6, c[0x0][0x320] ;  /* 0x0000c80006067a20 */ /* 0x000fe40000410000 */
[----:B------:R-:W-:Y:S04]  /*e2d0*/  FMUL.FTZ R7, R7, c[0x0][0x320] ;  /* 0x0000c80007077a20 */ /* 0x000fe80000410000 */
[----:B------:R-:W-:Y:S01]  /*e2e0*/  FMUL.FTZ R9, R9, c[0x0][0x320] ;  /* 0x0000c80009097a20 */ /* 0x000fe20000410000 */
[----:B------:R-:W3:Y:S01]  /*e2f0*/  MUFU.TANH R170, R5 ;  /* 0x0000000500aa7308 */ /* 0x000ee20000002400 */
[----:B------:R-:W-:Y:S02]  /*e300*/  FMUL.FTZ R11, R11, c[0x0][0x320] ;  /* 0x0000c8000b0b7a20 */ /* 0x000fe40000410000 */
[----:B------:R-:W-:Y:S02]  /*e310*/  FMUL.FTZ R12, R12, c[0x0][0x320] ;  /* 0x0000c8000c0c7a20 */ /* 0x000fe40000410000 */
[----:B------:R-:W-:Y:S02]  /*e320*/  FMUL.FTZ R13, R13, c[0x0][0x320] ;  /* 0x0000c8000d0d7a20 */ /* 0x000fe40000410000 */
[----:B------:R-:W-:Y:S02]  /*e330*/  FMUL.FTZ R14, R14, c[0x0][0x320] ;  /* 0x0000c8000e0e7a20 */ /* 0x000fe40000410000 */
[----:B------:R-:W-:Y:S01]  /*e340*/  FMUL.FTZ R8, R8, c[0x0][0x320] ;  /* 0x0000c80008087a20 */ /* 0x000fe20000410000 */
[----:B------:R-:W4:Y:S01]  /*e350*/  MUFU.TANH R179, R6 ;  /* 0x0000000600b37308 */ /* 0x000f220000002400 */
[----:B------:R-:W-:Y:S02]  /*e360*/  FMUL.FTZ R10, R10, c[0x0][0x320] ;  /* 0x0000c8000a0a7a20 */ /* 0x000fe40000410000 */
[----:B------:R-:W-:Y:S02]  /*e370*/  FMUL.FTZ R15, R15, c[0x0][0x320] ;  /* 0x0000c8000f0f7a20 */ /* 0x000fe40000410000 */
[----:B------:R-:W-:Y:S02]  /*e380*/  FMUL.FTZ R18, R18, c[0x0][0x320] ;  /* 0x0000c80012127a20 */ /* 0x000fe40000410000 */
[----:B------:R-:W-:Y:S03]  /*e390*/  FMUL.FTZ R19, R19, c[0x0][0x320] ;  /* 0x0000c80013137a20 */ /* 0x000fe60000410000 */
[----:B------:R1:W1:Y:S10]  /*e3a0*/  MUFU.TANH R178, R7 ;  /* 0x0000000700b27308 */ /* 0x0002740000002400 */
[----:B------:R-:W2:Y:S10]  /*e3b0*/  MUFU.TANH R168, R9 ;  /* 0x0000000900a87308 */ /* 0x000eb40000002400 */
[----:B------:R-:W2:Y:S01]  /*e3c0*/  MUFU.TANH R176, R11 ;  /* 0x0000000b00b07308 */ /* 0x000ea20000002400 */
[----:B-1----:R-:W1:Y:S01]  /*e3d0*/  LDSM.16.M88.4 R4, [R238+0x5800] ;  /* 0x00580000ee04783b */ /* 0x002e620000000200 */
[----:B------:R-:W-:Y:S08]  /*e3e0*/  DEPBAR.LE SB0, 0x0 ;  /* 0x000080000000791a */ /* 0x000ff00000000000 */
[----:B------:R-:W1:Y:S01]  /*e3f0*/  MUFU.TANH R133, R12 ;  /* 0x0000000c00857308 */ /* 0x000e620000002400 */
[----:B------:R-:W-:Y:S09]  /*e400*/  BAR.SYNC.DEFER_BLOCKING 0x0 ;  /* 0x0000000000007b1d */ /* 0x000ff20000010000 */
[----:B------:R1:W1:Y:S10]  /*e410*/  MUFU.TANH R132, R13 ;  /* 0x0000000d00847308 */ /* 0x0002740000002400 */
[----:B------:R2:W2:Y:S10]  /*e420*/  MUFU.TANH R175, R14 ;  /* 0x0000000e00af7308 */ /* 0x0004b40000002400 */
[----:B------:R3:W3:Y:S01]  /*e430*/  MUFU.TANH R169, R8 ;  /* 0x0000000800a97308 */ /* 0x0006e20000002400 */
[C---:B-1----:R-:W-:Y:S05]  /*e440*/  HMMA.16816.F32 R20, R232.reuse, R4, R20 ;  /* 0x00000004e814723c */ /* 0x042fea0000001814 */
[----:B------:R-:W-:Y:S04]  /*e450*/  FMUL.FTZ R13, R17, c[0x0][0x320] ;  /* 0x0000c800110d7a20 */ /* 0x000fe80000410000 */
[----:B------:R1:W1:Y:S01]  /*e460*/  MUFU.TANH R177, R10 ;  /* 0x0000000a00b17308 */ /* 0x0002620000002400 */
[----:B------:R-:W-:Y:S03]  /*e470*/  HMMA.16816.F32 R24, R232, R6, R24 ;  /* 0x00000006e818723c */ /* 0x000fe60000001818 */
[----:B--2---:R-:W-:Y:S06]  /*e480*/  FMUL.FTZ R14, R16, c[0x0][0x320] ;  /* 0x0000c800100e7a20 */ /* 0x004fec0000410000 */
[----:B------:R2:W1:Y:S05]  /*e490*/  MUFU.TANH R174, R15 ;  /* 0x0000000f00ae7308 */ /* 0x00046a0000002400 */
[----:B------:R-:W-:Y:S05]  /*e4a0*/  FMUL.FTZ R12, R20, c[0x0][0x320] ;  /* 0x0000c800140c7a20 */ /* 0x000fea0000410000 */
[----:B------:R-:W1:Y:S01]  /*e4b0*/  MUFU.TANH R14, R14 ;  /* 0x0000000e000e7308 */ /* 0x000e620000002400 */
[----:B------:R-:W-:Y:S02]  /*e4c0*/  FMUL.FTZ R11, R21, c[0x0][0x320] ;  /* 0x0000c800150b7a20 */ /* 0x000fe40000410000 */
[----:B------:R-:W-:Y:S02]  /*e4d0*/  FMUL.FTZ R22, R22, c[0x0][0x320] ;  /* 0x0000c80016167a20 */ /* 0x000fe40000410000 */
[----:B------:R-:W-:Y:S02]  /*e4e0*/  FMUL.FTZ R21, R23, c[0x0][0x320] ;  /* 0x0000c80017157a20 */ /* 0x000fe40000410000 */
[----:B------:R-:W-:Y:S02]  /*e4f0*/  FMUL.FTZ R9, R24, c[0x0][0x320] ;  /* 0x0000c80018097a20 */ /* 0x000fe40000410000 */
[----:B------:R-:W-:Y:S01]  /*e500*/  FMUL.FTZ R20, R25, c[0x0][0x320] ;  /* 0x0000c80019147a20 */ /* 0x000fe20000410000 */
[----:B------:R-:W1:Y:S01]  /*e510*/  MUFU.TANH R13, R13 ;  /* 0x0000000d000d7308 */ /* 0x000e620000002400 */
[----:B------:R-:W-:Y:S02]  /*e520*/  FMUL.FTZ R24, R26, c[0x0][0x320] ;  /* 0x0000c8001a187a20 */ /* 0x000fe40000410000 */
[----:B------:R-:W-:Y:S07]  /*e530*/  FMUL.FTZ R23, R27, c[0x0][0x320] ;  /* 0x0000c8001b177a20 */ /* 0x000fee0000410000 */
[----:B------:R2:W1:Y:S10]  /*e540*/  MUFU.TANH R173, R18 ;  /* 0x0000001200ad7308 */ /* 0x0004740000002400 */
        /* <DEDUP_REMOVED lines=10> */
[----:B--234-:R-:W2:Y:S01]  /*e5f0*/  LDL R25, [R1+0xc] ;  /* 0x00000c0001197983 */ /* 0x01cea20000100800 */
[----:B------:R-:W-:Y:S02]  /*e600*/  ULDC.64 UR4, c[0x0][0x1e0] ;  /* 0x0000780000047ab9 */ /* 0x000fe40000000a00 */
[----:B------:R-:W-:Y:S01]  /*e610*/  UIADD3 UR20, UR8, -0x1, URZ ;  /* 0xffffffff08147890 */ /* 0x000fe2000fffe03f */
[----:B------:R-:W3:Y:S03]  /*e620*/  LDL.64 R26, [R1+0x38] ;  /* 0x00003800011a7983 */ /* 0x000ee60000100a00 */
[----:B------:R-:W-:Y:S01]  /*e630*/  USHF.R.S32.HI UR11, URZ, 0x1f, UR20 ;  /* 0x0000001f3f0b7899 */ /* 0x000fe20008011414 */
[----:B------:R-:W4:Y:S01]  /*e640*/  LDL.64 R6, [R1+0x30] ;  /* 0x0000300001067983 */ /* 0x000f220000100a00 */
[----:B------:R-:W-:Y:S02]  /*e650*/  UIMAD.WIDE.U32 UR22, UR20, UR4, URZ ;  /* 0x00000004141672a5 */ /* 0x000fe4000f8e003f */
[----:B------:R-:W-:Y:S01]  /*e660*/  UIMAD UR11, UR11, UR4, URZ ;  /* 0x000000040b0b72a4 */ /* 0x000fe2000f8e023f */
[----:B------:R-:W3:Y:S03]  /*e670*/  LDL R8, [R1+0x4] ;  /* 0x0000040001087983 */ /* 0x000ee60000100800 */
[----:B------:R-:W-:Y:S01]  /*e680*/  UIMAD UR11, UR20, UR5, UR11 ;  /* 0x00000005140b72a4 */ /* 0x000fe2000f8e020b */
[----:B------:R-:W4:Y:S03]  /*e690*/  LDL R19, [R1+0x54] ;  /* 0x0000540001137983 */ /* 0x000f260000100800 */
[----:B------:R-:W-:Y:S01]  /*e6a0*/  UIADD3 UR11, UR23, UR11, URZ ;  /* 0x0000000b170b7290 */ /* 0x000fe2000fffe03f */
[----:B------:R-:W4:Y:S01]  /*e6b0*/  LDL R18, [R1+0x50] ;  /* 0x0000500001127983 */ /* 0x000f220000100800 */
[----:B------:R-:W-:Y:S02]  /*e6c0*/  UIMAD.WIDE.U32 UR22, UR22, 0x30, URZ ;  /* 0x00000030161678a5 */ /* 0x000fe4000f8e003f */
[----:B------:R-:W-:Y:S01]  /*e6d0*/  UIMAD UR4, UR11, 0x30, URZ ;  /* 0x000000300b0478a4 */ /* 0x000fe2000f8e023f */
[----:B------:R-:W4:Y:S03]  /*e6e0*/  LDL R17, [R1+0x2c] ;  /* 0x00002c0001117983 */ /* 0x000f260000100800 */
[----:B------:R-:W-:Y:S01]  /*e6f0*/  UIADD3 UR4, UR23, UR4, URZ ;  /* 0x0000000417047290 */ /* 0x000fe2000fffe03f */
[----:B------:R-:W4:Y:S04]  /*e700*/  LDL R16, [R1+0x1c] ;  /* 0x00001c0001107983 */ /* 0x000f280000100800 */
[----:B------:R-:W4:Y:S04]  /*e710*/  LDL R15, [R1+0x18] ;  /* 0x00001800010f7983 */ /* 0x000f280000100800 */
[----:B-1----:R-:W4:Y:S01]  /*e720*/  LDL R10, [R1+0x14] ;  /* 0x00001400010a7983 */ /* 0x002f220000100800 */
[----:B--2---:R-:W-:Y:S11]  /*e730*/  ISETP.GE.AND P0, PT, R25, 0x1, PT ;  /* 0x000000011900780c */ /* 0x004ff60003f06270 */
[----:B------:R-:W-:Y:S02]  /*e740*/  @!UPT UIADD3 URZ, URZ, URZ, URZ ;  /* 0x0000003f3f3ff290 */ /* 0x000fe4000fffe03f */
[----:B---3--:R-:W-:Y:S04]  /*e750*/  @P0 IADD3 R0, P1, R26, UR22, RZ ;  /* 0x000000161a000c10 */ /* 0x008fe8000ff3e0ff */
[----:B----4-:R-:W-:Y:S02]  /*e760*/  @P0 IADD3.X R3, R7, UR4, RZ, P1, !PT ;  /* 0x0000000407030c10 */ /* 0x010fe40008ffe4ff */
[C---:B------:R-:W-:Y:S04]  /*e770*/  @P0 LEA R4, P1, R0.reuse, c[0x0][0x1c8], 0x1 ;  /* 0x0000720000040a11 */ /* 0x040fe800078208ff */
[----:B------:R-:W-:Y:S02]  /*e780*/  @P0 LEA.HI.X R5, R0, c[0x0][0x1cc], R3, 0x1, P1 ;  /* 0x0000730000050a11 */ /* 0x000fe400008f0c03 */
[----:B------:R-:W-:Y:S03]  /*e790*/  @P0 IADD3 R0, P1, R19, UR22, RZ ;  /* 0x0000001613000c10 */ /* 0x000fe6000ff3e0ff */
[----:B------:R-:W-:Y:S01]  /*e7a0*/  @!PT LDS RZ, [RZ] ;  /* 0x00000000fffff984 */ /* 0x000fe20000000800 */
[----:B------:R-:W-:Y:S01]  /*e7b0*/  @!PT LDS RZ, [RZ] ;  /* 0x00000000fffff984 */ /* 0x000fe20000000800 */
[----:B------:R-:W-:Y:S01]  /*e7c0*/  @!PT LDS RZ, [RZ] ;  /* 0x00000000fffff984 */ /* 0x000fe20000000800 */
        /* <DEDUP_REMOVED lines=14> */
[----:B------:R1:W-:Y:S01]  /*e8b0*/  @P0 LDGSTS.E.BYPASS.LTC128B.128 [R8+0x14900], [R4.64], !P4 ;  /* 0x1490000004080fae */ /* 0x0003e2000e101d50 */
[----:B------:R-:W-:Y:S11]  /*e8c0*/  ISETP.GE.AND P0, PT, R25, 0x21, PT ;  /* 0x000000211900780c */ /* 0x000ff60003f06270 */
[----:B------:R-:W-:Y:S02]  /*e8d0*/  @!UPT UIADD3 URZ, URZ, URZ, URZ ;  /* 0x0000003f3f3ff290 */ /* 0x000fe4000fffe03f */
[----:B------:R-:W-:Y:S05]  /*e8e0*/  VOTEU.ANY UP0, P0 ;  /* 0x00000000003f7886 */ /* 0x000fea0000000100 */
[----:B------:R-:W-:Y:S04]  /*e8f0*/  @UP0 UIADD3 UR22, UP1, UR15, UR22, URZ ;  /* 0x000000160f160290 */ /* 0x000fe8000ff3e03f */
[----:B------:R-:W-:Y:S02]  /*e900*/  @UP0 UIADD3.X UR4, UR6, UR4, URZ, UP1, !UPT ;  /* 0x0000000406040290 */ /* 0x000fe40008ffe43f */
        /* <DEDUP_REMOVED lines=20> */
.L_x_366:
[----:B-1234-:R-:W2:Y:S01]  /*ea50*/  LDL R4, [R1+0x84] ;  /* 0x0000840001047983 */ /* 0x01eea20000100800 */
[----:B------:R-:W-:Y:S02]  /*ea60*/  UISETP.NE.AND UP1, UPT, UR14, URZ, UPT ;  /* 0x0000003f0e00728c */ /* 0x000fe4000bf25270 */
[----:B------:R-:W-:Y:S01]  /*ea70*/  UIMAD UR4, UR8, -0x30, URZ ;  /* 0xffffffd0080478a4 */ /* 0x000fe2000f8e023f */
[----:B------:R-:W3:Y:S01]  /*ea80*/  LDL R3, [R1+0x7c] ;  /* 0x00007c0001037983 */ /* 0x000ee20000100800 */
[----:B------:R-:W-:Y:S02]  /*ea90*/  UISETP.NE.AND UP0, UPT, UR13, URZ, UPT ;  /* 0x0000003f0d00728c */ /* 0x000fe4000bf05270 */
[----:B------:R-:W-:Y:S01]  /*eaa0*/  PLOP3.LUT P1, PT, PT, PT, UP1, 0x80, 0x0 ;  /* 0x000000000000781c */ /* 0x000fe20003f2f018 */
[----:B------:R-:W0:Y:S01]  /*eab0*/  LDGDEPBAR ;  /* 0x00000000000079af */ /* 0x000e220000000000 */
[----:B------:R-:W-:Y:S02]  /*eac0*/  PLOP3.LUT P0, PT, PT, PT, UP1, 0x80, 0x0 ;  /* 0x000000000000781c */ /* 0x000fe40003f0f018 */
[C---:B---3--:R-:W-:Y:S09]  /*ead0*/  IADD3 R10, -R3.reuse, UR4, RZ ;  /* 0x00000004030a7c10 */ /* 0x048ff2000fffe1ff */
[----:B--2---:R-:W-:Y:S04]  /*eae0*/  @P1 IMAD.HI.U32 R0, R4, c[0x0][0x2c8], RZ ;  /* 0x0000b20004001a27 */ /* 0x004fe800078e00ff */
[----:B------:R-:W-:Y:S01]  /*eaf0*/  IMAD.MOV.U32 R5, RZ, RZ, R4 ;  /* 0x000000ffff057224 */ /* 0x000fe200078e0004 */
[----:B------:R-:W-:Y:S01]  /*eb00*/  @P0 SHF.R.U32.HI R5, RZ, c[0x0][0x2cc], R0 ;  /* 0x0000b300ff050a19 */ /* 0x000fe20000011600 */
[----:B------:R-:W-:Y:S01]  /*eb10*/  IMAD.U32 R0, RZ, RZ, UR4 ;  /* 0x00000004ff007e24 */ /* 0x000fe2000f8e00ff */
[----:B------:R-:W-:Y:S03]  /*eb20*/  PLOP3.LUT P0, PT, PT, PT, UP0, 0x40, 0x0 ;  /* 0x000000000000781c */ /* 0x000fe60003f0e808 */
[----:B------:R-:W1:Y:S01]  /*eb30*/  SHFL.IDX PT, R4, R5, RZ, 0x1c1f ;  /* 0x001c1fff05047589 */ /* 0x000e6200000e0000 */
[----:B------:R-:W-:Y:S04]  /*eb40*/  IADD3 R0, -R3, 0x1, R0 ;  /* 0x0000000103007810 */ /* 0x000fe80007ffe100 */
[----:B------:R-:W-:Y:S04]  /*eb50*/  IADD3 R0, R0, c[0x0][0x1d0], RZ ;  /* 0x0000740000007a10 */ /* 0x000fe80007ffe0ff */
[----:B------:R-:W-:Y:S04]  /*eb60*/  IADD3 R0, R0, -c[0x0][0x168], RZ ;  /* 0x80005a0000007a10 */ /* 0x000fe80007ffe0ff */
[C---:B------:R-:W-:Y:S02]  /*eb70*/  IADD3 R7, R0.reuse, c[0x0][0x328], RZ ;  /* 0x0000ca0000077a10 */ /* 0x040fe40007ffe0ff */
[----:B------:R-:W-:Y:S03]  /*eb80*/  IADD3 R6, R0, UR7, RZ ;  /* 0x0000000700067c10 */ /* 0x000fe6000fffe0ff */
[--C-:B-1----:R-:W-:Y:S02]  /*eb90*/  IMAD.IADD R3, R7, 0x1, R4.reuse ;  /* 0x0000000107037824 */ /* 0x102fe400078e0204 */
        /* <DEDUP_REMOVED lines=16> */
.L_x_369:
[----:B------:R-:W-:Y:S04]  /*eca0*/  MOV R8, c[0x0][0x32c] ;  /* 0x0000cb0000087a02 */ /* 0x000fe80000000f00 */
[----:B------:R-:W-:Y:S11]  /*ecb0*/  ISETP.NE.AND P0, PT, R8, 0x1, PT ;  /* 0x000000010800780c */ /* 0x000ff60003f05270 */
[----:B------:R-:W-:Y:S02]  /*ecc0*/  @!UPT UIADD3 URZ, URZ, URZ, URZ ;  /* 0x0000003f3f3ff290 */ /* 0x000fe4000fffe03f */
[----:B------:R-:W-:Y:S05]  /*ecd0*/  @P0 IMAD.HI.U32 R8, R4, c[0x0][0x330], RZ ;  /* 0x0000cc0004080a27 */ /* 0x000fea00078e00ff */
[----:B------:R-:W-:Y:S02]  /*ece0*/  @P0 SHF.R.U32.HI R4, RZ, c[0x0][0x334], R8 ;  /* 0x0000cd00ff040a19 */ /* 0x000fe40000011608 */
.L_x_370:
[----:B------:R-:W-:Y:S05]  /*ecf0*/  BSYNC B0 ;  /* 0x0000000000007941 */ /* 0x000fea0003800000 */
.L_x_368:
[----:B------:R-:W-:Y:S05]  /*ed00*/  IMAD R4, R4, c[0x0][0x32c], R10 ;  /* 0x0000cb0004047a24 */ /* 0x000fea00078e020a */
[----:B------:R-:W-:Y:S02]  /*ed10*/  IMNMX R0, R0, R4, !PT ;  /* 0x0000000400007217 */ /* 0x000fe40007800200 */
[----:B------:R-:W-:Y:S04]  /*ed20*/  IADD3 R4, R4, c[0x0][0x32c], RZ ;  /* 0x0000cb0004047a10 */ /* 0x000fe80007ffe0ff */
[----:B------:R-:W-:Y:S02]  /*ed30*/  IMNMX R3, R3, R4, PT ;  /* 0x0000000403037217 */ /* 0x000fe40003800200 */
.L_x_367:
        /* <DEDUP_REMOVED lines=87> */
.L_x_373:
[----:B------:R-:W-:Y:S04]  /*f2b0*/  MOV R5, c[0x0][0x32c] ;  /* 0x0000cb0000057a02 */ /* 0x000fe80000000f00 */
[----:B------:R-:W-:Y:S11]  /*f2c0*/  ISETP.NE.AND P0, PT, R5, 0x1, PT ;  /* 0x000000010500780c */ /* 0x000ff60003f05270 */
[----:B------:R-:W-:Y:S02]  /*f2d0*/  @!UPT UIADD3 URZ, URZ, URZ, URZ ;  /* 0x0000003f3f3ff290 */ /* 0x000fe4000fffe03f */
[----:B------:R-:W-:Y:S05]  /*f2e0*/  @P0 IMAD.HI.U32 R5, R0, c[0x0][0x330], RZ ;  /* 0x0000cc0000050a27 */ /* 0x000fea00078e00ff */
[----:B------:R-:W-:Y:S02]  /*f2f0*/  @P0 SHF.R.U32.HI R0, RZ, c[0x0][0x334], R5 ;  /* 0x0000cd00ff000a19 */ /* 0x000fe40000011605 */
.L_x_374:
[----:B------:R-:W-:Y:S05]  /*f300*/  BSYNC B0 ;  /* 0x0000000000007941 */ /* 0x000fea0003800000 */
.L_x_372:
[----:B------:R-:W-:Y:S05]  /*f310*/  IMAD R0, R0, c[0x0][0x32c], R10 ;  /* 0x0000cb0000007a24 */ /* 0x000fea00078e020a */
[----:B------:R-:W-:Y:S02]  /*f320*/  IMNMX R3, R3, R0, !PT ;  /* 0x0000000003037217 */ /* 0x000fe40007800200 */
[----:B------:R-:W-:Y:S04]  /*f330*/  IADD3 R0, R0, c[0x0][0x32c], RZ ;  /* 0x0000cb0000007a10 */ /* 0x000fe80007ffe0ff */
[----:B------:R-:W-:Y:S02]  /*f340*/  IMNMX R4, R4, R0, PT ;  /* 0x0000000004047217 */ /* 0x000fe40003800200 */
.L_x_371:
[----:B------:R-:W-:Y:S01]  /*f350*/  FMNMX.FTZ R133, R8, R2, !PT ;  /* 0x0000000208857209 */ /* 0x000fe20007810000 */
[----:B------:R-:W2:Y:S01]  /*f360*/  LDL.LU R132, [R1+0x20] ;  /* 0x0000200001847983 */ /* 0x000ea20000300800 */
[----:B------:R-:W-:Y:S02]  /*f370*/  UP2UR UR4, UPR, URZ, 0x10 ;  /* 0x000000103f047883 */ /* 0x000fe40008000000 */
[----:B------:R-:W-:Y:S01]  /*f380*/  FMNMX.FTZ R133, R19, R133, !PT ;  /* 0x0000008513857209 */ /* 0x000fe20007810000 */
[----:B------:R-:W-:Y:S02]  /*f390*/  UISETP.NE.AND UP4, UPT, UR22, URZ, UPT ;  /* 0x0000003f1600728c */ /* 0x000fe4000bf85270 */
[----:B------:R-:W-:Y:S01]  /*f3a0*/  UP2UR UR22, UPR, URZ, 0x8 ;  /* 0x000000083f167883 */ /* 0x000fe20008000000 */
[----:B------:R-:W-:Y:S01]  /*f3b0*/  FMNMX.FTZ R133, R18, R133, !PT ;  /* 0x0000008512857209 */ /* 0x000fe20007810000 */
[----:B------:R-:W-:Y:S02]  /*f3c0*/  UISETP.NE.AND UP3, UPT, UR21, URZ, UPT ;  /* 0x0000003f1500728c */ /* 0x000fe4000bf65270 */
[----:B------:R-:W-:Y:S01]  /*f3d0*/  UP2UR UR21, UPR, URZ, 0x4 ;  /* 0x000000043f157883 */ /* 0x000fe20008000000 */
[----:B------:R-:W-:Y:S01]  /*f3e0*/  FMNMX.FTZ R133, R17, R133, !PT ;  /* 0x0000008511857209 */ /* 0x000fe20007810000 */
[----:B------:R-:W-:Y:S02]  /*f3f0*/  UISETP.NE.AND UP2, UPT, UR20, URZ, UPT ;  /* 0x0000003f1400728c */ /* 0x000fe4000bf45270 */
[----:B------:R-:W-:Y:S01]  /*f400*/  PLOP3.LUT P2, PT, PT, PT, UP3, 0x40, 0x0 ;  /* 0x000000000000781c */ /* 0x000fe20003f4e838 */
[----:B------:R-:W-:Y:S01]  /*f410*/  UP2UR UR20, UPR, URZ, 0x2 ;  /* 0x000000023f147883 */ /* 0x000fe20008000000 */
[----:B------:R-:W-:Y:S01]  /*f420*/  FMNMX.FTZ R133, R16, R133, !PT ;  /* 0x0000008510857209 */ /* 0x000fe20007810000 */
[----:B------:R-:W-:Y:S01]  /*f430*/  UISETP.NE.AND UP1, UPT, UR11, URZ, UPT ;  /* 0x0000003f0b00728c */ /* 0x000fe2000bf25270 */
[----:B------:R-:W-:Y:S01]  /*f440*/  PLOP3.LUT P1, PT, PT, PT, UP2, 0x40, 0x0 ;  /* 0x000000000000781c */ /* 0x000fe20003f2e828 */
[----:B------:R-:W-:Y:S01]  /*f450*/  UP2UR UR11, UPR, URZ, 0x1 ;  /* 0x000000013f0b7883 */ /* 0x000fe20008000000 */
[----:B------:R-:W-:Y:S01]  /*f460*/  FMNMX.FTZ R133, R15, R133, !PT ;  /* 0x000000850f857209 */ /* 0x000fe20007810000 */
[----:B------:R-:W-:Y:S02]  /*f470*/  UISETP.NE.AND UP0, UPT, UR5, URZ, UPT ;  /* 0x0000003f0500728c */ /* 0x000fe4000bf05270 */
[----:B------:R-:W-:Y:S01]  /*f480*/  UISETP.NE.AND UP2, UPT, UR21, URZ, UPT ;  /* 0x0000003f1500728c */ /* 0x000fe2000bf45270 */
[----:B------:R-:W-:Y:S01]  /*f490*/  FMNMX.FTZ R133, R14, R133, !PT ;  /* 0x000000850e857209 */ /* 0x000fe20007810000 */
[----:B------:R-:W-:Y:S03]  /*f4a0*/  UISETP.NE.AND UP3, UPT, UR22, URZ, UPT ;  /* 0x0000003f1600728c */ /* 0x000fe6000bf65270 */
        /* <DEDUP_REMOVED lines=23> */
[--C-:B------:R-:W-:Y:S01]  /*f620*/  FFMA.FTZ R8, R8, c[0x0][0x2d0], -R2.reuse ;  /* 0x0000b40008087a23 */ /* 0x100fe20000010802 */
[----:B------:R-:W-:Y:S01]  /*f630*/  FSEL R6, R179, -INF , !P0 ;  /* 0xff800000b3067808 */ /* 0x000fe20004000000 */
[--C-:B------:R-:W-:Y:S01]  /*f640*/  FFMA.FTZ R19, R19, c[0x0][0x2d0], -R2.reuse ;  /* 0x0000b40013137a23 */ /* 0x100fe20000010802 */
[----:B------:R-:W-:Y:S01]  /*f650*/  ISETP.GT.AND P0, PT, R3, 0x1, P2 ;  /* 0x000000010300780c */ /* 0x000fe20001704270 */
[--C-:B------:R-:W-:Y:S01]  /*f660*/  FFMA.FTZ R18, R18, c[0x0][0x2d0], -R2.reuse ;  /* 0x0000b40012127a23 */ /* 0x100fe20000010802 */
[----:B------:R-:W-:Y:S01]  /*f670*/  PLOP3.LUT P2, PT, PT, PT, UP1, 0x40, 0x0 ;  /* 0x000000000000781c */ /* 0x000fe20003f4e818 */
[--C-:B------:R-:W-:Y:S01]  /*f680*/  FFMA.FTZ R17, R17, c[0x0][0x2d0], -R2.reuse ;  /* 0x0000b40011117a23 */ /* 0x100fe20000010802 */
[----:B------:R-:W-:Y:S01]  /*f690*/  ISETP.LT.OR P0, PT, R4, 0x2, P0 ;  /* 0x000000020400780c */ /* 0x000fe20000701670 */
[--C-:B------:R-:W-:Y:S01]  /*f6a0*/  FFMA.FTZ R5, R16, c[0x0][0x2d0], -R2.reuse ;  /* 0x0000b40010057a23 */ /* 0x100fe20000010802 */
[----:B------:R-:W-:Y:S01]  /*f6b0*/  MUFU.EX2 R8, R8 ;  /* 0x0000000800087308 */ /* 0x000fe20000000800 */
[--C-:B------:R-:W-:Y:S01]  /*f6c0*/  FFMA.FTZ R20, R15, c[0x0][0x2d0], -R2.reuse ;  /* 0x0000b4000f147a23 */ /* 0x100fe20000010802 */
[----:B------:R-:W-:Y:S01]  /*f6d0*/  FSEL R7, R178, -INF , !P0 ;  /* 0xff800000b2077808 */ /* 0x000fe20004000000 */
[--C-:B------:R-:W-:Y:S01]  /*f6e0*/  FFMA.FTZ R14, R14, c[0x0][0x2d0], -R2.reuse ;  /* 0x0000b4000e0e7a23 */ /* 0x100fe20000010802 */
[----:B------:R-:W-:Y:S01]  /*f6f0*/  ISETP.GT.AND P0, PT, R3, 0x8, P1 ;  /* 0x000000080300780c */ /* 0x000fe20000f04270 */
[----:B------:R-:W-:Y:S01]  /*f700*/  FFMA.FTZ R15, R13, c[0x0][0x2d0], -R2 ;  /* 0x0000b4000d0f7a23 */ /* 0x000fe20000010802 */
[----:B------:R-:W-:Y:S01]  /*f710*/  PLOP3.LUT P1, PT, PT, PT, UP0, 0x40, 0x0 ;  /* 0x000000000000781c */ /* 0x000fe20003f2e808 */
[----:B------:R-:W-:Y:S01]  /*f720*/  UISETP.NE.AND UP1, UPT, UR20, URZ, UPT ;  /* 0x0000003f1400728c */ /* 0x000fe2000bf25270 */
[C---:B------:R-:W-:Y:S01]  /*f730*/  ISETP.LT.OR P0, PT, R4.reuse, 0x9, P0 ;  /* 0x000000090400780c */ /* 0x040fe20000701670 */
[----:B------:R-:W-:Y:S01]  /*f740*/  UISETP.NE.AND UP0, UPT, UR11, URZ, UPT ;  /* 0x0000003f0b00728c */ /* 0x000fe2000bf05270 */
[----:B------:R-:W1:Y:S01]  /*f750*/  MUFU.EX2 R2, R0 ;  /* 0x0000000000027308 */ /* 0x000e620000000800 */
[----:B------:R-:W-:Y:S02]  /*f760*/  MOV R11, R20 ;  /* 0x00000014000b7202 */ /* 0x000fe40000000f00 */
[----:B------:R-:W-:Y:S02]  /*f770*/  FSEL R10, R177, -INF , !P0 ;  /* 0xff800000b10a7808 */ /* 0x000fe40004000000 */
[C---:B------:R-:W-:Y:S02]  /*f780*/  ISETP.GT.AND P0, PT, R3.reuse, 0x9, P2 ;  /* 0x000000090300780c */ /* 0x040fe40001704270 */
[----:B------:R-:W-:Y:S02]  /*f790*/  PLOP3.LUT P2, PT, PT, PT, UP6, 0x40, 0x0 ;  /* 0x000000000000781c */ /* 0x000fe40003f4e868 */
[----:B------:R-:W-:Y:S01]  /*f7a0*/  ISETP.LT.OR P0, PT, R4, 0xa, P0 ;  /* 0x0000000a0400780c */ /* 0x000fe20000701670 */
[----:B------:R-:W3:Y:S03]  /*f7b0*/  MUFU.EX2 R19, R19 ;  /* 0x0000001300137308 */ /* 0x000ee60000000800 */
[----:B------:R-:W-:Y:S02]  /*f7c0*/  FSEL R171, R176, -INF , !P0 ;  /* 0xff800000b0ab7808 */ /* 0x000fe40004000000 */
[C---:B------:R-:W-:Y:S02]  /*f7d0*/  ISETP.GT.AND P0, PT, R3.reuse, 0x10, P1 ;  /* 0x000000100300780c */ /* 0x040fe40000f04270 */
[----:B------:R-:W-:Y:S02]  /*f7e0*/  PLOP3.LUT P1, PT, PT, PT, UP5, 0x40, 0x0 ;  /* 0x000000000000781c */ /* 0x000fe40003f2e858 */
[----:B------:R-:W-:Y:S01]  /*f7f0*/  ISETP.LT.OR P0, PT, R4, 0x11, P0 ;  /* 0x000000110400780c */ /* 0x000fe20000701670 */
[----:B------:R-:W-:Y:S01]  /*f800*/  MUFU.EX2 R18, R18 ;  /* 0x0000001200127308 */ /* 0x000fe20000000800 */
[----:B------:R-:W-:Y:S02]  /*f810*/  ISETP.GT.AND P1, PT, R3, 0x18, P1 ;  /* 0x000000180300780c */ /* 0x000fe40000f24270 */
[----:B------:R-:W-:Y:S01]  /*f820*/  FSEL R175, R175, -INF , !P0 ;  /* 0xff800000afaf7808 */ /* 0x000fe20004000000 */
[C---:B-1----:R-:W-:Y:S01]  /*f830*/  FMUL.FTZ R13, R2.reuse, R149 ;  /* 0x00000095020d7220 */ /* 0x042fe20000410000 */
[----:B------:R-:W-:Y:S01]  /*f840*/  ISETP.GT.AND P0, PT, R3, 0x11, P2 ;  /* 0x000000110300780c */ /* 0x000fe20001704270 */
[----:B------:R-:W-:Y:S01]  /*f850*/  FMUL.FTZ R16, R2, R144 ;  /* 0x0000009002107220 */ /* 0x000fe20000410000 */
[----:B------:R-:W-:Y:S01]  /*f860*/  ISETP.LT.OR P1, PT, R4, 0x19, P1 ;  /* 0x000000190400780c */ /* 0x000fe20000f21670 */
[----:B------:R-:W-:Y:S01]  /*f870*/  FMUL.FTZ R9, R2, R153 ;  /* 0x0000009902097220 */ /* 0x000fe20000410000 */
[----:B------:R-:W-:Y:S01]  /*f880*/  ISETP.LT.OR P0, PT, R4, 0x12, P0 ;  /* 0x000000120400780c */ /* 0x000fe20000701670 */
[----:B------:R-:W1:Y:S01]  /*f890*/  MUFU.EX2 R17, R17 ;  /* 0x0000001100117308 */ /* 0x000e620000000800 */
[----:B------:R-:W-:Y:S01]  /*f8a0*/  FSEL R173, R173, -INF , !P1 ;  /* 0xff800000adad7808 */ /* 0x000fe20004800000 */
[----:B------:R-:W-:Y:S01]  /*f8b0*/  FMUL.FTZ R12, R2, R148 ;  /* 0x00000094020c7220 */ /* 0x000fe20000410000 */
[----:B------:R-:W-:Y:S01]  /*f8c0*/  FSEL R174, R174, -INF , !P0 ;  /* 0xff800000aeae7808 */ /* 0x000fe20004000000 */
[C---:B------:R-:W-:Y:S01]  /*f8d0*/  FMUL.FTZ R20, R2.reuse, R140 ;  /* 0x0000008c02147220 */ /* 0x040fe20000410000 */
[----:B------:R-:W-:Y:S01]  /*f8e0*/  PLOP3.LUT P0, PT, PT, PT, UP4, 0x40, 0x0 ;  /* 0x000000000000781c */ /* 0x000fe20003f0e848 */
[C---:B-----5:R-:W-:Y:S01]  /*f8f0*/  FMUL.FTZ R28, R2.reuse, R28 ;  /* 0x0000001c021c7220 */ /* 0x060fe20000410000 */
[----:B------:R-:W-:Y:S01]  /*f900*/  PLOP3.LUT P1, PT, PT, PT, UP3, 0x40, 0x0 ;  /* 0x000000000000781c */ /* 0x000fe20003f2e838 */
[C---:B------:R-:W-:Y:S01]  /*f910*/  FMUL.FTZ R29, R2.reuse, R29 ;  /* 0x0000001d021d7220 */ /* 0x040fe20000410000 */
[C---:B------:R-:W-:Y:S01]  /*f920*/  ISETP.GT.AND P0, PT, R3.reuse, 0x19, P0 ;  /* 0x000000190300780c */ /* 0x040fe20000704270 */
[C---:B------:R-:W-:Y:S01]  /*f930*/  FMUL.FTZ R32, R2.reuse, R32 ;  /* 0x0000002002207220 */ /* 0x040fe20000410000 */
[C---:B------:R-:W-:Y:S01]  /*f940*/  ISETP.GT.AND P1, PT, R3.reuse, 0x20, P1 ;  /* 0x000000200300780c */ /* 0x040fe20000f24270 */
[----:B------:R-:W-:Y:S01]  /*f950*/  FMUL.FTZ R33, R2, R33 ;  /* 0x0000002102217220 */ /* 0x000fe20000410000 */
[----:B------:R-:W-:Y:S01]  /*f960*/  ISETP.LT.OR P0, PT, R4, 0x1a, P0 ;  /* 0x0000001a0400780c */ /* 0x000fe20000701670 */
[----:B------:R-:W-:Y:S01]  /*f970*/  FMUL.FTZ R36, R2, R36 ;  /* 0x0000002402247220 */ /* 0x000fe20000410000 */
[----:B------:R-:W-:Y:S01]  /*f980*/  ISETP.LT.OR P1, PT, R4, 0x21, P1 ;  /* 0x000000210400780c */ /* 0x000fe20000f21670 */
[----:B------:R-:W-:Y:S01]  /*f990*/  FMUL.FTZ R37, R2, R37 ;  /* 0x0000002502257220 */ /* 0x000fe20000410000 */
[----:B------:R-:W-:Y:S01]  /*f9a0*/  FSEL R172, R172, -INF , !P0 ;  /* 0xff800000acac7808 */ /* 0x000fe20004000000 */
[C---:B------:R-:W-:Y:S01]  /*f9b0*/  FMUL.FTZ R40, R2.reuse, R40 ;  /* 0x0000002802287220 */ /* 0x040fe20000410000 */
[----:B------:R-:W-:Y:S01]  /*f9c0*/  PLOP3.LUT P0, PT, PT, PT, UP2, 0x40, 0x0 ;  /* 0x000000000000781c */ /* 0x000fe20003f0e828 */
[----:B------:R-:W-:Y:S01]  /*f9d0*/  FMUL.FTZ R41, R2, R41 ;  /* 0x0000002902297220 */ /* 0x000fe20000410000 */
[----:B------:R-:W-:Y:S01]  /*f9e0*/  FSEL R177, R22, -INF , !P1 ;  /* 0xff80000016b17808 */ /* 0x000fe20004800000 */
[C---:B------:R-:W-:Y:S01]  /*f9f0*/  FMUL.FTZ R44, R2.reuse, R44 ;  /* 0x0000002c022c7220 */ /* 0x040fe20000410000 */
[C---:B------:R-:W-:Y:S01]  /*fa00*/  ISETP.GT.AND P0, PT, R3.reuse, 0x21, P0 ;  /* 0x000000210300780c */ /* 0x040fe20000704270 */
[C---:B------:R-:W-:Y:S01]  /*fa10*/  FMUL.FTZ R45, R2.reuse, R45 ;  /* 0x0000002d022d7220 */ /* 0x040fe20000410000 */
[----:B------:R-:W-:Y:S01]  /*fa20*/  PLOP3.LUT P1, PT, PT, PT, UP1, 0x40, 0x0 ;  /* 0x000000000000781c */ /* 0x000fe20003f2e818 */
[----:B------:R-:W-:Y:S01]  /*fa30*/  FMUL.FTZ R48, R2, R48 ;  /* 0x0000003002307220 */ /* 0x000fe20000410000 */
[----:B------:R-:W-:Y:S01]  /*fa40*/  ISETP.LT.OR P0, PT, R4, 0x22, P0 ;  /* 0x000000220400780c */ /* 0x000fe20000701670 */
[C---:B------:R-:W-:Y:S01]  /*fa50*/  FMUL.FTZ R49, R2.reuse, R49 ;  /* 0x0000003102317220 */ /* 0x040fe20000410000 */
[----:B------:R-:W-:Y:S01]  /*fa60*/  ISETP.GT.AND P1, PT, R3, 0x28, P1 ;  /* 0x000000280300780c */ /* 0x000fe20000f24270 */
[C---:B------:R-:W-:Y:S01]  /*fa70*/  FMUL.FTZ R52, R2.reuse, R52 ;  /* 0x0000003402347220 */ /* 0x040fe20000410000 */
[----:B------:R-:W-:Y:S01]  /*fa80*/  FSEL R178, R21, -INF , !P0 ;  /* 0xff80000015b27808 */ /* 0x000fe20004000000 */
[----:B------:R-:W-:Y:S01]  /*fa90*/  FMUL.FTZ R21, R2, R141 ;  /* 0x0000008d02157220 */ /* 0x000fe20000410000 */
[----:B------:R-:W-:Y:S01]  /*faa0*/  PLOP3.LUT P0, PT, PT, PT, UP0, 0x40, 0x0 ;  /* 0x000000000000781c */ /* 0x000fe20003f0e808 */
[----:B------:R-:W4:Y:S01]  /*fab0*/  LDL.LU R141, [R1+0x24] ;  /* 0x00002400018d7983 */ /* 0x000f220000300800 */
[----:B------:R-:W-:Y:S01]  /*fac0*/  ISETP.LT.OR P1, PT, R4, 0x29, P1 ;  /* 0x000000290400780c */ /* 0x000fe20000f21670 */
[C---:B------:R-:W-:Y:S01]  /*fad0*/  FMUL.FTZ R53, R2.reuse, R53 ;  /* 0x0000003502357220 */ /* 0x040fe20000410000 */
[----:B------:R-:W-:Y:S01]  /*fae0*/  ISETP.GT.AND P0, PT, R3, 0x29, P0 ;  /* 0x000000290300780c */ /* 0x000fe20000704270 */
[----:B------:R-:W-:Y:S01]  /*faf0*/  FMUL.FTZ R56, R2, R56 ;  /* 0x0000003802387220 */ /* 0x000fe20000410000 */
[----:B------:R-:W-:Y:S01]  /*fb00*/  FSEL R176, R24, -INF , !P1 ;  /* 0xff80000018b07808 */ /* 0x000fe20004800000 */
[----:B------:R-:W-:Y:S01]  /*fb10*/  FMUL.FTZ R24, R2, R136 ;  /* 0x0000008802187220 */ /* 0x000fe20000410000 */
[----:B------:R-:W-:Y:S01]  /*fb20*/  ISETP.LT.OR P0, PT, R4, 0x2a, P0 ;  /* 0x0000002a0400780c */ /* 0x000fe20000701670 */
[C---:B------:R-:W-:Y:S01]  /*fb30*/  FMUL.FTZ R57, R2.reuse, R57 ;  /* 0x0000003902397220 */ /* 0x040fe20000410000 */
[----:B------:R-:W-:Y:S01]  /*fb40*/  MOV R149, R169 ;  /* 0x000000a900957202 */ /* 0x000fe20000000f00 */
[C---:B------:R-:W-:Y:S01]  /*fb50*/  FMUL.FTZ R60, R2.reuse, R60 ;  /* 0x0000003c023c7220 */ /* 0x040fe20000410000 */
[----:B---3--:R-:W-:Y:S01]  /*fb60*/  F2FP.PACK_AB R168, R19, R8 ;  /* 0x0000000813a8723e */ /* 0x008fe200000000ff */
[C---:B------:R-:W-:Y:S01]  /*fb70*/  FMUL.FTZ R61, R2.reuse, R61 ;  /* 0x0000003d023d7220 */ /* 0x040fe20000410000 */
[----:B------:R-:W-:Y:S01]  /*fb80*/  MOV R153, R27 ;  /* 0x0000001b00997202 */ /* 0x000fe20000000f00 */
[C---:B------:R-:W-:Y:S01]  /*fb90*/  FMUL.FTZ R64, R2.reuse, R64 ;  /* 0x0000004002407220 */ /* 0x040fe20000410000 */
[----:B------:R-:W-:Y:S01]  /*fba0*/  MOV R148, R25 ;  /* 0x0000001900947202 */ /* 0x000fe20000000f00 */
[C---:B------:R-:W-:Y:S01]  /*fbb0*/  FMUL.FTZ R25, R2.reuse, R137 ;  /* 0x0000008902197220 */ /* 0x040fe20000410000 */
[----:B------:R-:W-:Y:S01]  /*fbc0*/  MOV R22, R5 ;  /* 0x0000000500167202 */ /* 0x000fe20000000f00 */
[C---:B------:R-:W-:Y:S01]  /*fbd0*/  FMUL.FTZ R5, R2.reuse, R157 ;  /* 0x0000009d02057220 */ /* 0x040fe20000410000 */
[----:B-1----:R-:W-:Y:S01]  /*fbe0*/  F2FP.PACK_AB R170, R17, R18 ;  /* 0x0000001211aa723e */ /* 0x002fe200000000ff */
[C---:B------:R-:W-:Y:S01]  /*fbf0*/  FMUL.FTZ R65, R2.reuse, R65 ;  /* 0x0000004102417220 */ /* 0x040fe20000410000 */
[----:B------:R-:W-:Y:S01]  /*fc00*/  MOV R140, R22 ;  /* 0x00000016008c7202 */ /* 0x000fe20000000f00 */
[C---:B------:R-:W-:Y:S01]  /*fc10*/  FMUL.FTZ R68, R2.reuse, R68 ;  /* 0x0000004402447220 */ /* 0x040fe20000410000 */
[----:B------:R-:W-:Y:S01]  /*fc20*/  MOV R157, R15 ;  /* 0x0000000f009d7202 */ /* 0x000fe20000000f00 */
[C---:B------:R-:W-:Y:S01]  /*fc30*/  FMUL.FTZ R69, R2.reuse, R69 ;  /* 0x0000004502457220 */ /* 0x040fe20000410000 */
[----:B------:R-:W-:Y:S01]  /*fc40*/  MUFU.EX2 R153, R153 ;  /* 0x0000009900997308 */ /* 0x000fe20000000800 */
[C---:B------:R-:W-:Y:S01]  /*fc50*/  FMUL.FTZ R72, R2.reuse, R72 ;  /* 0x0000004802487220 */ /* 0x040fe20000410000 */
[----:B------:R-:W-:Y:S01]  /*fc60*/  UISETP.GT.AND UP0, UPT, UR8, UR9, UPT ;  /* 0x000000090800728c */ /* 0x000fe2000bf04270 */
[C---:B------:R-:W-:Y:S01]  /*fc70*/  FMUL.FTZ R73, R2.reuse, R73 ;  /* 0x0000004902497220 */ /* 0x040fe20000410000 */
[----:B------:R-:W-:Y:S01]  /*fc80*/  UIADD3 UR8, UR8, -0x1, URZ ;  /* 0xffffffff08087890 */ /* 0x000fe2000fffe03f */
        /* <DEDUP_REMOVED lines=27> */
[C---:B--2---:R-:W-:Y:S01]  /*fe40*/  FFMA.FTZ R0, R2.reuse, R132, R8 ;  /* 0x0000008402007223 */ /* 0x044fe20000010008 */
[----:B------:R-:W-:Y:S01]  /*fe50*/  FSEL R132, R23, -INF , !P0 ;  /* 0xff80000017847808 */ /* 0x000fe20004000000 */
[----:B------:R-:W-:Y:S01]  /*fe60*/  FMUL.FTZ R8, R2, R152 ;  /* 0x0000009802087220 */ /* 0x000fe20000410000 */
[----:B------:R-:W-:Y:S01]  /*fe70*/  MOV R152, R26 ;  /* 0x0000001a00987202 */ /* 0x000fe20000000f00 */
[----:B------:R-:W-:Y:S01]  /*fe80*/  FADD.FTZ R4, R19, R0 ;  /* 0x0000000013047221 */ /* 0x000fe20000010000 */
[----:B------:R-:W-:Y:S01]  /*fe90*/  FMNMX.FTZ R0, R6, R134, !PT ;  /* 0x0000008606007209 */ /* 0x000fe20007810000 */
[C---:B------:R-:W-:Y:S02]  /*fea0*/  FMUL.FTZ R128, R2.reuse, R128 ;  /* 0x0000008002807220 */ /* 0x040fe40000410000 */
[----:B------:R-:W-:Y:S01]  /*feb0*/  FMUL.FTZ R129, R2, R129 ;  /* 0x0000008102817220 */ /* 0x000fe20000410000 */
[----:B------:R-:W-:Y:S01]  /*fec0*/  FMNMX.FTZ R0, R7, R0, !PT ;  /* 0x0000000007007209 */ /* 0x000fe20007810000 */
[----:B------:R-:W-:Y:S03]  /*fed0*/  MUFU.EX2 R152, R152 ;  /* 0x0000009800987308 */ /* 0x000fe60000000800 */
        /* <DEDUP_REMOVED lines=15> */
[C---:B------:R-:W-:Y:S01]  /*ffd0*/  FMUL.FTZ R4, R2.reuse, R156 ;  /* 0x0000009c02047220 */ /* 0x040fe20000410000 */
[----:B------:R-:W-:Y:S01]  /*ffe0*/  FSETP.NEU.FTZ.AND P0, PT, R3, -INF , PT ;  /* 0xff8000000300780b */ /* 0x000fe20003f1d000 */
[----:B------:R-:W-:Y:S01]  /*fff0*/  FADD.FTZ R179, R17, R0 ;  /* 0x0000000011b37221 */ /* 0x000fe20000010000 */
[----:B------:R-:W-:Y:S01]  /*10000*/  MOV R156, R14 ;  /* 0x0000000e009c7202 */ /* 0x000fe20000000f00 */
[----:B------:R-:W-:Y:S01]  /*10010*/  FMUL.FTZ R17, R2, R145 ;  /* 0x0000009102117220 */ /* 0x000fe20000410000 */
[C---:B------:R-:W-:Y:S02]  /*10020*/  FSEL R0, R3.reuse, RZ, P0 ;  /* 0x000000ff03007208 */ /* 0x040fe40000000000 */
[----:B------:R-:W-:Y:S02]  /*10030*/  MOV R145, R11 ;  /* 0x0000000b00917202 */ /* 0x000fe40000000f00 */
[----:B------:R-:W-:Y:S01]  /*10040*/  MUFU.EX2 R156, R156 ;  /* 0x0000009c009c7308 */ /* 0x000fe20000000800 */
[----:B------:R-:W-:Y:S02]  /*10050*/  FADD.FTZ R0, -R0, R134 ;  /* 0x0000008600007221 */ /* 0x000fe40000010100 */
[----:B------:R-:W-:Y:S02]  /*10060*/  FMUL.FTZ R134, R3, c[0x0][0x2d0] ;  /* 0x0000b40003867a20 */ /* 0x000fe40000410000 */
[----:B------:R-:W-:Y:S03]  /*10070*/  FMUL.FTZ R0, R0, c[0x0][0x2d0] ;  /* 0x0000b40000007a20 */ /* 0x000fe60000410000 */
[----:B------:R-:W-:Y:S02]  /*10080*/  FSEL R134, R134, RZ, P0 ;  /* 0x000000ff86867208 */ /* 0x000fe40000000000 */
[----:B------:R-:W-:Y:S01]  /*10090*/  MUFU.EX2 R145, R145 ;  /* 0x0000009100917308 */ /* 0x000fe20000000800 */
[----:B------:R-:W-:Y:S02]  /*100a0*/  PLOP3.LUT P0, PT, PT, PT, UP0, 0x80, 0x0 ;  /* 0x000000000000781c */ /* 0x000fe40003f0f008 */
[--C-:B------:R-:W-:Y:S02]  /*100b0*/  FFMA.FTZ R169, R6, c[0x0][0x2d0], -R134.reuse ;  /* 0x0000b40006a97a23 */ /* 0x100fe40000010886 */
[--C-:B------:R-:W-:Y:S02]  /*100c0*/  FFMA.FTZ R7, R7, c[0x0][0x2d0], -R134.reuse ;  /* 0x0000b40007077a23 */ /* 0x100fe40000010886 */
[--C-:B------:R-:W-:Y:S03]  /*100d0*/  FFMA.FTZ R2, R10, c[0x0][0x2d0], -R134.reuse ;  /* 0x0000b4000a027a23 */ /* 0x100fe60000010886 */
[----:B------:R-:W1:Y:S10]  /*100e0*/  MUFU.EX2 R0, R0 ;  /* 0x0000000000007308 */ /* 0x000e740000000800 */
[----:B------:R-:W4:Y:S10]  /*100f0*/  MUFU.EX2 R169, R169 ;  /* 0x000000a900a97308 */ /* 0x000f340000000800 */
[----:B------:R2:W3:Y:S01]  /*10100*/  MUFU.EX2 R144, R7 ;  /* 0x0000000700907308 */ /* 0x0004e20000000800 */
        /* <DEDUP_REMOVED lines=8> */
[C---:B------:R-:W-:Y:S02]  /*10190*/  FMUL.FTZ R10, R0.reuse, R154 ;  /* 0x0000009a000a7220 */ /* 0x040fe40000410000 */
[C---:B------:R-:W-:Y:S01]  /*101a0*/  FMUL.FTZ R14, R0.reuse, R150 ;  /* 0x00000096000e7220 */ /* 0x040fe20000410000 */
[----:B------:R-:W-:Y:S01]  /*101b0*/  MUFU.EX2 R154, R158 ;  /* 0x0000009e009a7308 */ /* 0x000fe20000000800 */
[C---:B------:R-:W-:Y:S02]  /*101c0*/  FMUL.FTZ R15, R0.reuse, R151 ;  /* 0x00000097000f7220 */ /* 0x040fe40000410000 */
[C---:B------:R-:W-:Y:S02]  /*101d0*/  FMUL.FTZ R18, R0.reuse, R146 ;  /* 0x0000009200127220 */ /* 0x040fe40000410000 */
[C---:B--2---:R-:W-:Y:S01]  /*101e0*/  FMUL.FTZ R7, R0.reuse, R159 ;  /* 0x0000009f00077220 */ /* 0x044fe20000410000 */
[----:B------:R-:W-:Y:S01]  /*101f0*/  MOV R159, R148 ;  /* 0x00000094009f7202 */ /* 0x000fe20000000f00 */
        /* <DEDUP_REMOVED lines=8> */
[----:B------:R2:W-:Y:S01]  /*10280*/  MUFU.EX2 R2, R140 ;  /* 0x0000008c00027308 */ /* 0x0005e20000000800 */
        /* <DEDUP_REMOVED lines=9> */
[----:B----4-:R-:W-:Y:S01]  /*10320*/  FFMA.FTZ R151, R0, R141, R169 ;  /* 0x0000008d00977223 */ /* 0x010fe200000100a9 */
[----:B---3--:R-:W-:Y:S01]  /*10330*/  F2FP.PACK_AB R169, R144, R169 ;  /* 0x000000a990a9723e */ /* 0x008fe200000000ff */
[C---:B------:R-:W-:Y:S02]  /*10340*/  FMUL.FTZ R59, R0.reuse, R59 ;  /* 0x0000003b003b7220 */ /* 0x040fe40000410000 */
[C---:B------:R-:W-:Y:S01]  /*10350*/  FMUL.FTZ R62, R0.reuse, R62 ;  /* 0x0000003e003e7220 */ /* 0x040fe20000410000 */
[----:B--2---:R-:W-:Y:S01]  /*10360*/  LDSM.16.MT88.4 R140, [R236+0x900] ;  /* 0x00090000ec8c783b */ /* 0x004fe20000004200 */
        /* <DEDUP_REMOVED lines=40> */
[----:B------:R2:W-:Y:S01]  /*105f0*/  MUFU.EX2 R149, R0 ;  /* 0x0000000000957308 */ /* 0x0005e20000000800 */
[C---:B-1----:R-:W-:Y:S08]  /*10600*/  HMMA.16816.F32 R4, R168.reuse, R136, R4 ;  /* 0x00000088a804723c */ /* 0x042ff00000001804 */
[C---:B------:R-:W-:Y:S01]  /*10610*/  HMMA.16816.F32 R8, R168.reuse, R138, R8 ;  /* 0x0000008aa808723c */ /* 0x040fe20000001808 */
[----:B------:R-:W1:Y:S03]  /*10620*/  LDSM.16.MT88.4 R136, [R237+0x100] ;  /* 0x00010000ed88783b */ /* 0x000e660000004200 */
[--C-:B--2---:R-:W-:Y:S04]  /*10630*/  FFMA.FTZ R0, R174, c[0x0][0x2d0], -R134.reuse ;  /* 0x0000b400ae007a23 */ /* 0x104fe80000010886 */
[----:B------:R2:W3:Y:S01]  /*10640*/  MUFU.EX2 R150, R0 ;  /* 0x0000000000967308 */ /* 0x0004e20000000800 */
[C---:B-1----:R-:W-:Y:S03]  /*10650*/  HMMA.16816.F32 R12, R168.reuse, R136, R12 ;  /* 0x00000088a80c723c */ /* 0x042fe6000000180c */
[--C-:B--2---:R-:W-:Y:S06]  /*10660*/  FFMA.FTZ R0, R173, c[0x0][0x2d0], -R134.reuse ;  /* 0x0000b400ad007a23 */ /* 0x104fec0000010886 */
[----:B------:R1:W-:Y:S01]  /*10670*/  MUFU.EX2 R148, R0 ;  /* 0x0000000000947308 */ /* 0x0003e20000000800 */
[C---:B------:R-:W-:Y:S01]  /*10680*/  HMMA.16816.F32 R16, R168.reuse, R138, R16 ;  /* 0x0000008aa810723c */ /* 0x040fe20000001810 */
[----:B------:R-:W2:Y:S02]  /*10690*/  LDSM.16.MT88.4 R136, [R240+0x100] ;  /* 0x00010000f088783b */ /* 0x000ea40000004200 */
        /* <DEDUP_REMOVED lines=54> */
[----:B------:R-:W-:Y:S01]  /*10a00*/  MOV R177, R154 ;  /* 0x0000009a00b17202 */ /* 0x000fe20000000f00 */
[----:B------:R-:W-:Y:S02]  /*10a10*/  FADD.FTZ R2, R149, R2 ;  /* 0x0000000295027221 */ /* 0x000fe40000010000 */
[C---:B------:R-:W-:Y:S01]  /*10a20*/  HMMA.16816.F32 R4, R136.reuse, R140, R4 ;  /* 0x0000008c8804723c */ /* 0x040fe20000001804 */
[----:B------:R2:W-:Y:S04]  /*10a30*/  MUFU.EX2 R172, R0 ;  /* 0x0000000000ac7308 */ /* 0x0005e80000000800 */
[----:B------:R-:W-:Y:S03]  /*10a40*/  FADD.FTZ R2, R150, R2 ;  /* 0x0000000296027221 */ /* 0x000fe60000010000 */
[C---:B------:R-:W-:Y:S01]  /*10a50*/  HMMA.16816.F32 R8, R136.reuse, R142, R8 ;  /* 0x0000008e8808723c */ /* 0x040fe20000001808 */
[----:B------:R-:W3:Y:S03]  /*10a60*/  LDSM.16.MT88.4 R140, [R237+0x900] ;  /* 0x00090000ed8c783b */ /* 0x000ee60000004200 */
[--C-:B--2---:R-:W-:Y:S01]  /*10a70*/  FFMA.FTZ R0, R178, c[0x0][0x2d0], -R134.reuse ;  /* 0x0000b400b2007a23 */ /* 0x104fe20000010886 */
[----:B------:R-:W-:Y:S03]  /*10a80*/  MOV R178, R153 ;  /* 0x0000009900b27202 */ /* 0x000fe60000000f00 */
[----:B------:R2:W4:Y:S01]  /*10a90*/  MUFU.EX2 R173, R0 ;  /* 0x0000000000ad7308 */ /* 0x0005220000000800 */
[----:B------:R-:W-:Y:S01]  /*10aa0*/  F2FP.PACK_AB R170, R177, R178 ;  /* 0x000000b2b1aa723e */ /* 0x000fe200000000ff */
[C---:B---3--:R-:W-:Y:S03]  /*10ab0*/  HMMA.16816.F32 R12, R136.reuse, R140, R12 ;  /* 0x0000008c880c723c */ /* 0x048fe6000000180c */
[--C-:B--2---:R-:W-:Y:S01]  /*10ac0*/  FFMA.FTZ R0, R176, c[0x0][0x2d0], -R134.reuse ;  /* 0x0000b400b0007a23 */ /* 0x104fe20000010886 */
[----:B------:R-:W-:Y:S01]  /*10ad0*/  MOV R176, R152 ;  /* 0x0000009800b07202 */ /* 0x000fe20000000f00 */
[----:B------:R-:W-:Y:S01]  /*10ae0*/  FFMA.FTZ R134, R132, c[0x0][0x2d0], -R134 ;  /* 0x0000b40084867a23 */ /* 0x000fe20000010886 */
[----:B------:R-:W-:Y:S02]  /*10af0*/  LDSM.16.MT88.4 R152, [R236+0x1100] ;  /* 0x00110000ec98783b */ /* 0x000fe40000004200 */
[C---:B------:R-:W-:Y:S01]  /*10b00*/  HMMA.16816.F32 R16, R136.reuse, R142, R16 ;  /* 0x0000008e8810723c */ /* 0x040fe20000001810 */
[----:B------:R2:W-:Y:S03]  /*10b10*/  MUFU.EX2 R132, R0 ;  /* 0x0000000000847308 */ /* 0x0005e60000000800 */
[----:B-1----:R-:W-:Y:S02]  /*10b20*/  F2FP.PACK_AB R168, R176, R179 ;  /* 0x000000b3b0a8723e */ /* 0x002fe400000000ff */
[----:B----4-:R-:W-:Y:S01]  /*10b30*/  F2FP.PACK_AB R169, R173, R172 ;  /* 0x000000acada9723e */ /* 0x010fe200000000ff */
[----:B------:R-:W1:Y:S04]  /*10b40*/  LDSM.16.MT88.4 R140, [R240+0x900] ;  /* 0x00090000f08c783b */ /* 0x000e680000004200 */
[----:B------:R-:W3:Y:S01]  /*10b50*/  MUFU.EX2 R134, R134 ;  /* 0x0000008600867308 */ /* 0x000ee20000000800 */
[----:B--2---:R-:W-:Y:S04]  /*10b60*/  FADD.FTZ R0, R156, R151 ;  /* 0x000000979c007221 */ /* 0x004fe80000010000 */
        /* <DEDUP_REMOVED lines=9> */
[C---:B-1----:R-:W-:Y:S03]  /*10c00*/  HMMA.16816.F32 R20, R136.reuse, R140, R20 ;  /* 0x0000008c8814723c */ /* 0x042fe60000001814 */
        /* <DEDUP_REMOVED lines=95> */
.L_x_365:
[----:B------:R-:W2:Y:S04]  /*11200*/  LDL.LU R3, [R1+0x20] ;  /* 0x0000200001037983 */ /* 0x000ea80000300800 */
[----:B-1----:R-:W3:Y:S01]  /*11210*/  LDL.LU R0, [R1+0x24] ;  /* 0x0000240001007983 */ /* 0x002ee20000300800 */
        /* <DEDUP_REMOVED lines=155> */
.L_x_333:
        /* <DEDUP_REMOVED lines=83> */
[----:B------:R-:W-:-:S04]  /*12100*/  IMAD.WIDE.U32 R2, R9, c[0x0][0x4c8], R2 ;  /* 0x0001320009027a25 */ /* 0x000fc800078e0002 */
        /* <DEDUP_REMOVED lines=11> */
[----:B------:R-:W-:Y:S01]  /*121c0*/  SHFL.IDX PT, R6, R6, 0x1, 0x1c1f ;  /* 0x003c1f0006067f89 */ /* 0x000fe200000e0000 */
[----:B------:R-:W-:-:S02]  /*121d0*/  LOP3.LUT P0, RZ, R14, 0x3, RZ, 0xc0, !PT ;  /* 0x000000030eff7812 */ /* 0x000fc4000780c0ff */
[----:B------:R-:W-:Y:S01]  /*121e0*/  IADD3 R3, R5, R0, RZ ;  /* 0x0000000005037210 */ /* 0x000fe20007ffe0ff */
[----:B------:R-:W-:Y:S01]  /*121f0*/  IMAD R0, R7, c[0x0][0x428], RZ ;  /* 0x00010a0007007a24 */ /* 0x000fe200078e02ff */
[----:B------:R-:W1:Y:S01]  /*12200*/  SHFL.IDX PT, R9, R2, RZ, 0x1c1f ;  /* 0x001c1fff02097589 */ /* 0x000e6200000e0000 */
[----:B------:R-:W-:Y:S02]  /*12210*/  IMAD R5, R20, c[0x0][0x388], RZ ;  /* 0x0000e20014057a24 */ /* 0x000fe400078e02ff */
        /* <DEDUP_REMOVED lines=16> */
[----:B------:R2:W3:Y:S02]  /*12320*/  SHFL.IDX PT, R2, R20, RZ, 0x1c1f ;  /* 0x001c1fff14027589 */ /* 0x0004e400000e0000 */
[----:B-1----:R-:W-:-:S02]  /*12330*/  P2R R16, PR, RZ, 0x2 ;  /* 0x00000002ff107803 */ /* 0x002fc40000000000 */
[----:B------:R2:W1:Y:S01]  /*12340*/  SHFL.IDX PT, R3, R19, RZ, 0x1c1f ;  /* 0x001c1fff13037589 */ /* 0x00046200000e0000 */
[----:B------:R-:W-:-:S04]  /*12350*/  SHF.L.U32 R0, R0, 0x1, RZ ;  /* 0x0000000100007819 */ /* 0x000fc800000006ff */
[----:B------:R-:W-:Y:S05]  /*12360*/  @P0 BRA `(.L_x_378) ;  /* 0x00000bd000000947 */ /* 0x000fea0003800000 */
[C---:B------:R-:W-:Y:S02]  /*12370*/  ISETP.GE.AND P0, PT, R0.reuse, c[0x0][0x3c8], PT ;  /* 0x0000f20000007a0c */ /* 0x040fe40003f06270 */
[C---:B------:R-:W-:Y:S02]  /*12380*/  IADD3 R5, R0.reuse, 0x8, RZ ;  /* 0x0000000800057810 */ /* 0x040fe40007ffe0ff */
[----:B------:R-:W-:Y:S02]  /*12390*/  IADD3 R4, R0, 0x10, RZ ;  /* 0x0000001000047810 */ /* 0x000fe40007ffe0ff */
[----:B------:R-:W-:Y:S02]  /*123a0*/  ISETP.GE.AND P5, PT, R5, c[0x0][0x3c8], PT ;  /* 0x0000f20005007a0c */ /* 0x000fe40003fa6270 */
[----:B------:R-:W-:Y:S02]  /*123b0*/  ISETP.GE.AND P4, PT, R4, c[0x0][0x3c8], PT ;  /* 0x0000f20004007a0c */ /* 0x000fe40003f86270 */
[----:B------:R-:W-:-:S02]  /*123c0*/  IADD3 R8, R0, 0x18, RZ ;  /* 0x0000001800087810 */ /* 0x000fc40007ffe0ff */
[C---:B------:R-:W-:Y:S01]  /*123d0*/  IADD3 R10, R0.reuse, 0x20, RZ ;  /* 0x00000020000a7810 */ /* 0x040fe20007ffe0ff */
[C---:B-123--:R-:W-:Y:S01]  /*123e0*/  @!P0 IMAD.WIDE R6, R0.reuse, 0x4, R2 ;  /* 0x0000000400068825 */ /* 0x04efe200078e0202 */
        /* <DEDUP_REMOVED lines=87> */
[----:B------:R-:W-:-:S02]  /*12960*/  IADD3 R13, R0, 0xa0, RZ ;  /* 0x000000a0000d7810 */ /* 0x000fc40007ffe0ff */
[----:B------:R-:W-:Y:S01]  /*12970*/  ISETP.GE.AND P5, PT, R12, c[0x0][0x3c8], PT ;  /* 0x0000f2000c007a0c */ /* 0x000fe20003fa6270 */
[----:B------:R2:W-:Y:S01]  /*12980*/  @!P4 ST.E.64 [R4.64], R60 ;  /* 0x0000003c0400c985 */ /* 0x0005e2000c101b10 */
        /* <DEDUP_REMOVED lines=91> */
.L_x_378:
[----:B------:R-:W-:Y:S05]  /*12f40*/  BSYNC B0 ;  /* 0x0000000000007941 */ /* 0x000fea0003800000 */
.L_x_377:
[----:B------:R-:W-:Y:S01]  /*12f50*/  ISETP.NE.AND P0, PT, R16, RZ, PT ;  /* 0x000000ff1000720c */ /* 0x000fe20003f05270 */
[----:B-1----:R1:W4:Y:S04]  /*12f60*/  SHFL.IDX PT, R3, R19, 0x1, 0x1c1f ;  /* 0x003c1f0013037f89 */ /* 0x00232800000e0000 */
[----:B---3--:R1:W3:Y:S08]  /*12f70*/  SHFL.IDX PT, R2, R20, 0x1, 0x1c1f ;  /* 0x003c1f0014027f89 */ /* 0x0082f000000e0000 */
        /* <DEDUP_REMOVED lines=12> */
[--C-:B---34-:R-:W-:Y:S01]  /*13040*/  @!P2 IMAD.WIDE R8, R0, 0x4, R2.reuse ;  /* 0x000000040008a825 */ /* 0x118fe200078e0202 */
[----:B------:R-:W-:Y:S02]  /*13050*/  @!P1 LOP3.LUT R5, R5, 0xfffffffe, RZ, 0xc0, !PT ;  /* 0xfffffffe05059812 */ /* 0x000fe400078ec0ff */
[----:B------:R-:W-:Y:S02]  /*13060*/  @!P0 LOP3.LUT R4, R4, 0xfffffffe, RZ, 0xc0, !PT ;  /* 0xfffffffe04048812 */ /* 0x000fe400078ec0ff */
[----:B------:R3:W-:Y:S01]  /*13070*/  @!P2 ST.E.64 [R8.64], R158 ;  /* 0x0000009e0800a985 */ /* 0x0007e2000c101b10 */
[----:B--2---:R-:W-:Y:S01]  /*13080*/  @!P1 IMAD.WIDE R6, R5, 0x4, R2 ;  /* 0x0000000405069825 */ /* 0x004fe200078e0202 */
        /* <DEDUP_REMOVED lines=11> */
[C---:B---3--:R-:W-:Y:S02]  /*13140*/  IADD3 R8, R0.reuse, 0x28, RZ ;  /* 0x0000002800087810 */ /* 0x048fe40007ffe0ff */
[----:B------:R-:W-:Y:S02]  /*13150*/  IADD3 R9, R0, 0x30, RZ ;  /* 0x0000003000097810 */ /* 0x000fe40007ffe0ff */
[----:B------:R-:W-:Y:S02]  /*13160*/  ISETP.GE.AND P4, PT, R8, c[0x0][0x3c8], PT ;  /* 0x0000f20008007a0c */ /* 0x000fe40003f86270 */
[----:B------:R-:W-:Y:S02]  /*13170*/  ISETP.GE.AND P3, PT, R9, c[0x0][0x3c8], PT ;  /* 0x0000f20009007a0c */ /* 0x000fe40003f66270 */
[----:B--2---:R-:W-:-:S02]  /*13180*/  @!P6 LEA.HI R4, R11, R11, RZ, 0x1 ;  /* 0x0000000b0b04e211 */ /* 0x004fc400078f08ff */
        /* <DEDUP_REMOVED lines=159> */
.L_x_376:
        /* <DEDUP_REMOVED lines=50> */
.L_x_379:
        /* <DEDUP_REMOVED lines=14> */
.L_x_2595:


//--------------------- .text._ZN7cutlass13device_kernelIN5flash19enable_sm80_to_sm89INS1_16FlashAttnFwdSm80INS1_25CollectiveMainloopFwdSm80ILi8ELi1ELb1EN4cute5tupleIJNS5_1CILi128EEENS7_ILi48EEENS7_ILi256EEEEEELi256ENS_6half_tEfNS_4arch4Sm80ELb0ELb1ELb1ELb1ELb0ELb0ELb1ELb1EEENS1_21CollectiveEpilogueFwdINS6_IJS8_SA_S9_EEENS6_IJNS7_ILi1EEESI_SI_EEESC_SE_Li256ELb1ELb1ELb1ELb0EEENS1_36VarlenDynamicPersistentTileSchedulerILi128ELi48ELi256ELi256ELb1ELb1ELb0ELb1ELb0ELb1EEEEEEEEEvNT_6ParamsE --------------------------
	.section	.text._ZN7cutlass13device_kernelIN5flash19enable_sm80_to_sm89INS1_16FlashAttnFwdSm80INS1_25CollectiveMainloopFwdSm80ILi8ELi1ELb1EN4cute5tupleIJNS5_1CILi128EEENS7_ILi48EEENS7_ILi256EEEEEELi256ENS_6half_tEfNS_4arch4Sm80ELb0ELb1ELb1ELb1ELb0ELb0ELb1ELb1EEENS1_21CollectiveEpilogueFwdINS6_IJS8_SA_S9_EEENS6_IJNS7_ILi1EEESI_SI_EEESC_SE_Li256ELb1ELb1ELb1ELb0EEENS1_36VarlenDynamicPersistentTileSchedulerILi128ELi48ELi256ELi256ELb1ELb1ELb0ELb1ELb0ELb1EEEEEEEEEvNT_6ParamsE,"ax",@progbits
	.sectioninfo	@"SHI_REGISTERS=255"
	.align	128
.text._ZN7cutlass13device_kernelIN5flash19enable_sm80_to_sm89INS1_16FlashAttnFwdSm80INS1_25CollectiveMainloopFwdSm80ILi8ELi1ELb1EN4cute5tupleIJNS5_1CILi128EEENS7_ILi48EEENS7_ILi256EEEEEELi256ENS_6half_tEfNS_4arch4Sm80ELb0ELb1ELb1ELb1ELb0ELb0ELb1ELb1EEENS1_21CollectiveEpilogueFwdINS6_IJS8_SA_S9_EEENS6_IJNS7_ILi1EEESI_SI_EEESC_SE_Li256ELb1ELb1ELb1ELb0EEENS1_36VarlenDynamicPersistentTileSchedulerILi128ELi48ELi256ELi256ELb1ELb1ELb0ELb1ELb0ELb1EEEEEEEEEvNT_6ParamsE:
        .type           _ZN7cutlass13device_kernelIN5flash19enable_sm80_to_sm89INS1_16FlashAttnFwdSm80INS1_25CollectiveMainloopFwdSm80ILi8ELi1ELb1EN4cute5tupleIJNS5_1CILi128EEENS7_ILi48EEENS7_ILi256EEEEEELi256ENS_6half_tEfNS_4arch4Sm80ELb0ELb1ELb1ELb1ELb0ELb0ELb1ELb1EEENS1_21CollectiveEpilogueFwdINS6_IJS8_SA_S9_EEENS6_IJNS7_ILi1EEESI_SI_EEESC_SE_Li256ELb1ELb1ELb1ELb0EEENS1_36VarlenDynamicPersistentTileSchedulerILi128ELi48ELi256ELi256ELb1ELb1ELb0ELb1ELb0ELb1EEEEEEEEEvNT_6ParamsE,@function
        .size           _ZN7cutlass13device_kernelIN5flash19enable_sm80_to_sm89INS1_16FlashAttnFwdSm80INS1_25CollectiveMainloopFwdSm80ILi8ELi1ELb1EN4cute5tupleIJNS5_1CILi128EEENS7_ILi48EEENS7_ILi256EEEEEELi256ENS_6half_tEfNS_4arch4Sm80ELb0ELb1ELb1ELb1ELb0ELb0ELb1ELb1EEENS1_21CollectiveEpilogueFwdINS6_IJS8_SA_S9_EEENS6_IJNS7_ILi1EEESI_SI_EEESC_SE_Li256ELb1ELb1ELb1ELb0EEENS1_36VarlenDynamicPersistentTileSchedulerILi128ELi48ELi256ELi256ELb1ELb1ELb0ELb1ELb0ELb1EEEEEEEEEvNT_6ParamsE,(.L_x_2596 - _ZN7cutlass13device_kernelIN5flash19enable_sm80_to_sm89INS1_16FlashAttnFwdSm80INS1_25CollectiveMainloopFwdSm80ILi8ELi1ELb1EN4cute5tupleIJNS5_1CILi128EEENS7_ILi48EEENS7_ILi256EEEEEELi256ENS_6half_tEfNS_4arch4Sm80ELb0ELb1ELb1ELb1ELb0ELb0ELb1ELb1EEENS1_21CollectiveEpilogueFwdINS6_IJS8_SA_S9_EEENS6_IJNS7_ILi1EEESI_SI_EEESC_SE_Li256ELb1ELb1ELb1ELb0EEENS1_36VarlenDynamicPersistentTileSchedulerILi128ELi48ELi256ELi256ELb1ELb1ELb0ELb1ELb0ELb1EEEEEEEEEvNT_6ParamsE)
        .other          _ZN7cutlass13device_kernelIN5flash19enable_sm80_to_sm89INS1_16FlashAttnFwdSm80INS1_25CollectiveMainloopFwdSm80ILi8ELi1ELb1EN4cute5tupleIJNS5_1CILi128EEENS7_ILi48EEENS7_ILi256EEEEEELi256ENS_6half_tEfNS_4arch4Sm80ELb0ELb1ELb1ELb1ELb0ELb0ELb1ELb1EEENS1_21CollectiveEpilogueFwdINS6_IJS8_SA_S9_EEENS6_IJNS7_ILi1EEESI_SI_EEESC_SE_Li256ELb1ELb1ELb1ELb0EEENS1_36VarlenDynamicPersistentTileSchedulerILi128ELi48ELi256ELi256ELb1ELb1ELb0ELb1ELb0ELb1EEEEEEEEEvNT_6ParamsE,@"STO_CUDA_ENTRY STV_DEFAULT"
_ZN7cutlass13device_kernelIN5flash19enable_sm80_to_sm89INS1_16FlashAttnFwdSm80INS1_25CollectiveMainloopFwdSm80ILi8ELi1ELb1EN4cute5tupleIJNS5_1CILi128EEENS7_ILi48EEENS7_ILi256EEEEEELi256ENS_6half_tEfNS_4arch4Sm80ELb0ELb1ELb1ELb1ELb0ELb0ELb1ELb1EEENS1_21CollectiveEpilogueFwdINS6_IJS8_SA_S9_EEENS6_IJNS7_ILi1EEESI_SI_EEESC_SE_Li256ELb1ELb1ELb1ELb0EEENS1_36VarlenDynamicPersistentTileSchedulerILi128ELi48ELi256ELi256ELb1ELb1ELb0ELb1ELb0ELb1EEEEEEEEEvNT_6ParamsE:
        /* <DEDUP_REMOVED lines=15> */
[----:B------:R-:W-:-:S03]  /*00f0*/  CS2R R8, SRZ ;  /* 0x0000000000087805 */ /* 0x000fc6000001ff00 */
[----:B------:R-:W-:-:S04]  /*0100*/  ISETP.NE.AND P6, PT, R13, 0x1f, PT ;  /* 0x0000001f0d00780c */ /* 0x000fc80003fc5270 */
[----:B------:R-:W-:-:S13]  /*0110*/  ISETP.GE.OR P0, PT, R13, c[0x0][0x53c], !P6 ;  /* 0x00014f000d007a0c */ /* 0x000fda0007706670 */
[----:B-1----:R-:W-:Y:S02]  /*0120*/  @!P0 IMAD.MOV.U32 R4, RZ, RZ, 0x4 ;  /* 0x00000004ff048424 */ /* 0x002fe400078e00ff */
[----:B------:R-:W-:Y:S02]  /*0130*/  @!P0 IMAD.MOV.U32 R2, RZ, RZ, 0x4 ;  /* 0x00000004ff028424 */ /* 0x000fe400078e00ff */
[----:B------:R-:W-:-:S04]  /*0140*/  @!P0 IMAD.WIDE.U32 R4, R13, R4, c[0x0][0x580] ;  /* 0x000160000d048625 */ /* 0x000fc800078e0004 */
[C---:B------:R-:W-:Y:S01]  /*0150*/  @!P0 IMAD.WIDE.U32 R2, R13.reuse, R2, c[0x0][0x578] ;  /* 0x00015e000d028625 */ /* 0x040fe200078e0002 */
[----:B------:R-:W2:Y:S04]  /*0160*/  @!P0 LDG.E R9, [R4.64] ;  /* 0x0000000604098981 */ /* 0x000ea8000c1e1900 */
[----:B------:R-:W2:Y:S01]  /*0170*/  @!P0 LDG.E R8, [R2.64] ;  /* 0x0000000602088981 */ /* 0x000ea2000c1e1900 */
[C---:B------:R-:W-:Y:S01]  /*0180*/  ISETP.NE.AND P5, PT, R13.reuse, RZ, PT ;  /* 0x000000ff0d00720c */ /* 0x040fe20003fa5270 */
[----:B------:R-:W1:Y:S01]  /*0190*/  S2UR UR4, SR_CTAID.X ;  /* 0x00000000000479c3 */ /* 0x000e620000002500 */
[C---:B------:R-:W-:Y:S01]  /*01a0*/  ISETP.GE.U32.AND P4, PT, R13.reuse, 0x2, PT ;  /* 0x000000020d00780c */ /* 0x040fe20003f86070 */
[----:B------:R-:W-:Y:S01]  /*01b0*/  IMAD.MOV.U32 R7, RZ, RZ, RZ ;  /* 0x000000ffff077224 */ /* 0x000fe200078e00ff */
        /* <DEDUP_REMOVED lines=26> */
.L_x_385:
[----:B------:R-:W-:-:S04]  /*0360*/  IADD3 R0, R7, 0x1f, RZ ;  /* 0x0000001f07007810 */ /* 0x000fc80007ffe0ff */
[----:B------:R-:W-:-:S13]  /*0370*/  ISETP.GE.AND P0, PT, R0, c[0x0][0x53c], PT ;  /* 0x00014f0000007a0c */ /* 0x000fda0003f06270 */
[----:B------:R-:W-:Y:S05]  /*0380*/  @P0 BRA `(.L_x_382) ;  /* 0x00000c4000000947 */ /* 0x000fea0003800000 */
[----:B------:R-:W-:Y:S01]  /*0390*/  MOV R7, R0 ;  /* 0x0000000000077202 */ /* 0x000fe20000000f00 */
[----:B------:R-:W-:-:S03]  /*03a0*/  CS2R R8, SRZ ;  /* 0x0000000000087805 */ /* 0x000fc6000001ff00 */
[----:B------:R-:W-:-:S04]  /*03b0*/  IADD3 R0, R13, R7, RZ ;  /* 0x000000070d007210 */ /* 0x000fc80007ffe0ff */
[----:B------:R-:W-:-:S13]  /*03c0*/  ISETP.GE.OR P0, PT, R0, c[0x0][0x53c], !P6 ;  /* 0x00014f0000007a0c */ /* 0x000fda0007706670 */
[----:B------:R-:W-:Y:S02]  /*03d0*/  @!P0 MOV R2, 0x4 ;  /* 0x0000000400028802 */ /* 0x000fe40000000f00 */
[----:B------:R-:W-:-:S03]  /*03e0*/  @!P0 MOV R3, 0x4 ;  /* 0x0000000400038802 */ /* 0x000fc60000000f00 */
[----:B------:R-:W-:-:S04]  /*03f0*/  @!P0 IMAD.WIDE R4, R0, R2, c[0x0][0x580] ;  /* 0x0001600000048625 */ /* 0x000fc800078e0202 */
[----:B------:R-:W-:Y:S01]  /*0400*/  @!P0 IMAD.WIDE R2, R0, R3, c[0x0][0x578] ;  /* 0x00015e0000028625 */ /* 0x000fe200078e0203 */
[----:B------:R-:W2:Y:S04]  /*0410*/  @!P0 LDG.E R9, [R4.64] ;  /* 0x0000000604098981 */ /* 0x000ea8000c1e1900 */
[----:B------:R-:W2:Y:S02]  /*0420*/  @!P0 LDG.E R8, [R2.64] ;  /* 0x0000000602088981 */ /* 0x000ea4000c1e1900 */
[----:B--2---:R-:W-:Y:S01]  /*0430*/  IMAD R5, R9, R8, RZ ;  /* 0x0000000809057224 */ /* 0x004fe200078e02ff */
[----:B------:R-:W-:Y:S05]  /*0440*/  BRA.DIV ~URZ, `(.L_x_383) ;  /* 0x000166927f007947 */ /* 0x000fea000b800000 */
[----:B------:R1:W2:Y:S02]  /*0450*/  SHFL.UP PT, R0, R5, 0x1, RZ ;  /* 0x0420000005007989 */ /* 0x0002a400000e00ff */
.L_x_522:
        /* <DEDUP_REMOVED lines=16> */
.L_x_523:
[----:B--2---:R-:W-:-:S05]  /*0560*/  IMAD R0, R0, c[0x0][0x538], RZ ;  /* 0x00014e0000007a24 */ /* 0x004fca00078e02ff */
[----:B------:R-:W-:-:S04]  /*0570*/  IADD3 R6, R0, R6, RZ ;  /* 0x0000000600067210 */ /* 0x000fc80007ffe0ff */
[----:B------:R-:W-:-:S13]  /*0580*/  ISETP.GT.AND P0, PT, R6, UR4, PT ;  /* 0x0000000406007c0c */ /* 0x000fda000bf04270 */
[----:B-1----:R-:W-:Y:S05]  /*0590*/  @!P0 BRA `(.L_x_385) ;  /* 0xfffffdc000008947 */ /* 0x002fea000383ffff */
.L_x_381:
[----:B------:R-:W-:-:S05]  /*05a0*/  IADD3 R11, -R0, R6, RZ ;  /* 0x00000006000b7210 */ /* 0x000fca0007ffe1ff */
[----:B------:R-:W-:-:S05]  /*05b0*/  IMAD R0, R4, c[0x0][0x538], R11 ;  /* 0x00014e0004007a24 */ /* 0x000fca00078e020b */
[----:B------:R-:W-:Y:S01]  /*05c0*/  ISETP.GT.AND P0, PT, R0, UR4, PT ;  /* 0x0000000400007c0c */ /* 0x000fe2000bf04270 */
[----:B------:R-:W-:-:S12]  /*05d0*/  BRA.DIV ~URZ, `(.L_x_386) ;  /* 0x000167127f007947 */ /* 0x000fd8000b800000 */
[----:B------:R-:W-:-:S04]  /*05e0*/  VOTE.ANY R10, PT, !P0 ;  /* 0x00000000000a7806 */ /* 0x000fc800040e0100 */
.L_x_524:
[----:B------:R-:W1:Y:S02]  /*05f0*/  POPC R6, R10 ;  /* 0x0000000a00067309 */ /* 0x000e640000000000 */
[----:B-1----:R-:W-:-:S05]  /*0600*/  IADD3 R0, R6, R7, RZ ;  /* 0x0000000706007210 */ /* 0x002fca0007ffe0ff */
[----:B------:R1:W-:Y:S01]  /*0610*/  STL [R1+0x7c], R0 ;  /* 0x00007c0001007387 */ /* 0x0003e20000100800 */
[----:B------:R-:W-:Y:S05]  /*0620*/  BRA.DIV ~URZ, `(.L_x_387) ;  /* 0x000167127f007947 */ /* 0x000fea000b800000 */
[----:B------:R2:W3:Y:S01]  /*0630*/  SHFL.IDX PT, R12, R9, R6, 0x1f ;  /* 0x00001f06090c7589 */ /* 0x0004e200000e0000 */
[----:B------:R-:W-:-:S03]  /*0640*/  MOV R7, RZ ;  /* 0x000000ff00077202 */ /* 0x000fc60000000f00 */
[----:B------:R2:W4:Y:S04]  /*0650*/  SHFL.IDX PT, R9, R8, R6, 0x1f ;  /* 0x00001f0608097589 */ /* 0x00052800000e0000 */
.L_x_525:
[----:B------:R-:W-:Y:S01]  /*0660*/  ISETP.NE.AND P0, PT, R10, RZ, PT ;  /* 0x000000ff0a00720c */ /* 0x000fe20003f05270 */
[----:B------:R-:W-:-:S12]  /*0670*/  BSSY B0, `(.L_x_388) ;  /* 0x0000005000007945 */ /* 0x000fd80003800000 */
[----:B------:R-:W-:Y:S05]  /*0680*/  @!P0 BRA `(.L_x_389) ;  /* 0x0000003000008947 */ /* 0x000fea0003800000 */
[----:B------:R-:W-:Y:S01]  /*0690*/  IADD3 R3, R6, -0x1, RZ ;  /* 0xffffffff06037810 */ /* 0x000fe20007ffe0ff */
[----:B------:R-:W-:Y:S05]  /*06a0*/  BRA.DIV ~URZ, `(.L_x_390) ;  /* 0x000167727f007947 */ /* 0x000fea000b800000 */
[----:B------:R1:W2:Y:S02]  /*06b0*/  SHFL.IDX PT, R7, R4, R3, 0x1f ;  /* 0x00001f0304077589 */ /* 0x0002a400000e0000 */
.L_x_389:
[----:B------:R-:W-:Y:S05]  /*06c0*/  BSYNC B0 ;  /* 0x0000000000007941 */ /* 0x000fea0003800000 */
.L_x_388:
[----:B-12---:R-:W-:Y:S01]  /*06d0*/  IMAD R0, R7, c[0x0][0x538], R11 ;  /* 0x00014e0007007a24 */ /* 0x006fe200078e020b */
[----:B----4-:R-:W-:Y:S01]  /*06e0*/  ISETP.NE.AND P0, PT, R9, 0x1, PT ;  /* 0x000000010900780c */ /* 0x010fe20003f05270 */
[----:B------:R-:W-:Y:S03]  /*06f0*/  BSSY B0, `(.L_x_391) ;  /* 0x0000089000007945 */ /* 0x000fe60003800000 */
[----:B------:R1:W-:Y:S01]  /*0700*/  STL [R1+0x70], R0 ;  /* 0x0000700001007387 */ /* 0x0003e20000100800 */
[----:B------:R-:W-:-:S08]  /*0710*/  IADD3 R11, -R0, UR4, RZ ;  /* 0x00000004000b7c10 */ /* 0x000fd0000fffe1ff */
[----:B------:R-:W-:Y:S05]  /*0720*/  @!P0 BRA `(.L_x_392) ;  /* 0x000003f000008947 */ /* 0x000fea0003800000 */
[-C--:B-1-3--:R-:W-:Y:S02]  /*0730*/  IABS R0, R12.reuse ;  /* 0x0000000c00007213 */ /* 0x08afe40000000000 */
[----:B------:R-:W-:-:S03]  /*0740*/  IABS R6, R12 ;  /* 0x0000000c00067213 */ /* 0x000fc60000000000 */
[----:B------:R-:W-:Y:S01]  /*0750*/  IMAD.MOV.U32 R5, RZ, RZ, R0 ;  /* 0x000000ffff057224 */ /* 0x000fe200078e0000 */
[----:B------:R-:W-:-:S03]  /*0760*/  IABS R0, R9 ;  /* 0x0000000900007213 */ /* 0x000fc60000000000 */
[----:B------:R-:W1:Y:S02]  /*0770*/  I2F.RP R2, R5 ;  /* 0x0000000500027306 */ /* 0x000e640000209400 */
[----:B------:R-:W-:Y:S01]  /*0780*/  IMAD.MOV.U32 R8, RZ, RZ, R0 ;  /* 0x000000ffff087224 */ /* 0x000fe200078e0000 */
[----:B------:R-:W-:-:S05]  /*0790*/  IABS R0, R11 ;  /* 0x0000000b00007213 */ /* 0x000fca0000000000 */
[----:B------:R-:W-:Y:S08]  /*07a0*/  I2F.RP R7, R8 ;  /* 0x0000000800077306 */ /* 0x000ff00000209400 */
[----:B-1----:R-:W1:Y:S02]  /*07b0*/  MUFU.RCP R2, R2 ;  /* 0x0000000200027308 */ /* 0x002e640000001000 */
[----:B-1----:R-:W-:-:S06]  /*07c0*/  IADD3 R2, R2, 0xffffffe, RZ ;  /* 0x0ffffffe02027810 */ /* 0x002fcc0007ffe0ff */
[----:B------:R-:W1:Y:S02]  /*07d0*/  F2I.FTZ.U32.TRUNC.NTZ R3, R2 ;  /* 0x0000000200037305 */ /* 0x000e64000021f000 */
[----:B-1----:R-:W-:-:S04]  /*07e0*/  IMAD.MOV R2, RZ, RZ, -R3 ;  /* 0x000000ffff027224 */ /* 0x002fc800078e0a03 */
[----:B------:R-:W-:Y:S02]  /*07f0*/  IMAD R4, R2, R5, RZ ;  /* 0x0000000502047224 */ /* 0x000fe400078e02ff */
[----:B------:R-:W-:-:S04]  /*0800*/  IMAD.MOV.U32 R2, RZ, RZ, RZ ;  /* 0x000000ffff027224 */ /* 0x000fc800078e00ff */
[----:B------:R-:W-:Y:S01]  /*0810*/  IMAD.HI.U32 R2, R3, R4, R2 ;  /* 0x0000000403027227 */ /* 0x000fe200078e0002 */
[----:B------:R-:W-:-:S03]  /*0820*/  MOV R3, R0 ;  /* 0x0000000000037202 */ /* 0x000fc60000000f00 */
[----:B------:R-:W-:Y:S02]  /*0830*/  IMAD.MOV R0, RZ, RZ, -R6 ;  /* 0x000000ffff007224 */ /* 0x000fe400078e0a06 */
        /* <DEDUP_REMOVED lines=28> */
[----:B------:R-:W-:-:S03]  /*0a00*/  IMAD.MOV R5, RZ, RZ, -R4 ;  /* 0x000000ffff057224 */ /* 0x000fc600078e0a04 */
        /* <DEDUP_REMOVED lines=10> */
[----:B------:R-:W-:-:S04]  /*0ab0*/  IMAD.MOV R2, RZ, RZ, -R0 ;  /* 0x000000ffff027224 */ /* 0x000fc800078e0a00 */
[C---:B------:R-:W-:Y:S01]  /*0ac0*/  IMAD R3, R9.reuse, R2, R4 ;  /* 0x0000000209037224 */ /* 0x040fe200078e0204 */
[----:B------:R-:W-:Y:S01]  /*0ad0*/  LEA R2, R9, R0, 0x18 ;  /* 0x0000000009027211 */ /* 0x000fe200078ec0ff */
[----:B------:R-:W-:-:S04]  /*0ae0*/  IMAD R0, R12, R5, R11 ;  /* 0x000000050c007224 */ /* 0x000fc800078e020b */
[----:B------:R-:W-:-:S05]  /*0af0*/  IMAD R2, R3, 0x10000, R2 ;  /* 0x0001000003027824 */ /* 0x000fca00078e0202 */
[----:B------:R1:W-:Y:S01]  /*0b00*/  STL [R1+0x78], R2 ;  /* 0x0000780201007387 */ /* 0x0003e20000100800 */
[----:B------:R-:W-:Y:S05]  /*0b10*/  BRA `(.L_x_393) ;  /* 0x0000046000007947 */ /* 0x000fea0003800000 */
.L_x_392:
[----:B------:R-:W2:Y:S01]  /*0b20*/  LDL R3, [R1+0x7c] ;  /* 0x00007c0001037983 */ /* 0x000ea20000100800 */
[----:B------:R-:W-:-:S04]  /*0b30*/  IMAD.MOV.U32 R2, RZ, RZ, 0x4 ;  /* 0x00000004ff027424 */ /* 0x000fc800078e00ff */
[----:B--2---:R-:W-:-:S05]  /*0b40*/  IMAD.WIDE R2, R3, R2, c[0x0][0x590] ;  /* 0x0001640003027625 */ /* 0x004fca00078e0202 */
[----:B------:R-:W2:Y:S02]  /*0b50*/  LDG.E R7, [R2.64] ;  /* 0x0000000602077981 */ /* 0x000ea4000c1e1900 */
[----:B--23--:R-:W-:-:S05]  /*0b60*/  IMAD R9, R7, R12, RZ ;  /* 0x0000000c07097224 */ /* 0x00cfca00078e02ff */
[-C--:B-1----:R-:W-:Y:S02]  /*0b70*/  IABS R0, R9.reuse ;  /* 0x0000000900007213 */ /* 0x082fe40000000000 */
[----:B------:R-:W-:-:S03]  /*0b80*/  IABS R8, R9 ;  /* 0x0000000900087213 */ /* 0x000fc60000000000 */
[----:B------:R-:W-:-:S04]  /*0b90*/  IMAD.MOV.U32 R6, RZ, RZ, R0 ;  /* 0x000000ffff067224 */ /* 0x000fc800078e0000 */
[----:B------:R-:W1:Y:S08]  /*0ba0*/  I2F.RP R2, R6 ;  /* 0x0000000600027306 */ /* 0x000e700000209400 */
[----:B-1----:R-:W1:Y:S02]  /*0bb0*/  MUFU.RCP R2, R2 ;  /* 0x0000000200027308 */ /* 0x002e640000001000 */
[----:B-1----:R-:W-:-:S06]  /*0bc0*/  IADD3 R2, R2, 0xffffffe, RZ ;  /* 0x0ffffffe02027810 */ /* 0x002fcc0007ffe0ff */
[----:B------:R-:W1:Y:S02]  /*0bd0*/  F2I.FTZ.U32.TRUNC.NTZ R3, R2 ;  /* 0x0000000200037305 */ /* 0x000e64000021f000 */
[----:B-1----:R-:W-:-:S04]  /*0be0*/  IMAD.MOV R0, RZ, RZ, -R3 ;  /* 0x000000ffff007224 */ /* 0x002fc800078e0a03 */
[----:B------:R-:W-:Y:S01]  /*0bf0*/  IMAD.MOV.U32 R2, RZ, RZ, R0 ;  /* 0x000000ffff027224 */ /* 0x000fe200078e0000 */
[----:B------:R-:W-:-:S03]  /*0c00*/  IABS R0, R11 ;  /* 0x0000000b00007213 */ /* 0x000fc60000000000 */
[----:B------:R-:W-:Y:S01]  /*0c10*/  IMAD R4, R2, R6, RZ ;  /* 0x0000000602047224 */ /* 0x000fe200078e02ff */
[----:B------:R-:W-:Y:S01]  /*0c20*/  MOV R5, R0 ;  /* 0x0000000000057202 */ /* 0x000fe20000000f00 */
[----:B------:R-:W-:-:S04]  /*0c30*/  IMAD.MOV.U32 R2, RZ, RZ, RZ ;  /* 0x000000ffff027224 */ /* 0x000fc800078e00ff */
[----:B------:R-:W-:-:S04]  /*0c40*/  IMAD.HI.U32 R0, R3, R4, R2 ;  /* 0x0000000403007227 */ /* 0x000fc800078e0002 */
[----:B------:R-:W-:Y:S02]  /*0c50*/  IMAD.MOV R2, RZ, RZ, -R8 ;  /* 0x000000ffff027224 */ /* 0x000fe400078e0a08 */
        /* <DEDUP_REMOVED lines=9> */
[----:B------:R-:W-:-:S04]  /*0cf0*/  @P2 IADD3 R0, R0, 0x1, RZ ;  /* 0x0000000100002810 */ /* 0x000fc80007ffe0ff */
[----:B------:R-:W-:-:S05]  /*0d00*/  MOV R4, R0 ;  /* 0x0000000000047202 */ /* 0x000fca0000000f00 */
[----:B------:R-:W-:Y:S01]  /*0d10*/  @!P1 IMAD.MOV R4, RZ, RZ, -R4 ;  /* 0x000000ffff049224 */ /* 0x000fe200078e0a04 */
[----:B------:R-:W-:-:S05]  /*0d20*/  @!P0 LOP3.LUT R4, RZ, R9, RZ, 0x33, !PT ;  /* 0x00000009ff048212 */ /* 0x000fca00078e33ff */
[----:B------:R-:W-:-:S05]  /*0d30*/  IMAD R10, R7, R4, RZ ;  /* 0x00000004070a7224 */ /* 0x000fca00078e02ff */
[----:B------:R-:W-:-:S04]  /*0d40*/  IADD3 R0, -R10, c[0x0][0x538], RZ ;  /* 0x00014e000a007a10 */ /* 0x000fc80007ffe1ff */
[----:B------:R-:W-:-:S04]  /*0d50*/  IMNMX R6, R7, R0, PT ;  /* 0x0000000007067217 */ /* 0x000fc80003800200 */
[----:B------:R-:W-:-:S05]  /*0d60*/  IABS R0, R6 ;  /* 0x0000000600007213 */ /* 0x000fca0000000000 */
[----:B------:R-:W-:-:S04]  /*0d70*/  IMAD.MOV.U32 R5, RZ, RZ, R0 ;  /* 0x000000ffff057224 */ /* 0x000fc800078e0000 */
[----:B------:R-:W1:Y:S08]  /*0d80*/  I2F.RP R2, R5 ;  /* 0x0000000500027306 */ /* 0x000e700000209400 */
[----:B-1----:R-:W1:Y:S02]  /*0d90*/  MUFU.RCP R2, R2 ;  /* 0x0000000200027308 */ /* 0x002e640000001000 */
[----:B-1----:R-:W-:-:S06]  /*0da0*/  IADD3 R2, R2, 0xffffffe, RZ ;  /* 0x0ffffffe02027810 */ /* 0x002fcc0007ffe0ff */
[----:B------:R1:W2:Y:S02]  /*0db0*/  F2I.FTZ.U32.TRUNC.NTZ R3, R2 ;  /* 0x0000000200037305 */ /* 0x0002a4000021f000 */
[----:B-1----:R-:W-:Y:S01]  /*0dc0*/  IMAD.MOV R2, RZ, RZ, -R4 ;  /* 0x000000ffff027224 */ /* 0x002fe200078e0a04 */
[----:B--2---:R-:W-:-:S03]  /*0dd0*/  IADD3 R0, RZ, -R3, RZ ;  /* 0x80000003ff007210 */ /* 0x004fc60007ffe0ff */
[----:B------:R-:W-:Y:S01]  /*0de0*/  IMAD R8, R9, R2, R11 ;  /* 0x0000000209087224 */ /* 0x000fe200078e020b */
[----:B------:R-:W-:Y:S01]  /*0df0*/  IABS R9, R6 ;  /* 0x0000000600097213 */ /* 0x000fe20000000000 */
[----:B------:R-:W-:-:S03]  /*0e00*/  IMAD.MOV.U32 R2, RZ, RZ, R0 ;  /* 0x000000ffff027224 */ /* 0x000fc600078e0000 */
[----:B------:R-:W-:Y:S01]  /*0e10*/  IABS R0, R8 ;  /* 0x0000000800007213 */ /* 0x000fe20000000000 */
[----:B------:R-:W-:Y:S02]  /*0e20*/  IMAD R7, R2, R5, RZ ;  /* 0x0000000502077224 */ /* 0x000fe400078e02ff */
[----:B------:R-:W-:Y:S02]  /*0e30*/  IMAD.MOV.U32 R2, RZ, RZ, RZ ;  /* 0x000000ffff027224 */ /* 0x000fe400078e00ff */
[----:B------:R-:W-:Y:S01]  /*0e40*/  IMAD.MOV.U32 R4, RZ, RZ, R0 ;  /* 0x000000ffff047224 */ /* 0x000fe200078e0000 */
[----:B------:R-:W-:Y:S01]  /*0e50*/  IADD3 R0, RZ, -R9, RZ ;  /* 0x80000009ff007210 */ /* 0x000fe20007ffe0ff */
[----:B------:R-:W-:-:S04]  /*0e60*/  IMAD.HI.U32 R3, R3, R7, R2 ;  /* 0x0000000703037227 */ /* 0x000fc800078e0002 */
[----:B------:R-:W-:Y:S02]  /*0e70*/  IMAD.MOV.U32 R2, RZ, RZ, R0 ;  /* 0x000000ffff027224 */ /* 0x000fe400078e0000 */
[----:B------:R-:W-:Y:S01]  /*0e80*/  IMAD.HI.U32 R0, R3, R4, RZ ;  /* 0x0000000403007227 */ /* 0x000fe200078e00ff */
[----:B------:R-:W-:-:S03]  /*0e90*/  IADD3 R3, R10, 0x1000000, R8 ;  /* 0x010000000a037810 */ /* 0x000fc60007ffe008 */
[----:B------:R-:W-:-:S05]  /*0ea0*/  IMAD R2, R0, R2, R4 ;  /* 0x0000000200027224 */ /* 0x000fca00078e0204 */
[----:B------:R-:W-:-:S13]  /*0eb0*/  ISETP.GT.U32.AND P0, PT, R5, R2, PT ;  /* 0x000000020500720c */ /* 0x000fda0003f04070 */
[----:B------:R-:W-:Y:S01]  /*0ec0*/  @!P0 IMAD.IADD R2, R2, 0x1, -R5 ;  /* 0x0000000102028824 */ /* 0x000fe200078e0a05 */
[----:B------:R-:W-:Y:S02]  /*0ed0*/  @!P0 IADD3 R0, R0, 0x1, RZ ;  /* 0x0000000100008810 */ /* 0x000fe40007ffe0ff */
[----:B------:R-:W-:Y:S02]  /*0ee0*/  ISETP.NE.AND P0, PT, R6, RZ, PT ;  /* 0x000000ff0600720c */ /* 0x000fe40003f05270 */
[----:B------:R-:W-:Y:S02]  /*0ef0*/  ISETP.GE.U32.AND P2, PT, R2, R5, PT ;  /* 0x000000050200720c */ /* 0x000fe40003f46070 */
[----:B------:R-:W-:-:S04]  /*0f00*/  LOP3.LUT R2, R8, R6, RZ, 0x3c, !PT ;  /* 0x0000000608027212 */ /* 0x000fc800078e3cff */
[----:B------:R-:W-:Y:S01]  /*0f10*/  ISETP.GE.AND P1, PT, R2, RZ, PT ;  /* 0x000000ff0200720c */ /* 0x000fe20003f26270 */
[----:B------:R-:W-:-:S06]  /*0f20*/  IMAD.MOV R2, RZ, RZ, -R6 ;  /* 0x000000ffff027224 */ /* 0x000fcc00078e0a06 */
[----:B------:R-:W-:-:S06]  /*0f30*/  @P2 IADD3 R0, R0, 0x1, RZ ;  /* 0x0000000100002810 */ /* 0x000fcc0007ffe0ff */
[----:B------:R-:W-:Y:S02]  /*0f40*/  @!P1 IADD3 R0, -R0, RZ, RZ ;  /* 0x000000ff00009210 */ /* 0x000fe40007ffe1ff */
[----:B------:R-:W-:-:S05]  /*0f50*/  @!P0 LOP3.LUT R0, RZ, R6, RZ, 0x33, !PT ;  /* 0x00000006ff008212 */ /* 0x000fca00078e33ff */
[----:B------:R-:W-:-:S05]  /*0f60*/  IMAD R2, R0, R2, R3 ;  /* 0x0000000200027224 */ /* 0x000fca00078e0203 */
[----:B------:R1:W-:Y:S02]  /*0f70*/  STL [R1+0x78], R2 ;  /* 0x0000780201007387 */ /* 0x0003e40000100800 */
.L_x_393:
[----:B------:R-:W-:Y:S05]  /*0f80*/  BSYNC B0 ;  /* 0x0000000000007941 */ /* 0x000fea0003800000 */
.L_x_391:
[----:B------:R-:W-:-:S04]  /*0f90*/  LOP3.LUT R0, RZ, R0, RZ, 0x33, !PT ;  /* 0x00000000ff007212 */ /* 0x000fc800078e33ff */
[----:B------:R-:W-:-:S05]  /*0fa0*/  IADD3 R0, R0, R12, RZ ;  /* 0x0000000c00007210 */ /* 0x000fca0007ffe0ff */
[----:B------:R2:W-:Y:S01]  /*0fb0*/  STL [R1+0x74], R0 ;  /* 0x0000740001007387 */ /* 0x0005e20000100800 */
[----:B------:R-:W-:Y:S05]  /*0fc0*/  BRA `(.L_x_394) ;  /* 0x0000006000007947 */ /* 0x000fea0003800000 */
.L_x_382:
[----:B------:R-:W-:Y:S01]  /*0fd0*/  MOV R0, UR4 ;  /* 0x0000000400007c02 */ /* 0x000fe20008000f00 */
[----:B------:R-:W-:Y:S04]  /*0fe0*/  STL [R1+0x74], RZ ;  /* 0x000074ff01007387 */ /* 0x000fe80000100800 */
[----:B------:R-:W-:Y:S04]  /*0ff0*/  STL [R1+0x78], RZ ;  /* 0x000078ff01007387 */ /* 0x000fe80000100800 */
[----:B------:R1:W-:Y:S02]  /*1000*/  STL [R1+0x70], R0 ;  /* 0x0000700001007387 */ /* 0x0003e40000100800 */
[----:B-1----:R-:W-:-:S05]  /*1010*/  MOV R0, c[0x0][0x53c] ;  /* 0x00014f0000007a02 */ /* 0x002fca0000000f00 */
[----:B------:R1:W-:Y:S02]  /*1020*/  STL [R1+0x7c], R0 ;  /* 0x00007c0001007387 */ /* 0x0003e40000100800 */
.L_x_394:
[----:B------:R-:W3:Y:S04]  /*1030*/  LDL R4, [R1+0x70] ;  /* 0x0000700001047983 */ /* 0x000ee80000100800 */
[----:B------:R-:W3:Y:S04]  /*1040*/  LDL R5, [R1+0x74] ;  /* 0x0000740001057983 */ /* 0x000ee80000100800 */
[----:B------:R-:W3:Y:S04]  /*1050*/  LDL R6, [R1+0x78] ;  /* 0x0000780001067983 */ /* 0x000ee80000100800 */
[----:B------:R-:W3:Y:S01]  /*1060*/  LDL R7, [R1+0x7c] ;  /* 0x00007c0001077983 */ /* 0x000ee20000100800 */
[----:B------:R-:W-:Y:S01]  /*1070*/  ISETP.NE.AND P0, PT, R13, RZ, PT ;  /* 0x000000ff0d00720c */ /* 0x000fe20003f05270 */
[----:B------:R-:W-:-:S12]  /*1080*/  WARPSYNC 0xffffffff ;  /* 0xffffffff00007948 */ /* 0x000fd80003800000 */
[----:B---3--:R3:W-:Y:S04]  /*1090*/  @!P0 STS.128 [0x1a080], R4 ;  /* 0x01a08004ff008388 */ /* 0x0087e80000000c00 */
[----:B------:R-:W-:Y:S06]  /*10a0*/  BAR.ARV 0x5, 0x100 ;  /* 0x0144000000007b1d */ /* 0x000fec0000002000 */
.L_x_380:
[----:B-12---:R-:W2:Y:S02]  /*10b0*/  LDL R0, [R1+0x7c] ;  /* 0x00007c0001007983 */ /* 0x006ea40000100800 */
[----:B--2---:R-:W-:-:S13]  /*10c0*/  ISETP.GE.AND P0, PT, R0, c[0x0][0x53c], PT ;  /* 0x00014f0000007a0c */ /* 0x004fda0003f06270 */
[----:B------:R-:W-:Y:S05]  /*10d0*/  @P0 EXIT ;  /* 0x000000000000094d */ /* 0x000fea0003800000 */
[----:B------:R-:W1:Y:S02]  /*10e0*/  S2R R17, SR_TID.X ;  /* 0x0000000000117919 */ /* 0x000e640000002100 */
[----:B-1-3--:R-:W-:-:S04]  /*10f0*/  SHF.R.S32.HI R7, RZ, 0x1f, R17 ;  /* 0x0000001fff077819 */ /* 0x00afc80000011411 */
[CC--:B------:R-:W-:Y:S02]  /*1100*/  LEA.HI R0, R7.reuse, R17.reuse, RZ, 0x4 ;  /* 0x0000001107007211 */ /* 0x0c0fe400078f20ff */
[-C--:B------:R-:W-:Y:S02]  /*1110*/  LEA.HI R14, R7, R17.reuse, RZ, 0x3 ;  /* 0x00000011070e7211 */ /* 0x080fe400078f18ff */
[----:B------:R-:W-:Y:S02]  /*1120*/  SHF.R.S32.HI R2, RZ, 0x4, R0 ;  /* 0x00000004ff027819 */ /* 0x000fe40000011400 */
[----:B------:R-:W-:Y:S02]  /*1130*/  SHF.R.S32.HI R4, RZ, 0x3, R14 ;  /* 0x00000003ff047819 */ /* 0x000fe4000001140e */
[----:B------:R-:W-:Y:S02]  /*1140*/  LOP3.LUT R3, R14, 0xfffffff8, RZ, 0xc0, !PT ;  /* 0xfffffff80e037812 */ /* 0x000fe400078ec0ff */
[----:B------:R-:W-:Y:S01]  /*1150*/  LOP3.LUT R6, R0, 0xfffffff0, RZ, 0xc0, !PT ;  /* 0xfffffff000067812 */ /* 0x000fe200078ec0ff */
[----:B------:R-:W-:Y:S01]  /*1160*/  IMAD.SHL.U32 R4, R4, 0x40, RZ ;  /* 0x0000004004047824 */ /* 0x000fe200078e00ff */
[----:B------:R-:W-:Y:S01]  /*1170*/  LEA.HI R0, R0, R2, RZ, 0x1 ;  /* 0x0000000200007211 */ /* 0x000fe200078f08ff */
[----:B------:R-:W-:Y:S01]  /*1180*/  IMAD.IADD R10, R17, 0x1, -R3 ;  /* 0x00000001110a7824 */ /* 0x000fe200078e0a03 */
[----:B------:R-:W-:-:S02]  /*1190*/  LEA.HI R15, R7, R17, RZ, 0x2 ;  /* 0x00000011070f7211 */ /* 0x000fc400078f10ff */
[----:B------:R-:W-:Y:S02]  /*11a0*/  LOP3.LUT R3, R0, 0xfffffffe, RZ, 0xc0, !PT ;  /* 0xfffffffe00037812 */ /* 0x000fe400078ec0ff */
[--C-:B------:R-:W-:Y:S02]  /*11b0*/  SHF.R.S32.HI R8, RZ, 0x2, R15.reuse ;  /* 0x00000002ff087819 */ /* 0x100fe4000001140f */
[----:B------:R-:W-:Y:S01]  /*11c0*/  SHF.R.S32.HI R5, RZ, 0x1f, R15 ;  /* 0x0000001fff057819 */ /* 0x000fe2000001140f */
[----:B------:R-:W-:Y:S01]  /*11d0*/  IMAD.IADD R11, R2, 0x1, -R3 ;  /* 0x00000001020b7824 */ /* 0x000fe200078e0a03 */
[----:B------:R-:W-:Y:S01]  /*11e0*/  LOP3.LUT R0, R4, 0x1c0, RZ, 0xc0, !PT ;  /* 0x000001c004007812 */ /* 0x000fe200078ec0ff */
[----:B------:R-:W-:Y:S01]  /*11f0*/  IMAD.SHL.U32 R4, R10, 0x8, RZ ;  /* 0x000000080a047824 */ /* 0x000fe200078e00ff */
[----:B------:R-:W-:Y:S01]  /*1200*/  LEA.HI R5, R5, R8, RZ, 0x3 ;  /* 0x0000000805057211 */ /* 0x000fe200078f18ff */
[----:B------:R-:W-:Y:S01]  /*1210*/  IMAD.IADD R2, R17, 0x1, -R6 ;  /* 0x0000000111027824 */ /* 0x000fe200078e0a06 */
[----:B------:R-:W-:-:S02]  /*1220*/  LEA.HI R6, R7, R17, RZ, 0x5 ;  /* 0x0000001107067211 */ /* 0x000fc400078f28ff */
[----:B------:R-:W-:Y:S02]  /*1230*/  LOP3.LUT R4, R0, 0x38, R4, 0xf8, !PT ;  /* 0x0000003800047812 */ /* 0x000fe400078ef804 */
[----:B------:R-:W-:Y:S02]  /*1240*/  SHF.R.U32.HI R0, RZ, 0x3, R0 ;  /* 0x00000003ff007819 */ /* 0x000fe40000011600 */
[----:B------:R-:W-:Y:S02]  /*1250*/  LOP3.LUT R3, R5, 0xfffffff8, RZ, 0xc0, !PT ;  /* 0xfffffff805037812 */ /* 0x000fe400078ec0ff */
[----:B------:R-:W-:Y:S02]  /*1260*/  SHF.R.S32.HI R5, RZ, 0x1f, R2 ;  /* 0x0000001fff057819 */ /* 0x000fe40000011402 */
[----:B------:R-:W-:Y:S01]  /*1270*/  LOP3.LUT R12, R4, R0, RZ, 0x3c, !PT ;  /* 0x00000000040c7212 */ /* 0x000fe200078e3cff */
[----:B------:R-:W-:Y:S01]  /*1280*/  IMAD.IADD R8, R8, 0x1, -R3 ;  /* 0x0000000108087824 */ /* 0x000fe200078e0a03 */
[----:B------:R-:W-:Y:S01]  /*1290*/  LOP3.LUT R0, R6, 0xffffffe0, RZ, 0xc0, !PT ;  /* 0xffffffe006007812 */ /* 0x000fe200078ec0ff */
[----:B------:R-:W-:Y:S01]  /*12a0*/  IMAD.SHL.U32 R3, R10, 0x40, RZ ;  /* 0x000000400a037824 */ /* 0x000fe200078e00ff */
[----:B------:R-:W-:-:S02]  /*12b0*/  LEA.HI R13, R5, R2, RZ, 0x3 ;  /* 0x00000002050d7211 */ /* 0x000fc400078f18ff */
[--C-:B------:R-:W-:Y:S02]  /*12c0*/  SHF.R.S32.HI R9, RZ, 0x5, R6.reuse ;  /* 0x00000005ff097819 */ /* 0x100fe40000011406 */
[----:B------:R-:W-:Y:S01]  /*12d0*/  SHF.R.S32.HI R4, RZ, 0x1f, R6 ;  /* 0x0000001fff047819 */ /* 0x000fe20000011406 */
[----:B------:R-:W-:Y:S01]  /*12e0*/  IMAD.IADD R6, R17, 0x1, -R0 ;  /* 0x0000000111067824 */ /* 0x000fe200078e0a00 */
[----:B------:R-:W-:Y:S02]  /*12f0*/  LOP3.LUT R5, R13, 0xfffffff8, RZ, 0xc0, !PT ;  /* 0xfffffff80d057812 */ /* 0x000fe400078ec0ff */
[----:B------:R-:W-:Y:S02]  /*1300*/  LOP3.LUT R0, R3, 0x1c0, RZ, 0xc0, !PT ;  /* 0x000001c003007812 */ /* 0x000fe400078ec0ff */
[----:B------:R-:W-:Y:S01]  /*1310*/  SHF.R.S32.HI R10, RZ, 0x1f, R6 ;  /* 0x0000001fff0a7819 */ /* 0x000fe20000011406 */
[----:B------:R-:W-:Y:S01]  /*1320*/  IMAD.IADD R5, R2, 0x1, -R5 ;  /* 0x0000000102057824 */ /* 0x000fe200078e0a05 */
[----:B------:R-:W-:-:S02]  /*1330*/  LEA.HI R2, R4, R9, RZ, 0x3 ;  /* 0x0000000904027211 */ /* 0x000fc400078f18ff */
[----:B------:R-:W-:Y:S02]  /*1340*/  LOP3.LUT R4, R0, 0x8, R14, 0xf8, !PT ;  /* 0x0000000800047812 */ /* 0x000fe400078ef80e */
[----:B------:R-:W-:Y:S02]  /*1350*/  SHF.R.U32.HI R3, RZ, 0x3, R0 ;  /* 0x00000003ff037819 */ /* 0x000fe40000011600 */
[----:B------:R-:W-:Y:S02]  /*1360*/  LEA.HI R7, R7, R17, RZ, 0x6 ;  /* 0x0000001107077211 */ /* 0x000fe400078f30ff */
[----:B------:R-:W-:Y:S02]  /*1370*/  LEA.HI R0, R10, R6, RZ, 0x2 ;  /* 0x000000060a007211 */ /* 0x000fe400078f10ff */
[----:B------:R-:W-:Y:S01]  /*1380*/  LOP3.LUT R2, R2, 0xffffff8, RZ, 0xc0, !PT ;  /* 0x0ffffff802027812 */ /* 0x000fe200078ec0ff */
[----:B------:R-:W-:Y:S01]  /*1390*/  IMAD.SHL.U32 R7, R7, 0x8, RZ ;  /* 0x0000000807077824 */ /* 0x000fe200078e00ff */
[----:B------:R-:W-:-:S02]  /*13a0*/  LOP3.LUT R10, R4, R3, RZ, 0x3c, !PT ;  /* 0x00000003040a7212 */ /* 0x000fc400078e3cff */
[----:B------:R-:W-:Y:S01]  /*13b0*/  SHF.R.S32.HI R3, RZ, 0x2, R0 ;  /* 0x00000002ff037819 */ /* 0x000fe20000011400 */
[----:B------:R-:W-:Y:S01]  /*13c0*/  IMAD.IADD R4, R9, 0x1, -R2 ;  /* 0x0000000109047824 */ /* 0x000fe200078e0a02 */
[----:B------:R-:W-:Y:S02]  /*13d0*/  LOP3.LUT R0, R0, 0x7ffffffc, RZ, 0xc0, !PT ;  /* 0x7ffffffc00007812 */ /* 0x000fe400078ec0ff */
[----:B------:R-:W-:Y:S01]  /*13e0*/  LOP3.LUT R2, R8, 0x1, RZ, 0xc0, !PT ;  /* 0x0000000108027812 */ /* 0x000fe200078ec0ff */
[----:B------:R-:W-:Y:S01]  /*13f0*/  IMAD R16, R4, 0x10, R3 ;  /* 0x0000001004107824 */ /* 0x000fe200078e0203 */
[----:B------:R-:W-:Y:S01]  /*1400*/  LOP3.LUT R14, R12, 0x7ffffe00, R7, 0xf8, !PT ;  /* 0x7ffffe000c0e7812 */ /* 0x000fe200078ef807 */
[----:B------:R-:W-:Y:S01]  /*1410*/  IMAD.IADD R12, R6, 0x1, -R0 ;  /* 0x00000001060c7824 */ /* 0x000fe200078e0a00 */
[----:B------:R-:W-:Y:S01]  /*1420*/  ISETP.NE.U32.AND P4, PT, R2, 0x1, PT ;  /* 0x000000010200780c */ /* 0x000fe20003f85070 */
[----:B------:R-:W-:Y:S01]  /*1430*/  IMAD.SHL.U32 R0, R5, 0x40, RZ ;  /* 0x0000004005007824 */ /* 0x000fe200078e00ff */
[----:B------:R-:W-:Y:S01]  /*1440*/  LOP3.LUT R2, R15, 0xfffffffc, RZ, 0xc0, !PT ;  /* 0xfffffffc0f027812 */ /* 0x000fe200078ec0ff */
[----:B------:R-:W-:Y:S01]  /*1450*/  IMAD.SHL.U32 R4, R11, 0x8, RZ ;  /* 0x000000080b047824 */ /* 0x000fe200078e00ff */
[----:B------:R-:W-:Y:S01]  /*1460*/  LOP3.LUT P3, RZ, R5, 0x2, RZ, 0xc0, !PT ;  /* 0x0000000205ff7812 */ /* 0x000fe2000786c0ff */
[----:B------:R-:W-:Y:S01]  /*1470*/  IMAD.SHL.U32 R14, R14, 0x2, RZ ;  /* 0x000000020e0e7824 */ /* 0x000fe200078e00ff */
[----:B------:R-:W-:Y:S01]  /*1480*/  LOP3.LUT R3, R0, 0x1c0, RZ, 0xc0, !PT ;  /* 0x000001c000037812 */ /* 0x000fe200078ec0ff */
[----:B------:R-:W-:Y:S01]  /*1490*/  IMAD.IADD R2, R17, 0x1, -R2 ;  /* 0x0000000111027824 */ /* 0x000fe200078e0a02 */
[----:B------:R-:W-:Y:S01]  /*14a0*/  LOP3.LUT P0, RZ, R5, 0x4, RZ, 0xc0, !PT ;  /* 0x0000000405ff7812 */ /* 0x000fe2000780c0ff */
[----:B------:R-:W-:Y:S01]  /*14b0*/  IMAD.SHL.U32 R5, R8, 0x40, RZ ;  /* 0x0000004008057824 */ /* 0x000fe200078e00ff */
[----:B------:R-:W-:Y:S01]  /*14c0*/  LOP3.LUT R6, R3, 0x8, R4, 0xf8, !PT ;  /* 0x0000000803067812 */ /* 0x000fe200078ef804 */
[----:B------:R-:W-:Y:S01]  /*14d0*/  IMAD R0, R11, 0x200, R10 ;  /* 0x000002000b007824 */ /* 0x000fe200078e020a */
[----:B------:R-:W-:Y:S01]  /*14e0*/  SHF.R.U32.HI R4, RZ, 0x3, R3 ;  /* 0x00000003ff047819 */ /* 0x000fe20000011603 */
[----:B------:R-:W-:Y:S01]  /*14f0*/  IMAD.MOV.U32 R10, RZ, RZ, 0x20 ;  /* 0x00000020ff0a7424 */ /* 0x000fe200078e00ff */
[----:B------:R-:W-:Y:S01]  /*1500*/  LEA.HI R3, R2, R2, RZ, 0x1 ;  /* 0x0000000202037211 */ /* 0x000fe200078f08ff */
[----:B------:R-:W-:Y:S01]  /*1510*/  IMAD.MOV.U32 R11, RZ, RZ, 0x40 ;  /* 0x00000040ff0b7424 */ /* 0x000fe200078e00ff */
[----:B------:R-:W-:Y:S01]  /*1520*/  LOP3.LUT R7, R6, R4, RZ, 0x3c, !PT ;  /* 0x0000000406077212 */ /* 0x000fe200078e3cff */
[----:B------:R-:W-:Y:S01]  /*1530*/  IMAD.MOV.U32 R6, RZ, RZ, 0x10 ;  /* 0x00000010ff067424 */ /* 0x000fe200078e00ff */
[----:B------:R-:W-:Y:S01]  /*1540*/  LOP3.LUT R3, R3, 0x1ffffffe, RZ, 0xc0, !PT ;  /* 0x1ffffffe03037812 */ /* 0x000fe200078ec0ff */
[----:B------:R-:W-:Y:S01]  /*1550*/  STL [R1+0xac], R16 ;  /* 0x0000ac1001007387 */ /* 0x000fe20000100800 */
[----:B------:R-:W-:Y:S01]  /*1560*/  LOP3.LUT R4, R5, 0x1c0, RZ, 0xc0, !PT ;  /* 0x000001c005047812 */ /* 0x000fe200078ec0ff */
[----:B------:R-:W-:Y:S01]  /*1570*/  IMAD R5, R9, 0x200, R2 ;  /* 0x0000020009057824 */ /* 0x000fe200078e0202 */
[----:B------:R-:W-:Y:S01]  /*1580*/  R2P PR, R8, 0x6 ;  /* 0x0000000608007804 */ /* 0x000fe20000000000 */
[----:B------:R-:W-:Y:S01]  /*1590*/  IMAD.IADD R8, R2, 0x1, -R3 ;  /* 0x0000000102087824 */ /* 0x000fe200078e0a03 */
[----:B------:R-:W-:Y:S01]  /*15a0*/  LEA.HI R2, R4, R4, RZ, 0x1d ;  /* 0x0000000404027211 */ /* 0x000fe200078fe8ff */
[----:B------:R-:W-:Y:S01]  /*15b0*/  STL [R1+0x18], R14 ;  /* 0x0000180e01007387 */ /* 0x000fe20000100800 */
[----:B------:R-:W-:Y:S01]  /*15c0*/  SEL R4, R6, 0xfffffff0, !P3 ;  /* 0xfffffff006047807 */ /* 0x000fe20005800000 */
[----:B------:R-:W-:Y:S01]  /*15d0*/  IMAD.SHL.U32 R6, R13, 0x40, RZ ;  /* 0x000000400d067824 */ /* 0x000fe200078e00ff */
[----:B------:R-:W-:Y:S01]  /*15e0*/  SEL R3, R10, 0xffffffe0, !P0 ;  /* 0xffffffe00a037807 */ /* 0x000fe20004000000 */
[----:B------:R-:W-:Y:S01]  /*15f0*/  IMAD.U32 R2, R5, 0x2, R2 ;  /* 0x0000000205027824 */ /* 0x000fe200078e0002 */
[----:B------:R-:W-:-:S02]  /*1600*/  SEL R5, R11, 0xffffffc0, !P2 ;  /* 0xffffffc00b057807 */ /* 0x000fc40005000000 */
[----:B------:R-:W-:Y:S01]  /*1610*/  LEA R135, R0, 0x14080, 0x1 ;  /* 0x0001408000877811 */ /* 0x000fe200078e08ff */
[----:B------:R-:W-:Y:S01]  /*1620*/  IMAD.IADD R4, R4, 0x1, R3 ;  /* 0x0000000104047824 */ /* 0x000fe200078e0203 */
[----:B------:R-:W-:Y:S01]  /*1630*/  LOP3.LUT R3, R7, 0x7ffffe00, R6, 0xf8, !PT ;  /* 0x7ffffe0007037812 */ /* 0x000fe200078ef806 */
[----:B------:R-:W-:Y:S01]  /*1640*/  IMAD.SHL.U32 R7, R12, 0x2, RZ ;  /* 0x000000020c077824 */ /* 0x000fe200078e00ff */
[----:B------:R-:W-:Y:S02]  /*1650*/  SEL R6, R10, 0xffffffe0, !P1 ;  /* 0xffffffe00a067807 */ /* 0x000fe40004800000 */
[----:B------:R-:W-:Y:S01]  /*1660*/  LEA R13, R2, 0x80, 0x1 ;  /* 0x00000080020d7811 */ /* 0x000fe200078e08ff */
[----:B------:R-:W-:Y:S01]  /*1670*/  IMAD R2, R8, 0x8, R16 ;  /* 0x0000000808027824 */ /* 0x000fe200078e0210 */
[----:B------:R1:W-:Y:S01]  /*1680*/  STL [R1+0x2c], R7 ;  /* 0x00002c0701007387 */ /* 0x0003e20000100800 */
[----:B------:R-:W-:Y:S02]  /*1690*/  LEA R238, R3, 0x4080, 0x1 ;  /* 0x0000408003ee7811 */ /* 0x000fe400078e08ff */
[C---:B------:R-:W-:Y:S01]  /*16a0*/  IADD3 R12, R13.reuse, -0x10, RZ ;  /* 0xfffffff00d0c7810 */ /* 0x040fe20007ffe0ff */
[C---:B------:R-:W-:Y:S01]  /*16b0*/  IMAD.IADD R8, R13.reuse, 0x1, R5 ;  /* 0x000000010d087824 */ /* 0x040fe200078e0205 */
[----:B------:R-:W-:Y:S01]  /*16c0*/  @P4 IADD3 R12, R13, 0x10, RZ ;  /* 0x000000100d0c4810 */ /* 0x000fe20007ffe0ff */
[----:B------:R-:W-:Y:S01]  /*16d0*/  STL [R1+0x88], R13 ;  /* 0x0000880d01007387 */ /* 0x000fe20000100800 */
[----:B------:R-:W-:-:S03]  /*16e0*/  SEL R0, R11, 0xffffffc0, !P0 ;  /* 0xffffffc00b007807 */ /* 0x000fc60004000000 */
[----:B------:R2:W-:Y:S02]  /*16f0*/  STL [R1+0x80], R2 ;  /* 0x0000800201007387 */ /* 0x0005e40000100800 */
[----:B------:R-:W-:Y:S02]  /*1700*/  IMAD.IADD R239, R238, 0x1, R0 ;  /* 0x00000001eeef7824 */ /* 0x000fe400078e0200 */
[----:B-1----:R-:W-:-:S04]  /*1710*/  IMAD.IADD R7, R13, 0x1, R6 ;  /* 0x000000010d077824 */ /* 0x002fc800078e0206 */
[----:B------:R-:W-:Y:S01]  /*1720*/  IMAD.IADD R3, R7, 0x1, R5 ;  /* 0x0000000107037824 */ /* 0x000fe200078e0205 */
[----:B------:R1:W-:Y:S04]  /*1730*/  STL [R1+0x94], R7 ;  /* 0x0000940701007387 */ /* 0x0003e80000100800 */
[----:B------:R3:W-:Y:S01]  /*1740*/  STL [R1+0xa4], R8 ;  /* 0x0000a40801007387 */ /* 0x0007e20000100800 */
[----:B--2---:R-:W-:-:S03]  /*1750*/  SEL R2, R10, 0xffffffe0, !P3 ;  /* 0xffffffe00a027807 */ /* 0x004fc60005800000 */
[----:B------:R-:W-:Y:S01]  /*1760*/  STL [R1+0x8c], R12 ;  /* 0x00008c0c01007387 */ /* 0x000fe20000100800 */
[--C-:B------:R-:W-:Y:S01]  /*1770*/  IADD3 R241, R0, R238, R2.reuse ;  /* 0x000000ee00f17210 */ /* 0x100fe20007ffe002 */
[----:B------:R-:W-:Y:S02]  /*1780*/  IMAD.IADD R240, R238, 0x1, R2 ;  /* 0x00000001eef07824 */ /* 0x000fe400078e0202 */
[----:B------:R2:W-:Y:S01]  /*1790*/  STL [R1+0xa0], R3 ;  /* 0x0000a00301007387 */ /* 0x0005e20000100800 */
[----:B-1----:R-:W-:Y:S02]  /*17a0*/  IMAD.IADD R7, R6, 0x1, R12 ;  /* 0x0000000106077824 */ /* 0x002fe400078e020c */
[----:B------:R-:W-:Y:S02]  /*17b0*/  IMAD R6, R9, 0x800, R238 ;  /* 0x0000080009067824 */ /* 0x000fe400078e02ee */
[----:B---3--:R-:W-:-:S05]  /*17c0*/  IMAD.IADD R8, R5, 0x1, R12 ;  /* 0x0000000105087824 */ /* 0x008fca00078e020c */
[----:B------:R-:W-:Y:S01]  /*17d0*/  STL [R1+0x9c], R8 ;  /* 0x00009c0801007387 */ /* 0x000fe20000100800 */
[----:B--2---:R-:W-:-:S03]  /*17e0*/  IMAD R3, R4, 0x2, R238 ;  /* 0x0000000204037824 */ /* 0x004fc600078e02ee */
[----:B------:R-:W-:Y:S01]  /*17f0*/  STL [R1+0x90], R7 ;  /* 0x0000900701007387 */ /* 0x000fe20000100800 */
[----:B------:R-:W-:-:S03]  /*1800*/  IMAD.IADD R4, R7, 0x1, R5 ;  /* 0x0000000107047824 */ /* 0x000fc600078e0205 */
[----:B------:R1:W-:Y:S04]  /*1810*/  STL [R1+0x4], R3 ;  /* 0x0000040301007387 */ /* 0x0003e80000100800 */
[----:B------:R2:W-:Y:S01]  /*1820*/  STL [R1+0x98], R4 ;  /* 0x0000980401007387 */ /* 0x0005e20000100800 */
[--C-:B-1----:R-:W-:Y:S02]  /*1830*/  IMAD.IADD R3, R2, 0x1, R6.reuse ;  /* 0x0000000102037824 */ /* 0x102fe400078e0206 */
[C---:B------:R-:W-:Y:S02]  /*1840*/  IMAD.IADD R2, R0.reuse, 0x1, R6 ;  /* 0x0000000100027824 */ /* 0x040fe400078e0206 */
[----:B------:R-:W-:Y:S01]  /*1850*/  IMAD.IADD R0, R0, 0x1, R3 ;  /* 0x0000000100007824 */ /* 0x000fe200078e0203 */
[----:B------:R2:W-:Y:S04]  /*1860*/  STL [R1+0x8], R3 ;  /* 0x0000080301007387 */ /* 0x0005e80000100800 */
[----:B------:R2:W-:Y:S04]  /*1870*/  STL [R1+0x10], R2 ;  /* 0x0000100201007387 */ /* 0x0005e80000100800 */
[----:B------:R2:W-:Y:S02]  /*1880*/  STL [R1+0xc], R0 ;  /* 0x00000c0001007387 */ /* 0x0005e40000100800 */
.L_x_521:
[----:B------:R-:W3:Y:S01]  /*1890*/  LDL R16, [R1+0x7c] ;  /* 0x00007c0001107983 */ /* 0x000ee20000100800 */
[----:B------:R-:W-:-:S02]  /*18a0*/  ISETP.NE.U32.AND P0, PT, RZ, c[0x0][0x370], PT ;  /* 0x0000dc00ff007a0c */ /* 0x000fc40003f05070 */
[----:B------:R-:W-:Y:S01]  /*18b0*/  ISETP.NE.U32.AND P2, PT, RZ, c[0x0][0x360], PT ;  /* 0x0000d800ff007a0c */ /* 0x000fe20003f45070 */
[----:B------:R-:W4:Y:S01]  /*18c0*/  LDL R15, [R1+0x78] ;  /* 0x00007800010f7983 */ /* 0x000f220000100800 */
[----:B------:R-:W-:Y:S02]  /*18d0*/  ISETP.NE.AND.EX P1, PT, RZ, c[0x0][0x374], PT, P0 ;  /* 0x0000dd00ff007a0c */ /* 0x000fe40003f25300 */
[----:B------:R-:W-:Y:S01]  /*18e0*/  ISETP.NE.AND.EX P0, PT, RZ, c[0x0][0x364], PT, P2 ;  /* 0x0000d900ff007a0c */ /* 0x000fe20003f05320 */
[----:B------:R-:W-:Y:S01]  /*18f0*/  IMAD.MOV.U32 R14, RZ, RZ, 0x4 ;  /* 0x00000004ff0e7424 */ /* 0x000fe200078e00ff */
[----:B------:R-:W-:Y:S02]  /*1900*/  ISETP.NE.U32.AND P3, PT, RZ, c[0x0][0x348], PT ;  /* 0x0000d200ff007a0c */ /* 0x000fe40003f65070 */
[----:B------:R-:W-:Y:S02]  /*1910*/  ISETP.NE.U32.AND P4, PT, RZ, c[0x0][0x350], PT ;  /* 0x0000d400ff007a0c */ /* 0x000fe40003f85070 */
[----:B------:R-:W-:-:S02]  /*1920*/  ISETP.NE.AND.EX P3, PT, RZ, c[0x0][0x34c], PT, P3 ;  /* 0x0000d300ff007a0c */ /* 0x000fc40003f65330 */
[----:B------:R-:W-:Y:S01]  /*1930*/  ISETP.NE.AND.EX P4, PT, RZ, c[0x0][0x354], PT, P4 ;  /* 0x0000d500ff007a0c */ /* 0x000fe20003f85340 */
[----:B--2---:R-:W-:Y:S01]  /*1940*/  IMAD.MOV.U32 R4, RZ, RZ, RZ ;  /* 0x000000ffff047224 */ /* 0x004fe200078e00ff */
[----:B------:R-:W-:-:S03]  /*1950*/  CS2R R12, SRZ ;  /* 0x00000000000c7805 */ /* 0x000fc6000001ff00 */
[----:B---3--:R-:W-:-:S05]  /*1960*/  @P0 IMAD.WIDE R8, R16, R14, c[0x0][0x360] ;  /* 0x0000d80010080625 */ /* 0x008fca00078e020e */
[----:B------:R-:W2:Y:S01]  /*1970*/  @P0 LDG.E R0, [R8.64] ;  /* 0x0000000608000981 */ /* 0x000ea2000c1e1900 */
[----:B------:R-:W-:-:S04]  /*1980*/  @P1 IMAD.WIDE R10, R16, R14, c[0x0][0x370] ;  /* 0x0000dc00100a1625 */ /* 0x000fc800078e020e */
[CC--:B------:R-:W-:Y:S01]  /*1990*/  IMAD.WIDE R6, R16.reuse, R14.reuse, c[0x0][0x348] ;  /* 0x0000d20010067625 */ /* 0x0c0fe200078e020e */
[----:B------:R1:W5:Y:S03]  /*19a0*/  @P1 LDG.E R4, [R10.64] ;  /* 0x000000060a041981 */ /* 0x000366000c1e1900 */
[----:B------:R-:W-:Y:S01]  /*19b0*/  IMAD.WIDE R2, R16, R14, c[0x0][0x350] ;  /* 0x0000d40010027625 */ /* 0x000fe200078e020e */
[----:B------:R1:W5:Y:S04]  /*19c0*/  @P3 LDG.E R13, [R6.64] ;  /* 0x00000006060d3981 */ /* 0x000368000c1e1900 */
[----:B------:R1:W5:Y:S01]  /*19d0*/  @P4 LDG.E R12, [R2.64] ;  /* 0x00000006020c4981 */ /* 0x000362000c1e1900 */
[----:B----4-:R-:W-:-:S05]  /*19e0*/  LOP3.LUT R29, R15, 0xffff, RZ, 0xc0, !PT ;  /* 0x0000ffff0f1d7812 */ /* 0x010fca00078ec0ff */
[----:B------:R1:W-:Y:S01]  /*19f0*/  STL [R1+0x84], R29 ;  /* 0x0000841d01007387 */ /* 0x0003e20000100800 */
[----:B------:R-:W-:Y:S03]  /*1a00*/  YIELD ;  /* 0x0000000000007946 */ /* 0x000fe60003800000 */
[----:B--2---:R1:W-:Y:S01]  /*1a10*/  @P0 STL [R1+0x34], R0 ;  /* 0x0000340001000387 */ /* 0x0043e20000100800 */
[----:B------:R-:W-:Y:S05]  /*1a20*/  @P0 BRA `(.L_x_395) ;  /* 0x0000007000000947 */ /* 0x000fea0003800000 */
[----:B-1----:R-:W-:-:S05]  /*1a30*/  MOV R0, c[0x0][0x168] ;  /* 0x00005a0000007a02 */ /* 0x002fca0000000f00 */
[----:B------:R1:W-:Y:S01]  /*1a40*/  STL [R1+0x34], R0 ;  /* 0x0000340001007387 */ /* 0x0003e20000100800 */
[----:B------:R-:W-:Y:S05]  /*1a50*/  @!P3 BRA `(.L_x_395) ;  /* 0x000000400000b947 */ /* 0x000fea0003800000 */
[----:B------:R-:W2:Y:S04]  /*1a60*/  LDG.E R5, [R6.64] ;  /* 0x0000000606057981 */ /* 0x000ea8000c1e1900 */
[----:B-1----:R-:W2:Y:S02]  /*1a70*/  LDG.E R0, [R6.64+0x4] ;  /* 0x0000040606007981 */ /* 0x002ea4000c1e1900 */
[----:B--2---:R-:W-:-:S05]  /*1a80*/  IADD3 R0, -R5, R0, RZ ;  /* 0x0000000005007210 */ /* 0x004fca0007ffe1ff */
[----:B------:R1:W-:Y:S02]  /*1a90*/  STL [R1+0x34], R0 ;  /* 0x0000340001007387 */ /* 0x0003e40000100800 */
.L_x_395:
[----:B------:R-:W-:-:S04]  /*1aa0*/  ISETP.NE.U32.AND P0, PT, RZ, c[0x0][0x368], PT ;  /* 0x0000da00ff007a0c */ /* 0x000fc80003f05070 */
[----:B------:R-:W-:-:S13]  /*1ab0*/  ISETP.NE.AND.EX P0, PT, RZ, c[0x0][0x36c], PT, P0 ;  /* 0x0000db00ff007a0c */ /* 0x000fda0003f05300 */
[----:B------:R-:W-:Y:S05]  /*1ac0*/  @!P0 BRA `(.L_x_396) ;  /* 0x0000003000008947 */ /* 0x000fea0003800000 */
[----:B-1----:R-:W-:-:S05]  /*1ad0*/  IMAD.WIDE R2, R16, R14, c[0x0][0x368] ;  /* 0x0000da0010027625 */ /* 0x002fca00078e020e */
[----:B------:R1:W5:Y:S01]  /*1ae0*/  LDG.E R0, [R2.64] ;  /* 0x0000000602007981 */ /* 0x000362000c1e1900 */
[----:B------:R-:W-:Y:S05]  /*1af0*/  BRA `(.L_x_397) ;  /* 0x0000005000007947 */ /* 0x000fea0003800000 */
.L_x_396:
[----:B-1----:R-:W-:Y:S01]  /*1b00*/  MOV R0, c[0x0][0x1d0] ;  /* 0x0000740000007a02 */ /* 0x002fe20000000f00 */
[----:B------:R-:W-:Y:S05]  /*1b10*/  @!P4 BRA `(.L_x_397) ;  /* 0x000000300000c947 */ /* 0x000fea0003800000 */
[----:B------:R-:W2:Y:S04]  /*1b20*/  LDG.E R5, [R2.64] ;  /* 0x0000000602057981 */ /* 0x000ea8000c1e1900 */
[----:B------:R-:W2:Y:S02]  /*1b30*/  LDG.E R0, [R2.64+0x4] ;  /* 0x0000040602007981 */ /* 0x000ea4000c1e1900 */
[----:B--2---:R-:W-:Y:S02]  /*1b40*/  IADD3 R0, -R5, R0, RZ ;  /* 0x0000000005007210 */ /* 0x004fe40007ffe1ff */
.L_x_397:
[----:B-1----:R-:W2:Y:S04]  /*1b50*/  LDL R3, [R1+0x34] ;  /* 0x0000340001037983 */ /* 0x002ea80000100800 */
[----:B------:R-:W3:Y:S04]  /*1b60*/  LDL.LU R2, [R1+0x74] ;  /* 0x0000740001027983 */ /* 0x000ee80000300800 */
[----:B------:R-:W4:Y:S01]  /*1b70*/  LDL.LU R28, [R1+0x14] ;  /* 0x00001400011c7983 */ /* 0x000f220000300800 */
[----:B------:R-:W-:-:S02]  /*1b80*/  IMAD.MOV.U32 R111, RZ, RZ, c[0x0][0x2c4] ;  /* 0x0000b100ff6f7624 */ /* 0x000fc400078e00ff */
[----:B------:R-:W-:Y:S02]  /*1b90*/  IMAD.MOV.U32 R110, RZ, RZ, c[0x0][0x32c] ;  /* 0x0000cb00ff6e7624 */ /* 0x000fe400078e00ff */
[--C-:B-----5:R-:W-:Y:S01]  /*1ba0*/  IMAD.IADD R122, R0, 0x1, -R4.reuse ;  /* 0x00000001007a7824 */ /* 0x120fe200078e0a04 */
[----:B------:R-:W-:Y:S01]  /*1bb0*/  ISETP.NE.AND P5, PT, R111, 0x1, PT ;  /* 0x000000016f00780c */ /* 0x000fe20003fa5270 */
[----:B------:R-:W-:Y:S01]  /*1bc0*/  IMAD.IADD R23, R12, 0x1, R4 ;  /* 0x000000010c177824 */ /* 0x000fe200078e0204 */
[----:B------:R-:W-:Y:S01]  /*1bd0*/  ISETP.GE.AND P1, PT, R110, 0x1, PT ;  /* 0x000000016e00780c */ /* 0x000fe20003f26270 */
[----:B--2---:R-:W-:Y:S02]  /*1be0*/  IMAD.MOV.U32 R114, RZ, RZ, R3 ;  /* 0x000000ffff727224 */ /* 0x004fe400078e0003 */
[----:B---3--:R-:W-:Y:S01]  /*1bf0*/  IMAD.SHL.U32 R115, R2, 0x80, RZ ;  /* 0x0000008002737824 */ /* 0x008fe200078e00ff */
[----:B----4-:R-:W-:-:S04]  /*1c00*/  LOP3.LUT R28, R28, 0xfffff7ff, RZ, 0xc0, !PT ;  /* 0xfffff7ff1c1c7812 */ /* 0x010fc800078ec0ff */
[----:B------:R1:W-:Y:S01]  /*1c10*/  STL [R1+0x68], R115 ;  /* 0x0000687301007387 */ /* 0x0003e20000100800 */
[----:B------:R-:W-:Y:S02]  /*1c20*/  IADD3 R2, R115, 0x7f, RZ ;  /* 0x0000007f73027810 */ /* 0x000fe40007ffe0ff */
[----:B------:R-:W-:Y:S01]  /*1c30*/  @P5 LOP3.LUT R28, R28, 0x800, RZ, 0xfc, !PT ;  /* 0x000008001c1c5812 */ /* 0x000fe200078efcff */
[----:B------:R1:W-:Y:S02]  /*1c40*/  STL [R1+0x38], R122 ;  /* 0x0000387a01007387 */ /* 0x0003e40000100800 */
[----:B------:R-:W-:Y:S01]  /*1c50*/  @P5 IMAD.HI.U32 R3, R2, c[0x0][0x2c8], RZ ;  /* 0x0000b20002035a27 */ /* 0x000fe200078e00ff */
[----:B------:R-:W-:-:S03]  /*1c60*/  LOP3.LUT R28, R28, 0xffffefff, RZ, 0xc0, !PT ;  /* 0xffffefff1c1c7812 */ /* 0x000fc600078ec0ff */
[----:B------:R-:W-:Y:S01]  /*1c70*/  IMAD.MOV.U32 R0, RZ, RZ, R2 ;  /* 0x000000ffff007224 */ /* 0x000fe200078e0002 */
[----:B------:R-:W-:Y:S02]  /*1c80*/  @P1 LOP3.LUT R28, R28, 0x1000, RZ, 0xfc, !PT ;  /* 0x000010001c1c1812 */ /* 0x000fe400078efcff */
[----:B------:R-:W-:Y:S02]  /*1c90*/  IADD3 R2, R122, 0x1, -R114 ;  /* 0x000000017a027810 */ /* 0x000fe40007ffe872 */
[----:B------:R-:W-:Y:S01]  /*1ca0*/  @P5 SHF.R.U32.HI R0, RZ, c[0x0][0x2cc], R3 ;  /* 0x0000b300ff005a19 */ /* 0x000fe20000011603 */
[----:B------:R1:W-:Y:S04]  /*1cb0*/  STL [R1+0x14], R28 ;  /* 0x0000141c01007387 */ /* 0x0003e80000100800 */
[----:B------:R-:W-:-:S05]  /*1cc0*/  IMAD.IADD R0, R2, 0x1, R0 ;  /* 0x0000000102007824 */ /* 0x000fca00078e0200 */
[----:B------:R-:W-:Y:S01]  /*1cd0*/  IADD3 R3, R0, c[0x0][0x328], RZ ;  /* 0x0000ca0000037a10 */ /* 0x000fe20007ffe0ff */
[----:B------:R-:W-:Y:S05]  /*1ce0*/  @!P1 BRA `(.L_x_398) ;  /* 0x0000010000009947 */ /* 0x000fea0003800000 */
[C---:B------:R-:W-:Y:S01]  /*1cf0*/  ISETP.GT.AND P0, PT, R0.reuse, RZ, PT ;  /* 0x000000ff0000720c */ /* 0x040fe20003f04270 */
[----:B------:R-:W-:Y:S01]  /*1d00*/  BSSY B0, `(.L_x_399) ;  /* 0x000000c000007945 */ /* 0x000fe20003800000 */
[----:B------:R-:W-:-:S11]  /*1d10*/  IADD3 R2, R0, -0x1, RZ ;  /* 0xffffffff00027810 */ /* 0x000fd60007ffe0ff */
[----:B------:R-:W-:Y:S05]  /*1d20*/  @P0 BRA `(.L_x_400) ;  /* 0x0000006000000947 */ /* 0x000fea0003800000 */
[----:B------:R-:W-:Y:S01]  /*1d30*/  ISETP.NE.AND P0, PT, R110, 0x1, PT ;  /* 0x000000016e00780c */ /* 0x000fe20003f05270 */
[----:B------:R-:W-:-:S12]  /*1d40*/  IMAD.MOV R0, RZ, RZ, -R0 ;  /* 0x000000ffff007224 */ /* 0x000fd800078e0a00 */
[----:B------:R-:W-:-:S05]  /*1d50*/  @P0 IMAD.HI.U32 R2, R0, c[0x0][0x330], RZ ;  /* 0x0000cc0000020a27 */ /* 0x000fca00078e00ff */
[----:B------:R-:W-:-:S04]  /*1d60*/  @P0 SHF.R.U32.HI R0, RZ, c[0x0][0x334], R2 ;  /* 0x0000cd00ff000a19 */ /* 0x000fc80000011602 */
[----:B------:R-:W-:Y:S01]  /*1d70*/  LOP3.LUT R2, RZ, R0, RZ, 0x33, !PT ;  /* 0x00000000ff027212 */ /* 0x000fe200078e33ff */
[----:B------:R-:W-:Y:S05]  /*1d80*/  BRA `(.L_x_401) ;  /* 0x0000003000007947 */ /* 0x000fea0003800000 */
.L_x_400:
[----:B------:R-:W-:-:S13]  /*1d90*/  ISETP.NE.AND P0, PT, R110, 0x1, PT ;  /* 0x000000016e00780c */ /* 0x000fda0003f05270 */
[----:B------:R-:W-:-:S05]  /*1da0*/  @P0 IMAD.HI.U32 R0, R2, c[0x0][0x330], RZ ;  /* 0x0000cc0002000a27 */ /* 0x000fca00078e00ff */
[----:B------:R-:W-:Y:S02]  /*1db0*/  @P0 SHF.R.U32.HI R2, RZ, c[0x0][0x334], R0 ;  /* 0x0000cd00ff020a19 */ /* 0x000fe40000011600 */
.L_x_401:
[----:B------:R-:W-:Y:S05]  /*1dc0*/  BSYNC B0 ;  /* 0x0000000000007941 */ /* 0x000fea0003800000 */
.L_x_399:
[----:B------:R-:W-:-:S05]  /*1dd0*/  IMAD R2, R2, R110, c[0x0][0x32c] ;  /* 0x0000cb0002027624 */ /* 0x000fca00078e026e */
[----:B------:R-:W-:-:S04]  /*1de0*/  IMNMX R3, R3, R2, PT ;  /* 0x0000000203037217 */ /* 0x000fc80003800200 */
.L_x_398:
[----:B------:R-:W-:Y:S01]  /*1df0*/  IADD3 R3, R3, 0x2f, RZ ;  /* 0x0000002f03037810 */ /* 0x000fe20007ffe0ff */
[----:B------:R-:W-:Y:S01]  /*1e00*/  @P5 IMAD.HI.U32 R4, R115, c[0x0][0x2c8], RZ ;  /* 0x0000b20073045a27 */ /* 0x000fe200078e00ff */
[----:B------:R-:W-:-:S03]  /*1e10*/  IADD3 R2, R122, 0x2f, RZ ;  /* 0x0000002f7a027810 */ /* 0x000fc60007ffe0ff */
[----:B------:R-:W-:-:S04]  /*1e20*/  IMAD.HI R6, R3, 0x2aaaaaab, RZ ;  /* 0x2aaaaaab03067827 */ /* 0x000fc800078e02ff */
[----:B------:R-:W-:Y:S01]  /*1e30*/  IMAD.HI R2, R2, 0x2aaaaaab, RZ ;  /* 0x2aaaaaab02027827 */ /* 0x000fe200078e02ff */
[----:B------:R-:W-:-:S03]  /*1e40*/  SHF.R.U32.HI R5, RZ, 0x1f, R6 ;  /* 0x0000001fff057819 */ /* 0x000fc60000011606 */
[----:B------:R-:W-:Y:S01]  /*1e50*/  IMAD.MOV.U32 R0, RZ, RZ, R115 ;  /* 0x000000ffff007224 */ /* 0x000fe200078e0073 */
[----:B------:R-:W-:Y:S01]  /*1e60*/  @P5 SHF.R.U32.HI R0, RZ, c[0x0][0x2cc], R4 ;  /* 0x0000b300ff005a19 */ /* 0x000fe20000011604 */
[----:B------:R-:W-:Y:S01]  /*1e70*/  IMAD.IADD R3, R122, 0x1, -R114 ;  /* 0x000000017a037824 */ /* 0x000fe200078e0a72 */
[----:B------:R-:W-:Y:S02]  /*1e80*/  SHF.R.U32.HI R4, RZ, 0x1f, R2 ;  /* 0x0000001fff047819 */ /* 0x000fe40000011602 */
[----:B------:R-:W-:Y:S01]  /*1e90*/  LEA.HI.SX32 R5, R6, R5, 0x1d ;  /* 0x0000000506057211 */ /* 0x000fe200078feaff */
[----:B------:R-:W-:Y:S01]  /*1ea0*/  IMAD.IADD R0, R3, 0x1, R0 ;  /* 0x0000000103007824 */ /* 0x000fe200078e0200 */
[----:B------:R-:W-:-:S04]  /*1eb0*/  LEA.HI.SX32 R3, R2, R4, 0x1d ;  /* 0x0000000402037211 */ /* 0x000fc800078feaff */
[----:B------:R-:W-:Y:S02]  /*1ec0*/  IADD3 R2, R0, -c[0x0][0x324], RZ ;  /* 0x8000c90000027a10 */ /* 0x000fe40007ffe0ff */
[----:B------:R-:W-:Y:S01]  /*1ed0*/  IMNMX R11, R3, R5, PT ;  /* 0x00000005030b7217 */ /* 0x000fe20003800200 */
[----:B------:R-:W-:Y:S05]  /*1ee0*/  @!P1 BRA `(.L_x_402) ;  /* 0x000000f000009947 */ /* 0x000fea0003800000 */
[----:B------:R-:W-:Y:S01]  /*1ef0*/  ISETP.GT.AND P0, PT, R0, -0x1, PT ;  /* 0xffffffff0000780c */ /* 0x000fe20003f04270 */
[----:B------:R-:W-:-:S12]  /*1f00*/  BSSY B0, `(.L_x_403) ;  /* 0x000000b000007945 */ /* 0x000fd80003800000 */
[----:B------:R-:W-:Y:S05]  /*1f10*/  @P0 BRA `(.L_x_404) ;  /* 0x0000006000000947 */ /* 0x000fea0003800000 */
[----:B------:R-:W-:Y:S02]  /*1f20*/  ISETP.NE.AND P0, PT, R110, 0x1, PT ;  /* 0x000000016e00780c */ /* 0x000fe40003f05270 */
[----:B------:R-:W-:-:S11]  /*1f30*/  LOP3.LUT R0, RZ, R0, RZ, 0x33, !PT ;  /* 0x00000000ff007212 */ /* 0x000fd600078e33ff */
[----:B------:R-:W-:-:S05]  /*1f40*/  @P0 IMAD.HI.U32 R3, R0, c[0x0][0x330], RZ ;  /* 0x0000cc0000030a27 */ /* 0x000fca00078e00ff */
[----:B------:R-:W-:-:S04]  /*1f50*/  @P0 SHF.R.U32.HI R0, RZ, c[0x0][0x334], R3 ;  /* 0x0000cd00ff000a19 */ /* 0x000fc80000011603 */
[----:B------:R-:W-:Y:S01]  /*1f60*/  LOP3.LUT R0, RZ, R0, RZ, 0x33, !PT ;  /* 0x00000000ff007212 */ /* 0x000fe200078e33ff */
[----:B------:R-:W-:Y:S05]  /*1f70*/  BRA `(.L_x_405) ;  /* 0x0000003000007947 */ /* 0x000fea0003800000 */
.L_x_404:
[----:B------:R-:W-:-:S13]  /*1f80*/  ISETP.NE.AND P0, PT, R110, 0x1, PT ;  /* 0x000000016e00780c */ /* 0x000fda0003f05270 */
[----:B------:R-:W-:-:S05]  /*1f90*/  @P0 IMAD.HI.U32 R3, R0, c[0x0][0x330], RZ ;  /* 0x0000cc0000030a27 */ /* 0x000fca00078e00ff */
[----:B------:R-:W-:Y:S02]  /*1fa0*/  @P0 SHF.R.U32.HI R0, RZ, c[0x0][0x334], R3 ;  /* 0x0000cd00ff000a19 */ /* 0x000fe40000011603 */
.L_x_405:
[----:B------:R-:W-:Y:S05]  /*1fb0*/  BSYNC B0 ;  /* 0x0000000000007941 */ /* 0x000fea0003800000 */
.L_x_403:
[----:B------:R-:W-:-:S05]  /*1fc0*/  IMAD R0, R0, c[0x0][0x32c], RZ ;  /* 0x0000cb0000007a24 */ /* 0x000fca00078e02ff */
[----:B------:R-:W-:-:S05]  /*1fd0*/  IMNMX R2, R2, R0, !PT ;  /* 0x0000000002027217 */ /* 0x000fca0007800200 */
.L_x_402:
[----:B------:R-:W-:Y:S01]  /*1fe0*/  IMAD.HI R2, R2, 0x2aaaaaab, RZ ;  /* 0x2aaaaaab02027827 */ /* 0x000fe200078e02ff */
[C---:B------:R-:W-:Y:S01]  /*1ff0*/  LOP3.LUT R3, R15.reuse, 0xff000000, RZ, 0xc0, !PT ;  /* 0xff0000000f037812 */ /* 0x040fe200078ec0ff */
[----:B------:R-:W-:Y:S03]  /*2000*/  BSSY B0, `(.L_x_406) ;  /* 0x000002d000007945 */ /* 0x000fe60003800000 */
[----:B------:R-:W-:Y:S02]  /*2010*/  SHF.R.U32.HI R0, RZ, 0x1f, R2 ;  /* 0x0000001fff007819 */ /* 0x000fe40000011602 */
[----:B------:R-:W-:Y:S02]  /*2020*/  SHF.R.U32.HI R3, RZ, 0x8, R3 ;  /* 0x00000008ff037819 */ /* 0x000fe40000011603 */
[----:B------:R-:W-:Y:S02]  /*2030*/  LEA.HI.SX32 R2, R2, R0, 0x1d ;  /* 0x0000000002027211 */ /* 0x000fe400078feaff */
[----:B------:R-:W-:-:S02]  /*2040*/  LOP3.LUT R0, R15, 0xff0000, RZ, 0xc0, !PT ;  /* 0x00ff00000f007812 */ /* 0x000fc400078ec0ff */
[----:B------:R-:W-:Y:S01]  /*2050*/  IMNMX R6, RZ, R2, !PT ;  /* 0x00000002ff067217 */ /* 0x000fe20007800200 */
[----:B------:R-:W-:Y:S01]  /*2060*/  IMAD.MOV.U32 R2, RZ, RZ, RZ ;  /* 0x000000ffff027224 */ /* 0x000fe200078e00ff */
[----:B------:R-:W-:Y:S02]  /*2070*/  LEA.HI R0, R0, R3, RZ, 0x10 ;  /* 0x0000000300007211 */ /* 0x000fe400078f80ff */
[----:B------:R-:W-:Y:S02]  /*2080*/  ISETP.GT.AND P0, PT, R11, R6, PT ;  /* 0x000000060b00720c */ /* 0x000fe40003f04270 */
[----:B------:R-:W-:Y:S02]  /*2090*/  LOP3.LUT R12, R0, 0xff, RZ, 0xc0, !PT ;  /* 0x000000ff000c7812 */ /* 0x000fe400078ec0ff */
[----:B------:R-:W-:-:S03]  /*20a0*/  SHF.R.U32.HI R5, RZ, 0x10, R0 ;  /* 0x00000010ff057819 */ /* 0x000fc60000011600 */
[----:B------:R2:W-:Y:S04]  /*20b0*/  STL [R1+0x78], R12 ;  /* 0x0000780c01007387 */ /* 0x0005e80000100800 */
[----:B------:R2:W-:Y:S02]  /*20c0*/  STL [R1+0x74], R5 ;  /* 0x0000740501007387 */ /* 0x0005e40000100800 */
[----:B------:R-:W-:Y:S05]  /*20d0*/  @!P0 BRA `(.L_x_407) ;  /* 0x000001f000008947 */ /* 0x000fea0003800000 */
[----:B------:R-:W-:-:S04]  /*20e0*/  ISETP.NE.AND P0, PT, R5, RZ, PT ;  /* 0x000000ff0500720c */ /* 0x000fc80003f05270 */
[----:B------:R-:W-:-:S04]  /*20f0*/  SEL R0, R5, c[0x0][0x338], P0 ;  /* 0x0000ce0005007a07 */ /* 0x000fc80000000000 */
[----:B------:R-:W-:Y:S02]  /*2100*/  IABS R3, R0 ;  /* 0x0000000000037213 */ /* 0x000fe40000000000 */
[----:B------:R-:W-:Y:S02]  /*2110*/  IADD3 R7, R0, -0x1, R11 ;  /* 0xffffffff00077810 */ /* 0x000fe40007ffe00b */
[----:B------:R-:W3:Y:S03]  /*2120*/  I2F.RP R2, R3 ;  /* 0x0000000300027306 */ /* 0x000ee60000209400 */
[----:B------:R-:W-:-:S05]  /*2130*/  IMAD.IADD R7, R7, 0x1, -R6 ;  /* 0x0000000107077824 */ /* 0x000fca00078e0a06 */
[----:B------:R-:W-:Y:S01]  /*2140*/  IABS R10, R7 ;  /* 0x00000007000a7213 */ /* 0x000fe20000000000 */
[----:B---3--:R-:W3:Y:S02]  /*2150*/  MUFU.RCP R2, R2 ;  /* 0x0000000200027308 */ /* 0x008ee40000001000 */
[----:B---3--:R-:W-:-:S06]  /*2160*/  IADD3 R2, R2, 0xffffffe, RZ ;  /* 0x0ffffffe02027810 */ /* 0x008fcc0007ffe0ff */
[----:B--2---:R-:W2:Y:S02]  /*2170*/  F2I.FTZ.U32.TRUNC.NTZ R5, R2 ;  /* 0x0000000200057305 */ /* 0x004ea4000021f000 */
[----:B--2---:R-:W-:-:S04]  /*2180*/  IMAD.MOV R2, RZ, RZ, -R5 ;  /* 0x000000ffff027224 */ /* 0x004fc800078e0a05 */
        /* <DEDUP_REMOVED lines=20> */
.L_x_407:
[----:B------:R-:W-:Y:S05]  /*22d0*/  BSYNC B0 ;  /* 0x0000000000007941 */ /* 0x000fea0003800000 */
.L_x_406:
[----:B------:R-:W-:Y:S01]  /*22e0*/  IMAD R126, R12, R2, R6 ;  /* 0x000000020c7e7224 */ /* 0x000fe200078e0206 */
        /* <DEDUP_REMOVED lines=72> */
[----:B---3--:R-:W-:Y:S01]  /*2770*/  ISETP.NE.U32.AND P1, PT, RZ, c[0x0][0x340], PT ;  /* 0x0000d000ff007a0c */ /* 0x008fe20003f25070 */
[----:B------:R-:W3:Y:S03]  /*2780*/  LDL R118, [R1+0x18] ;  /* 0x0000180001767983 */ /* 0x000ee60000100800 */
[----:B------:R-:W-:Y:S01]  /*2790*/  ISETP.NE.AND.EX P1, PT, RZ, c[0x0][0x344], PT, P1 ;  /* 0x0000d100ff007a0c */ /* 0x000fe20003f25310 */
[----:B------:R-:W4:-:S12]  /*27a0*/  S2R R4, SR_TID.X ;  /* 0x0000000000047919 */ /* 0x000f180000002100 */
[----:B------:R-:W-:-:S05]  /*27b0*/  @P1 IMAD.WIDE R2, R16, R14, c[0x0][0x340] ;  /* 0x0000d00010021625 */ /* 0x000fca00078e020e */
[----:B--2---:R5:W2:Y:S01]  /*27c0*/  @P1 LDG.E R9, [R2.64] ;  /* 0x0000000602091981 */ /* 0x004aa2000c1e1900 */
[----:B------:R-:W-:Y:S01]  /*27d0*/  SHF.R.S32.HI R0, RZ, 0x1f, R13 ;  /* 0x0000001fff007819 */ /* 0x000fe2000001140d */
[----:B------:R-:W-:Y:S01]  /*27e0*/  WARPSYNC 0xffffffff ;  /* 0xffffffff00007948 */ /* 0x000fe20003800000 */
[----:B------:R-:W-:Y:S01]  /*27f0*/  SHF.R.S32.HI R8, RZ, 0x1f, R16 ;  /* 0x0000001fff087819 */ /* 0x000fe20000011410 */
[----:B------:R-:W-:Y:S01]  /*2800*/  IMAD R18, R114, c[0x0][0x2c4], RZ ;  /* 0x0000b10072127a24 */ /* 0x000fe200078e02ff */
[----:B------:R-:W-:Y:S01]  /*2810*/  BAR.SYNC.DEFER_BLOCKING 0x0 ;  /* 0x0000000000007b1d */ /* 0x000fe20000010000 */
[----:B------:R-:W-:Y:S01]  /*2820*/  IMAD R0, R0, c[0x0][0x178], RZ ;  /* 0x00005e0000007a24 */ /* 0x000fe200078e02ff */
[----:B----4-:R-:W-:Y:S01]  /*2830*/  SHF.R.S32.HI R27, RZ, 0x1f, R4 ;  /* 0x0000001fff1b7819 */ /* 0x010fe20000011404 */
[----:B------:R-:W-:Y:S01]  /*2840*/  IMAD.MOV.U32 R123, RZ, RZ, R28 ;  /* 0x000000ffff7b7224 */ /* 0x000fe200078e001c */
[----:B------:R-:W-:Y:S01]  /*2850*/  SHF.R.S32.HI R119, RZ, 0x1f, R4 ;  /* 0x0000001fff777819 */ /* 0x000fe20000011404 */
[----:B------:R-:W-:Y:S01]  /*2860*/  IMAD R0, R13, c[0x0][0x17c], R0 ;  /* 0x00005f000d007a24 */ /* 0x000fe200078e0200 */
[----:B------:R-:W-:-:S02]  /*2870*/  LEA.HI R27, R27, R4, RZ, 0x3 ;  /* 0x000000041b1b7211 */ /* 0x000fc400078f18ff */
[----:B------:R-:W-:Y:S02]  /*2880*/  LEA.HI R119, R119, R4, RZ, 0x3 ;  /* 0x0000000477777211 */ /* 0x000fe400078f18ff */
[----:B------:R-:W-:Y:S02]  /*2890*/  LOP3.LUT R27, R27, 0xfffffff8, RZ, 0xc0, !PT ;  /* 0xfffffff81b1b7812 */ /* 0x000fe400078ec0ff */
[----:B------:R-:W-:Y:S02]  /*28a0*/  SHF.R.S32.HI R119, RZ, 0x3, R119 ;  /* 0x00000003ff777819 */ /* 0x000fe40000011477 */
[----:B------:R-:W-:Y:S01]  /*28b0*/  SEL R6, R8, RZ, !P3 ;  /* 0x000000ff08067207 */ /* 0x000fe20005800000 */
[----:B------:R-:W-:Y:S01]  /*28c0*/  IMAD.IADD R27, R4, 0x1, -R27 ;  /* 0x00000001041b7824 */ /* 0x000fe200078e0a1b */
[----:B------:R-:W-:Y:S01]  /*28d0*/  SEL R4, R16, RZ, !P3 ;  /* 0x000000ff10047207 */ /* 0x000fe20005800000 */
[----:B------:R-:W-:Y:S01]  /*28e0*/  IMAD.IADD R17, R119, 0x1, R115 ;  /* 0x0000000177117824 */ /* 0x000fe200078e0273 */
[----:B------:R-:W-:Y:S01]  /*28f0*/  IADD3 R77, R134, -0x1, RZ ;  /* 0xffffffff864d7810 */ /* 0x000fe20007ffe0ff */
[----:B------:R-:W-:-:S02]  /*2900*/  IMAD R5, R27, 0x20, R119 ;  /* 0x000000201b057824 */ /* 0x000fc400078e0277 */
[----:B-----5:R-:W-:-:S04]  /*2910*/  IMAD.WIDE.U32 R2, R13, c[0x0][0x178], RZ ;  /* 0x00005e000d027a25 */ /* 0x020fc800078e00ff */
[----:B------:R-:W-:Y:S02]  /*2920*/  IMAD.IADD R5, R115, 0x1, R5 ;  /* 0x0000000173057824 */ /* 0x000fe400078e0205 */
[----:B------:R-:W-:Y:S02]  /*2930*/  IMAD.IADD R3, R3, 0x1, R0 ;  /* 0x0000000103037824 */ /* 0x000fe400078e0200 */
[----:B------:R-:W-:-:S04]  /*2940*/  @P5 IMAD.HI.U32 R7, R5, c[0x0][0x2c8], RZ ;  /* 0x0000b20005075a27 */ /* 0x000fc800078e00ff */
[----:B------:R-:W-:-:S04]  /*2950*/  IMAD.WIDE.U32 R2, R29, c[0x0][0x1b8], R2 ;  /* 0x00006e001d027a25 */ /* 0x000fc800078e0002 */
[----:B------:R-:W-:Y:S01]  /*2960*/  IMAD.MOV.U32 R0, RZ, RZ, R5 ;  /* 0x000000ffff007224 */ /* 0x000fe200078e0005 */
[----:B------:R-:W-:Y:S01]  /*2970*/  @P5 SHF.R.U32.HI R0, RZ, c[0x0][0x2cc], R7 ;  /* 0x0000b300ff005a19 */ /* 0x000fe20000011607 */
[----:B------:R-:W-:Y:S02]  /*2980*/  IMAD R3, R29, c[0x0][0x1bc], R3 ;  /* 0x00006f001d037a24 */ /* 0x000fe400078e0203 */
[----:B------:R-:W-:Y:S01]  /*2990*/  IMAD R6, R6, c[0x0][0x1c0], RZ ;  /* 0x0000700006067a24 */ /* 0x000fe200078e02ff */
[----:B------:R-:W-:Y:S01]  /*29a0*/  SHF.R.S32.HI R7, RZ, 0x1f, R0 ;  /* 0x0000001fff077819 */ /* 0x000fe20000011400 */
[----:B------:R-:W-:-:S04]  /*29b0*/  IMAD.WIDE.U32 R2, R4, c[0x0][0x1c0], R2 ;  /* 0x0000700004027a25 */ /* 0x000fc800078e0002 */
[----:B------:R-:W-:Y:S02]  /*29c0*/  IMAD R6, R4, c[0x0][0x1c4], R6 ;  /* 0x0000710004067a24 */ /* 0x000fe400078e0206 */
[----:B------:R-:W-:Y:S02]  /*29d0*/  IMAD.MOV R4, RZ, RZ, -R0 ;  /* 0x000000ffff047224 */ /* 0x000fe400078e0a00 */
[----:B------:R-:W-:Y:S02]  /*29e0*/  IMAD.IADD R3, R3, 0x1, R6 ;  /* 0x0000000103037824 */ /* 0x000fe400078e0206 */
        /* <DEDUP_REMOVED lines=11> */
[----:B------:R-:W4:Y:S03]  /*2aa0*/  SHFL.IDX PT, R6, R14, RZ, 0x181f ;  /* 0x00181fff0e067589 */ /* 0x000f2600000e0000 */
[----:B------:R-:W-:Y:S01]  /*2ab0*/  LEA.HI.X R15, R2, c[0x0][0x164], R0, 0x1, P0 ;  /* 0x00005900020f7a11 */ /* 0x000fe200000f0c00 */
[----:B------:R-:W-:Y:S01]  /*2ac0*/  IMAD.SHL.U32 R2, R27, 0x8, RZ ;  /* 0x000000081b027824 */ /* 0x000fe200078e00ff */
[----:B------:R-:W-:-:S03]  /*2ad0*/  ISETP.GE.AND P0, PT, R17, R18, PT ;  /* 0x000000121100720c */ /* 0x000fc60003f06270 */
[----:B------:R-:W5:Y:S01]  /*2ae0*/  SHFL.IDX PT, R7, R15, RZ, 0x181f ;  /* 0x00181fff0f077589 */ /* 0x000f6200000e0000 */
[C---:B------:R-:W-:Y:S02]  /*2af0*/  IADD3 R0, R2.reuse, 0x40, RZ ;  /* 0x0000004002007810 */ /* 0x040fe40007ffe0ff */
[C---:B------:R-:W-:Y:S02]  /*2b00*/  IADD3 R25, R2.reuse, 0x80, RZ ;  /* 0x0000008002197810 */ /* 0x040fe40007ffe0ff */
[----:B------:R-:W-:Y:S02]  /*2b10*/  SHF.R.S32.HI R19, RZ, 0x1f, R0 ;  /* 0x0000001fff137819 */ /* 0x000fe40000011400 */
[----:B------:R-:W-:Y:S02]  /*2b20*/  IADD3 R24, R2, 0xc0, RZ ;  /* 0x000000c002187810 */ /* 0x000fe40007ffe0ff */
[----:B------:R-:W-:Y:S02]  /*2b30*/  SHF.R.S32.HI R3, RZ, 0x1f, R2 ;  /* 0x0000001fff037819 */ /* 0x000fe40000011402 */
[----:B------:R-:W-:-:S02]  /*2b40*/  ISETP.GE.AND P5, PT, R25, c[0x0][0x198], PT ;  /* 0x0000660019007a0c */ /* 0x000fc40003fa6270 */
[----:B------:R-:W-:Y:S02]  /*2b50*/  ISETP.GE.AND P6, PT, R24, c[0x0][0x198], PT ;  /* 0x0000660018007a0c */ /* 0x000fe40003fc6270 */
[----:B------:R-:W-:Y:S02]  /*2b60*/  SHF.R.S32.HI R22, RZ, 0x1f, R25 ;  /* 0x0000001fff167819 */ /* 0x000fe40000011419 */
[CC--:B----4-:R-:W-:Y:S02]  /*2b70*/  @!P0 LEA R12, P3, R0.reuse, R6.reuse, 0x1 ;  /* 0x00000006000c8211 */ /* 0x0d0fe400078608ff */
[----:B------:R-:W-:Y:S02]  /*2b80*/  @!P0 LEA R10, P2, R25, R6, 0x1 ;  /* 0x00000006190a8211 */ /* 0x000fe400078408ff */
[----:B------:R-:W-:Y:S02]  /*2b90*/  SHF.R.S32.HI R26, RZ, 0x1f, R24 ;  /* 0x0000001fff1a7819 */ /* 0x000fe40000011418 */
[----:B-----5:R-:W-:-:S02]  /*2ba0*/  @!P0 LEA.HI.X R13, R0, R7, R19, 0x1, P3 ;  /* 0x00000007000d8211 */ /* 0x020fc400018f0c13 */
[----:B------:R-:W-:Y:S02]  /*2bb0*/  ISETP.GE.AND P3, PT, R0, c[0x0][0x198], PT ;  /* 0x0000660000007a0c */ /* 0x000fe40003f66270 */
[----:B------:R-:W-:Y:S02]  /*2bc0*/  @!P0 LEA.HI.X R11, R25, R7, R22, 0x1, P2 ;  /* 0x00000007190b8211 */ /* 0x000fe400010f0c16 */
[--C-:B--2---:R-:W-:Y:S01]  /*2bd0*/  @P1 SHF.R.S32.HI R5, RZ, 0x1f, R9.reuse ;  /* 0x0000001fff051819 */ /* 0x104fe20000011409 */
[----:B------:R-:W-:Y:S02]  /*2be0*/  @P1 IMAD.MOV.U32 R4, RZ, RZ, R9 ;  /* 0x000000ffff041224 */ /* 0x000fe400078e0009 */
[----:B------:R-:W-:Y:S02]  /*2bf0*/  @!P1 IMAD.MOV.U32 R4, RZ, RZ, R16 ;  /* 0x000000ffff049224 */ /* 0x000fe400078e0010 */
[----:B------:R-:W-:Y:S01]  /*2c00*/  @!P1 IMAD.MOV.U32 R5, RZ, RZ, R8 ;  /* 0x000000ffff059224 */ /* 0x000fe200078e0008 */
[----:B------:R-:W-:Y:S01]  /*2c10*/  @!P0 LEA R8, P1, R2, R6, 0x1 ;  /* 0x0000000602088211 */ /* 0x000fe200078208ff */
[----:B------:R-:W-:Y:S01]  /*2c20*/  SHFL.IDX PT, R16, R14, 0x3, 0x181f ;  /* 0x00781f000e107f89 */ /* 0x000fe200000e0000 */
[----:B------:R-:W-:-:S02]  /*2c30*/  SEL R21, R4, RZ, !P4 ;  /* 0x000000ff04157207 */ /* 0x000fc40006000000 */
[----:B------:R-:W-:Y:S01]  /*2c40*/  SEL R20, R5, RZ, !P4 ;  /* 0x000000ff05147207 */ /* 0x000fe20006000000 */
[----:B------:R-:W2:Y:S01]  /*2c50*/  SHFL.IDX PT, R4, R14, 0x1, 0x181f ;  /* 0x00381f000e047f89 */ /* 0x000ea200000e0000 */
[C---:B------:R-:W-:Y:S02]  /*2c60*/  ISETP.GE.AND P4, PT, R2.reuse, c[0x0][0x198], PT ;  /* 0x0000660002007a0c */ /* 0x040fe40003f86270 */
[----:B------:R-:W-:Y:S01]  /*2c70*/  @!P0 LEA.HI.X R9, R2, R7, R3, 0x1, P1 ;  /* 0x0000000702098211 */ /* 0x000fe200008f0c03 */
[----:B------:R-:W4:Y:S01]  /*2c80*/  SHFL.IDX PT, R5, R15, 0x1, 0x181f ;  /* 0x00381f000f057f89 */ /* 0x000f2200000e0000 */
[----:B------:R-:W-:-:S04]  /*2c90*/  @!P0 LEA R6, P1, R24, R6, 0x1 ;  /* 0x0000000618068211 */ /* 0x000fc800078208ff */
[----:B------:R-:W-:-:S05]  /*2ca0*/  @!P0 LEA.HI.X R7, R24, R7, R26, 0x1, P1 ;  /* 0x0000000718078211 */ /* 0x000fca00008f0c1a */
[----:B---3--:R3:W-:Y:S04]  /*2cb0*/  @!P0 LDGSTS.E.BYPASS.LTC128B.128 [R118+0x4080], [R8.64], !P4 ;  /* 0x0408000008768fae */ /* 0x0087e8000e101d46 */
[----:B------:R5:W-:Y:S04]  /*2cc0*/  @!P0 LDGSTS.E.BYPASS.LTC128B.128 [R118+0x8080], [R12.64], !P3 ;  /* 0x080800000c768fae */ /* 0x000be8000d901d46 */
[----:B------:R1:W-:Y:S04]  /*2cd0*/  @!P0 LDGSTS.E.BYPASS.LTC128B.128 [R118+0xc080], [R10.64], !P5 ;  /* 0x0c0800000a768fae */ /* 0x0003e8000e901d46 */
[----:B------:R1:W-:Y:S01]  /*2ce0*/  @!P0 LDGSTS.E.BYPASS.LTC128B.128 [R118+0x10080], [R6.64], !P6 ;  /* 0x1008000006768fae */ /* 0x0003e2000f101d46 */
[----:B---3--:R-:W-:-:S04]  /*2cf0*/  IADD3 R8, R17, 0x20, RZ ;  /* 0x0000002011087810 */ /* 0x008fc80007ffe0ff */
[----:B------:R-:W-:-:S13]  /*2d00*/  ISETP.GE.AND P0, PT, R8, R18, PT ;  /* 0x000000120800720c */ /* 0x000fda0003f06270 */
[----:B--2---:R-:W-:-:S04]  /*2d10*/  @!P0 LEA R8, P1, R2, R4, 0x1 ;  /* 0x0000000402088211 */ /* 0x004fc800078208ff */
[----:B----4-:R-:W-:Y:S02]  /*2d20*/  @!P0 LEA.HI.X R9, R2, R5, R3, 0x1, P1 ;  /* 0x0000000502098211 */ /* 0x010fe400008f0c03 */
[----:B-----5:R-:W-:-:S03]  /*2d30*/  @!P0 LEA R12, P1, R0, R4, 0x1 ;  /* 0x00000004000c8211 */ /* 0x020fc600078208ff */
[----:B------:R2:W-:Y:S01]  /*2d40*/  @!P0 LDGSTS.E.BYPASS.LTC128B.128 [R118+0x5080], [R8.64], !P4 ;  /* 0x0508000008768fae */ /* 0x0005e2000e101d46 */
[----:B------:R-:W-:Y:S02]  /*2d50*/  @!P0 LEA.HI.X R13, R0, R5, R19, 0x1, P1 ;  /* 0x00000005000d8211 */ /* 0x000fe400008f0c13 */
[----:B-1----:R-:W-:-:S03]  /*2d60*/  @!P0 LEA R10, P1, R25, R4, 0x1 ;  /* 0x00000004190a8211 */ /* 0x002fc600078208ff */
[----:B------:R1:W-:Y:S01]  /*2d70*/  @!P0 LDGSTS.E.BYPASS.LTC128B.128 [R118+0x9080], [R12.64], !P3 ;  /* 0x090800000c768fae */ /* 0x0003e2000d901d46 */
[-C--:B------:R-:W-:Y:S02]  /*2d80*/  @!P0 LEA.HI.X R11, R25, R5.reuse, R22, 0x1, P1 ;  /* 0x00000005190b8211 */ /* 0x080fe400008f0c16 */
[C---:B------:R-:W-:Y:S02]  /*2d90*/  @!P0 LEA R6, P1, R24.reuse, R4, 0x1 ;  /* 0x0000000418068211 */ /* 0x040fe400078208ff */
[----:B------:R3:W4:Y:S02]  /*2da0*/  SHFL.IDX PT, R4, R14, 0x2, 0x181f ;  /* 0x00581f000e047f89 */ /* 0x00072400000e0000 */
[----:B------:R-:W-:Y:S02]  /*2db0*/  @!P0 LEA.HI.X R7, R24, R5, R26, 0x1, P1 ;  /* 0x0000000518078211 */ /* 0x000fe400008f0c1a */
[----:B------:R-:W5:Y:S04]  /*2dc0*/  SHFL.IDX PT, R5, R15, 0x2, 0x181f ;  /* 0x00581f000f057f89 */ /* 0x000f6800000e0000 */
[----:B------:R4:W-:Y:S04]  /*2dd0*/  @!P0 LDGSTS.E.BYPASS.LTC128B.128 [R118+0xd080], [R10.64], !P5 ;  /* 0x0d0800000a768fae */ /* 0x0009e8000e901d46 */
[----:B------:R1:W-:Y:S01]  /*2de0*/  @!P0 LDGSTS.E.BYPASS.LTC128B.128 [R118+0x11080], [R6.64], !P6 ;  /* 0x1108000006768fae */ /* 0x0003e2000f101d46 */
[----:B--2---:R-:W-:-:S03]  /*2df0*/  IADD3 R8, R17, 0x40, RZ ;  /* 0x0000004011087810 */ /* 0x004fc60007ffe0ff */
[----:B------:R-:W2:Y:S01]  /*2e00*/  SHFL.IDX PT, R15, R15, 0x3, 0x181f ;  /* 0x00781f000f0f7f89 */ /* 0x000ea200000e0000 */
[----:B------:R-:W-:Y:S01]  /*2e10*/  ISETP.GE.AND P0, PT, R8, R18, PT ;  /* 0x000000120800720c */ /* 0x000fe20003f06270 */
[----:B---3--:R-:W-:-:S04]  /*2e20*/  IMAD.MOV.U32 R14, RZ, RZ, 0x30 ;  /* 0x00000030ff0e7424 */ /* 0x008fc800078e00ff */
[----:B------:R-:W-:-:S04]  /*2e30*/  IMAD R14, R134, -0x30, R14 ;  /* 0xffffffd0860e7824 */ /* 0x000fc800078e020e */
[----:B------:R-:W-:-:S04]  /*2e40*/  IMAD.IADD R76, R122, 0x1, R14 ;  /* 0x000000017a4c7824 */ /* 0x000fc800078e020e */
[----:B----4-:R-:W-:-:S04]  /*2e50*/  @!P0 LEA R10, P1, R2, R4, 0x1 ;  /* 0x00000004020a8211 */ /* 0x010fc800078208ff */
[----:B-----5:R-:W-:Y:S02]  /*2e60*/  @!P0 LEA.HI.X R11, R2, R5, R3, 0x1, P1 ;  /* 0x00000005020b8211 */ /* 0x020fe400008f0c03 */
[----:B------:R-:W-:-:S03]  /*2e70*/  @!P0 LEA R8, P1, R0, R4, 0x1 ;  /* 0x0000000400088211 */ /* 0x000fc600078208ff */
[----:B------:R3:W-:Y:S01]  /*2e80*/  @!P0 LDGSTS.E.BYPASS.LTC128B.128 [R118+0x6080], [R10.64], !P4 ;  /* 0x060800000a768fae */ /* 0x0007e2000e101d46 */
[----:B------:R-:W-:Y:S02]  /*2e90*/  @!P0 LEA.HI.X R9, R0, R5, R19, 0x1, P1 ;  /* 0x0000000500098211 */ /* 0x000fe400008f0c13 */
[----:B-1----:R-:W-:-:S03]  /*2ea0*/  @!P0 LEA R6, P1, R25, R4, 0x1 ;  /* 0x0000000419068211 */ /* 0x002fc600078208ff */
[----:B------:R1:W-:Y:S01]  /*2eb0*/  @!P0 LDGSTS.E.BYPASS.LTC128B.128 [R118+0xa080], [R8.64], !P3 ;  /* 0x0a08000008768fae */ /* 0x0003e2000d901d46 */
[----:B------:R-:W-:Y:S02]  /*2ec0*/  @!P0 LEA.HI.X R7, R25, R5, R22, 0x1, P1 ;  /* 0x0000000519078211 */ /* 0x000fe400008f0c16 */
[----:B------:R-:W-:-:S03]  /*2ed0*/  @!P0 LEA R4, P1, R24, R4, 0x1 ;  /* 0x0000000418048211 */ /* 0x000fc600078208ff */
[----:B------:R4:W-:Y:S01]  /*2ee0*/  @!P0 LDGSTS.E.BYPASS.LTC128B.128 [R118+0xe080], [R6.64], !P5 ;  /* 0x0e08000006768fae */ /* 0x0009e2000e901d46 */
[----:B------:R-:W-:-:S05]  /*2ef0*/  @!P0 LEA.HI.X R5, R24, R5, R26, 0x1, P1 ;  /* 0x0000000518058211 */ /* 0x000fca00008f0c1a */
[----:B------:R5:W-:Y:S01]  /*2f00*/  @!P0 LDGSTS.E.BYPASS.LTC128B.128 [R118+0x12080], [R4.64], !P6 ;  /* 0x1208000004768fae */ /* 0x000be2000f101d46 */
[----:B----4-:R-:W-:Y:S02]  /*2f10*/  IADD3 R6, R17, 0x60, RZ ;  /* 0x0000006011067810 */ /* 0x010fe40007ffe0ff */
[----:B------:R-:W-:Y:S02]  /*2f20*/  SHF.R.S32.HI R17, RZ, 0x1f, R77 ;  /* 0x0000001fff117819 */ /* 0x000fe4000001144d */
[----:B------:R-:W-:Y:S02]  /*2f30*/  ISETP.GE.AND P1, PT, R6, R18, PT ;  /* 0x000000120600720c */ /* 0x000fe40003f26270 */
[----:B-----5:R-:W-:Y:S02]  /*2f40*/  SHF.R.S32.HI R5, RZ, 0x1f, R23 ;  /* 0x0000001fff057819 */ /* 0x020fe40000011417 */
[----:B------:R-:W-:-:S04]  /*2f50*/  IADD3 R4, P0, R119, R23, RZ ;  /* 0x0000001777047210 */ /* 0x000fc80007f1e0ff */
[----:B------:R-:W-:Y:S01]  /*2f60*/  LEA.HI.X.SX32 R5, R119, R5, 0x1, P0 ;  /* 0x0000000577057211 */ /* 0x000fe200000f0eff */
[----:B---3--:R-:W-:-:S04]  /*2f70*/  IMAD.WIDE.U32 R10, R4, c[0x0][0x1e0], R2 ;  /* 0x00007800040a7a25 */ /* 0x008fc800078e0002 */
[CC--:B------:R-:W-:Y:S01]  /*2f80*/  @!P1 LEA R6, P0, R2.reuse, R16.reuse, 0x1 ;  /* 0x0000001002069211 */ /* 0x0c0fe200078008ff */
[C---:B-1----:R-:W-:Y:S02]  /*2f90*/  IMAD R8, R5.reuse, c[0x0][0x1e0], RZ ;  /* 0x0000780005087a24 */ /* 0x042fe400078e02ff */
[----:B------:R-:W-:Y:S01]  /*2fa0*/  IMAD R5, R5, c[0x0][0x208], RZ ;  /* 0x0000820005057a24 */ /* 0x000fe200078e02ff */
[--C-:B--2---:R-:W-:Y:S01]  /*2fb0*/  @!P1 LEA.HI.X R7, R2, R15, R3.reuse, 0x1, P0 ;  /* 0x0000000f02079211 */ /* 0x104fe200000f0c03 */
[----:B------:R-:W-:Y:S01]  /*2fc0*/  IMAD R9, R4, c[0x0][0x1e4], R8 ;  /* 0x0000790004097a24 */ /* 0x000fe200078e0208 */
[----:B------:R-:W-:Y:S01]  /*2fd0*/  @!P1 LEA R8, P0, R0, R16, 0x1 ;  /* 0x0000001000089211 */ /* 0x000fe200078008ff */
[C---:B------:R-:W-:Y:S02]  /*2fe0*/  IMAD.WIDE.U32 R12, R4.reuse, c[0x0][0x208], R2 ;  /* 0x00008200040c7a25 */ /* 0x040fe400078e0002 */
[----:B------:R1:W-:Y:S02]  /*2ff0*/  @!P1 LDGSTS.E.BYPASS.LTC128B.128 [R118+0x7080], [R6.64], !P4 ;  /* 0x0708000006769fae */ /* 0x0003e4000e101d46 */
[----:B------:R-:W-:-:S02]  /*3000*/  IMAD R3, R4, c[0x0][0x20c], R5 ;  /* 0x0000830004037a24 */ /* 0x000fc400078e0205 */
[----:B------:R-:W-:Y:S02]  /*3010*/  IMAD.MOV.U32 R4, RZ, RZ, R12 ;  /* 0x000000ffff047224 */ /* 0x000fe400078e000c */
[----:B------:R-:W-:Y:S01]  /*3020*/  IMAD.IADD R5, R13, 0x1, R3 ;  /* 0x000000010d057824 */ /* 0x000fe200078e0203 */
[----:B------:R-:W-:Y:S01]  /*3030*/  IMNMX R3, R76, 0x30, PT ;  /* 0x000000304c037817 */ /* 0x000fe20003800200 */
[----:B------:R-:W-:-:S04]  /*3040*/  IMAD.WIDE.U32 R12, R77, c[0x0][0x1e0], RZ ;  /* 0x000078004d0c7a25 */ /* 0x000fc800078e00ff */
[----:B------:R-:W-:Y:S02]  /*3050*/  IMAD.IADD R3, R3, 0x1, -R119 ;  /* 0x0000000103037824 */ /* 0x000fe400078e0a77 */
[----:B------:R-:W-:-:S03]  /*3060*/  IMAD.WIDE.U32 R4, R29, c[0x0][0x210], R4 ;  /* 0x000084001d047a25 */ /* 0x000fc600078e0004 */
[----:B------:R-:W-:Y:S01]  /*3070*/  ISETP.GE.AND P2, PT, R3, 0x21, PT ;  /* 0x000000210300780c */ /* 0x000fe20003f46270 */
[----:B------:R-:W-:Y:S02]  /*3080*/  IMAD R5, R29, c[0x0][0x214], R5 ;  /* 0x000085001d057a24 */ /* 0x000fe400078e0205 */
[----:B-1----:R-:W-:Y:S01]  /*3090*/  IMAD.IADD R7, R11, 0x1, R9 ;  /* 0x000000010b077824 */ /* 0x002fe200078e0209 */
[----:B------:R-:W-:Y:S01]  /*30a0*/  @!P1 LEA.HI.X R9, R0, R15, R19, 0x1, P0 ;  /* 0x0000000f00099211 */ /* 0x000fe200000f0c13 */
[----:B------:R-:W-:Y:S02]  /*30b0*/  IMAD.MOV.U32 R6, RZ, RZ, R10 ;  /* 0x000000ffff067224 */ /* 0x000fe400078e000a */
[----:B------:R-:W-:Y:S02]  /*30c0*/  IMAD R11, R17, c[0x0][0x1e0], RZ ;  /* 0x00007800110b7a24 */ /* 0x000fe400078e02ff */
[----:B------:R1:W-:Y:S01]  /*30d0*/  @!P1 LDGSTS.E.BYPASS.LTC128B.128 [R118+0xb080], [R8.64], !P3 ;  /* 0x0b08000008769fae */ /* 0x0003e2000d901d46 */
[----:B------:R-:W-:Y:S01]  /*30e0*/  IMAD.WIDE.U32 R6, R29, c[0x0][0x1e8], R6 ;  /* 0x00007a001d067a25 */ /* 0x000fe200078e0006 */
[----:B------:R-:W-:-:S03]  /*30f0*/  ISETP.GE.AND P3, PT, R3, 0x1, PT ;  /* 0x000000010300780c */ /* 0x000fc60003f66270 */
[----:B------:R-:W-:Y:S02]  /*3100*/  IMAD R7, R29, c[0x0][0x1ec], R7 ;  /* 0x00007b001d077a24 */ /* 0x000fe400078e0207 */
[----:B------:R-:W-:Y:S02]  /*3110*/  IMAD R3, R20, c[0x0][0x1f0], RZ ;  /* 0x00007c0014037a24 */ /* 0x000fe400078e02ff */
[----:B------:R-:W-:-:S04]  /*3120*/  IMAD.WIDE.U32 R80, R21, c[0x0][0x1f0], R6 ;  /* 0x00007c0015507a25 */ /* 0x000fc800078e0006 */
[C---:B------:R-:W-:Y:S01]  /*3130*/  IMAD R6, R21.reuse, c[0x0][0x1f4], R3 ;  /* 0x00007d0015067a24 */ /* 0x040fe200078e0203 */
[----:B------:R-:W-:Y:S01]  /*3140*/  STL.64 [R1+0x50], R80 ;  /* 0x0000505001007387 */ /* 0x000fe20000100a00 */
[----:B------:R-:W-:-:S04]  /*3150*/  IMAD.WIDE.U32 R28, R21, c[0x0][0x218], R4 ;  /* 0x00008600151c7a25 */ /* 0x000fc800078e0004 */
[----:B------:R-:W-:Y:S02]  /*3160*/  IMAD.IADD R79, R81, 0x1, R6 ;  /* 0x00000001514f7824 */ /* 0x000fe400078e0206 */
[----:B------:R-:W-:Y:S02]  /*3170*/  IMAD.MOV.U32 R78, RZ, RZ, R80 ;  /* 0x000000ffff4e7224 */ /* 0x000fe400078e0050 */
[----:B------:R-:W-:Y:S02]  /*3180*/  IMAD R11, R77, c[0x0][0x1e4], R11 ;  /* 0x000079004d0b7a24 */ /* 0x000fe400078e020b */
[----:B------:R-:W-:Y:S01]  /*3190*/  IMAD.WIDE.U32 R6, R12, 0x30, R78 ;  /* 0x000000300c067825 */ /* 0x000fe200078e004e */
[----:B------:R-:W-:Y:S01]  /*31a0*/  STL.64 [R1+0x40], R78 ;  /* 0x0000404e01007387 */ /* 0x000fe20000100a00 */
[-C--:B-1----:R-:W-:Y:S02]  /*31b0*/  @!P1 LEA R8, P0, R25, R16.reuse, 0x1 ;  /* 0x0000001019089211 */ /* 0x082fe400078008ff */
[----:B------:R-:W-:Y:S01]  /*31c0*/  IMAD.IADD R3, R13, 0x1, R11 ;  /* 0x000000010d037824 */ /* 0x000fe200078e020b */
[----:B------:R-:W-:Y:S01]  /*31d0*/  STL.64 [R1+0x58], R28 ;  /* 0x0000581c01007387 */ /* 0x000fe20000100a00 */
[----:B------:R-:W-:Y:S01]  /*31e0*/  @!P1 LEA.HI.X R9, R25, R15, R22, 0x1, P0 ;  /* 0x0000000f19099211 */ /* 0x000fe200000f0c16 */
[----:B------:R-:W-:Y:S01]  /*31f0*/  IMAD.MOV.U32 R22, RZ, RZ, R28 ;  /* 0x000000ffff167224 */ /* 0x000fe200078e001c */
[----:B------:R-:W-:Y:S01]  /*3200*/  @!P1 LEA R10, P0, R24, R16, 0x1 ;  /* 0x00000010180a9211 */ /* 0x000fe200078008ff */
[----:B------:R-:W-:-:S02]  /*3210*/  IMAD R12, R17, c[0x0][0x208], RZ ;  /* 0x00008200110c7a24 */ /* 0x000fc400078e02ff */
[----:B------:R1:W-:Y:S01]  /*3220*/  @!P1 LDGSTS.E.BYPASS.LTC128B.128 [R118+0xf080], [R8.64], !P5 ;  /* 0x0f08000008769fae */ /* 0x0003e2000e901d46 */
[----:B------:R-:W-:Y:S01]  /*3230*/  @!P1 LEA.HI.X R11, R24, R15, R26, 0x1, P0 ;  /* 0x0000000f180b9211 */ /* 0x000fe200000f0c1a */
[----:B------:R-:W-:Y:S01]  /*3240*/  IMAD R3, R3, 0x30, RZ ;  /* 0x0000003003037824 */ /* 0x000fe200078e02ff */
[----:B------:R-:W-:Y:S01]  /*3250*/  @P3 LEA R4, P0, R6, c[0x0][0x1c8], 0x1 ;  /* 0x0000720006043a11 */ /* 0x000fe200078008ff */
[----:B------:R-:W-:Y:S02]  /*3260*/  IMAD.MOV.U32 R13, RZ, RZ, 0x20 ;  /* 0x00000020ff0d7424 */ /* 0x000fe400078e00ff */
[----:B------:R-:W-:Y:S01]  /*3270*/  IMAD.IADD R3, R7, 0x1, R3 ;  /* 0x0000000107037824 */ /* 0x000fe200078e0203 */
[----:B------:R2:W-:Y:S01]  /*3280*/  @!P1 LDGSTS.E.BYPASS.LTC128B.128 [R118+0x13080], [R10.64], !P6 ;  /* 0x130800000a769fae */ /* 0x0005e2000f101d46 */
[----:B------:R-:W-:-:S04]  /*3290*/  IMAD.WIDE.U32 R18, R13, c[0x0][0x1e0], RZ ;  /* 0x000078000d127a25 */ /* 0x000fc800078e00ff */
[----:B------:R-:W-:Y:S02]  /*32a0*/  IMAD R12, R77, c[0x0][0x20c], R12 ;  /* 0x000083004d0c7a24 */ /* 0x000fe400078e020c */
[----:B-1----:R-:W-:Y:S01]  /*32b0*/  IMAD R8, R20, c[0x0][0x218], RZ ;  /* 0x0000860014087a24 */ /* 0x002fe200078e02ff */
[----:B------:R-:W-:Y:S01]  /*32c0*/  LOP3.LUT R123, R123, 0xfffffbff, RZ, 0xc0, !PT ;  /* 0xfffffbff7b7b7812 */ /* 0x000fe200078ec0ff */
[----:B------:R-:W-:Y:S01]  /*32d0*/  IMAD R13, R13, c[0x0][0x1e4], RZ ;  /* 0x000079000d0d7a24 */ /* 0x000fe200078e02ff */
[----:B------:R-:W-:Y:S01]  /*32e0*/  ISETP.GE.AND P4, PT, R2, c[0x0][0x1d4], PT ;  /* 0x0000750002007a0c */ /* 0x000fe20003f86270 */
[----:B------:R-:W-:Y:S01]  /*32f0*/  IMAD R5, R21, c[0x0][0x21c], R8 ;  /* 0x0000870015057a24 */ /* 0x000fe200078e0208 */
[----:B------:R-:W-:Y:S01]  /*3300*/  ISETP.GE.AND P1, PT, R0, c[0x0][0x1d4], PT ;  /* 0x0000750000007a0c */ /* 0x000fe20003f26270 */
[----:B------:R-:W-:Y:S01]  /*3310*/  IMAD.WIDE.U32 R8, R77, c[0x0][0x208], RZ ;  /* 0x000082004d087a25 */ /* 0x000fe200078e00ff */
[----:B------:R-:W-:Y:S01]  /*3320*/  ISETP.GE.AND P6, PT, R25, c[0x0][0x1d4], PT ;  /* 0x0000750019007a0c */ /* 0x000fe20003fc6270 */
[----:B------:R-:W0:Y:S02]  /*3330*/  LDGDEPBAR ;  /* 0x00000000000079af */ /* 0x000e240000000000 */
[----:B------:R-:W-:Y:S01]  /*3340*/  IMAD.IADD R23, R29, 0x1, R5 ;  /* 0x000000011d177824 */ /* 0x000fe200078e0205 */
[----:B------:R-:W-:-:S02]  /*3350*/  @P3 LEA.HI.X R5, R6, c[0x0][0x1cc], R3, 0x1, P0 ;  /* 0x0000730006053a11 */ /* 0x000fc400000f0c03 */
[----:B------:R-:W-:Y:S01]  /*3360*/  @P2 IADD3 R7, P0, R6, R18, RZ ;  /* 0x0000001206072210 */ /* 0x000fe20007f1e0ff */
[----:B------:R-:W-:Y:S01]  /*3370*/  IMAD.IADD R6, R9, 0x1, R12 ;  /* 0x0000000109067824 */ /* 0x000fe200078e020c */
[----:B------:R1:W-:Y:S01]  /*3380*/  STL.64 [R1+0x48], R22 ;  /* 0x0000481601007387 */ /* 0x0003e20000100a00 */
[----:B------:R-:W-:-:S03]  /*3390*/  IMAD.WIDE.U32 R8, R8, 0x30, R22 ;  /* 0x0000003008087825 */ /* 0x000fc600078e0016 */
[----:B------:R-:W3:Y:S04]  /*33a0*/  LDL R17, [R1+0x8] ;  /* 0x0000080001117983 */ /* 0x000ee80000100800 */
[----:B------:R-:W4:Y:S04]  /*33b0*/  LDL R16, [R1+0x10] ;  /* 0x0000100001107983 */ /* 0x000f280000100800 */
[----:B------:R-:W5:Y:S01]  /*33c0*/  LDL R15, [R1+0xc] ;  /* 0x00000c00010f7983 */ /* 0x000f620000100800 */
[----:B------:R-:W-:Y:S01]  /*33d0*/  @P2 IADD3.X R12, R3, R19, R13, P0, !PT ;  /* 0x00000013030c2210 */ /* 0x000fe200007fe40d */
[----:B------:R-:W-:Y:S01]  /*33e0*/  IMAD R3, R6, 0x30, RZ ;  /* 0x0000003006037824 */ /* 0x000fe200078e02ff */
[----:B------:R-:W-:Y:S01]  /*33f0*/  @P2 LEA R6, P0, R7, c[0x0][0x1c8], 0x1 ;  /* 0x0000720007062a11 */ /* 0x000fe200078008ff */
[----:B------:R2:W-:Y:S01]  /*3400*/  @P3 LDGSTS.E.BYPASS.LTC128B.128 [R118+0x14080], [R4.64], !P4 ;  /* 0x1408000004763fae */ /* 0x0005e2000e101d46 */
[----:B------:R-:W-:Y:S01]  /*3410*/  SEL R2, RZ, 0xffffffff, P1 ;  /* 0xffffffffff027807 */ /* 0x000fe20000800000 */
[----:B------:R-:W-:Y:S01]  /*3420*/  IMAD.IADD R3, R9, 0x1, R3 ;  /* 0x0000000109037824 */ /* 0x000fe200078e0203 */
[----:B------:R-:W-:Y:S01]  /*3430*/  @P2 LEA.HI.X R7, R7, c[0x0][0x1cc], R12, 0x1, P0 ;  /* 0x0000730007072a11 */ /* 0x000fe200000f0c0c */
[----:B------:R2:W-:Y:S01]  /*3440*/  @P3 LDGSTS.E.BYPASS.LTC128B.128 [R118+0x15880], [R4.64+0x80], !P1 ;  /* 0x1588008004763fae */ /* 0x0005e2000c901d46 */
[----:B------:R-:W-:Y:S01]  /*3450*/  LEA R12, P0, R8, c[0x0][0x1f8], 0x1 ;  /* 0x00007e00080c7a11 */ /* 0x000fe200078008ff */
[----:B------:R-:W-:Y:S01]  /*3460*/  IMAD.SHL.U32 R2, R2, 0x2, RZ ;  /* 0x0000000202027824 */ /* 0x000fe200078e00ff */
[----:B------:R-:W-:Y:S01]  /*3470*/  IADD3 R242, R135, 0x20, RZ ;  /* 0x0000002087f27810 */ /* 0x000fe20007ffe0ff */
[----:B------:R2:W-:Y:S01]  /*3480*/  @P3 LDGSTS.E.BYPASS.LTC128B.128 [R118+0x17080], [R4.64+0x100], !P6 ;  /* 0x1708010004763fae */ /* 0x0005e2000f101d46 */
[----:B------:R-:W-:Y:S01]  /*3490*/  LEA.HI.X R13, R8, c[0x0][0x1fc], R3, 0x1, P0 ;  /* 0x00007f00080d7a11 */ /* 0x000fe200000f0c03 */
[----:B------:R-:W-:Y:S01]  /*34a0*/  IMAD.MOV.U32 R0, RZ, RZ, 0x40 ;  /* 0x00000040ff007424 */ /* 0x000fe200078e00ff */
[----:B------:R-:W-:Y:S01]  /*34b0*/  BSSY B0, `(.L_x_409) ;  /* 0x000014d000007945 */ /* 0x000fe20003800000 */
[----:B-1----:R-:W1:Y:S04]  /*34c0*/  S2R R22, SR_TID.X ;  /* 0x0000000000167919 */ /* 0x002e680000002100 */
[----:B------:R-:W2:Y:S01]  /*34d0*/  S2R R21, SR_TID.X ;  /* 0x0000000000157919 */ /* 0x000ea20000002100 */
[----:B-1----:R-:W-:-:S02]  /*34e0*/  ISETP.GT.AND P5, PT, R22, 0x7f, PT ;  /* 0x0000007f1600780c */ /* 0x002fc40003fa4270 */
[----:B--2---:R-:W-:-:S04]  /*34f0*/  SHF.R.S32.HI R20, RZ, 0x1f, R21 ;  /* 0x0000001fff147819 */ /* 0x004fc80000011415 */
[----:B------:R-:W-:-:S04]  /*3500*/  LEA.HI R20, R20, R21, RZ, 0x5 ;  /* 0x0000001514147211 */ /* 0x000fc800078f28ff */
[----:B------:R-:W-:-:S03]  /*3510*/  SHF.R.S32.HI R20, RZ, 0x5, R20 ;  /* 0x00000005ff147819 */ /* 0x000fc60000011414 */
[----:B------:R-:W-:Y:S01]  /*3520*/  @!P5 IMAD.MOV.U32 R3, RZ, RZ, c[0x0][0x208] ;  /* 0x00008200ff03d624 */ /* 0x000fe200078e00ff */
[----:B------:R-:W-:Y:S01]  /*3530*/  @P5 LOP3.LUT R123, R123, 0x400, RZ, 0xfc, !PT ;  /* 0x000004007b7b5812 */ /* 0x000fe200078efcff */
[----:B------:R-:W-:Y:S02]  /*3540*/  @!P5 IMAD.MOV.U32 R8, RZ, RZ, c[0x0][0x20c] ;  /* 0x00008300ff08d624 */ /* 0x000fe400078e00ff */
[----:B------:R-:W-:Y:S01]  /*3550*/  IMAD R20, R20, 0x800, R238 ;  /* 0x0000080014147824 */ /* 0x000fe200078e02ee */
[----:B------:R-:W-:Y:S02]  /*3560*/  @!P5 LEA R10, P0, R3, R12, 0x6 ;  /* 0x0000000c030ad211 */ /* 0x000fe400078030ff */
[----:B------:R-:W-:Y:S02]  /*3570*/  LOP3.LUT R123, R123, 0xfffffdff, RZ, 0xc0, !PT ;  /* 0xfffffdff7b7b7812 */ /* 0x000fe400078ec0ff */
[----:B------:R-:W-:Y:S02]  /*3580*/  @!P5 LEA.HI.X R11, R3, R13, R8, 0x6, P0 ;  /* 0x0000000d030bd211 */ /* 0x000fe400000f3408 */
[----:B------:R-:W-:-:S02]  /*3590*/  ISETP.GE.AND P5, PT, R24, c[0x0][0x1d4], PT ;  /* 0x0000750018007a0c */ /* 0x000fc40003fa6270 */
[----:B------:R-:W-:Y:S02]  /*35a0*/  LOP3.LUT P0, RZ, R27, 0x2, RZ, 0xc0, !PT ;  /* 0x000000021bff7812 */ /* 0x000fe4000780c0ff */
[----:B------:R-:W-:Y:S02]  /*35b0*/  SEL R3, RZ, 0x1, P4 ;  /* 0x00000001ff037807 */ /* 0x000fe40002000000 */
[----:B------:R-:W-:-:S04]  /*35c0*/  @P4 LOP3.LUT R123, R123, 0x200, RZ, 0xfc, !PT ;  /* 0x000002007b7b4812 */ /* 0x000fc800078efcff */
[----:B------:R-:W-:-:S03]  /*35d0*/  LOP3.LUT R123, R123, 0xfffffeff, RZ, 0xc0, !PT ;  /* 0xfffffeff7b7b7812 */ /* 0x000fc600078ec0ff */
[----:B------:R1:W-:Y:S01]  /*35e0*/  @P3 LDGSTS.E.BYPASS.LTC128B.128 [R118+0x18880], [R4.64+0x180], !P5 ;  /* 0x1888018004763fae */ /* 0x0003e2000e901d46 */
[----:B------:R-:W-:Y:S02]  /*35f0*/  @P1 LOP3.LUT R123, R123, 0x100, RZ, 0xfc, !PT ;  /* 0x000001007b7b1812 */ /* 0x000fe400078efcff */
[----:B------:R-:W-:Y:S01]  /*3600*/  @P0 IADD3 R242, R135, -0x20, RZ ;  /* 0xffffffe087f20810 */ /* 0x000fe20007ffe0ff */
[----:B------:R2:W-:Y:S01]  /*3610*/  @P2 LDGSTS.E.BYPASS.LTC128B.128 [R118+0x15080], [R6.64], !P4 ;  /* 0x1508000006762fae */ /* 0x0005e2000e101d46 */
[----:B------:R-:W-:Y:S02]  /*3620*/  LOP3.LUT P0, RZ, R27, 0x4, RZ, 0xc0, !PT ;  /* 0x000000041bff7812 */ /* 0x000fe4000780c0ff */
[----:B------:R-:W-:Y:S01]  /*3630*/  LOP3.LUT R123, R123, 0xffffff7f, RZ, 0xc0, !PT ;  /* 0xffffff7f7b7b7812 */ /* 0x000fe200078ec0ff */
[----:B------:R2:W-:Y:S01]  /*3640*/  @P2 LDGSTS.E.BYPASS.LTC128B.128 [R118+0x16880], [R6.64+0x80], !P1 ;  /* 0x1688008006762fae */ /* 0x0005e2000c901d46 */
[----:B------:R-:W-:Y:S02]  /*3650*/  SEL R0, R0, 0xffffffc0, !P0 ;  /* 0xffffffc000007807 */ /* 0x000fe40004000000 */
[----:B------:R-:W-:Y:S01]  /*3660*/  @P6 LOP3.LUT R123, R123, 0x80, RZ, 0xfc, !PT ;  /* 0x000000807b7b6812 */ /* 0x000fe200078efcff */
[----:B------:R2:W-:Y:S01]  /*3670*/  @P2 LDGSTS.E.BYPASS.LTC128B.128 [R118+0x18080], [R6.64+0x100], !P6 ;  /* 0x1808010006762fae */ /* 0x0005e2000f101d46 */
[C---:B------:R-:W-:Y:S01]  /*3680*/  IADD3 R252, R242.reuse, 0x800, RZ ;  /* 0x00000800f2fc7810 */ /* 0x040fe20007ffe0ff */
[--C-:B------:R-:W-:Y:S01]  /*3690*/  IMAD.IADD R237, R135, 0x1, R0.reuse ;  /* 0x0000000187ed7824 */ /* 0x100fe200078e0200 */
[----:B------:R-:W-:Y:S01]  /*36a0*/  LOP3.LUT R123, R123, 0xffffffbf, RZ, 0xc0, !PT ;  /* 0xffffffbf7b7b7812 */ /* 0x000fe200078ec0ff */
[----:B------:R2:W-:Y:S01]  /*36b0*/  @P2 LDGSTS.E.BYPASS.LTC128B.128 [R118+0x19880], [R6.64+0x180], !P5 ;  /* 0x1988018006762fae */ /* 0x0005e2000e901d46 */
[C---:B------:R-:W-:Y:S01]  /*36c0*/  IMAD.IADD R236, R242.reuse, 0x1, R0 ;  /* 0x00000001f2ec7824 */ /* 0x040fe200078e0200 */
[----:B------:R-:W-:-:S02]  /*36d0*/  IADD3 R251, R242, 0x4800, RZ ;  /* 0x00004800f2fb7810 */ /* 0x000fc40007ffe0ff */
[----:B------:R-:W0:Y:S01]  /*36e0*/  LDGDEPBAR ;  /* 0x00000000000079af */ /* 0x000e220000000000 */
[----:B------:R-:W-:Y:S02]  /*36f0*/  @P5 LOP3.LUT R123, R123, 0x40, RZ, 0xfc, !PT ;  /* 0x000000407b7b5812 */ /* 0x000fe400078efcff */
[C---:B------:R-:W-:Y:S02]  /*3700*/  IADD3 R250, R242.reuse, 0x5800, RZ ;  /* 0x00005800f2fa7810 */ /* 0x040fe40007ffe0ff */
[----:B------:R-:W-:Y:S01]  /*3710*/  IADD3 R249, R242, 0x5000, RZ ;  /* 0x00005000f2f97810 */ /* 0x000fe20007ffe0ff */
[----:B------:R-:W-:Y:S01]  /*3720*/  STL [R1+0x14], R123 ;  /* 0x0000147b01007387 */ /* 0x000fe20000100800 */
[----:B-1----:R-:W-:Y:S02]  /*3730*/  LOP3.LUT R4, R2, 0x2, R3, 0xe2, !PT ;  /* 0x0000000202047812 */ /* 0x002fe400078ee203 */
[----:B------:R-:W-:Y:S02]  /*3740*/  SEL R3, RZ, 0x4, P6 ;  /* 0x00000004ff037807 */ /* 0x000fe40003000000 */
[----:B------:R-:W-:-:S02]  /*3750*/  SEL R2, RZ, 0x8, P5 ;  /* 0x00000008ff027807 */ /* 0x000fc40002800000 */
[----:B------:R-:W-:Y:S02]  /*3760*/  IADD3 R248, R242, 0x3000, RZ ;  /* 0x00003000f2f87810 */ /* 0x000fe40007ffe0ff */
[----:B------:R-:W-:Y:S02]  /*3770*/  LOP3.LUT R3, R2, R4, R3, 0xfe, !PT ;  /* 0x0000000402037212 */ /* 0x000fe400078efe03 */
[----:B------:R-:W-:Y:S02]  /*3780*/  IADD3 R2, R14, R122, -R119 ;  /* 0x0000007a0e027210 */ /* 0x000fe40007ffe877 */
[C---:B------:R-:W-:Y:S02]  /*3790*/  LOP3.LUT P3, RZ, R3.reuse, 0x1, RZ, 0xc0, !PT ;  /* 0x0000000103ff7812 */ /* 0x040fe4000786c0ff */
[----:B------:R-:W-:Y:S02]  /*37a0*/  LOP3.LUT P2, RZ, R3, 0x2, RZ, 0xc0, !PT ;  /* 0x0000000203ff7812 */ /* 0x000fe4000784c0ff */
[----:B------:R-:W-:Y:S01]  /*37b0*/  ISETP.LT.OR P0, PT, R2, 0x1, !P3 ;  /* 0x000000010200780c */ /* 0x000fe20005f01670 */
[----:B------:R-:W-:-:S04]  /*37c0*/  DEPBAR.LE SB0, 0x1 ;  /* 0x000080400000791a */ /* 0x000fc80000000000 */
[----:B------:R-:W-:Y:S01]  /*37d0*/  BAR.SYNC.DEFER_BLOCKING 0x0 ;  /* 0x0000000000007b1d */ /* 0x000fe20000010000 */
[----:B------:R-:W-:Y:S02]  /*37e0*/  LOP3.LUT P1, RZ, R3, 0x4, RZ, 0xc0, !PT ;  /* 0x0000000403ff7812 */ /* 0x000fe4000782c0ff */
[C---:B------:R-:W-:Y:S02]  /*37f0*/  IADD3 R247, R242.reuse, 0x4000, RZ ;  /* 0x00004000f2f77810 */ /* 0x040fe40007ffe0ff */
[C---:B------:R-:W-:Y:S02]  /*3800*/  IADD3 R246, R242.reuse, 0x3800, RZ ;  /* 0x00003800f2f67810 */ /* 0x040fe40007ffe0ff */
[C---:B------:R-:W-:Y:S02]  /*3810*/  IADD3 R245, R242.reuse, 0x1800, RZ ;  /* 0x00001800f2f57810 */ /* 0x040fe40007ffe0ff */
[C---:B------:R-:W-:Y:S02]  /*3820*/  IADD3 R244, R242.reuse, 0x2800, RZ ;  /* 0x00002800f2f47810 */ /* 0x040fe40007ffe0ff */
[----:B------:R-:W-:Y:S01]  /*3830*/  IADD3 R243, R242, 0x2000, RZ ;  /* 0x00002000f2f37810 */ /* 0x000fe20007ffe0ff */
[----:B------:R-:W-:Y:S04]  /*3840*/  LDSM.16.M88.4 R160, [R20] ;  /* 0x0000000014a0783b */ /* 0x000fe80000000200 */
[----:B------:R-:W-:Y:S04]  /*3850*/  LDSM.16.M88.4 R188, [R20+0x4000] ;  /* 0x0040000014bc783b */ /* 0x000fe80000000200 */
[----:B------:R-:W-:Y:S04]  /*3860*/  LDSM.16.M88.4 R204, [R20+0x8000] ;  /* 0x0080000014cc783b */ /* 0x000fe80000000200 */
[----:B------:R-:W-:Y:S04]  /*3870*/  LDSM.16.M88.4 R220, [R20+0xc000] ;  /* 0x00c0000014dc783b */ /* 0x000fe80000000200 */
[----:B---3--:R-:W-:Y:S04]  /*3880*/  LDSM.16.M88.4 R164, [R17] ;  /* 0x0000000011a4783b */ /* 0x008fe80000000200 */
[----:B----4-:R-:W-:Y:S04]  /*3890*/  LDSM.16.M88.4 R180, [R16] ;  /* 0x0000000010b4783b */ /* 0x010fe80000000200 */
[----:B-----5:R-:W-:Y:S04]  /*38a0*/  LDSM.16.M88.4 R184, [R15] ;  /* 0x000000000fb8783b */ /* 0x020fe80000000200 */
        /* <DEDUP_REMOVED lines=12> */
[----:B------:R-:W2:Y:S04]  /*3970*/  LDSM.16.M88.4 R16, [R135] ;  /* 0x000000008710783b */ /* 0x000ea80000000200 */
[----:B------:R-:W-:Y:S04]  /*3980*/  LDSM.16.M88.4 R28, [R135+0x800] ;  /* 0x00080000871c783b */ /* 0x000fe80000000200 */
[----:B------:R-:W-:Y:S04]  /*3990*/  LDSM.16.M88.4 R32, [R135+0x1000] ;  /* 0x001000008720783b */ /* 0x000fe80000000200 */
[----:B------:R-:W1:Y:S04]  /*39a0*/  LDSM.16.M88.4 R24, [R242] ;  /* 0x00000000f218783b */ /* 0x000e680000000200 */
[----:B------:R-:W3:Y:S04]  /*39b0*/  LDSM.16.M88.4 R48, [R242+0x800] ;  /* 0x00080000f230783b */ /* 0x000ee80000000200 */
[----:B------:R-:W4:Y:S04]  /*39c0*/  LDSM.16.M88.4 R56, [R242+0x1000] ;  /* 0x00100000f238783b */ /* 0x000f280000000200 */
[----:B------:R-:W-:Y:S01]  /*39d0*/  @!PT LDS RZ, [RZ] ;  /* 0x00000000fffff984 */ /* 0x000fe20000000800 */
[----:B------:R-:W-:Y:S01]  /*39e0*/  @!PT LDS RZ, [RZ] ;  /* 0x00000000fffff984 */ /* 0x000fe20000000800 */
[----:B------:R-:W-:Y:S01]  /*39f0*/  @!PT LDS RZ, [RZ] ;  /* 0x00000000fffff984 */ /* 0x000fe20000000800 */
[----:B------:R5:W-:Y:S01]  /*3a00*/  LDGSTS.E.BYPASS.LTC128B.128 [R118+0x4080], [R12.64], !P0 ;  /* 0x040800000c767fae */ /* 0x000be2000c101d46 */
[----:B------:R-:W-:-:S13]  /*3a10*/  ISETP.LT.OR P0, PT, R2, 0x1, !P2 ;  /* 0x000000010200780c */ /* 0x000fda0005701670 */
[----:B------:R5:W-:Y:S01]  /*3a20*/  LDGSTS.E.BYPASS.LTC128B.128 [R118+0x5880], [R12.64+0x80], !P0 ;  /* 0x058800800c767fae */ /* 0x000be2000c101d46 */
[----:B------:R-:W-:Y:S01]  /*3a30*/  ISETP.LT.OR P0, PT, R2, 0x1, !P1 ;  /* 0x000000010200780c */ /* 0x000fe20004f01670 */
[C---:B--2---:R-:W-:Y:S08]  /*3a40*/  HMMA.16816.F32 R4, R160.reuse, R16, RZ ;  /* 0x00000010a004723c */ /* 0x044ff000000018ff */
[----:B------:R-:W-:Y:S04]  /*3a50*/  HMMA.16816.F32 R16, R160, R18, RZ ;  /* 0x00000012a010723c */ /* 0x000fe800000018ff */
[----:B------:R5:W-:Y:S01]  /*3a60*/  LDGSTS.E.BYPASS.LTC128B.128 [R118+0x7080], [R12.64+0x100], !P0 ;  /* 0x070801000c767fae */ /* 0x000be2000c101d46 */
[----:B------:R-:W-:-:S04]  /*3a70*/  LOP3.LUT P0, RZ, R3, 0x8, RZ, 0xc0, !PT ;  /* 0x0000000803ff7812 */ /* 0x000fc8000780c0ff */
[----:B------:R-:W-:-:S07]  /*3a80*/  ISETP.LT.OR P4, PT, R2, 0x1, !P0 ;  /* 0x000000010200780c */ /* 0x000fce0004781670 */
[C---:B-1----:R-:W-:Y:S06]  /*3a90*/  HMMA.16816.F32 R44, R164.reuse, R24, R4 ;  /* 0x00000018a42c723c */ /* 0x042fec0000001804 */
[----:B------:R5:W-:Y:S01]  /*3aa0*/  LDGSTS.E.BYPASS.LTC128B.128 [R118+0x8880], [R12.64+0x180], !P4 ;  /* 0x088801800c767fae */ /* 0x000be2000e101d46 */
[----:B------:R-:W-:Y:S01]  /*3ab0*/  ISETP.GT.AND P4, PT, R22, 0x7f, PT ;  /* 0x0000007f1600780c */ /* 0x000fe20003f84270 */
[----:B------:R-:W-:Y:S08]  /*3ac0*/  HMMA.16816.F32 R40, R164, R26, R16 ;  /* 0x0000001aa428723c */ /* 0x000ff00000001810 */
[----:B------:R-:W-:Y:S04]  /*3ad0*/  HMMA.16816.F32 R20, R160, R28, RZ ;  /* 0x0000001ca014723c */ /* 0x000fe800000018ff */
[----:B------:R-:W-:-:S02]  /*3ae0*/  @!P4 ISETP.LT.OR P3, PT, R2, 0x21, !P3 ;  /* 0x000000210200c80c */ /* 0x000fc40005f61670 */
[C---:B------:R-:W-:Y:S02]  /*3af0*/  @!P4 ISETP.LT.OR P2, PT, R2.reuse, 0x21, !P2 ;  /* 0x000000210200c80c */ /* 0x040fe40005741670 */
[C---:B------:R-:W-:Y:S01]  /*3b00*/  @!P4 ISETP.LT.OR P1, PT, R2.reuse, 0x21, !P1 ;  /* 0x000000210200c80c */ /* 0x040fe20004f21670 */
[----:B------:R-:W-:Y:S01]  /*3b10*/  HMMA.16816.F32 R4, R160, R30, RZ ;  /* 0x0000001ea004723c */ /* 0x000fe200000018ff */
[----:B------:R-:W-:-:S07]  /*3b20*/  @!P4 ISETP.LT.OR P0, PT, R2, 0x21, !P0 ;  /* 0x000000210200c80c */ /* 0x000fce0004701670 */
[----:B------:R1:W-:Y:S01]  /*3b30*/  @!P4 LDGSTS.E.BYPASS.LTC128B.128 [R118+0x5080], [R10.64], !P3 ;  /* 0x050800000a76cfae */ /* 0x0003e2000d901d46 */
[C---:B------:R-:W-:Y:S03]  /*3b40*/  HMMA.16816.F32 R16, R160.reuse, R32, RZ ;  /* 0x00000020a010723c */ /* 0x040fe600000018ff */
[----:B------:R1:W-:Y:S04]  /*3b50*/  @!P4 LDGSTS.E.BYPASS.LTC128B.128 [R118+0x6880], [R10.64+0x80], !P2 ;  /* 0x068800800a76cfae */ /* 0x0003e8000d101d46 */
[----:B------:R1:W-:Y:S01]  /*3b60*/  @!P4 LDGSTS.E.BYPASS.LTC128B.128 [R118+0x8080], [R10.64+0x100], !P1 ;  /* 0x080801000a76cfae */ /* 0x0003e2000c901d46 */
[----:B------:R-:W-:Y:S03]  /*3b70*/  HMMA.16816.F32 R24, R160, R34, RZ ;  /* 0x00000022a018723c */ /* 0x000fe600000018ff */
[----:B------:R1:W-:Y:S01]  /*3b80*/  @!P4 LDGSTS.E.BYPASS.LTC128B.128 [R118+0x9880], [R10.64+0x180], !P0 ;  /* 0x098801800a76cfae */ /* 0x0003e2000c101d46 */
[----:B------:R-:W-:-:S03]  /*3b90*/  ISETP.GT.AND P0, PT, R77, R126, PT ;  /* 0x0000007e4d00720c */ /* 0x000fc60003f04270 */
[----:B------:R-:W2:Y:S01]  /*3ba0*/  LDSM.16.M88.4 R36, [R237] ;  /* 0x00000000ed24783b */ /* 0x000ea20000000200 */
[C---:B---3--:R-:W-:Y:S03]  /*3bb0*/  HMMA.16816.F32 R4, R164.reuse, R50, R4 ;  /* 0x00000032a404723c */ /* 0x048fe60000001804 */
[----:B------:R-:W3:Y:S04]  /*3bc0*/  LDSM.16.M88.4 R52, [R237+0x800] ;  /* 0x00080000ed34783b */ /* 0x000ee80000000200 */
[----:B------:R-:W3:Y:S04]  /*3bd0*/  LDSM.16.M88.4 R32, [R237+0x1000] ;  /* 0x00100000ed20783b */ /* 0x000ee80000000200 */
[----:B------:R-:W3:Y:S04]  /*3be0*/  LDSM.16.M88.4 R60, [R236] ;  /* 0x00000000ec3c783b */ /* 0x000ee80000000200 */
[----:B------:R-:W3:Y:S01]  /*3bf0*/  LDSM.16.M88.4 R68, [R236+0x800] ;  /* 0x00080000ec44783b */ /* 0x000ee20000000200 */
[C---:B----4-:R-:W-:Y:S03]  /*3c00*/  HMMA.16816.F32 R24, R164.reuse, R58, R24 ;  /* 0x0000003aa418723c */ /* 0x050fe60000001818 */
[----:B------:R-:W-:Y:S04]  /*3c10*/  LDSM.16.M88.4 R64, [R135+0x2000] ;  /* 0x002000008740783b */ /* 0x000fe80000000200 */
[----:B------:R-:W0:Y:S01]  /*3c20*/  LDGDEPBAR ;  /* 0x00000000000079af */ /* 0x000e220000000000 */
[C---:B-1----:R-:W-:Y:S03]  /*3c30*/  HMMA.16816.F32 R8, R164.reuse, R48, R20 ;  /* 0x00000030a408723c */ /* 0x042fe60000001814 */
[----:B------:R-:W-:Y:S05]  /*3c40*/  LDSM.16.M88.4 R48, [R242+0x1800] ;  /* 0x00180000f230783b */ /* 0x000fea0000000200 */
[----:B------:R-:W-:Y:S01]  /*3c50*/  HMMA.16816.F32 R20, R164, R56, R16 ;  /* 0x00000038a414723c */ /* 0x000fe20000001810 */
[----:B------:R-:W1:Y:S04]  /*3c60*/  LDSM.16.M88.4 R16, [R236+0x1000] ;  /* 0x00100000ec10783b */ /* 0x000e680000000200 */
[----:B------:R-:W-:Y:S03]  /*3c70*/  LDSM.16.M88.4 R56, [R242+0x2000] ;  /* 0x00200000f238783b */ /* 0x000fe60000000200 */
[C---:B--2---:R-:W-:Y:S01]  /*3c80*/  HMMA.16816.F32 R28, R180.reuse, R36, R44 ;  /* 0x00000024b41c723c */ /* 0x044fe2000000182c */
[----:B------:R-:W2:Y:S07]  /*3c90*/  LDSM.16.M88.4 R44, [R135+0x1800] ;  /* 0x00180000872c783b */ /* 0x000eae0000000200 */
[C---:B------:R-:W-:Y:S01]  /*3ca0*/  HMMA.16816.F32 R36, R180.reuse, R38, R40 ;  /* 0x00000026b424723c */ /* 0x040fe20000001828 */
[----:B------:R-:W4:Y:S07]  /*3cb0*/  LDSM.16.M88.4 R40, [R135+0x2800] ;  /* 0x002800008728783b */ /* 0x000f2e0000000200 */
[C---:B---3--:R-:W-:Y:S08]  /*3cc0*/  HMMA.16816.F32 R8, R180.reuse, R52, R8 ;  /* 0x00000034b408723c */ /* 0x048ff00000001808 */
[C---:B------:R-:W-:Y:S01]  /*3cd0*/  HMMA.16816.F32 R4, R180.reuse, R54, R4 ;  /* 0x00000036b404723c */ /* 0x040fe20000001804 */
[----:B------:R-:W-:Y:S07]  /*3ce0*/  LDSM.16.M88.4 R52, [R236+0x1800] ;  /* 0x00180000ec34783b */ /* 0x000fee0000000200 */
[C---:B------:R-:W-:Y:S08]  /*3cf0*/  HMMA.16816.F32 R20, R180.reuse, R32, R20 ;  /* 0x00000020b414723c */ /* 0x040ff00000001814 */
[----:B------:R-:W-:Y:S01]  /*3d00*/  HMMA.16816.F32 R24, R180, R34, R24 ;  /* 0x00000022b418723c */ /* 0x000fe20000001818 */
[----:B------:R-:W3:Y:S07]  /*3d10*/  LDSM.16.M88.4 R32, [R242+0x2800] ;  /* 0x00280000f220783b */ /* 0x000eee0000000200 */
[C---:B------:R-:W-:Y:S08]  /*3d20*/  HMMA.16816.F32 R28, R184.reuse, R60, R28 ;  /* 0x0000003cb81c723c */ /* 0x040ff0000000181c */
[C---:B------:R-:W-:Y:S01]  /*3d30*/  HMMA.16816.F32 R36, R184.reuse, R62, R36 ;  /* 0x0000003eb824723c */ /* 0x040fe20000001824 */
[----:B------:R-:W-:Y:S07]  /*3d40*/  LDSM.16.M88.4 R60, [R135+0x3800] ;  /* 0x00380000873c783b */ /* 0x000fee0000000200 */
[C---:B------:R-:W-:Y:S08]  /*3d50*/  HMMA.16816.F32 R8, R184.reuse, R68, R8 ;  /* 0x00000044b808723c */ /* 0x040ff00000001808 */
[C---:B------:R-:W-:Y:S01]  /*3d60*/  HMMA.16816.F32 R4, R184.reuse, R70, R4 ;  /* 0x00000046b804723c */ /* 0x040fe20000001804 */
[----:B------:R-:W-:Y:S07]  /*3d70*/  LDSM.16.M88.4 R68, [R237+0x2000] ;  /* 0x00200000ed44783b */ /* 0x000fee0000000200 */
[C---:B-1----:R-:W-:Y:S08]  /*3d80*/  HMMA.16816.F32 R20, R184.reuse, R16, R20 ;  /* 0x00000010b814723c */ /* 0x042ff00000001814 */
[----:B------:R-:W-:Y:S08]  /*3d90*/  HMMA.16816.F32 R24, R184, R18, R24 ;  /* 0x00000012b818723c */ /* 0x000ff00000001818 */
[C---:B--2---:R-:W-:Y:S08]  /*3da0*/  HMMA.16816.F32 R28, R188.reuse, R44, R28 ;  /* 0x0000002cbc1c723c */ /* 0x044ff0000000181c */
[C---:B------:R-:W-:Y:S01]  /*3db0*/  HMMA.16816.F32 R36, R188.reuse, R46, R36 ;  /* 0x0000002ebc24723c */ /* 0x040fe20000001824 */
[----:B------:R-:W1:Y:S07]  /*3dc0*/  LDSM.16.M88.4 R44, [R237+0x1800] ;  /* 0x00180000ed2c783b */ /* 0x000e6e0000000200 */
[C---:B------:R-:W-:Y:S08]  /*3dd0*/  HMMA.16816.F32 R16, R188.reuse, R64, R8 ;  /* 0x00000040bc10723c */ /* 0x040ff00000001808 */
[C---:B------:R-:W-:Y:S01]  /*3de0*/  HMMA.16816.F32 R8, R188.reuse, R66, R4 ;  /* 0x00000042bc08723c */ /* 0x040fe20000001804 */
[----:B------:R-:W-:Y:S07]  /*3df0*/  LDSM.16.M88.4 R64, [R236+0x2000] ;  /* 0x00200000ec40783b */ /* 0x000fee0000000200 */
[C---:B----4-:R-:W-:Y:S08]  /*3e00*/  HMMA.16816.F32 R4, R188.reuse, R40, R20 ;  /* 0x00000028bc04723c */ /* 0x050ff00000001814 */
[----:B------:R-:W-:Y:S01]  /*3e10*/  HMMA.16816.F32 R24, R188, R42, R24 ;  /* 0x0000002abc18723c */ /* 0x000fe20000001818 */
[----:B------:R-:W2:Y:S07]  /*3e20*/  LDSM.16.M88.4 R40, [R237+0x2800] ;  /* 0x00280000ed28783b */ /* 0x000eae0000000200 */
[C---:B------:R-:W-:Y:S08]  /*3e30*/  HMMA.16816.F32 R28, R192.reuse, R48, R28 ;  /* 0x00000030c01c723c */ /* 0x040ff0000000181c */
[C---:B------:R-:W-:Y:S01]  /*3e40*/  HMMA.16816.F32 R36, R192.reuse, R50, R36 ;  /* 0x00000032c024723c */ /* 0x040fe20000001824 */
[----:B------:R-:W4:Y:S07]  /*3e50*/  LDSM.16.M88.4 R48, [R135+0x3000] ;  /* 0x003000008730783b */ /* 0x000f2e0000000200 */
[C---:B------:R-:W-:Y:S08]  /*3e60*/  HMMA.16816.F32 R20, R192.reuse, R56, R16 ;  /* 0x00000038c014723c */ /* 0x040ff00000001810 */
[C---:B------:R-:W-:Y:S01]  /*3e70*/  HMMA.16816.F32 R16, R192.reuse, R58, R8 ;  /* 0x0000003ac010723c */ /* 0x040fe20000001808 */
[----:B------:R-:W-:Y:S07]  /*3e80*/  LDSM.16.M88.4 R56, [R242+0x3800] ;  /* 0x00380000f238783b */ /* 0x000fee0000000200 */
[C---:B---3--:R-:W-:Y:S08]  /*3e90*/  HMMA.16816.F32 R8, R192.reuse, R32, R4 ;  /* 0x00000020c008723c */ /* 0x048ff00000001804 */
[----:B------:R-:W-:Y:S08]  /*3ea0*/  HMMA.16816.F32 R4, R192, R34, R24 ;  /* 0x00000022c004723c */ /* 0x000ff00000001818 */
[C---:B-1----:R-:W-:Y:S08]  /*3eb0*/  HMMA.16816.F32 R28, R196.reuse, R44, R28 ;  /* 0x0000002cc41c723c */ /* 0x042ff0000000181c */
[C---:B------:R-:W-:Y:S01]  /*3ec0*/  HMMA.16816.F32 R36, R196.reuse, R46, R36 ;  /* 0x0000002ec424723c */ /* 0x040fe20000001824 */
[----:B------:R-:W1:Y:S07]  /*3ed0*/  LDSM.16.M88.4 R44, [R236+0x2800] ;  /* 0x00280000ec2c783b */ /* 0x000e6e0000000200 */
[C---:B------:R-:W-:Y:S08]  /*3ee0*/  HMMA.16816.F32 R24, R196.reuse, R68, R20 ;  /* 0x00000044c418723c */ /* 0x040ff00000001814 */
[C---:B------:R-:W-:Y:S08]  /*3ef0*/  HMMA.16816.F32 R20, R196.reuse, R70, R16 ;  /* 0x00000046c414723c */ /* 0x040ff00000001810 */
[C---:B--2---:R-:W-:Y:S08]  /*3f00*/  HMMA.16816.F32 R16, R196.reuse, R40, R8 ;  /* 0x00000028c410723c */ /* 0x044ff00000001808 */
[----:B------:R-:W-:Y:S01]  /*3f10*/  HMMA.16816.F32 R8, R196, R42, R4 ;  /* 0x0000002ac408723c */ /* 0x000fe20000001804 */
[----:B------:R-:W-:Y:S07]  /*3f20*/  LDSM.16.M88.4 R40, [R135+0x4000] ;  /* 0x004000008728783b */ /* 0x000fee0000000200 */
[C---:B------:R-:W-:Y:S08]  /*3f30*/  HMMA.16816.F32 R4, R200.reuse, R52, R28 ;  /* 0x00000034c804723c */ /* 0x040ff0000000181c */
[C---:B------:R-:W-:Y:S01]  /*3f40*/  HMMA.16816.F32 R36, R200.reuse, R54, R36 ;  /* 0x00000036c824723c */ /* 0x040fe20000001824 */
[----:B------:R-:W2:Y:S07]  /*3f50*/  LDSM.16.M88.4 R52, [R242+0x3000] ;  /* 0x00300000f234783b */ /* 0x000eae0000000200 */
[----:B------:R-:W-:Y:S08]  /*3f60*/  HMMA.16816.F32 R32, R200, R64, R24 ;  /* 0x00000040c820723c */ /* 0x000ff00000001818 */
[----:B----4-:R-:W-:Y:S08]  /*3f70*/  HMMA.16816.F32 R4, R204, R48, R4 ;  /* 0x00000030cc04723c */ /* 0x010ff00000001804 */
[C---:B-1----:R-:W-:Y:S08]  /*3f80*/  HMMA.16816.F32 R24, R200.reuse, R44, R16 ;  /* 0x0000002cc818723c */ /* 0x042ff00000001810 */
[C---:B------:R-:W-:Y:S01]  /*3f90*/  HMMA.16816.F32 R28, R200.reuse, R66, R20 ;  /* 0x00000042c81c723c */ /* 0x040fe20000001814 */
[----:B------:R-:W-:Y:S07]  /*3fa0*/  LDSM.16.M88.4 R64, [R237+0x4000] ;  /* 0x00400000ed40783b */ /* 0x000fee0000000200 */
[----:B------:R-:W-:Y:S01]  /*3fb0*/  HMMA.16816.F32 R16, R200, R46, R8 ;  /* 0x0000002ec810723c */ /* 0x000fe20000001808 */
[----:B------:R-:W-:Y:S07]  /*3fc0*/  LDSM.16.M88.4 R44, [R242+0x4000] ;  /* 0x00400000f22c783b */ /* 0x000fee0000000200 */
[C---:B------:R-:W-:Y:S01]  /*3fd0*/  HMMA.16816.F32 R8, R204.reuse, R50, R36 ;  /* 0x00000032cc08723c */ /* 0x040fe20000001824 */
[----:B------:R-:W1:Y:S07]  /*3fe0*/  LDSM.16.M88.4 R48, [R237+0x3000] ;  /* 0x00300000ed30783b */ /* 0x000e6e0000000200 */
[----:B------:R-:W-:Y:S08]  /*3ff0*/  HMMA.16816.F32 R20, R204, R60, R32 ;  /* 0x0000003ccc14723c */ /* 0x000ff00000001820 */
[----:B--2---:R-:W-:Y:S08]  /*4000*/  HMMA.16816.F32 R4, R208, R52, R4 ;  /* 0x00000034d004723c */ /* 0x004ff00000001804 */
[C---:B------:R-:W-:Y:S01]  /*4010*/  HMMA.16816.F32 R32, R204.reuse, R62, R28 ;  /* 0x0000003ecc20723c */ /* 0x040fe2000000181c */
[----:B------:R-:W-:Y:S07]  /*4020*/  LDSM.16.M88.4 R60, [R135+0x5800] ;  /* 0x00580000873c783b */ /* 0x000fee0000000200 */
[C---:B------:R-:W-:Y:S08]  /*4030*/  HMMA.16816.F32 R28, R204.reuse, R40, R24 ;  /* 0x00000028cc1c723c */ /* 0x040ff00000001818 */
[----:B------:R-:W-:Y:S01]  /*4040*/  HMMA.16816.F32 R36, R204, R42, R16 ;  /* 0x0000002acc24723c */ /* 0x000fe20000001810 */
[----:B------:R-:W2:Y:S07]  /*4050*/  LDSM.16.M88.4 R40, [R236+0x3000] ;  /* 0x00300000ec28783b */ /* 0x000eae0000000200 */
[C---:B------:R-:W-:Y:S01]  /*4060*/  HMMA.16816.F32 R8, R208.reuse, R54, R8 ;  /* 0x00000036d008723c */ /* 0x040fe20000001808 */
[----:B------:R-:W-:Y:S07]  /*4070*/  LDSM.16.M88.4 R52, [R236+0x4800] ;  /* 0x00480000ec34783b */ /* 0x000fee0000000200 */
[----:B------:R-:W-:Y:S01]  /*4080*/  HMMA.16816.F32 R16, R208, R56, R20 ;  /* 0x00000038d010723c */ /* 0x000fe20000001814 */
[----:B------:R-:W3:Y:S07]  /*4090*/  LDSM.16.M88.4 R20, [R237+0x3800] ;  /* 0x00380000ed14783b */ /* 0x000eee0000000200 */
[----:B-1----:R-:W-:Y:S08]  /*40a0*/  HMMA.16816.F32 R4, R212, R48, R4 ;  /* 0x00000030d404723c */ /* 0x002ff00000001804 */
[C---:B------:R-:W-:Y:S08]  /*40b0*/  HMMA.16816.F32 R28, R208.reuse, R44, R28 ;  /* 0x0000002cd01c723c */ /* 0x040ff0000000181c */
[----:B------:R-:W-:Y:S01]  /*40c0*/  HMMA.16816.F32 R72, R208, R46, R36 ;  /* 0x0000002ed048723c */ /* 0x000fe20000001824 */
[----:B------:R-:W1:Y:S04]  /*40d0*/  LDSM.16.M88.4 R44, [R135+0x4800] ;  /* 0x00480000872c783b */ /* 0x000e680000000200 */
[----:B------:R-:W-:Y:S03]  /*40e0*/  LDSM.16.M88.4 R36, [R237+0x4800] ;  /* 0x00480000ed24783b */ /* 0x000fe60000000200 */
[----:B------:R-:W-:Y:S01]  /*40f0*/  HMMA.16816.F32 R8, R212, R50, R8 ;  /* 0x00000032d408723c */ /* 0x000fe20000001808 */
[----:B------:R-:W-:Y:S07]  /*4100*/  LDSM.16.M88.4 R48, [R242+0x5000] ;  /* 0x00500000f230783b */ /* 0x000fee0000000200 */
[----:B------:R-:W-:Y:S01]  /*4110*/  HMMA.16816.F32 R24, R208, R58, R32 ;  /* 0x0000003ad018723c */ /* 0x000fe20000001820 */
[----:B------:R-:W4:Y:S04]  /*4120*/  LDSM.16.M88.4 R32, [R236+0x3800] ;  /* 0x00380000ec20783b */ /* 0x000f280000000200 */
[----:B------:R-:W-:Y:S03]  /*4130*/  LDSM.16.M88.4 R56, [R135+0x5000] ;  /* 0x005000008738783b */ /* 0x000fe60000000200 */
[----:B--2---:R-:W-:Y:S08]  /*4140*/  HMMA.16816.F32 R4, R216, R40, R4 ;  /* 0x00000028d804723c */ /* 0x004ff00000001804 */
[C---:B------:R-:W-:Y:S01]  /*4150*/  HMMA.16816.F32 R68, R212.reuse, R64, R28 ;  /* 0x00000040d444723c */ /* 0x040fe2000000181c */
[----:B------:R-:W2:Y:S07]  /*4160*/  LDSM.16.M88.4 R28, [R242+0x4800] ;  /* 0x00480000f21c783b */ /* 0x000eae0000000200 */
[----:B---3--:R-:W-:Y:S08]  /*4170*/  HMMA.16816.F32 R16, R212, R20, R16 ;  /* 0x00000014d410723c */ /* 0x008ff00000001810 */
[----:B------:R-:W-:Y:S01]  /*4180*/  HMMA.16816.F32 R8, R216, R42, R8 ;  /* 0x0000002ad808723c */ /* 0x000fe20000001808 */
[----:B------:R-:W3:Y:S07]  /*4190*/  LDSM.16.M88.4 R40, [R236+0x4000] ;  /* 0x00400000ec28783b */ /* 0x000eee0000000200 */
[----:B-1----:R-:W-:Y:S08]  /*41a0*/  HMMA.16816.F32 R4, R220, R44, R4 ;  /* 0x0000002cdc04723c */ /* 0x002ff00000001804 */
[----:B------:R-:W-:Y:S08]  /*41b0*/  HMMA.16816.F32 R20, R212, R22, R24 ;  /* 0x00000016d414723c */ /* 0x000ff00000001818 */
[----:B----4-:R-:W-:Y:S08]  /*41c0*/  HMMA.16816.F32 R16, R216, R32, R16 ;  /* 0x00000020d810723c */ /* 0x010ff00000001810 */
[----:B------:R-:W-:Y:S01]  /*41d0*/  HMMA.16816.F32 R8, R220, R46, R8 ;  /* 0x0000002edc08723c */ /* 0x000fe20000001808 */
[----:B------:R-:W-:Y:S07]  /*41e0*/  LDSM.16.M88.4 R44, [R236+0x5000] ;  /* 0x00500000ec2c783b */ /* 0x000fee0000000200 */
[----:B--2---:R-:W-:Y:S08]  /*41f0*/  HMMA.16816.F32 R4, R224, R28, R4 ;  /* 0x0000001ce004723c */ /* 0x004ff00000001804 */
[----:B------:R-:W-:Y:S08]  /*4200*/  HMMA.16816.F32 R32, R216, R34, R20 ;  /* 0x00000022d820723c */ /* 0x000ff00000001814 */
[----:B------:R-:W-:Y:S08]  /*4210*/  HMMA.16816.F32 R24, R220, R56, R16 ;  /* 0x00000038dc18723c */ /* 0x000ff00000001810 */
[----:B------:R-:W-:Y:S08]  /*4220*/  HMMA.16816.F32 R16, R224, R30, R8 ;  /* 0x0000001ee010723c */ /* 0x000ff00000001808 */
[----:B------:R-:W-:Y:S01]  /*4230*/  HMMA.16816.F32 R8, R212, R66, R72 ;  /* 0x00000042d408723c */ /* 0x000fe20000001848 */
[----:B------:R-:W1:Y:S07]  /*4240*/  LDSM.16.M88.4 R64, [R237+0x5000] ;  /* 0x00500000ed40783b */ /* 0x000e6e0000000200 */
[----:B------:R-:W-:Y:S08]  /*4250*/  HMMA.16816.F32 R4, R228, R36, R4 ;  /* 0x00000024e404723c */ /* 0x000ff00000001804 */
[----:B---3--:R-:W-:Y:S08]  /*4260*/  HMMA.16816.F32 R20, R216, R40, R68 ;  /* 0x00000028d814723c */ /* 0x008ff00000001844 */
[----:B------:R-:W-:Y:S01]  /*4270*/  HMMA.16816.F32 R32, R220, R58, R32 ;  /* 0x0000003adc20723c */ /* 0x000fe20000001820 */
[----:B------:R-:W2:Y:S07]  /*4280*/  LDSM.16.M88.4 R56, [R242+0x5800] ;  /* 0x00580000f238783b */ /* 0x000eae0000000200 */
[----:B------:R-:W-:Y:S08]  /*4290*/  HMMA.16816.F32 R24, R224, R48, R24 ;  /* 0x00000030e018723c */ /* 0x000ff00000001818 */
[----:B------:R-:W-:Y:S08]  /*42a0*/  HMMA.16816.F32 R28, R228, R38, R16 ;  /* 0x00000026e41c723c */ /* 0x000ff00000001810 */
[----:B------:R-:W-:Y:S08]  /*42b0*/  HMMA.16816.F32 R36, R232, R52, R4 ;  /* 0x00000034e824723c */ /* 0x000ff00000001804 */
[----:B------:R-:W-:Y:S01]  /*42c0*/  HMMA.16816.F32 R8, R216, R42, R8 ;  /* 0x0000002ad808723c */ /* 0x000fe20000001808 */
[----:B------:R-:W3:Y:S07]  /*42d0*/  LDSM.16.M88.4 R40, [R237+0x5800] ;  /* 0x00580000ed28783b */ /* 0x000eee0000000200 */
[----:B------:R-:W-:Y:S08]  /*42e0*/  HMMA.16816.F32 R4, R220, R60, R20 ;  /* 0x0000003cdc04723c */ /* 0x000ff00000001814 */
[----:B------:R-:W-:Y:S01]  /*42f0*/  HMMA.16816.F32 R16, R224, R50, R32 ;  /* 0x00000032e010723c */ /* 0x000fe20000001820 */
[----:B------:R-:W-:Y:S01]  /*4300*/  FMUL.FTZ R0, R36, c[0x0][0x320] ;  /* 0x0000c80024007a20 */ /* 0x000fe20000410000 */
[----:B------:R-:W4:Y:S01]  /*4310*/  LDSM.16.M88.4 R32, [R236+0x5800] ;  /* 0x00580000ec20783b */ /* 0x000f220000000200 */
[----:B------:R-:W-:-:S04]  /*4320*/  DEPBAR.LE SB0, 0x0 ;  /* 0x000080000000791a */ /* 0x000fc80000000000 */
[----:B------:R2:W2:Y:S01]  /*4330*/  MUFU.TANH R51, R0 ;  /* 0x0000000000337308 */ /* 0x0004a20000002400 */
[----:B-1----:R-:W-:Y:S08]  /*4340*/  HMMA.16816.F32 R24, R228, R64, R24 ;  /* 0x00000040e418723c */ /* 0x002ff00000001818 */
[----:B------:R-:W-:Y:S01]  /*4350*/  HMMA.16816.F32 R28, R232, R54, R28 ;  /* 0x00000036e81c723c */ /* 0x000fe2000000181c */
[----:B--2---:R-:W-:-:S07]  /*4360*/  FMUL.FTZ R0, R37, c[0x0][0x320] ;  /* 0x0000c80025007a20 */ /* 0x004fce0000410000 */
[----:B------:R-:W-:Y:S01]  /*4370*/  HMMA.16816.F32 R20, R220, R62, R8 ;  /* 0x0000003edc14723c */ /* 0x000fe20000001808 */
[----:B------:R1:W2:Y:S07]  /*4380*/  MUFU.TANH R48, R0 ;  /* 0x0000000000307308 */ /* 0x0002ae0000002400 */
[----:B------:R-:W-:Y:S08]  /*4390*/  HMMA.16816.F32 R8, R224, R56, R4 ;  /* 0x00000038e008723c */ /* 0x000ff00000001804 */
[----:B------:R-:W-:Y:S01]  /*43a0*/  HMMA.16816.F32 R4, R228, R66, R16 ;  /* 0x00000042e404723c */ /* 0x000fe20000001810 */
[----:B-1----:R-:W-:-:S04]  /*43b0*/  FMUL.FTZ R0, R38, c[0x0][0x320] ;  /* 0x0000c80026007a20 */ /* 0x002fc80000410000 */
[----:B------:R1:W1:Y:S03]  /*43c0*/  MUFU.TANH R50, R0 ;  /* 0x0000000000327308 */ /* 0x0002660000002400 */
[----:B------:R-:W-:Y:S08]  /*43d0*/  HMMA.16816.F32 R24, R232, R44, R24 ;  /* 0x0000002ce818723c */ /* 0x000ff00000001818 */
[----:B------:R-:W-:Y:S01]  /*43e0*/  HMMA.16816.F32 R20, R224, R58, R20 ;  /* 0x0000003ae014723c */ /* 0x000fe20000001814 */
[----:B-1----:R-:W-:-:S07]  /*43f0*/  FMUL.FTZ R0, R39, c[0x0][0x320] ;  /* 0x0000c80027007a20 */ /* 0x002fce0000410000 */
[----:B---3--:R-:W-:Y:S01]  /*4400*/  HMMA.16816.F32 R16, R228, R40, R8 ;  /* 0x00000028e410723c */ /* 0x008fe20000001808 */
[----:B------:R1:W3:Y:S07]  /*4410*/  MUFU.TANH R49, R0 ;  /* 0x0000000000317308 */ /* 0x0002ee0000002400 */
[----:B------:R-:W-:Y:S08]  /*4420*/  HMMA.16816.F32 R4, R232, R46, R4 ;  /* 0x0000002ee804723c */ /* 0x000ff00000001804 */
[----:B------:R-:W-:Y:S01]  /*4430*/  HMMA.16816.F32 R8, R228, R42, R20 ;  /* 0x0000002ae408723c */ /* 0x000fe20000001814 */
[----:B-1----:R-:W-:-:S04]  /*4440*/  FMUL.FTZ R0, R28, c[0x0][0x320] ;  /* 0x0000c8001c007a20 */ /* 0x002fc80000410000 */
[----:B------:R1:W1:Y:S03]  /*4450*/  MUFU.TANH R44, R0 ;  /* 0x00000000002c7308 */ /* 0x0002660000002400 */
[----:B----4-:R-:W-:Y:S01]  /*4460*/  HMMA.16816.F32 R16, R232, R32, R16 ;  /* 0x00000020e810723c */ /* 0x010fe20000001810 */
[----:B-1----:R-:W-:-:S04]  /*4470*/  FMUL.FTZ R0, R29, c[0x0][0x320] ;  /* 0x0000c8001d007a20 */ /* 0x002fc80000410000 */
        /* <DEDUP_REMOVED lines=16> */
[----:B-----5:R1:W1:Y:S02]  /*4580*/  MUFU.TANH R13, R0 ;  /* 0x00000000000d7308 */ /* 0x0202640000002400 */
[----:B-1----:R-:W-:-:S06]  /*4590*/  FMUL.FTZ R0, R6, c[0x0][0x320] ;  /* 0x0000c80006007a20 */ /* 0x002fcc0000410000 */
[----:B------:R1:W1:Y:S02]  /*45a0*/  MUFU.TANH R32, R0 ;  /* 0x0000000000207308 */ /* 0x0002640000002400 */
[----:B-1----:R-:W-:Y:S02]  /*45b0*/  FMUL.FTZ R0, R7, c[0x0][0x320] ;  /* 0x0000c80007007a20 */ /* 0x002fe40000410000 */
[----:B------:R-:W-:Y:S04]  /*45c0*/  HMMA.16816.F32 R4, R232, R34, R8 ;  /* 0x00000022e804723c */ /* 0x000fe80000001808 */
[----:B------:R1:W1:Y:S02]  /*45d0*/  MUFU.TANH R31, R0 ;  /* 0x00000000001f7308 */ /* 0x0002640000002400 */
[----:B-1----:R-:W-:-:S06]  /*45e0*/  FMUL.FTZ R0, R16, c[0x0][0x320] ;  /* 0x0000c80010007a20 */ /* 0x002fcc0000410000 */
[----:B------:R1:W1:Y:S11]  /*45f0*/  MUFU.TANH R26, R0 ;  /* 0x00000000001a7308 */ /* 0x0002760000002400 */
[----:B------:R-:W-:Y:S01]  /*4600*/  @!UPT UIADD3 URZ, URZ, URZ, URZ ;  /* 0x0000003f3f3ff290 */ /* 0x000fe2000fffe03f */
[----:B------:R-:W-:Y:S02]  /*4610*/  FMUL.FTZ R2, R6, c[0x0][0x320] ;  /* 0x0000c80006027a20 */ /* 0x000fe40000410000 */
[----:B------:R-:W-:Y:S02]  /*4620*/  FMUL.FTZ R3, R7, c[0x0][0x320] ;  /* 0x0000c80007037a20 */ /* 0x000fe40000410000 */
[----:B------:R-:W2:Y:S01]  /*4630*/  MUFU.TANH R28, R2 ;  /* 0x00000002001c7308 */ /* 0x000ea20000002400 */
[----:B-1----:R-:W-:-:S07]  /*4640*/  FMUL.FTZ R0, R17, c[0x0][0x320] ;  /* 0x0000c80011007a20 */ /* 0x002fce0000410000 */
[----:B------:R-:W1:Y:S08]  /*4650*/  MUFU.TANH R27, R3 ;  /* 0x00000003001b7308 */ /* 0x000e700000002400 */
[----:B------:R5:W1:Y:S02]  /*4660*/  MUFU.TANH R25, R0 ;  /* 0x0000000000197308 */ /* 0x000a640000002400 */
[----:B-----5:R-:W-:-:S06]  /*4670*/  FMUL.FTZ R0, R18, c[0x0][0x320] ;  /* 0x0000c80012007a20 */ /* 0x020fcc0000410000 */
[----:B------:R5:W1:Y:S02]  /*4680*/  MUFU.TANH R30, R0 ;  /* 0x00000000001e7308 */ /* 0x000a640000002400 */
[----:B-----5:R-:W-:-:S06]  /*4690*/  FMUL.FTZ R0, R19, c[0x0][0x320] ;  /* 0x0000c80013007a20 */ /* 0x020fcc0000410000 */
[----:B------:R5:W1:Y:S02]  /*46a0*/  MUFU.TANH R29, R0 ;  /* 0x00000000001d7308 */ /* 0x000a640000002400 */
[----:B-----5:R-:W-:-:S06]  /*46b0*/  FMUL.FTZ R0, R4, c[0x0][0x320] ;  /* 0x0000c80004007a20 */ /* 0x020fcc0000410000 */
[----:B------:R5:W1:Y:S02]  /*46c0*/  MUFU.TANH R11, R0 ;  /* 0x00000000000b7308 */ /* 0x000a640000002400 */
[----:B-----5:R-:W-:-:S06]  /*46d0*/  FMUL.FTZ R0, R5, c[0x0][0x320] ;  /* 0x0000c80005007a20 */ /* 0x020fcc0000410000 */
[----:B------:R5:W1:Y:S02]  /*46e0*/  MUFU.TANH R24, R0 ;  /* 0x0000000000187308 */ /* 0x000a640000002400 */
[----:B-----5:R-:W-:-:S05]  /*46f0*/  IADD3 R0, R242, 0x1000, RZ ;  /* 0x00001000f2007810 */ /* 0x020fca0007ffe0ff */
[----:B------:R1:W-:Y:S04]  /*4700*/  STL [R1], R0 ;  /* 0x0000000001007387 */ /* 0x0003e80000100800 */
[----:B------:R-:W-:Y:S06]  /*4710*/  BAR.SYNC.DEFER_BLOCKING 0x0 ;  /* 0x0000000000007b1d */ /* 0x000fec0000010000 */
[----:B------:R-:W-:Y:S05]  /*4720*/  @!P0 BRA `(.L_x_410) ;  /* 0x0000025000008947 */ /* 0x000fea0003800000 */
[----:B--234-:R-:W-:Y:S02]  /*4730*/  IADD3 R4, -R119, 0x30, RZ ;  /* 0x0000003077047810 */ /* 0x01cfe40007ffe1ff */
[----:B-1----:R-:W-:-:S02]  /*4740*/  IADD3 R0, R134, -0x2, RZ ;  /* 0xfffffffe86007810 */ /* 0x002fc40007ffe0ff */
[----:B------:R-:W-:Y:S02]  /*4750*/  ISETP.GE.AND P0, PT, R4, 0x21, PT ;  /* 0x000000210400780c */ /* 0x000fe40003f06270 */
[----:B------:R-:W-:Y:S02]  /*4760*/  SHF.R.S32.HI R2, RZ, 0x1f, R0 ;  /* 0x0000001fff027819 */ /* 0x000fe40000011400 */
[C---:B------:R-:W-:Y:S02]  /*4770*/  LOP3.LUT P3, RZ, R123.reuse, 0x200, RZ, 0xc0, !PT ;  /* 0x000002007bff7812 */ /* 0x040fe4000786c0ff */
[----:B------:R-:W-:Y:S01]  /*4780*/  LOP3.LUT P4, RZ, R123, 0x100, RZ, 0xc0, !PT ;  /* 0x000001007bff7812 */ /* 0x000fe2000788c0ff */
[----:B------:R-:W-:-:S04]  /*4790*/  IMAD R2, R2, c[0x0][0x1e0], RZ ;  /* 0x0000780002027a24 */ /* 0x000fc800078e02ff */
[----:B------:R-:W-:Y:S02]  /*47a0*/  IMAD R5, R0, c[0x0][0x1e4], R2 ;  /* 0x0000790000057a24 */ /* 0x000fe400078e0202 */
[----:B------:R-:W-:Y:S02]  /*47b0*/  @P0 IMAD.MOV.U32 R6, RZ, RZ, c[0x0][0x1e0] ;  /* 0x00007800ff060624 */ /* 0x000fe400078e00ff */
[----:B------:R-:W-:Y:S02]  /*47c0*/  @P0 IMAD.MOV.U32 R3, RZ, RZ, 0x5 ;  /* 0x00000005ff030424 */ /* 0x000fe400078e00ff */
[----:B------:R-:W-:-:S03]  /*47d0*/  @P0 IMAD.SHL.U32 R2, R6, 0x20, RZ ;  /* 0x0000002006020824 */ /* 0x000fc600078e00ff */
[----:B------:R-:W-:Y:S01]  /*47e0*/  @P0 SHF.L.U64.HI R3, R6, R3, c[0x0][0x1e4] ;  /* 0x0000790006030619 */ /* 0x000fe20000010203 */
[----:B------:R-:W-:-:S04]  /*47f0*/  IMAD.WIDE.U32 R6, R0, c[0x0][0x1e0], RZ ;  /* 0x0000780000067a25 */ /* 0x000fc800078e00ff */
[----:B------:R-:W-:Y:S02]  /*4800*/  IMAD.IADD R0, R7, 0x1, R5 ;  /* 0x0000000107007824 */ /* 0x000fe400078e0205 */
[----:B------:R-:W-:-:S04]  /*4810*/  @P0 IMAD.WIDE.U32 R2, R6, 0x30, R2 ;  /* 0x0000003006020825 */ /* 0x000fc800078e0002 */
[----:B------:R-:W-:Y:S01]  /*4820*/  @P0 IMAD R5, R0, 0x30, RZ ;  /* 0x0000003000050824 */ /* 0x000fe200078e02ff */
[----:B------:R-:W-:-:S04]  /*4830*/  @P0 IADD3 R7, P1, R80, R2, RZ ;  /* 0x0000000250070210 */ /* 0x000fc80007f3e0ff */
[----:B------:R-:W-:Y:S02]  /*4840*/  @P0 IADD3.X R8, R79, R5, R3, P1, !PT ;  /* 0x000000054f080210 */ /* 0x000fe40000ffe403 */
[----:B------:R-:W-:-:S13]  /*4850*/  ISETP.GE.AND P1, PT, R4, 0x1, PT ;  /* 0x000000010400780c */ /* 0x000fda0003f26270 */
[----:B------:R-:W-:-:S04]  /*4860*/  @P1 IMAD.WIDE.U32 R2, R6, 0x30, R78 ;  /* 0x0000003006021825 */ /* 0x000fc800078e004e */
[----:B------:R-:W-:Y:S01]  /*4870*/  @P1 IMAD R0, R0, 0x30, RZ ;  /* 0x0000003000001824 */ /* 0x000fe200078e02ff */
[----:B------:R-:W-:-:S03]  /*4880*/  @P1 LEA R4, P2, R2, c[0x0][0x1c8], 0x1 ;  /* 0x0000720002041a11 */ /* 0x000fc600078408ff */
[----:B------:R-:W-:-:S05]  /*4890*/  @P1 IMAD.IADD R0, R3, 0x1, R0 ;  /* 0x0000000103001824 */ /* 0x000fca00078e0200 */
        /* <DEDUP_REMOVED lines=14> */
.L_x_410:
[----:B--234-:R-:W-:Y:S05]  /*4980*/  BSYNC B0 ;  /* 0x0000000000007941 */ /* 0x01cfea0003800000 */
.L_x_409:
[----:B-1----:R-:W2:Y:S04]  /*4990*/  LDL R0, [R1+0x80] ;  /* 0x0000800001007983 */ /* 0x002ea80000100800 */
[----:B------:R-:W3:Y:S01]  /*49a0*/  LDL R8, [R1+0x2c] ;  /* 0x00002c0001087983 */ /* 0x000ee20000100800 */
[----:B------:R-:W-:Y:S01]  /*49b0*/  ISETP.NE.AND P0, PT, R111, 0x1, PT ;  /* 0x000000016f00780c */ /* 0x000fe20003f05270 */
[----:B------:R-:W-:-:S02]  /*49c0*/  ULDC UR4, c[0x0][0x324] ;  /* 0x0000c90000047ab9 */ /* 0x000fc40000000800 */
[----:B------:R-:W-:Y:S01]  /*49d0*/  ULOP3.LUT UR4, URZ, UR4, URZ, 0x33, !UPT ;  /* 0x000000043f047292 */ /* 0x000fe2000f8e333f */
[----:B------:R-:W0:Y:S01]  /*49e0*/  LDGDEPBAR ;  /* 0x00000000000079af */ /* 0x000e220000000000 */
[----:B--2---:R-:W-:-:S08]  /*49f0*/  IMAD.IADD R0, R0, 0x1, R115 ;  /* 0x0000000100007824 */ /* 0x004fd000078e0273 */
[----:B------:R-:W-:Y:S01]  /*4a00*/  @P0 IMAD.HI.U32 R2, R0, c[0x0][0x2c8], RZ ;  /* 0x0000b20000020a27 */ /* 0x000fe200078e00ff */
[----:B---3--:R-:W-:-:S03]  /*4a10*/  IADD3 R7, -R8, R76, RZ ;  /* 0x0000004c08077210 */ /* 0x008fc60007ffe1ff */
[----:B------:R-:W-:Y:S01]  /*4a20*/  IMAD.MOV.U32 R4, RZ, RZ, R0 ;  /* 0x000000ffff047224 */ /* 0x000fe200078e0000 */
[----:B------:R-:W-:Y:S02]  /*4a30*/  @P0 SHF.R.U32.HI R4, RZ, c[0x0][0x2cc], R2 ;  /* 0x0000b300ff040a19 */ /* 0x000fe40000011602 */
[----:B------:R-:W-:Y:S01]  /*4a40*/  IADD3 R0, -R8, 0x1, R76 ;  /* 0x0000000108007810 */ /* 0x000fe20007ffe14c */
[----:B------:R-:W-:Y:S01]  /*4a50*/  IMAD.IADD R8, R14, 0x1, -R8 ;  /* 0x000000010e087824 */ /* 0x000fe200078e0a08 */
[----:B------:R-:W-:Y:S01]  /*4a60*/  ISETP.GE.AND P0, PT, R110, 0x1, PT ;  /* 0x000000016e00780c */ /* 0x000fe20003f06270 */
[----:B------:R-:W1:Y:S02]  /*4a70*/  SHFL.IDX PT, R3, R4, RZ, 0x1c1f ;  /* 0x001c1fff04037589 */ /* 0x000e6400000e0000 */
[----:B------:R-:W-:-:S05]  /*4a80*/  IMAD.IADD R0, R0, 0x1, -R114 ;  /* 0x0000000100007824 */ /* 0x000fca00078e0a72 */
[C---:B------:R-:W-:Y:S02]  /*4a90*/  IADD3 R5, R0.reuse, c[0x0][0x328], RZ ;  /* 0x0000ca0000057a10 */ /* 0x040fe40007ffe0ff */
[----:B------:R-:W-:-:S03]  /*4aa0*/  IADD3 R6, R0, UR4, RZ ;  /* 0x0000000400067c10 */ /* 0x000fc6000fffe0ff */
[----:B-1----:R-:W-:Y:S01]  /*4ab0*/  IMAD.IADD R2, R5, 0x1, R3 ;  /* 0x0000000105027824 */ /* 0x002fe200078e0203 */
[----:B------:R-:W-:-:S04]  /*4ac0*/  IADD3 R0, R6, R3, RZ ;  /* 0x0000000306007210 */ /* 0x000fc80007ffe0ff */
[----:B------:R-:W-:Y:S01]  /*4ad0*/  IMNMX R2, R7, R2, PT ;  /* 0x0000000207027217 */ /* 0x000fe20003800200 */
[----:B------:R-:W-:Y:S05]  /*4ae0*/  @!P0 BRA `(.L_x_411) ;  /* 0x0000012000008947 */ /* 0x000fea0003800000 */
[----:B------:R-:W-:Y:S01]  /*4af0*/  IADD3 R3, -R114, R122, R3 ;  /* 0x0000007a72037210 */ /* 0x000fe20007ffe103 */
[----:B------:R-:W-:Y:S03]  /*4b00*/  BSSY B0, `(.L_x_412) ;  /* 0x000000c000007945 */ /* 0x000fe60003800000 */
[----:B------:R-:W-:-:S13]  /*4b10*/  ISETP.GT.AND P0, PT, R3, -0x1, PT ;  /* 0xffffffff0300780c */ /* 0x000fda0003f04270 */
[----:B------:R-:W-:Y:S05]  /*4b20*/  @P0 BRA `(.L_x_413) ;  /* 0x0000006000000947 */ /* 0x000fea0003800000 */
[----:B------:R-:W-:Y:S02]  /*4b30*/  ISETP.NE.AND P0, PT, R110, 0x1, PT ;  /* 0x000000016e00780c */ /* 0x000fe40003f05270 */
[----:B------:R-:W-:-:S11]  /*4b40*/  LOP3.LUT R3, RZ, R3, RZ, 0x33, !PT ;  /* 0x00000003ff037212 */ /* 0x000fd600078e33ff */
[----:B------:R-:W-:-:S05]  /*4b50*/  @P0 IMAD.HI.U32 R9, R3, c[0x0][0x330], RZ ;  /* 0x0000cc0003090a27 */ /* 0x000fca00078e00ff */
[----:B------:R-:W-:-:S04]  /*4b60*/  @P0 SHF.R.U32.HI R3, RZ, c[0x0][0x334], R9 ;  /* 0x0000cd00ff030a19 */ /* 0x000fc80000011609 */
[----:B------:R-:W-:Y:S01]  /*4b70*/  LOP3.LUT R3, RZ, R3, RZ, 0x33, !PT ;  /* 0x00000003ff037212 */ /* 0x000fe200078e33ff */
[----:B------:R-:W-:Y:S05]  /*4b80*/  BRA `(.L_x_414) ;  /* 0x0000003000007947 */ /* 0x000fea0003800000 */
.L_x_413:
[----:B------:R-:W-:-:S13]  /*4b90*/  ISETP.NE.AND P0, PT, R110, 0x1, PT ;  /* 0x000000016e00780c */ /* 0x000fda0003f05270 */
[----:B------:R-:W-:-:S05]  /*4ba0*/  @P0 IMAD.HI.U32 R9, R3, c[0x0][0x330], RZ ;  /* 0x0000cc0003090a27 */ /* 0x000fca00078e00ff */
[----:B------:R-:W-:Y:S02]  /*4bb0*/  @P0 SHF.R.U32.HI R3, RZ, c[0x0][0x334], R9 ;  /* 0x0000cd00ff030a19 */ /* 0x000fe40000011609 */
.L_x_414:
[----:B------:R-:W-:Y:S05]  /*4bc0*/  BSYNC B0 ;  /* 0x0000000000007941 */ /* 0x000fea0003800000 */
.L_x_412:
[----:B------:R-:W-:-:S05]  /*4bd0*/  IMAD R3, R3, c[0x0][0x32c], R8 ;  /* 0x0000cb0003037a24 */ /* 0x000fca00078e0208 */
[----:B------:R-:W-:Y:S02]  /*4be0*/  IADD3 R9, R3, c[0x0][0x32c], RZ ;  /* 0x0000cb0003097a10 */ /* 0x000fe40007ffe0ff */
[----:B------:R-:W-:Y:S02]  /*4bf0*/  IMNMX R0, R0, R3, !PT ;  /* 0x0000000300007217 */ /* 0x000fe40007800200 */
[----:B------:R-:W-:Y:S02]  /*4c00*/  IMNMX R2, R2, R9, PT ;  /* 0x0000000902027217 */ /* 0x000fe40003800200 */
.L_x_411:
[C---:B------:R-:W-:Y:S01]  /*4c10*/  ISETP.GE.AND P0, PT, R14.reuse, 0x2, PT ;  /* 0x000000020e00780c */ /* 0x040fe20003f06270 */
[----:B------:R-:W1:Y:S01]  /*4c20*/  SHFL.IDX PT, R3, R4, 0x1, 0x1c1f ;  /* 0x003c1f0004037f89 */ /* 0x000e6200000e0000 */
[----:B------:R-:W-:Y:S02]  /*4c30*/  ISETP.GE.AND P1, PT, R14, 0x9, PT ;  /* 0x000000090e00780c */ /* 0x000fe40003f26270 */
[----:B------:R-:W-:Y:S02]  /*4c40*/  P2R R12, PR, RZ, 0x1 ;  /* 0x00000001ff0c7803 */ /* 0x000fe40000000000 */
[----:B------:R-:W-:-:S02]  /*4c50*/  ISETP.GT.AND P0, PT, R0, 0x1, !P0 ;  /* 0x000000010000780c */ /* 0x000fc40004704270 */
[----:B------:R-:W-:Y:S02]  /*4c60*/  P2R R20, PR, RZ, 0x2 ;  /* 0x00000002ff147803 */ /* 0x000fe40000000000 */
[----:B------:R-:W-:Y:S02]  /*4c70*/  ISETP.LT.OR P0, PT, R2, 0x2, P0 ;  /* 0x000000020200780c */ /* 0x000fe40000701670 */
[----:B------:R-:W-:Y:S02]  /*4c80*/  ISETP.GE.AND P6, PT, R14, 0x19, PT ;  /* 0x000000190e00780c */ /* 0x000fe40003fc6270 */
[----:B------:R-:W-:Y:S02]  /*4c90*/  FSEL R10, R48, -INF , !P0 ;  /* 0xff800000300a7808 */ /* 0x000fe40004000000 */
[----:B------:R-:W-:Y:S02]  /*4ca0*/  ISETP.GT.AND P0, PT, R0, 0x8, !P1 ;  /* 0x000000080000780c */ /* 0x000fe40004f04270 */
[----:B------:R-:W-:-:S02]  /*4cb0*/  ISETP.GE.AND P1, PT, R14, 0xa, PT ;  /* 0x0000000a0e00780c */ /* 0x000fc40003f26270 */
[----:B------:R-:W-:Y:S02]  /*4cc0*/  ISETP.LT.OR P0, PT, R2, 0x9, P0 ;  /* 0x000000090200780c */ /* 0x000fe40000701670 */
[----:B------:R-:W-:Y:S02]  /*4cd0*/  P2R R21, PR, RZ, 0x2 ;  /* 0x00000002ff157803 */ /* 0x000fe40000000000 */
[----:B------:R-:W-:Y:S02]  /*4ce0*/  FSEL R19, R44, -INF , !P0 ;  /* 0xff8000002c137808 */ /* 0x000fe40004000000 */
[----:B------:R-:W-:Y:S02]  /*4cf0*/  ISETP.GT.AND P0, PT, R0, 0x9, !P1 ;  /* 0x000000090000780c */ /* 0x000fe40004f04270 */
[----:B------:R-:W-:Y:S02]  /*4d00*/  ISETP.GE.AND P1, PT, R14, 0x11, PT ;  /* 0x000000110e00780c */ /* 0x000fe40003f26270 */
[----:B------:R-:W-:-:S02]  /*4d10*/  ISETP.LT.OR P0, PT, R2, 0xa, P0 ;  /* 0x0000000a0200780c */ /* 0x000fc40000701670 */
[----:B------:R-:W-:Y:S02]  /*4d20*/  P2R R22, PR, RZ, 0x2 ;  /* 0x00000002ff167803 */ /* 0x000fe40000000000 */
[----:B------:R-:W-:Y:S02]  /*4d30*/  FSEL R18, R39, -INF , !P0 ;  /* 0xff80000027127808 */ /* 0x000fe40004000000 */
[----:B------:R-:W-:Y:S02]  /*4d40*/  ISETP.GT.AND P0, PT, R0, 0x10, !P1 ;  /* 0x000000100000780c */ /* 0x000fe40004f04270 */
[----:B------:R-:W-:Y:S02]  /*4d50*/  ISETP.GE.AND P1, PT, R14, 0x12, PT ;  /* 0x000000120e00780c */ /* 0x000fe40003f26270 */
[----:B------:R-:W-:Y:S02]  /*4d60*/  ISETP.LT.OR P0, PT, R2, 0x11, P0 ;  /* 0x000000110200780c */ /* 0x000fe40000701670 */
[----:B------:R-:W-:-:S02]  /*4d70*/  ISETP.GE.AND P5, PT, R14, 0x1a, PT ;  /* 0x0000001a0e00780c */ /* 0x000fc40003fa6270 */
[----:B------:R-:W-:Y:S02]  /*4d80*/  FSEL R17, R37, -INF , !P0 ;  /* 0xff80000025117808 */ /* 0x000fe40004000000 */
[----:B------:R-:W-:Y:S02]  /*4d90*/  ISETP.GT.AND P0, PT, R0, 0x11, !P1 ;  /* 0x000000110000780c */ /* 0x000fe40004f04270 */
[----:B------:R-:W-:Y:S02]  /*4da0*/  ISETP.GE.AND P4, PT, R14, 0x21, PT ;  /* 0x000000210e00780c */ /* 0x000fe40003f86270 */
[----:B------:R-:W-:Y:S02]  /*4db0*/  ISETP.LT.OR P0, PT, R2, 0x12, P0 ;  /* 0x000000120200780c */ /* 0x000fe40000701670 */
[----:B------:R-:W-:Y:S02]  /*4dc0*/  ISETP.GE.AND P3, PT, R14, 0x22, PT ;  /* 0x000000220e00780c */ /* 0x000fe40003f66270 */
[----:B------:R-:W-:-:S02]  /*4dd0*/  FSEL R16, R36, -INF , !P0 ;  /* 0xff80000024107808 */ /* 0x000fc40004000000 */
[----:B------:R-:W-:Y:S02]  /*4de0*/  ISETP.GT.AND P0, PT, R0, 0x18, !P6 ;  /* 0x000000180000780c */ /* 0x000fe40007704270 */
[----:B------:R-:W-:Y:S02]  /*4df0*/  ISETP.GE.AND P2, PT, R14, 0x29, PT ;  /* 0x000000290e00780c */ /* 0x000fe40003f46270 */
[----:B------:R-:W-:Y:S02]  /*4e00*/  ISETP.LT.OR P0, PT, R2, 0x19, P0 ;  /* 0x000000190200780c */ /* 0x000fe40000701670 */
[----:B------:R-:W-:Y:S02]  /*4e10*/  P2R R23, PR, RZ, 0x2 ;  /* 0x00000002ff177803 */ /* 0x000fe40000000000 */
[----:B------:R-:W-:Y:S02]  /*4e20*/  FSEL R15, R15, -INF , !P0 ;  /* 0xff8000000f0f7808 */ /* 0x000fe40004000000 */
[----:B------:R-:W-:-:S02]  /*4e30*/  ISETP.GT.AND P0, PT, R0, 0x19, !P5 ;  /* 0x000000190000780c */ /* 0x000fc40006f04270 */
[----:B------:R-:W-:Y:S02]  /*4e40*/  ISETP.GE.AND P1, PT, R14, 0x1, PT ;  /* 0x000000010e00780c */ /* 0x000fe40003f26270 */
[----:B------:R-:W-:-:S04]  /*4e50*/  ISETP.LT.OR P0, PT, R2, 0x1a, P0 ;  /* 0x0000001a0200780c */ /* 0x000fc80000701670 */
[----:B------:R-:W-:Y:S02]  /*4e60*/  FSEL R13, R13, -INF , !P0 ;  /* 0xff8000000d0d7808 */ /* 0x000fe40004000000 */
[----:B------:R-:W-:-:S04]  /*4e70*/  ISETP.GT.AND P0, PT, R0, 0x20, !P4 ;  /* 0x000000200000780c */ /* 0x000fc80006704270 */
        /* <DEDUP_REMOVED lines=8> */
[----:B------:R-:W-:-:S04]  /*4f00*/  ISETP.GT.AND P0, PT, R0, RZ, !P1 ;  /* 0x000000ff0000720c */ /* 0x000fc80004f04270 */
[----:B------:R-:W-:-:S04]  /*4f10*/  ISETP.LT.OR P0, PT, R2, 0x1, P0 ;  /* 0x000000010200780c */ /* 0x000fc80000701670 */
[----:B------:R-:W-:Y:S02]  /*4f20*/  FSEL R11, R51, -INF , !P0 ;  /* 0xff800000330b7808 */ /* 0x000fe40004000000 */
[----:B------:R-:W-:-:S04]  /*4f30*/  ISETP.GE.AND P0, PT, R14, 0x2a, PT ;  /* 0x0000002a0e00780c */ /* 0x000fc80003f06270 */
[----:B------:R-:W-:Y:S02]  /*4f40*/  P2R R9, PR, RZ, 0x1 ;  /* 0x00000001ff097803 */ /* 0x000fe40000000000 */
[----:B------:R-:W-:Y:S01]  /*4f50*/  ISETP.GT.AND P0, PT, R0, 0x29, !P0 ;  /* 0x000000290000780c */ /* 0x000fe20004704270 */
[----:B-1----:R-:W-:-:S03]  /*4f60*/  IMAD.IADD R0, R6, 0x1, R3 ;  /* 0x0000000106007824 */ /* 0x002fc600078e0203 */
[----:B------:R-:W-:Y:S01]  /*4f70*/  ISETP.LT.OR P0, PT, R2, 0x2a, P0 ;  /* 0x0000002a0200780c */ /* 0x000fe20000701670 */
[----:B------:R-:W-:-:S03]  /*4f80*/  IMAD.IADD R2, R5, 0x1, R3 ;  /* 0x0000000105027824 */ /* 0x000fc600078e0203 */
[----:B------:R-:W-:Y:S02]  /*4f90*/  FSEL R92, R24, -INF , !P0 ;  /* 0xff800000185c7808 */ /* 0x000fe40004000000 */
[----:B------:R-:W-:Y:S02]  /*4fa0*/  ISETP.GE.AND P0, PT, R110, 0x1, PT ;  /* 0x000000016e00780c */ /* 0x000fe40003f06270 */
[----:B------:R-:W-:-:S11]  /*4fb0*/  IMNMX R2, R7, R2, PT ;  /* 0x0000000207027217 */ /* 0x000fd60003800200 */
        /* <DEDUP_REMOVED lines=11> */
.L_x_417:
[----:B------:R-:W-:-:S13]  /*5070*/  ISETP.NE.AND P0, PT, R110, 0x1, PT ;  /* 0x000000016e00780c */ /* 0x000fda0003f05270 */
[----:B------:R-:W-:-:S05]  /*5080*/  @P0 IMAD.HI.U32 R4, R3, c[0x0][0x330], RZ ;  /* 0x0000cc0003040a27 */ /* 0x000fca00078e00ff */
[----:B------:R-:W-:Y:S02]  /*5090*/  @P0 SHF.R.U32.HI R3, RZ, c[0x0][0x334], R4 ;  /* 0x0000cd00ff030a19 */ /* 0x000fe40000011604 */
.L_x_418:
[----:B------:R-:W-:Y:S05]  /*50a0*/  BSYNC B0 ;  /* 0x0000000000007941 */ /* 0x000fea0003800000 */
.L_x_416:
[----:B------:R-:W-:-:S05]  /*50b0*/  IMAD R3, R3, c[0x0][0x32c], R8 ;  /* 0x0000cb0003037a24 */ /* 0x000fca00078e0208 */
[----:B------:R-:W-:Y:S02]  /*50c0*/  IADD3 R4, R3, c[0x0][0x32c], RZ ;  /* 0x0000cb0003047a10 */ /* 0x000fe40007ffe0ff */
[----:B------:R-:W-:Y:S02]  /*50d0*/  IMNMX R0, R0, R3, !PT ;  /* 0x0000000300007217 */ /* 0x000fe40007800200 */
[----:B------:R-:W-:Y:S02]  /*50e0*/  IMNMX R2, R2, R4, PT ;  /* 0x0000000402027217 */ /* 0x000fe40003800200 */
.L_x_415:
[----:B------:R-:W-:Y:S01]  /*50f0*/  ISETP.GT.AND P0, PT, R0, RZ, !P1 ;  /* 0x000000ff0000720c */ /* 0x000fe20004f04270 */
[----:B------:R-:W2:Y:S01]  /*5100*/  LDL R36, [R1+0x4] ;  /* 0x0000040001247983 */ /* 0x000ea20000100800 */
[----:B------:R-:W-:Y:S02]  /*5110*/  ISETP.NE.AND P1, PT, R9, RZ, PT ;  /* 0x000000ff0900720c */ /* 0x000fe40003f25270 */
[----:B------:R-:W-:Y:S01]  /*5120*/  ISETP.LT.OR P0, PT, R2, 0x1, P0 ;  /* 0x000000010200780c */ /* 0x000fe20000701670 */
[----:B------:R-:W-:Y:S03]  /*5130*/  LDSM.16.MT88.4 R76, [R240+0x1800] ;  /* 0x00180000f04c783b */ /* 0x000fe60000004200 */
[----:B------:R-:W-:Y:S01]  /*5140*/  FSEL R4, R50, -INF , !P0 ;  /* 0xff80000032047808 */ /* 0x000fe20004000000 */
[----:B------:R-:W-:Y:S01]  /*5150*/  LDSM.16.MT88.4 R56, [R238+0x2000] ;  /* 0x00200000ee38783b */ /* 0x000fe20000004200 */
[----:B------:R-:W-:-:S03]  /*5160*/  ISETP.NE.AND P0, PT, R12, RZ, PT ;  /* 0x000000ff0c00720c */ /* 0x000fc60003f05270 */
[----:B------:R-:W-:Y:S01]  /*5170*/  LDSM.16.MT88.4 R84, [R240+0x2000] ;  /* 0x00200000f054783b */ /* 0x000fe20000004200 */
[----:B------:R-:W-:-:S03]  /*5180*/  ISETP.GT.AND P0, PT, R0, 0x1, !P0 ;  /* 0x000000010000780c */ /* 0x000fc60004704270 */
[----:B------:R-:W-:Y:S01]  /*5190*/  LDSM.16.MT88.4 R60, [R241+0x800] ;  /* 0x00080000f13c783b */ /* 0x000fe20000004200 */
[----:B------:R-:W-:-:S03]  /*51a0*/  ISETP.LT.OR P0, PT, R2, 0x2, P0 ;  /* 0x000000020200780c */ /* 0x000fc60000701670 */
[----:B------:R-:W-:Y:S01]  /*51b0*/  LDSM.16.MT88.4 R64, [R239+0x800] ;  /* 0x00080000ef40783b */ /* 0x000fe20000004200 */
[----:B------:R-:W-:Y:S02]  /*51c0*/  FSEL R3, R49, -INF , !P0 ;  /* 0xff80000031037808 */ /* 0x000fe40004000000 */
[----:B------:R-:W-:Y:S01]  /*51d0*/  ISETP.NE.AND P0, PT, R20, RZ, PT ;  /* 0x000000ff1400720c */ /* 0x000fe20003f05270 */
[----:B------:R-:W-:Y:S03]  /*51e0*/  LDSM.16.MT88.4 R48, [R238+0x1800] ;  /* 0x00180000ee30783b */ /* 0x000fe60000004200 */
[----:B------:R-:W-:Y:S01]  /*51f0*/  ISETP.GT.AND P0, PT, R0, 0x8, !P0 ;  /* 0x000000080000780c */ /* 0x000fe20004704270 */
[----:B------:R-:W-:Y:S03]  /*5200*/  LDSM.16.MT88.4 R72, [R240+0x800] ;  /* 0x00080000f048783b */ /* 0x000fe60000004200 */
[----:B------:R-:W-:Y:S01]  /*5210*/  ISETP.LT.OR P0, PT, R2, 0x9, P0 ;  /* 0x000000090200780c */ /* 0x000fe20000701670 */
[----:B------:R-:W-:Y:S03]  /*5220*/  LDSM.16.MT88.4 R68, [R241+0x1800] ;  /* 0x00180000f144783b */ /* 0x000fe60000004200 */
[----:B------:R-:W-:-:S02]  /*5230*/  FSEL R9, R45, -INF , !P0 ;  /* 0xff8000002d097808 */ /* 0x000fc40004000000 */
[----:B------:R-:W-:-:S04]  /*5240*/  ISETP.NE.AND P0, PT, R21, RZ, PT ;  /* 0x000000ff1500720c */ /* 0x000fc80003f05270 */
[----:B------:R-:W-:-:S04]  /*5250*/  ISETP.GT.AND P0, PT, R0, 0x9, !P0 ;  /* 0x000000090000780c */ /* 0x000fc80004704270 */
[----:B------:R-:W-:-:S04]  /*5260*/  ISETP.LT.OR P0, PT, R2, 0xa, P0 ;  /* 0x0000000a0200780c */ /* 0x000fc80000701670 */
[----:B------:R-:W-:Y:S02]  /*5270*/  FSEL R8, R40, -INF , !P0 ;  /* 0xff80000028087808 */ /* 0x000fe40004000000 */
[----:B------:R-:W-:-:S04]  /*5280*/  ISETP.NE.AND P0, PT, R22, RZ, PT ;  /* 0x000000ff1600720c */ /* 0x000fc80003f05270 */
[----:B------:R-:W-:-:S04]  /*5290*/  ISETP.GT.AND P0, PT, R0, 0x10, !P0 ;  /* 0x000000100000780c */ /* 0x000fc80004704270 */
[----:B------:R-:W-:-:S04]  /*52a0*/  ISETP.LT.OR P0, PT, R2, 0x11, P0 ;  /* 0x000000110200780c */ /* 0x000fc80000701670 */
[----:B------:R-:W-:Y:S02]  /*52b0*/  FSEL R7, R38, -INF , !P0 ;  /* 0xff80000026077808 */ /* 0x000fe40004000000 */
[----:B------:R-:W-:Y:S02]  /*52c0*/  ISETP.NE.AND P0, PT, R23, RZ, PT ;  /* 0x000000ff1700720c */ /* 0x000fe40003f05270 */
[----:B------:R-:W-:Y:S02]  /*52d0*/  LDSM.16.MT88.4 R20, [R239] ;  /* 0x00000000ef14783b */ /* 0x000fe40000004200 */
[----:B------:R-:W-:-:S04]  /*52e0*/  ISETP.GT.AND P0, PT, R0, 0x11, !P0 ;  /* 0x000000110000780c */ /* 0x000fc80004704270 */
[----:B------:R-:W-:-:S04]  /*52f0*/  ISETP.LT.OR P0, PT, R2, 0x12, P0 ;  /* 0x000000120200780c */ /* 0x000fc80000701670 */
[----:B------:R-:W-:Y:S02]  /*5300*/  FSEL R6, R33, -INF , !P0 ;  /* 0xff80000021067808 */ /* 0x000fe40004000000 */
[----:B------:R-:W-:-:S04]  /*5310*/  ISETP.GT.AND P0, PT, R0, 0x18, !P6 ;  /* 0x000000180000780c */ /* 0x000fc80007704270 */
[----:B------:R-:W-:-:S04]  /*5320*/  ISETP.LT.OR P0, PT, R2, 0x19, P0 ;  /* 0x000000190200780c */ /* 0x000fc80000701670 */
[----:B------:R-:W-:Y:S02]  /*5330*/  FSEL R5, R32, -INF , !P0 ;  /* 0xff80000020057808 */ /* 0x000fe40004000000 */
[----:B------:R-:W-:Y:S01]  /*5340*/  ISETP.GT.AND P0, PT, R0, 0x19, !P5 ;  /* 0x000000190000780c */ /* 0x000fe20006f04270 */
[----:B------:R-:W-:Y:S03]  /*5350*/  LDSM.16.MT88.4 R32, [R238] ;  /* 0x00000000ee20783b */ /* 0x000fe60000004200 */
        /* <DEDUP_REMOVED lines=11> */
[----:B------:R-:W-:Y:S01]  /*5410*/  ISETP.GT.AND P0, PT, R0, 0x29, !P1 ;  /* 0x000000290000780c */ /* 0x000fe20004f04270 */
[----:B------:R-:W-:Y:S01]  /*5420*/  LDSM.16.MT88.4 R28, [R238+0x800] ;  /* 0x00080000ee1c783b */ /* 0x000fe20000004200 */
[----:B------:R-:W-:Y:S02]  /*5430*/  FMNMX.FTZ R0, R11, R10, !PT ;  /* 0x0000000a0b007209 */ /* 0x000fe40007810000 */
[----:B------:R-:W-:Y:S02]  /*5440*/  ISETP.LT.OR P0, PT, R2, 0x2a, P0 ;  /* 0x0000002a0200780c */ /* 0x000fe40000701670 */
[----:B------:R-:W-:Y:S02]  /*5450*/  FMNMX.FTZ R0, R19, R0, !PT ;  /* 0x0000000013007209 */ /* 0x000fe40007810000 */
[----:B------:R-:W-:-:S02]  /*5460*/  FSEL R88, R27, -INF , !P0 ;  /* 0xff8000001b587808 */ /* 0x000fc40004000000 */
[----:B------:R-:W-:Y:S01]  /*5470*/  FMNMX.FTZ R0, R18, R0, !PT ;  /* 0x0000000012007209 */ /* 0x000fe20007810000 */
[----:B------:R-:W-:Y:S03]  /*5480*/  LDSM.16.MT88.4 R24, [R240] ;  /* 0x00000000f018783b */ /* 0x000fe60000004200 */
[----:B------:R-:W-:-:S04]  /*5490*/  FMNMX.FTZ R0, R17, R0, !PT ;  /* 0x0000000011007209 */ /* 0x000fc80007810000 */
[----:B------:R-:W-:-:S04]  /*54a0*/  FMNMX.FTZ R0, R16, R0, !PT ;  /* 0x0000000010007209 */ /* 0x000fc80007810000 */
[----:B------:R-:W-:-:S04]  /*54b0*/  FMNMX.FTZ R0, R15, R0, !PT ;  /* 0x000000000f007209 */ /* 0x000fc80007810000 */
[----:B------:R-:W-:-:S04]  /*54c0*/  FMNMX.FTZ R0, R13, R0, !PT ;  /* 0x000000000d007209 */ /* 0x000fc80007810000 */
[----:B------:R-:W-:-:S04]  /*54d0*/  FMNMX.FTZ R0, R95, R0, !PT ;  /* 0x000000005f007209 */ /* 0x000fc80007810000 */
[----:B------:R-:W-:-:S04]  /*54e0*/  FMNMX.FTZ R0, R94, R0, !PT ;  /* 0x000000005e007209 */ /* 0x000fc80007810000 */
[----:B------:R-:W-:-:S04]  /*54f0*/  FMNMX.FTZ R0, R93, R0, !PT ;  /* 0x000000005d007209 */ /* 0x000fc80007810000 */
[----:B------:R-:W-:-:S05]  /*5500*/  FMNMX.FTZ R0, R92, R0, !PT ;  /* 0x000000005c007209 */ /* 0x000fca0007810000 */
[----:B------:R-:W1:Y:S02]  /*5510*/  SHFL.BFLY PT, R2, R0, 0x2, 0x1f ;  /* 0x0c401f0000027f89 */ /* 0x000e6400000e0000 */
[----:B-1----:R-:W-:-:S05]  /*5520*/  FMNMX.FTZ R0, R0, R2, !PT ;  /* 0x0000000200007209 */ /* 0x002fca0007810000 */
[----:B------:R-:W1:Y:S02]  /*5530*/  SHFL.BFLY PT, R2, R0, 0x1, 0x1f ;  /* 0x0c201f0000027f89 */ /* 0x000e6400000e0000 */
[----:B-1----:R-:W-:Y:S02]  /*5540*/  FMNMX.FTZ R133, R0, R2, !PT ;  /* 0x0000000200857209 */ /* 0x002fe40007810000 */
[----:B------:R-:W-:Y:S02]  /*5550*/  FMNMX.FTZ R0, R4, R3, !PT ;  /* 0x0000000304007209 */ /* 0x000fe40007810000 */
[C---:B------:R-:W-:Y:S01]  /*5560*/  FSETP.NEU.FTZ.AND P0, PT, R133.reuse, -INF , PT ;  /* 0xff8000008500780b */ /* 0x040fe20003f1d000 */
[----:B------:R-:W-:Y:S01]  /*5570*/  FMUL.FTZ R2, R133, c[0x0][0x2d0] ;  /* 0x0000b40085027a20 */ /* 0x000fe20000410000 */
[----:B------:R-:W-:-:S04]  /*5580*/  FMNMX.FTZ R0, R9, R0, !PT ;  /* 0x0000000009007209 */ /* 0x000fc80007810000 */
[----:B------:R-:W-:Y:S02]  /*5590*/  FMNMX.FTZ R0, R8, R0, !PT ;  /* 0x0000000008007209 */ /* 0x000fe40007810000 */
[----:B------:R-:W-:Y:S02]  /*55a0*/  FSEL R2, R2, RZ, P0 ;  /* 0x000000ff02027208 */ /* 0x000fe40000000000 */
[----:B------:R-:W-:-:S03]  /*55b0*/  FMNMX.FTZ R0, R7, R0, !PT ;  /* 0x0000000007007209 */ /* 0x000fc60007810000 */
[--C-:B------:R-:W-:Y:S01]  /*55c0*/  FFMA.FTZ R10, R10, c[0x0][0x2d0], -R2.reuse ;  /* 0x0000b4000a0a7a23 */ /* 0x100fe20000010802 */
[----:B------:R-:W-:Y:S01]  /*55d0*/  FMNMX.FTZ R0, R6, R0, !PT ;  /* 0x0000000006007209 */ /* 0x000fe20007810000 */
[----:B------:R-:W-:Y:S02]  /*55e0*/  FFMA.FTZ R11, R11, c[0x0][0x2d0], -R2 ;  /* 0x0000b4000b0b7a23 */ /* 0x000fe40000010802 */
[----:B------:R1:W-:Y:S01]  /*55f0*/  MUFU.EX2 R100, R10 ;  /* 0x0000000a00647308 */ /* 0x0003e20000000800 */
[----:B------:R-:W-:-:S04]  /*5600*/  FMNMX.FTZ R0, R5, R0, !PT ;  /* 0x0000000005007209 */ /* 0x000fc80007810000 */
[----:B------:R-:W-:-:S03]  /*5610*/  FMNMX.FTZ R0, R12, R0, !PT ;  /* 0x000000000c007209 */ /* 0x000fc60007810000 */
[----:B------:R-:W-:Y:S01]  /*5620*/  MUFU.EX2 R101, R11 ;  /* 0x0000000b00657308 */ /* 0x000fe20000000800 */
[----:B------:R-:W-:-:S04]  /*5630*/  FMNMX.FTZ R0, R91, R0, !PT ;  /* 0x000000005b007209 */ /* 0x000fc80007810000 */
[----:B------:R-:W-:Y:S01]  /*5640*/  FMNMX.FTZ R0, R90, R0, !PT ;  /* 0x000000005a007209 */ /* 0x000fe20007810000 */
[----:B-1----:R-:W-:-:S03]  /*5650*/  FFMA.FTZ R10, R19, c[0x0][0x2d0], -R2 ;  /* 0x0000b400130a7a23 */ /* 0x002fc60000010802 */
[----:B------:R-:W-:Y:S01]  /*5660*/  FMNMX.FTZ R0, R89, R0, !PT ;  /* 0x0000000059007209 */ /* 0x000fe20007810000 */
[----:B------:R1:W-:Y:S03]  /*5670*/  MUFU.EX2 R102, R10 ;  /* 0x0000000a00667308 */ /* 0x0003e60000000800 */
[----:B------:R-:W-:-:S05]  /*5680*/  FMNMX.FTZ R0, R88, R0, !PT ;  /* 0x0000000058007209 */ /* 0x000fca0007810000 */
[----:B------:R-:W3:Y:S01]  /*5690*/  SHFL.BFLY PT, R14, R0, 0x2, 0x1f ;  /* 0x0c401f00000e7f89 */ /* 0x000ee200000e0000 */
[----:B-1----:R-:W-:-:S04]  /*56a0*/  FFMA.FTZ R10, R18, c[0x0][0x2d0], -R2 ;  /* 0x0000b400120a7a23 */ /* 0x002fc80000010802 */
[----:B------:R1:W-:Y:S01]  /*56b0*/  MUFU.EX2 R110, R10 ;  /* 0x0000000a006e7308 */ /* 0x0003e20000000800 */
[----:B---3--:R-:W-:Y:S01]  /*56c0*/  FMNMX.FTZ R0, R0, R14, !PT ;  /* 0x0000000e00007209 */ /* 0x008fe20007810000 */
[----:B--2---:R-:W-:Y:S04]  /*56d0*/  LDSM.16.MT88.4 R44, [R36] ;  /* 0x00000000242c783b */ /* 0x004fe80000004200 */
[----:B------:R-:W2:Y:S01]  /*56e0*/  SHFL.BFLY PT, R14, R0, 0x1, 0x1f ;  /* 0x0c201f00000e7f89 */ /* 0x000ea200000e0000 */
[----:B-1----:R-:W-:-:S04]  /*56f0*/  FFMA.FTZ R10, R17, c[0x0][0x2d0], -R2 ;  /* 0x0000b400110a7a23 */ /* 0x002fc80000010802 */
[----:B------:R1:W-:Y:S02]  /*5700*/  MUFU.EX2 R109, R10 ;  /* 0x0000000a006d7308 */ /* 0x0003e40000000800 */
[----:B-1----:R-:W-:Y:S01]  /*5710*/  FFMA.FTZ R10, R16, c[0x0][0x2d0], -R2 ;  /* 0x0000b400100a7a23 */ /* 0x002fe20000010802 */
[----:B--2---:R-:W-:-:S05]  /*5720*/  FMNMX.FTZ R132, R0, R14, !PT ;  /* 0x0000000e00847209 */ /* 0x004fca0007810000 */
[----:B------:R1:W-:Y:S01]  /*5730*/  MUFU.EX2 R116, R10 ;  /* 0x0000000a00747308 */ /* 0x0003e20000000800 */
[C---:B------:R-:W-:Y:S01]  /*5740*/  FSETP.NEU.FTZ.AND P0, PT, R132.reuse, -INF , PT ;  /* 0xff8000008400780b */ /* 0x040fe20003f1d000 */
[----:B------:R-:W-:-:S05]  /*5750*/  FMUL.FTZ R0, R132, c[0x0][0x2d0] ;  /* 0x0000b40084007a20 */ /* 0x000fca0000410000 */
[----:B------:R-:W-:-:S05]  /*5760*/  FSEL R0, R0, RZ, P0 ;  /* 0x000000ff00007208 */ /* 0x000fca0000000000 */
[--C-:B------:R-:W-:Y:S02]  /*5770*/  FFMA.FTZ R3, R3, c[0x0][0x2d0], -R0.reuse ;  /* 0x0000b40003037a23 */ /* 0x100fe40000010800 */
[----:B------:R-:W-:Y:S02]  /*5780*/  FFMA.FTZ R4, R4, c[0x0][0x2d0], -R0 ;  /* 0x0000b40004047a23 */ /* 0x000fe40000010800 */
[----:B------:R2:W-:Y:S01]  /*5790*/  MUFU.EX2 R108, R3 ;  /* 0x00000003006c7308 */ /* 0x0005e20000000800 */
[----:B-1----:R-:W-:-:S07]  /*57a0*/  FFMA.FTZ R10, R15, c[0x0][0x2d0], -R2 ;  /* 0x0000b4000f0a7a23 */ /* 0x002fce0000010802 */
[----:B------:R-:W1:Y:S01]  /*57b0*/  MUFU.EX2 R80, R4 ;  /* 0x0000000400507308 */ /* 0x000e620000000800 */
[----:B--2---:R-:W-:-:S07]  /*57c0*/  FFMA.FTZ R3, R9, c[0x0][0x2d0], -R0 ;  /* 0x0000b40009037a23 */ /* 0x004fce0000010800 */
[----:B------:R2:W-:Y:S01]  /*57d0*/  MUFU.EX2 R119, R10 ;  /* 0x0000000a00777308 */ /* 0x0005e20000000800 */
[----:B-1----:R-:W-:-:S07]  /*57e0*/  F2FP.PACK_AB R9, R108, R80 ;  /* 0x000000506c09723e */ /* 0x002fce00000000ff */
[----:B------:R1:W-:Y:S01]  /*57f0*/  MUFU.EX2 R111, R3 ;  /* 0x00000003006f7308 */ /* 0x0003e20000000800 */
[----:B------:R-:W-:Y:S01]  /*5800*/  F2FP.PACK_AB R4, R116, R109 ;  /* 0x0000006d7404723e */ /* 0x000fe200000000ff */
[----:B--2---:R-:W-:-:S06]  /*5810*/  FFMA.FTZ R10, R13, c[0x0][0x2d0], -R2 ;  /* 0x0000b4000d0a7a23 */ /* 0x004fcc0000010802 */
[----:B------:R2:W-:Y:S01]  /*5820*/  MUFU.EX2 R128, R10 ;  /* 0x0000000a00807308 */ /* 0x0005e20000000800 */
[----:B-1----:R-:W-:Y:S01]  /*5830*/  FFMA.FTZ R3, R8, c[0x0][0x2d0], -R0 ;  /* 0x0000b40008037a23 */ /* 0x002fe20000010800 */
[----:B------:R-:W-:-:S06]  /*5840*/  F2FP.PACK_AB R8, R100, R101 ;  /* 0x000000656408723e */ /* 0x000fcc00000000ff */
[----:B------:R1:W3:Y:S01]  /*5850*/  MUFU.EX2 R117, R3 ;  /* 0x0000000300757308 */ /* 0x0002e20000000800 */
[----:B--2---:R-:W-:Y:S01]  /*5860*/  F2FP.PACK_AB R10, R110, R102 ;  /* 0x000000666e0a723e */ /* 0x004fe200000000ff */
[----:B-1----:R-:W-:Y:S01]  /*5870*/  FFMA.FTZ R3, R7, c[0x0][0x2d0], -R0 ;  /* 0x0000b40007037a23 */ /* 0x002fe20000010800 */
[----:B---3--:R-:W-:-:S05]  /*5880*/  F2FP.PACK_AB R11, R117, R111 ;  /* 0x0000006f750b723e */ /* 0x008fca00000000ff */
[----:B------:R1:W-:Y:S02]  /*5890*/  MUFU.EX2 R118, R3 ;  /* 0x0000000300767308 */ /* 0x0003e40000000800 */
[C---:B------:R-:W-:Y:S08]  /*58a0*/  HMMA.16816.F32 R16, R8.reuse, R32, RZ ;  /* 0x000000200810723c */ /* 0x040ff000000018ff */
[----:B------:R-:W-:Y:S01]  /*58b0*/  HMMA.16816.F32 R36, R8, R20, RZ ;  /* 0x000000140824723c */ /* 0x000fe200000018ff */
[----:B-1----:R-:W-:Y:S01]  /*58c0*/  FFMA.FTZ R3, R6, c[0x0][0x2d0], -R0 ;  /* 0x0000b40006037a23 */ /* 0x002fe20000010800 */
[----:B------:R-:W-:-:S03]  /*58d0*/  F2FP.PACK_AB R6, R128, R119 ;  /* 0x000000778006723e */ /* 0x000fc600000000ff */
[----:B------:R1:W2:Y:S03]  /*58e0*/  MUFU.EX2 R81, R3 ;  /* 0x0000000300517308 */ /* 0x0002a60000000800 */
[C---:B------:R-:W-:Y:S08]  /*58f0*/  HMMA.16816.F32 R52, R8.reuse, R24, RZ ;  /* 0x000000180834723c */ /* 0x040ff000000018ff */
[----:B------:R-:W-:Y:S01]  /*5900*/  HMMA.16816.F32 R40, R8, R26, RZ ;  /* 0x0000001a0828723c */ /* 0x000fe200000018ff */
[----:B-1----:R-:W-:Y:S01]  /*5910*/  FFMA.FTZ R3, R5, c[0x0][0x2d0], -R0 ;  /* 0x0000b40005037a23 */ /* 0x002fe20000010800 */
[----:B--2---:R-:W-:-:S06]  /*5920*/  F2FP.PACK_AB R5, R81, R118 ;  /* 0x000000765105723e */ /* 0x004fcc00000000ff */
[----:B------:R-:W-:Y:S01]  /*5930*/  HMMA.16816.F32 R24, R8, R46, RZ ;  /* 0x0000002e0818723c */ /* 0x000fe200000018ff */
[----:B------:R1:W-:Y:S02]  /*5940*/  MUFU.EX2 R82, R3 ;  /* 0x0000000300527308 */ /* 0x0003e40000000800 */
[----:B-1----:R-:W-:-:S05]  /*5950*/  FFMA.FTZ R3, R12, c[0x0][0x2d0], -R0 ;  /* 0x0000b4000c037a23 */ /* 0x002fca0000010800 */
[C---:B------:R-:W-:Y:S01]  /*5960*/  HMMA.16816.F32 R12, R8.reuse, R34, RZ ;  /* 0x00000022080c723c */ /* 0x040fe200000018ff */
[----:B------:R-:W1:Y:S07]  /*5970*/  MUFU.EX2 R83, R3 ;  /* 0x0000000300537308 */ /* 0x000e6e0000000800 */
[C---:B------:R-:W-:Y:S08]  /*5980*/  HMMA.16816.F32 R32, R8.reuse, R22, RZ ;  /* 0x000000160820723c */ /* 0x040ff000000018ff */
[----:B------:R-:W-:Y:S01]  /*5990*/  HMMA.16816.F32 R20, R8, R48, RZ ;  /* 0x000000300814723c */ /* 0x000fe200000018ff */
[----:B-1----:R-:W-:-:S07]  /*59a0*/  F2FP.PACK_AB R7, R83, R82 ;  /* 0x000000525307723e */ /* 0x002fce00000000ff */
[----:B------:R-:W-:Y:S08]  /*59b0*/  HMMA.16816.F32 R144, R4, R30, R12 ;  /* 0x0000001e0490723c */ /* 0x000ff0000000180c */
[----:B------:R-:W-:Y:S08]  /*59c0*/  HMMA.16816.F32 R12, R8, R76, RZ ;  /* 0x0000004c080c723c */ /* 0x000ff000000018ff */
[----:B------:R-:W-:Y:S08]  /*59d0*/  HMMA.16816.F32 R156, R4, R28, R16 ;  /* 0x0000001c049c723c */ /* 0x000ff00000001810 */
[----:B------:R-:W-:Y:S01]  /*59e0*/  HMMA.16816.F32 R28, R8, R44, RZ ;  /* 0x0000002c081c723c */ /* 0x000fe200000018ff */
[----:B------:R-:W1:Y:S07]  /*59f0*/  LDSM.16.MT88.4 R44, [R239+0x1800] ;  /* 0x00180000ef2c783b */ /* 0x000e6e0000004200 */
[C---:B------:R-:W-:Y:S08]  /*5a00*/  HMMA.16816.F32 R20, R4.reuse, R56, R20 ;  /* 0x000000380414723c */ /* 0x040ff00000001814 */
[----:B------:R-:W-:Y:S08]  /*5a10*/  HMMA.16816.F32 R12, R4, R84, R12 ;  /* 0x00000054040c723c */ /* 0x000ff0000000180c */
[----:B------:R-:W-:Y:S01]  /*5a20*/  HMMA.16816.F32 R16, R8, R50, RZ ;  /* 0x000000320810723c */ /* 0x000fe200000018ff */
[----:B------:R-:W-:Y:S07]  /*5a30*/  LDSM.16.MT88.4 R48, [R240+0x3000] ;  /* 0x00300000f030783b */ /* 0x000fee0000004200 */
[----:B------:R-:W-:Y:S01]  /*5a40*/  IMAD.MOV.U32 R127, RZ, RZ, R20 ;  /* 0x000000ffff7f7224 */ /* 0x000fe200078e0014 */
[----:B------:R-:W-:Y:S01]  /*5a50*/  MOV R153, R23 ;  /* 0x0000001700997202 */ /* 0x000fe20000000f00 */
[----:B------:R-:W-:Y:S01]  /*5a60*/  IMAD.MOV.U32 R155, RZ, RZ, R21 ;  /* 0x000000ffff9b7224 */ /* 0x000fe200078e0015 */
[----:B------:R-:W-:Y:S01]  /*5a70*/  HMMA.16816.F32 R28, R4, R60, R28 ;  /* 0x0000003c041c723c */ /* 0x000fe2000000181c */
[----:B------:R-:W-:-:S02]  /*5a80*/  IMAD.MOV.U32 R154, RZ, RZ, R22 ;  /* 0x000000ffff9a7224 */ /* 0x000fc400078e0016 */
[----:B------:R-:W2:Y:S02]  /*5a90*/  LDSM.16.MT88.4 R20, [R239+0x2000] ;  /* 0x00200000ef14783b */ /* 0x000ea40000004200 */
[----:B------:R-:W-:Y:S01]  /*5aa0*/  IMAD.MOV.U32 R152, RZ, RZ, R12 ;  /* 0x000000ffff987224 */ /* 0x000fe200078e000c */
[----:B------:R-:W-:Y:S01]  /*5ab0*/  MOV R129, R15 ;  /* 0x0000000f00817202 */ /* 0x000fe20000000f00 */
[----:B------:R-:W-:Y:S01]  /*5ac0*/  IMAD.MOV.U32 R131, RZ, RZ, R13 ;  /* 0x000000ffff837224 */ /* 0x000fe200078e000d */
[----:B------:R-:W-:Y:S01]  /*5ad0*/  HMMA.16816.F32 R24, R4, R62, R24 ;  /* 0x0000003e0418723c */ /* 0x000fe20000001818 */
[----:B------:R-:W-:-:S07]  /*5ae0*/  IMAD.MOV.U32 R130, RZ, RZ, R14 ;  /* 0x000000ffff827224 */ /* 0x000fce00078e000e */
[----:B-1----:R-:W-:Y:S08]  /*5af0*/  HMMA.16816.F32 R12, R8, R44, RZ ;  /* 0x0000002c080c723c */ /* 0x002ff000000018ff */
[----:B------:R-:W-:Y:S01]  /*5b00*/  HMMA.16816.F32 R140, R4, R64, R36 ;  /* 0x00000040048c723c */ /* 0x000fe20000001824 */
[----:B------:R-:W1:Y:S01]  /*5b10*/  LDSM.16.MT88.4 R36, [R241+0x2000] ;  /* 0x00200000f124783b */ /* 0x000e620000004200 */
[----:B------:R-:W-:Y:S01]  /*5b20*/  IMAD.MOV.U32 R124, RZ, RZ, R31 ;  /* 0x000000ffff7c7224 */ /* 0x000fe200078e001f */
[----:B------:R-:W-:Y:S01]  /*5b30*/  MOV R120, R28 ;  /* 0x0000001c00787202 */ /* 0x000fe20000000f00 */
[----:B------:R-:W-:-:S02]  /*5b40*/  IMAD.MOV.U32 R123, RZ, RZ, R29 ;  /* 0x000000ffff7b7224 */ /* 0x000fc400078e001d */
[----:B------:R-:W-:Y:S02]  /*5b50*/  IMAD.MOV.U32 R121, RZ, RZ, R30 ;  /* 0x000000ffff797224 */ /* 0x000fe400078e001e */
[----:B------:R-:W-:Y:S01]  /*5b60*/  HMMA.16816.F32 R96, R4, R66, R32 ;  /* 0x000000420460723c */ /* 0x000fe20000001820 */
[----:B------:R-:W-:Y:S01]  /*5b70*/  IMAD.MOV.U32 R113, RZ, RZ, R25 ;  /* 0x000000ffff717224 */ /* 0x000fe200078e0019 */
[----:B------:R-:W-:Y:S01]  /*5b80*/  MOV R106, R24 ;  /* 0x00000018006a7202 */ /* 0x000fe20000000f00 */
[----:B------:R-:W-:Y:S02]  /*5b90*/  IMAD.MOV.U32 R112, RZ, RZ, R26 ;  /* 0x000000ffff707224 */ /* 0x000fe400078e001a */
[----:B------:R-:W-:-:S03]  /*5ba0*/  IMAD.MOV.U32 R107, RZ, RZ, R27 ;  /* 0x000000ffff6b7224 */ /* 0x000fc600078e001b */
[C---:B------:R-:W-:Y:S01]  /*5bb0*/  HMMA.16816.F32 R136, R4.reuse, R74, R40 ;  /* 0x0000004a0488723c */ /* 0x040fe20000001828 */
[----:B------:R-:W3:Y:S07]  /*5bc0*/  LDSM.16.MT88.4 R40, [R238+0x3000] ;  /* 0x00300000ee28783b */ /* 0x000eee0000004200 */
[C---:B------:R-:W-:Y:S01]  /*5bd0*/  HMMA.16816.F32 R16, R4.reuse, R58, R16 ;  /* 0x0000003a0410723c */ /* 0x040fe20000001810 */
[----:B------:R-:W4:Y:S07]  /*5be0*/  LDSM.16.MT88.4 R56, [R239+0x3000] ;  /* 0x00300000ef38783b */ /* 0x000f2e0000004200 */
[----:B--2---:R-:W-:Y:S01]  /*5bf0*/  HMMA.16816.F32 R60, R4, R20, R12 ;  /* 0x00000014043c723c */ /* 0x004fe2000000180c */
[----:B------:R-:W-:Y:S01]  /*5c00*/  IMAD.MOV.U32 R126, RZ, RZ, R99 ;  /* 0x000000ffff7e7224 */ /* 0x000fe200078e0063 */
[----:B------:R-:W-:Y:S01]  /*5c10*/  MOV R125, R96 ;  /* 0x00000060007d7202 */ /* 0x000fe20000000f00 */
[----:B------:R-:W-:-:S02]  /*5c20*/  IMAD.MOV.U32 R77, RZ, RZ, R97 ;  /* 0x000000ffff4d7224 */ /* 0x000fc400078e0061 */
[----:B------:R-:W-:-:S03]  /*5c30*/  IMAD.MOV.U32 R76, RZ, RZ, R98 ;  /* 0x000000ffff4c7224 */ /* 0x000fc600078e0062 */
[C---:B------:R-:W-:Y:S01]  /*5c40*/  HMMA.16816.F32 R32, R8.reuse, R46, RZ ;  /* 0x0000002e0820723c */ /* 0x040fe200000018ff */
[----:B------:R-:W2:Y:S07]  /*5c50*/  LDSM.16.MT88.4 R44, [R240+0x3800] ;  /* 0x00380000f02c783b */ /* 0x000eae0000004200 */
[----:B------:R-:W-:Y:S01]  /*5c60*/  HMMA.16816.F32 R28, R8, R68, RZ ;  /* 0x00000044081c723c */ /* 0x000fe200000018ff */
[----:B------:R-:W-:Y:S01]  /*5c70*/  IMAD.MOV.U32 R105, RZ, RZ, R17 ;  /* 0x000000ffff697224 */ /* 0x000fe200078e0011 */
[----:B------:R-:W-:Y:S01]  /*5c80*/  MOV R99, R16 ;  /* 0x0000001000637202 */ /* 0x000fe20000000f00 */
[----:B------:R-:W-:-:S02]  /*5c90*/  IMAD.MOV.U32 R104, RZ, RZ, R18 ;  /* 0x000000ffff687224 */ /* 0x000fc400078e0012 */
[----:B------:R-:W-:-:S03]  /*5ca0*/  IMAD.MOV.U32 R103, RZ, RZ, R19 ;  /* 0x000000ffff677224 */ /* 0x000fc600078e0013 */
[----:B------:R-:W-:Y:S01]  /*5cb0*/  HMMA.16816.F32 R24, R8, R70, RZ ;  /* 0x000000460818723c */ /* 0x000fe200000018ff */
[----:B------:R-:W-:Y:S01]  /*5cc0*/  IMAD.MOV.U32 R98, RZ, RZ, R61 ;  /* 0x000000ffff627224 */ /* 0x000fe200078e003d */
[----:B------:R-:W-:Y:S01]  /*5cd0*/  MOV R3, R60 ;  /* 0x0000003c00037202 */ /* 0x000fe20000000f00 */
[----:B------:R-:W-:Y:S02]  /*5ce0*/  IMAD.MOV.U32 R97, RZ, RZ, R62 ;  /* 0x000000ffff617224 */ /* 0x000fe400078e003e */
[----:B------:R-:W-:-:S03]  /*5cf0*/  IMAD.MOV.U32 R96, RZ, RZ, R63 ;  /* 0x000000ffff607224 */ /* 0x000fc600078e003f */
[----:B------:R-:W-:Y:S01]  /*5d00*/  HMMA.16816.F32 R148, R4, R72, R52 ;  /* 0x000000480494723c */ /* 0x000fe20000001834 */
[----:B------:R-:W5:Y:S07]  /*5d10*/  LDSM.16.MT88.4 R52, [R238+0x3800] ;  /* 0x00380000ee34783b */ /* 0x000f6e0000004200 */
[----:B------:R-:W-:Y:S08]  /*5d20*/  HMMA.16816.F32 R16, R8, R78, RZ ;  /* 0x0000004e0810723c */ /* 0x000ff000000018ff */
[C---:B------:R-:W-:Y:S01]  /*5d30*/  HMMA.16816.F32 R60, R4.reuse, R22, R32 ;  /* 0x00000016043c723c */ /* 0x040fe20000001820 */
[----:B------:R-:W2:Y:S07]  /*5d40*/  LDSM.16.MT88.4 R32, [R239+0x3800] ;  /* 0x00380000ef20783b */ /* 0x000eae0000004200 */
[C---:B-1----:R-:W-:Y:S08]  /*5d50*/  HMMA.16816.F32 R72, R4.reuse, R36, R28 ;  /* 0x000000240448723c */ /* 0x042ff0000000181c */
[----:B------:R-:W-:Y:S01]  /*5d60*/  HMMA.16816.F32 R68, R4, R38, R24 ;  /* 0x000000260444723c */ /* 0x000fe20000001818 */
[----:B------:R-:W1:Y:S07]  /*5d70*/  LDSM.16.MT88.4 R36, [R241+0x3000] ;  /* 0x00300000f124783b */ /* 0x000e6e0000004200 */
[C---:B------:R-:W-:Y:S07]  /*5d80*/  HMMA.16816.F32 R20, R8.reuse, R50, RZ ;  /* 0x000000320814723c */ /* 0x040fee00000018ff */
[----:B------:R-:W-:Y:S01]  /*5d90*/  IMAD.MOV.U32 R50, RZ, RZ, R104 ;  /* 0x000000ffff327224 */ /* 0x000fe200078e0068 */
[----:B---3--:R-:W-:Y:S01]  /*5da0*/  HMMA.16816.F32 R12, R8, R40, RZ ;  /* 0x00000028080c723c */ /* 0x008fe200000018ff */
[----:B------:R-:W-:-:S06]  /*5db0*/  MOV R51, R103 ;  /* 0x0000006700337202 */ /* 0x000fcc0000000f00 */
[----:B------:R-:W-:Y:S01]  /*5dc0*/  IMAD.MOV.U32 R40, RZ, RZ, R106 ;  /* 0x000000ffff287224 */ /* 0x000fe200078e006a */
[----:B------:R-:W-:Y:S01]  /*5dd0*/  HMMA.16816.F32 R64, R4, R86, R16 ;  /* 0x000000560440723c */ /* 0x000fe20000001810 */
[----:B------:R-:W-:-:S07]  /*5de0*/  IMAD.MOV.U32 R41, RZ, RZ, R113 ;  /* 0x000000ffff297224 */ /* 0x000fce00078e0071 */
[C---:B----4-:R-:W-:Y:S07]  /*5df0*/  HMMA.16816.F32 R16, R8.reuse, R56, RZ ;  /* 0x000000380810723c */ /* 0x050fee00000018ff */
[----:B------:R-:W-:Y:S01]  /*5e00*/  IMAD.MOV.U32 R57, RZ, RZ, R127 ;  /* 0x000000ffff397224 */ /* 0x000fe200078e007f */
[----:B------:R-:W-:Y:S01]  /*5e10*/  HMMA.16816.F32 R24, R8, R48, RZ ;  /* 0x000000300818723c */ /* 0x000fe200000018ff */
[----:B------:R-:W-:-:S06]  /*5e20*/  IMAD.MOV.U32 R56, RZ, RZ, R126 ;  /* 0x000000ffff387224 */ /* 0x000fcc00078e007e */
[----:B------:R-:W-:Y:S01]  /*5e30*/  IMAD.MOV.U32 R48, RZ, RZ, R99 ;  /* 0x000000ffff307224 */ /* 0x000fe200078e0063 */
[----:B--2---:R-:W-:Y:S01]  /*5e40*/  HMMA.16816.F32 R84, R4, R46, R20 ;  /* 0x0000002e0454723c */ /* 0x004fe20000001814 */
[----:B------:R-:W2:Y:S01]  /*5e50*/  LDSM.16.MT88.4 R20, [R241+0x3800] ;  /* 0x00380000f114783b */ /* 0x000ea20000004200 */
[----:B------:R-:W-:-:S05]  /*5e60*/  IMAD.MOV.U32 R49, RZ, RZ, R105 ;  /* 0x000000ffff317224 */ /* 0x000fca00078e0069 */
[----:B------:R-:W-:Y:S01]  /*5e70*/  IMAD.MOV.U32 R46, RZ, RZ, R123 ;  /* 0x000000ffff2e7224 */ /* 0x000fe200078e007b */
[----:B------:R-:W-:Y:S01]  /*5e80*/  HMMA.16816.F32 R28, R8, R42, RZ ;  /* 0x0000002a081c723c */ /* 0x000fe200000018ff */
[----:B------:R-:W-:-:S06]  /*5e90*/  MOV R47, R121 ;  /* 0x00000079002f7202 */ /* 0x000fcc0000000f00 */
[----:B------:R-:W-:Y:S01]  /*5ea0*/  MOV R43, R107 ;  /* 0x0000006b002b7202 */ /* 0x000fe20000000f00 */
[----:B-----5:R-:W-:Y:S01]  /*5eb0*/  HMMA.16816.F32 R176, R4, R52, R12 ;  /* 0x0000003404b0723c */ /* 0x020fe2000000180c */
[----:B------:R-:W-:-:S06]  /*5ec0*/  IMAD.MOV.U32 R42, RZ, RZ, R112 ;  /* 0x000000ffff2a7224 */ /* 0x000fcc00078e0070 */
[----:B------:R-:W-:Y:S01]  /*5ed0*/  IMAD.MOV.U32 R53, RZ, RZ, R98 ;  /* 0x000000ffff357224 */ /* 0x000fe200078e0062 */
[----:B------:R-:W-:Y:S01]  /*5ee0*/  HMMA.16816.F32 R12, R8, R58, RZ ;  /* 0x0000003a080c723c */ /* 0x000fe200000018ff */
[----:B------:R-:W-:Y:S02]  /*5ef0*/  IMAD.MOV.U32 R52, RZ, RZ, R3 ;  /* 0x000000ffff347224 */ /* 0x000fe400078e0003 */
[----:B------:R-:W-:-:S04]  /*5f00*/  FADD.FTZ R3, R101, R100 ;  /* 0x0000006465037221 */ /* 0x000fc80000010000 */
[----:B------:R-:W-:Y:S01]  /*5f10*/  IMAD.MOV.U32 R58, RZ, RZ, R77 ;  /* 0x000000ffff3a7224 */ /* 0x000fe200078e004d */
[----:B------:R-:W-:Y:S01]  /*5f20*/  HMMA.16816.F32 R168, R4, R32, R16 ;  /* 0x0000002004a8723c */ /* 0x000fe20000001810 */
[----:B------:R-:W-:Y:S01]  /*5f30*/  MOV R59, R76 ;  /* 0x0000004c003b7202 */ /* 0x000fe20000000f00 */
[----:B------:R-:W-:-:S04]  /*5f40*/  FADD.FTZ R3, R102, R3 ;  /* 0x0000000366037221 */ /* 0x000fc80000010000 */
[----:B------:R-:W-:Y:S02]  /*5f50*/  FADD.FTZ R3, R110, R3 ;  /* 0x000000036e037221 */ /* 0x000fe40000010000 */
[----:B------:R-:W-:Y:S01]  /*5f60*/  HMMA.16816.F32 R172, R4, R44, R24 ;  /* 0x0000002c04ac723c */ /* 0x000fe20000001818 */
[----:B------:R-:W3:Y:S01]  /*5f70*/  LDSM.16.MT88.4 R24, [R238+0x4800] ;  /* 0x00480000ee18783b */ /* 0x000ee20000004200 */
[----:B------:R-:W-:Y:S02]  /*5f80*/  IMAD.MOV.U32 R33, RZ, RZ, R120 ;  /* 0x000000ffff217224 */ /* 0x000fe400078e0078 */
[----:B------:R-:W-:Y:S02]  /*5f90*/  FFMA.FTZ R32, R89, c[0x0][0x2d0], -R0 ;  /* 0x0000b40059207a23 */ /* 0x000fe40000010800 */
[----:B------:R-:W-:Y:S02]  /*5fa0*/  IMAD.MOV.U32 R89, RZ, RZ, R58 ;  /* 0x000000ffff597224 */ /* 0x000fe400078e003a */
[----:B-1----:R-:W-:Y:S01]  /*5fb0*/  HMMA.16816.F32 R16, R8, R36, RZ ;  /* 0x000000240810723c */ /* 0x002fe200000018ff */
[----:B------:R-:W-:-:S02]  /*5fc0*/  IMAD.MOV.U32 R45, RZ, RZ, R125 ;  /* 0x000000ffff2d7224 */ /* 0x000fc400078e007d */
[----:B------:R-:W-:Y:S02]  /*5fd0*/  IMAD.MOV.U32 R44, RZ, RZ, R124 ;  /* 0x000000ffff2c7224 */ /* 0x000fe400078e007c */
[----:B------:R-:W-:Y:S02]  /*5fe0*/  IMAD.MOV.U32 R58, RZ, RZ, R130 ;  /* 0x000000ffff3a7224 */ /* 0x000fe400078e0082 */
[----:B------:R-:W-:Y:S01]  /*5ff0*/  MOV R37, R114 ;  /* 0x0000007200257202 */ /* 0x000fe20000000f00 */
[----:B------:R-:W-:Y:S01]  /*6000*/  HMMA.16816.F32 R76, R4, R54, R28 ;  /* 0x00000036044c723c */ /* 0x000fe2000000181c */
[----:B------:R-:W-:-:S06]  /*6010*/  MOV R36, R33 ;  /* 0x0000002100247202 */ /* 0x000fcc0000000f00 */
[----:B------:R-:W-:Y:S01]  /*6020*/  IMAD.MOV.U32 R54, RZ, RZ, R97 ;  /* 0x000000ffff367224 */ /* 0x000fe200078e0061 */
[----:B------:R-:W-:Y:S01]  /*6030*/  MOV R55, R96 ;  /* 0x0000006000377202 */ /* 0x000fe20000000f00 */
[--C-:B------:R-:W-:Y:S01]  /*6040*/  FFMA.FTZ R30, R95, c[0x0][0x2d0], -R2.reuse ;  /* 0x0000b4005f1e7a23 */ /* 0x100fe20000010802 */
[----:B------:R-:W-:Y:S01]  /*6050*/  HMMA.16816.F32 R96, R4, R34, R12 ;  /* 0x000000220460723c */ /* 0x000fe2000000180c */
[--C-:B------:R-:W-:Y:S02]  /*6060*/  FFMA.FTZ R29, R94, c[0x0][0x2d0], -R2.reuse ;  /* 0x0000b4005e1d7a23 */ /* 0x100fe40000010802 */
[----:B------:R-:W-:Y:S02]  /*6070*/  FFMA.FTZ R28, R93, c[0x0][0x2d0], -R2 ;  /* 0x0000b4005d1c7a23 */ /* 0x000fe40000010802 */
[----:B------:R-:W-:Y:S01]  /*6080*/  FFMA.FTZ R31, R88, c[0x0][0x2d0], -R0 ;  /* 0x0000b400581f7a23 */ /* 0x000fe20000010800 */
[----:B------:R-:W-:Y:S01]  /*6090*/  MOV R88, R45 ;  /* 0x0000002d00587202 */ /* 0x000fe20000000f00 */
[----:B------:R-:W-:Y:S01]  /*60a0*/  IMAD.MOV.U32 R34, RZ, RZ, R115 ;  /* 0x000000ffff227224 */ /* 0x000fe200078e0073 */
[----:B------:R-:W-:Y:S01]  /*60b0*/  HMMA.16816.F32 R12, R8, R38, RZ ;  /* 0x00000026080c723c */ /* 0x000fe200000018ff */
[----:B------:R-:W-:-:S02]  /*60c0*/  IMAD.MOV.U32 R35, RZ, RZ, R122 ;  /* 0x000000ffff237224 */ /* 0x000fc400078e007a */
[----:B------:R-:W-:Y:S02]  /*60d0*/  IMAD.MOV.U32 R95, RZ, RZ, R34 ;  /* 0x000000ffff5f7224 */ /* 0x000fe400078e0022 */
[----:B------:R-:W-:Y:S02]  /*60e0*/  IMAD.MOV.U32 R94, RZ, RZ, R35 ;  /* 0x000000ffff5e7224 */ /* 0x000fe400078e0023 */
[----:B------:R-:W-:Y:S01]  /*60f0*/  IMAD.MOV.U32 R39, RZ, RZ, R44 ;  /* 0x000000ffff277224 */ /* 0x000fe200078e002c */
[----:B--2---:R-:W-:Y:S01]  /*6100*/  HMMA.16816.F32 R124, R4, R20, R16 ;  /* 0x00000014047c723c */ /* 0x004fe20000001810 */
[----:B------:R-:W1:Y:S01]  /*6110*/  LDSM.16.MT88.4 R16, [R238+0x5000] ;  /* 0x00500000ee10783b */ /* 0x000e620000004200 */
[----:B------:R-:W-:Y:S01]  /*6120*/  IMAD.MOV.U32 R44, RZ, RZ, R57 ;  /* 0x000000ffff2c7224 */ /* 0x000fe200078e0039 */
[----:B------:R-:W-:Y:S01]  /*6130*/  MOV R57, R131 ;  /* 0x0000008300397202 */ /* 0x000fe20000000f00 */
[----:B------:R-:W-:Y:S02]  /*6140*/  IMAD.MOV.U32 R38, RZ, RZ, R47 ;  /* 0x000000ffff267224 */ /* 0x000fe400078e002f */
[----:B------:R-:W-:-:S02]  /*6150*/  IMAD.MOV.U32 R45, RZ, RZ, R155 ;  /* 0x000000ffff2d7224 */ /* 0x000fc400078e009b */
[----:B------:R-:W-:-:S08]  /*6160*/  IMAD.MOV.U32 R47, RZ, RZ, R153 ;  /* 0x000000ffff2f7224 */ /* 0x000fd000078e0099 */
[----:B------:R-:W-:Y:S01]  /*6170*/  HMMA.16816.F32 R104, R4, R22, R12 ;  /* 0x000000160468723c */ /* 0x000fe2000000180c */
[----:B------:R-:W2:Y:S07]  /*6180*/  LDSM.16.MT88.4 R20, [R240+0x4800] ;  /* 0x00480000f014783b */ /* 0x000eae0000004200 */
[----:B---3--:R-:W-:Y:S07]  /*6190*/  HMMA.16816.F32 R12, R8, R24, RZ ;  /* 0x00000018080c723c */ /* 0x008fee00000018ff */
[----:B------:R-:W-:Y:S01]  /*61a0*/  FFMA.FTZ R25, R91, c[0x0][0x2d0], -R0 ;  /* 0x0000b4005b197a23 */ /* 0x000fe20000010800 */
[----:B------:R-:W-:Y:S01]  /*61b0*/  MOV R91, R56 ;  /* 0x00000038005b7202 */ /* 0x000fe20000000f00 */
[----:B------:R-:W-:Y:S11]  /*61c0*/  IMAD.MOV.U32 R56, RZ, RZ, R152 ;  /* 0x000000ffff387224 */ /* 0x000ff600078e0098 */
[----:B------:R-:W-:Y:S04]  /*61d0*/  @!UPT UIADD3 URZ, URZ, URZ, URZ ;  /* 0x0000003f3f3ff290 */ /* 0x000fe8000fffe03f */
[----:B-1----:R-:W-:Y:S07]  /*61e0*/  HMMA.16816.F32 R100, R4, R16, R12 ;  /* 0x000000100464723c */ /* 0x002fee000000180c */
[----:B------:R-:W-:Y:S01]  /*61f0*/  FADD.FTZ R16, R109, R3 ;  /* 0x000000036d107221 */ /* 0x000fe20000010000 */
[----:B------:R-:W-:Y:S01]  /*6200*/  HMMA.16816.F32 R12, R8, R26, RZ ;  /* 0x0000001a080c723c */ /* 0x000fe200000018ff */
[----:B------:R-:W-:Y:S02]  /*6210*/  FADD.FTZ R3, R80, R108 ;  /* 0x0000006c50037221 */ /* 0x000fe40000010000 */
[----:B------:R-:W-:-:S02]  /*6220*/  FADD.FTZ R24, R116, R16 ;  /* 0x0000001074187221 */ /* 0x000fc40000010000 */
[----:B------:R-:W-:Y:S02]  /*6230*/  FADD.FTZ R3, R111, R3 ;  /* 0x000000036f037221 */ /* 0x000fe40000010000 */
[----:B------:R-:W-:Y:S02]  /*6240*/  FFMA.FTZ R27, R92, c[0x0][0x2d0], -R2 ;  /* 0x0000b4005c1b7a23 */ /* 0x000fe40000010802 */
[----:B------:R-:W-:Y:S02]  /*6250*/  FADD.FTZ R3, R117, R3 ;  /* 0x0000000375037221 */ /* 0x000fe40000010000 */
[----:B------:R-:W-:Y:S02]  /*6260*/  FFMA.FTZ R26, R90, c[0x0][0x2d0], -R0 ;  /* 0x0000b4005a1a7a23 */ /* 0x000fe40000010800 */
[----:B------:R-:W-:Y:S02]  /*6270*/  FADD.FTZ R2, R118, R3 ;  /* 0x0000000376027221 */ /* 0x000fe40000010000 */
[----:B------:R1:W-:Y:S01]  /*6280*/  MUFU.EX2 R0, R26 ;  /* 0x0000001a00007308 */ /* 0x0003e20000000800 */
[----:B------:R-:W-:-:S02]  /*6290*/  IMAD.MOV.U32 R90, RZ, RZ, R59 ;  /* 0x000000ffff5a7224 */ /* 0x000fc400078e003b */
[----:B------:R-:W-:Y:S02]  /*62a0*/  FADD.FTZ R2, R81, R2 ;  /* 0x0000000251027221 */ /* 0x000fe40000010000 */
[----:B------:R-:W-:Y:S02]  /*62b0*/  IMAD.MOV.U32 R59, RZ, RZ, R129 ;  /* 0x000000ffff3b7224 */ /* 0x000fe400078e0081 */
[----:B------:R-:W-:Y:S02]  /*62c0*/  IMAD.MOV.U32 R80, RZ, RZ, R37 ;  /* 0x000000ffff507224 */ /* 0x000fe400078e0025 */
[----:B------:R-:W-:Y:S01]  /*62d0*/  HMMA.16816.F32 R112, R4, R18, R12 ;  /* 0x000000120470723c */ /* 0x000fe2000000180c */
[----:B------:R-:W3:Y:S01]  /*62e0*/  LDSM.16.MT88.4 R16, [R240+0x5000] ;  /* 0x00500000f010783b */ /* 0x000ee20000004200 */
[----:B------:R-:W-:Y:S01]  /*62f0*/  IMAD.MOV.U32 R37, RZ, RZ, R46 ;  /* 0x000000ffff257224 */ /* 0x000fe200078e002e */
[----:B------:R-:W-:Y:S02]  /*6300*/  MOV R46, R154 ;  /* 0x0000009a002e7202 */ /* 0x000fe40000000f00 */
[----:B------:R-:W-:Y:S01]  /*6310*/  LDSM.16.MT88.4 R152, [R238+0x1000] ;  /* 0x00100000ee98783b */ /* 0x000fe20000004200 */
[----:B-1----:R-:W-:-:S02]  /*6320*/  IMAD.MOV.U32 R26, RZ, RZ, R80 ;  /* 0x000000ffff1a7224 */ /* 0x002fc400078e0050 */
[----:B--2---:R-:W-:Y:S11]  /*6330*/  HMMA.16816.F32 R12, R8, R20, RZ ;  /* 0x00000014080c723c */ /* 0x004ff600000018ff */
[----:B------:R-:W-:Y:S11]  /*6340*/  @!UPT UIADD3 URZ, URZ, URZ, URZ ;  /* 0x0000003f3f3ff290 */ /* 0x000ff6000fffe03f */
[----:B------:R-:W-:Y:S02]  /*6350*/  @!UPT UIADD3 URZ, URZ, URZ, URZ ;  /* 0x0000003f3f3ff290 */ /* 0x000fe4000fffe03f */
[----:B---3--:R-:W-:Y:S08]  /*6360*/  HMMA.16816.F32 R108, R4, R16, R12 ;  /* 0x00000010046c723c */ /* 0x008ff0000000180c */
[----:B------:R-:W-:Y:S01]  /*6370*/  HMMA.16816.F32 R12, R8, R22, RZ ;  /* 0x00000016080c723c */ /* 0x000fe200000018ff */
[----:B------:R-:W-:Y:S11]  /*6380*/  LDSM.16.MT88.4 R20, [R239+0x5000] ;  /* 0x00500000ef14783b */ /* 0x000ff60000004200 */
[----:B------:R-:W-:Y:S11]  /*6390*/  @!UPT UIADD3 URZ, URZ, URZ, URZ ;  /* 0x0000003f3f3ff290 */ /* 0x000ff6000fffe03f */
[----:B------:R-:W-:Y:S01]  /*63a0*/  @!UPT UIADD3 URZ, URZ, URZ, URZ ;  /* 0x0000003f3f3ff290 */ /* 0x000fe2000fffe03f */
[----:B------:R-:W-:Y:S01]  /*63b0*/  HMMA.16816.F32 R120, R4, R18, R12 ;  /* 0x000000120478723c */ /* 0x000fe2000000180c */
[----:B------:R-:W1:Y:S06]  /*63c0*/  LDSM.16.MT88.4 R16, [R239+0x4800] ;  /* 0x00480000ef10783b */ /* 0x000e6c0000004200 */
[----:B------:R-:W-:Y:S02]  /*63d0*/  FADD.FTZ R12, R119, R24 ;  /* 0x00000018770c7221 */ /* 0x000fe40000010000 */
[----:B------:R-:W-:Y:S02]  /*63e0*/  FADD.FTZ R24, R82, R2 ;  /* 0x0000000252187221 */ /* 0x000fe40000010000 */
[----:B------:R-:W-:Y:S01]  /*63f0*/  FADD.FTZ R3, R128, R12 ;  /* 0x0000000c80037221 */ /* 0x000fe20000010000 */
[----:B------:R-:W2:Y:S02]  /*6400*/  MUFU.EX2 R2, R25 ;  /* 0x0000001900027308 */ /* 0x000ea40000000800 */
[----:B--2---:R-:W-:-:S02]  /*6410*/  F2FP.PACK_AB R129, R0, R2 ;  /* 0x000000020081723e */ /* 0x004fc400000000ff */
[----:B------:R-:W-:Y:S01]  /*6420*/  MOV R25, R94 ;  /* 0x0000005e00197202 */ /* 0x000fe20000000f00 */
[----:B-1----:R-:W-:Y:S03]  /*6430*/  HMMA.16816.F32 R12, R8, R16, RZ ;  /* 0x00000010080c723c */ /* 0x002fe600000018ff */
[----:B------:R-:W1:Y:S08]  /*6440*/  MUFU.EX2 R17, R30 ;  /* 0x0000001e00117308 */ /* 0x000e700000000800 */
[----:B------:R-:W2:Y:S01]  /*6450*/  MUFU.EX2 R16, R29 ;  /* 0x0000001d00107308 */ /* 0x000ea20000000800 */
[----:B-1----:R-:W-:Y:S11]  /*6460*/  FADD.FTZ R3, R17, R3 ;  /* 0x0000000311037221 */ /* 0x002ff60000010000 */
[----:B------:R-:W-:Y:S01]  /*6470*/  @!UPT UIADD3 URZ, URZ, URZ, URZ ;  /* 0x0000003f3f3ff290 */ /* 0x000fe2000fffe03f */
[----:B------:R-:W-:Y:S01]  /*6480*/  HMMA.16816.F32 R116, R4, R20, R12 ;  /* 0x000000140474723c */ /* 0x000fe2000000180c */
[C---:B--2---:R-:W-:Y:S01]  /*6490*/  FADD.FTZ R3, R16.reuse, R3 ;  /* 0x0000000310037221 */ /* 0x044fe20000010000 */
[----:B------:R-:W-:-:S06]  /*64a0*/  F2FP.PACK_AB R128, R16, R17 ;  /* 0x000000111080723e */ /* 0x000fcc00000000ff */
[----:B------:R-:W-:Y:S01]  /*64b0*/  HMMA.16816.F32 R12, R8, R18, RZ ;  /* 0x00000012080c723c */ /* 0x000fe200000018ff */
[----:B------:R-:W1:Y:S08]  /*64c0*/  MUFU.EX2 R19, R28 ;  /* 0x0000001c00137308 */ /* 0x000e700000000800 */
[----:B------:R-:W2:Y:S01]  /*64d0*/  MUFU.EX2 R18, R27 ;  /* 0x0000001b00127308 */ /* 0x000ea20000000800 */
[----:B-1----:R-:W-:Y:S11]  /*64e0*/  FADD.FTZ R3, R19, R3 ;  /* 0x0000000313037221 */ /* 0x002ff60000010000 */
[----:B------:R-:W-:Y:S03]  /*64f0*/  @!UPT UIADD3 URZ, URZ, URZ, URZ ;  /* 0x0000003f3f3ff290 */ /* 0x000fe6000fffe03f */
[----:B------:R-:W-:Y:S01]  /*6500*/  HMMA.16816.F32 R20, R4, R22, R12 ;  /* 0x000000160414723c */ /* 0x000fe2000000180c */
[C---:B--2---:R-:W-:Y:S01]  /*6510*/  FADD.FTZ R3, R18.reuse, R3 ;  /* 0x0000000312037221 */ /* 0x044fe20000010000 */
[----:B------:R-:W-:Y:S02]  /*6520*/  F2FP.PACK_AB R130, R18, R19 ;  /* 0x000000131282723e */ /* 0x000fe400000000ff */
[----:B------:R-:W-:Y:S02]  /*6530*/  MOV R27, c[0x0][0x2c4] ;  /* 0x0000b100001b7a02 */ /* 0x000fe40000000f00 */
[----:B------:R1:W-:Y:S01]  /*6540*/  STL [R1+0x24], R3 ;  /* 0x0000240301007387 */ /* 0x0003e20000100800 */
[----:B------:R-:W-:Y:S01]  /*6550*/  FADD.FTZ R12, R83, R24 ;  /* 0x00000018530c7221 */ /* 0x000fe20000010000 */
[----:B------:R-:W-:Y:S01]  /*6560*/  ISETP.NE.AND P1, PT, R27, 0x1, PT ;  /* 0x000000011b00780c */ /* 0x000fe20003f25270 */
[----:B------:R-:W-:Y:S01]  /*6570*/  IMAD.MOV.U32 R24, RZ, RZ, R95 ;  /* 0x000000ffff187224 */ /* 0x000fe200078e005f */
[----:B------:R-:W-:Y:S01]  /*6580*/  LDSM.16.MT88.4 R80, [R240+0x4000] ;  /* 0x00400000f050783b */ /* 0x000fe20000004200 */
[----:B------:R-:W-:-:S02]  /*6590*/  FADD.FTZ R12, R2, R12 ;  /* 0x0000000c020c7221 */ /* 0x000fc40000010000 */
[----:B------:R2:W3:Y:S01]  /*65a0*/  MUFU.EX2 R2, R32 ;  /* 0x0000002000027308 */ /* 0x0004e20000000800 */
[----:B------:R-:W-:Y:S01]  /*65b0*/  IMAD.MOV.U32 R27, RZ, RZ, c[0x0][0x32c] ;  /* 0x0000cb00ff1b7624 */ /* 0x000fe200078e00ff */
[----:B--2---:R-:W2:Y:S01]  /*65c0*/  LDSM.16.MT88.4 R32, [R241+0x1000] ;  /* 0x00100000f120783b */ /* 0x004ea20000004200 */
[----:B-1----:R-:W-:-:S05]  /*65d0*/  FADD.FTZ R3, R0, R12 ;  /* 0x0000000c00037221 */ /* 0x002fca0000010000 */
[----:B------:R-:W1:Y:S01]  /*65e0*/  MUFU.EX2 R0, R31 ;  /* 0x0000001f00007308 */ /* 0x000e620000000800 */
[----:B------:R-:W4:Y:S01]  /*65f0*/  LDSM.16.MT88.4 R12, [R241+0x4800] ;  /* 0x00480000f10c783b */ /* 0x000f220000004200 */
[----:B---3--:R-:W-:Y:S01]  /*6600*/  FADD.FTZ R3, R2, R3 ;  /* 0x0000000302037221 */ /* 0x008fe20000010000 */
[----:B-1----:R-:W-:-:S03]  /*6610*/  F2FP.PACK_AB R131, R0, R2 ;  /* 0x000000020083723e */ /* 0x002fc600000000ff */
[----:B------:R-:W-:Y:S02]  /*6620*/  FADD.FTZ R3, R0, R3 ;  /* 0x0000000300037221 */ /* 0x000fe40000010000 */
[----:B------:R-:W-:-:S03]  /*6630*/  @P1 IMAD.HI.U32 R2, R24, c[0x0][0x2c8], RZ ;  /* 0x0000b20018021a27 */ /* 0x000fc600078e00ff */
[----:B------:R1:W-:Y:S01]  /*6640*/  STL [R1+0x28], R3 ;  /* 0x0000280301007387 */ /* 0x0003e20000100800 */
[C---:B------:R-:W-:Y:S01]  /*6650*/  HMMA.16816.F32 R156, R128.reuse, R152, R156 ;  /* 0x00000098809c723c */ /* 0x040fe2000000189c */
[----:B------:R-:W-:Y:S01]  /*6660*/  IMAD.MOV.U32 R0, RZ, RZ, R24 ;  /* 0x000000ffff007224 */ /* 0x000fe200078e0018 */
[----:B------:R-:W-:Y:S02]  /*6670*/  @P1 SHF.R.U32.HI R0, RZ, c[0x0][0x2cc], R2 ;  /* 0x0000b300ff001a19 */ /* 0x000fe40000011602 */
[----:B------:R-:W-:Y:S02]  /*6680*/  ISETP.GE.AND P1, PT, R27, 0x1, PT ;  /* 0x000000011b00780c */ /* 0x000fe40003f26270 */
[----:B------:R-:W-:Y:S02]  /*6690*/  IADD3 R2, R25, -R26, RZ ;  /* 0x8000001a19027210 */ /* 0x000fe40007ffe0ff */
[----:B------:R-:W-:Y:S01]  /*66a0*/  HMMA.16816.F32 R152, R128, R154, R144 ;  /* 0x0000009a8098723c */ /* 0x000fe20000001890 */
[----:B------:R-:W3:Y:S02]  /*66b0*/  LDSM.16.MT88.4 R144, [R240+0x1000] ;  /* 0x00100000f090783b */ /* 0x000ee40000004200 */
[----:B------:R-:W-:-:S05]  /*66c0*/  IMAD.IADD R0, R2, 0x1, R0 ;  /* 0x0000000102007824 */ /* 0x000fca00078e0200 */
[C---:B--2---:R-:W-:Y:S08]  /*66d0*/  HMMA.16816.F32 R28, R128.reuse, R32, R36 ;  /* 0x00000020801c723c */ /* 0x044ff00000001824 */
[----:B------:R-:W-:Y:S01]  /*66e0*/  HMMA.16816.F32 R32, R128, R34, R40 ;  /* 0x000000228020723c */ /* 0x000fe20000001828 */
[----:B------:R-:W2:Y:S01]  /*66f0*/  LDSM.16.MT88.4 R40, [R238+0x2800] ;  /* 0x00280000ee28783b */ /* 0x000ea20000004200 */
[----:B-1----:R-:W-:-:S06]  /*6700*/  IADD3 R3, R0, c[0x0][0x328], RZ ;  /* 0x0000ca0000037a10 */ /* 0x002fcc0007ffe0ff */
[C---:B----4-:R-:W-:Y:S08]  /*6710*/  HMMA.16816.F32 R16, R8.reuse, R12, RZ ;  /* 0x0000000c0810723c */ /* 0x050ff000000018ff */
[----:B------:R-:W-:Y:S01]  /*6720*/  HMMA.16816.F32 R8, R8, R14, RZ ;  /* 0x0000000e0808723c */ /* 0x000fe200000018ff */
[----:B------:R-:W1:Y:S07]  /*6730*/  LDSM.16.MT88.4 R12, [R241+0x5000] ;  /* 0x00500000f10c783b */ /* 0x000e6e0000004200 */
[C---:B---3--:R-:W-:Y:S08]  /*6740*/  HMMA.16816.F32 R148, R128.reuse, R144, R148 ;  /* 0x000000908094723c */ /* 0x048ff00000001894 */
[C---:B------:R-:W-:Y:S01]  /*6750*/  HMMA.16816.F32 R144, R128.reuse, R146, R136 ;  /* 0x000000928090723c */ /* 0x040fe20000001888 */
[----:B------:R-:W3:Y:S07]  /*6760*/  LDSM.16.MT88.4 R136, [R239+0x1000] ;  /* 0x00100000ef88783b */ /* 0x000eee0000004200 */
[C---:B--2---:R-:W-:Y:S08]  /*6770*/  HMMA.16816.F32 R36, R128.reuse, R40, R44 ;  /* 0x000000288024723c */ /* 0x044ff0000000182c */
[----:B------:R-:W-:Y:S01]  /*6780*/  HMMA.16816.F32 R40, R128, R42, R48 ;  /* 0x0000002a8028723c */ /* 0x000fe20000001830 */
[----:B------:R-:W2:Y:S07]  /*6790*/  LDSM.16.MT88.4 R48, [R240+0x2800] ;  /* 0x00280000f030783b */ /* 0x000eae0000004200 */
[C---:B-1----:R-:W-:Y:S08]  /*67a0*/  HMMA.16816.F32 R16, R4.reuse, R12, R16 ;  /* 0x0000000c0410723c */ /* 0x042ff00000001810 */
[----:B------:R-:W-:Y:S01]  /*67b0*/  HMMA.16816.F32 R8, R4, R14, R8 ;  /* 0x0000000e0408723c */ /* 0x000fe20000001808 */
[----:B------:R-:W-:Y:S07]  /*67c0*/  LDSM.16.MT88.4 R4, [R241+0x5800] ;  /* 0x00580000f104783b */ /* 0x000fee0000004200 */
[C---:B---3--:R-:W-:Y:S08]  /*67d0*/  HMMA.16816.F32 R140, R128.reuse, R136, R140 ;  /* 0x00000088808c723c */ /* 0x048ff0000000188c */
[C---:B------:R-:W-:Y:S01]  /*67e0*/  HMMA.16816.F32 R136, R128.reuse, R138, R88 ;  /* 0x0000008a8088723c */ /* 0x040fe20000001858 */
[----:B------:R-:W-:Y:S07]  /*67f0*/  LDSM.16.MT88.4 R88, [R239+0x4000] ;  /* 0x00400000ef58783b */ /* 0x000fee0000004200 */
[C---:B--2---:R-:W-:Y:S01]  /*6800*/  HMMA.16816.F32 R44, R128.reuse, R48, R56 ;  /* 0x00000030802c723c */ /* 0x044fe20000001838 */
        /* <DEDUP_REMOVED lines=8> */
[C---:B-1----:R-:W-:Y:S08]  /*6890*/  HMMA.16816.F32 R68, R128.reuse, R72, R176 ;  /* 0x000000488044723c */ /* 0x042ff000000018b0 */
[C---:B------:R-:W-:Y:S08]  /*68a0*/  HMMA.16816.F32 R72, R128.reuse, R74, R76 ;  /* 0x0000004a8048723c */ /* 0x040ff0000000184c */
[C---:B------:R-:W-:Y:S08]  /*68b0*/  HMMA.16816.F32 R76, R128.reuse, R80, R172 ;  /* 0x00000050804c723c */ /* 0x040ff000000018ac */
[C---:B------:R-:W-:Y:S08]  /*68c0*/  HMMA.16816.F32 R80, R128.reuse, R82, R84 ;  /* 0x000000528050723c */ /* 0x040ff00000001854 */
[C---:B------:R-:W-:Y:S08]  /*68d0*/  HMMA.16816.F32 R84, R128.reuse, R88, R168 ;  /* 0x000000588054723c */ /* 0x040ff000000018a8 */
[C---:B------:R-:W-:Y:S01]  /*68e0*/  HMMA.16816.F32 R88, R128.reuse, R90, R96 ;  /* 0x0000005a8058723c */ /* 0x040fe20000001860 */
[----:B------:R-:W1:Y:S07]  /*68f0*/  LDSM.16.MT88.4 R96, [R241+0x4000] ;  /* 0x00400000f160783b */ /* 0x000e6e0000004200 */
[C---:B-1----:R-:W-:Y:S08]  /*6900*/  HMMA.16816.F32 R92, R128.reuse, R96, R124 ;  /* 0x00000060805c723c */ /* 0x042ff0000000187c */
[C---:B------:R-:W-:Y:S01]  /*6910*/  HMMA.16816.F32 R96, R128.reuse, R98, R104 ;  /* 0x000000628060723c */ /* 0x040fe20000001868 */
[----:B------:R-:W1:Y:S07]  /*6920*/  LDSM.16.MT88.4 R104, [R238+0x5800] ;  /* 0x00580000ee68783b */ /* 0x000e6e0000004200 */
[----:B------:R-:W-:Y:S07]  /*6930*/  HMMA.16816.F32 R124, R128, R4, R16 ;  /* 0x00000004807c723c */ /* 0x000fee0000001810 */
[----:B------:R-:W-:-:S05]  /*6940*/  IADD3 R4, R134, -0x2, RZ ;  /* 0xfffffffe86047810 */ /* 0x000fca0007ffe0ff */
[----:B------:R-:W-:Y:S01]  /*6950*/  STL [R1+0x20], R4 ;  /* 0x0000200401007387 */ /* 0x000fe20000100800 */
        /* <DEDUP_REMOVED lines=8> */
[----:B------:R-:W-:Y:S01]  /*69e0*/  HMMA.16816.F32 R128, R128, R6, R8 ;  /* 0x000000068080723c */ /* 0x000fe20000001808 */
[----:B------:R-:W-:Y:S07]  /*69f0*/  @!P1 BRA `(.L_x_419) ;  /* 0x0000010000009947 */ /* 0x000fee0003800000 */
        /* <DEDUP_REMOVED lines=10> */
.L_x_421:
[----:B------:R-:W-:-:S13]  /*6aa0*/  ISETP.NE.AND P0, PT, R27, 0x1, PT ;  /* 0x000000011b00780c */ /* 0x000fda0003f05270 */
[----:B------:R-:W-:-:S05]  /*6ab0*/  @P0 IMAD.HI.U32 R0, R2, c[0x0][0x330], RZ ;  /* 0x0000cc0002000a27 */ /* 0x000fca00078e00ff */
[----:B------:R-:W-:Y:S02]  /*6ac0*/  @P0 SHF.R.U32.HI R2, RZ, c[0x0][0x334], R0 ;  /* 0x0000cd00ff020a19 */ /* 0x000fe40000011600 */
.L_x_422:
[----:B------:R-:W-:Y:S05]  /*6ad0*/  BSYNC B0 ;  /* 0x0000000000007941 */ /* 0x000fea0003800000 */
.L_x_420:
[----:B------:R-:W-:-:S05]  /*6ae0*/  IMAD R2, R2, R27, c[0x0][0x32c] ;  /* 0x0000cb0002027624 */ /* 0x000fca00078e021b */
[----:B------:R-:W-:-:S04]  /*6af0*/  IMNMX R3, R3, R2, PT ;  /* 0x0000000203037217 */ /* 0x000fc80003800200 */
.L_x_419:
[----:B------:R-:W2:Y:S01]  /*6b00*/  LDL R2, [R1+0x30] ;  /* 0x0000300001027983 */ /* 0x000ea20000100800 */
[----:B------:R-:W-:-:S05]  /*6b10*/  IMAD.HI R3, R3, 0x2aaaaaab, RZ ;  /* 0x2aaaaaab03037827 */ /* 0x000fca00078e02ff */
[----:B------:R-:W-:-:S04]  /*6b20*/  SHF.R.U32.HI R0, RZ, 0x1f, R3 ;  /* 0x0000001fff007819 */ /* 0x000fc80000011603 */
[----:B------:R-:W-:-:S04]  /*6b30*/  LEA.HI.SX32 R3, R3, R0, 0x1d ;  /* 0x0000000003037211 */ /* 0x000fc800078feaff */
[----:B--2---:R-:W-:-:S04]  /*6b40*/  IMNMX R2, R2, R3, !PT ;  /* 0x0000000302027217 */ /* 0x004fc80007800200 */
[----:B------:R-:W-:Y:S01]  /*6b50*/  ISETP.GE.AND P0, PT, R4, R2, PT ;  /* 0x000000020400720c */ /* 0x000fe20003f06270 */
[----:B------:R1:W-:-:S12]  /*6b60*/  STL [R1+0x60], R2 ;  /* 0x0000600201007387 */ /* 0x0003d80000100800 */
[----:B------:R-:W-:Y:S05]  /*6b70*/  @!P0 BRA `(.L_x_423) ;  /* 0x00003a2000008947 */ /* 0x000fea0003800000 */
[----:B------:R-:W-:Y:S02]  /*6b80*/  MOV R0, R4 ;  /* 0x0000000400007202 */ /* 0x000fe40000000f00 */
[----:B------:R-:W-:Y:S02]  /*6b90*/  MOV R134, R132 ;  /* 0x0000008400867202 */ /* 0x000fe40000000f00 */
[----:B-1----:R-:W-:Y:S01]  /*6ba0*/  MOV R2, R133 ;  /* 0x0000008500027202 */ /* 0x002fe20000000f00 */
[----:B------:R1:W-:Y:S04]  /*6bb0*/  STL [R1+0x1c], R0 ;  /* 0x00001c0001007387 */ /* 0x0003e80000100800 */
.L_x_436:
[----:B-1----:R-:W2:Y:S01]  /*6bc0*/  LDL R0, [R1] ;  /* 0x0000000001007983 */ /* 0x002ea20000100800 */
[----:B------:R-:W-:Y:S04]  /*6bd0*/  DEPBAR.LE SB0, 0x0 ;  /* 0x000080000000791a */ /* 0x000fe80000000000 */
[----:B------:R-:W3:Y:S01]  /*6be0*/  LDL R13, [R1+0x30] ;  /* 0x00003000010d7983 */ /* 0x000ee20000100800 */
[----:B------:R-:W-:Y:S01]  /*6bf0*/  WARPSYNC 0xffffffff ;  /* 0xffffffff00007948 */ /* 0x000fe20003800000 */
[----:B------:R-:W-:Y:S02]  /*6c00*/  BSSY B0, `(.L_x_424) ;  /* 0x0000034000007945 */ /* 0x000fe40003800000 */
[----:B------:R-:W3:Y:S04]  /*6c10*/  LDL R132, [R1+0x1c] ;  /* 0x00001c0001847983 */ /* 0x000ee80000100800 */
[----:B------:R-:W4:Y:S04]  /*6c20*/  LDL R133, [R1+0x14] ;  /* 0x0000140001857983 */ /* 0x000f280000100800 */
[----:B------:R-:W-:Y:S06]  /*6c30*/  BAR.SYNC.DEFER_BLOCKING 0x0 ;  /* 0x0000000000007b1d */ /* 0x000fec0000010000 */
[----:B------:R1:W1:Y:S04]  /*6c40*/  LDSM.16.M88.4 R8, [R135] ;  /* 0x000000008708783b */ /* 0x0002680000000200 */
[----:B------:R1:W1:Y:S04]  /*6c50*/  LDSM.16.M88.4 R16, [R135+0x800] ;  /* 0x000800008710783b */ /* 0x0002680000000200 */
[----:B------:R1:W1:Y:S04]  /*6c60*/  LDSM.16.M88.4 R24, [R135+0x1000] ;  /* 0x001000008718783b */ /* 0x0002680000000200 */
[----:B------:R1:W1:Y:S04]  /*6c70*/  LDSM.16.M88.4 R168, [R242] ;  /* 0x00000000f2a8783b */ /* 0x0002680000000200 */
[----:B------:R1:W1:Y:S01]  /*6c80*/  LDSM.16.M88.4 R172, [R252] ;  /* 0x00000000fcac783b */ /* 0x0002620000000200 */
[----:B---3--:R-:W-:Y:S03]  /*6c90*/  ISETP.GT.AND P0, PT, R13, R132, PT ;  /* 0x000000840d00720c */ /* 0x008fe60003f04270 */
[----:B--2---:R2:W3:Y:S01]  /*6ca0*/  LDSM.16.M88.4 R176, [R0] ;  /* 0x0000000000b0783b */ /* 0x0044e20000000200 */
[C---:B----4-:R-:W-:Y:S02]  /*6cb0*/  LOP3.LUT P6, RZ, R133.reuse, 0x100, RZ, 0xc0, !PT ;  /* 0x0000010085ff7812 */ /* 0x050fe400078cc0ff */
[C---:B------:R-:W-:Y:S02]  /*6cc0*/  LOP3.LUT P5, RZ, R133.reuse, 0x80, RZ, 0xc0, !PT ;  /* 0x0000008085ff7812 */ /* 0x040fe400078ac0ff */
[----:B------:R-:W-:Y:S05]  /*6cd0*/  LOP3.LUT P4, RZ, R133, 0x40, RZ, 0xc0, !PT ;  /* 0x0000004085ff7812 */ /* 0x000fea000788c0ff */
[----:B------:R-:W-:-:S05]  /*6ce0*/  @P0 BRA `(.L_x_425) ;  /* 0x0000025000000947 */ /* 0x000fca0003800000 */
[----:B-1----:R-:W4:Y:S01]  /*6cf0*/  LDL.64 R22, [R1+0x58] ;  /* 0x0000580001167983 */ /* 0x002f220000100a00 */
[----:B------:R-:W-:Y:S01]  /*6d00*/  LOP3.LUT P3, RZ, R133, 0x200, RZ, 0xc0, !PT ;  /* 0x0000020085ff7812 */ /* 0x000fe2000786c0ff */
[----:B------:R-:W-:Y:S01]  /*6d10*/  IMAD.WIDE.U32 R4, R132, c[0x0][0x208], RZ ;  /* 0x0000820084047a25 */ /* 0x000fe200078e00ff */
[----:B--2---:R-:W-:Y:S01]  /*6d20*/  SHF.R.S32.HI R0, RZ, 0x1f, R132 ;  /* 0x0000001fff007819 */ /* 0x004fe20000011484 */
[----:B------:R-:W2:Y:S04]  /*6d30*/  LDL.64 R20, [R1+0x48] ;  /* 0x0000480001147983 */ /* 0x000ea80000100a00 */
[----:B------:R-:W5:Y:S01]  /*6d40*/  LDL R14, [R1+0x18] ;  /* 0x00001800010e7983 */ /* 0x000f620000100800 */
[----:B------:R-:W-:Y:S03]  /*6d50*/  IMAD R0, R0, c[0x0][0x208], RZ ;  /* 0x0000820000007a24 */ /* 0x000fe600078e02ff */
[----:B------:R-:W1:Y:S01]  /*6d60*/  S2R R3, SR_TID.X ;  /* 0x0000000000037919 */ /* 0x000e620000002100 */
[----:B------:R-:W-:Y:S04]  /*6d70*/  IMAD R0, R132, c[0x0][0x20c], R0 ;  /* 0x0000830084007a24 */ /* 0x000fe800078e0200 */
[----:B------:R-:W-:Y:S02]  /*6d80*/  IMAD.IADD R0, R5, 0x1, R0 ;  /* 0x0000000105007824 */ /* 0x000fe400078e0200 */
[----:B------:R-:W-:Y:S01]  /*6d90*/  IMAD.WIDE.U32 R4, R4, 0x30, RZ ;  /* 0x0000003004047825 */ /* 0x000fe200078e00ff */
[----:B-1----:R-:W-:Y:S03]  /*6da0*/  ISETP.GT.AND P2, PT, R3, 0x7f, PT ;  /* 0x0000007f0300780c */ /* 0x002fe60003f44270 */
[----:B------:R-:W-:Y:S04]  /*6db0*/  IMAD R3, R0, 0x30, RZ ;  /* 0x0000003000037824 */ /* 0x000fe800078e02ff */
[----:B------:R-:W-:Y:S06]  /*6dc0*/  IMAD.IADD R3, R5, 0x1, R3 ;  /* 0x0000000105037824 */ /* 0x000fec00078e0203 */
[----:B------:R-:W-:Y:S05]  /*6dd0*/  @!P2 IMAD.MOV.U32 R0, RZ, RZ, c[0x0][0x208] ;  /* 0x00008200ff00a624 */ /* 0x000fea00078e00ff */
[-C--:B------:R-:W-:Y:S02]  /*6de0*/  @!P2 LEA R12, P0, R0, R4.reuse, 0x5 ;  /* 0x00000004000ca211 */ /* 0x080fe400078028ff */
[----:B----4-:R-:W-:Y:S01]  /*6df0*/  IADD3 R5, P1, R22, R4, RZ ;  /* 0x0000000416057210 */ /* 0x010fe20007f3e0ff */
[----:B------:R-:W-:Y:S05]  /*6e00*/  @!P2 IMAD.MOV.U32 R4, RZ, RZ, c[0x0][0x20c] ;  /* 0x00008300ff04a624 */ /* 0x000fea00078e00ff */
[----:B------:R-:W-:Y:S01]  /*6e10*/  @!P2 LEA.HI.X R4, R0, R3, R4, 0x5, P0 ;  /* 0x000000030004a211 */ /* 0x000fe200000f2c04 */
[----:B--2---:R-:W-:Y:S01]  /*6e20*/  IMAD.X R3, R3, 0x1, R21, P1 ;  /* 0x0000000103037824 */ /* 0x004fe200008e0615 */
[C---:B------:R-:W-:Y:S04]  /*6e30*/  LEA R6, P0, R5.reuse, c[0x0][0x1f8], 0x1 ;  /* 0x00007e0005067a11 */ /* 0x040fe800078008ff */
[----:B------:R-:W-:Y:S02]  /*6e40*/  LEA.HI.X R7, R5, c[0x0][0x1fc], R3, 0x1, P0 ;  /* 0x00007f0005077a11 */ /* 0x000fe400000f0c03 */
[----:B------:R-:W-:Y:S03]  /*6e50*/  @!P2 IADD3 R0, P0, R12, R22, RZ ;  /* 0x000000160c00a210 */ /* 0x000fe60007f1e0ff */
[----:B------:R-:W-:Y:S01]  /*6e60*/  @!PT LDS RZ, [RZ] ;  /* 0x00000000fffff984 */ /* 0x000fe20000000800 */
[----:B------:R-:W-:Y:S01]  /*6e70*/  @!PT LDS RZ, [RZ] ;  /* 0x00000000fffff984 */ /* 0x000fe20000000800 */
[----:B------:R-:W-:Y:S01]  /*6e80*/  @!PT LDS RZ, [RZ] ;  /* 0x00000000fffff984 */ /* 0x000fe20000000800 */
[----:B-----5:R1:W-:Y:S02]  /*6e90*/  LDGSTS.E.BYPASS.LTC128B.128 [R14+0x4080], [R6.64], !P3 ;  /* 0x04080000060e7fae */ /* 0x0203e4000d901d46 */
[----:B------:R-:W-:Y:S01]  /*6ea0*/  @!P2 IMAD.X R3, R4, 0x1, R21, P0 ;  /* 0x000000010403a824 */ /* 0x000fe200000e0615 */
[C---:B------:R-:W-:Y:S01]  /*6eb0*/  @!P2 LEA R4, P0, R0.reuse, c[0x0][0x1f8], 0x1 ;  /* 0x00007e000004aa11 */ /* 0x040fe200078008ff */
[----:B------:R1:W-:Y:S03]  /*6ec0*/  LDGSTS.E.BYPASS.LTC128B.128 [R14+0x5880], [R6.64+0x80], !P6 ;  /* 0x05880080060e7fae */ /* 0x0003e6000f101d46 */
[----:B------:R-:W-:Y:S01]  /*6ed0*/  @!P2 LEA.HI.X R5, R0, c[0x0][0x1fc], R3, 0x1, P0 ;  /* 0x00007f000005aa11 */ /* 0x000fe200000f0c03 */
[----:B------:R1:W-:Y:S04]  /*6ee0*/  LDGSTS.E.BYPASS.LTC128B.128 [R14+0x7080], [R6.64+0x100], !P5 ;  /* 0x07080100060e7fae */ /* 0x0003e8000e901d46 */
[----:B------:R1:W-:Y:S04]  /*6ef0*/  LDGSTS.E.BYPASS.LTC128B.128 [R14+0x8880], [R6.64+0x180], !P4 ;  /* 0x08880180060e7fae */ /* 0x0003e8000e101d46 */
[----:B------:R1:W-:Y:S04]  /*6f00*/  @!P2 LDGSTS.E.BYPASS.LTC128B.128 [R14+0x5080], [R4.64], !P3 ;  /* 0x05080000040eafae */ /* 0x0003e8000d901d46 */
[----:B------:R1:W-:Y:S04]  /*6f10*/  @!P2 LDGSTS.E.BYPASS.LTC128B.128 [R14+0x6880], [R4.64+0x80], !P6 ;  /* 0x06880080040eafae */ /* 0x0003e8000f101d46 */
[----:B------:R1:W-:Y:S04]  /*6f20*/  @!P2 LDGSTS.E.BYPASS.LTC128B.128 [R14+0x8080], [R4.64+0x100], !P5 ;  /* 0x08080100040eafae */ /* 0x0003e8000e901d46 */
[----:B------:R1:W-:Y:S02]  /*6f30*/  @!P2 LDGSTS.E.BYPASS.LTC128B.128 [R14+0x9880], [R4.64+0x180], !P4 ;  /* 0x09880180040eafae */ /* 0x0003e4000e101d46 */
.L_x_425:
[----:B-1----:R-:W-:Y:S05]  /*6f40*/  BSYNC B0 ;  /* 0x0000000000007941 */ /* 0x002fea0003800000 */
.L_x_424:
[C---:B------:R-:W-:Y:S01]  /*6f50*/  HMMA.16816.F32 R4, R160.reuse, R8, RZ ;  /* 0x00000008a004723c */ /* 0x040fe200000018ff */
[----:B------:R-:W0:Y:S01]  /*6f60*/  LDGDEPBAR ;  /* 0x00000000000079af */ /* 0x000e220000000000 */
[----:B------:R-:W-:Y:S02]  /*6f70*/  BSSY B0, `(.L_x_426) ;  /* 0x00000f1000007945 */ /* 0x000fe40003800000 */
[----:B------:R-:W-:Y:S04]  /*6f80*/  MOV R3, R13 ;  /* 0x0000000d00037202 */ /* 0x000fe80000000f00 */
[C---:B------:R-:W-:Y:S08]  /*6f90*/  HMMA.16816.F32 R8, R160.reuse, R10, RZ ;  /* 0x0000000aa008723c */ /* 0x040ff000000018ff */
[C---:B------:R-:W-:Y:S08]  /*6fa0*/  HMMA.16816.F32 R12, R160.reuse, R16, RZ ;  /* 0x00000010a00c723c */ /* 0x040ff000000018ff */
[C---:B------:R-:W-:Y:S08]  /*6fb0*/  HMMA.16816.F32 R16, R160.reuse, R18, RZ ;  /* 0x00000012a010723c */ /* 0x040ff000000018ff */
[C---:B------:R-:W-:Y:S08]  /*6fc0*/  HMMA.16816.F32 R20, R160.reuse, R24, RZ ;  /* 0x00000018a014723c */ /* 0x040ff000000018ff */
[----:B------:R-:W-:Y:S08]  /*6fd0*/  HMMA.16816.F32 R24, R160, R26, RZ ;  /* 0x0000001aa018723c */ /* 0x000ff000000018ff */
[C---:B------:R-:W-:Y:S08]  /*6fe0*/  HMMA.16816.F32 R4, R164.reuse, R168, R4 ;  /* 0x000000a8a404723c */ /* 0x040ff00000001804 */
[C---:B------:R-:W-:Y:S01]  /*6ff0*/  HMMA.16816.F32 R8, R164.reuse, R170, R8 ;  /* 0x000000aaa408723c */ /* 0x040fe20000001808 */
[----:B------:R-:W1:Y:S07]  /*7000*/  LDSM.16.M88.4 R168, [R237] ;  /* 0x00000000eda8783b */ /* 0x000e6e0000000200 */
[C---:B------:R-:W-:Y:S08]  /*7010*/  HMMA.16816.F32 R12, R164.reuse, R172, R12 ;  /* 0x000000aca40c723c */ /* 0x040ff0000000180c */
[C---:B------:R-:W-:Y:S01]  /*7020*/  HMMA.16816.F32 R16, R164.reuse, R174, R16 ;  /* 0x000000aea410723c */ /* 0x040fe20000001810 */
[----:B------:R-:W4:Y:S07]  /*7030*/  LDSM.16.M88.4 R172, [R237+0x800] ;  /* 0x00080000edac783b */ /* 0x000f2e0000000200 */
[C---:B---3--:R-:W-:Y:S08]  /*7040*/  HMMA.16816.F32 R20, R164.reuse, R176, R20 ;  /* 0x000000b0a414723c */ /* 0x048ff00000001814 */
[----:B------:R-:W-:Y:S08]  /*7050*/  HMMA.16816.F32 R24, R164, R178, R24 ;  /* 0x000000b2a418723c */ /* 0x000ff00000001818 */
[C---:B-1----:R-:W-:Y:S08]  /*7060*/  HMMA.16816.F32 R4, R180.reuse, R168, R4 ;  /* 0x000000a8b404723c */ /* 0x042ff00000001804 */
[C---:B------:R-:W-:Y:S01]  /*7070*/  HMMA.16816.F32 R8, R180.reuse, R170, R8 ;  /* 0x000000aab408723c */ /* 0x040fe20000001808 */
[----:B------:R-:W1:Y:S07]  /*7080*/  LDSM.16.M88.4 R168, [R237+0x1000] ;  /* 0x00100000eda8783b */ /* 0x000e6e0000000200 */
[C---:B----4-:R-:W-:Y:S08]  /*7090*/  HMMA.16816.F32 R12, R180.reuse, R172, R12 ;  /* 0x000000acb40c723c */ /* 0x050ff0000000180c */
[C---:B------:R-:W-:Y:S01]  /*70a0*/  HMMA.16816.F32 R16, R180.reuse, R174, R16 ;  /* 0x000000aeb410723c */ /* 0x040fe20000001810 */
[----:B------:R-:W3:Y:S07]  /*70b0*/  LDSM.16.M88.4 R172, [R236] ;  /* 0x00000000ecac783b */ /* 0x000eee0000000200 */
[C---:B-1----:R-:W-:Y:S08]  /*70c0*/  HMMA.16816.F32 R20, R180.reuse, R168, R20 ;  /* 0x000000a8b414723c */ /* 0x042ff00000001814 */
[----:B------:R-:W-:Y:S01]  /*70d0*/  HMMA.16816.F32 R24, R180, R170, R24 ;  /* 0x000000aab418723c */ /* 0x000fe20000001818 */
[----:B------:R-:W1:Y:S07]  /*70e0*/  LDSM.16.M88.4 R168, [R236+0x800] ;  /* 0x00080000eca8783b */ /* 0x000e6e0000000200 */
[C---:B---3--:R-:W-:Y:S08]  /*70f0*/  HMMA.16816.F32 R4, R184.reuse, R172, R4 ;  /* 0x000000acb804723c */ /* 0x048ff00000001804 */
[C---:B------:R-:W-:Y:S01]  /*7100*/  HMMA.16816.F32 R8, R184.reuse, R174, R8 ;  /* 0x000000aeb808723c */ /* 0x040fe20000001808 */
[----:B------:R-:W3:Y:S07]  /*7110*/  LDSM.16.M88.4 R172, [R236+0x1000] ;  /* 0x00100000ecac783b */ /* 0x000eee0000000200 */
[C---:B-1----:R-:W-:Y:S08]  /*7120*/  HMMA.16816.F32 R12, R184.reuse, R168, R12 ;  /* 0x000000a8b80c723c */ /* 0x042ff0000000180c */
[C---:B------:R-:W-:Y:S01]  /*7130*/  HMMA.16816.F32 R16, R184.reuse, R170, R16 ;  /* 0x000000aab810723c */ /* 0x040fe20000001810 */
[----:B------:R-:W1:Y:S07]  /*7140*/  LDSM.16.M88.4 R168, [R135+0x1800] ;  /* 0x0018000087a8783b */ /* 0x000e6e0000000200 */
[C---:B---3--:R-:W-:Y:S08]  /*7150*/  HMMA.16816.F32 R20, R184.reuse, R172, R20 ;  /* 0x000000acb814723c */ /* 0x048ff00000001814 */
[----:B------:R-:W-:Y:S01]  /*7160*/  HMMA.16816.F32 R24, R184, R174, R24 ;  /* 0x000000aeb818723c */ /* 0x000fe20000001818 */
[----:B------:R-:W3:Y:S07]  /*7170*/  LDSM.16.M88.4 R172, [R135+0x2000] ;  /* 0x0020000087ac783b */ /* 0x000eee0000000200 */
[C---:B-1----:R-:W-:Y:S08]  /*7180*/  HMMA.16816.F32 R4, R188.reuse, R168, R4 ;  /* 0x000000a8bc04723c */ /* 0x042ff00000001804 */
[C---:B------:R-:W-:Y:S01]  /*7190*/  HMMA.16816.F32 R8, R188.reuse, R170, R8 ;  /* 0x000000aabc08723c */ /* 0x040fe20000001808 */
[----:B------:R-:W1:Y:S07]  /*71a0*/  LDSM.16.M88.4 R168, [R135+0x2800] ;  /* 0x0028000087a8783b */ /* 0x000e6e0000000200 */
[C---:B---3--:R-:W-:Y:S08]  /*71b0*/  HMMA.16816.F32 R12, R188.reuse, R172, R12 ;  /* 0x000000acbc0c723c */ /* 0x048ff0000000180c */
[C---:B------:R-:W-:Y:S01]  /*71c0*/  HMMA.16816.F32 R16, R188.reuse, R174, R16 ;  /* 0x000000aebc10723c */ /* 0x040fe20000001810 */
[----:B------:R-:W3:Y:S07]  /*71d0*/  LDSM.16.M88.4 R172, [R245] ;  /* 0x00000000f5ac783b */ /* 0x000eee0000000200 */
[C---:B-1----:R-:W-:Y:S08]  /*71e0*/  HMMA.16816.F32 R20, R188.reuse, R168, R20 ;  /* 0x000000a8bc14723c */ /* 0x042ff00000001814 */
[----:B------:R-:W-:Y:S01]  /*71f0*/  HMMA.16816.F32 R24, R188, R170, R24 ;  /* 0x000000aabc18723c */ /* 0x000fe20000001818 */
[----:B------:R-:W1:Y:S07]  /*7200*/  LDSM.16.M88.4 R168, [R243] ;  /* 0x00000000f3a8783b */ /* 0x000e6e0000000200 */
[C---:B---3--:R-:W-:Y:S08]  /*7210*/  HMMA.16816.F32 R4, R192.reuse, R172, R4 ;  /* 0x000000acc004723c */ /* 0x048ff00000001804 */
[C---:B------:R-:W-:Y:S01]  /*7220*/  HMMA.16816.F32 R8, R192.reuse, R174, R8 ;  /* 0x000000aec008723c */ /* 0x040fe20000001808 */
[----:B------:R-:W3:Y:S07]  /*7230*/  LDSM.16.M88.4 R172, [R244] ;  /* 0x00000000f4ac783b */ /* 0x000eee0000000200 */
        /* <DEDUP_REMOVED lines=11> */
[----:B------:R-:W3:Y:S07]  /*72f0*/  LDSM.16.M88.4 R172, [R236+0x1800] ;  /* 0x00180000ecac783b */ /* 0x000eee0000000200 */
        /* <DEDUP_REMOVED lines=76> */
[C---:B------:R-:W-:Y:S11]  /*77c0*/  HMMA.16816.F32 R8, R232.reuse, R174, R8 ;  /* 0x000000aee808723c */ /* 0x040ff60000001808 */
[----:B------:R-:W-:Y:S05]  /*77d0*/  @!UPT UIADD3 URZ, URZ, URZ, URZ ;  /* 0x0000003f3f3ff290 */ /* 0x000fea000fffe03f */
[----:B--2---:R-:W-:Y:S04]  /*77e0*/  FMUL.FTZ R0, R4, c[0x0][0x320] ;  /* 0x0000c80004007a20 */ /* 0x004fe80000410000 */
[----:B------:R2:W-:Y:S04]  /*77f0*/  MUFU.TANH R174, R0 ;  /* 0x0000000000ae7308 */ /* 0x0005e80000002400 */
[----:B------:R-:W-:Y:S01]  /*7800*/  FMUL.FTZ R10, R10, c[0x0][0x320] ;  /* 0x0000c8000a0a7a20 */ /* 0x000fe20000410000 */
[C---:B-1----:R-:W-:Y:S03]  /*7810*/  HMMA.16816.F32 R12, R232.reuse, R168, R12 ;  /* 0x000000a8e80c723c */ /* 0x042fe6000000180c */
[----:B------:R-:W-:Y:S02]  /*7820*/  FMUL.FTZ R11, R11, c[0x0][0x320] ;  /* 0x0000c8000b0b7a20 */ /* 0x000fe40000410000 */
[----:B------:R1:W-:Y:S03]  /*7830*/  MUFU.TANH R178, R10 ;  /* 0x0000000a00b27308 */ /* 0x0003e60000002400 */
[C---:B------:R-:W-:Y:S07]  /*7840*/  HMMA.16816.F32 R16, R232.reuse, R170, R16 ;  /* 0x000000aae810723c */ /* 0x040fee0000001810 */
[----:B------:R-:W-:Y:S01]  /*7850*/  MUFU.TANH R169, R11 ;  /* 0x0000000b00a97308 */ /* 0x000fe20000002400 */
[----:B--2---:R-:W-:Y:S09]  /*7860*/  FMUL.FTZ R0, R5, c[0x0][0x320] ;  /* 0x0000c80005007a20 */ /* 0x004ff20000410000 */
[----:B------:R2:W-:Y:S01]  /*7870*/  MUFU.TANH R173, R0 ;  /* 0x0000000000ad7308 */ /* 0x0005e20000002400 */
[----:B-1----:R-:W-:Y:S01]  /*7880*/  MOV R10, R132 ;  /* 0x00000084000a7202 */ /* 0x002fe20000000f00 */
[----:B--2---:R-:W-:Y:S08]  /*7890*/  FMUL.FTZ R0, R6, c[0x0][0x320] ;  /* 0x0000c80006007a20 */ /* 0x004ff00000410000 */
[----:B------:R1:W2:Y:S02]  /*78a0*/  MUFU.TANH R4, R0 ;  /* 0x0000000000047308 */ /* 0x0002a40000002400 */
[----:B-1----:R-:W-:Y:S01]  /*78b0*/  FMUL.FTZ R0, R7, c[0x0][0x320] ;  /* 0x0000c80007007a20 */ /* 0x002fe20000410000 */
[----:B--2---:R-:W-:Y:S07]  /*78c0*/  STL [R1+0x20], R4 ;  /* 0x0000200401007387 */ /* 0x004fee0000100800 */
[----:B------:R1:W2:Y:S01]  /*78d0*/  MUFU.TANH R179, R0 ;  /* 0x0000000000b37308 */ /* 0x0002a20000002400 */
[----:B------:R-:W3:Y:S01]  /*78e0*/  LDSM.16.M88.4 R4, [R236+0x5800] ;  /* 0x00580000ec04783b */ /* 0x000ee20000000200 */
[----:B------:R-:W-:Y:S07]  /*78f0*/  DEPBAR.LE SB0, 0x0 ;  /* 0x000080000000791a */ /* 0x000fee0000000000 */
[----:B------:R-:W-:Y:S01]  /*7900*/  BAR.SYNC.DEFER_BLOCKING 0x0 ;  /* 0x0000000000007b1d */ /* 0x000fe20000010000 */
[----:B-1----:R-:W-:Y:S01]  /*7910*/  FMUL.FTZ R0, R8, c[0x0][0x320] ;  /* 0x0000c80008007a20 */ /* 0x002fe20000410000 */
[----:B------:R-:W-:Y:S01]  /*7920*/  MOV R8, R3 ;  /* 0x0000000300087202 */ /* 0x000fe20000000f00 */
[----:B------:R-:W-:Y:S03]  /*7930*/  FMUL.FTZ R3, R13, c[0x0][0x320] ;  /* 0x0000c8000d037a20 */ /* 0x000fe60000410000 */
[----:B------:R1:W4:Y:S10]  /*7940*/  MUFU.TANH R172, R0 ;  /* 0x0000000000ac7308 */ /* 0x0003340000002400 */
[----:B------:R-:W2:Y:S01]  /*7950*/  MUFU.TANH R132, R3 ;  /* 0x0000000300847308 */ /* 0x000ea20000002400 */
[C---:B---3--:R-:W-:Y:S08]  /*7960*/  HMMA.16816.F32 R20, R232.reuse, R4, R20 ;  /* 0x00000004e814723c */ /* 0x048ff00000001814 */
[----:B------:R-:W-:Y:S04]  /*7970*/  HMMA.16816.F32 R24, R232, R6, R24 ;  /* 0x00000006e818723c */ /* 0x000fe80000001818 */
[----:B-1----:R-:W-:Y:S01]  /*7980*/  FMUL.FTZ R0, R9, c[0x0][0x320] ;  /* 0x0000c80009007a20 */ /* 0x002fe20000410000 */
[----:B------:R-:W-:Y:S03]  /*7990*/  MOV R9, R133 ;  /* 0x0000008500097202 */ /* 0x000fe60000000f00 */
[----:B------:R1:W3:Y:S04]  /*79a0*/  MUFU.TANH R168, R0 ;  /* 0x0000000000a87308 */ /* 0x0002e80000002400 */
[----:B-1----:R-:W-:Y:S06]  /*79b0*/  FMUL.FTZ R0, R12, c[0x0][0x320] ;  /* 0x0000c8000c007a20 */ /* 0x002fec0000410000 */
[----:B------:R1:W1:Y:S02]  /*79c0*/  MUFU.TANH R133, R0 ;  /* 0x0000000000857308 */ /* 0x0002640000002400 */
[----:B-1----:R-:W-:Y:S08]  /*79d0*/  FMUL.FTZ R0, R14, c[0x0][0x320] ;  /* 0x0000c8000e007a20 */ /* 0x002ff00000410000 */
[----:B------:R1:W1:Y:S02]  /*79e0*/  MUFU.TANH R177, R0 ;  /* 0x0000000000b17308 */ /* 0x0002640000002400 */
[----:B-1----:R-:W-:Y:S08]  /*79f0*/  FMUL.FTZ R0, R15, c[0x0][0x320] ;  /* 0x0000c8000f007a20 */ /* 0x002ff00000410000 */
[----:B------:R1:W1:Y:S02]  /*7a00*/  MUFU.TANH R176, R0 ;  /* 0x0000000000b07308 */ /* 0x0002640000002400 */
[----:B-1----:R-:W-:Y:S01]  /*7a10*/  FMUL.FTZ R0, R16, c[0x0][0x320] ;  /* 0x0000c80010007a20 */ /* 0x002fe20000410000 */
[----:B------:R-:W-:Y:S07]  /*7a20*/  MOV R16, R9 ;  /* 0x0000000900107202 */ /* 0x000fee0000000f00 */
        /* <DEDUP_REMOVED lines=15> */
[----:B-1----:R-:W-:Y:S01]  /*7b20*/  FMUL.FTZ R0, R24, c[0x0][0x320] ;  /* 0x0000c80018007a20 */ /* 0x002fe20000410000 */
[----:B------:R-:W-:Y:S07]  /*7b30*/  MOV R24, R10 ;  /* 0x0000000a00187202 */ /* 0x000fee0000000f00 */
[----:B------:R1:W1:Y:S01]  /*7b40*/  MUFU.TANH R11, R0 ;  /* 0x00000000000b7308 */ /* 0x0002620000002400 */
[----:B------:R-:W-:Y:S01]  /*7b50*/  ISETP.GT.AND P0, PT, R24, R8, PT ;  /* 0x000000081800720c */ /* 0x000fe20003f04270 */
[----:B-1----:R-:W-:Y:S08]  /*7b60*/  FMUL.FTZ R0, R25, c[0x0][0x320] ;  /* 0x0000c80019007a20 */ /* 0x002ff00000410000 */
[----:B------:R1:W1:Y:S02]  /*7b70*/  MUFU.TANH R10, R0 ;  /* 0x00000000000a7308 */ /* 0x0002640000002400 */
[----:B-1----:R-:W-:Y:S08]  /*7b80*/  FMUL.FTZ R0, R26, c[0x0][0x320] ;  /* 0x0000c8001a007a20 */ /* 0x002ff00000410000 */
[----:B------:R1:W1:Y:S02]  /*7b90*/  MUFU.TANH R22, R0 ;  /* 0x0000000000167308 */ /* 0x0002640000002400 */
[----:B-1----:R-:W-:Y:S08]  /*7ba0*/  FMUL.FTZ R0, R27, c[0x0][0x320] ;  /* 0x0000c8001b007a20 */ /* 0x002ff00000410000 */
[----:B------:R1:W1:Y:S01]  /*7bb0*/  MUFU.TANH R21, R0 ;  /* 0x0000000000157308 */ /* 0x0002620000002400 */
[----:B------:R-:W-:-:S05]  /*7bc0*/  @!P0 BRA `(.L_x_427) ;  /* 0x000002b000008947 */ /* 0x000fca0003800000 */
[----:B--234-:R-:W2:Y:S01]  /*7bd0*/  LDL.64 R26, [R1+0x50] ;  /* 0x00005000011a7983 */ /* 0x01cea20000100a00 */
[----:B-1----:R-:W-:Y:S03]  /*7be0*/  IADD3 R0, R24, -0x1, RZ ;  /* 0xffffffff18007810 */ /* 0x002fe60007ffe0ff */
[----:B------:R-:W3:Y:S04]  /*7bf0*/  LDL.64 R18, [R1+0x40] ;  /* 0x0000400001127983 */ /* 0x000ee80000100a00 */
[----:B------:R-:W4:Y:S04]  /*7c00*/  LDL R8, [R1+0x18] ;  /* 0x0000180001087983 */ /* 0x000f280000100800 */
[----:B------:R-:W1:Y:S02]  /*7c10*/  S2R R3, SR_TID.X ;  /* 0x0000000000037919 */ /* 0x000e640000002100 */
[----:B-1----:R-:W-:Y:S04]  /*7c20*/  SHF.R.S32.HI R9, RZ, 0x1f, R3 ;  /* 0x0000001fff097819 */ /* 0x002fe80000011403 */
[----:B------:R-:W-:Y:S02]  /*7c30*/  LEA.HI R9, R9, R3, RZ, 0x3 ;  /* 0x0000000309097211 */ /* 0x000fe400078f18ff */
[----:B------:R-:W-:Y:S02]  /*7c40*/  SHF.R.S32.HI R3, RZ, 0x1f, R0 ;  /* 0x0000001fff037819 */ /* 0x000fe40000011400 */
[----:B------:R-:W-:Y:S03]  /*7c50*/  SHF.R.S32.HI R9, RZ, 0x3, R9 ;  /* 0x00000003ff097819 */ /* 0x000fe60000011409 */
[----:B------:R-:W-:Y:S01]  /*7c60*/  IMAD R3, R3, c[0x0][0x1e0], RZ ;  /* 0x0000780003037a24 */ /* 0x000fe200078e02ff */
[----:B------:R-:W-:Y:S03]  /*7c70*/  IADD3 R4, -R9, 0x30, RZ ;  /* 0x0000003009047810 */ /* 0x000fe60007ffe1ff */
[----:B------:R-:W-:Y:S01]  /*7c80*/  IMAD R3, R0, c[0x0][0x1e4], R3 ;  /* 0x0000790000037a24 */ /* 0x000fe200078e0203 */
        /* <DEDUP_REMOVED lines=19> */
[----:B------:R-:W-:Y:S05]  /*7dc0*/  @P1 LEA.HI.X R7, R3, c[0x0][0x1cc], R7, 0x1, P2 ;  /* 0x0000730003071a11 */ /* 0x000fea00010f0c07 */
[----:B------:R-:W-:Y:S01]  /*7dd0*/  @!PT LDS RZ, [RZ] ;  /* 0x00000000fffff984 */ /* 0x000fe20000000800 */
[----:B------:R-:W-:Y:S01]  /*7de0*/  @!PT LDS RZ, [RZ] ;  /* 0x00000000fffff984 */ /* 0x000fe20000000800 */
[----:B------:R-:W-:Y:S01]  /*7df0*/  @!PT LDS RZ, [RZ] ;  /* 0x00000000fffff984 */ /* 0x000fe20000000800 */
[----:B----4-:R1:W-:Y:S04]  /*7e00*/  @P1 LDGSTS.E.BYPASS.LTC128B.128 [R8+0x14080], [R6.64], !P3 ;  /* 0x1408000006081fae */ /* 0x0103e8000d901d46 */
[----:B------:R1:W-:Y:S04]  /*7e10*/  @P1 LDGSTS.E.BYPASS.LTC128B.128 [R8+0x15880], [R6.64+0x80], !P6 ;  /* 0x1588008006081fae */ /* 0x0003e8000f101d46 */
[----:B------:R1:W-:Y:S04]  /*7e20*/  @P1 LDGSTS.E.BYPASS.LTC128B.128 [R8+0x17080], [R6.64+0x100], !P5 ;  /* 0x1708010006081fae */ /* 0x0003e8000e901d46 */
[----:B------:R1:W-:Y:S04]  /*7e30*/  @P1 LDGSTS.E.BYPASS.LTC128B.128 [R8+0x18880], [R6.64+0x180], !P4 ;  /* 0x1888018006081fae */ /* 0x0003e8000e101d46 */
[----:B------:R1:W-:Y:S04]  /*7e40*/  @P0 LDGSTS.E.BYPASS.LTC128B.128 [R8+0x15080], [R4.64], !P3 ;  /* 0x1508000004080fae */ /* 0x0003e8000d901d46 */
[----:B------:R1:W-:Y:S04]  /*7e50*/  @P0 LDGSTS.E.BYPASS.LTC128B.128 [R8+0x16880], [R4.64+0x80], !P6 ;  /* 0x1688008004080fae */ /* 0x0003e8000f101d46 */
[----:B------:R1:W-:Y:S04]  /*7e60*/  @P0 LDGSTS.E.BYPASS.LTC128B.128 [R8+0x18080], [R4.64+0x100], !P5 ;  /* 0x1808010004080fae */ /* 0x0003e8000e901d46 */
[----:B------:R1:W-:Y:S02]  /*7e70*/  @P0 LDGSTS.E.BYPASS.LTC128B.128 [R8+0x19880], [R4.64+0x180], !P4 ;  /* 0x1988018004080fae */ /* 0x0003e4000e101d46 */
.L_x_427:
[----:B--234-:R-:W-:Y:S05]  /*7e80*/  BSYNC B0 ;  /* 0x0000000000007941 */ /* 0x01cfea0003800000 */
.L_x_426:
[----:B------:R-:W2:Y:S01]  /*7e90*/  LDL R3, [R1+0x68] ;  /* 0x0000680001037983 */ /* 0x000ea20000100800 */
[----:B-1----:R-:W-:Y:S01]  /*7ea0*/  IMAD.MOV.U32 R4, RZ, RZ, c[0x0][0x2c4] ;  /* 0x0000b100ff047624 */ /* 0x002fe200078e00ff */
[----:B------:R-:W-:Y:S02]  /*7eb0*/  ULDC UR4, c[0x0][0x324] ;  /* 0x0000c90000047ab9 */ /* 0x000fe40000000800 */
[----:B------:R-:W2:Y:S01]  /*7ec0*/  LDL R0, [R1+0x80] ;  /* 0x0000800001007983 */ /* 0x000ea20000100800 */
[----:B------:R-:W-:Y:S01]  /*7ed0*/  ULOP3.LUT UR4, URZ, UR4, URZ, 0x33, !UPT ;  /* 0x000000043f047292 */ /* 0x000fe2000f8e333f */
[----:B------:R-:W-:Y:S01]  /*7ee0*/  ISETP.NE.AND P0, PT, R4, 0x1, PT ;  /* 0x000000010400780c */ /* 0x000fe20003f05270 */
[----:B------:R-:W-:Y:S01]  /*7ef0*/  IMAD.MOV.U32 R4, RZ, RZ, c[0x0][0x32c] ;  /* 0x0000cb00ff047624 */ /* 0x000fe200078e00ff */
[----:B------:R-:W3:Y:S04]  /*7f00*/  LDL R25, [R1+0x2c] ;  /* 0x00002c0001197983 */ /* 0x000ee80000100800 */
[----:B------:R-:W4:Y:S04]  /*7f10*/  LDL R27, [R1+0x38] ;  /* 0x00003800011b7983 */ /* 0x000f280000100800 */
[----:B------:R-:W4:Y:S04]  /*7f20*/  LDL R26, [R1+0x34] ;  /* 0x00003400011a7983 */ /* 0x000f280000100800 */
[----:B------:R-:W0:Y:S01]  /*7f30*/  LDGDEPBAR ;  /* 0x00000000000079af */ /* 0x000e220000000000 */
[----:B--2---:R-:W-:Y:S04]  /*7f40*/  IMAD.IADD R6, R0, 0x1, R3 ;  /* 0x0000000100067824 */ /* 0x004fe800078e0203 */
[----:B------:R-:W-:Y:S05]  /*7f50*/  @P0 IMAD.HI.U32 R0, R6, c[0x0][0x2c8], RZ ;  /* 0x0000b20006000a27 */ /* 0x000fea00078e00ff */
[----:B------:R-:W-:Y:S01]  /*7f60*/  @P0 SHF.R.U32.HI R6, RZ, c[0x0][0x2cc], R0 ;  /* 0x0000b300ff060a19 */ /* 0x000fe20000011600 */
[----:B------:R-:W-:Y:S01]  /*7f70*/  IMAD R0, R24, -0x30, RZ ;  /* 0xffffffd018007824 */ /* 0x000fe200078e02ff */
[----:B------:R-:W-:Y:S03]  /*7f80*/  ISETP.GE.AND P0, PT, R4, 0x1, PT ;  /* 0x000000010400780c */ /* 0x000fe60003f06270 */
[----:B------:R-:W1:Y:S01]  /*7f90*/  SHFL.IDX PT, R5, R6, RZ, 0x1c1f ;  /* 0x001c1fff06057589 */ /* 0x000e6200000e0000 */
[----:B---3--:R-:W-:Y:S04]  /*7fa0*/  IADD3 R3, -R25, 0x1, R0 ;  /* 0x0000000119037810 */ /* 0x008fe80007ffe100 */
[----:B----4-:R-:W-:Y:S04]  /*7fb0*/  IADD3 R3, -R26, R3, R27 ;  /* 0x000000031a037210 */ /* 0x010fe80007ffe11b */
[C---:B------:R-:W-:Y:S02]  /*7fc0*/  IADD3 R8, R3.reuse, c[0x0][0x328], RZ ;  /* 0x0000ca0003087a10 */ /* 0x040fe40007ffe0ff */
[----:B------:R-:W-:Y:S03]  /*7fd0*/  IADD3 R7, R3, UR4, RZ ;  /* 0x0000000403077c10 */ /* 0x000fe6000fffe0ff */
[----:B-1----:R-:W-:Y:S02]  /*7fe0*/  IMAD.IADD R4, R8, 0x1, R5 ;  /* 0x0000000108047824 */ /* 0x002fe400078e0205 */
[----:B------:R-:W-:Y:S01]  /*7ff0*/  IMAD.IADD R3, R5, 0x1, R7 ;  /* 0x0000000105037824 */ /* 0x000fe200078e0207 */
[----:B------:R-:W-:-:S05]  /*8000*/  @!P0 BRA `(.L_x_428) ;  /* 0x0000018000008947 */ /* 0x000fca0003800000 */
[----:B------:R-:W-:Y:S01]  /*8010*/  IADD3 R5, -R26, R27, R5 ;  /* 0x0000001b1a057210 */ /* 0x000fe20007ffe105 */
[----:B------:R-:W-:Y:S03]  /*8020*/  BSSY B0, `(.L_x_429) ;  /* 0x0000011000007945 */ /* 0x000fe60003800000 */
        /* <DEDUP_REMOVED lines=11> */
.L_x_430:
[----:B------:R-:W-:Y:S04]  /*80e0*/  MOV R9, c[0x0][0x32c] ;  /* 0x0000cb0000097a02 */ /* 0x000fe80000000f00 */
[----:B------:R-:W-:Y:S11]  /*80f0*/  ISETP.NE.AND P0, PT, R9, 0x1, PT ;  /* 0x000000010900780c */ /* 0x000ff60003f05270 */
[----:B------:R-:W-:Y:S02]  /*8100*/  @!UPT UIADD3 URZ, URZ, URZ, URZ ;  /* 0x0000003f3f3ff290 */ /* 0x000fe4000fffe03f */
[----:B------:R-:W-:Y:S05]  /*8110*/  @P0 IMAD.HI.U32 R9, R5, c[0x0][0x330], RZ ;  /* 0x0000cc0005090a27 */ /* 0x000fea00078e00ff */
[----:B------:R-:W-:Y:S02]  /*8120*/  @P0 SHF.R.U32.HI R5, RZ, c[0x0][0x334], R9 ;  /* 0x0000cd00ff050a19 */ /* 0x000fe40000011609 */
.L_x_431:
[----:B------:R-:W-:Y:S05]  /*8130*/  BSYNC B0 ;  /* 0x0000000000007941 */ /* 0x000fea0003800000 */
.L_x_429:
[----:B------:R-:W-:Y:S04]  /*8140*/  IMAD.IADD R9, R0, 0x1, -R25 ;  /* 0x0000000100097824 */ /* 0x000fe800078e0a19 */
[----:B------:R-:W-:Y:S05]  /*8150*/  IMAD R5, R5, c[0x0][0x32c], R9 ;  /* 0x0000cb0005057a24 */ /* 0x000fea00078e0209 */
[----:B------:R-:W-:Y:S02]  /*8160*/  IMNMX R3, R3, R5, !PT ;  /* 0x0000000503037217 */ /* 0x000fe40007800200 */
[----:B------:R-:W-:Y:S04]  /*8170*/  IADD3 R5, R5, c[0x0][0x32c], RZ ;  /* 0x0000cb0005057a10 */ /* 0x000fe80007ffe0ff */
[----:B------:R-:W-:Y:S02]  /*8180*/  IMNMX R4, R4, R5, PT ;  /* 0x0000000504047217 */ /* 0x000fe40003800200 */
.L_x_428:
[----:B------:R-:W-:Y:S01]  /*8190*/  ISETP.GE.AND P0, PT, R0, 0x1, PT ;  /* 0x000000010000780c */ /* 0x000fe20003f06270 */
[----:B------:R-:W-:Y:S01]  /*81a0*/  IMAD.MOV.U32 R5, RZ, RZ, c[0x0][0x32c] ;  /* 0x0000cb00ff057624 */ /* 0x000fe200078e00ff */
[----:B------:R-:W-:Y:S02]  /*81b0*/  LOP3.LUT R16, R16, 0xffffffef, RZ, 0xc0, !PT ;  /* 0xffffffef10107812 */ /* 0x000fe400078ec0ff */
[C---:B------:R-:W-:Y:S02]  /*81c0*/  ISETP.GE.AND P1, PT, R0.reuse, 0x2, PT ;  /* 0x000000020000780c */ /* 0x040fe40003f26270 */
[C---:B------:R-:W-:Y:S02]  /*81d0*/  ISETP.GE.AND P6, PT, R0.reuse, 0x12, PT ;  /* 0x000000120000780c */ /* 0x040fe40003fc6270 */
[C---:B------:R-:W-:Y:S02]  /*81e0*/  ISETP.GE.AND P5, PT, R0.reuse, 0x19, PT ;  /* 0x000000190000780c */ /* 0x040fe40003fa6270 */
[C---:B------:R-:W-:Y:S02]  /*81f0*/  ISETP.GE.AND P4, PT, R0.reuse, 0x1a, PT ;  /* 0x0000001a0000780c */ /* 0x040fe40003f86270 */
[----:B------:R-:W-:Y:S02]  /*8200*/  ISETP.GE.AND P3, PT, R0, 0x21, PT ;  /* 0x000000210000780c */ /* 0x000fe40003f66270 */
[----:B------:R-:W-:Y:S02]  /*8210*/  @P0 LOP3.LUT R16, R16, 0x10, RZ, 0xfc, !PT ;  /* 0x0000001010100812 */ /* 0x000fe400078efcff */
[C---:B------:R-:W-:Y:S02]  /*8220*/  ISETP.GT.AND P0, PT, R3.reuse, RZ, !P0 ;  /* 0x000000ff0300720c */ /* 0x040fe40004704270 */
[----:B------:R-:W-:Y:S01]  /*8230*/  ISETP.GE.AND P2, PT, R0, 0x22, PT ;  /* 0x000000220000780c */ /* 0x000fe20003f46270 */
[----:B------:R1:W-:Y:S01]  /*8240*/  STL [R1+0x14], R16 ;  /* 0x0000141001007387 */ /* 0x0003e20000100800 */
[----:B------:R-:W-:Y:S04]  /*8250*/  ISETP.LT.OR P0, PT, R4, 0x1, P0 ;  /* 0x000000010400780c */ /* 0x000fe80000701670 */
[----:B------:R-:W-:Y:S01]  /*8260*/  FSEL R9, R174, -INF , !P0 ;  /* 0xff800000ae097808 */ /* 0x000fe20004000000 */
[----:B------:R-:W-:Y:S01]  /*8270*/  IMAD.MOV.U32 R174, RZ, RZ, R16 ;  /* 0x000000ffffae7224 */ /* 0x000fe200078e0010 */
[----:B------:R-:W-:Y:S04]  /*8280*/  ISETP.GT.AND P0, PT, R3, 0x1, !P1 ;  /* 0x000000010300780c */ /* 0x000fe80004f04270 */
[----:B------:R-:W-:Y:S02]  /*8290*/  LOP3.LUT R174, R174, 0xfffffff7, RZ, 0xc0, !PT ;  /* 0xfffffff7aeae7812 */ /* 0x000fe400078ec0ff */
[----:B------:R-:W-:Y:S02]  /*82a0*/  ISETP.LT.OR P0, PT, R4, 0x2, P0 ;  /* 0x000000020400780c */ /* 0x000fe40000701670 */
[----:B------:R-:W-:Y:S02]  /*82b0*/  @P1 LOP3.LUT R174, R174, 0x8, RZ, 0xfc, !PT ;  /* 0x00000008aeae1812 */ /* 0x000fe400078efcff */
[----:B------:R-:W-:Y:S02]  /*82c0*/  ISETP.GE.AND P1, PT, R0, 0x9, PT ;  /* 0x000000090000780c */ /* 0x000fe40003f26270 */
[----:B------:R-:W-:Y:S02]  /*82d0*/  LOP3.LUT R174, R174, 0xfffffffb, RZ, 0xc0, !PT ;  /* 0xfffffffbaeae7812 */ /* 0x000fe400078ec0ff */
[----:B------:R-:W-:Y:S02]  /*82e0*/  FSEL R20, R173, -INF , !P0 ;  /* 0xff800000ad147808 */ /* 0x000fe40004000000 */
[C---:B------:R-:W-:Y:S04]  /*82f0*/  ISETP.GT.AND P0, PT, R3.reuse, 0x8, !P1 ;  /* 0x000000080300780c */ /* 0x040fe80004f04270 */
[----:B------:R-:W-:Y:S03]  /*8300*/  ISETP.LT.OR P0, PT, R4, 0x9, P0 ;  /* 0x000000090400780c */ /* 0x000fe60000701670 */
[----:B------:R-:W-:Y:S02]  /*8310*/  @P1 LOP3.LUT R174, R174, 0x4, RZ, 0xfc, !PT ;  /* 0x00000004aeae1812 */ /* 0x000fe400078efcff */
[----:B------:R-:W-:Y:S02]  /*8320*/  ISETP.GE.AND P1, PT, R0, 0xa, PT ;  /* 0x0000000a0000780c */ /* 0x000fe40003f26270 */
[----:B------:R-:W-:Y:S02]  /*8330*/  FSEL R19, R172, -INF , !P0 ;  /* 0xff800000ac137808 */ /* 0x000fe40004000000 */
[----:B------:R-:W-:Y:S02]  /*8340*/  LOP3.LUT R174, R174, 0xfffffffd, RZ, 0xc0, !PT ;  /* 0xfffffffdaeae7812 */ /* 0x000fe400078ec0ff */
[C---:B------:R-:W-:Y:S04]  /*8350*/  ISETP.GT.AND P0, PT, R3.reuse, 0x9, !P1 ;  /* 0x000000090300780c */ /* 0x040fe80004f04270 */
[----:B------:R-:W-:Y:S03]  /*8360*/  ISETP.LT.OR P0, PT, R4, 0xa, P0 ;  /* 0x0000000a0400780c */ /* 0x000fe60000701670 */
[----:B------:R-:W-:Y:S02]  /*8370*/  @P1 LOP3.LUT R174, R174, 0x2, RZ, 0xfc, !PT ;  /* 0x00000002aeae1812 */ /* 0x000fe400078efcff */
[----:B------:R-:W-:Y:S02]  /*8380*/  ISETP.GE.AND P1, PT, R0, 0x11, PT ;  /* 0x000000110000780c */ /* 0x000fe40003f26270 */
[----:B------:R-:W-:Y:S02]  /*8390*/  FSEL R18, R168, -INF , !P0 ;  /* 0xff800000a8127808 */ /* 0x000fe40004000000 */
[----:B------:R-:W-:Y:S02]  /*83a0*/  ISETP.GT.AND P0, PT, R3, 0x10, !P1 ;  /* 0x000000100300780c */ /* 0x000fe40004f04270 */
[----:B------:R-:W-:Y:S02]  /*83b0*/  LOP3.LUT R174, R174, 0xfffffffe, RZ, 0xc0, !PT ;  /* 0xfffffffeaeae7812 */ /* 0x000fe400078ec0ff */
[----:B------:R-:W-:Y:S04]  /*83c0*/  ISETP.LT.OR P0, PT, R4, 0x11, P0 ;  /* 0x000000110400780c */ /* 0x000fe80000701670 */
[----:B------:R-:W-:Y:S02]  /*83d0*/  FSEL R17, R133, -INF , !P0 ;  /* 0xff80000085117808 */ /* 0x000fe40004000000 */
[C---:B------:R-:W-:Y:S02]  /*83e0*/  ISETP.GT.AND P0, PT, R3.reuse, 0x11, !P6 ;  /* 0x000000110300780c */ /* 0x040fe40007704270 */
[----:B------:R-:W-:Y:S02]  /*83f0*/  @P1 LOP3.LUT R174, R174, 0x1, RZ, 0xfc, !PT ;  /* 0x00000001aeae1812 */ /* 0x000fe400078efcff */
[----:B------:R-:W-:Y:S02]  /*8400*/  ISETP.LT.OR P0, PT, R4, 0x12, P0 ;  /* 0x000000120400780c */ /* 0x000fe40000701670 */
[----:B------:R-:W-:Y:S02]  /*8410*/  ISETP.GE.AND P1, PT, R0, 0x29, PT ;  /* 0x000000290000780c */ /* 0x000fe40003f26270 */
[----:B-1----:R-:W-:Y:S02]  /*8420*/  FSEL R16, R132, -INF , !P0 ;  /* 0xff80000084107808 */ /* 0x002fe40004000000 */
[----:B------:R-:W-:Y:S02]  /*8430*/  ISETP.GT.AND P0, PT, R3, 0x18, !P5 ;  /* 0x000000180300780c */ /* 0x000fe40006f04270 */
[----:B------:R-:W-:Y:S02]  /*8440*/  LOP3.LUT R174, R174, 0xffffffdf, RZ, 0xc0, !PT ;  /* 0xffffffdfaeae7812 */ /* 0x000fe400078ec0ff */
[C---:B------:R-:W-:Y:S04]  /*8450*/  ISETP.LT.OR P0, PT, R4.reuse, 0x19, P0 ;  /* 0x000000190400780c */ /* 0x040fe80000701670 */
[----:B------:R-:W-:Y:S02]  /*8460*/  FSEL R15, R15, -INF , !P0 ;  /* 0xff8000000f0f7808 */ /* 0x000fe40004000000 */
[C---:B------:R-:W-:Y:S04]  /*8470*/  ISETP.GT.AND P0, PT, R3.reuse, 0x19, !P4 ;  /* 0x000000190300780c */ /* 0x040fe80006704270 */
[----:B------:R-:W-:Y:S04]  /*8480*/  ISETP.LT.OR P0, PT, R4, 0x1a, P0 ;  /* 0x0000001a0400780c */ /* 0x000fe80000701670 */
[----:B------:R-:W-:Y:S02]  /*8490*/  FSEL R14, R14, -INF , !P0 ;  /* 0xff8000000e0e7808 */ /* 0x000fe40004000000 */
[----:B------:R-:W-:Y:S04]  /*84a0*/  ISETP.GT.AND P0, PT, R3, 0x20, !P3 ;  /* 0x000000200300780c */ /* 0x000fe80005f04270 */
[C---:B------:R-:W-:Y:S04]  /*84b0*/  ISETP.LT.OR P0, PT, R4.reuse, 0x21, P0 ;  /* 0x000000210400780c */ /* 0x040fe80000701670 */
[----:B------:R-:W-:Y:S02]  /*84c0*/  FSEL R13, R13, -INF , !P0 ;  /* 0xff8000000d0d7808 */ /* 0x000fe40004000000 */
[C---:B------:R-:W-:Y:S04]  /*84d0*/  ISETP.GT.AND P0, PT, R3.reuse, 0x21, !P2 ;  /* 0x000000210300780c */ /* 0x040fe80005704270 */
[----:B------:R-:W-:Y:S04]  /*84e0*/  ISETP.LT.OR P0, PT, R4, 0x22, P0 ;  /* 0x000000220400780c */ /* 0x000fe80000701670 */
[----:B------:R-:W-:Y:S02]  /*84f0*/  FSEL R12, R12, -INF , !P0 ;  /* 0xff8000000c0c7808 */ /* 0x000fe40004000000 */
[----:B------:R-:W-:Y:S04]  /*8500*/  ISETP.GT.AND P0, PT, R3, 0x28, !P1 ;  /* 0x000000280300780c */ /* 0x000fe80004f04270 */
[----:B------:R-:W-:Y:S04]  /*8510*/  ISETP.LT.OR P0, PT, R4, 0x29, P0 ;  /* 0x000000290400780c */ /* 0x000fe80000701670 */
[----:B------:R-:W-:Y:S02]  /*8520*/  FSEL R11, R11, -INF , !P0 ;  /* 0xff8000000b0b7808 */ /* 0x000fe40004000000 */
[----:B------:R-:W-:Y:S11]  /*8530*/  ISETP.GE.AND P0, PT, R0, 0x2a, PT ;  /* 0x0000002a0000780c */ /* 0x000ff60003f06270 */
[----:B------:R-:W-:Y:S02]  /*8540*/  @!UPT UIADD3 URZ, URZ, URZ, URZ ;  /* 0x0000003f3f3ff290 */ /* 0x000fe4000fffe03f */
[----:B------:R-:W-:Y:S02]  /*8550*/  @P0 LOP3.LUT R174, R174, 0x20, RZ, 0xfc, !PT ;  /* 0x00000020aeae0812 */ /* 0x000fe400078efcff */
[----:B------:R-:W-:Y:S03]  /*8560*/  ISETP.GT.AND P0, PT, R3, 0x29, !P0 ;  /* 0x000000290300780c */ /* 0x000fe60004704270 */
[----:B------:R-:W-:Y:S01]  /*8570*/  STL [R1+0x14], R174 ;  /* 0x000014ae01007387 */ /* 0x000fe20000100800 */
[----:B------:R-:W-:Y:S04]  /*8580*/  ISETP.LT.OR P0, PT, R4, 0x2a, P0 ;  /* 0x0000002a0400780c */ /* 0x000fe80000701670 */
[----:B------:R-:W-:Y:S02]  /*8590*/  FSEL R10, R10, -INF , !P0 ;  /* 0xff8000000a0a7808 */ /* 0x000fe40004000000 */
[----:B------:R-:W-:Y:S02]  /*85a0*/  ISETP.GE.AND P0, PT, R5, 0x1, PT ;  /* 0x000000010500780c */ /* 0x000fe40003f06270 */
[----:B------:R-:W1:Y:S02]  /*85b0*/  SHFL.IDX PT, R5, R6, 0x1, 0x1c1f ;  /* 0x003c1f0006057f89 */ /* 0x000e6400000e0000 */
[--C-:B-1----:R-:W-:Y:S02]  /*85c0*/  IMAD.IADD R4, R8, 0x1, R5.reuse ;  /* 0x0000000108047824 */ /* 0x102fe400078e0205 */
[----:B------:R-:W-:Y:S07]  /*85d0*/  IMAD.IADD R3, R7, 0x1, R5 ;  /* 0x0000000107037824 */ /* 0x000fee00078e0205 */
        /* <DEDUP_REMOVED lines=14> */
.L_x_434:
[----:B------:R-:W-:Y:S04]  /*86c0*/  MOV R6, c[0x0][0x32c] ;  /* 0x0000cb0000067a02 */ /* 0x000fe80000000f00 */
[----:B------:R-:W-:Y:S11]  /*86d0*/  ISETP.NE.AND P0, PT, R6, 0x1, PT ;  /* 0x000000010600780c */ /* 0x000ff60003f05270 */
[----:B------:R-:W-:Y:S02]  /*86e0*/  @!UPT UIADD3 URZ, URZ, URZ, URZ ;  /* 0x0000003f3f3ff290 */ /* 0x000fe4000fffe03f */
[----:B------:R-:W-:Y:S05]  /*86f0*/  @P0 IMAD.HI.U32 R6, R5, c[0x0][0x330], RZ ;  /* 0x0000cc0005060a27 */ /* 0x000fea00078e00ff */
[----:B------:R-:W-:Y:S02]  /*8700*/  @P0 SHF.R.U32.HI R5, RZ, c[0x0][0x334], R6 ;  /* 0x0000cd00ff050a19 */ /* 0x000fe40000011606 */
.L_x_435:
[----:B------:R-:W-:Y:S05]  /*8710*/  BSYNC B0 ;  /* 0x0000000000007941 */ /* 0x000fea0003800000 */
.L_x_433:
[----:B------:R-:W-:Y:S04]  /*8720*/  IMAD.IADD R0, R0, 0x1, -R25 ;  /* 0x0000000100007824 */ /* 0x000fe800078e0a19 */
[----:B------:R-:W-:Y:S05]  /*8730*/  IMAD R0, R5, c[0x0][0x32c], R0 ;  /* 0x0000cb0005007a24 */ /* 0x000fea00078e0200 */
[----:B------:R-:W-:Y:S02]  /*8740*/  IMNMX R3, R3, R0, !PT ;  /* 0x0000000003037217 */ /* 0x000fe40007800200 */
[----:B------:R-:W-:Y:S04]  /*8750*/  IADD3 R0, R0, c[0x0][0x32c], RZ ;  /* 0x0000cb0000007a10 */ /* 0x000fe80007ffe0ff */
[----:B------:R-:W-:Y:S02]  /*8760*/  IMNMX R4, R4, R0, PT ;  /* 0x0000000004047217 */ /* 0x000fe40003800200 */
.L_x_432:
[----:B------:R-:W-:Y:S01]  /*8770*/  FMNMX.FTZ R0, R9, R2, !PT ;  /* 0x0000000209007209 */ /* 0x000fe20007810000 */
[----:B------:R-:W2:Y:S01]  /*8780*/  LDL.LU R7, [R1+0x20] ;  /* 0x0000200001077983 */ /* 0x000ea20000300800 */
        /* <DEDUP_REMOVED lines=22> */
[----:B------:R-:W-:Y:S03]  /*88f0*/  LOP3.LUT P0, RZ, R174, 0x10, RZ, 0xc0, !PT ;  /* 0x00000010aeff7812 */ /* 0x000fe6000780c0ff */
[--C-:B------:R-:W-:Y:S01]  /*8900*/  FFMA.FTZ R168, R15, c[0x0][0x2d0], -R2.reuse ;  /* 0x0000b4000fa87a23 */ /* 0x100fe20000010802 */
[----:B------:R-:W-:Y:S01]  /*8910*/  ISETP.GT.AND P0, PT, R3, RZ, !P0 ;  /* 0x000000ff0300720c */ /* 0x000fe20004704270 */
[--C-:B------:R-:W-:Y:S02]  /*8920*/  FFMA.FTZ R15, R10, c[0x0][0x2d0], -R2.reuse ;  /* 0x0000b4000a0f7a23 */ /* 0x100fe40000010802 */
[----:B------:R-:W3:Y:S01]  /*8930*/  LDL.LU R10, [R1+0x24] ;  /* 0x00002400010a7983 */ /* 0x000ee20000300800 */
[----:B------:R-:W-:Y:S01]  /*8940*/  ISETP.LT.OR P0, PT, R4, 0x1, P0 ;  /* 0x000000010400780c */ /* 0x000fe20000701670 */
[--C-:B------:R-:W-:Y:S01]  /*8950*/  FFMA.FTZ R24, R17, c[0x0][0x2d0], -R2.reuse ;  /* 0x0000b40011187a23 */ /* 0x100fe20000010802 */
[----:B------:R-:W-:Y:S01]  /*8960*/  MOV R17, R6 ;  /* 0x0000000600117202 */ /* 0x000fe20000000f00 */
        /* <DEDUP_REMOVED lines=9> */
[----:B------:R-:W-:Y:S01]  /*8a00*/  FFMA.FTZ R20, R14, c[0x0][0x2d0], -R2 ;  /* 0x0000b4000e147a23 */ /* 0x000fe20000010802 */
[----:B------:R-:W-:Y:S01]  /*8a10*/  MOV R14, R17 ;  /* 0x00000011000e7202 */ /* 0x000fe20000000f00 */
[----:B------:R-:W1:Y:S02]  /*8a20*/  MUFU.EX2 R2, R0 ;  /* 0x0000000000027308 */ /* 0x000e640000000800 */
[C---:B-1----:R-:W-:Y:S01]  /*8a30*/  FMUL.FTZ R12, R2.reuse, R148 ;  /* 0x00000094020c7220 */ /* 0x042fe20000410000 */
[----:B------:R-:W-:Y:S01]  /*8a40*/  MOV R148, R26 ;  /* 0x0000001a00947202 */ /* 0x000fe20000000f00 */
[C---:B------:R-:W-:Y:S01]  /*8a50*/  FMUL.FTZ R13, R2.reuse, R149 ;  /* 0x00000095020d7220 */ /* 0x040fe20000410000 */
[----:B------:R-:W-:Y:S01]  /*8a60*/  MOV R149, R27 ;  /* 0x0000001b00957202 */ /* 0x000fe20000000f00 */
        /* <DEDUP_REMOVED lines=55> */
[----:B------:R-:W-:Y:S04]  /*8de0*/  LOP3.LUT P0, RZ, R174, 0x8, RZ, 0xc0, !PT ;  /* 0x00000008aeff7812 */ /* 0x000fe8000780c0ff */
[----:B------:R-:W-:Y:S04]  /*8df0*/  ISETP.GT.AND P0, PT, R3, 0x1, !P0 ;  /* 0x000000010300780c */ /* 0x000fe80004704270 */
[----:B------:R-:W-:Y:S04]  /*8e00*/  ISETP.LT.OR P0, PT, R4, 0x2, P0 ;  /* 0x000000020400780c */ /* 0x000fe80000701670 */
[----:B------:R-:W-:Y:S02]  /*8e10*/  FSEL R6, R179, -INF , !P0 ;  /* 0xff800000b3067808 */ /* 0x000fe40004000000 */
[----:B------:R-:W-:Y:S04]  /*8e20*/  LOP3.LUT P0, RZ, R174, 0x4, RZ, 0xc0, !PT ;  /* 0x00000004aeff7812 */ /* 0x000fe8000780c0ff */
[C---:B------:R-:W-:Y:S04]  /*8e30*/  ISETP.GT.AND P0, PT, R3.reuse, 0x8, !P0 ;  /* 0x000000080300780c */ /* 0x040fe80004704270 */
[----:B------:R-:W-:Y:S04]  /*8e40*/  ISETP.LT.OR P0, PT, R4, 0x9, P0 ;  /* 0x000000090400780c */ /* 0x000fe80000701670 */
[----:B------:R-:W-:Y:S02]  /*8e50*/  FSEL R7, R178, -INF , !P0 ;  /* 0xff800000b2077808 */ /* 0x000fe40004000000 */
[----:B------:R-:W-:Y:S04]  /*8e60*/  LOP3.LUT P0, RZ, R174, 0x2, RZ, 0xc0, !PT ;  /* 0x00000002aeff7812 */ /* 0x000fe8000780c0ff */
[----:B------:R-:W-:Y:S04]  /*8e70*/  ISETP.GT.AND P0, PT, R3, 0x9, !P0 ;  /* 0x000000090300780c */ /* 0x000fe80004704270 */
[----:B------:R-:W-:Y:S04]  /*8e80*/  ISETP.LT.OR P0, PT, R4, 0xa, P0 ;  /* 0x0000000a0400780c */ /* 0x000fe80000701670 */
[----:B------:R-:W-:Y:S02]  /*8e90*/  FSEL R169, R169, -INF , !P0 ;  /* 0xff800000a9a97808 */ /* 0x000fe40004000000 */
[----:B------:R-:W-:Y:S04]  /*8ea0*/  LOP3.LUT P0, RZ, R174, 0x1, RZ, 0xc0, !PT ;  /* 0x00000001aeff7812 */ /* 0x000fe8000780c0ff */
[----:B------:R-:W-:Y:S04]  /*8eb0*/  ISETP.GT.AND P0, PT, R3, 0x10, !P0 ;  /* 0x000000100300780c */ /* 0x000fe80004704270 */
[----:B------:R-:W-:Y:S04]  /*8ec0*/  ISETP.LT.OR P0, PT, R4, 0x11, P0 ;  /* 0x000000110400780c */ /* 0x000fe80000701670 */
[----:B------:R-:W-:Y:S02]  /*8ed0*/  FSEL R172, R177, -INF , !P0 ;  /* 0xff800000b1ac7808 */ /* 0x000fe40004000000 */
[C---:B------:R-:W-:Y:S02]  /*8ee0*/  ISETP.GT.AND P0, PT, R3.reuse, 0x11, !P6 ;  /* 0x000000110300780c */ /* 0x040fe40007704270 */
[----:B------:R-:W-:Y:S02]  /*8ef0*/  LOP3.LUT P6, RZ, R174, 0x20, RZ, 0xc0, !PT ;  /* 0x00000020aeff7812 */ /* 0x000fe400078cc0ff */
[----:B------:R-:W-:Y:S04]  /*8f00*/  ISETP.LT.OR P0, PT, R4, 0x12, P0 ;  /* 0x000000120400780c */ /* 0x000fe80000701670 */
[----:B------:R-:W-:Y:S02]  /*8f10*/  FSEL R173, R176, -INF , !P0 ;  /* 0xff800000b0ad7808 */ /* 0x000fe40004000000 */
[----:B------:R-:W-:Y:S04]  /*8f20*/  ISETP.GT.AND P0, PT, R3, 0x18, !P5 ;  /* 0x000000180300780c */ /* 0x000fe80006f04270 */
[C---:B------:R-:W-:Y:S04]  /*8f30*/  ISETP.LT.OR P0, PT, R4.reuse, 0x19, P0 ;  /* 0x000000190400780c */ /* 0x040fe80000701670 */
[----:B------:R-:W-:Y:S02]  /*8f40*/  FSEL R175, R175, -INF , !P0 ;  /* 0xff800000afaf7808 */ /* 0x000fe40004000000 */
[----:B------:R-:W-:Y:S04]  /*8f50*/  ISETP.GT.AND P0, PT, R3, 0x19, !P4 ;  /* 0x000000190300780c */ /* 0x000fe80006704270 */
[----:B------:R-:W-:Y:S04]  /*8f60*/  ISETP.LT.OR P0, PT, R4, 0x1a, P0 ;  /* 0x0000001a0400780c */ /* 0x000fe80000701670 */
[----:B------:R-:W-:Y:S02]  /*8f70*/  FSEL R174, R171, -INF , !P0 ;  /* 0xff800000abae7808 */ /* 0x000fe40004000000 */
[C---:B------:R-:W-:Y:S02]  /*8f80*/  ISETP.GT.AND P0, PT, R3.reuse, 0x20, !P3 ;  /* 0x000000200300780c */ /* 0x040fe40005f04270 */
[----:B------:R-:W-:Y:S01]  /*8f90*/  MOV R171, R20 ;  /* 0x0000001400ab7202 */ /* 0x000fe20000000f00 */
[----:B------:R-:W-:Y:S01]  /*8fa0*/  FMUL.FTZ R20, R2, R140 ;  /* 0x0000008c02147220 */ /* 0x000fe20000410000 */
[----:B------:R-:W-:Y:S04]  /*8fb0*/  ISETP.LT.OR P0, PT, R4, 0x21, P0 ;  /* 0x000000210400780c */ /* 0x000fe80000701670 */
[----:B------:R-:W-:Y:S02]  /*8fc0*/  FSEL R176, R170, -INF , !P0 ;  /* 0xff800000aab07808 */ /* 0x000fe40004000000 */
[----:B------:R-:W-:Y:S04]  /*8fd0*/  ISETP.GT.AND P0, PT, R3, 0x21, !P2 ;  /* 0x000000210300780c */ /* 0x000fe80005704270 */
[C---:B------:R-:W-:Y:S04]  /*8fe0*/  ISETP.LT.OR P0, PT, R4.reuse, 0x22, P0 ;  /* 0x000000220400780c */ /* 0x040fe80000701670 */
[----:B------:R-:W-:Y:S02]  /*8ff0*/  FSEL R177, R23, -INF , !P0 ;  /* 0xff80000017b17808 */ /* 0x000fe40004000000 */
[C---:B------:R-:W-:Y:S02]  /*9000*/  ISETP.GT.AND P0, PT, R3.reuse, 0x28, !P1 ;  /* 0x000000280300780c */ /* 0x040fe40004f04270 */
[----:B------:R-:W-:Y:S02]  /*9010*/  MOV R23, R168 ;  /* 0x000000a800177202 */ /* 0x000fe40000000f00 */
[----:B------:R-:W-:Y:S04]  /*9020*/  ISETP.LT.OR P0, PT, R4, 0x29, P0 ;  /* 0x000000290400780c */ /* 0x000fe80000701670 */
[----:B------:R-:W-:Y:S02]  /*9030*/  FSEL R178, R22, -INF , !P0 ;  /* 0xff80000016b27808 */ /* 0x000fe40004000000 */
[----:B------:R-:W-:Y:S02]  /*9040*/  ISETP.GT.AND P0, PT, R3, 0x29, !P6 ;  /* 0x000000290300780c */ /* 0x000fe40007704270 */
[----:B------:R-:W1:Y:S01]  /*9050*/  MUFU.EX2 R3, R8 ;  /* 0x0000000800037308 */ /* 0x000e620000000800 */
[----:B------:R-:W-:Y:S01]  /*9060*/  MOV R22, R25 ;  /* 0x0000001900167202 */ /* 0x000fe20000000f00 */
[----:B------:R-:W-:Y:S01]  /*9070*/  FMUL.FTZ R25, R2, R137 ;  /* 0x0000008902197220 */ /* 0x000fe20000410000 */
[----:B------:R-:W-:Y:S02]  /*9080*/  ISETP.LT.OR P0, PT, R4, 0x2a, P0 ;  /* 0x0000002a0400780c */ /* 0x000fe40000701670 */
[----:B------:R-:W-:Y:S02]  /*9090*/  MOV R145, R22 ;  /* 0x0000001600917202 */ /* 0x000fe40000000f00 */
[----:B------:R-:W-:Y:S01]  /*90a0*/  FSEL R132, R21, -INF , !P0 ;  /* 0xff80000015847808 */ /* 0x000fe20004000000 */
[C---:B------:R-:W-:Y:S01]  /*90b0*/  FMUL.FTZ R21, R2.reuse, R141 ;  /* 0x0000008d02157220 */ /* 0x040fe20000410000 */
[----:B------:R-:W-:Y:S01]  /*90c0*/  MOV R141, R11 ;  /* 0x0000000b008d7202 */ /* 0x000fe20000000f00 */
[----:B---3--:R-:W-:Y:S01]  /*90d0*/  FFMA.FTZ R0, R2, R10, R9 ;  /* 0x0000000a02007223 */ /* 0x008fe20000010009 */
[----:B------:R-:W-:Y:S10]  /*90e0*/  MUFU.EX2 R8, R18 ;  /* 0x0000001200087308 */ /* 0x000ff40000000800 */
[----:B------:R-:W-:Y:S01]  /*90f0*/  MUFU.EX2 R145, R145 ;  /* 0x0000009100917308 */ /* 0x000fe20000000800 */
[C---:B-1----:R-:W-:Y:S01]  /*9100*/  F2FP.PACK_AB R168, R3.reuse, R9 ;  /* 0x0000000903a8723e */ /* 0x042fe200000000ff */
[----:B------:R-:W-:Y:S01]  /*9110*/  FADD.FTZ R4, R3, R0 ;  /* 0x0000000003047221 */ /* 0x000fe20000010000 */
[----:B------:R-:W-:Y:S04]  /*9120*/  FMNMX.FTZ R0, R5, R134, !PT ;  /* 0x0000008605007209 */ /* 0x000fe80007810000 */
[----:B------:R-:W-:Y:S03]  /*9130*/  FMNMX.FTZ R0, R6, R0, !PT ;  /* 0x0000000006007209 */ /* 0x000fe60007810000 */
[----:B------:R-:W1:Y:S01]  /*9140*/  MUFU.EX2 R9, R19 ;  /* 0x0000001300097308 */ /* 0x000e620000000800 */
[----:B------:R-:W-:Y:S04]  /*9150*/  FMNMX.FTZ R0, R7, R0, !PT ;  /* 0x0000000007007209 */ /* 0x000fe80007810000 */
[----:B------:R-:W-:Y:S04]  /*9160*/  FMNMX.FTZ R0, R169, R0, !PT ;  /* 0x00000000a9007209 */ /* 0x000fe80007810000 */
[----:B------:R-:W-:Y:S04]  /*9170*/  FMNMX.FTZ R0, R172, R0, !PT ;  /* 0x00000000ac007209 */ /* 0x000fe80007810000 */
[----:B------:R-:W-:Y:S04]  /*9180*/  FMNMX.FTZ R0, R173, R0, !PT ;  /* 0x00000000ad007209 */ /* 0x000fe80007810000 */
[----:B------:R-:W-:Y:S04]  /*9190*/  FMNMX.FTZ R0, R175, R0, !PT ;  /* 0x00000000af007209 */ /* 0x000fe80007810000 */
[----:B------:R-:W-:Y:S01]  /*91a0*/  FMNMX.FTZ R0, R174, R0, !PT ;  /* 0x00000000ae007209 */ /* 0x000fe20007810000 */
[----:B-1----:R-:W-:Y:S01]  /*91b0*/  FADD.FTZ R4, R9, R4 ;  /* 0x0000000409047221 */ /* 0x002fe20000010000 */
[----:B------:R-:W-:Y:S01]  /*91c0*/  MOV R19, R24 ;  /* 0x0000001800137202 */ /* 0x000fe20000000f00 */
[----:B------:R-:W-:Y:S01]  /*91d0*/  FMUL.FTZ R24, R2, R136 ;  /* 0x0000008802187220 */ /* 0x000fe20000410000 */
[----:B------:R-:W-:Y:S01]  /*91e0*/  FMNMX.FTZ R0, R176, R0, !PT ;  /* 0x00000000b0007209 */ /* 0x000fe20007810000 */
[----:B------:R-:W2:Y:S01]  /*91f0*/  LDL.LU R136, [R1+0x28] ;  /* 0x0000280001887983 */ /* 0x000ea20000300800 */
[C---:B------:R-:W-:Y:S01]  /*9200*/  FADD.FTZ R179, R8.reuse, R4 ;  /* 0x0000000408b37221 */ /* 0x040fe20000010000 */
[----:B------:R-:W-:Y:S01]  /*9210*/  F2FP.PACK_AB R170, R8, R9 ;  /* 0x0000000908aa723e */ /* 0x000fe200000000ff */
[C---:B------:R-:W-:Y:S01]  /*9220*/  FMUL.FTZ R8, R2.reuse, R152 ;  /* 0x0000009802087220 */ /* 0x040fe20000410000 */
[----:B------:R-:W-:Y:S01]  /*9230*/  FMNMX.FTZ R0, R177, R0, !PT ;  /* 0x00000000b1007209 */ /* 0x000fe20007810000 */
[----:B------:R-:W-:Y:S01]  /*9240*/  FMUL.FTZ R9, R2, R153 ;  /* 0x0000009902097220 */ /* 0x000fe20000410000 */
[----:B------:R-:W-:Y:S02]  /*9250*/  MOV R153, R14 ;  /* 0x0000000e00997202 */ /* 0x000fe40000000f00 */
[----:B------:R-:W-:Y:S04]  /*9260*/  FMNMX.FTZ R0, R178, R0, !PT ;  /* 0x00000000b2007209 */ /* 0x000fe80007810000 */
[----:B------:R-:W-:Y:S05]  /*9270*/  FMNMX.FTZ R0, R132, R0, !PT ;  /* 0x0000000084007209 */ /* 0x000fea0007810000 */
[----:B------:R-:W1:Y:S02]  /*9280*/  SHFL.BFLY PT, R3, R0, 0x2, 0x1f ;  /* 0x0c401f0000037f89 */ /* 0x000e6400000e0000 */
[----:B-1----:R-:W-:Y:S06]  /*9290*/  FMNMX.FTZ R0, R0, R3, !PT ;  /* 0x0000000300007209 */ /* 0x002fec0007810000 */
[----:B------:R-:W1:Y:S02]  /*92a0*/  SHFL.BFLY PT, R3, R0, 0x1, 0x1f ;  /* 0x0c201f0000037f89 */ /* 0x000e6400000e0000 */
[----:B-1----:R-:W-:Y:S04]  /*92b0*/  FMNMX.FTZ R3, R0, R3, !PT ;  /* 0x0000000300037209 */ /* 0x002fe80007810000 */
[C---:B------:R-:W-:Y:S01]  /*92c0*/  FSETP.NEU.FTZ.AND P0, PT, R3.reuse, -INF , PT ;  /* 0xff8000000300780b */ /* 0x040fe20003f1d000 */
[C---:B------:R-:W-:Y:S03]  /*92d0*/  FMUL.FTZ R4, R3.reuse, c[0x0][0x2d0] ;  /* 0x0000b40003047a20 */ /* 0x040fe60000410000 */
[----:B------:R-:W-:Y:S05]  /*92e0*/  FSEL R0, R3, RZ, P0 ;  /* 0x000000ff03007208 */ /* 0x000fea0000000000 */
[----:B------:R-:W-:Y:S01]  /*92f0*/  FADD.FTZ R0, -R0, R134 ;  /* 0x0000008600007221 */ /* 0x000fe20000010100 */
[----:B------:R-:W-:Y:S01]  /*9300*/  FSEL R134, R4, RZ, P0 ;  /* 0x000000ff04867208 */ /* 0x000fe20000000000 */
[----:B------:R-:W-:Y:S01]  /*9310*/  FMUL.FTZ R4, R2, R156 ;  /* 0x0000009c02047220 */ /* 0x000fe20000410000 */
[----:B------:R-:W-:Y:S01]  /*9320*/  MOV R156, R23 ;  /* 0x00000017009c7202 */ /* 0x000fe20000000f00 */
[----:B------:R-:W-:Y:S02]  /*9330*/  FMUL.FTZ R0, R0, c[0x0][0x2d0] ;  /* 0x0000b40000007a20 */ /* 0x000fe40000410000 */
[--C-:B------:R-:W-:Y:S02]  /*9340*/  FFMA.FTZ R10, R5, c[0x0][0x2d0], -R134.reuse ;  /* 0x0000b400050a7a23 */ /* 0x100fe40000010886 */
[--C-:B------:R-:W-:Y:S01]  /*9350*/  FFMA.FTZ R6, R6, c[0x0][0x2d0], -R134.reuse ;  /* 0x0000b40006067a23 */ /* 0x100fe20000010886 */
[----:B------:R-:W-:Y:S01]  /*9360*/  MUFU.EX2 R156, R156 ;  /* 0x0000009c009c7308 */ /* 0x000fe20000000800 */
[----:B------:R-:W-:Y:S01]  /*9370*/  FMUL.FTZ R5, R2, R157 ;  /* 0x0000009d02057220 */ /* 0x000fe20000410000 */
[----:B------:R-:W-:Y:S01]  /*9380*/  MOV R157, R171 ;  /* 0x000000ab009d7202 */ /* 0x000fe20000000f00 */
[----:B------:R-:W-:Y:S07]  /*9390*/  FFMA.FTZ R2, R7, c[0x0][0x2d0], -R134 ;  /* 0x0000b40007027a23 */ /* 0x000fee0000010886 */
[----:B------:R-:W-:Y:S10]  /*93a0*/  MUFU.EX2 R140, R10 ;  /* 0x0000000a008c7308 */ /* 0x000ff40000000800 */
[----:B------:R-:W1:Y:S10]  /*93b0*/  MUFU.EX2 R0, R0 ;  /* 0x0000000000007308 */ /* 0x000e740000000800 */
[----:B------:R3:W4:Y:S10]  /*93c0*/  MUFU.EX2 R152, R6 ;  /* 0x0000000600987308 */ /* 0x0007340000000800 */
[----:B------:R-:W-:Y:S01]  /*93d0*/  MUFU.EX2 R157, R157 ;  /* 0x0000009d009d7308 */ /* 0x000fe20000000800 */
[C---:B-1----:R-:W-:Y:S02]  /*93e0*/  FMUL.FTZ R10, R0.reuse, R154 ;  /* 0x0000009a000a7220 */ /* 0x042fe40000410000 */
[----:B------:R-:W5:Y:S01]  /*93f0*/  LDL R154, [R1+0x4] ;  /* 0x00000400019a7983 */ /* 0x000f620000100800 */
[C---:B------:R-:W-:Y:S02]  /*9400*/  FMUL.FTZ R26, R0.reuse, R138 ;  /* 0x0000008a001a7220 */ /* 0x040fe40000410000 */
[C---:B------:R-:W-:Y:S02]  /*9410*/  FMUL.FTZ R27, R0.reuse, R139 ;  /* 0x0000008b001b7220 */ /* 0x040fe40000410000 */
[C---:B------:R-:W-:Y:S02]  /*9420*/  FMUL.FTZ R22, R0.reuse, R142 ;  /* 0x0000008e00167220 */ /* 0x040fe40000410000 */
[C---:B------:R-:W-:Y:S02]  /*9430*/  FMUL.FTZ R23, R0.reuse, R143 ;  /* 0x0000008f00177220 */ /* 0x040fe40000410000 */
[C---:B---3--:R-:W-:Y:S01]  /*9440*/  FMUL.FTZ R6, R0.reuse, R158 ;  /* 0x0000009e00067220 */ /* 0x048fe20000410000 */
[----:B------:R-:W-:Y:S01]  /*9450*/  MOV R158, R15 ;  /* 0x0000000f009e7202 */ /* 0x000fe20000000f00 */
[C---:B------:R-:W-:Y:S01]  /*9460*/  FMUL.FTZ R7, R0.reuse, R159 ;  /* 0x0000009f00077220 */ /* 0x040fe20000410000 */
[----:B------:R-:W-:Y:S01]  /*9470*/  MOV R159, R19 ;  /* 0x00000013009f7202 */ /* 0x000fe20000000f00 */
[C---:B------:R-:W-:Y:S01]  /*9480*/  FMUL.FTZ R11, R0.reuse, R155 ;  /* 0x0000009b000b7220 */ /* 0x040fe20000410000 */
[----:B------:R-:W-:Y:S01]  /*9490*/  MOV R155, R148 ;  /* 0x00000094009b7202 */ /* 0x000fe20000000f00 */
        /* <DEDUP_REMOVED lines=24> */
[----:B-1----:R-:W-:Y:S01]  /*9620*/  MOV R159, R141 ;  /* 0x0000008d009f7202 */ /* 0x002fe20000000f00 */
        /* <DEDUP_REMOVED lines=35> */
[----:B------:R-:W1:Y:S01]  /*9860*/  LDSM.16.MT88.4 R136, [R238] ;  /* 0x00000000ee88783b */ /* 0x000e620000004200 */
[----:B------:R-:W-:Y:S01]  /*9870*/  FFMA.FTZ R0, R169, c[0x0][0x2d0], -R134 ;  /* 0x0000b400a9007a23 */ /* 0x000fe20000010886 */
[C---:B----4-:R-:W-:Y:S01]  /*9880*/  F2FP.PACK_AB R169, R152.reuse, R140 ;  /* 0x0000008c98a9723e */ /* 0x050fe200000000ff */
[----:B------:R-:W-:Y:S02]  /*9890*/  FADD.FTZ R144, R152, R144 ;  /* 0x0000009098907221 */ /* 0x000fe40000010000 */
[----:B------:R-:W2:Y:S03]  /*98a0*/  MUFU.EX2 R146, R0 ;  /* 0x0000000000927308 */ /* 0x000ea60000000800 */
[----:B------:R-:W-:Y:S07]  /*98b0*/  LDSM.16.MT88.4 R140, [R238+0x800] ;  /* 0x00080000ee8c783b */ /* 0x000fee0000004200 */
[----:B------:R-:W-:Y:S01]  /*98c0*/  MUFU.EX2 R152, R158 ;  /* 0x0000009e00987308 */ /* 0x000fe20000000800 */
[----:B--2---:R-:W-:Y:S01]  /*98d0*/  F2FP.PACK_AB R171, R146, R147 ;  /* 0x0000009392ab723e */ /* 0x004fe200000000ff */
[--C-:B------:R-:W-:Y:S06]  /*98e0*/  FFMA.FTZ R0, R172, c[0x0][0x2d0], -R134.reuse ;  /* 0x0000b400ac007a23 */ /* 0x100fec0000010886 */
        /* <DEDUP_REMOVED lines=8> */
[----:B-----5:R1:W2:Y:S03]  /*9970*/  LDSM.16.MT88.4 R136, [R154] ;  /* 0x000000009a88783b */ /* 0x0202a60000004200 */
[----:B-1----:R-:W-:Y:S02]  /*9980*/  MOV R154, R149 ;  /* 0x00000095009a7202 */ /* 0x002fe40000000f00 */
[----:B------:R1:W-:Y:S02]  /*9990*/  MUFU.EX2 R149, R0 ;  /* 0x0000000000957308 */ /* 0x0003e40000000800 */
[C---:B--2---:R-:W-:Y:S08]  /*99a0*/  HMMA.16816.F32 R28, R168.reuse, R136, R28 ;  /* 0x00000088a81c723c */ /* 0x044ff0000000181c */
[C---:B------:R-:W-:Y:S01]  /*99b0*/  HMMA.16816.F32 R32, R168.reuse, R138, R32 ;  /* 0x0000008aa820723c */ /* 0x040fe20000001820 */
[----:B------:R-:W2:Y:S03]  /*99c0*/  LDSM.16.MT88.4 R136, [R238+0x1800] ;  /* 0x00180000ee88783b */ /* 0x000ea60000004200 */
[--C-:B-1----:R-:W-:Y:S04]  /*99d0*/  FFMA.FTZ R0, R173, c[0x0][0x2d0], -R134.reuse ;  /* 0x0000b400ad007a23 */ /* 0x102fe80000010886 */
[----:B------:R1:W3:Y:S04]  /*99e0*/  MUFU.EX2 R150, R0 ;  /* 0x0000000000967308 */ /* 0x0002e80000000800 */
[--C-:B-1----:R-:W-:Y:S06]  /*99f0*/  FFMA.FTZ R0, R175, c[0x0][0x2d0], -R134.reuse ;  /* 0x0000b400af007a23 */ /* 0x102fec0000010886 */
[----:B------:R-:W-:Y:S01]  /*9a00*/  MUFU.EX2 R175, R155 ;  /* 0x0000009b00af7308 */ /* 0x000fe20000000800 */
[C---:B--2---:R-:W-:Y:S09]  /*9a10*/  HMMA.16816.F32 R36, R168.reuse, R136, R36 ;  /* 0x00000088a824723c */ /* 0x044ff20000001824 */
[----:B------:R1:W-:Y:S01]  /*9a20*/  MUFU.EX2 R148, R0 ;  /* 0x0000000000947308 */ /* 0x0003e20000000800 */
[C---:B------:R-:W-:Y:S01]  /*9a30*/  HMMA.16816.F32 R40, R168.reuse, R138, R40 ;  /* 0x0000008aa828723c */ /* 0x040fe20000001828 */
[----:B------:R-:W2:Y:S02]  /*9a40*/  LDSM.16.MT88.4 R136, [R240+0x1800] ;  /* 0x00180000f088783b */ /* 0x000ea40000004200 */
[----:B-1----:R-:W-:Y:S06]  /*9a50*/  FFMA.FTZ R0, R174, c[0x0][0x2d0], -R134 ;  /* 0x0000b400ae007a23 */ /* 0x002fec0000010886 */
[----:B------:R1:W4:Y:S01]  /*9a60*/  MUFU.EX2 R174, R0 ;  /* 0x0000000000ae7308 */ /* 0x0003220000000800 */
[C---:B--2---:R-:W-:Y:S03]  /*9a70*/  HMMA.16816.F32 R44, R168.reuse, R136, R44 ;  /* 0x00000088a82c723c */ /* 0x044fe6000000182c */
[----:B-1----:R-:W-:Y:S05]  /*9a80*/  FADD.FTZ R0, R2, R179 ;  /* 0x000000b302007221 */ /* 0x002fea0000010000 */
[C---:B------:R-:W-:Y:S01]  /*9a90*/  HMMA.16816.F32 R48, R168.reuse, R138, R48 ;  /* 0x0000008aa830723c */ /* 0x040fe20000001830 */
[----:B------:R-:W1:Y:S01]  /*9aa0*/  LDSM.16.MT88.4 R136, [R239+0x1800] ;  /* 0x00180000ef88783b */ /* 0x000e620000004200 */
[----:B------:R-:W2:Y:S02]  /*9ab0*/  MUFU.EX2 R179, R154 ;  /* 0x0000009a00b37308 */ /* 0x000ea40000000800 */
[----:B------:R-:W-:Y:S02]  /*9ac0*/  FADD.FTZ R151, R145, R0 ;  /* 0x0000000091977221 */ /* 0x000fe40000010000 */
[----:B------:R-:W-:Y:S02]  /*9ad0*/  FADD.FTZ R0, R147, R144 ;  /* 0x0000009093007221 */ /* 0x000fe40000010000 */
        /* <DEDUP_REMOVED lines=31> */
[----:B---3--:R-:W-:Y:S01]  /*9cd0*/  F2FP.PACK_AB R137, R150, R149 ;  /* 0x000000959689723e */ /* 0x008fe200000000ff */
[----:B------:R-:W-:Y:S02]  /*9ce0*/  FADD.FTZ R2, R146, R0 ;  /* 0x0000000092027221 */ /* 0x000fe40000010000 */
[----:B------:R-:W-:Y:S01]  /*9cf0*/  F2FP.PACK_AB R138, R157, R156 ;  /* 0x0000009c9d8a723e */ /* 0x000fe200000000ff */
[----:B------:R-:W-:Y:S01]  /*9d00*/  FFMA.FTZ R0, R176, c[0x0][0x2d0], -R134 ;  /* 0x0000b400b0007a23 */ /* 0x000fe20000010886 */
[----:B----4-:R-:W-:Y:S03]  /*9d10*/  F2FP.PACK_AB R139, R174, R148 ;  /* 0x00000094ae8b723e */ /* 0x010fe600000000ff */
[----:B------:R-:W-:Y:S01]  /*9d20*/  MOV R176, R153 ;  /* 0x0000009900b07202 */ /* 0x000fe20000000f00 */
[----:B------:R1:W-:Y:S01]  /*9d30*/  MUFU.EX2 R172, R0 ;  /* 0x0000000000ac7308 */ /* 0x0003e20000000800 */
[----:B--2---:R-:W-:Y:S01]  /*9d40*/  F2FP.PACK_AB R168, R179, R175 ;  /* 0x000000afb3a8723e */ /* 0x004fe200000000ff */
[----:B------:R-:W-:Y:S01]  /*9d50*/  FADD.FTZ R2, R149, R2 ;  /* 0x0000000295027221 */ /* 0x000fe20000010000 */
[C---:B------:R-:W-:Y:S05]  /*9d60*/  HMMA.16816.F32 R4, R136.reuse, R140, R4 ;  /* 0x0000008c8804723c */ /* 0x040fea0000001804 */
[----:B------:R-:W-:Y:S03]  /*9d70*/  FADD.FTZ R2, R150, R2 ;  /* 0x0000000296027221 */ /* 0x000fe60000010000 */
[C---:B------:R-:W-:Y:S01]  /*9d80*/  HMMA.16816.F32 R8, R136.reuse, R142, R8 ;  /* 0x0000008e8808723c */ /* 0x040fe20000001808 */
[----:B------:R-:W2:Y:S03]  /*9d90*/  LDSM.16.MT88.4 R140, [R240+0x800] ;  /* 0x00080000f08c783b */ /* 0x000ea60000004200 */
[----:B------:R-:W-:Y:S04]  /*9da0*/  FADD.FTZ R2, R148, R2 ;  /* 0x0000000294027221 */ /* 0x000fe80000010000 */
[----:B------:R-:W-:Y:S04]  /*9db0*/  FADD.FTZ R2, R174, R2 ;  /* 0x00000002ae027221 */ /* 0x000fe80000010000 */
[--C-:B-1----:R-:W-:Y:S02]  /*9dc0*/  FFMA.FTZ R0, R177, c[0x0][0x2d0], -R134.reuse ;  /* 0x0000b400b1007a23 */ /* 0x102fe40000010886 */
[----:B------:R-:W3:Y:S02]  /*9dd0*/  LDL R177, [R1+0x60] ;  /* 0x0000600001b17983 */ /* 0x000ee40000100800 */
[----:B------:R1:W4:Y:S01]  /*9de0*/  MUFU.EX2 R173, R0 ;  /* 0x0000000000ad7308 */ /* 0x0003220000000800 */
[C---:B--2---:R-:W-:Y:S03]  /*9df0*/  HMMA.16816.F32 R12, R136.reuse, R140, R12 ;  /* 0x0000008c880c723c */ /* 0x044fe6000000180c */
[--C-:B-1----:R-:W-:Y:S01]  /*9e00*/  FFMA.FTZ R0, R178, c[0x0][0x2d0], -R134.reuse ;  /* 0x0000b400b2007a23 */ /* 0x102fe20000010886 */
[----:B------:R-:W-:Y:S01]  /*9e10*/  MOV R178, R152 ;  /* 0x0000009800b27202 */ /* 0x000fe20000000f00 */
[----:B------:R-:W-:Y:S01]  /*9e20*/  FFMA.FTZ R134, R132, c[0x0][0x2d0], -R134 ;  /* 0x0000b40084867a23 */ /* 0x000fe20000010886 */
[----:B------:R-:W-:Y:S01]  /*9e30*/  LDSM.16.MT88.4 R152, [R238+0x1000] ;  /* 0x00100000ee98783b */ /* 0x000fe20000004200 */
[----:B----4-:R-:W-:Y:S01]  /*9e40*/  F2FP.PACK_AB R169, R173, R172 ;  /* 0x000000acada9723e */ /* 0x010fe200000000ff */
[C---:B------:R-:W-:Y:S01]  /*9e50*/  HMMA.16816.F32 R16, R136.reuse, R142, R16 ;  /* 0x0000008e8810723c */ /* 0x040fe20000001810 */
[----:B------:R1:W-:Y:S05]  /*9e60*/  MUFU.EX2 R132, R0 ;  /* 0x0000000000847308 */ /* 0x0003ea0000000800 */
[----:B------:R-:W2:Y:S05]  /*9e70*/  LDSM.16.MT88.4 R140, [R239+0x800] ;  /* 0x00080000ef8c783b */ /* 0x000eaa0000004200 */
[----:B------:R-:W4:Y:S01]  /*9e80*/  MUFU.EX2 R134, R134 ;  /* 0x0000008600867308 */ /* 0x000f220000000800 */
[----:B-1----:R-:W-:Y:S04]  /*9e90*/  FADD.FTZ R0, R156, R151 ;  /* 0x000000979c007221 */ /* 0x002fe80000010000 */
[----:B------:R-:W-:Y:S04]  /*9ea0*/  FADD.FTZ R0, R157, R0 ;  /* 0x000000009d007221 */ /* 0x000fe80000010000 */
[----:B------:R-:W-:Y:S01]  /*9eb0*/  FADD.FTZ R0, R175, R0 ;  /* 0x00000000af007221 */ /* 0x000fe20000010000 */
[----:B----4-:R-:W-:Y:S01]  /*9ec0*/  F2FP.PACK_AB R171, R134, R132 ;  /* 0x0000008486ab723e */ /* 0x010fe200000000ff */
[C---:B--2---:R-:W-:Y:S08]  /*9ed0*/  HMMA.16816.F32 R20, R136.reuse, R140, R20 ;  /* 0x0000008c8814723c */ /* 0x044ff00000001814 */
        /* <DEDUP_REMOVED lines=13> */
[----:B------:R-:W1:Y:S02]  /*9fb0*/  LDSM.16.MT88.4 R140, [R241+0x2000] ;  /* 0x00200000f18c783b */ /* 0x000e640000004200 */
[----:B---3--:R-:W-:Y:S05]  /*9fc0*/  ISETP.GT.AND P0, PT, R176, R177, PT ;  /* 0x000000b1b000720c */ /* 0x008fea0003f04270 */
        /* <DEDUP_REMOVED lines=22> */
[----:B------:R-:W-:Y:S01]  /*a130*/  MOV R141, R145 ;  /* 0x00000091008d7202 */ /* 0x000fe20000000f00 */
[C---:B------:R-:W-:Y:S01]  /*a140*/  HMMA.16816.F32 R120, R136.reuse, R142, R120 ;  /* 0x0000008e8878723c */ /* 0x040fe20000001878 */
[----:B------:R-:W1:Y:S03]  /*a150*/  LDSM.16.MT88.4 R144, [R241+0x5000] ;  /* 0x00500000f190783b */ /* 0x000e660000004200 */
[-C--:B------:R-:W-:Y:S04]  /*a160*/  F2FP.PACK_AB R170, R178, R141.reuse ;  /* 0x0000008db2aa723e */ /* 0x080fe800000000ff */
        /* <DEDUP_REMOVED lines=10> */
[C---:B------:R-:W-:Y:S07]  /*a210*/  HMMA.16816.F32 R144, R168.reuse, R146, R16 ;  /* 0x00000092a890723c */ /* 0x040fee0000001810 */
[----:B------:R-:W-:Y:S02]  /*a220*/  MOV R19, R141 ;  /* 0x0000008d00137202 */ /* 0x000fe40000000f00 */
        /* <DEDUP_REMOVED lines=39> */
[----:B------:R-:W-:Y:S02]  /*a4a0*/  FADD.FTZ R2, R179, R0 ;  /* 0x00000000b3027221 */ /* 0x000fe40000010000 */
[----:B------:R-:W-:Y:S02]  /*a4b0*/  FADD.FTZ R0, R173, R4 ;  /* 0x00000004ad007221 */ /* 0x000fe40000010000 */
[----:B------:R-:W-:Y:S04]  /*a4c0*/  FADD.FTZ R2, R19, R2 ;  /* 0x0000000213027221 */ /* 0x000fe80000010000 */
[----:B------:R-:W-:Y:S01]  /*a4d0*/  FADD.FTZ R4, R178, R2 ;  /* 0x00000002b2047221 */ /* 0x000fe20000010000 */
[----:B------:R-:W-:Y:S01]  /*a4e0*/  IADD3 R2, R176, -0x1, RZ ;  /* 0xffffffffb0027810 */ /* 0x000fe20007ffe0ff */
[----:B------:R-:W-:Y:S01]  /*a4f0*/  FADD.FTZ R0, R132, R0 ;  /* 0x0000000084007221 */ /* 0x000fe20000010000 */
[-C--:B------:R-:W-:Y:S02]  /*a500*/  MOV R132, R3.reuse ;  /* 0x0000000300847202 */ /* 0x080fe40000000f00 */
[----:B------:R-:W-:Y:S01]  /*a510*/  STL [R1+0x24], R4 ;  /* 0x0000240401007387 */ /* 0x000fe20000100800 */
[----:B------:R-:W-:Y:S01]  /*a520*/  FADD.FTZ R0, R134, R0 ;  /* 0x0000000086007221 */ /* 0x000fe20000010000 */
[----:B------:R-:W-:Y:S04]  /*a530*/  MOV R134, R3 ;  /* 0x0000000300867202 */ /* 0x000fe80000000f00 */
[----:B------:R1:W-:Y:S04]  /*a540*/  STL [R1+0x28], R0 ;  /* 0x0000280001007387 */ /* 0x0003e80000100800 */
[----:B------:R2:W-:Y:S01]  /*a550*/  STL [R1+0x20], R2 ;  /* 0x0000200201007387 */ /* 0x0005e20000100800 */
[----:B-1----:R-:W-:Y:S02]  /*a560*/  MOV R0, R2 ;  /* 0x0000000200007202 */ /* 0x002fe40000000f00 */
[----:B--2---:R-:W-:Y:S03]  /*a570*/  MOV R2, R133 ;  /* 0x0000008500027202 */ /* 0x004fe60000000f00 */
[----:B------:R1:W-:Y:S01]  /*a580*/  STL [R1+0x1c], R0 ;  /* 0x00001c0001007387 */ /* 0x0003e20000100800 */
[----:B------:R-:W-:-:S05]  /*a590*/  @P0 BRA `(.L_x_436) ;  /* 0xffffc62000000947 */ /* 0x000fca000383ffff */
.L_x_423:
[----:B-1----:R-:W2:Y:S04]  /*a5a0*/  LDL R0, [R1+0x68] ;  /* 0x0000680001007983 */ /* 0x002ea80000100800 */
[----:B------:R-:W3:Y:S04]  /*a5b0*/  LDL R4, [R1+0x34] ;  /* 0x0000340001047983 */ /* 0x000ee80000100800 */
[----:B------:R-:W3:Y:S01]  /*a5c0*/  LDL R3, [R1+0x38] ;  /* 0x0000380001037983 */ /* 0x000ee20000100800 */
[----:B------:R-:W-:-:S05]  /*a5d0*/  IMAD.MOV.U32 R5, RZ, RZ, c[0x0][0x2c4] ;  /* 0x0000b100ff057624 */ /* 0x000fca00078e00ff */
[----:B------:R-:W-:Y:S01]  /*a5e0*/  ISETP.NE.AND P0, PT, R5, 0x1, PT ;  /* 0x000000010500780c */ /* 0x000fe20003f05270 */
[----:B------:R-:W-:Y:S01]  /*a5f0*/  IMAD.MOV.U32 R5, RZ, RZ, c[0x0][0x32c] ;  /* 0x0000cb00ff057624 */ /* 0x000fe200078e00ff */
[----:B--2---:R-:W-:-:S11]  /*a600*/  IADD3 R0, R0, 0x7f, RZ ;  /* 0x0000007f00007810 */ /* 0x004fd60007ffe0ff */
[----:B------:R-:W-:-:S05]  /*a610*/  @P0 IMAD.HI.U32 R2, R0, c[0x0][0x2c8], RZ ;  /* 0x0000b20000020a27 */ /* 0x000fca00078e00ff */
[----:B------:R-:W-:Y:S02]  /*a620*/  @P0 SHF.R.U32.HI R0, RZ, c[0x0][0x2cc], R2 ;  /* 0x0000b300ff000a19 */ /* 0x000fe40000011602 */
[----:B------:R-:W-:Y:S02]  /*a630*/  ISETP.GE.AND P0, PT, R5, 0x1, PT ;  /* 0x000000010500780c */ /* 0x000fe40003f06270 */
[----:B---3--:R-:W-:-:S05]  /*a640*/  IADD3 R2, R3, 0x1, -R4 ;  /* 0x0000000103027810 */ /* 0x008fca0007ffe804 */
[----:B------:R-:W-:-:S05]  /*a650*/  IMAD.IADD R0, R2, 0x1, R0 ;  /* 0x0000000102007824 */ /* 0x000fca00078e0200 */
[----:B------:R-:W-:Y:S01]  /*a660*/  IADD3 R2, R0, -c[0x0][0x324], RZ ;  /* 0x8000c90000027a10 */ /* 0x000fe20007ffe0ff */
[----:B------:R-:W-:Y:S05]  /*a670*/  @!P0 BRA `(.L_x_437) ;  /* 0x0000011000008947 */ /* 0x000fea0003800000 */
[----:B------:R-:W-:Y:S01]  /*a680*/  ISETP.GT.AND P0, PT, R0, -0x1, PT ;  /* 0xffffffff0000780c */ /* 0x000fe20003f04270 */
[----:B------:R-:W-:-:S12]  /*a690*/  BSSY B0, `(.L_x_438) ;  /* 0x000000d000007945 */ /* 0x000fd80003800000 */
        /* <DEDUP_REMOVED lines=8> */
.L_x_439:
[----:B------:R-:W-:-:S04]  /*a720*/  MOV R3, c[0x0][0x32c] ;  /* 0x0000cb0000037a02 */ /* 0x000fc80000000f00 */
[----:B------:R-:W-:-:S13]  /*a730*/  ISETP.NE.AND P0, PT, R3, 0x1, PT ;  /* 0x000000010300780c */ /* 0x000fda0003f05270 */
[----:B------:R-:W-:-:S05]  /*a740*/  @P0 IMAD.HI.U32 R3, R0, c[0x0][0x330], RZ ;  /* 0x0000cc0000030a27 */ /* 0x000fca00078e00ff */
[----:B------:R-:W-:Y:S02]  /*a750*/  @P0 SHF.R.U32.HI R0, RZ, c[0x0][0x334], R3 ;  /* 0x0000cd00ff000a19 */ /* 0x000fe40000011603 */
.L_x_440:
[----:B------:R-:W-:Y:S05]  /*a760*/  BSYNC B0 ;  /* 0x0000000000007941 */ /* 0x000fea0003800000 */
.L_x_438:
[----:B------:R-:W-:-:S05]  /*a770*/  IMAD R0, R0, c[0x0][0x32c], RZ ;  /* 0x0000cb0000007a24 */ /* 0x000fca00078e02ff */
[----:B------:R-:W-:Y:S02]  /*a780*/  IMNMX R2, R2, R0, !PT ;  /* 0x0000000002027217 */ /* 0x000fe40007800200 */
.L_x_437:
[----:B------:R-:W2:Y:S04]  /*a790*/  LDL R0, [R1+0x20] ;  /* 0x0000200001007983 */ /* 0x000ea80000100800 */
[----:B------:R-:W3:Y:S01]  /*a7a0*/  LDL R4, [R1+0x30] ;  /* 0x0000300001047983 */ /* 0x000ee20000100800 */
[----:B------:R-:W-:-:S05]  /*a7b0*/  IADD3 R2, R2, 0x2f, RZ ;  /* 0x0000002f02027810 */ /* 0x000fca0007ffe0ff */
[----:B------:R-:W-:-:S04]  /*a7c0*/  IMAD.HI R2, R2, 0x2aaaaaab, RZ ;  /* 0x2aaaaaab02027827 */ /* 0x000fc800078e02ff */
[----:B--2---:R-:W-:Y:S01]  /*a7d0*/  IMAD.MOV.U32 R3, RZ, RZ, R0 ;  /* 0x000000ffff037224 */ /* 0x004fe200078e0000 */
[----:B------:R-:W-:-:S04]  /*a7e0*/  SHF.R.U32.HI R0, RZ, 0x1f, R2 ;  /* 0x0000001fff007819 */ /* 0x000fc80000011602 */
[----:B------:R-:W-:-:S04]  /*a7f0*/  LEA.HI.SX32 R0, R2, R0, 0x1d ;  /* 0x0000000002007211 */ /* 0x000fc800078feaff */
[----:B---3--:R-:W-:-:S04]  /*a800*/  IMNMX R4, R4, R0, !PT ;  /* 0x0000000004047217 */ /* 0x008fc80007800200 */
[----:B------:R-:W-:Y:S01]  /*a810*/  ISETP.GE.AND P0, PT, R3, R4, PT ;  /* 0x000000040300720c */ /* 0x000fe20003f06270 */
[----:B------:R1:W-:-:S12]  /*a820*/  STL [R1+0x64], R4 ;  /* 0x0000640401007387 */ /* 0x0003d80000100800 */
[----:B------:R-:W-:Y:S05]  /*a830*/  @!P0 BRA `(.L_x_441) ;  /* 0x00002da000008947 */ /* 0x000fea0003800000 */
.L_x_446:
[----:B------:R-:W2:Y:S01]  /*a840*/  LDL R2, [R1] ;  /* 0x0000000001027983 */ /* 0x000ea20000100800 */
[----:B------:R-:W-:Y:S04]  /*a850*/  DEPBAR.LE SB0, 0x0 ;  /* 0x000080000000791a */ /* 0x000fe80000000000 */
[----:B------:R-:W3:Y:S01]  /*a860*/  LDL R134, [R1+0x20] ;  /* 0x0000200001867983 */ /* 0x000ee20000100800 */
[----:B------:R-:W-:Y:S01]  /*a870*/  WARPSYNC 0xffffffff ;  /* 0xffffffff00007948 */ /* 0x000fe20003800000 */
[----:B------:R-:W-:Y:S02]  /*a880*/  BSSY B0, `(.L_x_442) ;  /* 0x0000036000007945 */ /* 0x000fe40003800000 */
[----:B------:R-:W4:Y:S04]  /*a890*/  LDL R13, [R1+0x30] ;  /* 0x00003000010d7983 */ /* 0x000f280000100800 */
[----:B------:R-:W5:Y:S04]  /*a8a0*/  LDL R0, [R1+0x14] ;  /* 0x0000140001007983 */ /* 0x000f680000100800 */
[----:B------:R-:W-:Y:S06]  /*a8b0*/  BAR.SYNC.DEFER_BLOCKING 0x0 ;  /* 0x0000000000007b1d */ /* 0x000fec0000010000 */
[----:B------:R-:W1:Y:S04]  /*a8c0*/  LDSM.16.M88.4 R8, [R135] ;  /* 0x000000008708783b */ /* 0x000e680000000200 */
[----:B------:R-:W1:Y:S04]  /*a8d0*/  LDSM.16.M88.4 R16, [R135+0x800] ;  /* 0x000800008710783b */ /* 0x000e680000000200 */
[----:B------:R-:W1:Y:S04]  /*a8e0*/  LDSM.16.M88.4 R24, [R135+0x1000] ;  /* 0x001000008718783b */ /* 0x000e680000000200 */
[----:B------:R-:W1:Y:S04]  /*a8f0*/  LDSM.16.M88.4 R168, [R242] ;  /* 0x00000000f2a8783b */ /* 0x000e680000000200 */
[----:B------:R-:W1:Y:S04]  /*a900*/  LDSM.16.M88.4 R172, [R252] ;  /* 0x00000000fcac783b */ /* 0x000e680000000200 */
[----:B--2---:R2:W1:Y:S04]  /*a910*/  LDSM.16.M88.4 R176, [R2] ;  /* 0x0000000002b0783b */ /* 0x0044680000000200 */
[----:B---3--:R3:W-:Y:S01]  /*a920*/  STL [R1+0x60], R134 ;  /* 0x0000608601007387 */ /* 0x0087e20000100800 */
[----:B----4-:R-:W-:Y:S02]  /*a930*/  ISETP.GT.AND P0, PT, R13, R134, PT ;  /* 0x000000860d00720c */ /* 0x010fe40003f04270 */
[C---:B-----5:R-:W-:Y:S02]  /*a940*/  LOP3.LUT P6, RZ, R0.reuse, 0x100, RZ, 0xc0, !PT ;  /* 0x0000010000ff7812 */ /* 0x060fe400078cc0ff */
[C---:B------:R-:W-:Y:S02]  /*a950*/  LOP3.LUT P5, RZ, R0.reuse, 0x80, RZ, 0xc0, !PT ;  /* 0x0000008000ff7812 */ /* 0x040fe400078ac0ff */
[----:B------:R-:W-:Y:S01]  /*a960*/  LOP3.LUT P4, RZ, R0, 0x40, RZ, 0xc0, !PT ;  /* 0x0000004000ff7812 */ /* 0x000fe2000788c0ff */
[----:B--2---:R-:W-:Y:S06]  /*a970*/  IMAD.MOV.U32 R2, RZ, RZ, R133 ;  /* 0x000000ffff027224 */ /* 0x004fec00078e0085 */
[----:B------:R-:W-:-:S05]  /*a980*/  @P0 BRA `(.L_x_443) ;  /* 0x0000025000000947 */ /* 0x000fca0003800000 */
[----:B------:R-:W2:Y:S01]  /*a990*/  LDL.64 R22, [R1+0x58] ;  /* 0x0000580001167983 */ /* 0x000ea20000100a00 */
[----:B------:R-:W-:Y:S01]  /*a9a0*/  LOP3.LUT P3, RZ, R0, 0x200, RZ, 0xc0, !PT ;  /* 0x0000020000ff7812 */ /* 0x000fe2000786c0ff */
[----:B-1----:R-:W-:Y:S01]  /*a9b0*/  IMAD.WIDE.U32 R4, R134, c[0x0][0x208], RZ ;  /* 0x0000820086047a25 */ /* 0x002fe200078e00ff */
[----:B------:R-:W-:Y:S01]  /*a9c0*/  SHF.R.S32.HI R0, RZ, 0x1f, R134 ;  /* 0x0000001fff007819 */ /* 0x000fe20000011486 */
[----:B------:R-:W4:Y:S04]  /*a9d0*/  LDL.64 R20, [R1+0x48] ;  /* 0x0000480001147983 */ /* 0x000f280000100a00 */
        /* <DEDUP_REMOVED lines=11> */
[----:B--2---:R-:W-:Y:S01]  /*aa90*/  IADD3 R5, P1, R22, R4, RZ ;  /* 0x0000000416057210 */ /* 0x004fe20007f3e0ff */
[----:B------:R-:W-:Y:S05]  /*aaa0*/  @!P2 IMAD.MOV.U32 R4, RZ, RZ, c[0x0][0x20c] ;  /* 0x00008300ff04a624 */ /* 0x000fea00078e00ff */
[----:B------:R-:W-:Y:S01]  /*aab0*/  @!P2 LEA.HI.X R4, R0, R3, R4, 0x5, P0 ;  /* 0x000000030004a211 */ /* 0x000fe200000f2c04 */
[----:B----4-:R-:W-:Y:S01]  /*aac0*/  IMAD.X R3, R3, 0x1, R21, P1 ;  /* 0x0000000103037824 */ /* 0x010fe200008e0615 */
        /* <DEDUP_REMOVED lines=17> */
.L_x_443:
[----:B------:R-:W-:Y:S05]  /*abe0*/  BSYNC B0 ;  /* 0x0000000000007941 */ /* 0x000fea0003800000 */
.L_x_442:
[C---:B-1----:R-:W-:Y:S01]  /*abf0*/  HMMA.16816.F32 R4, R160.reuse, R8, RZ ;  /* 0x00000008a004723c */ /* 0x042fe200000018ff */
        /* <DEDUP_REMOVED lines=136> */
[----:B------:R-:W-:Y:S04]  /*b480*/  FMUL.FTZ R0, R4, c[0x0][0x320] ;  /* 0x0000c80004007a20 */ /* 0x000fe80000410000 */
[----:B------:R2:W-:Y:S04]  /*b490*/  MUFU.TANH R176, R0 ;  /* 0x0000000000b07308 */ /* 0x0005e80000002400 */
[----:B------:R-:W-:Y:S01]  /*b4a0*/  FMUL.FTZ R11, R11, c[0x0][0x320] ;  /* 0x0000c8000b0b7a20 */ /* 0x000fe20000410000 */
[C---:B-1----:R-:W-:Y:S03]  /*b4b0*/  HMMA.16816.F32 R12, R232.reuse, R168, R12 ;  /* 0x000000a8e80c723c */ /* 0x042fe6000000180c */
[----:B------:R-:W-:Y:S02]  /*b4c0*/  FMUL.FTZ R10, R10, c[0x0][0x320] ;  /* 0x0000c8000a0a7a20 */ /* 0x000fe40000410000 */
[----:B------:R-:W-:Y:S03]  /*b4d0*/  MUFU.TANH R177, R11 ;  /* 0x0000000b00b17308 */ /* 0x000fe60000002400 */
[C---:B------:R-:W-:Y:S07]  /*b4e0*/  HMMA.16816.F32 R16, R232.reuse, R170, R16 ;  /* 0x000000aae810723c */ /* 0x040fee0000001810 */
[----:B------:R-:W-:Y:S01]  /*b4f0*/  MUFU.TANH R178, R10 ;  /* 0x0000000a00b27308 */ /* 0x000fe20000002400 */
[----:B--2---:R-:W-:Y:S09]  /*b500*/  FMUL.FTZ R0, R5, c[0x0][0x320] ;  /* 0x0000c80005007a20 */ /* 0x004ff20000410000 */
[----:B------:R1:W-:Y:S02]  /*b510*/  MUFU.TANH R175, R0 ;  /* 0x0000000000af7308 */ /* 0x0003e40000002400 */
[----:B-1----:R-:W-:Y:S08]  /*b520*/  FMUL.FTZ R0, R6, c[0x0][0x320] ;  /* 0x0000c80006007a20 */ /* 0x002ff00000410000 */
[----:B------:R1:W-:Y:S02]  /*b530*/  MUFU.TANH R179, R0 ;  /* 0x0000000000b37308 */ /* 0x0003e40000002400 */
[----:B-1----:R-:W-:Y:S08]  /*b540*/  FMUL.FTZ R0, R7, c[0x0][0x320] ;  /* 0x0000c80007007a20 */ /* 0x002ff00000410000 */
[----:B------:R1:W2:Y:S02]  /*b550*/  MUFU.TANH R4, R0 ;  /* 0x0000000000047308 */ /* 0x0002a40000002400 */
[----:B-1----:R-:W-:Y:S01]  /*b560*/  FMUL.FTZ R0, R8, c[0x0][0x320] ;  /* 0x0000c80008007a20 */ /* 0x002fe20000410000 */
[----:B--2---:R-:W-:Y:S01]  /*b570*/  STL [R1+0x1c], R4 ;  /* 0x00001c0401007387 */ /* 0x004fe20000100800 */
[----:B------:R-:W-:Y:S01]  /*b580*/  MOV R8, R3 ;  /* 0x0000000300087202 */ /* 0x000fe20000000f00 */
[----:B------:R-:W-:Y:S05]  /*b590*/  FMUL.FTZ R3, R13, c[0x0][0x320] ;  /* 0x0000c8000d037a20 */ /* 0x000fea0000410000 */
[----:B------:R1:W2:Y:S01]  /*b5a0*/  MUFU.TANH R174, R0 ;  /* 0x0000000000ae7308 */ /* 0x0002a20000002400 */
[----:B------:R-:W4:Y:S01]  /*b5b0*/  LDSM.16.M88.4 R4, [R236+0x5800] ;  /* 0x00580000ec04783b */ /* 0x000f220000000200 */
[----:B------:R-:W-:Y:S07]  /*b5c0*/  DEPBAR.LE SB0, 0x0 ;  /* 0x000080000000791a */ /* 0x000fee0000000000 */
[----:B------:R-:W-:Y:S01]  /*b5d0*/  BAR.SYNC.DEFER_BLOCKING 0x0 ;  /* 0x0000000000007b1d */ /* 0x000fe20000010000 */
[----:B-1----:R-:W-:Y:S01]  /*b5e0*/  FMUL.FTZ R0, R9, c[0x0][0x320] ;  /* 0x0000c80009007a20 */ /* 0x002fe20000410000 */
[----:B------:R-:W-:Y:S04]  /*b5f0*/  MOV R9, R134 ;  /* 0x0000008600097202 */ /* 0x000fe80000000f00 */
[----:B---3--:R-:W1:Y:S10]  /*b600*/  MUFU.TANH R134, R3 ;  /* 0x0000000300867308 */ /* 0x008e740000002400 */
[----:B------:R3:W1:Y:S01]  /*b610*/  MUFU.TANH R172, R0 ;  /* 0x0000000000ac7308 */ /* 0x0006620000002400 */
[C---:B----4-:R-:W-:Y:S08]  /*b620*/  HMMA.16816.F32 R20, R232.reuse, R4, R20 ;  /* 0x00000004e814723c */ /* 0x050ff00000001814 */
[----:B------:R-:W-:Y:S04]  /*b630*/  HMMA.16816.F32 R24, R232, R6, R24 ;  /* 0x00000006e818723c */ /* 0x000fe80000001818 */
[----:B---3--:R-:W-:Y:S04]  /*b640*/  FMUL.FTZ R0, R12, c[0x0][0x320] ;  /* 0x0000c8000c007a20 */ /* 0x008fe80000410000 */
[----:B------:R3:W4:Y:S04]  /*b650*/  MUFU.TANH R168, R0 ;  /* 0x0000000000a87308 */ /* 0x0007280000002400 */
[----:B---3--:R-:W-:Y:S06]  /*b660*/  FMUL.FTZ R0, R14, c[0x0][0x320] ;  /* 0x0000c8000e007a20 */ /* 0x008fec0000410000 */
[----:B------:R3:W1:Y:S02]  /*b670*/  MUFU.TANH R173, R0 ;  /* 0x0000000000ad7308 */ /* 0x0006640000002400 */
[----:B---3--:R-:W-:Y:S08]  /*b680*/  FMUL.FTZ R0, R15, c[0x0][0x320] ;  /* 0x0000c8000f007a20 */ /* 0x008ff00000410000 */
        /* <DEDUP_REMOVED lines=11> */
[----:B---3--:R-:W-:Y:S01]  /*b740*/  FMUL.FTZ R0, R21, c[0x0][0x320] ;  /* 0x0000c80015007a20 */ /* 0x008fe20000410000 */
[----:B------:R-:W-:Y:S07]  /*b750*/  MOV R21, R9 ;  /* 0x0000000900157202 */ /* 0x000fee0000000f00 */
[----:B------:R3:W1:Y:S01]  /*b760*/  MUFU.TANH R12, R0 ;  /* 0x00000000000c7308 */ /* 0x0006620000002400 */
[----:B------:R-:W-:Y:S01]  /*b770*/  ISETP.GT.AND P0, PT, R21, R8, PT ;  /* 0x000000081500720c */ /* 0x000fe20003f04270 */
        /* <DEDUP_REMOVED lines=11> */
[----:B------:R3:W1:Y:S01]  /*b830*/  MUFU.TANH R3, R0 ;  /* 0x0000000000037308 */ /* 0x0006620000002400 */
[----:B------:R-:W-:-:S05]  /*b840*/  @!P0 BRA `(.L_x_445) ;  /* 0x000002c000008947 */ /* 0x000fca0003800000 */
[----:B--2-4-:R-:W2:Y:S01]  /*b850*/  LDL.64 R24, [R1+0x50] ;  /* 0x0000500001187983 */ /* 0x014ea20000100a00 */
[----:B---3--:R-:W-:Y:S03]  /*b860*/  IADD3 R0, R21, -0x1, RZ ;  /* 0xffffffff15007810 */ /* 0x008fe60007ffe0ff */
[----:B------:R-:W3:Y:S01]  /*b870*/  LDL.64 R22, [R1+0x40] ;  /* 0x0000400001167983 */ /* 0x000ee20000100a00 */
[----:B------:R-:W-:Y:S03]  /*b880*/  SHF.R.S32.HI R5, RZ, 0x1f, R0 ;  /* 0x0000001fff057819 */ /* 0x000fe60000011400 */
[----:B------:R-:W4:Y:S02]  /*b890*/  LDL R19, [R1+0x14] ;  /* 0x0000140001137983 */ /* 0x000f240000100800 */
[----:B------:R-:W-:Y:S02]  /*b8a0*/  IMAD R5, R5, c[0x0][0x1e0], RZ ;  /* 0x0000780005057a24 */ /* 0x000fe400078e02ff */
[----:B------:R-:W5:Y:S02]  /*b8b0*/  LDL R170, [R1+0x18] ;  /* 0x0000180001aa7983 */ /* 0x000f640000100800 */
[----:B------:R-:W-:Y:S02]  /*b8c0*/  IMAD R5, R0, c[0x0][0x1e4], R5 ;  /* 0x0000790000057a24 */ /* 0x000fe400078e0205 */
[----:B------:R-:W1:Y:S02]  /*b8d0*/  S2R R9, SR_TID.X ;  /* 0x0000000000097919 */ /* 0x000e640000002100 */
        /* <DEDUP_REMOVED lines=18> */
[----:B----4-:R-:W-:Y:S03]  /*ba00*/  LOP3.LUT P3, RZ, R19, 0x200, RZ, 0xc0, !PT ;  /* 0x0000020013ff7812 */ /* 0x010fe6000786c0ff */
        /* <DEDUP_REMOVED lines=8> */
[----:B-----5:R1:W-:Y:S04]  /*ba90*/  @P1 LDGSTS.E.BYPASS.LTC128B.128 [R170+0x14080], [R8.64], !P3 ;  /* 0x1408000008aa1fae */ /* 0x0203e8000d901d46 */
[----:B------:R1:W-:Y:S04]  /*baa0*/  @P1 LDGSTS.E.BYPASS.LTC128B.128 [R170+0x15880], [R8.64+0x80], !P6 ;  /* 0x1588008008aa1fae */ /* 0x0003e8000f101d46 */
[----:B------:R1:W-:Y:S04]  /*bab0*/  @P1 LDGSTS.E.BYPASS.LTC128B.128 [R170+0x17080], [R8.64+0x100], !P5 ;  /* 0x1708010008aa1fae */ /* 0x0003e8000e901d46 */
[----:B------:R1:W-:Y:S04]  /*bac0*/  @P1 LDGSTS.E.BYPASS.LTC128B.128 [R170+0x18880], [R8.64+0x180], !P4 ;  /* 0x1888018008aa1fae */ /* 0x0003e8000e101d46 */
[----:B------:R1:W-:Y:S04]  /*bad0*/  @P0 LDGSTS.E.BYPASS.LTC128B.128 [R170+0x15080], [R6.64], !P3 ;  /* 0x1508000006aa0fae */ /* 0x0003e8000d901d46 */
[----:B------:R1:W-:Y:S04]  /*bae0*/  @P0 LDGSTS.E.BYPASS.LTC128B.128 [R170+0x16880], [R6.64+0x80], !P6 ;  /* 0x1688008006aa0fae */ /* 0x0003e8000f101d46 */
[----:B------:R1:W-:Y:S04]  /*baf0*/  @P0 LDGSTS.E.BYPASS.LTC128B.128 [R170+0x18080], [R6.64+0x100], !P5 ;  /* 0x1808010006aa0fae */ /* 0x0003e8000e901d46 */
[----:B------:R1:W-:Y:S02]  /*bb00*/  @P0 LDGSTS.E.BYPASS.LTC128B.128 [R170+0x19880], [R6.64+0x180], !P4 ;  /* 0x1988018006aa0fae */ /* 0x0003e4000e101d46 */
.L_x_445:
[----:B--2-4-:R-:W-:Y:S05]  /*bb10*/  BSYNC B0 ;  /* 0x0000000000007941 */ /* 0x014fea0003800000 */
.L_x_444:
[----:B-1----:R-:W2:Y:S01]  /*bb20*/  LDL.LU R9, [R1+0x24] ;  /* 0x0000240001097983 */ /* 0x002ea20000300800 */
[----:B---3--:R-:W-:Y:S03]  /*bb30*/  FMNMX.FTZ R0, R176, R133, !PT ;  /* 0x00000085b0007209 */ /* 0x008fe60007810000 */
[----:B------:R-:W3:Y:S01]  /*bb40*/  LDL.LU R27, [R1+0x1c] ;  /* 0x00001c00011b7983 */ /* 0x000ee20000300800 */
[----:B------:R-:W-:Y:S03]  /*bb50*/  FMNMX.FTZ R0, R175, R0, !PT ;  /* 0x00000000af007209 */ /* 0x000fe60007810000 */
        /* <DEDUP_REMOVED lines=19> */
[----:B------:R1:W4:Y:S01]  /*bc90*/  MUFU.EX2 R6, R0 ;  /* 0x0000000000067308 */ /* 0x0003220000000800 */
        /* <DEDUP_REMOVED lines=11> */
[----:B------:R-:W5:Y:S01]  /*bd50*/  MUFU.EX2 R7, R7 ;  /* 0x0000000700077308 */ /* 0x000f620000000800 */
[----:B-1----:R-:W-:Y:S02]  /*bd60*/  FFMA.FTZ R0, R172, c[0x0][0x2d0], -R2 ;  /* 0x0000b400ac007a23 */ /* 0x002fe40000010802 */
[C---:B----4-:R-:W-:Y:S01]  /*bd70*/  FMUL.FTZ R13, R6.reuse, R149 ;  /* 0x00000095060d7220 */ /* 0x050fe20000410000 */
[----:B------:R-:W-:Y:S01]  /*bd80*/  MOV R149, R25 ;  /* 0x0000001900957202 */ /* 0x000fe20000000f00 */
[C---:B------:R-:W-:Y:S05]  /*bd90*/  FMUL.FTZ R25, R6.reuse, R137 ;  /* 0x0000008906197220 */ /* 0x040fea0000410000 */
[----:B------:R-:W-:Y:S01]  /*bda0*/  MUFU.EX2 R2, R0 ;  /* 0x0000000000027308 */ /* 0x000fe20000000800 */
[C---:B------:R-:W-:Y:S01]  /*bdb0*/  FMUL.FTZ R16, R6.reuse, R144 ;  /* 0x0000009006107220 */ /* 0x040fe20000410000 */
[----:B------:R-:W-:Y:S01]  /*bdc0*/  MOV R144, R26 ;  /* 0x0000001a00907202 */ /* 0x000fe20000000f00 */
[C---:B------:R-:W-:Y:S02]  /*bdd0*/  FMUL.FTZ R12, R6.reuse, R148 ;  /* 0x00000094060c7220 */ /* 0x040fe40000410000 */
[C---:B------:R-:W-:Y:S02]  /*bde0*/  FMUL.FTZ R28, R6.reuse, R28 ;  /* 0x0000001c061c7220 */ /* 0x040fe40000410000 */
[C---:B------:R-:W-:Y:S02]  /*bdf0*/  FMUL.FTZ R29, R6.reuse, R29 ;  /* 0x0000001d061d7220 */ /* 0x040fe40000410000 */
[C---:B------:R-:W-:Y:S01]  /*be00*/  FMUL.FTZ R32, R6.reuse, R32 ;  /* 0x0000002006207220 */ /* 0x040fe20000410000 */
[----:B------:R-:W1:Y:S01]  /*be10*/  MUFU.EX2 R5, R5 ;  /* 0x0000000500057308 */ /* 0x000e620000000800 */
[C---:B------:R-:W-:Y:S02]  /*be20*/  FMUL.FTZ R33, R6.reuse, R33 ;  /* 0x0000002106217220 */ /* 0x040fe40000410000 */
[C---:B------:R-:W-:Y:S01]  /*be30*/  FMUL.FTZ R36, R6.reuse, R36 ;  /* 0x0000002406247220 */ /* 0x040fe20000410000 */
[C---:B-----5:R-:W-:Y:S01]  /*be40*/  F2FP.PACK_AB R168, R7.reuse, R8 ;  /* 0x0000000807a8723e */ /* 0x060fe200000000ff */
        /* <DEDUP_REMOVED lines=54> */
[----:B---3--:R-:W-:Y:S04]  /*c1b0*/  FMNMX.FTZ R0, R27, R0, !PT ;  /* 0x000000001b007209 */ /* 0x008fe80007810000 */
        /* <DEDUP_REMOVED lines=19> */
[--C-:B------:R-:W-:Y:S01]  /*c2f0*/  FFMA.FTZ R179, R4, c[0x0][0x2d0], -R5.reuse ;  /* 0x0000b40004b37a23 */ /* 0x100fe20000010805 */
        /* <DEDUP_REMOVED lines=9> */
[C---:B------:R-:W-:Y:S01]  /*c390*/  FMUL.FTZ R17, R6.reuse, R145 ;  /* 0x0000009106117220 */ /* 0x040fe20000410000 */
[----:B------:R-:W-:Y:S01]  /*c3a0*/  MOV R145, R19 ;  /* 0x0000001300917202 */ /* 0x000fe20000000f00 */
[--C-:B------:R-:W-:Y:S02]  /*c3b0*/  FFMA.FTZ R173, R173, c[0x0][0x2d0], -R5.reuse ;  /* 0x0000b400adad7a23 */ /* 0x100fe40000010805 */
[----:B------:R-:W-:Y:S01]  /*c3c0*/  FFMA.FTZ R172, R171, c[0x0][0x2d0], -R5 ;  /* 0x0000b400abac7a23 */ /* 0x000fe20000010805 */
[----:B------:R-:W4:Y:S01]  /*c3d0*/  MUFU.EX2 R7, R7 ;  /* 0x0000000700077308 */ /* 0x000f220000000800 */
[C---:B------:R-:W-:Y:S01]  /*c3e0*/  FMUL.FTZ R5, R6.reuse, R157 ;  /* 0x0000009d06057220 */ /* 0x040fe20000410000 */
[----:B------:R-:W-:Y:S01]  /*c3f0*/  MOV R157, R21 ;  /* 0x00000015009d7202 */ /* 0x000fe20000000f00 */
[----:B------:R-:W-:Y:S01]  /*c400*/  FMUL.FTZ R21, R6, R141 ;  /* 0x0000008d06157220 */ /* 0x000fe20000410000 */
[----:B------:R-:W-:Y:S01]  /*c410*/  MOV R141, R10 ;  /* 0x0000000a008d7202 */ /* 0x000fe20000000f00 */
[C---:B-1----:R-:W-:Y:S02]  /*c420*/  FMUL.FTZ R26, R0.reuse, R138 ;  /* 0x0000008a001a7220 */ /* 0x042fe40000410000 */
[C---:B------:R-:W-:Y:S02]  /*c430*/  FMUL.FTZ R27, R0.reuse, R139 ;  /* 0x0000008b001b7220 */ /* 0x040fe40000410000 */
[C---:B------:R-:W-:Y:S02]  /*c440*/  FMUL.FTZ R18, R0.reuse, R146 ;  /* 0x0000009200127220 */ /* 0x040fe40000410000 */
[C---:B------:R-:W-:Y:S02]  /*c450*/  FMUL.FTZ R19, R0.reuse, R147 ;  /* 0x0000009300137220 */ /* 0x040fe40000410000 */
[----:B------:R-:W-:Y:S02]  /*c460*/  FMUL.FTZ R10, R0, R154 ;  /* 0x0000009a000a7220 */ /* 0x000fe40000410000 */
[C---:B---3--:R-:W-:Y:S01]  /*c470*/  FMUL.FTZ R8, R6.reuse, R152 ;  /* 0x0000009806087220 */ /* 0x048fe20000410000 */
[----:B------:R-:W-:Y:S01]  /*c480*/  MOV R152, R24 ;  /* 0x0000001800987202 */ /* 0x000fe20000000f00 */
[----:B------:R-:W-:Y:S02]  /*c490*/  FMUL.FTZ R24, R6, R136 ;  /* 0x0000008806187220 */ /* 0x000fe40000410000 */
[----:B------:R-:W1:Y:S01]  /*c4a0*/  LDSM.16.MT88.4 R136, [R238] ;  /* 0x00000000ee88783b */ /* 0x000e620000004200 */
[C---:B------:R-:W-:Y:S02]  /*c4b0*/  FMUL.FTZ R14, R0.reuse, R150 ;  /* 0x00000096000e7220 */ /* 0x040fe40000410000 */
[C---:B------:R-:W-:Y:S01]  /*c4c0*/  FMUL.FTZ R15, R0.reuse, R151 ;  /* 0x00000097000f7220 */ /* 0x040fe20000410000 */
[----:B------:R-:W-:Y:S01]  /*c4d0*/  MUFU.EX2 R150, R134 ;  /* 0x0000008600967308 */ /* 0x000fe20000000800 */
[----:B----4-:R-:W-:Y:S01]  /*c4e0*/  F2FP.PACK_AB R169, R7, R4 ;  /* 0x0000000407a9723e */ /* 0x010fe200000000ff */
        /* <DEDUP_REMOVED lines=42> */
[----:B---3--:R-:W-:Y:S01]  /*c790*/  MOV R179, R157 ;  /* 0x0000009d00b37202 */ /* 0x008fe20000000f00 */
[C---:B------:R-:W-:Y:S02]  /*c7a0*/  FMUL.FTZ R103, R0.reuse, R103 ;  /* 0x0000006700677220 */ /* 0x040fe40000410000 */
[C---:B------:R-:W-:Y:S01]  /*c7b0*/  FMUL.FTZ R106, R0.reuse, R106 ;  /* 0x0000006a006a7220 */ /* 0x040fe20000410000 */
[----:B------:R-:W-:Y:S01]  /*c7c0*/  IADD3 R179, R179, -0x1, RZ ;  /* 0xffffffffb3b37810 */ /* 0x000fe20007ffe0ff */
        /* <DEDUP_REMOVED lines=16> */
[----:B------:R-:W-:Y:S02]  /*c8d0*/  FADD.FTZ R3, R7, R3 ;  /* 0x0000000307037221 */ /* 0x000fe40000010000 */
[----:B------:R-:W-:Y:S02]  /*c8e0*/  FMUL.FTZ R7, R0, R159 ;  /* 0x0000009f00077220 */ /* 0x000fe40000410000 */
[----:B------:R-:W2:Y:S01]  /*c8f0*/  LDL R159, [R1+0x4] ;  /* 0x00000400019f7983 */ /* 0x000ea20000100800 */
[----:B------:R-:W-:Y:S01]  /*c900*/  FMUL.FTZ R9, R6, R153 ;  /* 0x0000009906097220 */ /* 0x000fe20000410000 */
[----:B------:R-:W-:Y:S01]  /*c910*/  MOV R153, R23 ;  /* 0x0000001700997202 */ /* 0x000fe20000000f00 */
[----:B------:R-:W-:Y:S02]  /*c920*/  FMUL.FTZ R23, R0, R143 ;  /* 0x0000008f00177220 */ /* 0x000fe40000410000 */
[----:B------:R-:W-:Y:S01]  /*c930*/  FMUL.FTZ R20, R6, R140 ;  /* 0x0000008c06147220 */ /* 0x000fe20000410000 */
[----:B------:R-:W-:Y:S01]  /*c940*/  MOV R140, R11 ;  /* 0x0000000b008c7202 */ /* 0x000fe20000000f00 */
[C---:B------:R-:W-:Y:S02]  /*c950*/  FMUL.FTZ R11, R0.reuse, R155 ;  /* 0x0000009b000b7220 */ /* 0x040fe40000410000 */
[C---:B------:R-:W-:Y:S01]  /*c960*/  FMUL.FTZ R6, R0.reuse, R158 ;  /* 0x0000009e00067220 */ /* 0x040fe20000410000 */
[----:B------:R-:W-:Y:S01]  /*c970*/  MOV R158, R22 ;  /* 0x00000016009e7202 */ /* 0x000fe20000000f00 */
[----:B------:R-:W-:Y:S01]  /*c980*/  FMUL.FTZ R22, R0, R142 ;  /* 0x0000008e00167220 */ /* 0x000fe20000410000 */
[----:B------:R-:W-:Y:S01]  /*c990*/  MOV R154, R140 ;  /* 0x0000008c009a7202 */ /* 0x000fe20000000f00 */
[----:B------:R-:W3:Y:S10]  /*c9a0*/  MUFU.EX2 R0, R132 ;  /* 0x0000008400007308 */ /* 0x000ef40000000800 */
[----:B------:R-:W4:Y:S10]  /*c9b0*/  MUFU.EX2 R132, R144 ;  /* 0x0000009000847308 */ /* 0x000f340000000800 */
[----:B------:R-:W-:Y:S01]  /*c9c0*/  MUFU.EX2 R144, R156 ;  /* 0x0000009c00907308 */ /* 0x000fe20000000800 */
[----:B---3--:R-:W-:Y:S01]  /*c9d0*/  F2FP.PACK_AB R171, R150, R0 ;  /* 0x0000000096ab723e */ /* 0x008fe200000000ff */
[----:B------:R-:W-:Y:S08]  /*c9e0*/  FADD.FTZ R148, R0, R3 ;  /* 0x0000000300947221 */ /* 0x000ff00000010000 */
[----:B------:R-:W3:Y:S01]  /*c9f0*/  MUFU.EX2 R3, R149 ;  /* 0x0000009500037308 */ /* 0x000ee20000000800 */
[C---:B-1----:R-:W-:Y:S05]  /*ca00*/  HMMA.16816.F32 R4, R168.reuse, R136, R4 ;  /* 0x00000088a804723c */ /* 0x042fea0000001804 */
[----:B----4-:R-:W-:Y:S01]  /*ca10*/  FADD.FTZ R0, R132, R154 ;  /* 0x0000009a84007221 */ /* 0x010fe20000010000 */
[----:B------:R-:W-:Y:S02]  /*ca20*/  MOV R154, R145 ;  /* 0x00000091009a7202 */ /* 0x000fe40000000f00 */
[C---:B------:R-:W-:Y:S01]  /*ca30*/  HMMA.16816.F32 R8, R168.reuse, R138, R8 ;  /* 0x0000008aa808723c */ /* 0x040fe20000001808 */
[----:B------:R-:W1:Y:S01]  /*ca40*/  LDSM.16.MT88.4 R136, [R240] ;  /* 0x00000000f088783b */ /* 0x000e620000004200 */
[----:B------:R-:W4:Y:S10]  /*ca50*/  MUFU.EX2 R149, R173 ;  /* 0x000000ad00957308 */ /* 0x000f340000000800 */
[----:B------:R-:W5:Y:S01]  /*ca60*/  MUFU.EX2 R156, R174 ;  /* 0x000000ae009c7308 */ /* 0x000f620000000800 */
[C---:B---3--:R-:W-:Y:S04]  /*ca70*/  FADD.FTZ R0, R3.reuse, R0 ;  /* 0x0000000003007221 */ /* 0x048fe80000010000 */
[----:B------:R-:W-:Y:S05]  /*ca80*/  FADD.FTZ R0, R144, R0 ;  /* 0x0000000090007221 */ /* 0x000fea0000010000 */
[----:B------:R-:W3:Y:S01]  /*ca90*/  MUFU.EX2 R174, R178 ;  /* 0x000000b200ae7308 */ /* 0x000ee20000000800 */
[C---:B------:R-:W-:Y:S01]  /*caa0*/  FADD.FTZ R0, R134.reuse, R0 ;  /* 0x0000000086007221 */ /* 0x040fe20000010000 */
[C---:B-1----:R-:W-:Y:S08]  /*cab0*/  HMMA.16816.F32 R12, R168.reuse, R136, R12 ;  /* 0x00000088a80c723c */ /* 0x042ff0000000180c */
[C---:B------:R-:W-:Y:S01]  /*cac0*/  HMMA.16816.F32 R16, R168.reuse, R138, R16 ;  /* 0x0000008aa810723c */ /* 0x040fe20000001810 */
[----:B------:R-:W1:Y:S07]  /*cad0*/  LDSM.16.MT88.4 R136, [R239] ;  /* 0x00000000ef88783b */ /* 0x000e6e0000004200 */
[C---:B-1----:R-:W-:Y:S08]  /*cae0*/  HMMA.16816.F32 R20, R168.reuse, R136, R20 ;  /* 0x00000088a814723c */ /* 0x042ff00000001814 */
[C---:B------:R-:W-:Y:S01]  /*caf0*/  HMMA.16816.F32 R24, R168.reuse, R138, R24 ;  /* 0x0000008aa818723c */ /* 0x040fe20000001818 */
[----:B--2---:R1:W2:Y:S03]  /*cb00*/  LDSM.16.MT88.4 R136, [R159] ;  /* 0x000000009f88783b */ /* 0x0042a60000004200 */
[----:B-1----:R-:W-:Y:S02]  /*cb10*/  MOV R159, R158 ;  /* 0x0000009e009f7202 */ /* 0x002fe40000000f00 */
[----:B------:R-:W-:Y:S03]  /*cb20*/  MOV R158, R141 ;  /* 0x0000008d009e7202 */ /* 0x000fe60000000f00 */
[----:B------:R-:W-:Y:S01]  /*cb30*/  LDSM.16.MT88.4 R140, [R238+0x800] ;  /* 0x00080000ee8c783b */ /* 0x000fe20000004200 */
[----:B------:R-:W1:Y:S01]  /*cb40*/  MUFU.EX2 R173, R158 ;  /* 0x0000009e00ad7308 */ /* 0x000e620000000800 */
        /* <DEDUP_REMOVED lines=38> */
[----:B------:R-:W-:Y:S01]  /*cdb0*/  HMMA.16816.F32 R128, R168, R138, R128 ;  /* 0x0000008aa880723c */ /* 0x000fe20000001880 */
[----:B------:R-:W2:Y:S03]  /*cdc0*/  MUFU.EX2 R132, R154 ;  /* 0x0000009a00847308 */ /* 0x000ea60000000800 */
[----:B----4-:R-:W-:Y:S03]  /*cdd0*/  F2FP.PACK_AB R137, R151, R149 ;  /* 0x000000959789723e */ /* 0x010fe600000000ff */
[----:B------:R-:W-:Y:S02]  /*cde0*/  F2FP.PACK_AB R138, R134, R144 ;  /* 0x00000090868a723e */ /* 0x000fe400000000ff */
[----:B------:R-:W4:Y:S02]  /*cdf0*/  LDSM.16.MT88.4 R144, [R240+0x800] ;  /* 0x00080000f090783b */ /* 0x000f240000004200 */
[----:B------:R-:W-:Y:S01]  /*ce00*/  MUFU.EX2 R134, R152 ;  /* 0x0000009800867308 */ /* 0x000fe20000000800 */
[----:B-----5:R-:W-:Y:S02]  /*ce10*/  F2FP.PACK_AB R139, R176, R156 ;  /* 0x0000009cb08b723e */ /* 0x020fe400000000ff */
[----:B---3--:R-:W-:Y:S02]  /*ce20*/  F2FP.PACK_AB R169, R175, R174 ;  /* 0x000000aeafa9723e */ /* 0x008fe400000000ff */
[----:B-1----:R-:W-:Y:S03]  /*ce30*/  F2FP.PACK_AB R171, R173, R172 ;  /* 0x000000acadab723e */ /* 0x002fe600000000ff */
[C---:B------:R-:W-:Y:S02]  /*ce40*/  HMMA.16816.F32 R4, R136.reuse, R140, R4 ;  /* 0x0000008c8804723c */ /* 0x040fe40000001804 */
[----:B------:R-:W1:Y:S03]  /*ce50*/  MUFU.EX2 R3, R159 ;  /* 0x0000009f00037308 */ /* 0x000e660000000800 */
[----:B--2---:R-:W-:Y:S03]  /*ce60*/  FADD.FTZ R0, R132, R0 ;  /* 0x0000000084007221 */ /* 0x004fe60000010000 */
[C---:B------:R-:W-:Y:S01]  /*ce70*/  HMMA.16816.F32 R8, R136.reuse, R142, R8 ;  /* 0x0000008e8808723c */ /* 0x040fe20000001808 */
[----:B------:R-:W2:Y:S03]  /*ce80*/  LDSM.16.MT88.4 R140, [R239+0x800] ;  /* 0x00080000ef8c783b */ /* 0x000ea60000004200 */
[C---:B-1----:R-:W-:Y:S01]  /*ce90*/  F2FP.PACK_AB R168, R3.reuse, R132 ;  /* 0x0000008403a8723e */ /* 0x042fe200000000ff */
[----:B------:R-:W-:Y:S01]  /*cea0*/  FADD.FTZ R0, R3, R0 ;  /* 0x0000000003007221 */ /* 0x000fe20000010000 */
[----:B------:R-:W-:Y:S01]  /*ceb0*/  MOV R132, R156 ;  /* 0x0000009c00847202 */ /* 0x000fe20000000f00 */
[----:B------:R-:W-:Y:S01]  /*cec0*/  FADD.FTZ R3, R150, R148 ;  /* 0x0000009496037221 */ /* 0x000fe20000010000 */
[C---:B----4-:R-:W-:Y:S08]  /*ced0*/  HMMA.16816.F32 R12, R136.reuse, R144, R12 ;  /* 0x00000090880c723c */ /* 0x050ff0000000180c */
        /* <DEDUP_REMOVED lines=39> */
[----:B------:R-:W2:Y:S07]  /*d150*/  MUFU.EX2 R140, R153 ;  /* 0x00000099008c7308 */ /* 0x000eae0000000800 */
[C---:B------:R-:W-:Y:S04]  /*d160*/  HMMA.16816.F32 R120, R136.reuse, R142, R120 ;  /* 0x0000008e8878723c */ /* 0x040fe80000001878 */
[----:B--2---:R-:W-:Y:S01]  /*d170*/  FADD.FTZ R0, R140, R0 ;  /* 0x000000008c007221 */ /* 0x004fe20000010000 */
[----:B------:R-:W2:Y:S01]  /*d180*/  LDSM.16.MT88.4 R152, [R238+0x1000] ;  /* 0x00100000ee98783b */ /* 0x000ea20000004200 */
[C---:B------:R-:W-:Y:S02]  /*d190*/  F2FP.PACK_AB R170, R134.reuse, R140 ;  /* 0x0000008c86aa723e */ /* 0x040fe400000000ff */
[----:B------:R-:W-:Y:S01]  /*d1a0*/  FADD.FTZ R0, R134, R0 ;  /* 0x0000000086007221 */ /* 0x000fe20000010000 */
[C---:B-1----:R-:W-:Y:S03]  /*d1b0*/  HMMA.16816.F32 R124, R136.reuse, R144, R124 ;  /* 0x00000090887c723c */ /* 0x042fe6000000187c */
[----:B------:R-:W-:Y:S01]  /*d1c0*/  MOV R134, R151 ;  /* 0x0000009700867202 */ /* 0x000fe20000000f00 */
[----:B------:R1:W-:Y:S04]  /*d1d0*/  STL [R1+0x24], R0 ;  /* 0x0000240001007387 */ /* 0x0003e80000100800 */
[----:B------:R-:W-:Y:S01]  /*d1e0*/  HMMA.16816.F32 R128, R136, R146, R128 ;  /* 0x000000928880723c */ /* 0x000fe20000001880 */
[----:B------:R-:W3:Y:S04]  /*d1f0*/  LDL R177, [R1+0x64] ;  /* 0x0000640001b17983 */ /* 0x000ee80000100800 */
[----:B------:R-:W3:Y:S04]  /*d200*/  LDL.LU R178, [R1+0x60] ;  /* 0x0000600001b27983 */ /* 0x000ee80000300800 */
[----:B------:R-:W4:Y:S08]  /*d210*/  LDSM.16.MT88.4 R144, [R240+0x1000] ;  /* 0x00100000f090783b */ /* 0x000f300000004200 */
[----:B------:R-:W5:Y:S01]  /*d220*/  LDSM.16.MT88.4 R136, [R239+0x1000] ;  /* 0x00100000ef88783b */ /* 0x000f620000004200 */
[----:B-1----:R-:W-:Y:S04]  /*d230*/  FADD.FTZ R0, R149, R3 ;  /* 0x0000000395007221 */ /* 0x002fe80000010000 */
[----:B------:R-:W-:Y:S01]  /*d240*/  FADD.FTZ R0, R134, R0 ;  /* 0x0000000086007221 */ /* 0x000fe20000010000 */
[C---:B--2---:R-:W-:Y:S02]  /*d250*/  HMMA.16816.F32 R156, R168.reuse, R152, R4 ;  /* 0x00000098a89c723c */ /* 0x044fe40000001804 */
[----:B------:R-:W1:Y:S03]  /*d260*/  LDSM.16.MT88.4 R4, [R241+0x1000] ;  /* 0x00100000f104783b */ /* 0x000e660000004200 */
[----:B------:R-:W-:Y:S01]  /*d270*/  FADD.FTZ R0, R132, R0 ;  /* 0x0000000084007221 */ /* 0x000fe20000010000 */
[----:B------:R-:W-:Y:S02]  /*d280*/  MOV R132, R2 ;  /* 0x0000000200847202 */ /* 0x000fe40000000f00 */
[C---:B------:R-:W-:Y:S02]  /*d290*/  HMMA.16816.F32 R152, R168.reuse, R154, R8 ;  /* 0x0000009aa898723c */ /* 0x040fe40000001808 */
[----:B------:R-:W2:Y:S02]  /*d2a0*/  LDSM.16.MT88.4 R8, [R238+0x2800] ;  /* 0x00280000ee08783b */ /* 0x000ea40000004200 */
[----:B------:R-:W-:Y:S04]  /*d2b0*/  FADD.FTZ R0, R176, R0 ;  /* 0x00000000b0007221 */ /* 0x000fe80000010000 */
[----:B------:R-:W-:Y:S04]  /*d2c0*/  FADD.FTZ R0, R174, R0 ;  /* 0x00000000ae007221 */ /* 0x000fe80000010000 */
[----:B------:R-:W-:Y:S01]  /*d2d0*/  FADD.FTZ R0, R175, R0 ;  /* 0x00000000af007221 */ /* 0x000fe20000010000 */
[C---:B----4-:R-:W-:Y:S01]  /*d2e0*/  HMMA.16816.F32 R148, R168.reuse, R144, R12 ;  /* 0x00000090a894723c */ /* 0x050fe2000000180c */
[----:B------:R-:W4:Y:S02]  /*d2f0*/  LDSM.16.MT88.4 R12, [R240+0x2800] ;  /* 0x00280000f00c783b */ /* 0x000f240000004200 */
[----:B------:R-:W-:Y:S04]  /*d300*/  FADD.FTZ R0, R172, R0 ;  /* 0x00000000ac007221 */ /* 0x000fe80000010000 */
[----:B------:R-:W-:Y:S01]  /*d310*/  FADD.FTZ R0, R173, R0 ;  /* 0x00000000ad007221 */ /* 0x000fe20000010000 */
[C---:B------:R-:W-:Y:S04]  /*d320*/  HMMA.16816.F32 R144, R168.reuse, R146, R16 ;  /* 0x00000092a890723c */ /* 0x040fe80000001810 */
[----:B------:R-:W-:Y:S04]  /*d330*/  STL [R1+0x28], R0 ;  /* 0x0000280001007387 */ /* 0x000fe80000100800 */
[C---:B-----5:R-:W-:Y:S01]  /*d340*/  HMMA.16816.F32 R140, R168.reuse, R136, R20 ;  /* 0x00000088a88c723c */ /* 0x060fe20000001814 */
[----:B------:R-:W-:Y:S07]  /*d350*/  STL [R1+0x20], R179 ;  /* 0x000020b301007387 */ /* 0x000fee0000100800 */
[C---:B------:R-:W-:Y:S08]  /*d360*/  HMMA.16816.F32 R136, R168.reuse, R138, R24 ;  /* 0x0000008aa888723c */ /* 0x040ff00000001818 */
[C---:B-1----:R-:W-:Y:S08]  /*d370*/  HMMA.16816.F32 R28, R168.reuse, R4, R28 ;  /* 0x00000004a81c723c */ /* 0x042ff0000000181c */
[C---:B------:R-:W-:Y:S01]  /*d380*/  HMMA.16816.F32 R32, R168.reuse, R6, R32 ;  /* 0x00000006a820723c */ /* 0x040fe20000001820 */
[----:B------:R-:W1:Y:S07]  /*d390*/  LDSM.16.MT88.4 R4, [R239+0x2800] ;  /* 0x00280000ef04783b */ /* 0x000e6e0000004200 */
[C---:B--2---:R-:W-:Y:S08]  /*d3a0*/  HMMA.16816.F32 R36, R168.reuse, R8, R36 ;  /* 0x00000008a824723c */ /* 0x044ff00000001824 */
[C---:B------:R-:W-:Y:S01]  /*d3b0*/  HMMA.16816.F32 R40, R168.reuse, R10, R40 ;  /* 0x0000000aa828723c */ /* 0x040fe20000001828 */
[----:B------:R-:W2:Y:S07]  /*d3c0*/  LDSM.16.MT88.4 R8, [R241+0x2800] ;  /* 0x00280000f108783b */ /* 0x000eae0000004200 */
[C---:B----4-:R-:W-:Y:S08]  /*d3d0*/  HMMA.16816.F32 R44, R168.reuse, R12, R44 ;  /* 0x0000000ca82c723c */ /* 0x050ff0000000182c */
[C---:B------:R-:W-:Y:S01]  /*d3e0*/  HMMA.16816.F32 R48, R168.reuse, R14, R48 ;  /* 0x0000000ea830723c */ /* 0x040fe20000001830 */
[----:B------:R-:W4:Y:S07]  /*d3f0*/  LDSM.16.MT88.4 R12, [R238+0x4000] ;  /* 0x00400000ee0c783b */ /* 0x000f2e0000004200 */
        /* <DEDUP_REMOVED lines=22> */
[C---:B------:R-:W-:Y:S08]  /*d560*/  HMMA.16816.F32 R112, R168.reuse, R10, R112 ;  /* 0x0000000aa870723c */ /* 0x040ff00000001870 */
[C---:B----4-:R-:W-:Y:S08]  /*d570*/  HMMA.16816.F32 R116, R168.reuse, R12, R116 ;  /* 0x0000000ca874723c */ /* 0x050ff00000001874 */
[C---:B------:R-:W-:Y:S08]  /*d580*/  HMMA.16816.F32 R120, R168.reuse, R14, R120 ;  /* 0x0000000ea878723c */ /* 0x040ff00000001878 */
[C---:B-1----:R-:W-:Y:S08]  /*d590*/  HMMA.16816.F32 R124, R168.reuse, R4, R124 ;  /* 0x00000004a87c723c */ /* 0x042ff0000000187c */
[----:B------:R-:W-:Y:S03]  /*d5a0*/  HMMA.16816.F32 R128, R168, R6, R128 ;  /* 0x00000006a880723c */ /* 0x000fe60000001880 */
[----:B---3--:R-:W-:Y:S11]  /*d5b0*/  ISETP.GT.AND P0, PT, R178, R177, PT ;  /* 0x000000b1b200720c */ /* 0x008ff60003f04270 */
[----:B------:R-:W-:Y:S02]  /*d5c0*/  @!UPT UIADD3 URZ, URZ, URZ, URZ ;  /* 0x0000003f3f3ff290 */ /* 0x000fe4000fffe03f */
[----:B------:R-:W-:-:S05]  /*d5d0*/  @P0 BRA `(.L_x_446) ;  /* 0xffffd26000000947 */ /* 0x000fca000383ffff */
.L_x_441:
[----:B------:R-:W2:Y:S04]  /*d5e0*/  LDL R2, [R1+0x30] ;  /* 0x0000300001027983 */ /* 0x000ea80000100800 */
[----:B------:R-:W2:Y:S02]  /*d5f0*/  LDL R0, [R1+0x20] ;  /* 0x0000200001007983 */ /* 0x000ea40000100800 */
[----:B--2---:R-:W-:-:S13]  /*d600*/  ISETP.GE.AND P0, PT, R0, R2, PT ;  /* 0x000000020000720c */ /* 0x004fda0003f06270 */
[----:B------:R-:W-:Y:S05]  /*d610*/  @!P0 BRA `(.L_x_447) ;  /* 0x00003a0000008947 */ /* 0x000fea0003800000 */
[----:B------:R-:W-:Y:S02]  /*d620*/  MOV R134, R132 ;  /* 0x0000008400867202 */ /* 0x000fe40000000f00 */
[----:B------:R-:W-:Y:S02]  /*d630*/  MOV R2, R133 ;  /* 0x0000008500027202 */ /* 0x000fe40000000f00 */
.L_x_458:
[----:B--2---:R-:W2:Y:S01]  /*d640*/  LDL R21, [R1+0x20] ;  /* 0x0000200001157983 */ /* 0x004ea20000100800 */
[----:B------:R-:W-:Y:S04]  /*d650*/  DEPBAR.LE SB0, 0x0 ;  /* 0x000080000000791a */ /* 0x000fe80000000000 */
[----:B------:R-:W-:Y:S01]  /*d660*/  WARPSYNC 0xffffffff ;  /* 0xffffffff00007948 */ /* 0x000fe20003800000 */
[----:B------:R-:W3:Y:S01]  /*d670*/  LDL.64 R10, [R1+0x58] ;  /* 0x00005800010a7983 */ /* 0x000ee20000100a00 */
[----:B------:R-:W-:Y:S05]  /*d680*/  BSSY B0, `(.L_x_448) ;  /* 0x0000125000007945 */ /* 0x000fea0003800000 */
[----:B------:R-:W4:Y:S06]  /*d690*/  LDL.64 R8, [R1+0x48] ;  /* 0x0000480001087983 */ /* 0x000f2c0000100a00 */
[----:B------:R-:W5:Y:S06]  /*d6a0*/  LDL R20, [R1+0x14] ;  /* 0x0000140001147983 */ /* 0x000f6c0000100800 */
[----:B------:R-:W3:Y:S06]  /*d6b0*/  LDL R14, [R1] ;  /* 0x00000000010e7983 */ /* 0x000eec0000100800 */
[----:B------:R-:W4:Y:S06]  /*d6c0*/  LDL R22, [R1+0x18] ;  /* 0x0000180001167983 */ /* 0x000f2c0000100800 */
[----:B------:R-:W1:Y:S06]  /*d6d0*/  S2R R3, SR_TID.X ;  /* 0x0000000000037919 */ /* 0x000e6c0000002100 */
[----:B------:R-:W-:Y:S06]  /*d6e0*/  BAR.SYNC.DEFER_BLOCKING 0x0 ;  /* 0x0000000000007b1d */ /* 0x000fec0000010000 */
[----:B------:R-:W-:Y:S06]  /*d6f0*/  LDSM.16.M88.4 R16, [R135+0x800] ;  /* 0x000800008710783b */ /* 0x000fec0000000200 */
[----:B------:R-:W-:Y:S06]  /*d700*/  LDSM.16.M88.4 R24, [R135+0x1000] ;  /* 0x001000008718783b */ /* 0x000fec0000000200 */
[----:B------:R-:W-:Y:S06]  /*d710*/  LDSM.16.M88.4 R168, [R242] ;  /* 0x00000000f2a8783b */ /* 0x000fec0000000200 */
[----:B------:R-:W-:Y:S01]  /*d720*/  LDSM.16.M88.4 R172, [R252] ;  /* 0x00000000fcac783b */ /* 0x000fe20000000200 */
[----:B-1----:R-:W-:Y:S11]  /*d730*/  ISETP.GT.AND P1, PT, R3, 0x7f, PT ;  /* 0x0000007f0300780c */ /* 0x002ff60003f24270 */
[----:B------:R-:W-:Y:S02]  /*d740*/  @!UPT UIADD3 URZ, URZ, URZ, URZ ;  /* 0x0000003f3f3ff290 */ /* 0x000fe4000fffe03f */
[----:B------:R-:W-:Y:S02]  /*d750*/  @!P1 MOV R6, c[0x0][0x20c] ;  /* 0x0000830000069a02 */ /* 0x000fe40000000f00 */
[----:B--2---:R-:W-:Y:S01]  /*d760*/  SHF.R.S32.HI R0, RZ, 0x1f, R21 ;  /* 0x0000001fff007819 */ /* 0x004fe20000011415 */
[C---:B------:R-:W-:Y:S04]  /*d770*/  IMAD.WIDE.U32 R4, R21.reuse, c[0x0][0x208], RZ ;  /* 0x0000820015047a25 */ /* 0x040fe800078e00ff */
[----:B------:R-:W-:Y:S04]  /*d780*/  IMAD R0, R0, c[0x0][0x208], RZ ;  /* 0x0000820000007a24 */ /* 0x000fe800078e02ff */
[----:B------:R-:W-:Y:S05]  /*d790*/  IMAD R0, R21, c[0x0][0x20c], R0 ;  /* 0x0000830015007a24 */ /* 0x000fea00078e0200 */
[----:B------:R-:W-:Y:S01]  /*d7a0*/  IADD3 R0, R5, R0, RZ ;  /* 0x0000000005007210 */ /* 0x000fe20007ffe0ff */
[----:B------:R-:W-:Y:S01]  /*d7b0*/  IMAD.WIDE.U32 R4, R4, 0x30, RZ ;  /* 0x0000003004047825 */ /* 0x000fe200078e00ff */
[----:B-----5:R-:W-:Y:S03]  /*d7c0*/  LOP3.LUT P2, RZ, R20, 0x200, RZ, 0xc0, !PT ;  /* 0x0000020014ff7812 */ /* 0x020fe6000784c0ff */
[----:B------:R-:W-:Y:S01]  /*d7d0*/  IMAD R3, R0, 0x30, RZ ;  /* 0x0000003000037824 */ /* 0x000fe200078e02ff */
[----:B------:R-:W-:Y:S02]  /*d7e0*/  @!P1 MOV R0, c[0x0][0x208] ;  /* 0x0000820000009a02 */ /* 0x000fe40000000f00 */
[----:B------:R-:W-:Y:S02]  /*d7f0*/  LOP3.LUT P6, RZ, R20, 0x100, RZ, 0xc0, !PT ;  /* 0x0000010014ff7812 */ /* 0x000fe400078cc0ff */
[----:B------:R-:W-:Y:S01]  /*d800*/  IADD3 R3, R5, R3, RZ ;  /* 0x0000000305037210 */ /* 0x000fe20007ffe0ff */
[----:B---3--:R-:W-:Y:S01]  /*d810*/  LDSM.16.M88.4 R176, [R14] ;  /* 0x000000000eb0783b */ /* 0x008fe20000000200 */
[-C--:B------:R-:W-:Y:S02]  /*d820*/  @!P1 LEA R5, P0, R0, R4.reuse, 0x5 ;  /* 0x0000000400059211 */ /* 0x080fe400078028ff */
[----:B------:R-:W-:Y:S02]  /*d830*/  LOP3.LUT P5, RZ, R20, 0x80, RZ, 0xc0, !PT ;  /* 0x0000008014ff7812 */ /* 0x000fe400078ac0ff */
[----:B------:R-:W-:Y:S02]  /*d840*/  @!P1 LEA.HI.X R6, R0, R3, R6, 0x5, P0 ;  /* 0x0000000300069211 */ /* 0x000fe400000f2c06 */
[----:B------:R-:W-:Y:S02]  /*d850*/  IADD3 R0, P0, R10, R4, RZ ;  /* 0x000000040a007210 */ /* 0x000fe40007f1e0ff */
[----:B------:R-:W-:Y:S02]  /*d860*/  LOP3.LUT P4, RZ, R20, 0x40, RZ, 0xc0, !PT ;  /* 0x0000004014ff7812 */ /* 0x000fe4000788c0ff */
[-C--:B----4-:R-:W-:Y:S02]  /*d870*/  IADD3.X R3, R3, R9.reuse, RZ, P0, !PT ;  /* 0x0000000903037210 */ /* 0x090fe400007fe4ff */
[C---:B------:R-:W-:Y:S04]  /*d880*/  LEA R12, P0, R0.reuse, c[0x0][0x1f8], 0x1 ;  /* 0x00007e00000c7a11 */ /* 0x040fe800078008ff */
[----:B------:R-:W-:Y:S02]  /*d890*/  LEA.HI.X R13, R0, c[0x0][0x1fc], R3, 0x1, P0 ;  /* 0x00007f00000d7a11 */ /* 0x000fe400000f0c03 */
[----:B------:R-:W-:Y:S04]  /*d8a0*/  @!P1 IADD3 R0, P0, R5, R10, RZ ;  /* 0x0000000a05009210 */ /* 0x000fe80007f1e0ff */
[----:B------:R-:W-:Y:S02]  /*d8b0*/  @!P1 IADD3.X R3, R6, R9, RZ, P0, !PT ;  /* 0x0000000906039210 */ /* 0x000fe400007fe4ff */
[----:B------:R-:W1:Y:S01]  /*d8c0*/  LDSM.16.M88.4 R8, [R135] ;  /* 0x000000008708783b */ /* 0x000e620000000200 */
[C---:B------:R-:W-:Y:S04]  /*d8d0*/  @!P1 LEA R132, P0, R0.reuse, c[0x0][0x1f8], 0x1 ;  /* 0x00007e0000849a11 */ /* 0x040fe800078008ff */
[----:B------:R-:W-:Y:S01]  /*d8e0*/  @!P1 LEA.HI.X R133, R0, c[0x0][0x1fc], R3, 0x1, P0 ;  /* 0x00007f0000859a11 */ /* 0x000fe200000f0c03 */
[----:B------:R-:W-:Y:S01]  /*d8f0*/  @!PT LDS RZ, [RZ] ;  /* 0x00000000fffff984 */ /* 0x000fe20000000800 */
[----:B------:R-:W-:Y:S01]  /*d900*/  @!PT LDS RZ, [RZ] ;  /* 0x00000000fffff984 */ /* 0x000fe20000000800 */
[----:B------:R-:W-:Y:S01]  /*d910*/  @!PT LDS RZ, [RZ] ;  /* 0x00000000fffff984 */ /* 0x000fe20000000800 */
[----:B------:R2:W-:Y:S01]  /*d920*/  LDGSTS.E.BYPASS.LTC128B.128 [R22+0x4080], [R12.64], !P2 ;  /* 0x040800000c167fae */ /* 0x0005e2000d101d46 */
[----:B------:R-:W-:Y:S02]  /*d930*/  MOV R0, R20 ;  /* 0x0000001400007202 */ /* 0x000fe40000000f00 */
[----:B------:R-:W-:Y:S03]  /*d940*/  MOV R3, R21 ;  /* 0x0000001500037202 */ /* 0x000fe60000000f00 */
[----:B------:R2:W-:Y:S06]  /*d950*/  LDGSTS.E.BYPASS.LTC128B.128 [R22+0x5880], [R12.64+0x80], !P6 ;  /* 0x058800800c167fae */ /* 0x0005ec000f101d46 */
[----:B------:R2:W-:Y:S06]  /*d960*/  LDGSTS.E.BYPASS.LTC128B.128 [R22+0x7080], [R12.64+0x100], !P5 ;  /* 0x070801000c167fae */ /* 0x0005ec000e901d46 */
[----:B------:R2:W-:Y:S06]  /*d970*/  LDGSTS.E.BYPASS.LTC128B.128 [R22+0x8880], [R12.64+0x180], !P4 ;  /* 0x088801800c167fae */ /* 0x0005ec000e101d46 */
[----:B------:R3:W-:Y:S06]  /*d980*/  @!P1 LDGSTS.E.BYPASS.LTC128B.128 [R22+0x5080], [R132.64], !P2 ;  /* 0x0508000084169fae */ /* 0x0007ec000d101d46 */
[----:B------:R3:W-:Y:S01]  /*d990*/  @!P1 LDGSTS.E.BYPASS.LTC128B.128 [R22+0x6880], [R132.64+0x80], !P6 ;  /* 0x0688008084169fae */ /* 0x0007e2000f101d46 */
[C---:B-1----:R-:W-:Y:S05]  /*d9a0*/  HMMA.16816.F32 R4, R160.reuse, R8, RZ ;  /* 0x00000008a004723c */ /* 0x042fea00000018ff */
[----:B------:R3:W-:Y:S03]  /*d9b0*/  @!P1 LDGSTS.E.BYPASS.LTC128B.128 [R22+0x8080], [R132.64+0x100], !P5 ;  /* 0x0808010084169fae */ /* 0x0007e6000e901d46 */
[C---:B------:R-:W-:Y:S03]  /*d9c0*/  HMMA.16816.F32 R8, R160.reuse, R10, RZ ;  /* 0x0000000aa008723c */ /* 0x040fe600000018ff */
[----:B------:R3:W-:Y:S06]  /*d9d0*/  @!P1 LDGSTS.E.BYPASS.LTC128B.128 [R22+0x9880], [R132.64+0x180], !P4 ;  /* 0x0988018084169fae */ /* 0x0007ec000e101d46 */
[----:B------:R-:W0:Y:S01]  /*d9e0*/  LDGDEPBAR ;  /* 0x00000000000079af */ /* 0x000e220000000000 */
[C---:B--2---:R-:W-:Y:S08]  /*d9f0*/  HMMA.16816.F32 R12, R160.reuse, R16, RZ ;  /* 0x00000010a00c723c */ /* 0x044ff000000018ff */
[C---:B------:R-:W-:Y:S08]  /*da00*/  HMMA.16816.F32 R16, R160.reuse, R18, RZ ;  /* 0x00000012a010723c */ /* 0x040ff000000018ff */
[C---:B---3--:R-:W-:Y:S08]  /*da10*/  HMMA.16816.F32 R20, R160.reuse, R24, RZ ;  /* 0x00000018a014723c */ /* 0x048ff000000018ff */
        /* <DEDUP_REMOVED lines=127> */
[C---:B------:R-:W-:Y:S07]  /*e210*/  HMMA.16816.F32 R8, R232.reuse, R174, R8 ;  /* 0x000000aee808723c */ /* 0x040fee0000001808 */
[----:B------:R-:W-:Y:S09]  /*e220*/  MOV R175, R0 ;  /* 0x0000000000af7202 */ /* 0x000ff20000000f00 */
        /* <DEDUP_REMOVED lines=11> */
[----:B------:R1:W2:Y:S02]  /*e2e0*/  MUFU.TANH R4, R0 ;  /* 0x0000000000047308 */ /* 0x0002a40000002400 */
[----:B-1----:R-:W-:Y:S01]  /*e2f0*/  FMUL.FTZ R0, R7, c[0x0][0x320] ;  /* 0x0000c80007007a20 */ /* 0x002fe20000410000 */
[----:B--2---:R-:W-:Y:S07]  /*e300*/  STL [R1+0x1c], R4 ;  /* 0x00001c0401007387 */ /* 0x004fee0000100800 */
[----:B------:R1:W2:Y:S01]  /*e310*/  MUFU.TANH R179, R0 ;  /* 0x0000000000b37308 */ /* 0x0002a20000002400 */
[----:B------:R-:W3:Y:S01]  /*e320*/  LDSM.16.M88.4 R4, [R236+0x5800] ;  /* 0x00580000ec04783b */ /* 0x000ee20000000200 */
[----:B------:R-:W-:Y:S05]  /*e330*/  DEPBAR.LE SB0, 0x0 ;  /* 0x000080000000791a */ /* 0x000fea0000000000 */
        /* <DEDUP_REMOVED lines=8> */
[----:B-1----:R-:W-:Y:S04]  /*e3c0*/  FMUL.FTZ R0, R9, c[0x0][0x320] ;  /* 0x0000c80009007a20 */ /* 0x002fe80000410000 */
        /* <DEDUP_REMOVED lines=24> */
[----:B-1----:R-:W-:Y:S02]  /*e550*/  FMUL.FTZ R0, R24, c[0x0][0x320] ;  /* 0x0000c80018007a20 */ /* 0x002fe40000410000 */
[----:B------:R-:W5:Y:S06]  /*e560*/  LDL R24, [R1+0x30] ;  /* 0x0000300001187983 */ /* 0x000f6c0000100800 */
[----:B------:R1:W1:Y:S02]  /*e570*/  MUFU.TANH R11, R0 ;  /* 0x00000000000b7308 */ /* 0x0002640000002400 */
[----:B-1----:R-:W-:Y:S01]  /*e580*/  FMUL.FTZ R0, R25, c[0x0][0x320] ;  /* 0x0000c80019007a20 */ /* 0x002fe20000410000 */
[----:B------:R-:W-:Y:S07]  /*e590*/  MOV R25, R8 ;  /* 0x0000000800197202 */ /* 0x000fee0000000f00 */
[----:B------:R1:W1:Y:S02]  /*e5a0*/  MUFU.TANH R10, R0 ;  /* 0x00000000000a7308 */ /* 0x0002640000002400 */
[----:B-1----:R-:W-:Y:S08]  /*e5b0*/  FMUL.FTZ R0, R26, c[0x0][0x320] ;  /* 0x0000c8001a007a20 */ /* 0x002ff00000410000 */
[----:B------:R1:W1:Y:S02]  /*e5c0*/  MUFU.TANH R22, R0 ;  /* 0x0000000000167308 */ /* 0x0002640000002400 */
[----:B-1----:R-:W-:Y:S08]  /*e5d0*/  FMUL.FTZ R0, R27, c[0x0][0x320] ;  /* 0x0000c8001b007a20 */ /* 0x002ff00000410000 */
[----:B------:R1:W1:Y:S01]  /*e5e0*/  MUFU.TANH R21, R0 ;  /* 0x0000000000157308 */ /* 0x0002620000002400 */
[----:B-----5:R-:W-:Y:S11]  /*e5f0*/  ISETP.GT.AND P0, PT, R25, R24, PT ;  /* 0x000000181900720c */ /* 0x020ff60003f04270 */
[----:B------:R-:W-:Y:S02]  /*e600*/  @!UPT UIADD3 URZ, URZ, URZ, URZ ;  /* 0x0000003f3f3ff290 */ /* 0x000fe4000fffe03f */
[----:B------:R-:W-:-:S05]  /*e610*/  @!P0 BRA `(.L_x_449) ;  /* 0x000002b000008947 */ /* 0x000fca0003800000 */
[----:B-1234-:R-:W2:Y:S01]  /*e620*/  LDL.64 R26, [R1+0x50] ;  /* 0x00005000011a7983 */ /* 0x01eea20000100a00 */
[----:B------:R-:W-:Y:S03]  /*e630*/  IADD3 R0, R25, -0x1, RZ ;  /* 0xffffffff19007810 */ /* 0x000fe60007ffe0ff */
        /* <DEDUP_REMOVED lines=41> */
.L_x_449:
[----:B-1234-:R-:W-:Y:S05]  /*e8d0*/  BSYNC B0 ;  /* 0x0000000000007941 */ /* 0x01efea0003800000 */
.L_x_448:
[----:B------:R-:W2:Y:S01]  /*e8e0*/  LDL R3, [R1+0x68] ;  /* 0x0000680001037983 */ /* 0x000ea20000100800 */
[----:B------:R-:W-:Y:S01]  /*e8f0*/  IMAD.MOV.U32 R4, RZ, RZ, c[0x0][0x2c4] ;  /* 0x0000b100ff047624 */ /* 0x000fe200078e00ff */
        /* <DEDUP_REMOVED lines=35> */
.L_x_452:
[----:B------:R-:W-:Y:S04]  /*eb30*/  MOV R9, c[0x0][0x32c] ;  /* 0x0000cb0000097a02 */ /* 0x000fe80000000f00 */
[----:B------:R-:W-:Y:S11]  /*eb40*/  ISETP.NE.AND P0, PT, R9, 0x1, PT ;  /* 0x000000010900780c */ /* 0x000ff60003f05270 */
[----:B------:R-:W-:Y:S02]  /*eb50*/  @!UPT UIADD3 URZ, URZ, URZ, URZ ;  /* 0x0000003f3f3ff290 */ /* 0x000fe4000fffe03f */
[----:B------:R-:W-:Y:S05]  /*eb60*/  @P0 IMAD.HI.U32 R9, R5, c[0x0][0x330], RZ ;  /* 0x0000cc0005090a27 */ /* 0x000fea00078e00ff */
[----:B------:R-:W-:Y:S02]  /*eb70*/  @P0 SHF.R.U32.HI R5, RZ, c[0x0][0x334], R9 ;  /* 0x0000cd00ff050a19 */ /* 0x000fe40000011609 */
.L_x_453:
[----:B------:R-:W-:Y:S05]  /*eb80*/  BSYNC B0 ;  /* 0x0000000000007941 */ /* 0x000fea0003800000 */
.L_x_451:
[----:B------:R-:W-:Y:S04]  /*eb90*/  IMAD.IADD R9, R0, 0x1, -R26 ;  /* 0x0000000100097824 */ /* 0x000fe800078e0a1a */
[----:B------:R-:W-:Y:S05]  /*eba0*/  IMAD R5, R5, c[0x0][0x32c], R9 ;  /* 0x0000cb0005057a24 */ /* 0x000fea00078e0209 */
[----:B------:R-:W-:Y:S02]  /*ebb0*/  IMNMX R3, R3, R5, !PT ;  /* 0x0000000503037217 */ /* 0x000fe40007800200 */
[----:B------:R-:W-:Y:S04]  /*ebc0*/  IADD3 R5, R5, c[0x0][0x32c], RZ ;  /* 0x0000cb0005057a10 */ /* 0x000fe80007ffe0ff */
[----:B------:R-:W-:Y:S02]  /*ebd0*/  IMNMX R4, R4, R5, PT ;  /* 0x0000000504047217 */ /* 0x000fe40003800200 */
.L_x_450:
        /* <DEDUP_REMOVED lines=70> */
[----:B------:R-:W2:Y:S01]  /*f040*/  LDL R173, [R1+0x38] ;  /* 0x0000380001ad7983 */ /* 0x000ea20000100800 */
[----:B------:R-:W-:Y:S01]  /*f050*/  BSSY B0, `(.L_x_455) ;  /* 0x0000012000007945 */ /* 0x000fe20003800000 */
[----:B--2---:R-:W-:Y:S04]  /*f060*/  IADD3 R5, -R27, R173, R5 ;  /* 0x000000ad1b057210 */ /* 0x004fe80007ffe105 */
        /* <DEDUP_REMOVED lines=11> */
.L_x_456:
[----:B------:R-:W-:Y:S04]  /*f120*/  MOV R6, c[0x0][0x32c] ;  /* 0x0000cb0000067a02 */ /* 0x000fe80000000f00 */
[----:B------:R-:W-:Y:S11]  /*f130*/  ISETP.NE.AND P0, PT, R6, 0x1, PT ;  /* 0x000000010600780c */ /* 0x000ff60003f05270 */
[----:B------:R-:W-:Y:S02]  /*f140*/  @!UPT UIADD3 URZ, URZ, URZ, URZ ;  /* 0x0000003f3f3ff290 */ /* 0x000fe4000fffe03f */
[----:B------:R-:W-:Y:S05]  /*f150*/  @P0 IMAD.HI.U32 R6, R5, c[0x0][0x330], RZ ;  /* 0x0000cc0005060a27 */ /* 0x000fea00078e00ff */
[----:B------:R-:W-:Y:S02]  /*f160*/  @P0 SHF.R.U32.HI R5, RZ, c[0x0][0x334], R6 ;  /* 0x0000cd00ff050a19 */ /* 0x000fe40000011606 */
.L_x_457:
[----:B------:R-:W-:Y:S05]  /*f170*/  BSYNC B0 ;  /* 0x0000000000007941 */ /* 0x000fea0003800000 */
.L_x_455:
[----:B------:R-:W-:Y:S04]  /*f180*/  IMAD.IADD R0, R0, 0x1, -R26 ;  /* 0x0000000100007824 */ /* 0x000fe800078e0a1a */
[----:B------:R-:W-:Y:S05]  /*f190*/  IMAD R0, R5, c[0x0][0x32c], R0 ;  /* 0x0000cb0005007a24 */ /* 0x000fea00078e0200 */
[----:B------:R-:W-:Y:S02]  /*f1a0*/  IMNMX R3, R3, R0, !PT ;  /* 0x0000000003037217 */ /* 0x000fe40007800200 */
[----:B------:R-:W-:Y:S04]  /*f1b0*/  IADD3 R0, R0, c[0x0][0x32c], RZ ;  /* 0x0000cb0000007a10 */ /* 0x000fe80007ffe0ff */
[----:B------:R-:W-:Y:S02]  /*f1c0*/  IMNMX R4, R4, R0, PT ;  /* 0x0000000004047217 */ /* 0x000fe40003800200 */
.L_x_454:
[----:B------:R-:W-:Y:S01]  /*f1d0*/  FMNMX.FTZ R0, R9, R2, !PT ;  /* 0x0000000209007209 */ /* 0x000fe20007810000 */
[----:B------:R-:W2:Y:S01]  /*f1e0*/  LDL.LU R132, [R1+0x1c] ;  /* 0x00001c0001847983 */ /* 0x000ea20000300800 */
[----:B------:R-:W-:Y:S02]  /*f1f0*/  MOV R6, R25 ;  /* 0x0000001900067202 */ /* 0x000fe40000000f00 */
        /* <DEDUP_REMOVED lines=40> */
[----:B------:R-:W-:Y:S01]  /*f480*/  FFMA.FTZ R20, R14, c[0x0][0x2d0], -R2 ;  /* 0x0000b4000e147a23 */ /* 0x000fe20000010802 */
[----:B------:R-:W-:Y:S02]  /*f490*/  MOV R14, R16 ;  /* 0x00000010000e7202 */ /* 0x000fe40000000f00 */
        /* <DEDUP_REMOVED lines=98> */
[----:B------:R-:W-:Y:S02]  /*fac0*/  ISETP.GT.AND P0, PT, R3, 0x29, !P6 ;  /* 0x000000290300780c */ /* 0x000fe40007704270 */
[----:B------:R-:W1:Y:S01]  /*fad0*/  MUFU.EX2 R3, R8 ;  /* 0x0000000800037308 */ /* 0x000e620000000800 */
[----:B------:R-:W-:Y:S02]  /*fae0*/  MOV R22, R168 ;  /* 0x000000a800167202 */ /* 0x000fe40000000f00 */
[----:B------:R-:W-:Y:S04]  /*faf0*/  ISETP.LT.OR P0, PT, R4, 0x2a, P0 ;  /* 0x0000002a0400780c */ /* 0x000fe80000701670 */
[----:B------:R-:W-:Y:S01]  /*fb00*/  FSEL R132, R21, -INF , !P0 ;  /* 0xff80000015847808 */ /* 0x000fe20004000000 */
[C---:B------:R-:W-:Y:S01]  /*fb10*/  FMUL.FTZ R21, R2.reuse, R141 ;  /* 0x0000008d02157220 */ /* 0x040fe20000410000 */
[----:B------:R-:W-:Y:S01]  /*fb20*/  MOV R141, R11 ;  /* 0x0000000b008d7202 */ /* 0x000fe20000000f00 */
[----:B------:R2:W-:Y:S01]  /*fb30*/  MUFU.EX2 R8, R18 ;  /* 0x0000001200087308 */ /* 0x0005e20000000800 */
[----:B---3--:R-:W-:Y:S04]  /*fb40*/  FFMA.FTZ R0, R2, R10, R9 ;  /* 0x0000000a02007223 */ /* 0x008fe80000010009 */
[----:B-1----:R-:W-:Y:S01]  /*fb50*/  FADD.FTZ R4, R3, R0 ;  /* 0x0000000003047221 */ /* 0x002fe20000010000 */
[----:B------:R-:W-:Y:S02]  /*fb60*/  FMNMX.FTZ R0, R5, R134, !PT ;  /* 0x0000008605007209 */ /* 0x000fe40007810000 */
[----:B------:R-:W-:Y:S02]  /*fb70*/  F2FP.PACK_AB R168, R3, R9 ;  /* 0x0000000903a8723e */ /* 0x000fe400000000ff */
[----:B------:R-:W-:Y:S01]  /*fb80*/  FMNMX.FTZ R0, R6, R0, !PT ;  /* 0x0000000006007209 */ /* 0x000fe20007810000 */
[----:B------:R-:W1:Y:S03]  /*fb90*/  MUFU.EX2 R9, R19 ;  /* 0x0000001300097308 */ /* 0x000e660000000800 */
[----:B------:R-:W-:Y:S02]  /*fba0*/  FMNMX.FTZ R0, R7, R0, !PT ;  /* 0x0000000007007209 */ /* 0x000fe40007810000 */
[----:B--2---:R-:W-:Y:S01]  /*fbb0*/  MOV R18, R24 ;  /* 0x0000001800127202 */ /* 0x004fe20000000f00 */
[----:B------:R-:W-:Y:S01]  /*fbc0*/  FMUL.FTZ R24, R2, R136 ;  /* 0x0000008802187220 */ /* 0x000fe20000410000 */
[----:B------:R-:W-:Y:S01]  /*fbd0*/  FMNMX.FTZ R0, R169, R0, !PT ;  /* 0x00000000a9007209 */ /* 0x000fe20007810000 */
[----:B------:R-:W2:Y:S03]  /*fbe0*/  LDL.LU R136, [R1+0x28] ;  /* 0x0000280001887983 */ /* 0x000ea60000300800 */
[----:B------:R-:W-:Y:S04]  /*fbf0*/  FMNMX.FTZ R0, R172, R0, !PT ;  /* 0x00000000ac007209 */ /* 0x000fe80007810000 */
[----:B------:R-:W-:Y:S04]  /*fc00*/  FMNMX.FTZ R0, R173, R0, !PT ;  /* 0x00000000ad007209 */ /* 0x000fe80007810000 */
[----:B------:R-:W-:Y:S04]  /*fc10*/  FMNMX.FTZ R0, R175, R0, !PT ;  /* 0x00000000af007209 */ /* 0x000fe80007810000 */
[----:B------:R-:W-:Y:S01]  /*fc20*/  FMNMX.FTZ R0, R174, R0, !PT ;  /* 0x00000000ae007209 */ /* 0x000fe20007810000 */
[----:B-1----:R-:W-:Y:S01]  /*fc30*/  FADD.FTZ R4, R9, R4 ;  /* 0x0000000409047221 */ /* 0x002fe20000010000 */
[----:B------:R-:W-:Y:S01]  /*fc40*/  F2FP.PACK_AB R170, R8, R9 ;  /* 0x0000000908aa723e */ /* 0x000fe200000000ff */
[----:B------:R-:W-:Y:S01]  /*fc50*/  FMUL.FTZ R9, R2, R153 ;  /* 0x0000009902097220 */ /* 0x000fe20000410000 */
[----:B------:R-:W-:Y:S01]  /*fc60*/  FMNMX.FTZ R0, R176, R0, !PT ;  /* 0x00000000b0007209 */ /* 0x000fe20007810000 */
[----:B------:R-:W-:Y:S01]  /*fc70*/  FADD.FTZ R179, R8, R4 ;  /* 0x0000000408b37221 */ /* 0x000fe20000010000 */
[----:B------:R-:W-:Y:S01]  /*fc80*/  MOV R19, R25 ;  /* 0x0000001900137202 */ /* 0x000fe20000000f00 */
[C---:B------:R-:W-:Y:S01]  /*fc90*/  FMUL.FTZ R8, R2.reuse, R152 ;  /* 0x0000009802087220 */ /* 0x040fe20000410000 */
[----:B------:R-:W-:Y:S01]  /*fca0*/  FMNMX.FTZ R0, R177, R0, !PT ;  /* 0x00000000b1007209 */ /* 0x000fe20007810000 */
[----:B------:R-:W-:Y:S01]  /*fcb0*/  FMUL.FTZ R25, R2, R137 ;  /* 0x0000008902197220 */ /* 0x000fe20000410000 */
[----:B------:R-:W-:Y:S02]  /*fcc0*/  MOV R145, R19 ;  /* 0x0000001300917202 */ /* 0x000fe40000000f00 */
[----:B------:R-:W-:Y:S02]  /*fcd0*/  FMNMX.FTZ R0, R178, R0, !PT ;  /* 0x00000000b2007209 */ /* 0x000fe40007810000 */
[----:B------:R-:W-:Y:S02]  /*fce0*/  MOV R153, R171 ;  /* 0x000000ab00997202 */ /* 0x000fe40000000f00 */
[----:B------:R-:W-:Y:S01]  /*fcf0*/  FMNMX.FTZ R0, R132, R0, !PT ;  /* 0x0000000084007209 */ /* 0x000fe20007810000 */
[----:B------:R-:W-:Y:S04]  /*fd00*/  MUFU.EX2 R145, R145 ;  /* 0x0000009100917308 */ /* 0x000fe80000000800 */
        /* <DEDUP_REMOVED lines=18> */
[----:B------:R-:W1:Y:S10]  /*fe30*/  MUFU.EX2 R0, R0 ;  /* 0x0000000000007308 */ /* 0x000e740000000800 */
[----:B------:R3:W2:Y:S10]  /*fe40*/  MUFU.EX2 R140, R10 ;  /* 0x0000000a008c7308 */ /* 0x0006b40000000800 */
[----:B------:R4:W2:Y:S01]  /*fe50*/  MUFU.EX2 R152, R6 ;  /* 0x0000000600987308 */ /* 0x0008a20000000800 */
[C---:B-1----:R-:W-:Y:S02]  /*fe60*/  FMUL.FTZ R11, R0.reuse, R155 ;  /* 0x0000009b000b7220 */ /* 0x042fe40000410000 */
[----:B------:R-:W5:Y:S01]  /*fe70*/  LDL R155, [R1+0x4] ;  /* 0x00000400019b7983 */ /* 0x000f620000100800 */
[C---:B------:R-:W-:Y:S02]  /*fe80*/  FMUL.FTZ R26, R0.reuse, R138 ;  /* 0x0000008a001a7220 */ /* 0x040fe40000410000 */
[C---:B------:R-:W-:Y:S04]  /*fe90*/  FMUL.FTZ R27, R0.reuse, R139 ;  /* 0x0000008b001b7220 */ /* 0x040fe80000410000 */
[----:B------:R-:W-:Y:S01]  /*fea0*/  MUFU.EX2 R157, R157 ;  /* 0x0000009d009d7308 */ /* 0x000fe20000000800 */
[C---:B------:R-:W-:Y:S02]  /*feb0*/  FMUL.FTZ R22, R0.reuse, R142 ;  /* 0x0000008e00167220 */ /* 0x040fe40000410000 */
[C---:B------:R-:W-:Y:S02]  /*fec0*/  FMUL.FTZ R23, R0.reuse, R143 ;  /* 0x0000008f00177220 */ /* 0x040fe40000410000 */
[C---:B------:R-:W-:Y:S01]  /*fed0*/  FMUL.FTZ R7, R0.reuse, R159 ;  /* 0x0000009f00077220 */ /* 0x040fe20000410000 */
[----:B------:R-:W-:Y:S01]  /*fee0*/  MOV R159, R15 ;  /* 0x0000000f009f7202 */ /* 0x000fe20000000f00 */
[C---:B---3--:R-:W-:Y:S01]  /*fef0*/  FMUL.FTZ R10, R0.reuse, R154 ;  /* 0x0000009a000a7220 */ /* 0x048fe20000410000 */
[----:B------:R-:W-:Y:S01]  /*ff00*/  MOV R154, R18 ;  /* 0x00000012009a7202 */ /* 0x000fe20000000f00 */
[C---:B------:R-:W-:Y:S02]  /*ff10*/  FMUL.FTZ R15, R0.reuse, R151 ;  /* 0x00000097000f7220 */ /* 0x040fe40000410000 */
[C---:B------:R-:W-:Y:S02]  /*ff20*/  FMUL.FTZ R18, R0.reuse, R146 ;  /* 0x0000009200127220 */ /* 0x040fe40000410000 */
[C---:B------:R-:W-:Y:S02]  /*ff30*/  FMUL.FTZ R19, R0.reuse, R147 ;  /* 0x0000009300137220 */ /* 0x040fe40000410000 */
[C---:B----4-:R-:W-:Y:S01]  /*ff40*/  FMUL.FTZ R6, R0.reuse, R158 ;  /* 0x0000009e00067220 */ /* 0x050fe20000410000 */
[----:B------:R-:W-:Y:S01]  /*ff50*/  MOV R158, R14 ;  /* 0x0000000e009e7202 */ /* 0x000fe20000000f00 */
        /* <DEDUP_REMOVED lines=59> */
[C---:B------:R-:W-:Y:S01]  /*10310*/  F2FP.PACK_AB R169, R152.reuse, R140 ;  /* 0x0000008c98a9723e */ /* 0x040fe200000000ff */
[----:B------:R-:W-:Y:S02]  /*10320*/  FADD.FTZ R144, R152, R144 ;  /* 0x0000009098907221 */ /* 0x000fe40000010000 */
[----:B------:R-:W2:Y:S03]  /*10330*/  MUFU.EX2 R146, R0 ;  /* 0x0000000000927308 */ /* 0x000ea60000000800 */
[----:B------:R-:W-:Y:S07]  /*10340*/  LDSM.16.MT88.4 R140, [R238+0x800] ;  /* 0x00080000ee8c783b */ /* 0x000fee0000004200 */
[----:B------:R-:W-:Y:S01]  /*10350*/  MUFU.EX2 R152, R159 ;  /* 0x0000009f00987308 */ /* 0x000fe20000000800 */
[----:B--2---:R-:W-:Y:S01]  /*10360*/  F2FP.PACK_AB R171, R146, R147 ;  /* 0x0000009392ab723e */ /* 0x004fe200000000ff */
[--C-:B------:R-:W-:Y:S01]  /*10370*/  FFMA.FTZ R0, R172, c[0x0][0x2d0], -R134.reuse ;  /* 0x0000b400ac007a23 */ /* 0x100fe20000010886 */
[----:B------:R-:W-:Y:S05]  /*10380*/  MOV R172, R148 ;  /* 0x0000009400ac7202 */ /* 0x000fea0000000f00 */
        /* <DEDUP_REMOVED lines=67> */
[----:B--2---:R-:W-:Y:S01]  /*107c0*/  F2FP.PACK_AB R168, R179, R175 ;  /* 0x000000afb3a8723e */ /* 0x004fe200000000ff */
[----:B------:R-:W-:Y:S01]  /*107d0*/  FADD.FTZ R2, R149, R2 ;  /* 0x0000000295027221 */ /* 0x000fe20000010000 */
[----:B------:R-:W-:Y:S01]  /*107e0*/  MOV R176, R158 ;  /* 0x0000009e00b07202 */ /* 0x000fe20000000f00 */
[----:B------:R1:W-:Y:S01]  /*107f0*/  MUFU.EX2 R172, R0 ;  /* 0x0000000000ac7308 */ /* 0x0003e20000000800 */
[C---:B------:R-:W-:Y:S05]  /*10800*/  HMMA.16816.F32 R4, R136.reuse, R140, R4 ;  /* 0x0000008c8804723c */ /* 0x040fea0000001804 */
[----:B------:R-:W-:Y:S03]  /*10810*/  FADD.FTZ R2, R150, R2 ;  /* 0x0000000296027221 */ /* 0x000fe60000010000 */
[C---:B------:R-:W-:Y:S01]  /*10820*/  HMMA.16816.F32 R8, R136.reuse, R142, R8 ;  /* 0x0000008e8808723c */ /* 0x040fe20000001808 */
[----:B------:R-:W2:Y:S03]  /*10830*/  LDSM.16.MT88.4 R140, [R240+0x800] ;  /* 0x00080000f08c783b */ /* 0x000ea60000004200 */
[----:B------:R-:W-:Y:S04]  /*10840*/  FADD.FTZ R2, R148, R2 ;  /* 0x0000000294027221 */ /* 0x000fe80000010000 */
[----:B------:R-:W-:Y:S04]  /*10850*/  FADD.FTZ R2, R174, R2 ;  /* 0x00000002ae027221 */ /* 0x000fe80000010000 */
[--C-:B-1----:R-:W-:Y:S01]  /*10860*/  FFMA.FTZ R0, R177, c[0x0][0x2d0], -R134.reuse ;  /* 0x0000b400b1007a23 */ /* 0x102fe20000010886 */
[----:B------:R-:W-:Y:S03]  /*10870*/  MOV R177, R153 ;  /* 0x0000009900b17202 */ /* 0x000fe60000000f00 */
[----:B------:R-:W1:Y:S01]  /*10880*/  MUFU.EX2 R173, R0 ;  /* 0x0000000000ad7308 */ /* 0x000e620000000800 */
[----:B------:R-:W-:Y:S01]  /*10890*/  ISETP.GT.AND P0, PT, R176, R177, PT ;  /* 0x000000b1b000720c */ /* 0x000fe20003f04270 */
[C---:B--2---:R-:W-:Y:S03]  /*108a0*/  HMMA.16816.F32 R12, R136.reuse, R140, R12 ;  /* 0x0000008c880c723c */ /* 0x044fe6000000180c */
[----:B-1----:R-:W-:Y:S01]  /*108b0*/  F2FP.PACK_AB R169, R173, R172 ;  /* 0x000000acada9723e */ /* 0x002fe200000000ff */
[--C-:B------:R-:W-:Y:S01]  /*108c0*/  FFMA.FTZ R0, R178, c[0x0][0x2d0], -R134.reuse ;  /* 0x0000b400b2007a23 */ /* 0x100fe20000010886 */
[----:B------:R-:W-:Y:S01]  /*108d0*/  MOV R178, R152 ;  /* 0x0000009800b27202 */ /* 0x000fe20000000f00 */
[----:B------:R-:W-:Y:S01]  /*108e0*/  FFMA.FTZ R134, R132, c[0x0][0x2d0], -R134 ;  /* 0x0000b40084867a23 */ /* 0x000fe20000010886 */
[----:B------:R-:W-:Y:S01]  /*108f0*/  LDSM.16.MT88.4 R152, [R238+0x1000] ;  /* 0x00100000ee98783b */ /* 0x000fe20000004200 */
[C---:B------:R-:W-:Y:S01]  /*10900*/  HMMA.16816.F32 R16, R136.reuse, R142, R16 ;  /* 0x0000008e8810723c */ /* 0x040fe20000001810 */
[----:B------:R1:W-:Y:S06]  /*10910*/  MUFU.EX2 R132, R0 ;  /* 0x0000000000847308 */ /* 0x0003ec0000000800 */
[----:B------:R-:W2:Y:S04]  /*10920*/  LDSM.16.MT88.4 R140, [R239+0x800] ;  /* 0x00080000ef8c783b */ /* 0x000ea80000004200 */
[----:B------:R-:W3:Y:S01]  /*10930*/  MUFU.EX2 R134, R134 ;  /* 0x0000008600867308 */ /* 0x000ee20000000800 */
[----:B-1----:R-:W-:Y:S04]  /*10940*/  FADD.FTZ R0, R156, R151 ;  /* 0x000000979c007221 */ /* 0x002fe80000010000 */
[----:B------:R-:W-:Y:S04]  /*10950*/  FADD.FTZ R0, R157, R0 ;  /* 0x000000009d007221 */ /* 0x000fe80000010000 */
[----:B------:R-:W-:Y:S01]  /*10960*/  FADD.FTZ R0, R175, R0 ;  /* 0x00000000af007221 */ /* 0x000fe20000010000 */
[----:B---3--:R-:W-:Y:S01]  /*10970*/  F2FP.PACK_AB R171, R134, R132 ;  /* 0x0000008486ab723e */ /* 0x008fe200000000ff */
        /* <DEDUP_REMOVED lines=95> */
[----:B------:R-:W-:Y:S02]  /*10f70*/  FADD.FTZ R4, R178, R2 ;  /* 0x00000002b2047221 */ /* 0x000fe40000010000 */
[----:B------:R-:W-:Y:S01]  /*10f80*/  FADD.FTZ R0, R132, R0 ;  /* 0x0000000084007221 */ /* 0x000fe20000010000 */
[-C--:B------:R-:W-:Y:S02]  /*10f90*/  MOV R132, R3.reuse ;  /* 0x0000000300847202 */ /* 0x080fe40000000f00 */
[----:B------:R-:W-:Y:S01]  /*10fa0*/  STL [R1+0x24], R4 ;  /* 0x0000240401007387 */ /* 0x000fe20000100800 */
[----:B------:R-:W-:Y:S01]  /*10fb0*/  FADD.FTZ R2, R134, R0 ;  /* 0x0000000086027221 */ /* 0x000fe20000010000 */
[----:B------:R-:W-:Y:S02]  /*10fc0*/  IADD3 R0, R176, -0x1, RZ ;  /* 0xffffffffb0007810 */ /* 0x000fe40007ffe0ff */
[----:B------:R-:W-:Y:S02]  /*10fd0*/  MOV R134, R3 ;  /* 0x0000000300867202 */ /* 0x000fe40000000f00 */
[----:B------:R1:W-:Y:S04]  /*10fe0*/  STL [R1+0x28], R2 ;  /* 0x0000280201007387 */ /* 0x0003e80000100800 */
[----:B------:R2:W-:Y:S01]  /*10ff0*/  STL [R1+0x20], R0 ;  /* 0x0000200001007387 */ /* 0x0005e20000100800 */
[----:B-1----:R-:W-:Y:S01]  /*11000*/  MOV R2, R133 ;  /* 0x0000008500027202 */ /* 0x002fe20000000f00 */
[----:B------:R-:W-:-:S05]  /*11010*/  @P0 BRA `(.L_x_458) ;  /* 0xffffc62000000947 */ /* 0x000fca000383ffff */
.L_x_447:
[----:B------:R-:W-:Y:S02]  /*11020*/  MOV R7, 0x1f ;  /* 0x0000001f00077802 */ /* 0x000fe40000000f00 */
[----:B------:R-:W-:Y:S01]  /*11030*/  MOV R6, 0xffffffff ;  /* 0xffffffff00067802 */ /* 0x000fe20000000f00 */
[----:B------:R-:W-:Y:S05]  /*11040*/  BRA.DIV ~URZ, `(.L_x_459) ;  /* 0x00005e327f007947 */ /* 0x000fea000b800000 */
[----:B------:R-:W3:Y:S04]  /*11050*/  LDL R2, [R1+0x24] ;  /* 0x0000240001027983 */ /* 0x000ee80000100800 */
[----:B--23--:R2:W3:Y:S02]  /*11060*/  SHFL.BFLY PT, R0, R2, 0x2, 0x1f ;  /* 0x0c401f0002007f89 */ /* 0x00c4e400000e0000 */
.L_x_526:
[----:B--2---:R-:W2:Y:S02]  /*11070*/  LDL.LU R2, [R1+0x24] ;  /* 0x0000240001027983 */ /* 0x004ea40000300800 */
[----:B--23--:R-:W-:Y:S01]  /*11080*/  FADD.FTZ R0, R0, R2 ;  /* 0x0000000200007221 */ /* 0x00cfe20000010000 */
[----:B------:R-:W-:Y:S05]  /*11090*/  BRA.DIV ~URZ, `(.L_x_460) ;  /* 0x00005e427f007947 */ /* 0x000fea000b800000 */
[----:B------:R-:W2:Y:S04]  /*110a0*/  LDL.LU R6, [R1+0x28] ;  /* 0x0000280001067983 */ /* 0x000ea80000300800 */
[----:B------:R-:W3:Y:S02]  /*110b0*/  SHFL.BFLY PT, R5, R0, 0x1, 0x1f ;  /* 0x0c201f0000057f89 */ /* 0x000ee400000e0000 */
[----:B---3--:R-:W-:-:S02]  /*110c0*/  FADD.FTZ R0, R0, R5 ;  /* 0x0000000500007221 */ /* 0x008fc40000010000 */
[----:B--2---:R-:W2:Y:S02]  /*110d0*/  SHFL.BFLY PT, R2, R6, 0x2, 0x1f ;  /* 0x0c401f0006027f89 */ /* 0x004ea400000e0000 */
[----:B-12---:R-:W-:-:S05]  /*110e0*/  FADD.FTZ R4, R2, R6 ;  /* 0x0000000602047221 */ /* 0x006fca0000010000 */
[----:B------:R1:W2:Y:S02]  /*110f0*/  SHFL.BFLY PT, R3, R4, 0x1, 0x1f ;  /* 0x0c201f0004037f89 */ /* 0x0002a400000e0000 */
.L_x_527:
[----:B------:R-:W-:Y:S01]  /*11100*/  FSETP.NE.FTZ.AND P1, PT, R0, RZ, PT ;  /* 0x000000ff0000720b */ /* 0x000fe20003f35000 */
[----:B--2---:R-:W-:Y:S01]  /*11110*/  FADD.FTZ R3, R3, R4 ;  /* 0x0000000403037221 */ /* 0x004fe20000010000 */
[----:B------:R-:W-:Y:S02]  /*11120*/  MOV R2, RZ ;  /* 0x000000ff00027202 */ /* 0x000fe40000000f00 */
[----:B------:R-:W-:Y:S02]  /*11130*/  MOV R24, 0xff800000 ;  /* 0xff80000000187802 */ /* 0x000fe40000000f00 */
[----:B------:R-:W-:Y:S02]  /*11140*/  FSETP.NE.FTZ.AND P0, PT, R3, RZ, PT ;  /* 0x000000ff0300720b */ /* 0x000fe40003f15000 */
[----:B------:R-:W-:-:S05]  /*11150*/  MOV R22, 0xff800000 ;  /* 0xff80000000167802 */ /* 0x000fca0000000f00 */
[----:B------:R-:W2:Y:S01]  /*11160*/  @P1 MUFU.RCP R2, R0 ;  /* 0x0000000000021308 */ /* 0x000ea20000001000 */
[----:B-1----:R-:W-:-:S05]  /*11170*/  @P1 MOV R4, 0x3f317218 ;  /* 0x3f31721800041802 */ /* 0x002fca0000000f00 */
[----:B------:R-:W-:Y:S02]  /*11180*/  @P1 FMUL.FTZ R4, R4, c[0x0][0x2d0] ;  /* 0x0000b40004041a20 */ /* 0x000fe40000410000 */
[----:B------:R1:W3:Y:S01]  /*11190*/  @P1 MUFU.LG2 R5, R0 ;  /* 0x0000000000051308 */ /* 0x0002e20000000c00 */
[C---:B--2---:R-:W-:Y:S02]  /*111a0*/  FMUL.FTZ R186, R2.reuse, R100 ;  /* 0x0000006402ba7220 */ /* 0x044fe40000410000 */
[C---:B------:R-:W-:Y:S02]  /*111b0*/  FMUL.FTZ R187, R2.reuse, R101 ;  /* 0x0000006502bb7220 */ /* 0x040fe40000410000 */
[C---:B------:R-:W-:Y:S02]  /*111c0*/  FMUL.FTZ R100, R2.reuse, R104 ;  /* 0x0000006802647220 */ /* 0x040fe40000410000 */
[C---:B------:R-:W-:Y:S01]  /*111d0*/  FMUL.FTZ R101, R2.reuse, R105 ;  /* 0x0000006902657220 */ /* 0x040fe20000410000 */
[----:B-1----:R-:W-:Y:S01]  /*111e0*/  MOV R0, RZ ;  /* 0x000000ff00007202 */ /* 0x002fe20000000f00 */
        /* <DEDUP_REMOVED lines=134> */
.L_x_408:
[----:B---3--:R3:W5:Y:S01]  /*11a50*/  LDL R6, [R1+0x70] ;  /* 0x0000700001067983 */ /* 0x0087620000100800 */
[----:B------:R-:W-:Y:S03]  /*11a60*/  BSSY B0, `(.L_x_461) ;  /* 0x0000012000007945 */ /* 0x000fe60003800000 */
[----:B------:R-:W4:Y:S02]  /*11a70*/  S2R R26, SR_TID.X ;  /* 0x00000000001a7919 */ /* 0x000f240000002100 */
[----:B----4-:R-:W-:-:S13]  /*11a80*/  LOP3.LUT P0, RZ, R26, 0xff, RZ, 0xc0, !PT ;  /* 0x000000ff1aff7812 */ /* 0x010fda000780c0ff */
[----:B------:R-:W-:Y:S05]  /*11a90*/  @P0 BRA `(.L_x_462) ;  /* 0x000000e000000947 */ /* 0x000fea0003800000 */
[----:B---3--:R-:W3:Y:S01]  /*11aa0*/  S2R R4, SR_LANEID ;  /* 0x0000000000047919 */ /* 0x008ee20000000000 */
[----:B------:R-:W-:Y:S01]  /*11ab0*/  VOTEU.ANY UR4, UPT, PT ;  /* 0x0000000000047886 */ /* 0x000fe200038e0100 */
[----:B--2---:R-:W-:Y:S01]  /*11ac0*/  IMAD.MOV.U32 R5, RZ, RZ, c[0x0][0x564] ;  /* 0x00015900ff057624 */ /* 0x004fe200078e00ff */
[----:B------:R-:W3:Y:S08]  /*11ad0*/  FLO.U32 R3, UR4 ;  /* 0x0000000400037d00 */ /* 0x000ef000080e0000 */
[----:B------:R-:W2:Y:S01]  /*11ae0*/  POPC R2, UR4 ;  /* 0x0000000400027d09 */ /* 0x000ea20008000000 */
[----:B---3--:R-:W-:Y:S01]  /*11af0*/  ISETP.EQ.U32.AND P0, PT, R3, R4, PT ;  /* 0x000000040300720c */ /* 0x008fe20003f02070 */
[----:B------:R-:W-:-:S12]  /*11b00*/  IMAD.MOV.U32 R4, RZ, RZ, c[0x0][0x560] ;  /* 0x00015800ff047624 */ /* 0x000fd800078e00ff */
[----:B--2---:R2:W3:Y:S04]  /*11b10*/  @P0 ATOMG.E.ADD.STRONG.GPU PT, R2, [R4.64], R2 ;  /* 0x00000002040209a8 */ /* 0x0044e800081ee1c6 */
[----:B--2---:R-:W2:Y:S04]  /*11b20*/  S2R R4, SR_LTMASK ;  /* 0x0000000000047919 */ /* 0x004ea80000003900 */
[----:B---3--:R2:W3:Y:S02]  /*11b30*/  SHFL.IDX PT, R3, R2, R3, 0x1f ;  /* 0x00001f0302037589 */ /* 0x0084e400000e0000 */
[----:B--2---:R-:W-:-:S06]  /*11b40*/  LOP3.LUT R2, R4, UR4, RZ, 0xc0, !PT ;  /* 0x0000000404027c12 */ /* 0x004fcc000f8ec0ff */
[----:B------:R-:W3:Y:S02]  /*11b50*/  POPC R2, R2 ;  /* 0x0000000200027309 */ /* 0x000ee40000000000 */
[----:B---3-5:R-:W-:-:S05]  /*11b60*/  IADD3 R6, R3, c[0x0][0xc], R2 ;  /* 0x0000030003067a10 */ /* 0x028fca0007ffe002 */
[----:B------:R2:W-:Y:S02]  /*11b70*/  STL [R1+0x70], R6 ;  /* 0x0000700601007387 */ /* 0x0005e40000100800 */
.L_x_462:
[----:B---3--:R-:W-:Y:S05]  /*11b80*/  BSYNC B0 ;  /* 0x0000000000007941 */ /* 0x008fea0003800000 */
.L_x_461:
[----:B------:R-:W-:Y:S01]  /*11b90*/  SHF.R.S32.HI R25, RZ, 0x1f, R26 ;  /* 0x0000001fff197819 */ /* 0x000fe2000001141a */
[----:B------:R-:W-:Y:S01]  /*11ba0*/  BSSY B1, `(.L_x_463) ;  /* 0x00003e0000017945 */ /* 0x000fe20003800000 */
[----:B------:R-:W-:Y:S01]  /*11bb0*/  PRMT R0, R0, 0x9910, RZ ;  /* 0x0000991000007816 */ /* 0x000fe200000000ff */
[----:B-----5:R-:W-:Y:S01]  /*11bc0*/  IMAD.MOV.U32 R111, RZ, RZ, R6 ;  /* 0x000000ffff6f7224 */ /* 0x020fe200078e0006 */
[----:B------:R-:W-:Y:S02]  /*11bd0*/  LEA.HI R25, R25, R26, RZ, 0x3 ;  /* 0x0000001a19197211 */ /* 0x000fe400078f18ff */
[----:B------:R-:W-:Y:S02]  /*11be0*/  ISETP.NE.AND P0, PT, R0, RZ, PT ;  /* 0x000000ff0000720c */ /* 0x000fe40003f05270 */
[----:B------:R-:W-:-:S05]  /*11bf0*/  LOP3.LUT R25, R25, 0xfffffff8, RZ, 0xc0, !PT ;  /* 0xfffffff819197812 */ /* 0x000fca00078ec0ff */
[----:B------:R-:W-:-:S04]  /*11c00*/  IMAD.IADD R25, R26, 0x1, -R25 ;  /* 0x000000011a197824 */ /* 0x000fc800078e0a19 */
[----:B------:R-:W-:-:S05]  /*11c10*/  IMAD.SHL.U32 R11, R25, 0x8, RZ ;  /* 0x00000008190b7824 */ /* 0x000fca00078e00ff */
[C---:B------:R-:W-:Y:S02]  /*11c20*/  IADD3 R34, R11.reuse, 0x40, RZ ;  /* 0x000000400b227810 */ /* 0x040fe40007ffe0ff */
[C---:B------:R-:W-:Y:S02]  /*11c30*/  IADD3 R32, R11.reuse, 0xc0, RZ ;  /* 0x000000c00b207810 */ /* 0x040fe40007ffe0ff */
[----:B------:R-:W-:Y:S01]  /*11c40*/  IADD3 R33, R11, 0x80, RZ ;  /* 0x000000800b217810 */ /* 0x000fe20007ffe0ff */
[----:B------:R-:W-:Y:S05]  /*11c50*/  @!P0 BRA `(.L_x_464) ;  /* 0x00002f4000008947 */ /* 0x000fea0003800000 */
[----:B------:R-:W3:Y:S04]  /*11c60*/  LDL R8, [R1+0x88] ;  /* 0x0000880001087983 */ /* 0x000ee80000100800 */
[----:B------:R-:W4:Y:S04]  /*11c70*/  LDL R13, [R1+0x8c] ;  /* 0x00008c00010d7983 */ /* 0x000f280000100800 */
[----:B--2---:R-:W2:Y:S04]  /*11c80*/  LDL R9, [R1+0x94] ;  /* 0x0000940001097983 */ /* 0x004ea80000100800 */
[----:B------:R-:W2:Y:S04]  /*11c90*/  LDL R12, [R1+0x90] ;  /* 0x00009000010c7983 */ /* 0x000ea80000100800 */
[----:B------:R-:W2:Y:S04]  /*11ca0*/  LDL R7, [R1+0xa4] ;  /* 0x0000a40001077983 */ /* 0x000ea80000100800 */
[----:B------:R-:W2:Y:S04]  /*11cb0*/  LDL R6, [R1+0x9c] ;  /* 0x00009c0001067983 */ /* 0x000ea80000100800 */
[----:B------:R-:W2:Y:S04]  /*11cc0*/  LDL R5, [R1+0xa0] ;  /* 0x0000a00001057983 */ /* 0x000ea80000100800 */
[----:B------:R-:W2:Y:S01]  /*11cd0*/  LDL R10, [R1+0x98] ;  /* 0x00009800010a7983 */ /* 0x000ea20000100800 */
[----:B------:R-:W-:Y:S01]  /*11ce0*/  WARPSYNC 0xffffffff ;  /* 0xffffffff00007948 */ /* 0x000fe20003800000 */
[----:B------:R-:W-:-:S02]  /*11cf0*/  F2FP.PACK_AB R0, R185, R184 ;  /* 0x000000b8b900723e */ /* 0x000fc400000000ff */
[----:B------:R-:W-:Y:S01]  /*11d00*/  BAR.SYNC.DEFER_BLOCKING 0x1, 0x100 ;  /* 0x0044000000007b1d */ /* 0x000fe20000010000 */
[----:B------:R-:W-:Y:S02]  /*11d10*/  F2FP.PACK_AB R2, R117, R116 ;  /* 0x000000747502723e */ /* 0x000fe400000000ff */
[----:B------:R-:W-:Y:S02]  /*11d20*/  F2FP.PACK_AB R3, R153, R152 ;  /* 0x000000989903723e */ /* 0x000fe400000000ff */
[----:B------:R-:W-:Y:S01]  /*11d30*/  F2FP.PACK_AB R4, R93, R92 ;  /* 0x0000005c5d04723e */ /* 0x000fe200000000ff */
[----:B---3--:R3:W-:Y:S04]  /*11d40*/  STS [R8], R0 ;  /* 0x0000000008007388 */ /* 0x0087e80000000800 */
[----:B------:R1:W-:Y:S04]  /*11d50*/  STS [R8+0x400], R2 ;  /* 0x0004000208007388 */ /* 0x0003e80000000800 */
[----:B----4-:R4:W-:Y:S01]  /*11d60*/  STS [R13], R3 ;  /* 0x000000030d007388 */ /* 0x0109e20000000800 */
[----:B---3--:R-:W-:-:S02]  /*11d70*/  F2FP.PACK_AB R0, R213, R212 ;  /* 0x000000d4d500723e */ /* 0x008fc400000000ff */
[----:B-1----:R-:W-:-:S03]  /*11d80*/  F2FP.PACK_AB R2, R149, R148 ;  /* 0x000000949502723e */ /* 0x002fc600000000ff */
[----:B------:R1:W-:Y:S01]  /*11d90*/  STS [R13+0x400], R0 ;  /* 0x000400000d007388 */ /* 0x0003e20000000800 */
[----:B----4-:R-:W-:-:S03]  /*11da0*/  F2FP.PACK_AB R3, R203, R202 ;  /* 0x000000cacb03723e */ /* 0x010fc600000000ff */
[----:B--2---:R2:W-:Y:S04]  /*11db0*/  STS [R9], R2 ;  /* 0x0000000209007388 */ /* 0x0045e80000000800 */
        /* <DEDUP_REMOVED lines=85> */
[----:B------:R-:W-:Y:S01]  /*12310*/  STS [R8+0xc000], R2 ;  /* 0x00c0000208007388 */ /* 0x000fe20000000800 */
[----:B-1----:R-:W-:Y:S02]  /*12320*/  F2FP.PACK_AB R0, R83, R82 ;  /* 0x000000525300723e */ /* 0x002fe400000000ff */
[----:B--2---:R-:W-:-:S03]  /*12330*/  F2FP.PACK_AB R3, R211, R210 ;  /* 0x000000d2d303723e */ /* 0x004fc600000000ff */
[----:B------:R1:W-:Y:S01]  /*12340*/  STS [R8+0xc400], R0 ;  /* 0x00c4000008007388 */ /* 0x0003e20000000800 */
[----:B---3--:R-:W-:-:S03]  /*12350*/  F2FP.PACK_AB R4, R101, R100 ;  /* 0x000000646504723e */ /* 0x008fc600000000ff */
[----:B-1----:R-:W2:Y:S01]  /*12360*/  LDL R8, [R1+0x7c] ;  /* 0x00007c0001087983 */ /* 0x002ea20000100800 */
[----:B------:R-:W-:Y:S02]  /*12370*/  F2FP.PACK_AB R2, R105, R104 ;  /* 0x000000686902723e */ /* 0x000fe400000000ff */
[----:B------:R-:W-:Y:S01]  /*12380*/  F2FP.PACK_AB R0, R107, R106 ;  /* 0x0000006a6b00723e */ /* 0x000fe200000000ff */
[----:B------:R1:W-:Y:S04]  /*12390*/  STS [R13+0xc000], R4 ;  /* 0x00c000040d007388 */ /* 0x0003e80000000800 */
[----:B------:R3:W-:Y:S04]  /*123a0*/  STS [R13+0xc400], R3 ;  /* 0x00c400030d007388 */ /* 0x0007e80000000800 */
[----:B------:R4:W-:Y:S04]  /*123b0*/  STS [R9+0xc000], R2 ;  /* 0x00c0000209007388 */ /* 0x0009e80000000800 */
[----:B------:R4:W-:Y:S01]  /*123c0*/  STS [R9+0xc400], R0 ;  /* 0x00c4000009007388 */ /* 0x0009e20000000800 */
[----:B-1----:R-:W-:-:S02]  /*123d0*/  F2FP.PACK_AB R4, R109, R108 ;  /* 0x0000006c6d04723e */ /* 0x002fc400000000ff */
[----:B---3--:R-:W-:-:S03]  /*123e0*/  F2FP.PACK_AB R3, R103, R102 ;  /* 0x000000666703723e */ /* 0x008fc600000000ff */
[----:B------:R1:W-:Y:S01]  /*123f0*/  STS [R12+0xc000], R4 ;  /* 0x00c000040c007388 */ /* 0x0003e20000000800 */
[----:B----4-:R-:W-:-:S03]  /*12400*/  F2FP.PACK_AB R2, R191, R190 ;  /* 0x000000bebf02723e */ /* 0x010fc600000000ff */
[----:B------:R3:W-:Y:S01]  /*12410*/  STS [R12+0xc400], R3 ;  /* 0x00c400030c007388 */ /* 0x0007e20000000800 */
[----:B------:R-:W-:-:S03]  /*12420*/  F2FP.PACK_AB R0, R99, R98 ;  /* 0x000000626300723e */ /* 0x000fc600000000ff */
[----:B------:R4:W-:Y:S04]  /*12430*/  STS [R7+0xc000], R2 ;  /* 0x00c0000207007388 */ /* 0x0009e80000000800 */
[----:B------:R4:W-:Y:S01]  /*12440*/  STS [R7+0xc400], R0 ;  /* 0x00c4000007007388 */ /* 0x0009e20000000800 */
[----:B------:R-:W-:Y:S02]  /*12450*/  ISETP.NE.U32.AND P0, PT, RZ, c[0x0][0x508], PT ;  /* 0x00014200ff007a0c */ /* 0x000fe40003f05070 */
[----:B------:R-:W-:Y:S01]  /*12460*/  ISETP.NE.U32.AND P2, PT, RZ, c[0x0][0x500], PT ;  /* 0x00014000ff007a0c */ /* 0x000fe20003f45070 */
[----:B------:R-:W2:Y:S01]  /*12470*/  LDL.LU R9, [R1+0x74] ;  /* 0x0000740001097983 */ /* 0x000ea20000300800 */
[----:B------:R-:W-:Y:S01]  /*12480*/  ISETP.NE.AND.EX P1, PT, RZ, c[0x0][0x50c], PT, P0 ;  /* 0x00014300ff007a0c */ /* 0x000fe20003f25300 */
[----:B------:R-:W-:Y:S01]  /*12490*/  IMAD.MOV.U32 R15, RZ, RZ, c[0x0][0x388] ;  /* 0x0000e200ff0f7624 */ /* 0x000fe200078e00ff */
[----:B------:R-:W-:-:S02]  /*124a0*/  ISETP.NE.AND.EX P2, PT, RZ, c[0x0][0x504], PT, P2 ;  /* 0x00014100ff007a0c */ /* 0x000fc40003f45320 */
[----:B-1----:R-:W-:Y:S02]  /*124b0*/  F2FP.PACK_AB R4, R189, R188 ;  /* 0x000000bcbd04723e */ /* 0x002fe400000000ff */
[----:B---3--:R-:W-:-:S03]  /*124c0*/  F2FP.PACK_AB R3, R91, R90 ;  /* 0x0000005a5b03723e */ /* 0x008fc600000000ff */
[----:B------:R1:W-:Y:S01]  /*124d0*/  STS [R6+0xc000], R4 ;  /* 0x00c0000406007388 */ /* 0x0003e20000000800 */
[----:B----4-:R-:W-:-:S03]  /*124e0*/  F2FP.PACK_AB R2, R113, R112 ;  /* 0x000000707102723e */ /* 0x010fc600000000ff */
[----:B------:R3:W-:Y:S01]  /*124f0*/  STS [R6+0xc400], R3 ;  /* 0x00c4000306007388 */ /* 0x0007e20000000800 */
[----:B------:R-:W-:-:S03]  /*12500*/  F2FP.PACK_AB R0, R87, R86 ;  /* 0x000000565700723e */ /* 0x000fc600000000ff */
[----:B------:R4:W-:Y:S04]  /*12510*/  STS [R5+0xc000], R2 ;  /* 0x00c0000205007388 */ /* 0x0009e80000000800 */
[----:B------:R4:W-:Y:S01]  /*12520*/  STS [R5+0xc400], R0 ;  /* 0x00c4000005007388 */ /* 0x0009e20000000800 */
[----:B-1----:R-:W-:Y:S01]  /*12530*/  IMAD.MOV.U32 R4, RZ, RZ, 0x4 ;  /* 0x00000004ff047424 */ /* 0x002fe200078e00ff */
[----:B---3--:R-:W-:Y:S01]  /*12540*/  F2FP.PACK_AB R3, R77, R76 ;  /* 0x0000004c4d03723e */ /* 0x008fe200000000ff */
[----:B----4-:R-:W-:-:S04]  /*12550*/  IMAD.MOV.U32 R2, RZ, RZ, RZ ;  /* 0x000000ffff027224 */ /* 0x010fc800078e00ff */
[----:B------:R1:W-:Y:S01]  /*12560*/  STS [R10+0xc000], R3 ;  /* 0x00c000030a007388 */ /* 0x0003e20000000800 */
[----:B------:R-:W-:-:S05]  /*12570*/  F2FP.PACK_AB R0, R79, R78 ;  /* 0x0000004e4f00723e */ /* 0x000fca00000000ff */
[----:B------:R3:W-:Y:S01]  /*12580*/  STS [R10+0xc400], R0 ;  /* 0x00c400000a007388 */ /* 0x0007e20000000800 */
[----:B--2---:R-:W-:-:S03]  /*12590*/  @P1 IMAD.WIDE R6, R8, R4, c[0x0][0x508] ;  /* 0x0001420008061625 */ /* 0x004fc600078e0204 */
[----:B------:R-:W-:Y:S01]  /*125a0*/  BAR.SYNC.DEFER_BLOCKING 0x1, 0x100 ;  /* 0x0044000000007b1d */ /* 0x000fe20000010000 */
[----:B------:R-:W-:-:S05]  /*125b0*/  IMAD.WIDE R4, R8, R4, c[0x0][0x500] ;  /* 0x0001400008047625 */ /* 0x000fca00078e0204 */
[----:B------:R3:W5:Y:S04]  /*125c0*/  @P1 LDG.E R15, [R6.64] ;  /* 0x00000006060f1981 */ /* 0x000768000c1e1900 */
[----:B------:R3:W5:Y:S01]  /*125d0*/  @P2 LDG.E R2, [R4.64] ;  /* 0x0000000604022981 */ /* 0x000762000c1e1900 */
[----:B------:R-:W-:-:S04]  /*125e0*/  ISETP.NE.AND P0, PT, R9, RZ, PT ;  /* 0x000000ff0900720c */ /* 0x000fc80003f05270 */
[----:B-1----:R-:W-:Y:S01]  /*125f0*/  SEL R3, R9, c[0x0][0x3d4], P0 ;  /* 0x0000f50009037a07 */ /* 0x002fe20000000000 */
[----:B------:R-:W-:Y:S05]  /*12600*/  @P1 BRA `(.L_x_465) ;  /* 0x0000004000001947 */ /* 0x000fea0003800000 */
[----:B---3--:R-:W-:Y:S05]  /*12610*/  @!P2 BRA `(.L_x_465) ;  /* 0x000000300000a947 */ /* 0x008fea0003800000 */
[----:B------:R1:W2:Y:S04]  /*12620*/  LDG.E R0, [R4.64] ;  /* 0x0000000604007981 */ /* 0x0002a8000c1e1900 */
[----:B-1----:R-:W2:Y:S02]  /*12630*/  LDG.E R4, [R4.64+0x4] ;  /* 0x0000040604047981 */ /* 0x002ea4000c1e1900 */
[----:B--2--5:R-:W-:Y:S02]  /*12640*/  IADD3 R15, -R0, R4, RZ ;  /* 0x00000004000f7210 */ /* 0x024fe40007ffe1ff */
.L_x_465:
[----:B---3--:R-:W2:Y:S04]  /*12650*/  LDL R4, [R1+0x80] ;  /* 0x0000800001047983 */ /* 0x008ea80000100800 */
[----:B------:R-:W2:Y:S04]  /*12660*/  LDL R114, [R1+0x68] ;  /* 0x0000680001727983 */ /* 0x000ea80000100800 */
[----:B------:R-:W3:Y:S01]  /*12670*/  LDL R23, [R1+0x84] ;  /* 0x0000840001177983 */ /* 0x000ee20000100800 */
[----:B------:R-:W-:Y:S01]  /*12680*/  IMAD.MOV.U32 R0, RZ, RZ, 0x368 ;  /* 0x00000368ff007424 */ /* 0x000fe200078e00ff */
[----:B------:R-:W-:-:S02]  /*12690*/  ISETP.GT.AND P2, PT, R3, 0x1, PT ;  /* 0x000000010300780c */ /* 0x000fc40003f44270 */
[----:B------:R-:W4:Y:S02]  /*126a0*/  LDL R13, [R1+0x78] ;  /* 0x00007800010d7983 */ /* 0x000f240000100800 */
[----:B------:R-:W-:-:S04]  /*126b0*/  SEL R0, R0, 0x328, P2 ;  /* 0x0000032800007807 */ /* 0x000fc80001000000 */
[----:B------:R1:W2:Y:S08]  /*126c0*/  LDC.64 R6, c[0x0][R0+0x170] ;  /* 0x00005c0000067b82 */ /* 0x0002b00000000a00 */
[----:B------:R1:W3:Y:S01]  /*126d0*/  LDC.64 R16, c[0x0][R0+0x168] ;  /* 0x00005a0000107b82 */ /* 0x0002e20000000a00 */
[----:B------:R-:W-:-:S04]  /*126e0*/  ISETP.NE.U32.AND P0, PT, RZ, c[0x0][0x500], PT ;  /* 0x00014000ff007a0c */ /* 0x000fc80003f05070 */
[----:B------:R-:W-:-:S03]  /*126f0*/  ISETP.NE.AND.EX P0, PT, RZ, c[0x0][0x504], PT, P0 ;  /* 0x00014100ff007a0c */ /* 0x000fc60003f05300 */
[----:B------:R1:W2:Y:S01]  /*12700*/  LDC.64 R18, c[0x0][R0+0x178] ;  /* 0x00005e0000127b82 */ /* 0x0002a20000000a00 */
[----:B------:R-:W-:-:S07]  /*12710*/  SHF.R.S32.HI R3, RZ, 0x1f, R8 ;  /* 0x0000001fff037819 */ /* 0x000fce0000011408 */
[----:B------:R1:W2:Y:S02]  /*12720*/  LDC.64 R20, c[0x0][R0+0x160] ;  /* 0x0000580000147b82 */ /* 0x0002a40000000a00 */
[----:B-1----:R-:W-:-:S05]  /*12730*/  IMAD.MOV.U32 R0, RZ, RZ, c[0x0][0x4e8] ;  /* 0x00013a00ff007624 */ /* 0x002fca00078e00ff */
[----:B------:R-:W-:Y:S02]  /*12740*/  ISETP.NE.AND P3, PT, R0, 0x1, PT ;  /* 0x000000010000780c */ /* 0x000fe40003f65270 */
[----:B------:R-:W-:Y:S01]  /*12750*/  SEL R0, R8, RZ, !P0 ;  /* 0x000000ff08007207 */ /* 0x000fe20004000000 */
[----:B--2---:R-:W-:Y:S01]  /*12760*/  IMAD.IADD R9, R4, 0x1, R114 ;  /* 0x0000000104097824 */ /* 0x004fe200078e0272 */
[----:B------:R-:W-:-:S03]  /*12770*/  SEL R4, R3, RZ, !P0 ;  /* 0x000000ff03047207 */ /* 0x000fc60004000000 */
[----:B------:R-:W-:-:S04]  /*12780*/  IMAD R3, R7, R0, RZ ;  /* 0x0000000007037224 */ /* 0x000fc800078e02ff */
[C---:B------:R-:W-:Y:S02]  /*12790*/  IMAD R12, R6.reuse, R4, R3 ;  /* 0x00000004060c7224 */ /* 0x040fe400078e0203 */
[----:B------:R-:W-:-:S04]  /*127a0*/  IMAD.WIDE.U32 R4, R6, R0, RZ ;  /* 0x0000000006047225 */ /* 0x000fc800078e00ff */
[----:B---3--:R-:W-:Y:S02]  /*127b0*/  IMAD.WIDE.U32 R6, R16, R23, RZ ;  /* 0x0000001710067225 */ /* 0x008fe400078e00ff */
[----:B------:R-:W2:Y:S02]  /*127c0*/  LDL R16, [R1+0xac] ;  /* 0x0000ac0001107983 */ /* 0x000ea40000100800 */
[----:B------:R-:W-:-:S04]  /*127d0*/  @P3 IMAD.HI.U32 R8, R9, c[0x0][0x4ec], RZ ;  /* 0x00013b0009083a27 */ /* 0x000fc800078e00ff */
[----:B------:R-:W-:Y:S01]  /*127e0*/  IMAD.MOV.U32 R3, RZ, RZ, R9 ;  /* 0x000000ffff037224 */ /* 0x000fe200078e0009 */
[----:B------:R-:W-:Y:S01]  /*127f0*/  @P3 SHF.R.U32.HI R3, RZ, c[0x0][0x4f0], R8 ;  /* 0x00013c00ff033a19 */ /* 0x000fe20000011608 */
[----:B------:R-:W-:Y:S01]  /*12800*/  IMAD R10, R17, R23, RZ ;  /* 0x00000017110a7224 */ /* 0x000fe200078e02ff */
[----:B----4-:R-:W-:Y:S01]  /*12810*/  SEL R8, R13, RZ, P2 ;  /* 0x000000ff0d087207 */ /* 0x010fe20001000000 */
[----:B------:R-:W-:Y:S01]  /*12820*/  IMAD.IADD R13, R5, 0x1, R12 ;  /* 0x00000001050d7824 */ /* 0x000fe200078e020c */
[----:B-----5:R-:W-:Y:S01]  /*12830*/  IADD3 R14, P1, P0, R4, R6, R2 ;  /* 0x00000006040e7210 */ /* 0x020fe2000783e002 */
        /* <DEDUP_REMOVED lines=18> */
[----:B------:R-:W-:Y:S01]  /*12960*/  SHF.R.S32.HI R8, RZ, 0x1f, R26 ;  /* 0x0000001fff087819 */ /* 0x000fe2000001141a */
        /* <DEDUP_REMOVED lines=9> */
[----:B------:R2:W-:Y:S01]  /*12a00*/  SHFL.IDX PT, R4, R3, 0x1, 0x1c1f ;  /* 0x003c1f0003047f89 */ /* 0x0005e200000e0000 */
[----:B------:R-:W-:-:S03]  /*12a10*/  IMAD R12, R15, c[0x0][0x4e8], RZ ;  /* 0x00013a000f0c7a24 */ /* 0x000fc600078e02ff */
[----:B------:R-:W3:Y:S01]  /*12a20*/  SHFL.IDX PT, R5, R5, 0x1, 0x1c1f ;  /* 0x003c1f0005057f89 */ /* 0x000ee200000e0000 */
[----:B------:R-:W-:Y:S01]  /*12a30*/  LOP3.LUT P0, RZ, R8, 0x3, RZ, 0xc0, !PT ;  /* 0x0000000308ff7812 */ /* 0x000fe2000780c0ff */
[----:B--2---:R-:W-:-:S05]  /*12a40*/  IMAD.IADD R3, R16, 0x1, R114 ;  /* 0x0000000110037824 */ /* 0x004fca00078e0272 */
        /* <DEDUP_REMOVED lines=9> */
[----:B------:R-:W2:Y:S01]  /*12ae0*/  LDL R13, [R1+0x18] ;  /* 0x00001800010d7983 */ /* 0x000ea20000100800 */
[----:B------:R-:W-:Y:S01]  /*12af0*/  SHF.R.S32.HI R35, RZ, 0x1f, R26 ;  /* 0x0000001fff237819 */ /* 0x000fe2000001141a */
[----:B------:R-:W-:Y:S01]  /*12b00*/  IMAD R10, R10, c[0x0][0x3a0], RZ ;  /* 0x0000e8000a0a7a24 */ /* 0x000fe200078e02ff */
[----:B-1----:R-:W-:Y:S01]  /*12b10*/  SHF.R.S32.HI R7, RZ, 0x1f, R0 ;  /* 0x0000001fff077819 */ /* 0x002fe20000011400 */
[----:B------:R-:W-:Y:S01]  /*12b20*/  IMAD.WIDE.U32 R4, R2, c[0x0][0x3a0], RZ ;  /* 0x0000e80002047a25 */ /* 0x000fe200078e00ff */
[----:B------:R-:W-:-:S03]  /*12b30*/  LEA.HI R35, R35, R26, RZ, 0x3 ;  /* 0x0000001a23237211 */ /* 0x000fc600078f18ff */
[----:B------:R-:W-:Y:S01]  /*12b40*/  IMAD R2, R2, c[0x0][0x3a4], R10 ;  /* 0x0000e90002027a24 */ /* 0x000fe200078e020a */
[----:B------:R-:W-:-:S04]  /*12b50*/  SHF.R.S32.HI R35, RZ, 0x3, R35 ;  /* 0x00000003ff237819 */ /* 0x000fc80000011423 */
[----:B------:R-:W-:Y:S02]  /*12b60*/  LEA R6, R25, R35, 0x5 ;  /* 0x0000002319067211 */ /* 0x000fe400078e28ff */
[----:B------:R-:W-:Y:S02]  /*12b70*/  IADD3 R3, R5, R2, RZ ;  /* 0x0000000205037210 */ /* 0x000fe40007ffe0ff */
[----:B------:R-:W-:Y:S02]  /*12b80*/  MOV R2, R4 ;  /* 0x0000000400027202 */ /* 0x000fe40000000f00 */
[----:B------:R-:W-:-:S03]  /*12b90*/  IADD3 R6, R114, R6, RZ ;  /* 0x0000000672067210 */ /* 0x000fc60007ffe0ff */
[----:B------:R-:W-:Y:S01]  /*12ba0*/  IMAD.WIDE.U32 R4, R23, c[0x0][0x3e8], R2 ;  /* 0x0000fa0017047a25 */ /* 0x000fe200078e0002 */
[----:B------:R-:W-:-:S03]  /*12bb0*/  MOV R2, R6 ;  /* 0x0000000600027202 */ /* 0x000fc60000000f00 */
[----:B------:R-:W-:Y:S02]  /*12bc0*/  IMAD R3, R7, c[0x0][0x3f0], RZ ;  /* 0x0000fc0007037a24 */ /* 0x000fe400078e02ff */
[----:B------:R-:W-:-:S04]  /*12bd0*/  @P3 IMAD.HI.U32 R7, R6, c[0x0][0x4ec], RZ ;  /* 0x00013b0006073a27 */ /* 0x000fc800078e00ff */
[----:B------:R-:W-:Y:S01]  /*12be0*/  IMAD R5, R23, c[0x0][0x3ec], R5 ;  /* 0x0000fb0017057a24 */ /* 0x000fe200078e0205 */
[----:B------:R-:W-:Y:S01]  /*12bf0*/  @P3 SHF.R.U32.HI R2, RZ, c[0x0][0x4f0], R7 ;  /* 0x00013c00ff023a19 */ /* 0x000fe20000011607 */
[C---:B------:R-:W-:Y:S02]  /*12c00*/  IMAD R8, R0.reuse, c[0x0][0x3f4], R3 ;  /* 0x0000fd0000087a24 */ /* 0x040fe400078e0203 */
[----:B------:R-:W-:Y:S01]  /*12c10*/  IMAD.WIDE.U32 R4, R0, c[0x0][0x3f0], R4 ;  /* 0x0000fc0000047a25 */ /* 0x000fe200078e0004 */
[----:B------:R-:W-:Y:S02]  /*12c20*/  SHF.R.S32.HI R3, RZ, 0x1f, R2 ;  /* 0x0000001fff037819 */ /* 0x000fe40000011402 */
[----:B------:R-:W-:Y:S02]  /*12c30*/  IADD3 R0, -R2, RZ, RZ ;  /* 0x000000ff02007210 */ /* 0x000fe40007ffe1ff */
[----:B------:R-:W-:Y:S01]  /*12c40*/  IADD3 R5, R5, R8, RZ ;  /* 0x0000000805057210 */ /* 0x000fe20007ffe0ff */
[----:B------:R-:W-:-:S02]  /*12c50*/  IMAD R3, R3, c[0x0][0x3e0], RZ ;  /* 0x0000f80003037a24 */ /* 0x000fc400078e02ff */
        /* <DEDUP_REMOVED lines=11> */
[----:B--2---:R-:W1:Y:S04]  /*12d10*/  LDS.128 R28, [R13+0x80] ;  /* 0x000080000d1c7984 */ /* 0x004e680000000c00 */
[----:B------:R-:W2:Y:S04]  /*12d20*/  LDS.128 R48, [R13+0x1080] ;  /* 0x001080000d307984 */ /* 0x000ea80000000c00 */
[----:B------:R-:W3:Y:S04]  /*12d30*/  LDS.128 R64, [R13+0x2080] ;  /* 0x002080000d407984 */ /* 0x000ee80000000c00 */
[----:B------:R-:W4:Y:S04]  /*12d40*/  LDS.128 R76, [R13+0x3080] ;  /* 0x003080000d4c7984 */ /* 0x000f280000000c00 */
[----:B------:R-:W1:Y:S04]  /*12d50*/  LDS.128 R24, [R13+0x4080] ;  /* 0x004080000d187984 */ /* 0x000e680000000c00 */
        /* <DEDUP_REMOVED lines=10> */
[----:B------:R5:W1:Y:S02]  /*12e00*/  LDS.128 R80, [R13+0xf080] ;  /* 0x00f080000d507984 */ /* 0x000a640000000c00 */
[----:B-----5:R-:W-:Y:S01]  /*12e10*/  IADD3 R13, R35, R114, RZ ;  /* 0x00000072230d7210 */ /* 0x020fe20007ffe0ff */
[----:B------:R-:W-:Y:S05]  /*12e20*/  BRA.DIV ~URZ, `(.L_x_467) ;  /* 0x000041c27f007947 */ /* 0x000fea000b800000 */
[----:B--234-:R2:W3:Y:S02]  /*12e30*/  SHFL.IDX PT, R10, R14, RZ, 0x181f ;  /* 0x00181fff0e0a7589 */ /* 0x01c4e400000e0000 */
.L_x_528:
[----:B------:R-:W-:Y:S05]  /*12e40*/  BRA.DIV ~URZ, `(.L_x_468) ;  /* 0x000042127f007947 */ /* 0x000fea000b800000 */
[----:B------:R4:W2:Y:S02]  /*12e50*/  SHFL.IDX PT, R0, R15, RZ, 0x181f ;  /* 0x00181fff0f007589 */ /* 0x0008a400000e0000 */
.L_x_529:
[----:B------:R-:W-:Y:S01]  /*12e60*/  ISETP.GE.AND P0, PT, R13, R12, PT ;  /* 0x0000000c0d00720c */ /* 0x000fe20003f06270 */
[----:B------:R-:W-:Y:S01]  /*12e70*/  BSSY B0, `(.L_x_469) ;  /* 0x0000016000007945 */ /* 0x000fe20003800000 */
[----:B------:R-:W-:-:S02]  /*12e80*/  SHF.R.S32.HI R86, RZ, 0x1f, R32 ;  /* 0x0000001fff567819 */ /* 0x000fc40000011420 */
[----:B------:R-:W-:Y:S02]  /*12e90*/  SHF.R.S32.HI R85, RZ, 0x1f, R11 ;  /* 0x0000001fff557819 */ /* 0x000fe4000001140b */
[----:B------:R-:W-:Y:S02]  /*12ea0*/  SHF.R.S32.HI R84, RZ, 0x1f, R34 ;  /* 0x0000001fff547819 */ /* 0x000fe40000011422 */
[----:B------:R-:W-:-:S05]  /*12eb0*/  SHF.R.S32.HI R35, RZ, 0x1f, R33 ;  /* 0x0000001fff237819 */ /* 0x000fca0000011421 */
        /* <DEDUP_REMOVED lines=11> */
[----:B-1----:R1:W-:Y:S01]  /*12f70*/  @!P3 ST.E.128 [R8.64], R28 ;  /* 0x0000001c0800b985 */ /* 0x0023e2000c101d06 */
[----:B------:R-:W-:-:S02]  /*12f80*/  @!P1 LEA.HI.X R5, R33, R10, R35, 0x1, P5 ;  /* 0x0000000a21059211 */ /* 0x000fc400028f0c23 */
[----:B------:R-:W-:Y:S01]  /*12f90*/  @!P0 LEA.HI.X R3, R32, R10, R86, 0x1, P4 ;  /* 0x0000000a20038211 */ /* 0x000fe200020f0c56 */
[----:B------:R1:W-:Y:S04]  /*12fa0*/  @!P2 ST.E.128 [R6.64], R24 ;  /* 0x000000180600a985 */ /* 0x0003e8000c101d06 */
[----:B------:R1:W-:Y:S04]  /*12fb0*/  @!P1 ST.E.128 [R4.64], R20 ;  /* 0x0000001404009985 */ /* 0x0003e8000c101d06 */
[----:B------:R1:W-:Y:S02]  /*12fc0*/  @!P0 ST.E.128 [R2.64], R16 ;  /* 0x0000001002008985 */ /* 0x0003e4000c101d06 */
.L_x_470:
[----:B------:R-:W-:Y:S05]  /*12fd0*/  BSYNC B0 ;  /* 0x0000000000007941 */ /* 0x000fea0003800000 */
.L_x_469:
[----:B------:R-:W-:Y:S05]  /*12fe0*/  BRA.DIV ~URZ, `(.L_x_471) ;  /* 0x000040d27f007947 */ /* 0x000fea000b800000 */
[----:B---3--:R3:W4:Y:S04]  /*12ff0*/  SHFL.IDX PT, R10, R14, 0x1, 0x181f ;  /* 0x00381f000e0a7f89 */ /* 0x00872800000e0000 */
[----:B--2---:R3:W2:Y:S02]  /*13000*/  SHFL.IDX PT, R0, R15, 0x1, 0x181f ;  /* 0x00381f000f007f89 */ /* 0x0046a400000e0000 */
.L_x_530:
[----:B-1----:R-:W-:Y:S01]  /*13010*/  IADD3 R2, R13, 0x20, RZ ;  /* 0x000000200d027810 */ /* 0x002fe20007ffe0ff */
        /* <DEDUP_REMOVED lines=16> */
[----:B------:R1:W-:Y:S04]  /*13120*/  @!P2 ST.E.128 [R6.64], R44 ;  /* 0x0000002c0600a985 */ /* 0x0003e8000c101d06 */
[----:B------:R1:W-:Y:S04]  /*13130*/  @!P1 ST.E.128 [R4.64], R40 ;  /* 0x0000002804009985 */ /* 0x0003e8000c101d06 */
[----:B------:R1:W-:Y:S02]  /*13140*/  @!P0 ST.E.128 [R2.64], R36 ;  /* 0x0000002402008985 */ /* 0x0003e4000c101d06 */
.L_x_473:
[----:B------:R-:W-:Y:S05]  /*13150*/  BSYNC B0 ;  /* 0x0000000000007941 */ /* 0x000fea0003800000 */
.L_x_472:
[----:B------:R-:W-:Y:S05]  /*13160*/  BRA.DIV ~URZ, `(.L_x_474) ;  /* 0x000040127f007947 */ /* 0x000fea000b800000 */
[----:B----4-:R4:W1:Y:S02]  /*13170*/  SHFL.IDX PT, R10, R14, 0x2, 0x181f ;  /* 0x00581f000e0a7f89 */ /* 0x01086400000e0000 */
.L_x_531:
[----:B------:R-:W-:Y:S05]  /*13180*/  BRA.DIV ~URZ, `(.L_x_475) ;  /* 0x000040627f007947 */ /* 0x000fea000b800000 */
[----:B--2---:R2:W3:Y:S02]  /*13190*/  SHFL.IDX PT, R0, R15, 0x2, 0x181f ;  /* 0x00581f000f007f89 */ /* 0x0044e400000e0000 */
.L_x_532:
        /* <DEDUP_REMOVED lines=8> */
[-C--:B---3--:R-:W-:Y:S02]  /*13220*/  @!P3 LEA R8, P4, R11, R0.reuse, 0x1 ;  /* 0x000000000b08b211 */ /* 0x088fe400078808ff */
[-C--:B------:R-:W-:Y:S02]  /*13230*/  @!P2 LEA R6, P6, R34, R0.reuse, 0x1 ;  /* 0x000000002206a211 */ /* 0x080fe400078c08ff */
[----:B------:R-:W-:Y:S02]  /*13240*/  @!P1 LEA R4, P5, R33, R0, 0x1 ;  /* 0x0000000021049211 */ /* 0x000fe400078a08ff */
[----:B------:R-:W-:Y:S02]  /*13250*/  @!P3 LEA.HI.X R9, R11, R10, R85, 0x1, P4 ;  /* 0x0000000a0b09b211 */ /* 0x000fe400020f0c55 */
        /* <DEDUP_REMOVED lines=8> */
.L_x_477:
[----:B------:R-:W-:Y:S05]  /*132e0*/  BSYNC B0 ;  /* 0x0000000000007941 */ /* 0x000fea0003800000 */
.L_x_476:
[----:B------:R-:W-:Y:S05]  /*132f0*/  BRA.DIV ~URZ, `(.L_x_478) ;  /* 0x00003f527f007947 */ /* 0x000fea000b800000 */
[----:B-1----:R1:W2:Y:S04]  /*13300*/  SHFL.IDX PT, R8, R14, 0x3, 0x181f ;  /* 0x00781f000e087f89 */ /* 0x0022a800000e0000 */
[----:B---3--:R1:W3:Y:S02]  /*13310*/  SHFL.IDX PT, R0, R15, 0x3, 0x181f ;  /* 0x00781f000f007f89 */ /* 0x0082e400000e0000 */
.L_x_533:
[----:B------:R-:W-:-:S04]  /*13320*/  IADD3 R2, R13, 0x60, RZ ;  /* 0x000000600d027810 */ /* 0x000fc80007ffe0ff */
[----:B------:R-:W-:-:S13]  /*13330*/  ISETP.GE.AND P0, PT, R2, R12, PT ;  /* 0x0000000c0200720c */ /* 0x000fda0003f06270 */
[----:B------:R-:W-:Y:S05]  /*13340*/  @P0 BRA `(.L_x_479) ;  /* 0x0000265000000947 */ /* 0x000fea0003800000 */
[----:B------:R-:W-:Y:S02]  /*13350*/  ISETP.GE.AND P2, PT, R11, c[0x0][0x3c8], PT ;  /* 0x0000f2000b007a0c */ /* 0x000fe40003f46270 */
[----:B------:R-:W-:Y:S02]  /*13360*/  ISETP.GE.AND P1, PT, R34, c[0x0][0x3c8], PT ;  /* 0x0000f20022007a0c */ /* 0x000fe40003f26270 */
[----:B------:R-:W-:-:S09]  /*13370*/  ISETP.GE.AND P0, PT, R33, c[0x0][0x3c8], PT ;  /* 0x0000f20021007a0c */ /* 0x000fd20003f06270 */
[-C--:B---3--:R-:W-:Y:S02]  /*13380*/  @!P2 LEA R6, P5, R11, R0.reuse, 0x1 ;  /* 0x000000000b06a211 */ /* 0x088fe400078a08ff */
[CC--:B------:R-:W-:Y:S02]  /*13390*/  @!P1 LEA R4, P4, R34.reuse, R0.reuse, 0x1 ;  /* 0x0000000022049211 */ /* 0x0c0fe400078808ff */
[----:B------:R-:W-:Y:S02]  /*133a0*/  @!P0 LEA R2, P3, R33, R0, 0x1 ;  /* 0x0000000021028211 */ /* 0x000fe400078608ff */
[-C--:B--2---:R-:W-:Y:S02]  /*133b0*/  @!P2 LEA.HI.X R7, R11, R8.reuse, R85, 0x1, P5 ;  /* 0x000000080b07a211 */ /* 0x084fe400028f0c55 */
[-C--:B------:R-:W-:Y:S02]  /*133c0*/  @!P1 LEA.HI.X R5, R34, R8.reuse, R84, 0x1, P4 ;  /* 0x0000000822059211 */ /* 0x080fe400020f0c54 */
[----:B------:R-:W-:Y:S01]  /*133d0*/  @!P0 LEA.HI.X R3, R33, R8, R35, 0x1, P3 ;  /* 0x0000000821038211 */ /* 0x000fe200018f0c23 */
[----:B------:R2:W-:Y:S04]  /*133e0*/  @!P2 ST.E.128 [R6.64], R76 ;  /* 0x0000004c0600a985 */ /* 0x0005e8000c101d06 */
[----:B------:R2:W-:Y:S04]  /*133f0*/  @!P1 ST.E.128 [R4.64], R72 ;  /* 0x0000004804009985 */ /* 0x0005e8000c101d06 */
[----:B------:R2:W-:Y:S01]  /*13400*/  @!P0 ST.E.128 [R2.64], R68 ;  /* 0x0000004402008985 */ /* 0x0005e2000c101d06 */
[----:B------:R-:W-:-:S13]  /*13410*/  ISETP.GE.AND P0, PT, R32, c[0x0][0x3c8], PT ;  /* 0x0000f20020007a0c */ /* 0x000fda0003f06270 */
[----:B------:R-:W-:Y:S05]  /*13420*/  @P0 BRA `(.L_x_479) ;  /* 0x0000257000000947 */ /* 0x000fea0003800000 */
[----:B--2---:R-:W-:-:S04]  /*13430*/  LEA R2, P0, R32, R0, 0x1 ;  /* 0x0000000020027211 */ /* 0x004fc800078008ff */
[----:B------:R-:W-:-:S05]  /*13440*/  LEA.HI.X R3, R32, R8, R86, 0x1, P0 ;  /* 0x0000000820037211 */ /* 0x000fca00000f0c56 */
[----:B------:R2:W-:Y:S01]  /*13450*/  ST.E.128 [R2.64], R80 ;  /* 0x0000005002007985 */ /* 0x0005e2000c101d06 */
[----:B------:R-:W-:Y:S05]  /*13460*/  BRA `(.L_x_479) ;  /* 0x0000253000007947 */ /* 0x000fea0003800000 */
.L_x_466:
[----:B-1----:R-:W2:Y:S04]  /*13470*/  LDL.LU R7, [R1+0x84] ;  /* 0x0000840001077983 */ /* 0x002ea80000300800 */
[----:B------:R-:W3:Y:S01]  /*13480*/  LDL.LU R6, [R1+0x78] ;  /* 0x0000780001067983 */ /* 0x000ee20000300800 */
[----:B------:R-:W-:Y:S02]  /*13490*/  IMAD R10, R10, c[0x0][0x408], RZ ;  /* 0x000102000a0a7a24 */ /* 0x000fe400078e02ff */
[----:B------:R-:W-:-:S04]  /*134a0*/  IMAD.WIDE.U32 R4, R2, c[0x0][0x408], RZ ;  /* 0x0001020002047a25 */ /* 0x000fc800078e00ff */
[----:B------:R-:W-:-:S05]  /*134b0*/  IMAD R2, R2, c[0x0][0x40c], R10 ;  /* 0x0001030002027a24 */ /* 0x000fca00078e020a */
[----:B------:R-:W-:Y:S02]  /*134c0*/  IADD3 R3, R5, R2, RZ ;  /* 0x0000000205037210 */ /* 0x000fe40007ffe0ff */
[----:B------:R-:W-:Y:S02]  /*134d0*/  MOV R2, R4 ;  /* 0x0000000400027202 */ /* 0x000fe40000000f00 */
[----:B------:R-:W-:-:S05]  /*134e0*/  SHF.R.S32.HI R5, RZ, 0x1f, R0 ;  /* 0x0000001fff057819 */ /* 0x000fca0000011400 */
[----:B------:R-:W-:Y:S02]  /*134f0*/  IMAD R4, R5, c[0x0][0x440], RZ ;  /* 0x0001100005047a24 */ /* 0x000fe400078e02ff */
[----:B------:R-:W-:-:S04]  /*13500*/  @P3 IMAD.HI.U32 R5, R9, c[0x0][0x4ec], RZ ;  /* 0x00013b0009053a27 */ /* 0x000fc800078e00ff */
[----:B------:R-:W-:Y:S02]  /*13510*/  IMAD R4, R0, c[0x0][0x444], R4 ;  /* 0x0001110000047a24 */ /* 0x000fe400078e0204 */
[----:B--2---:R-:W-:-:S04]  /*13520*/  IMAD.WIDE.U32 R2, R7, c[0x0][0x438], R2 ;  /* 0x00010e0007027a25 */ /* 0x004fc800078e0002 */
[----:B------:R-:W-:-:S04]  /*13530*/  IMAD R3, R7, c[0x0][0x43c], R3 ;  /* 0x00010f0007037a24 */ /* 0x000fc800078e0203 */
[----:B------:R-:W-:Y:S01]  /*13540*/  IMAD.WIDE.U32 R2, R0, c[0x0][0x440], R2 ;  /* 0x0001100000027a25 */ /* 0x000fe200078e0002 */
[----:B------:R-:W-:Y:S02]  /*13550*/  MOV R0, R9 ;  /* 0x0000000900007202 */ /* 0x000fe40000000f00 */
[----:B------:R-:W-:Y:S02]  /*13560*/  @P3 SHF.R.U32.HI R0, RZ, c[0x0][0x4f0], R5 ;  /* 0x00013c00ff003a19 */ /* 0x000fe40000011605 */
        /* <DEDUP_REMOVED lines=19> */
.L_x_534:
[----:B------:R-:W-:Y:S05]  /*136a0*/  BRA.DIV ~URZ, `(.L_x_481) ;  /* 0x00003cd27f007947 */ /* 0x000fea000b800000 */
[----:B------:R3:W4:Y:S02]  /*136b0*/  SHFL.IDX PT, R0, R14, RZ, 0x1c1f ;  /* 0x001c1fff0e007589 */ /* 0x00072400000e0000 */
.L_x_535:
        /* <DEDUP_REMOVED lines=69> */
[----:B------:R-:W-:-:S05]  /*13b10*/  ISETP.GE.AND P6, PT, R41, c[0x0][0x3c8], PT ;  /* 0x0000f20029007a0c */ /* 0x000fca0003fc6270 */
[----:B----4-:R-:W-:Y:S02]  /*13b20*/  @!P1 IMAD.MOV.U32 R6, RZ, RZ, R0 ;  /* 0x000000ffff069224 */ /* 0x010fe400078e0000 */
[----:B--2---:R-:W-:Y:S01]  /*13b30*/  @!P1 IMAD.MOV.U32 R7, RZ, RZ, R4 ;  /* 0x000000ffff079224 */ /* 0x004fe200078e0004 */
[----:B------:R-:W-:-:S03]  /*13b40*/  @!P0 LEA R2, P2, R13, R0, 0x2 ;  /* 0x000000000d028211 */ /* 0x000fc600078410ff */
[----:B------:R-:W-:Y:S01]  /*13b50*/  @!P1 IMAD.WIDE R6, R5, 0x4, R6 ;  /* 0x0000000405069825 */ /* 0x000fe200078e0206 */
[----:B------:R-:W-:Y:S02]  /*13b60*/  @!P0 LEA.HI.X R3, R13, R4, R15, 0x2, P2 ;  /* 0x000000040d038211 */ /* 0x000fe400010f140f */
[----:B------:R-:W-:Y:S02]  /*13b70*/  ISETP.GE.AND P2, PT, R18, c[0x0][0x3c8], PT ;  /* 0x0000f20012007a0c */ /* 0x000fe40003f46270 */
[----:B------:R2:W-:Y:S01]  /*13b80*/  @!P1 ST.E.64 [R6.64], R184 ;  /* 0x000000b806009985 */ /* 0x0005e2000c101b06 */
[----:B------:R-:W-:-:S03]  /*13b90*/  ISETP.GE.AND P1, PT, R19, c[0x0][0x3c8], PT ;  /* 0x0000f20013007a0c */ /* 0x000fc60003f26270 */
[----:B------:R4:W-:Y:S01]  /*13ba0*/  @!P0 ST.E.64 [R2.64], R152 ;  /* 0x0000009802008985 */ /* 0x0009e2000c101b06 */
[CC--:B--2---:R-:W-:Y:S02]  /*13bb0*/  @!P3 LEA R6, P5, R17.reuse, R0.reuse, 0x2 ;  /* 0x000000001106b211 */ /* 0x0c4fe400078a10ff */
[C---:B----4-:R-:W-:Y:S02]  /*13bc0*/  @!P4 LEA R2, P0, R16.reuse, R0, 0x2 ;  /* 0x000000001002c211 */ /* 0x050fe400078010ff */
[-C--:B------:R-:W-:Y:S02]  /*13bd0*/  @!P3 LEA.HI.X R7, R17, R4.reuse, R47, 0x2, P5 ;  /* 0x000000041107b211 */ /* 0x080fe400028f142f */
[----:B------:R-:W-:-:S03]  /*13be0*/  @!P4 LEA.HI.X R3, R16, R4, R46, 0x2, P0 ;  /* 0x000000041003c211 */ /* 0x000fc600000f142e */
[----:B------:R2:W-:Y:S01]  /*13bf0*/  @!P3 ST.E.64 [R6.64], R148 ;  /* 0x000000940600b985 */ /* 0x0005e2000c101b06 */
[----:B------:R-:W-:-:S03]  /*13c00*/  ISETP.GE.AND P3, PT, R20, c[0x0][0x3c8], PT ;  /* 0x0000f20014007a0c */ /* 0x000fc60003f66270 */
[----:B------:R4:W-:Y:S01]  /*13c10*/  @!P4 ST.E.64 [R2.64], R144 ;  /* 0x000000900200c985 */ /* 0x0009e2000c101b06 */
[----:B------:R-:W-:Y:S02]  /*13c20*/  ISETP.GE.AND P4, PT, R21, c[0x0][0x3c8], PT ;  /* 0x0000f20015007a0c */ /* 0x000fe40003f86270 */
        /* <DEDUP_REMOVED lines=75> */
[----:B------:R-:W-:Y:S02]  /*140e0*/  @!P4 LEA.HI.X R3, R37, R4, R67, 0x2, P0 ;  /* 0x000000042503c211 */ /* 0x000fe400000f1443 */
[----:B------:R-:W-:Y:S01]  /*140f0*/  @!P2 LEA R8, P0, R38, R0, 0x2 ;  /* 0x000000002608a211 */ /* 0x000fe200078010ff */
[----:B------:R2:W-:Y:S01]  /*14100*/  @!P3 ST.E.64 [R6.64], R92 ;  /* 0x0000005c0600b985 */ /* 0x0005e2000c101b06 */
[----:B------:R-:W-:-:S02]  /*14110*/  ISETP.GE.AND P5, PT, R40, c[0x0][0x3c8], PT ;  /* 0x0000f20028007a0c */ /* 0x000fc40003fa6270 */
[----:B------:R-:W-:Y:S01]  /*14120*/  @!P2 LEA.HI.X R9, R38, R4, R68, 0x2, P0 ;  /* 0x000000042609a211 */ /* 0x000fe200000f1444 */
[----:B------:R4:W-:Y:S01]  /*14130*/  @!P4 ST.E.64 [R2.64], R96 ;  /* 0x000000600200c985 */ /* 0x0009e2000c101b06 */
[----:B------:R-:W-:-:S03]  /*14140*/  ISETP.GE.AND P4, PT, R42, c[0x0][0x3c8], PT ;  /* 0x0000f2002a007a0c */ /* 0x000fc60003f86270 */
[----:B------:R-:W-:Y:S01]  /*14150*/  @!P2 ST.E.64 [R8.64], R186 ;  /* 0x000000ba0800a985 */ /* 0x000fe2000c101b06 */
[----:B------:R-:W-:Y:S02]  /*14160*/  ISETP.GE.AND P2, PT, R43, c[0x0][0x3c8], PT ;  /* 0x0000f2002b007a0c */ /* 0x000fe40003f46270 */
[-C--:B--2---:R-:W-:Y:S02]  /*14170*/  @!P6 LEA R6, P0, R41, R0.reuse, 0x2 ;  /* 0x000000002906e211 */ /* 0x084fe400078010ff */
[----:B----4-:R-:W-:Y:S02]  /*14180*/  @!P1 LEA R2, P3, R39, R0, 0x2 ;  /* 0x0000000027029211 */ /* 0x010fe400078610ff */
[-C--:B------:R-:W-:Y:S02]  /*14190*/  @!P6 LEA.HI.X R7, R41, R4.reuse, R71, 0x2, P0 ;  /* 0x000000042907e211 */ /* 0x080fe400000f1447 */
[----:B------:R-:W-:Y:S02]  /*141a0*/  @!P1 LEA.HI.X R3, R39, R4, R69, 0x2, P3 ;  /* 0x0000000427039211 */ /* 0x000fe400018f1445 */
[----:B------:R-:W-:-:S03]  /*141b0*/  ISETP.GE.AND P0, PT, R45, c[0x0][0x3c8], PT ;  /* 0x0000f2002d007a0c */ /* 0x000fc60003f06270 */
        /* <DEDUP_REMOVED lines=18> */
.L_x_483:
[----:B------:R-:W-:Y:S05]  /*142e0*/  BSYNC B0 ;  /* 0x0000000000007941 */ /* 0x000fea0003800000 */
.L_x_482:
[----:B------:R-:W-:Y:S05]  /*142f0*/  BRA.DIV ~URZ, `(.L_x_484) ;  /* 0x000030e27f007947 */ /* 0x000fea000b800000 */
[----:B--2---:R2:W1:Y:S04]  /*14300*/  SHFL.IDX PT, R4, R12, 0x1, 0x1c1f ;  /* 0x003c1f000c047f89 */ /* 0x00446800000e0000 */
[----:B----4-:R2:W4:Y:S02]  /*14310*/  SHFL.IDX PT, R0, R14, 0x1, 0x1c1f ;  /* 0x003c1f000e007f89 */ /* 0x01052400000e0000 */
.L_x_536:
        /* <DEDUP_REMOVED lines=136> */
.L_x_464:
[----:B------:R-:W3:Y:S04]  /*14ba0*/  LDL.LU R0, [R1+0x74] ;  /* 0x0000740001007983 */ /* 0x000ee80000300800 */
[----:B------:R-:W4:Y:S01]  /*14bb0*/  LDL R7, [R1+0x7c] ;  /* 0x00007c0001077983 */ /* 0x000f220000100800 */
[----:B------:R-:W-:Y:S01]  /*14bc0*/  ISETP.NE.U32.AND P0, PT, RZ, c[0x0][0x508], PT ;  /* 0x00014200ff007a0c */ /* 0x000fe20003f05070 */
[----:B------:R-:W-:Y:S01]  /*14bd0*/  IMAD.MOV.U32 R4, RZ, RZ, 0x4 ;  /* 0x00000004ff047424 */ /* 0x000fe200078e00ff */
[----:B------:R-:W-:Y:S01]  /*14be0*/  ISETP.NE.U32.AND P2, PT, RZ, c[0x0][0x500], PT ;  /* 0x00014000ff007a0c */ /* 0x000fe20003f45070 */
[----:B------:R-:W-:Y:S01]  /*14bf0*/  IMAD.MOV.U32 R20, RZ, RZ, c[0x0][0x388] ;  /* 0x0000e200ff147624 */ /* 0x000fe200078e00ff */
[----:B------:R-:W-:Y:S01]  /*14c00*/  ISETP.NE.AND.EX P0, PT, RZ, c[0x0][0x50c], PT, P0 ;  /* 0x00014300ff007a0c */ /* 0x000fe20003f05300 */
[----:B--2---:R-:W-:Y:S01]  /*14c10*/  IMAD.MOV.U32 R6, RZ, RZ, RZ ;  /* 0x000000ffff067224 */ /* 0x004fe200078e00ff */
[----:B------:R-:W-:Y:S01]  /*14c20*/  ISETP.NE.AND.EX P2, PT, RZ, c[0x0][0x504], PT, P2 ;  /* 0x00014100ff007a0c */ /* 0x000fe20003f45320 */
[----:B----4-:R-:W-:-:S10]  /*14c30*/  IMAD.WIDE R2, R7, R4, c[0x0][0x500] ;  /* 0x0001400007027625 */ /* 0x010fd400078e0204 */
[----:B------:R-:W-:Y:S02]  /*14c40*/  @P0 IMAD.WIDE R4, R7, R4, c[0x0][0x508] ;  /* 0x0001420007040625 */ /* 0x000fe400078e0204 */
[----:B------:R2:W5:Y:S04]  /*14c50*/  @P2 LDG.E R6, [R2.64] ;  /* 0x0000000602062981 */ /* 0x000568000c1e1900 */
[----:B------:R2:W5:Y:S01]  /*14c60*/  @P0 LDG.E R20, [R4.64] ;  /* 0x0000000604140981 */ /* 0x000562000c1e1900 */
[----:B---3--:R-:W-:-:S04]  /*14c70*/  ISETP.NE.AND P1, PT, R0, RZ, PT ;  /* 0x000000ff0000720c */ /* 0x008fc80003f25270 */
[----:B------:R-:W-:Y:S01]  /*14c80*/  SEL R19, R0, c[0x0][0x3d4], P1 ;  /* 0x0000f50000137a07 */ /* 0x000fe20000800000 */
[----:B------:R-:W-:Y:S05]  /*14c90*/  @P0 BRA `(.L_x_485) ;  /* 0x0000004000000947 */ /* 0x000fea0003800000 */
[----:B------:R-:W-:Y:S05]  /*14ca0*/  @!P2 BRA `(.L_x_485) ;  /* 0x000000300000a947 */ /* 0x000fea0003800000 */
[----:B------:R3:W4:Y:S04]  /*14cb0*/  LDG.E R0, [R2.64] ;  /* 0x0000000602007981 */ /* 0x000728000c1e1900 */
[----:B--23--:R-:W4:Y:S02]  /*14cc0*/  LDG.E R2, [R2.64+0x4] ;  /* 0x0000040602027981 */ /* 0x00cf24000c1e1900 */
[----:B----45:R-:W-:Y:S02]  /*14cd0*/  IADD3 R20, -R0, R2, RZ ;  /* 0x0000000200147210 */ /* 0x030fe40007ffe1ff */
.L_x_485:
[----:B--2---:R-:W2:Y:S01]  /*14ce0*/  S2R R3, SR_TID.X ;  /* 0x0000000000037919 */ /* 0x004ea20000002100 */
[----:B------:R-:W-:Y:S01]  /*14cf0*/  SHF.R.S32.HI R0, RZ, 0x1f, R7 ;  /* 0x0000001fff007819 */ /* 0x000fe20000011407 */
[----:B------:R-:W-:Y:S01]  /*14d00*/  BSSY B0, `(.L_x_486) ;  /* 0x0000038000007945 */ /* 0x000fe20003800000 */
[----:B-----5:R-:W-:-:S02]  /*14d10*/  SHF.R.S32.HI R18, RZ, 0x1f, R6 ;  /* 0x0000001fff127819 */ /* 0x020fc40000011406 */
[----:B------:R-:W-:Y:S02]  /*14d20*/  SEL R16, R7, RZ, !P2 ;  /* 0x000000ff07107207 */ /* 0x000fe40005000000 */
[----:B------:R-:W-:Y:S02]  /*14d30*/  SEL R21, R0, RZ, !P2 ;  /* 0x000000ff00157207 */ /* 0x000fe40005000000 */
[----:B--2---:R-:W-:-:S13]  /*14d40*/  ISETP.GT.AND P0, PT, R3, 0x7f, PT ;  /* 0x0000007f0300780c */ /* 0x004fda0003f04270 */
[----:B------:R-:W-:Y:S05]  /*14d50*/  @P0 BRA `(.L_x_487) ;  /* 0x0000032000000947 */ /* 0x000fea0003800000 */
[----:B------:R-:W2:Y:S01]  /*14d60*/  LDL R2, [R1+0x68] ;  /* 0x0000680001027983 */ /* 0x000ea20000100800 */
[----:B------:R-:W-:Y:S01]  /*14d70*/  IMAD R0, R20, c[0x0][0x4e8], RZ ;  /* 0x00013a0014007a24 */ /* 0x000fe200078e02ff */
[----:B--2---:R-:W-:-:S04]  /*14d80*/  IADD3 R10, R2, R3, RZ ;  /* 0x00000003020a7210 */ /* 0x004fc80007ffe0ff */
[----:B------:R-:W-:-:S13]  /*14d90*/  ISETP.GE.AND P0, PT, R10, R0, PT ;  /* 0x000000000a00720c */ /* 0x000fda0003f06270 */
[----:B------:R-:W-:Y:S05]  /*14da0*/  @P0 BRA `(.L_x_487) ;  /* 0x000002d000000947 */ /* 0x000fea0003800000 */
[----:B------:R-:W2:Y:S04]  /*14db0*/  LDL R2, [R1+0x84] ;  /* 0x0000840001027983 */ /* 0x000ea80000100800 */
[----:B------:R-:W3:Y:S01]  /*14dc0*/  LDL.LU R22, [R1+0x78] ;  /* 0x0000780001167983 */ /* 0x000ee20000300800 */
[----:B------:R-:W-:Y:S01]  /*14dd0*/  IMAD.MOV.U32 R0, RZ, RZ, 0x368 ;  /* 0x00000368ff007424 */ /* 0x000fe200078e00ff */
[----:B------:R-:W-:-:S04]  /*14de0*/  ISETP.GT.AND P2, PT, R19, 0x1, PT ;  /* 0x000000011300780c */ /* 0x000fc80003f44270 */
[----:B------:R-:W-:-:S04]  /*14df0*/  SEL R0, R0, 0x328, P2 ;  /* 0x0000032800007807 */ /* 0x000fc80001000000 */
[----:B------:R4:W5:Y:S08]  /*14e00*/  LDC.64 R8, c[0x0][R0+0x170] ;  /* 0x00005c0000087b82 */ /* 0x0009700000000a00 */
[----:B------:R4:W2:Y:S08]  /*14e10*/  LDC.64 R4, c[0x0][R0+0x168] ;  /* 0x00005a0000047b82 */ /* 0x0008b00000000a00 */
[----:B------:R4:W1:Y:S08]  /*14e20*/  LDC.64 R14, c[0x0][R0+0x178] ;  /* 0x00005e00000e7b82 */ /* 0x0008700000000a00 */
[----:B------:R4:W1:Y:S02]  /*14e30*/  LDC.64 R12, c[0x0][R0+0x160] ;  /* 0x00005800000c7b82 */ /* 0x0008640000000a00 */
[----:B----4-:R-:W-:-:S02]  /*14e40*/  IMAD.MOV.U32 R0, RZ, RZ, c[0x0][0x4e8] ;  /* 0x00013a00ff007624 */ /* 0x010fc400078e00ff */
[----:B-----5:R-:W-:-:S03]  /*14e50*/  IMAD R7, R9, R16, RZ ;  /* 0x0000001009077224 */ /* 0x020fc600078e02ff */
[----:B------:R-:W-:Y:S02]  /*14e60*/  ISETP.NE.AND P0, PT, R0, 0x1, PT ;  /* 0x000000010000780c */ /* 0x000fe40003f05270 */
[----:B------:R-:W-:-:S11]  /*14e70*/  MOV R0, R10 ;  /* 0x0000000a00007202 */ /* 0x000fd60000000f00 */
[----:B------:R-:W-:-:S05]  /*14e80*/  @P0 IMAD.HI.U32 R17, R10, c[0x0][0x4ec], RZ ;  /* 0x00013b000a110a27 */ /* 0x000fca00078e00ff */
[----:B------:R-:W-:Y:S01]  /*14e90*/  @P0 SHF.R.U32.HI R0, RZ, c[0x0][0x4f0], R17 ;  /* 0x00013c00ff000a19 */ /* 0x000fe20000011611 */
[-C--:B--2---:R-:W-:Y:S02]  /*14ea0*/  IMAD R9, R5, R2.reuse, RZ ;  /* 0x0000000205097224 */ /* 0x084fe400078e02ff */
[----:B------:R-:W-:-:S04]  /*14eb0*/  IMAD.WIDE.U32 R4, R4, R2, RZ ;  /* 0x0000000204047225 */ /* 0x000fc800078e00ff */
[----:B------:R-:W-:-:S04]  /*14ec0*/  IMAD.WIDE.U32 R2, R8, R16, RZ ;  /* 0x0000001008027225 */ /* 0x000fc800078e00ff */
[----:B------:R-:W-:Y:S01]  /*14ed0*/  IMAD R8, R8, R21, R7 ;  /* 0x0000001508087224 */ /* 0x000fe200078e0207 */
[----:B---3--:R-:W-:Y:S01]  /*14ee0*/  SEL R7, R22, RZ, P2 ;  /* 0x000000ff16077207 */ /* 0x008fe20001000000 */
[----:B------:R-:W-:Y:S01]  /*14ef0*/  IMAD.IADD R9, R5, 0x1, R9 ;  /* 0x0000000105097824 */ /* 0x000fe200078e0209 */
[----:B------:R-:W-:Y:S01]  /*14f00*/  IADD3 R17, P1, P0, R2, R4, R6 ;  /* 0x0000000402117210 */ /* 0x000fe2000783e006 */
[----:B------:R-:W-:Y:S01]  /*14f10*/  IMAD.MOV R2, RZ, RZ, -R0 ;  /* 0x000000ffff027224 */ /* 0x000fe200078e0a00 */
[----:B------:R-:W-:Y:S01]  /*14f20*/  IADD3 R3, R3, R8, RZ ;  /* 0x0000000803037210 */ /* 0x000fe20007ffe0ff */
[-C--:B-1----:R-:W-:Y:S02]  /*14f30*/  IMAD R8, R15, R7.reuse, RZ ;  /* 0x000000070f087224 */ /* 0x082fe400078e02ff */
[----:B------:R-:W-:Y:S01]  /*14f40*/  IMAD.WIDE.U32 R4, R14, R7, RZ ;  /* 0x000000070e047225 */ /* 0x000fe200078e00ff */
[----:B------:R-:W-:Y:S02]  /*14f50*/  IADD3.X R9, R3, R9, R18, P1, P0 ;  /* 0x0000000903097210 */ /* 0x000fe40000fe0412 */
[----:B------:R-:W-:Y:S01]  /*14f60*/  SHF.R.S32.HI R3, RZ, 0x1f, R0 ;  /* 0x0000001fff037819 */ /* 0x000fe20000011400 */
[----:B------:R-:W-:Y:S01]  /*14f70*/  IMAD R2, R2, c[0x0][0x4e8], R10 ;  /* 0x00013a0002027a24 */ /* 0x000fe200078e020a */
[----:B------:R-:W-:Y:S01]  /*14f80*/  IADD3 R5, R5, R8, RZ ;  /* 0x0000000805057210 */ /* 0x000fe20007ffe0ff */
[----:B------:R-:W-:Y:S01]  /*14f90*/  IMAD.MOV.U32 R8, RZ, RZ, c[0x0][0x4a8] ;  /* 0x00012a00ff087624 */ /* 0x000fe200078e00ff */
[----:B------:R-:W-:Y:S01]  /*14fa0*/  IADD3 R4, P1, P0, R0, R17, R4 ;  /* 0x0000001100047210 */ /* 0x000fe2000783e004 */
[----:B------:R-:W-:Y:S01]  /*14fb0*/  IMAD R0, R13, R2, RZ ;  /* 0x000000020d007224 */ /* 0x000fe200078e02ff */
[----:B------:R-:W-:-:S02]  /*14fc0*/  SHF.R.S32.HI R7, RZ, 0x1f, R2 ;  /* 0x0000001fff077819 */ /* 0x000fc40000011402 */
        /* <DEDUP_REMOVED lines=11> */
.L_x_487:
[----:B------:R-:W-:Y:S05]  /*15080*/  BSYNC B0 ;  /* 0x0000000000007941 */ /* 0x000fea0003800000 */
.L_x_486:
        /* <DEDUP_REMOVED lines=19> */
[----:B------:R-:W-:Y:S01]  /*151c0*/  IADD3 R14, R8, R9, RZ ;  /* 0x00000009080e7210 */ /* 0x000fe20007ffe0ff */
[----:B------:R-:W-:Y:S02]  /*151d0*/  IMAD R6, R6, c[0x0][0x3a4], R0 ;  /* 0x0000e90006067a24 */ /* 0x000fe400078e0200 */
[----:B------:R-:W-:-:S03]  /*151e0*/  IMAD.IADD R4, R9, 0x1, R4 ;  /* 0x0000000109047824 */ /* 0x000fc600078e0204 */
        /* <DEDUP_REMOVED lines=25> */
.L_x_537:
[----:B------:R-:W-:Y:S05]  /*15380*/  BRA.DIV ~URZ, `(.L_x_489) ;  /* 0x000021827f007947 */ /* 0x000fea000b800000 */
[----:B------:R3:W4:Y:S02]  /*15390*/  SHFL.IDX PT, R0, R15, RZ, 0x181f ;  /* 0x00181fff0f007589 */ /* 0x00072400000e0000 */
.L_x_538:
[----:B------:R-:W-:Y:S01]  /*153a0*/  IMAD R13, R20, c[0x0][0x4e8], RZ ;  /* 0x00013a00140d7a24 */ /* 0x000fe200078e02ff */
[----:B------:R-:W-:Y:S01]  /*153b0*/  BSSY B0, `(.L_x_490) ;  /* 0x0000017000007945 */ /* 0x000fe20003800000 */
[----:B------:R-:W-:Y:S02]  /*153c0*/  SHF.R.S32.HI R19, RZ, 0x1f, R32 ;  /* 0x0000001fff137819 */ /* 0x000fe40000011420 */
[----:B------:R-:W-:Y:S02]  /*153d0*/  SHF.R.S32.HI R16, RZ, 0x1f, R11 ;  /* 0x0000001fff107819 */ /* 0x000fe4000001140b */
[----:B------:R-:W-:Y:S02]  /*153e0*/  ISETP.GE.AND P0, PT, R14, R13, PT ;  /* 0x0000000d0e00720c */ /* 0x000fe40003f06270 */
[----:B------:R-:W-:Y:S02]  /*153f0*/  SHF.R.S32.HI R18, RZ, 0x1f, R34 ;  /* 0x0000001fff127819 */ /* 0x000fe40000011422 */
[----:B------:R-:W-:-:S09]  /*15400*/  SHF.R.S32.HI R17, RZ, 0x1f, R33 ;  /* 0x0000001fff117819 */ /* 0x000fd20000011421 */
        /* <DEDUP_REMOVED lines=17> */
.L_x_491:
[----:B------:R-:W-:Y:S05]  /*15520*/  BSYNC B0 ;  /* 0x0000000000007941 */ /* 0x000fea0003800000 */
.L_x_490:
[----:B------:R-:W-:Y:S05]  /*15530*/  BRA.DIV ~URZ, `(.L_x_492) ;  /* 0x000020327f007947 */ /* 0x000fea000b800000 */
[----:B--2---:R2:W1:Y:S04]  /*15540*/  SHFL.IDX PT, R10, R12, 0x1, 0x181f ;  /* 0x00381f000c0a7f89 */ /* 0x00446800000e0000 */
[----:B----4-:R2:W4:Y:S02]  /*15550*/  SHFL.IDX PT, R0, R15, 0x1, 0x181f ;  /* 0x00381f000f007f89 */ /* 0x01052400000e0000 */
.L_x_539:
        /* <DEDUP_REMOVED lines=20> */
.L_x_494:
[----:B------:R-:W-:Y:S05]  /*156a0*/  BSYNC B0 ;  /* 0x0000000000007941 */ /* 0x000fea0003800000 */
.L_x_493:
[----:B------:R-:W-:Y:S05]  /*156b0*/  BRA.DIV ~URZ, `(.L_x_495) ;  /* 0x00001f727f007947 */ /* 0x000fea000b800000 */
[----:B-1----:R1:W2:Y:S02]  /*156c0*/  SHFL.IDX PT, R10, R12, 0x2, 0x181f ;  /* 0x00581f000c0a7f89 */ /* 0x0022a400000e0000 */
.L_x_540:
[----:B------:R-:W-:Y:S05]  /*156d0*/  BRA.DIV ~URZ, `(.L_x_496) ;  /* 0x00001fc27f007947 */ /* 0x000fea000b800000 */
[----:B----4-:R4:W1:Y:S02]  /*156e0*/  SHFL.IDX PT, R0, R15, 0x2, 0x181f ;  /* 0x00581f000f007f89 */ /* 0x01086400000e0000 */
.L_x_541:
        /* <DEDUP_REMOVED lines=20> */
.L_x_498:
[----:B------:R-:W-:Y:S05]  /*15830*/  BSYNC B0 ;  /* 0x0000000000007941 */ /* 0x000fea0003800000 */
.L_x_497:
[----:B------:R-:W-:Y:S05]  /*15840*/  BRA.DIV ~URZ, `(.L_x_499) ;  /* 0x00001eb27f007947 */ /* 0x000fea000b800000 */
[----:B--2---:R2:W3:Y:S04]  /*15850*/  SHFL.IDX PT, R10, R12, 0x3, 0x181f ;  /* 0x00781f000c0a7f89 */ /* 0x0044e800000e0000 */
[----:B-1----:R2:W1:Y:S02]  /*15860*/  SHFL.IDX PT, R0, R15, 0x3, 0x181f ;  /* 0x00781f000f007f89 */ /* 0x00246400000e0000 */
.L_x_542:
[----:B------:R-:W-:-:S04]  /*15870*/  IADD3 R2, R14, 0x60, RZ ;  /* 0x000000600e027810 */ /* 0x000fc80007ffe0ff */
[----:B------:R-:W-:-:S13]  /*15880*/  ISETP.GE.AND P0, PT, R2, R13, PT ;  /* 0x0000000d0200720c */ /* 0x000fda0003f06270 */
[----:B------:R-:W-:Y:S05]  /*15890*/  @P0 BRA `(.L_x_479) ;  /* 0x0000010000000947 */ /* 0x000fea0003800000 */
[----:B------:R-:W-:Y:S02]  /*158a0*/  ISETP.GE.AND P3, PT, R11, c[0x0][0x3c8], PT ;  /* 0x0000f2000b007a0c */ /* 0x000fe40003f66270 */
[----:B------:R-:W-:Y:S02]  /*158b0*/  ISETP.GE.AND P2, PT, R34, c[0x0][0x3c8], PT ;  /* 0x0000f20022007a0c */ /* 0x000fe40003f46270 */
[----:B------:R-:W-:Y:S02]  /*158c0*/  ISETP.GE.AND P1, PT, R33, c[0x0][0x3c8], PT ;  /* 0x0000f20021007a0c */ /* 0x000fe40003f26270 */
[----:B------:R-:W-:-:S07]  /*158d0*/  ISETP.GE.AND P0, PT, R32, c[0x0][0x3c8], PT ;  /* 0x0000f20020007a0c */ /* 0x000fce0003f06270 */
[CC--:B-1----:R-:W-:Y:S02]  /*158e0*/  @!P3 LEA R8, P4, R11.reuse, R0.reuse, 0x1 ;  /* 0x000000000b08b211 */ /* 0x0c2fe400078808ff */
[----:B------:R-:W-:Y:S02]  /*158f0*/  @!P2 LEA R6, P6, R34, R0, 0x1 ;  /* 0x000000002206a211 */ /* 0x000fe400078c08ff */
[----:B---3--:R-:W-:Y:S02]  /*15900*/  @!P3 LEA.HI.X R9, R11, R10, R16, 0x1, P4 ;  /* 0x0000000a0b09b211 */ /* 0x008fe400020f0c10 */
[-C--:B------:R-:W-:Y:S02]  /*15910*/  @!P1 LEA R4, P5, R33, R0.reuse, 0x1 ;  /* 0x0000000021049211 */ /* 0x080fe400078a08ff */
[----:B------:R-:W-:Y:S01]  /*15920*/  @!P0 LEA R2, P4, R32, R0, 0x1 ;  /* 0x0000000020028211 */ /* 0x000fe200078808ff */
[----:B------:R1:W-:Y:S01]  /*15930*/  @!P3 ST.E.128 [R8.64], RZ ;  /* 0x000000ff0800b985 */ /* 0x0003e2000c101d06 */
[----:B------:R-:W-:-:S02]  /*15940*/  @!P2 LEA.HI.X R7, R34, R10, R18, 0x1, P6 ;  /* 0x0000000a2207a211 */ /* 0x000fc400030f0c12 */
[-C--:B------:R-:W-:Y:S02]  /*15950*/  @!P1 LEA.HI.X R5, R33, R10.reuse, R17, 0x1, P5 ;  /* 0x0000000a21059211 */ /* 0x080fe400028f0c11 */
[----:B------:R-:W-:Y:S01]  /*15960*/  @!P0 LEA.HI.X R3, R32, R10, R19, 0x1, P4 ;  /* 0x0000000a20038211 */ /* 0x000fe200020f0c13 */
[----:B------:R1:W-:Y:S04]  /*15970*/  @!P2 ST.E.128 [R6.64], RZ ;  /* 0x000000ff0600a985 */ /* 0x0003e8000c101d06 */
[----:B------:R1:W-:Y:S04]  /*15980*/  @!P1 ST.E.128 [R4.64], RZ ;  /* 0x000000ff04009985 */ /* 0x0003e8000c101d06 */
[----:B------:R1:W-:Y:S02]  /*15990*/  @!P0 ST.E.128 [R2.64], RZ ;  /* 0x000000ff02008985 */ /* 0x0003e4000c101d06 */
.L_x_479:
[----:B------:R-:W-:Y:S05]  /*159a0*/  BSYNC B1 ;  /* 0x0000000000017941 */ /* 0x000fea0003800000 */
.L_x_463:
[----:B-1-34-:R-:W3:Y:S02]  /*159b0*/  LDL R0, [R1+0xa8] ;  /* 0x0000a80001007983 */ /* 0x01aee40000100800 */
[----:B---3--:R-:W-:-:S13]  /*159c0*/  ISETP.NE.AND P0, PT, R0, RZ, PT ;  /* 0x000000ff0000720c */ /* 0x008fda0003f05270 */
[----:B------:R-:W-:Y:S01]  /*159d0*/  @P0 WARPSYNC 0xffffffff ;  /* 0xffffffff00000948 */ /* 0x000fe20003800000 */
[----:B------:R-:W-:Y:S06]  /*159e0*/  @P0 BAR.SYNC.DEFER_BLOCKING 0x5, 0x100 ;  /* 0x0144000000000b1d */ /* 0x000fec0000010000 */
[----:B--2---:R-:W1:Y:S04]  /*159f0*/  @P0 LDS.128 R4, [0x1a080] ;  /* 0x01a08000ff040984 */ /* 0x004e680000000c00 */
[----:B-1----:R1:W-:Y:S04]  /*15a00*/  @P0 STL.64 [R1+0x70], R4 ;  /* 0x0000700401000387 */ /* 0x0023e80000100a00 */
[----:B------:R1:W-:Y:S04]  /*15a10*/  @P0 STL.64 [R1+0x78], R6 ;  /* 0x0000780601000387 */ /* 0x0003e80000100a00 */
[----:B------:R-:W-:Y:S06]  /*15a20*/  @P0 BAR.ARV 0x4, 0x100 ;  /* 0x0104000000000b1d */ /* 0x000fec0000002000 */
[----:B------:R-:W-:Y:S05]  /*15a30*/  @P0 BRA `(.L_x_500) ;  /* 0x0000105000000947 */ /* 0x000fea0003800000 */
[----:B------:R-:W2:Y:S01]  /*15a40*/  S2R R0, SR_TID.X ;  /* 0x0000000000007919 */ /* 0x000ea20000002100 */
[----:B-1----:R-:W-:Y:S01]  /*15a50*/  IMAD.MOV.U32 R7, RZ, RZ, RZ ;  /* 0x000000ffff077224 */ /* 0x002fe200078e00ff */
[----:B--2---:R-:W-:-:S04]  /*15a60*/  LOP3.LUT R14, R0, 0x1f, RZ, 0xc0, !PT ;  /* 0x0000001f000e7812 */ /* 0x004fc800078ec0ff */
[----:B------:R-:W-:Y:S01]  /*15a70*/  ISETP.NE.AND P6, PT, R14, 0x1f, PT ;  /* 0x0000001f0e00780c */ /* 0x000fe20003fc5270 */
[----:B------:R-:W-:Y:S10]  /*15a80*/  BRA.DIV ~URZ, `(.L_x_501) ;  /* 0x00001d327f007947 */ /* 0x000ff4000b800000 */
[----:B------:R1:W2:Y:S02]  /*15a90*/  SHFL.IDX PT, R9, R111, RZ, 0x1f ;  /* 0x00001fff6f097589 */ /* 0x0002a400000e0000 */
.L_x_543:
[----:B------:R-:W-:Y:S05]  /*15aa0*/  BRA.DIV ~URZ, `(.L_x_502) ;  /* 0x00001d827f007947 */ /* 0x000fea000b800000 */
[----:B------:R3:W4:Y:S02]  /*15ab0*/  SHFL.IDX PT, R8, R111, 0x1, 0x1f ;  /* 0x00201f006f087f89 */ /* 0x00072400000e0000 */
.L_x_544:
        /* <DEDUP_REMOVED lines=18> */
[----:B------:R1:W3:Y:S02]  /*15be0*/  SHFL.UP PT, R4, R0, 0x1, RZ ;  /* 0x0420000000047989 */ /* 0x0002e400000e00ff */
.L_x_545:
        /* <DEDUP_REMOVED lines=16> */
.L_x_546:
[----:B---3--:R-:W-:Y:S01]  /*15cf0*/  IMAD R0, R0, c[0x0][0x538], RZ ;  /* 0x00014e0000007a24 */ /* 0x008fe200078e02ff */
[----:B------:R-:W-:Y:S04]  /*15d00*/  BSSY B1, `(.L_x_505) ;  /* 0x00000cf000017945 */ /* 0x000fe80003800000 */
[----:B----4-:R-:W-:-:S04]  /*15d10*/  IADD3 R8, R0, R8, RZ ;  /* 0x0000000800087210 */ /* 0x010fc80007ffe0ff */
[----:B--2---:R-:W-:-:S13]  /*15d20*/  ISETP.GT.AND P0, PT, R8, R9, PT ;  /* 0x000000090800720c */ /* 0x004fda0003f04270 */
[----:B------:R-:W-:Y:S05]  /*15d30*/  @P0 BRA `(.L_x_506) ;  /* 0x0000025000000947 */ /* 0x000fea0003800000 */
.L_x_510:
[----:B------:R-:W2:Y:S02]  /*15d40*/  LDL.LU R0, [R1+0x7c] ;  /* 0x00007c0001007983 */ /* 0x000ea40000300800 */
[----:B--2---:R-:W-:-:S04]  /*15d50*/  IADD3 R0, R0, 0x1f, RZ ;  /* 0x0000001f00007810 */ /* 0x004fc80007ffe0ff */
[----:B------:R-:W-:-:S13]  /*15d60*/  ISETP.GE.AND P0, PT, R0, c[0x0][0x53c], PT ;  /* 0x00014f0000007a0c */ /* 0x000fda0003f06270 */
[----:B------:R-:W-:Y:S05]  /*15d70*/  @P0 BRA `(.L_x_507) ;  /* 0x00000c2000000947 */ /* 0x000fea0003800000 */
[----:B------:R2:W-:Y:S01]  /*15d80*/  STL [R1+0x7c], R0 ;  /* 0x00007c0001007387 */ /* 0x0005e20000100800 */
[----:B------:R-:W-:Y:S01]  /*15d90*/  CS2R R6, SRZ ;  /* 0x0000000000067805 */ /* 0x000fe2000001ff00 */
[----:B--2---:R-:W-:-:S04]  /*15da0*/  IADD3 R0, R0, R14, RZ ;  /* 0x0000000e00007210 */ /* 0x004fc80007ffe0ff */
[----:B------:R-:W-:-:S13]  /*15db0*/  ISETP.GE.OR P0, PT, R0, c[0x0][0x53c], !P6 ;  /* 0x00014f0000007a0c */ /* 0x000fda0007706670 */
[----:B------:R-:W-:Y:S02]  /*15dc0*/  @!P0 MOV R2, 0x4 ;  /* 0x0000000400028802 */ /* 0x000fe40000000f00 */
[----:B------:R-:W-:-:S03]  /*15dd0*/  @!P0 MOV R3, 0x4 ;  /* 0x0000000400038802 */ /* 0x000fc60000000f00 */
[----:B-1----:R-:W-:-:S04]  /*15de0*/  @!P0 IMAD.WIDE R4, R0, R2, c[0x0][0x580] ;  /* 0x0001600000048625 */ /* 0x002fc800078e0202 */
[----:B------:R-:W-:Y:S01]  /*15df0*/  @!P0 IMAD.WIDE R2, R0, R3, c[0x0][0x578] ;  /* 0x00015e0000028625 */ /* 0x000fe200078e0203 */
[----:B------:R-:W2:Y:S04]  /*15e00*/  @!P0 LDG.E R6, [R4.64] ;  /* 0x0000000604068981 */ /* 0x000ea8000c1e1900 */
[----:B------:R-:W2:Y:S02]  /*15e10*/  @!P0 LDG.E R7, [R2.64] ;  /* 0x0000000602078981 */ /* 0x000ea4000c1e1900 */
[----:B--2---:R-:W-:Y:S01]  /*15e20*/  IMAD R0, R7, R6, RZ ;  /* 0x0000000607007224 */ /* 0x004fe200078e02ff */
[----:B------:R-:W-:Y:S05]  /*15e30*/  BRA.DIV ~URZ, `(.L_x_508) ;  /* 0x00001c427f007947 */ /* 0x000fea000b800000 */
[----:B------:R1:W2:Y:S02]  /*15e40*/  SHFL.UP PT, R2, R0, 0x1, RZ ;  /* 0x0420000000027989 */ /* 0x0002a400000e00ff */
.L_x_547:
        /* <DEDUP_REMOVED lines=16> */
.L_x_548:
[----:B--2---:R-:W-:-:S05]  /*15f50*/  IMAD R0, R0, c[0x0][0x538], RZ ;  /* 0x00014e0000007a24 */ /* 0x004fca00078e02ff */
[----:B------:R-:W-:-:S04]  /*15f60*/  IADD3 R8, R0, R8, RZ ;  /* 0x0000000800087210 */ /* 0x000fc80007ffe0ff */
[----:B------:R-:W-:-:S13]  /*15f70*/  ISETP.GT.AND P0, PT, R8, R9, PT ;  /* 0x000000090800720c */ /* 0x000fda0003f04270 */
[----:B-1----:R-:W-:Y:S05]  /*15f80*/  @!P0 BRA `(.L_x_510) ;  /* 0xfffffdb000008947 */ /* 0x002fea000383ffff */
.L_x_506:
[----:B------:R-:W-:-:S05]  /*15f90*/  IADD3 R11, -R0, R8, RZ ;  /* 0x00000008000b7210 */ /* 0x000fca0007ffe1ff */
[----:B------:R-:W-:-:S05]  /*15fa0*/  IMAD R0, R4, c[0x0][0x538], R11 ;  /* 0x00014e0004007a24 */ /* 0x000fca00078e020b */
[----:B------:R-:W-:Y:S01]  /*15fb0*/  ISETP.GT.AND P0, PT, R0, R9, PT ;  /* 0x000000090000720c */ /* 0x000fe20003f04270 */
[----:B------:R-:W-:-:S12]  /*15fc0*/  BRA.DIV ~URZ, `(.L_x_511) ;  /* 0x00001ca27f007947 */ /* 0x000fd8000b800000 */
[----:B------:R-:W-:-:S03]  /*15fd0*/  VOTE.ANY R10, PT, !P0 ;  /* 0x00000000000a7806 */ /* 0x000fc600040e0100 */
.L_x_549:
[----:B------:R-:W2:Y:S01]  /*15fe0*/  LDL.LU R0, [R1+0x7c] ;  /* 0x00007c0001007983 */ /* 0x000ea20000300800 */
[----:B------:R-:W2:Y:S02]  /*15ff0*/  POPC R8, R10 ;  /* 0x0000000a00087309 */ /* 0x000ea40000000000 */
[----:B--2---:R-:W-:-:S05]  /*16000*/  IADD3 R0, R8, R0, RZ ;  /* 0x0000000008007210 */ /* 0x004fca0007ffe0ff */
[----:B------:R2:W-:Y:S01]  /*16010*/  STL [R1+0x7c], R0 ;  /* 0x00007c0001007387 */ /* 0x0005e20000100800 */
[----:B------:R-:W-:Y:S05]  /*16020*/  BRA.DIV ~URZ, `(.L_x_512) ;  /* 0x00001c927f007947 */ /* 0x000fea000b800000 */
[----:B------:R3:W4:Y:S04]  /*16030*/  SHFL.IDX PT, R12, R6, R8, 0x1f ;  /* 0x00001f08060c7589 */ /* 0x00072800000e0000 */
[----:B------:R3:W1:Y:S02]  /*16040*/  SHFL.IDX PT, R7, R7, R8, 0x1f ;  /* 0x00001f0807077589 */ /* 0x00066400000e0000 */
.L_x_550:
[----:B------:R-:W-:Y:S01]  /*16050*/  ISETP.NE.AND P0, PT, R10, RZ, PT ;  /* 0x000000ff0a00720c */ /* 0x000fe20003f05270 */
[----:B------:R-:W-:-:S12]  /*16060*/  BSSY B0, `(.L_x_513) ;  /* 0x0000005000007945 */ /* 0x000fd80003800000 */
[----:B------:R-:W-:Y:S05]  /*16070*/  @!P0 BRA `(.L_x_514) ;  /* 0x0000003000008947 */ /* 0x000fea0003800000 */
[----:B------:R-:W-:Y:S01]  /*16080*/  IADD3 R3, R8, -0x1, RZ ;  /* 0xffffffff08037810 */ /* 0x000fe20007ffe0ff */
[----:B------:R-:W-:Y:S05]  /*16090*/  BRA.DIV ~URZ, `(.L_x_515) ;  /* 0x00001cf27f007947 */ /* 0x000fea000b800000 */
[----:B------:R2:W3:Y:S02]  /*160a0*/  SHFL.IDX PT, R13, R4, R3, 0x1f ;  /* 0x00001f03040d7589 */ /* 0x0004e400000e0000 */
.L_x_514:
[----:B------:R-:W-:Y:S05]  /*160b0*/  BSYNC B0 ;  /* 0x0000000000007941 */ /* 0x000fea0003800000 */
.L_x_513:
[----:B--23--:R-:W-:Y:S01]  /*160c0*/  IMAD R0, R13, c[0x0][0x538], R11 ;  /* 0x00014e000d007a24 */ /* 0x00cfe200078e020b */
[----:B-1----:R-:W-:Y:S01]  /*160d0*/  ISETP.NE.AND P0, PT, R7, 0x1, PT ;  /* 0x000000010700780c */ /* 0x002fe20003f05270 */
[----:B------:R-:W-:Y:S03]  /*160e0*/  BSSY B0, `(.L_x_516) ;  /* 0x0000087000007945 */ /* 0x000fe60003800000 */
[----:B------:R1:W-:Y:S01]  /*160f0*/  STL [R1+0x70], R0 ;  /* 0x0000700001007387 */ /* 0x0003e20000100800 */
[----:B------:R-:W-:-:S08]  /*16100*/  IADD3 R9, -R0, R9, RZ ;  /* 0x0000000900097210 */ /* 0x000fd00007ffe1ff */
[----:B------:R-:W-:Y:S05]  /*16110*/  @!P0 BRA `(.L_x_517) ;  /* 0x000003e000008947 */ /* 0x000fea0003800000 */
[-C--:B----4-:R-:W-:Y:S02]  /*16120*/  IABS R2, R12.reuse ;  /* 0x0000000c00027213 */ /* 0x090fe40000000000 */
[----:B------:R-:W-:Y:S02]  /*16130*/  IABS R8, R12 ;  /* 0x0000000c00087213 */ /* 0x000fe40000000000 */
[----:B-1----:R-:W1:Y:S08]  /*16140*/  I2F.RP R0, R2 ;  /* 0x0000000200007306 */ /* 0x002e700000209400 */
[----:B-1----:R-:W1:Y:S02]  /*16150*/  MUFU.RCP R0, R0 ;  /* 0x0000000000007308 */ /* 0x002e640000001000 */
[----:B-1----:R-:W-:-:S06]  /*16160*/  IADD3 R0, R0, 0xffffffe, RZ ;  /* 0x0ffffffe00007810 */ /* 0x002fcc0007ffe0ff */
[----:B------:R-:W1:Y:S02]  /*16170*/  F2I.FTZ.U32.TRUNC.NTZ R5, R0 ;  /* 0x0000000000057305 */ /* 0x000e64000021f000 */
[----:B-1----:R-:W-:Y:S01]  /*16180*/  IMAD.MOV R3, RZ, RZ, -R5 ;  /* 0x000000ffff037224 */ /* 0x002fe200078e0a05 */
[----:B------:R-:W-:-:S03]  /*16190*/  IABS R0, R7 ;  /* 0x0000000700007213 */ /* 0x000fc60000000000 */
[----:B------:R-:W-:Y:S01]  /*161a0*/  IMAD.MOV.U32 R4, RZ, RZ, R3 ;  /* 0x000000ffff047224 */ /* 0x000fe200078e0003 */
[----:B------:R-:W-:Y:S01]  /*161b0*/  IABS R3, R9 ;  /* 0x0000000900037213 */ /* 0x000fe20000000000 */
[----:B------:R-:W-:Y:S02]  /*161c0*/  IMAD.MOV.U32 R6, RZ, RZ, R0 ;  /* 0x000000ffff067224 */ /* 0x000fe400078e0000 */
[----:B------:R-:W-:Y:S02]  /*161d0*/  IMAD R0, R4, R2, RZ ;  /* 0x0000000204007224 */ /* 0x000fe400078e02ff */
[----:B------:R-:W-:Y:S01]  /*161e0*/  IMAD.MOV.U32 R4, RZ, RZ, RZ ;  /* 0x000000ffff047224 */ /* 0x000fe200078e00ff */
[----:B------:R-:W1:Y:S03]  /*161f0*/  I2F.RP R10, R6 ;  /* 0x00000006000a7306 */ /* 0x000e660000209400 */
[----:B------:R-:W-:-:S04]  /*16200*/  IMAD.HI.U32 R5, R5, R0, R4 ;  /* 0x0000000005057227 */ /* 0x000fc800078e0004 */
[----:B------:R-:W-:-:S05]  /*16210*/  IMAD.MOV R0, RZ, RZ, -R8 ;  /* 0x000000ffff007224 */ /* 0x000fca00078e0a08 */
[----:B------:R-:W-:Y:S01]  /*16220*/  MOV R4, R0 ;  /* 0x0000000000047202 */ /* 0x000fe20000000f00 */
[----:B------:R-:W-:-:S04]  /*16230*/  IMAD.HI.U32 R0, R5, R3, RZ ;  /* 0x0000000305007227 */ /* 0x000fc800078e00ff */
[----:B------:R-:W-:Y:S02]  /*16240*/  IMAD R3, R0, R4, R3 ;  /* 0x0000000400037224 */ /* 0x000fe400078e0203 */
[----:B-1----:R-:W1:Y:S03]  /*16250*/  MUFU.RCP R4, R10 ;  /* 0x0000000a00047308 */ /* 0x002e660000001000 */
        /* <DEDUP_REMOVED lines=9> */
[----:B------:R-:W-:Y:S01]  /*162f0*/  @P2 IADD3 R0, R0, 0x1, RZ ;  /* 0x0000000100002810 */ /* 0x000fe20007ffe0ff */
[----:B-1----:R-:W-:-:S06]  /*16300*/  IMAD.MOV R2, RZ, RZ, -R3 ;  /* 0x000000ffff027224 */ /* 0x002fcc00078e0a03 */
[----:B------:R-:W-:Y:S01]  /*16310*/  @!P1 IMAD.MOV R0, RZ, RZ, -R0 ;  /* 0x000000ffff009224 */ /* 0x000fe200078e0a00 */
[----:B------:R-:W-:Y:S02]  /*16320*/  @!P0 LOP3.LUT R0, RZ, R12, RZ, 0x33, !PT ;  /* 0x0000000cff008212 */ /* 0x000fe400078e33ff */
[----:B------:R-:W-:Y:S02]  /*16330*/  MOV R4, R2 ;  /* 0x0000000200047202 */ /* 0x000fe40000000f00 */
[----:B------:R-:W-:Y:S02]  /*16340*/  IABS R2, R7 ;  /* 0x0000000700027213 */ /* 0x000fe40000000000 */
[----:B------:R-:W-:Y:S01]  /*16350*/  IABS R8, R0 ;  /* 0x0000000000087213 */ /* 0x000fe20000000000 */
[----:B------:R-:W-:Y:S02]  /*16360*/  IMAD R4, R4, R6, RZ ;  /* 0x0000000604047224 */ /* 0x000fe400078e02ff */
[----:B------:R-:W-:-:S02]  /*16370*/  IMAD.MOV R5, RZ, RZ, -R2 ;  /* 0x000000ffff057224 */ /* 0x000fc400078e0a02 */
[----:B------:R-:W-:-:S04]  /*16380*/  IMAD.MOV.U32 R2, RZ, RZ, RZ ;  /* 0x000000ffff027224 */ /* 0x000fc800078e00ff */
[----:B------:R-:W-:Y:S01]  /*16390*/  IMAD.HI.U32 R2, R3, R4, R2 ;  /* 0x0000000403027227 */ /* 0x000fe200078e0002 */
[----:B------:R-:W-:-:S03]  /*163a0*/  MOV R4, R5 ;  /* 0x0000000500047202 */ /* 0x000fc60000000f00 */
[----:B------:R-:W-:-:S04]  /*163b0*/  IMAD.MOV.U32 R3, RZ, RZ, R8 ;  /* 0x000000ffff037224 */ /* 0x000fc800078e0008 */
[----:B------:R-:W-:-:S04]  /*163c0*/  IMAD.HI.U32 R2, R2, R3, RZ ;  /* 0x0000000302027227 */ /* 0x000fc800078e00ff */
[----:B------:R-:W-:Y:S01]  /*163d0*/  IMAD R3, R2, R4, R3 ;  /* 0x0000000402037224 */ /* 0x000fe200078e0203 */
[----:B------:R-:W-:-:S04]  /*163e0*/  IADD3 R4, -R0, RZ, RZ ;  /* 0x000000ff00047210 */ /* 0x000fc80007ffe1ff */
        /* <DEDUP_REMOVED lines=9> */
[----:B------:R-:W-:-:S05]  /*16480*/  @!P0 LOP3.LUT R2, RZ, R7, RZ, 0x33, !PT ;  /* 0x00000007ff028212 */ /* 0x000fca00078e33ff */
[----:B------:R-:W-:-:S04]  /*16490*/  IMAD.MOV R3, RZ, RZ, -R2 ;  /* 0x000000ffff037224 */ /* 0x000fc800078e0a02 */
[C---:B------:R-:W-:Y:S02]  /*164a0*/  IMAD R3, R7.reuse, R3, R0 ;  /* 0x0000000307037224 */ /* 0x040fe400078e0200 */
[----:B------:R-:W-:Y:S02]  /*164b0*/  IMAD R0, R7, 0x1000000, R2 ;  /* 0x0100000007007824 */ /* 0x000fe400078e0202 */
[----:B------:R-:W-:Y:S02]  /*164c0*/  IMAD R2, R12, R4, R9 ;  /* 0x000000040c027224 */ /* 0x000fe400078e0209 */
[----:B------:R-:W-:-:S05]  /*164d0*/  IMAD R0, R3, 0x10000, R0 ;  /* 0x0001000003007824 */ /* 0x000fca00078e0200 */
[----:B------:R1:W-:Y:S01]  /*164e0*/  STL [R1+0x78], R0 ;  /* 0x0000780001007387 */ /* 0x0003e20000100800 */
[----:B------:R-:W-:Y:S05]  /*164f0*/  BRA `(.L_x_518) ;  /* 0x0000045000007947 */ /* 0x000fea0003800000 */
.L_x_517:
[----:B-1----:R-:W2:Y:S01]  /*16500*/  LDL R0, [R1+0x7c] ;  /* 0x00007c0001007983 */ /* 0x002ea20000100800 */
[----:B------:R-:W-:-:S04]  /*16510*/  IMAD.MOV.U32 R2, RZ, RZ, 0x4 ;  /* 0x00000004ff027424 */ /* 0x000fc800078e00ff */
[----:B--2---:R-:W-:-:S05]  /*16520*/  IMAD.WIDE R2, R0, R2, c[0x0][0x590] ;  /* 0x0001640000027625 */ /* 0x004fca00078e0202 */
[----:B------:R-:W2:Y:S02]  /*16530*/  LDG.E R4, [R2.64] ;  /* 0x0000000602047981 */ /* 0x000ea4000c1e1900 */
[----:B--2-4-:R-:W-:-:S05]  /*16540*/  IMAD R8, R4, R12, RZ ;  /* 0x0000000c04087224 */ /* 0x014fca00078e02ff */
[-C--:B------:R-:W-:Y:S02]  /*16550*/  IABS R0, R8.reuse ;  /* 0x0000000800007213 */ /* 0x080fe40000000000 */
        /* <DEDUP_REMOVED lines=10> */
[----:B------:R-:W-:Y:S01]  /*16600*/  MOV R2, RZ ;  /* 0x000000ff00027202 */ /* 0x000fe20000000f00 */
[----:B------:R-:W-:-:S04]  /*16610*/  IMAD.MOV.U32 R6, RZ, RZ, R0 ;  /* 0x000000ffff067224 */ /* 0x000fc800078e0000 */
        /* <DEDUP_REMOVED lines=11> */
[----:B------:R-:W-:-:S05]  /*166d0*/  @P2 IADD3 R0, R0, 0x1, RZ ;  /* 0x0000000100002810 */ /* 0x000fca0007ffe0ff */
[----:B------:R-:W-:-:S05]  /*166e0*/  IMAD.MOV.U32 R2, RZ, RZ, R0 ;  /* 0x000000ffff027224 */ /* 0x000fca00078e0000 */
[----:B------:R-:W-:Y:S02]  /*166f0*/  @!P1 IADD3 R2, -R2, RZ, RZ ;  /* 0x000000ff02029210 */ /* 0x000fe40007ffe1ff */
[----:B------:R-:W-:-:S05]  /*16700*/  @!P0 LOP3.LUT R2, RZ, R8, RZ, 0x33, !PT ;  /* 0x00000008ff028212 */ /* 0x000fca00078e33ff */
[----:B------:R-:W-:Y:S02]  /*16710*/  IMAD R10, R4, R2, RZ ;  /* 0x00000002040a7224 */ /* 0x000fe400078e02ff */
[----:B------:R-:W-:-:S03]  /*16720*/  IMAD.MOV R2, RZ, RZ, -R2 ;  /* 0x000000ffff027224 */ /* 0x000fc600078e0a02 */
[----:B------:R-:W-:Y:S01]  /*16730*/  IADD3 R0, -R10, c[0x0][0x538], RZ ;  /* 0x00014e000a007a10 */ /* 0x000fe20007ffe1ff */
[----:B------:R-:W-:-:S03]  /*16740*/  IMAD R5, R8, R2, R9 ;  /* 0x0000000208057224 */ /* 0x000fc600078e0209 */
[----:B------:R-:W-:Y:S02]  /*16750*/  IMNMX R0, R4, R0, PT ;  /* 0x0000000004007217 */ /* 0x000fe40003800200 */
[----:B------:R-:W-:Y:S02]  /*16760*/  IABS R2, R5 ;  /* 0x0000000500027213 */ /* 0x000fe40000000000 */
        /* <DEDUP_REMOVED lines=8> */
[----:B------:R-:W-:Y:S01]  /*167f0*/  IMAD R7, R6, R4, RZ ;  /* 0x0000000406077224 */ /* 0x000fe200078e02ff */
[----:B------:R-:W-:Y:S01]  /*16800*/  MOV R6, R2 ;  /* 0x0000000200067202 */ /* 0x000fe20000000f00 */
[----:B------:R-:W-:-:S04]  /*16810*/  IMAD.MOV.U32 R2, RZ, RZ, RZ ;  /* 0x000000ffff027224 */ /* 0x000fc800078e00ff */
[----:B------:R-:W-:-:S04]  /*16820*/  IMAD.HI.U32 R7, R3, R7, R2 ;  /* 0x0000000703077227 */ /* 0x000fc800078e0002 */
[----:B------:R-:W-:-:S04]  /*16830*/  IMAD.MOV R2, RZ, RZ, -R8 ;  /* 0x000000ffff027224 */ /* 0x000fc800078e0a08 */
[----:B------:R-:W-:Y:S02]  /*16840*/  IMAD.MOV.U32 R3, RZ, RZ, R2 ;  /* 0x000000ffff037224 */ /* 0x000fe400078e0002 */
[----:B------:R-:W-:-:S04]  /*16850*/  IMAD.HI.U32 R2, R7, R6, RZ ;  /* 0x0000000607027227 */ /* 0x000fc800078e00ff */
[----:B------:R-:W-:-:S05]  /*16860*/  IMAD R3, R2, R3, R6 ;  /* 0x0000000302037224 */ /* 0x000fca00078e0206 */
[----:B------:R-:W-:-:S13]  /*16870*/  ISETP.GT.U32.AND P0, PT, R4, R3, PT ;  /* 0x000000030400720c */ /* 0x000fda0003f04070 */
[-C--:B------:R-:W-:Y:S02]  /*16880*/  @!P0 IADD3 R3, R3, -R4.reuse, RZ ;  /* 0x8000000403038210 */ /* 0x080fe40007ffe0ff */
[----:B------:R-:W-:Y:S02]  /*16890*/  @!P0 IADD3 R2, R2, 0x1, RZ ;  /* 0x0000000102028810 */ /* 0x000fe40007ffe0ff */
[----:B------:R-:W-:Y:S02]  /*168a0*/  ISETP.GE.U32.AND P2, PT, R3, R4, PT ;  /* 0x000000040300720c */ /* 0x000fe40003f46070 */
[----:B------:R-:W-:Y:S02]  /*168b0*/  LOP3.LUT R3, R5, R0, RZ, 0x3c, !PT ;  /* 0x0000000005037212 */ /* 0x000fe400078e3cff */
[----:B------:R-:W-:Y:S02]  /*168c0*/  ISETP.NE.AND P0, PT, R0, RZ, PT ;  /* 0x000000ff0000720c */ /* 0x000fe40003f05270 */
[----:B------:R-:W-:Y:S01]  /*168d0*/  ISETP.GE.AND P1, PT, R3, RZ, PT ;  /* 0x000000ff0300720c */ /* 0x000fe20003f26270 */
[----:B------:R-:W-:Y:S01]  /*168e0*/  IMAD.MOV R3, RZ, RZ, -R0 ;  /* 0x000000ffff037224 */ /* 0x000fe200078e0a00 */
[----:B------:R-:W-:-:S05]  /*168f0*/  IADD3 R5, R10, 0x1000000, R5 ;  /* 0x010000000a057810 */ /* 0x000fca0007ffe005 */
[----:B------:R-:W-:-:S06]  /*16900*/  @P2 IADD3 R2, R2, 0x1, RZ ;  /* 0x0000000102022810 */ /* 0x000fcc0007ffe0ff */
[----:B------:R-:W-:Y:S01]  /*16910*/  @!P1 IMAD.MOV R2, RZ, RZ, -R2 ;  /* 0x000000ffff029224 */ /* 0x000fe200078e0a02 */
[----:B------:R-:W-:-:S05]  /*16920*/  @!P0 LOP3.LUT R2, RZ, R0, RZ, 0x33, !PT ;  /* 0x00000000ff028212 */ /* 0x000fca00078e33ff */
[----:B------:R-:W-:-:S05]  /*16930*/  IMAD R0, R2, R3, R5 ;  /* 0x0000000302007224 */ /* 0x000fca00078e0205 */
[----:B------:R1:W-:Y:S02]  /*16940*/  STL [R1+0x78], R0 ;  /* 0x0000780001007387 */ /* 0x0003e40000100800 */
.L_x_518:
[----:B------:R-:W-:Y:S05]  /*16950*/  BSYNC B0 ;  /* 0x0000000000007941 */ /* 0x000fea0003800000 */
.L_x_516:
[----:B------:R-:W-:-:S04]  /*16960*/  LOP3.LUT R2, RZ, R2, RZ, 0x33, !PT ;  /* 0x00000002ff027212 */ /* 0x000fc800078e33ff */
[----:B-1----:R-:W-:-:S05]  /*16970*/  IADD3 R0, R2, R12, RZ ;  /* 0x0000000c02007210 */ /* 0x002fca0007ffe0ff */
[----:B------:R1:W-:Y:S01]  /*16980*/  STL [R1+0x74], R0 ;  /* 0x0000740001007387 */ /* 0x0003e20000100800 */
[----:B------:R-:W-:Y:S05]  /*16990*/  BRA `(.L_x_519) ;  /* 0x0000005000007947 */ /* 0x000fea0003800000 */
.L_x_507:
[----:B------:R-:W-:Y:S01]  /*169a0*/  MOV R0, c[0x0][0x53c] ;  /* 0x00014f0000007a02 */ /* 0x000fe20000000f00 */
[----:B------:R2:W-:Y:S04]  /*169b0*/  STL [R1+0x70], R9 ;  /* 0x0000700901007387 */ /* 0x0005e80000100800 */
[----:B------:R2:W-:Y:S04]  /*169c0*/  STL [R1+0x74], RZ ;  /* 0x000074ff01007387 */ /* 0x0005e80000100800 */
[----:B------:R2:W-:Y:S04]  /*169d0*/  STL [R1+0x78], RZ ;  /* 0x000078ff01007387 */ /* 0x0005e80000100800 */
[----:B------:R2:W-:Y:S02]  /*169e0*/  STL [R1+0x7c], R0 ;  /* 0x00007c0001007387 */ /* 0x0005e40000100800 */
.L_x_519:
[----:B------:R-:W-:Y:S05]  /*169f0*/  BSYNC B1 ;  /* 0x0000000000017941 */ /* 0x000fea0003800000 */
.L_x_505:
[----:B-1----:R-:W3:Y:S04]  /*16a00*/  LDL R4, [R1+0x70] ;  /* 0x0000700001047983 */ /* 0x002ee80000100800 */
[----:B------:R-:W3:Y:S04]  /*16a10*/  LDL R5, [R1+0x74] ;  /* 0x0000740001057983 */ /* 0x000ee80000100800 */
[----:B------:R-:W3:Y:S04]  /*16a20*/  LDL R6, [R1+0x78] ;  /* 0x0000780001067983 */ /* 0x000ee80000100800 */
[----:B------:R-:W3:Y:S01]  /*16a30*/  LDL R7, [R1+0x7c] ;  /* 0x00007c0001077983 */ /* 0x000ee20000100800 */
[----:B------:R-:W-:Y:S03]  /*16a40*/  WARPSYNC 0xffffffff ;  /* 0xffffffff00007948 */ /* 0x000fe60003800000 */
[----:B------:R-:W-:Y:S01]  /*16a50*/  BAR.SYNC.DEFER_BLOCKING 0x4, 0x100 ;  /* 0x0104000000007b1d */ /* 0x000fe20000010000 */
[----:B------:R-:W-:-:S13]  /*16a60*/  ISETP.NE.AND P0, PT, R14, RZ, PT ;  /* 0x000000ff0e00720c */ /* 0x000fda0003f05270 */
[----:B---3--:R1:W-:Y:S04]  /*16a70*/  @!P0 STS.128 [0x1a080], R4 ;  /* 0x01a08004ff008388 */ /* 0x0083e80000000c00 */
[----:B------:R-:W-:Y:S06]  /*16a80*/  BAR.ARV 0x5, 0x100 ;  /* 0x0144000000007b1d */ /* 0x000fec0000002000 */
.L_x_500:
[----:B--2---:R-:W2:Y:S02]  /*16a90*/  LDL R0, [R1+0x7c] ;  /* 0x00007c0001007983 */ /* 0x004ea40000100800 */
[----:B--2---:R-:W-:-:S13]  /*16aa0*/  ISETP.GE.AND P0, PT, R0, c[0x0][0x53c], PT ;  /* 0x00014f0000007a0c */ /* 0x004fda0003f06270 */
[----:B-1----:R-:W-:Y:S01]  /*16ab0*/  @P0 CALL.REL.NOINC `(.L_x_520) ;  /* 0x0000001000000944 */ /* 0x002fe20003c00000 */
[----:B------:R-:W-:Y:S05]  /*16ac0*/  BRA `(.L_x_521) ;  /* 0xfffeadc000007947 */ /* 0x000fea000383ffff */
.L_x_520:
[----:B------:R-:W-:Y:S05]  /*16ad0*/  EXIT ;  /* 0x000000000000794d */ /* 0x000fea0003800000 */
.L_x_383:
[----:B------:R-:W-:Y:S01]  /*16ae0*/  IMAD.MOV.U32 R0, RZ, RZ, R5 ;  /* 0x000000ffff007224 */ /* 0x000fe200078e0005 */
[----:B------:R-:W-:Y:S02]  /*16af0*/  MOV R2, 0x1 ;  /* 0x0000000100027802 */ /* 0x000fe40000000f00 */
[----:B------:R-:W-:Y:S02]  /*16b00*/  MOV R3, 0x16b20 ;  /* 0x00016b2000037802 */ /* 0x000fe40000000f00 */
[----:B------:R-:W-:Y:S05]  /*16b10*/  CALL.REL.NOINC `($__internal_10_$__cuda_sm70_shflsync_up_p) ;  /* 0x0000137000007944 */ /* 0x000fea0003c00000 */
[----:B------:R-:W-:Y:S01]  /*16b20*/  MOV R0, R4 ;  /* 0x0000000400007202 */ /* 0x000fe20000000f00 */
[----:B------:R-:W-:Y:S05]  /*16b30*/  BRA `(.L_x_522) ;  /* 0xfffe992000007947 */ /* 0x000fea000383ffff */
.L_x_384:
[----:B------:R-:W-:Y:S01]  /*16b40*/  IMAD.MOV.U32 R0, RZ, RZ, R5 ;  /* 0x000000ffff007224 */ /* 0x000fe200078e0005 */
[----:B------:R-:W-:Y:S02]  /*16b50*/  MOV R2, 0x2 ;  /* 0x0000000200027802 */ /* 0x000fe40000000f00 */
[----:B------:R-:W-:Y:S02]  /*16b60*/  MOV R3, 0x16b80 ;  /* 0x00016b8000037802 */ /* 0x000fe40000000f00 */
[----:B------:R-:W-:Y:S05]  /*16b70*/  CALL.REL.NOINC `($__internal_10_$__cuda_sm70_shflsync_up_p) ;  /* 0x0000131000007944 */ /* 0x000fea0003c00000 */
[----:B------:R-:W-:Y:S01]  /*16b80*/  SEL R0, R4, RZ, P4 ;  /* 0x000000ff04007207 */ /* 0x000fe20002000000 */
[----:B------:R-:W-:Y:S01]  /*16b90*/  IMAD.MOV.U32 R2, RZ, RZ, 0x4 ;  /* 0x00000004ff027424 */ /* 0x000fe200078e00ff */
[----:B------:R-:W-:-:S03]  /*16ba0*/  MOV R3, 0x16bd0 ;  /* 0x00016bd000037802 */ /* 0x000fc60000000f00 */
[----:B------:R-:W-:Y:S02]  /*16bb0*/  IMAD.IADD R0, R5, 0x1, R0 ;  /* 0x0000000105007824 */ /* 0x000fe400078e0200 */
        /* <DEDUP_REMOVED lines=14> */
[----:B------:R-:W-:Y:S01]  /*16ca0*/  IMAD.IADD R4, R0, 0x1, R4 ;  /* 0x0000000100047824 */ /* 0x000fe200078e0204 */
[----:B------:R-:W-:-:S03]  /*16cb0*/  MOV R0, 0x1f ;  /* 0x0000001f00007802 */ /* 0x000fc60000000f00 */
[----:B------:R-:W-:Y:S02]  /*16cc0*/  IMAD.MOV.U32 R5, RZ, RZ, R4 ;  /* 0x000000ffff057224 */ /* 0x000fe400078e0004 */
[----:B------:R-:W-:Y:S05]  /*16cd0*/  CALL.REL.NOINC `($__internal_9_$__cuda_sm70_shflsync_idx_p) ;  /* 0x0000116000007944 */ /* 0x000fea0003c00000 */
[----:B------:R-:W-:Y:S05]  /*16ce0*/  BRA `(.L_x_523) ;  /* 0xfffe987000007947 */ /* 0x000fea000383ffff */
.L_x_386:
[----:B------:R-:W-:Y:S02]  /*16cf0*/  SEL R0, RZ, 0x1, P0 ;  /* 0x00000001ff007807 */ /* 0x000fe40000000000 */
[----:B------:R-:W-:Y:S02]  /*16d00*/  MOV R2, 0x16d20 ;  /* 0x00016d2000027802 */ /* 0x000fe40000000f00 */
[----:B------:R-:W-:Y:S05]  /*16d10*/  CALL.REL.NOINC `($__internal_11_$__cuda_sm70_votesync_ballot) ;  /* 0x000011e000007944 */ /* 0x000fea0003c00000 */
[----:B------:R-:W-:Y:S01]  /*16d20*/  MOV R10, R0 ;  /* 0x00000000000a7202 */ /* 0x000fe20000000f00 */
[----:B------:R-:W-:Y:S05]  /*16d30*/  BRA `(.L_x_524) ;  /* 0xfffe98b000007947 */ /* 0x000fea000383ffff */
.L_x_387:
[----:B------:R-:W-:Y:S01]  /*16d40*/  IMAD.MOV.U32 R5, RZ, RZ, R9 ;  /* 0x000000ffff057224 */ /* 0x000fe200078e0009 */
[----:B------:R-:W-:Y:S01]  /*16d50*/  MOV R3, R6 ;  /* 0x0000000600037202 */ /* 0x000fe20000000f00 */
[----:B-1----:R-:W-:Y:S01]  /*16d60*/  IMAD.MOV.U32 R0, RZ, RZ, 0x1f ;  /* 0x0000001fff007424 */ /* 0x002fe200078e00ff */
[----:B------:R-:W-:Y:S02]  /*16d70*/  MOV R2, 0x16d90 ;  /* 0x00016d9000027802 */ /* 0x000fe40000000f00 */
[----:B------:R-:W-:Y:S05]  /*16d80*/  CALL.REL.NOINC `($__internal_9_$__cuda_sm70_shflsync_idx_p) ;  /* 0x000010b000007944 */ /* 0x000fea0003c00000 */
[----:B------:R-:W-:Y:S01]  /*16d90*/  IMAD.MOV.U32 R12, RZ, RZ, R0 ;  /* 0x000000ffff0c7224 */ /* 0x000fe200078e0000 */
[----:B------:R-:W-:Y:S01]  /*16da0*/  MOV R5, R8 ;  /* 0x0000000800057202 */ /* 0x000fe20000000f00 */
[----:B------:R-:W-:Y:S01]  /*16db0*/  IMAD.MOV.U32 R7, RZ, RZ, RZ ;  /* 0x000000ffff077224 */ /* 0x000fe200078e00ff */
[----:B------:R-:W-:Y:S01]  /*16dc0*/  MOV R3, R6 ;  /* 0x0000000600037202 */ /* 0x000fe20000000f00 */
[----:B------:R-:W-:Y:S01]  /*16dd0*/  IMAD.MOV.U32 R0, RZ, RZ, 0x1f ;  /* 0x0000001fff007424 */ /* 0x000fe200078e00ff */
[----:B------:R-:W-:-:S02]  /*16de0*/  MOV R2, 0x16e00 ;  /* 0x00016e0000027802 */ /* 0x000fc40000000f00 */
[----:B------:R-:W-:Y:S05]  /*16df0*/  CALL.REL.NOINC `($__internal_9_$__cuda_sm70_shflsync_idx_p) ;  /* 0x0000104000007944 */ /* 0x000fea0003c00000 */
[----:B------:R-:W-:Y:S01]  /*16e00*/  MOV R9, R0 ;  /* 0x0000000000097202 */ /* 0x000fe20000000f00 */
[----:B------:R-:W-:Y:S05]  /*16e10*/  BRA `(.L_x_525) ;  /* 0xfffe984000007947 */ /* 0x000fea000383ffff */
.L_x_390:
[----:B------:R-:W-:Y:S01]  /*16e20*/  IMAD.MOV.U32 R5, RZ, RZ, R4 ;  /* 0x000000ffff057224 */ /* 0x000fe200078e0004 */
[----:B-1----:R-:W-:-:S02]  /*16e30*/  MOV R0, 0x1f ;  /* 0x0000001f00007802 */ /* 0x002fc40000000f00 */
[----:B------:R-:W-:Y:S02]  /*16e40*/  MOV R2, 0x16e60 ;  /* 0x00016e6000027802 */ /* 0x000fe40000000f00 */
[----:B--234-:R-:W-:Y:S05]  /*16e50*/  CALL.REL.NOINC `($__internal_9_$__cuda_sm70_shflsync_idx_p) ;  /* 0x00000fe000007944 */ /* 0x01cfea0003c00000 */
[----:B------:R-:W-:Y:S01]  /*16e60*/  MOV R7, R0 ;  /* 0x0000000000077202 */ /* 0x000fe20000000f00 */
[----:B------:R-:W-:Y:S05]  /*16e70*/  BRA `(.L_x_389) ;  /* 0xfffe984000007947 */ /* 0x000fea000383ffff */
.L_x_459:
[----:B------:R3:W5:Y:S01]  /*16e80*/  LDL R2, [R1+0x24] ;  /* 0x0000240001027983 */ /* 0x0007620000100800 */
[----:B------:R-:W-:Y:S02]  /*16e90*/  MOV R5, 0x2 ;  /* 0x0000000200057802 */ /* 0x000fe40000000f00 */
[----:B------:R-:W-:Y:S02]  /*16ea0*/  MOV R3, 0x16ec0 ;  /* 0x00016ec000037802 */ /* 0x000fe40000000f00 */
[----:B-123-5:R-:W-:Y:S05]  /*16eb0*/  CALL.REL.NOINC `($__internal_8_$__cuda_sm70_shflsync_bfly_p) ;  /* 0x00000f3000007944 */ /* 0x02efea0003c00000 */
[----:B------:R-:W-:Y:S01]  /*16ec0*/  MOV R0, R5 ;  /* 0x0000000500007202 */ /* 0x000fe20000000f00 */
[----:B------:R-:W-:Y:S05]  /*16ed0*/  BRA `(.L_x_526) ;  /* 0xffffa19000007947 */ /* 0x000fea000383ffff */
.L_x_460:
[----:B------:R-:W-:Y:S01]  /*16ee0*/  IMAD.MOV.U32 R2, RZ, RZ, R0 ;  /* 0x000000ffff027224 */ /* 0x000fe200078e0000 */
[----:B------:R-:W-:Y:S02]  /*16ef0*/  MOV R5, 0x1 ;  /* 0x0000000100057802 */ /* 0x000fe40000000f00 */
[----:B------:R-:W-:Y:S02]  /*16f00*/  MOV R3, 0x16f20 ;  /* 0x00016f2000037802 */ /* 0x000fe40000000f00 */
[----:B-1----:R-:W-:Y:S05]  /*16f10*/  CALL.REL.NOINC `($__internal_8_$__cuda_sm70_shflsync_bfly_p) ;  /* 0x00000ed000007944 */ /* 0x002fea0003c00000 */
[----:B------:R1:W5:Y:S01]  /*16f20*/  LDL R2, [R1+0x28] ;  /* 0x0000280001027983 */ /* 0x0003620000100800 */
[----:B------:R-:W-:Y:S01]  /*16f30*/  FADD.FTZ R0, R0, R5 ;  /* 0x0000000500007221 */ /* 0x000fe20000010000 */
[----:B------:R-:W-:-:S02]  /*16f40*/  MOV R5, 0x2 ;  /* 0x0000000200057802 */ /* 0x000fc40000000f00 */
[----:B------:R-:W-:Y:S02]  /*16f50*/  MOV R3, 0x16f70 ;  /* 0x00016f7000037802 */ /* 0x000fe40000000f00 */
[----:B-1---5:R-:W-:Y:S05]  /*16f60*/  CALL.REL.NOINC `($__internal_8_$__cuda_sm70_shflsync_bfly_p) ;  /* 0x00000e8000007944 */ /* 0x022fea0003c00000 */
[----:B------:R-:W2:Y:S01]  /*16f70*/  LDL.LU R2, [R1+0x28] ;  /* 0x0000280001027983 */ /* 0x000ea20000300800 */
[----:B------:R-:W-:Y:S01]  /*16f80*/  MOV R3, 0x16fd0 ;  /* 0x00016fd000037802 */ /* 0x000fe20000000f00 */
[----:B--2---:R-:W-:Y:S01]  /*16f90*/  FADD.FTZ R4, R2, R5 ;  /* 0x0000000502047221 */ /* 0x004fe20000010000 */
[----:B------:R-:W-:-:S04]  /*16fa0*/  MOV R5, 0x1 ;  /* 0x0000000100057802 */ /* 0x000fc80000000f00 */
[----:B------:R-:W-:Y:S02]  /*16fb0*/  MOV R2, R4 ;  /* 0x0000000400027202 */ /* 0x000fe40000000f00 */
[----:B------:R-:W-:Y:S05]  /*16fc0*/  CALL.REL.NOINC `($__internal_8_$__cuda_sm70_shflsync_bfly_p) ;  /* 0x00000e2000007944 */ /* 0x000fea0003c00000 */
[----:B------:R-:W-:Y:S01]  /*16fd0*/  MOV R3, R5 ;  /* 0x0000000500037202 */ /* 0x000fe20000000f00 */
[----:B------:R-:W-:Y:S05]  /*16fe0*/  BRA `(.L_x_527) ;  /* 0xffffa11000007947 */ /* 0x000fea000383ffff */
.L_x_467:
[----:B--234-:R-:W-:Y:S01]  /*16ff0*/  IMAD.MOV.U32 R5, RZ, RZ, R14 ;  /* 0x000000ffff057224 */ /* 0x01cfe200078e000e */
[----:B------:R-:W-:Y:S01]  /*17000*/  MOV R3, RZ ;  /* 0x000000ff00037202 */ /* 0x000fe20000000f00 */
[----:B------:R-:W-:Y:S01]  /*17010*/  IMAD.MOV.U32 R0, RZ, RZ, 0x181f ;  /* 0x0000181fff007424 */ /* 0x000fe200078e00ff */
[----:B------:R-:W-:Y:S02]  /*17020*/  MOV R2, 0x17040 ;  /* 0x0001704000027802 */ /* 0x000fe40000000f00 */
[----:B-1----:R-:W-:Y:S05]  /*17030*/  CALL.REL.NOINC `($__internal_9_$__cuda_sm70_shflsync_idx_p) ;  /* 0x00000e0000007944 */ /* 0x002fea0003c00000 */
[----:B------:R-:W-:Y:S01]  /*17040*/  MOV R10, R0 ;  /* 0x00000000000a7202 */ /* 0x000fe20000000f00 */
[----:B------:R-:W-:Y:S05]  /*17050*/  BRA `(.L_x_528) ;  /* 0xffffbde000007947 */ /* 0x000fea000383ffff */
.L_x_468:
[----:B------:R-:W-:Y:S01]  /*17060*/  IMAD.MOV.U32 R5, RZ, RZ, R15 ;  /* 0x000000ffff057224 */ /* 0x000fe200078e000f */
[----:B------:R-:W-:Y:S01]  /*17070*/  MOV R3, RZ ;  /* 0x000000ff00037202 */ /* 0x000fe20000000f00 */
[----:B------:R-:W-:Y:S01]  /*17080*/  IMAD.MOV.U32 R0, RZ, RZ, 0x181f ;  /* 0x0000181fff007424 */ /* 0x000fe200078e00ff */
[----:B------:R-:W-:Y:S02]  /*17090*/  MOV R2, 0x170b0 ;  /* 0x000170b000027802 */ /* 0x000fe40000000f00 */
[----:B-123--:R-:W-:Y:S05]  /*170a0*/  CALL.REL.NOINC `($__internal_9_$__cuda_sm70_shflsync_idx_p) ;  /* 0x00000d9000007944 */ /* 0x00efea0003c00000 */
[----:B------:R-:W-:Y:S05]  /*170b0*/  BRA `(.L_x_529) ;  /* 0xffffbda000007947 */ /* 0x000fea000383ffff */
.L_x_471:
[----:B-1----:R-:W-:Y:S01]  /*170c0*/  IMAD.MOV.U32 R5, RZ, RZ, R14 ;  /* 0x000000ffff057224 */ /* 0x002fe200078e000e */
[----:B------:R-:W-:Y:S01]  /*170d0*/  MOV R3, 0x1 ;  /* 0x0000000100037802 */ /* 0x000fe20000000f00 */
[----:B--2---:R-:W-:Y:S01]  /*170e0*/  IMAD.MOV.U32 R0, RZ, RZ, 0x181f ;  /* 0x0000181fff007424 */ /* 0x004fe200078e00ff */
[----:B------:R-:W-:-:S02]  /*170f0*/  MOV R2, 0x17110 ;  /* 0x0001711000027802 */ /* 0x000fc40000000f00 */
[----:B---34-:R-:W-:Y:S05]  /*17100*/  CALL.REL.NOINC `($__internal_9_$__cuda_sm70_shflsync_idx_p) ;  /* 0x00000d3000007944 */ /* 0x018fea0003c00000 */
[----:B------:R-:W-:Y:S01]  /*17110*/  IMAD.MOV.U32 R10, RZ, RZ, R0 ;  /* 0x000000ffff0a7224 */ /* 0x000fe200078e0000 */
[----:B------:R-:W-:Y:S01]  /*17120*/  MOV R3, 0x1 ;  /* 0x0000000100037802 */ /* 0x000fe20000000f00 */
[----:B------:R-:W-:Y:S01]  /*17130*/  IMAD.MOV.U32 R5, RZ, RZ, R15 ;  /* 0x000000ffff057224 */ /* 0x000fe200078e000f */
[----:B------:R-:W-:-:S02]  /*17140*/  MOV R0, 0x181f ;  /* 0x0000181f00007802 */ /* 0x000fc40000000f00 */
[----:B------:R-:W-:Y:S02]  /*17150*/  MOV R2, 0x17170 ;  /* 0x0001717000027802 */ /* 0x000fe40000000f00 */
[----:B------:R-:W-:Y:S05]  /*17160*/  CALL.REL.NOINC `($__internal_9_$__cuda_sm70_shflsync_idx_p) ;  /* 0x00000cd000007944 */ /* 0x000fea0003c00000 */
[----:B------:R-:W-:Y:S05]  /*17170*/  BRA `(.L_x_530) ;  /* 0xffffbe9000007947 */ /* 0x000fea000383ffff */
.L_x_474:
[----:B-1----:R-:W-:Y:S01]  /*17180*/  IMAD.MOV.U32 R5, RZ, RZ, R14 ;  /* 0x000000ffff057224 */ /* 0x002fe200078e000e */
[----:B------:R-:W-:Y:S01]  /*17190*/  MOV R3, 0x2 ;  /* 0x0000000200037802 */ /* 0x000fe20000000f00 */
[----:B--2---:R-:W-:Y:S01]  /*171a0*/  IMAD.MOV.U32 R0, RZ, RZ, 0x181f ;  /* 0x0000181fff007424 */ /* 0x004fe200078e00ff */
[----:B------:R-:W-:Y:S02]  /*171b0*/  MOV R2, 0x171d0 ;  /* 0x000171d000027802 */ /* 0x000fe40000000f00 */
[----:B---34-:R-:W-:Y:S05]  /*171c0*/  CALL.REL.NOINC `($__internal_9_$__cuda_sm70_shflsync_idx_p) ;  /* 0x00000c7000007944 */ /* 0x018fea0003c00000 */
[----:B------:R-:W-:Y:S01]  /*171d0*/  MOV R10, R0 ;  /* 0x00000000000a7202 */ /* 0x000fe20000000f00 */
[----:B------:R-:W-:Y:S05]  /*171e0*/  BRA `(.L_x_531) ;  /* 0xffffbf9000007947 */ /* 0x000fea000383ffff */
.L_x_475:
[----:B-1----:R-:W-:Y:S01]  /*171f0*/  IMAD.MOV.U32 R5, RZ, RZ, R15 ;  /* 0x000000ffff057224 */ /* 0x002fe200078e000f */
[----:B------:R-:W-:Y:S01]  /*17200*/  MOV R3, 0x2 ;  /* 0x0000000200037802 */ /* 0x000fe20000000f00 */
[----:B--2---:R-:W-:Y:S01]  /*17210*/  IMAD.MOV.U32 R0, RZ, RZ, 0x181f ;  /* 0x0000181fff007424 */ /* 0x004fe200078e00ff */
[----:B------:R-:W-:Y:S02]  /*17220*/  MOV R2, 0x17240 ;  /* 0x0001724000027802 */ /* 0x000fe40000000f00 */
[----:B---34-:R-:W-:Y:S05]  /*17230*/  CALL.REL.NOINC `($__internal_9_$__cuda_sm70_shflsync_idx_p) ;  /* 0x00000c0000007944 */ /* 0x018fea0003c00000 */
[----:B------:R-:W-:Y:S05]  /*17240*/  BRA `(.L_x_532) ;  /* 0xffffbf5000007947 */ /* 0x000fea000383ffff */
.L_x_478:
[----:B-1----:R-:W-:Y:S01]  /*17250*/  IMAD.MOV.U32 R5, RZ, RZ, R14 ;  /* 0x000000ffff057224 */ /* 0x002fe200078e000e */
[----:B------:R-:W-:Y:S01]  /*17260*/  MOV R3, 0x3 ;  /* 0x0000000300037802 */ /* 0x000fe20000000f00 */
[----:B---3--:R-:W-:Y:S01]  /*17270*/  IMAD.MOV.U32 R0, RZ, RZ, 0x181f ;  /* 0x0000181fff007424 */ /* 0x008fe200078e00ff */
[----:B------:R-:W-:-:S02]  /*17280*/  MOV R2, 0x172a0 ;  /* 0x000172a000027802 */ /* 0x000fc40000000f00 */
[----:B--2-4-:R-:W-:Y:S05]  /*17290*/  CALL.REL.NOINC `($__internal_9_$__cuda_sm70_shflsync_idx_p) ;  /* 0x00000ba000007944 */ /* 0x014fea0003c00000 */
[----:B------:R-:W-:Y:S01]  /*172a0*/  IMAD.MOV.U32 R8, RZ, RZ, R0 ;  /* 0x000000ffff087224 */ /* 0x000fe200078e0000 */
[----:B------:R-:W-:Y:S01]  /*172b0*/  MOV R3, 0x3 ;  /* 0x0000000300037802 */ /* 0x000fe20000000f00 */
[----:B------:R-:W-:Y:S01]  /*172c0*/  IMAD.MOV.U32 R5, RZ, RZ, R15 ;  /* 0x000000ffff057224 */ /* 0x000fe200078e000f */
[----:B------:R-:W-:-:S02]  /*172d0*/  MOV R0, 0x181f ;  /* 0x0000181f00007802 */ /* 0x000fc40000000f00 */
[----:B------:R-:W-:Y:S02]  /*172e0*/  MOV R2, 0x17300 ;  /* 0x0001730000027802 */ /* 0x000fe40000000f00 */
[----:B------:R-:W-:Y:S05]  /*172f0*/  CALL.REL.NOINC `($__internal_9_$__cuda_sm70_shflsync_idx_p) ;  /* 0x00000b4000007944 */ /* 0x000fea0003c00000 */
[----:B------:R-:W-:Y:S05]  /*17300*/  BRA `(.L_x_533) ;  /* 0xffffc01000007947 */ /* 0x000fea000383ffff */
.L_x_480:
[----:B------:R-:W-:Y:S01]  /*17310*/  IMAD.MOV.U32 R5, RZ, RZ, R12 ;  /* 0x000000ffff057224 */ /* 0x000fe200078e000c */
[----:B------:R-:W-:Y:S01]  /*17320*/  MOV R3, RZ ;  /* 0x000000ff00037202 */ /* 0x000fe20000000f00 */
[----:B------:R-:W-:Y:S01]  /*17330*/  IMAD.MOV.U32 R0, RZ, RZ, 0x1c1f ;  /* 0x00001c1fff007424 */ /* 0x000fe200078e00ff */
[----:B------:R-:W-:Y:S02]  /*17340*/  MOV R2, 0x17360 ;  /* 0x0001736000027802 */ /* 0x000fe40000000f00 */
[----:B------:R-:W-:Y:S05]  /*17350*/  CALL.REL.NOINC `($__internal_9_$__cuda_sm70_shflsync_idx_p) ;  /* 0x00000ae000007944 */ /* 0x000fea0003c00000 */
[----:B------:R-:W-:Y:S01]  /*17360*/  MOV R4, R0 ;  /* 0x0000000000047202 */ /* 0x000fe20000000f00 */
[----:B------:R-:W-:Y:S05]  /*17370*/  BRA `(.L_x_534) ;  /* 0xffffc32000007947 */ /* 0x000fea000383ffff */
.L_x_481:
[----:B------:R-:W-:Y:S01]  /*17380*/  IMAD.MOV.U32 R5, RZ, RZ, R14 ;  /* 0x000000ffff057224 */ /* 0x000fe200078e000e */
[----:B------:R-:W-:Y:S01]  /*17390*/  MOV R3, RZ ;  /* 0x000000ff00037202 */ /* 0x000fe20000000f00 */
[----:B------:R-:W-:Y:S01]  /*173a0*/  IMAD.MOV.U32 R0, RZ, RZ, 0x1c1f ;  /* 0x00001c1fff007424 */ /* 0x000fe200078e00ff */
[----:B------:R-:W-:Y:S02]  /*173b0*/  MOV R2, 0x173d0 ;  /* 0x000173d000027802 */ /* 0x000fe40000000f00 */
[----:B-12---:R-:W-:Y:S05]  /*173c0*/  CALL.REL.NOINC `($__internal_9_$__cuda_sm70_shflsync_idx_p) ;  /* 0x00000a7000007944 */ /* 0x006fea0003c00000 */
[----:B------:R-:W-:Y:S05]  /*173d0*/  BRA `(.L_x_535) ;  /* 0xffffc2e000007947 */ /* 0x000fea000383ffff */
.L_x_484:
[----:B------:R-:W-:Y:S01]  /*173e0*/  IMAD.MOV.U32 R5, RZ, RZ, R12 ;  /* 0x000000ffff057224 */ /* 0x000fe200078e000c */
[----:B----4-:R-:W-:Y:S01]  /*173f0*/  MOV R3, 0x1 ;  /* 0x0000000100037802 */ /* 0x010fe20000000f00 */
[----:B------:R-:W-:Y:S01]  /*17400*/  IMAD.MOV.U32 R0, RZ, RZ, 0x1c1f ;  /* 0x00001c1fff007424 */ /* 0x000fe200078e00ff */
[----:B------:R-:W-:-:S02]  /*17410*/  MOV R2, 0x17430 ;  /* 0x0001743000027802 */ /* 0x000fc40000000f00 */
[----:B-123--:R-:W-:Y:S05]  /*17420*/  CALL.REL.NOINC `($__internal_9_$__cuda_sm70_shflsync_idx_p) ;  /* 0x00000a1000007944 */ /* 0x00efea0003c00000 */
[----:B------:R-:W-:Y:S01]  /*17430*/  IMAD.MOV.U32 R4, RZ, RZ, R0 ;  /* 0x000000ffff047224 */ /* 0x000fe200078e0000 */
[----:B------:R-:W-:Y:S01]  /*17440*/  MOV R3, 0x1 ;  /* 0x0000000100037802 */ /* 0x000fe20000000f00 */
[----:B------:R-:W-:Y:S01]  /*17450*/  IMAD.MOV.U32 R5, RZ, RZ, R14 ;  /* 0x000000ffff057224 */ /* 0x000fe200078e000e */
[----:B------:R-:W-:-:S02]  /*17460*/  MOV R0, 0x1c1f ;  /* 0x00001c1f00007802 */ /* 0x000fc40000000f00 */
[----:B------:R-:W-:Y:S02]  /*17470*/  MOV R2, 0x17490 ;  /* 0x0001749000027802 */ /* 0x000fe40000000f00 */
[----:B------:R-:W-:Y:S05]  /*17480*/  CALL.REL.NOINC `($__internal_9_$__cuda_sm70_shflsync_idx_p) ;  /* 0x000009b000007944 */ /* 0x000fea0003c00000 */
[----:B------:R-:W-:Y:S05]  /*17490*/  BRA `(.L_x_536) ;  /* 0xffffce8000007947 */ /* 0x000fea000383ffff */
.L_x_488:
[----:B------:R-:W-:Y:S01]  /*174a0*/  IMAD.MOV.U32 R5, RZ, RZ, R12 ;  /* 0x000000ffff057224 */ /* 0x000fe200078e000c */
[----:B------:R-:W-:Y:S01]  /*174b0*/  MOV R3, RZ ;  /* 0x000000ff00037202 */ /* 0x000fe20000000f00 */
[----:B------:R-:W-:Y:S01]  /*174c0*/  IMAD.MOV.U32 R0, RZ, RZ, 0x181f ;  /* 0x0000181fff007424 */ /* 0x000fe200078e00ff */
[----:B------:R-:W-:Y:S02]  /*174d0*/  MOV R2, 0x174f0 ;  /* 0x000174f000027802 */ /* 0x000fe40000000f00 */
[----:B------:R-:W-:Y:S05]  /*174e0*/  CALL.REL.NOINC `($__internal_9_$__cuda_sm70_shflsync_idx_p) ;  /* 0x0000095000007944 */ /* 0x000fea0003c00000 */
[----:B------:R-:W-:Y:S01]  /*174f0*/  MOV R10, R0 ;  /* 0x00000000000a7202 */ /* 0x000fe20000000f00 */
[----:B------:R-:W-:Y:S05]  /*17500*/  BRA `(.L_x_537) ;  /* 0xffffde7000007947 */ /* 0x000fea000383ffff */
.L_x_489:
[----:B------:R-:W-:Y:S01]  /*17510*/  IMAD.MOV.U32 R5, RZ, RZ, R15 ;  /* 0x000000ffff057224 */ /* 0x000fe200078e000f */
[----:B------:R-:W-:Y:S01]  /*17520*/  MOV R3, RZ ;  /* 0x000000ff00037202 */ /* 0x000fe20000000f00 */
[----:B------:R-:W-:Y:S01]  /*17530*/  IMAD.MOV.U32 R0, RZ, RZ, 0x181f ;  /* 0x0000181fff007424 */ /* 0x000fe200078e00ff */
[----:B------:R-:W-:Y:S02]  /*17540*/  MOV R2, 0x17560 ;  /* 0x0001756000027802 */ /* 0x000fe40000000f00 */
[----:B-12---:R-:W-:Y:S05]  /*17550*/  CALL.REL.NOINC `($__internal_9_$__cuda_sm70_shflsync_idx_p) ;  /* 0x000008e000007944 */ /* 0x006fea0003c00000 */
[----:B------:R-:W-:Y:S05]  /*17560*/  BRA `(.L_x_538) ;  /* 0xffffde3000007947 */ /* 0x000fea000383ffff */
.L_x_492:
[----:B--2---:R-:W-:Y:S01]  /*17570*/  IMAD.MOV.U32 R5, RZ, RZ, R12 ;  /* 0x000000ffff057224 */ /* 0x004fe200078e000c */
[----:B------:R-:W-:Y:S01]  /*17580*/  MOV R3, 0x1 ;  /* 0x0000000100037802 */ /* 0x000fe20000000f00 */
[----:B----4-:R-:W-:Y:S01]  /*17590*/  IMAD.MOV.U32 R0, RZ, RZ, 0x181f ;  /* 0x0000181fff007424 */ /* 0x010fe200078e00ff */
[----:B------:R-:W-:-:S02]  /*175a0*/  MOV R2, 0x175c0 ;  /* 0x000175c000027802 */ /* 0x000fc40000000f00 */
[----:B-1-3--:R-:W-:Y:S05]  /*175b0*/  CALL.REL.NOINC `($__internal_9_$__cuda_sm70_shflsync_idx_p) ;  /* 0x0000088000007944 */ /* 0x00afea0003c00000 */
[----:B------:R-:W-:Y:S01]  /*175c0*/  IMAD.MOV.U32 R10, RZ, RZ, R0 ;  /* 0x000000ffff0a7224 */ /* 0x000fe200078e0000 */
[----:B------:R-:W-:Y:S01]  /*175d0*/  MOV R3, 0x1 ;  /* 0x0000000100037802 */ /* 0x000fe20000000f00 */
[----:B------:R-:W-:Y:S01]  /*175e0*/  IMAD.MOV.U32 R5, RZ, RZ, R15 ;  /* 0x000000ffff057224 */ /* 0x000fe200078e000f */
[----:B------:R-:W-:-:S02]  /*175f0*/  MOV R0, 0x181f ;  /* 0x0000181f00007802 */ /* 0x000fc40000000f00 */
[----:B------:R-:W-:Y:S02]  /*17600*/  MOV R2, 0x17620 ;  /* 0x0001762000027802 */ /* 0x000fe40000000f00 */
[----:B------:R-:W-:Y:S05]  /*17610*/  CALL.REL.NOINC `($__internal_9_$__cuda_sm70_shflsync_idx_p) ;  /* 0x0000082000007944 */ /* 0x000fea0003c00000 */
[----:B------:R-:W-:Y:S05]  /*17620*/  BRA `(.L_x_539) ;  /* 0xffffdf3000007947 */ /* 0x000fea000383ffff */
.L_x_495:
[----:B-1----:R-:W-:Y:S01]  /*17630*/  IMAD.MOV.U32 R5, RZ, RZ, R12 ;  /* 0x000000ffff057224 */ /* 0x002fe200078e000c */
[----:B------:R-:W-:Y:S01]  /*17640*/  MOV R3, 0x2 ;  /* 0x0000000200037802 */ /* 0x000fe20000000f00 */
[----:B----4-:R-:W-:Y:S01]  /*17650*/  IMAD.MOV.U32 R0, RZ, RZ, 0x181f ;  /* 0x0000181fff007424 */ /* 0x010fe200078e00ff */
[----:B------:R-:W-:Y:S02]  /*17660*/  MOV R2, 0x17680 ;  /* 0x0001768000027802 */ /* 0x000fe40000000f00 */
[----:B--23--:R-:W-:Y:S05]  /*17670*/  CALL.REL.NOINC `($__internal_9_$__cuda_sm70_shflsync_idx_p) ;  /* 0x000007c000007944 */ /* 0x00cfea0003c00000 */
[----:B------:R-:W-:Y:S01]  /*17680*/  MOV R10, R0 ;  /* 0x00000000000a7202 */ /* 0x000fe20000000f00 */
[----:B------:R-:W-:Y:S05]  /*17690*/  BRA `(.L_x_540) ;  /* 0xffffe03000007947 */ /* 0x000fea000383ffff */
.L_x_496:
[----:B------:R-:W-:Y:S01]  /*176a0*/  IMAD.MOV.U32 R5, RZ, RZ, R15 ;  /* 0x000000ffff057224 */ /* 0x000fe200078e000f */
[----:B------:R-:W-:Y:S01]  /*176b0*/  MOV R3, 0x2 ;  /* 0x0000000200037802 */ /* 0x000fe20000000f00 */
[----:B----4-:R-:W-:Y:S01]  /*176c0*/  IMAD.MOV.U32 R0, RZ, RZ, 0x181f ;  /* 0x0000181fff007424 */ /* 0x010fe200078e00ff */
[----:B------:R-:W-:Y:S02]  /*176d0*/  MOV R2, 0x176f0 ;  /* 0x000176f000027802 */ /* 0x000fe40000000f00 */
[----:B-123--:R-:W-:Y:S05]  /*176e0*/  CALL.REL.NOINC `($__internal_9_$__cuda_sm70_shflsync_idx_p) ;  /* 0x0000075000007944 */ /* 0x00efea0003c00000 */
[----:B------:R-:W-:Y:S05]  /*176f0*/  BRA `(.L_x_541) ;  /* 0xffffdff000007947 */ /* 0x000fea000383ffff */
.L_x_499:
[----:B-1----:R-:W-:Y:S01]  /*17700*/  IMAD.MOV.U32 R5, RZ, RZ, R12 ;  /* 0x000000ffff057224 */ /* 0x002fe200078e000c */
[----:B------:R-:W-:Y:S01]  /*17710*/  MOV R3, 0x3 ;  /* 0x0000000300037802 */ /* 0x000fe20000000f00 */
[----:B------:R-:W-:Y:S01]  /*17720*/  IMAD.MOV.U32 R0, RZ, RZ, 0x181f ;  /* 0x0000181fff007424 */ /* 0x000fe200078e00ff */
[----:B------:R-:W-:-:S02]  /*17730*/  MOV R2, 0x17750 ;  /* 0x0001775000027802 */ /* 0x000fc40000000f00 */
[----:B--234-:R-:W-:Y:S05]  /*17740*/  CALL.REL.NOINC `($__internal_9_$__cuda_sm70_shflsync_idx_p) ;  /* 0x000006f000007944 */ /* 0x01cfea0003c00000 */
[----:B------:R-:W-:Y:S01]  /*17750*/  IMAD.MOV.U32 R10, RZ, RZ, R0 ;  /* 0x000000ffff0a7224 */ /* 0x000fe200078e0000 */
[----:B------:R-:W-:Y:S01]  /*17760*/  MOV R3, 0x3 ;  /* 0x0000000300037802 */ /* 0x000fe20000000f00 */
[----:B------:R-:W-:Y:S01]  /*17770*/  IMAD.MOV.U32 R5, RZ, RZ, R15 ;  /* 0x000000ffff057224 */ /* 0x000fe200078e000f */
[----:B------:R-:W-:-:S02]  /*17780*/  MOV R0, 0x181f ;  /* 0x0000181f00007802 */ /* 0x000fc40000000f00 */
[----:B------:R-:W-:Y:S02]  /*17790*/  MOV R2, 0x177b0 ;  /* 0x000177b000027802 */ /* 0x000fe40000000f00 */
[----:B------:R-:W-:Y:S05]  /*177a0*/  CALL.REL.NOINC `($__internal_9_$__cuda_sm70_shflsync_idx_p) ;  /* 0x0000069000007944 */ /* 0x000fea0003c00000 */
[----:B------:R-:W-:Y:S05]  /*177b0*/  BRA `(.L_x_542) ;  /* 0xffffe0b000007947 */ /* 0x000fea000383ffff */
.L_x_501:
[----:B------:R-:W-:Y:S01]  /*177c0*/  IMAD.MOV.U32 R5, RZ, RZ, R111 ;  /* 0x000000ffff057224 */ /* 0x000fe200078e006f */
[----:B------:R-:W-:Y:S01]  /*177d0*/  MOV R3, RZ ;  /* 0x000000ff00037202 */ /* 0x000fe20000000f00 */
[----:B------:R-:W-:Y:S01]  /*177e0*/  IMAD.MOV.U32 R0, RZ, RZ, 0x1f ;  /* 0x0000001fff007424 */ /* 0x000fe200078e00ff */
[----:B------:R-:W-:Y:S02]  /*177f0*/  MOV R2, 0x17810 ;  /* 0x0001781000027802 */ /* 0x000fe40000000f00 */
[----:B------:R-:W-:Y:S05]  /*17800*/  CALL.REL.NOINC `($__internal_9_$__cuda_sm70_shflsync_idx_p) ;  /* 0x0000063000007944 */ /* 0x000fea0003c00000 */
[----:B------:R-:W-:Y:S01]  /*17810*/  MOV R9, R0 ;  /* 0x0000000000097202 */ /* 0x000fe20000000f00 */
[----:B------:R-:W-:Y:S05]  /*17820*/  BRA `(.L_x_543) ;  /* 0xffffe27000007947 */ /* 0x000fea000383ffff */
.L_x_502:
[----:B------:R-:W-:Y:S01]  /*17830*/  IMAD.MOV.U32 R5, RZ, RZ, R111 ;  /* 0x000000ffff057224 */ /* 0x000fe200078e006f */
[----:B------:R-:W-:Y:S01]  /*17840*/  MOV R3, 0x1 ;  /* 0x0000000100037802 */ /* 0x000fe20000000f00 */
[----:B------:R-:W-:Y:S01]  /*17850*/  IMAD.MOV.U32 R0, RZ, RZ, 0x1f ;  /* 0x0000001fff007424 */ /* 0x000fe200078e00ff */
[----:B------:R-:W-:Y:S02]  /*17860*/  MOV R2, 0x17880 ;  /* 0x0001788000027802 */ /* 0x000fe40000000f00 */
[----:B-12---:R-:W-:Y:S05]  /*17870*/  CALL.REL.NOINC `($__internal_9_$__cuda_sm70_shflsync_idx_p) ;  /* 0x000005c000007944 */ /* 0x006fea0003c00000 */
[----:B------:R-:W-:Y:S01]  /*17880*/  MOV R8, R0 ;  /* 0x0000000000087202 */ /* 0x000fe20000000f00 */
[----:B------:R-:W-:Y:S05]  /*17890*/  BRA `(.L_x_544) ;  /* 0xffffe22000007947 */ /* 0x000fea000383ffff */
.L_x_503:
[----:B------:R-:W-:Y:S02]  /*178a0*/  MOV R2, 0x1 ;  /* 0x0000000100027802 */ /* 0x000fe40000000f00 */
[----:B------:R-:W-:-:S02]  /*178b0*/  MOV R3, 0x178d0 ;  /* 0x000178d000037802 */ /* 0x000fc40000000f00 */
[----:B-1234-:R-:W-:Y:S05]  /*178c0*/  CALL.REL.NOINC `($__internal_10_$__cuda_sm70_shflsync_up_p) ;  /* 0x000005c000007944 */ /* 0x01efea0003c00000 */
[----:B------:R-:W-:Y:S05]  /*178d0*/  BRA `(.L_x_545) ;  /* 0xffffe31000007947 */ /* 0x000fea000383ffff */
.L_x_504:
[----:B------:R-:W-:Y:S02]  /*178e0*/  MOV R2, 0x2 ;  /* 0x0000000200027802 */ /* 0x000fe40000000f00 */
[----:B------:R-:W-:-:S02]  /*178f0*/  MOV R3, 0x17910 ;  /* 0x0001791000037802 */ /* 0x000fc40000000f00 */
[----:B--2-4-:R-:W-:Y:S05]  /*17900*/  CALL.REL.NOINC `($__internal_10_$__cuda_sm70_shflsync_up_p) ;  /* 0x0000058000007944 */ /* 0x014fea0003c00000 */
[----:B------:R-:W-:Y:S01]  /*17910*/  SEL R3, R4, RZ, P1 ;  /* 0x000000ff04037207 */ /* 0x000fe20000800000 */
[----:B------:R-:W-:-:S04]  /*17920*/  IMAD.MOV.U32 R2, RZ, RZ, 0x4 ;  /* 0x00000004ff027424 */ /* 0x000fc800078e00ff */
[----:B------:R-:W-:Y:S01]  /*17930*/  IMAD.IADD R0, R0, 0x1, R3 ;  /* 0x0000000100007824 */ /* 0x000fe200078e0203 */
        /* <DEDUP_REMOVED lines=20> */
.L_x_508:
[----:B------:R-:W-:Y:S02]  /*17a80*/  MOV R2, 0x1 ;  /* 0x0000000100027802 */ /* 0x000fe40000000f00 */
[----:B------:R-:W-:Y:S02]  /*17a90*/  MOV R3, 0x17ab0 ;  /* 0x00017ab000037802 */ /* 0x000fe40000000f00 */
[----:B------:R-:W-:Y:S05]  /*17aa0*/  CALL.REL.NOINC `($__internal_10_$__cuda_sm70_shflsync_up_p) ;  /* 0x000003e000007944 */ /* 0x000fea0003c00000 */
[----:B------:R-:W-:Y:S01]  /*17ab0*/  MOV R2, R4 ;  /* 0x0000000400027202 */ /* 0x000fe20000000f00 */
[----:B------:R-:W-:Y:S05]  /*17ac0*/  BRA `(.L_x_547) ;  /* 0xffffe38000007947 */ /* 0x000fea000383ffff */
.L_x_509:
        /* <DEDUP_REMOVED lines=26> */
.L_x_511:
[----:B------:R-:W-:Y:S02]  /*17c70*/  SEL R0, RZ, 0x1, P0 ;  /* 0x00000001ff007807 */ /* 0x000fe40000000000 */
[----:B------:R-:W-:Y:S02]  /*17c80*/  MOV R2, 0x17ca0 ;  /* 0x00017ca000027802 */ /* 0x000fe40000000f00 */
[----:B-1----:R-:W-:Y:S05]  /*17c90*/  CALL.REL.NOINC `($__internal_11_$__cuda_sm70_votesync_ballot) ;  /* 0x0000026000007944 */ /* 0x002fea0003c00000 */
[----:B------:R-:W-:Y:S01]  /*17ca0*/  MOV R10, R0 ;  /* 0x00000000000a7202 */ /* 0x000fe20000000f00 */
[----:B------:R-:W-:Y:S05]  /*17cb0*/  BRA `(.L_x_549) ;  /* 0xffffe32000007947 */ /* 0x000fea000383ffff */
.L_x_512:
[----:B------:R-:W-:Y:S01]  /*17cc0*/  IMAD.MOV.U32 R5, RZ, RZ, R6 ;  /* 0x000000ffff057224 */ /* 0x000fe200078e0006 */
[----:B------:R-:W-:Y:S01]  /*17cd0*/  MOV R3, R8 ;  /* 0x0000000800037202 */ /* 0x000fe20000000f00 */
[----:B--2---:R-:W-:Y:S01]  /*17ce0*/  IMAD.MOV.U32 R0, RZ, RZ, 0x1f ;  /* 0x0000001fff007424 */ /* 0x004fe200078e00ff */
[----:B------:R-:W-:Y:S02]  /*17cf0*/  MOV R2, 0x17d10 ;  /* 0x00017d1000027802 */ /* 0x000fe40000000f00 */
[----:B-1----:R-:W-:Y:S05]  /*17d00*/  CALL.REL.NOINC `($__internal_9_$__cuda_sm70_shflsync_idx_p) ;  /* 0x0000013000007944 */ /* 0x002fea0003c00000 */
[----:B------:R-:W-:Y:S01]  /*17d10*/  IMAD.MOV.U32 R12, RZ, RZ, R0 ;  /* 0x000000ffff0c7224 */ /* 0x000fe200078e0000 */
[----:B------:R-:W-:Y:S01]  /*17d20*/  MOV R3, R8 ;  /* 0x0000000800037202 */ /* 0x000fe20000000f00 */
[----:B------:R-:W-:Y:S01]  /*17d30*/  IMAD.MOV.U32 R5, RZ, RZ, R7 ;  /* 0x000000ffff057224 */ /* 0x000fe200078e0007 */
[----:B------:R-:W-:Y:S02]  /*17d40*/  MOV R0, 0x1f ;  /* 0x0000001f00007802 */ /* 0x000fe40000000f00 */
[----:B------:R-:W-:-:S02]  /*17d50*/  MOV R2, 0x17d70 ;  /* 0x00017d7000027802 */ /* 0x000fc40000000f00 */
[----:B------:R-:W-:Y:S05]  /*17d60*/  CALL.REL.NOINC `($__internal_9_$__cuda_sm70_shflsync_idx_p) ;  /* 0x000000d000007944 */ /* 0x000fea0003c00000 */
[----:B------:R-:W-:Y:S01]  /*17d70*/  MOV R7, R0 ;  /* 0x0000000000077202 */ /* 0x000fe20000000f00 */
[----:B------:R-:W-:Y:S05]  /*17d80*/  BRA `(.L_x_550) ;  /* 0xffffe2c000007947 */ /* 0x000fea000383ffff */
.L_x_515:
[----:B------:R-:W-:Y:S01]  /*17d90*/  IMAD.MOV.U32 R5, RZ, RZ, R4 ;  /* 0x000000ffff057224 */ /* 0x000fe200078e0004 */
[----:B--2---:R-:W-:-:S02]  /*17da0*/  MOV R0, 0x1f ;  /* 0x0000001f00007802 */ /* 0x004fc40000000f00 */
[----:B------:R-:W-:Y:S02]  /*17db0*/  MOV R2, 0x17dd0 ;  /* 0x00017dd000027802 */ /* 0x000fe40000000f00 */
[----:B-1-34-:R-:W-:Y:S05]  /*17dc0*/  CALL.REL.NOINC `($__internal_9_$__cuda_sm70_shflsync_idx_p) ;  /* 0x0000007000007944 */ /* 0x01afea0003c00000 */
[----:B------:R-:W-:Y:S01]  /*17dd0*/  MOV R13, R0 ;  /* 0x00000000000d7202 */ /* 0x000fe20000000f00 */
[----:B------:R-:W-:Y:S05]  /*17de0*/  BRA `(.L_x_514) ;  /* 0xffffe2c000007947 */ /* 0x000fea000383ffff */
        .weak           $__internal_8_$__cuda_sm70_shflsync_bfly_p
        .type           $__internal_8_$__cuda_sm70_shflsync_bfly_p,@function
        .size           $__internal_8_$__cuda_sm70_shflsync_bfly_p,($__internal_9_$__cuda_sm70_shflsync_idx_p - $__internal_8_$__cuda_sm70_shflsync_bfly_p)
$__internal_8_$__cuda_sm70_shflsync_bfly_p:
[----:B------:R-:W-:Y:S04]  /*17df0*/  WARPSYNC R6 ;  /* 0x0000000600007348 */ /* 0x000fe80003800000 */
[----:B------:R1:W2:Y:S02]  /*17e00*/  SHFL.BFLY PT, R5, R2, R5, R7 ;  /* 0x0c00000502057389 */ /* 0x0002a400000e0007 */
[----:B-1----:R-:W-:Y:S02]  /*17e10*/  MOV R2, R3 ;  /* 0x0000000300027202 */ /* 0x002fe40000000f00 */
[----:B------:R-:W-:-:S04]  /*17e20*/  MOV R3, 0x0 ;  /* 0x0000000000037802 */ /* 0x000fc80000000f00 */
[----:B--2---:R-:W-:Y:S05]  /*17e30*/  RET.REL.NODEC R2 `(_ZN7cutlass13device_kernelIN5flash19enable_sm80_to_sm89INS1_16FlashAttnFwdSm80INS1_25CollectiveMainloopFwdSm80ILi8ELi1ELb1EN4cute5tupleIJNS5_1CILi128EEENS7_ILi48EEENS7_ILi256EEEEEELi256ENS_6half_tEfNS_4arch4Sm80ELb0ELb1ELb1ELb1ELb0ELb0ELb1ELb1EEENS1_21CollectiveEpilogueFwdINS6_IJS8_SA_S9_EEENS6_IJNS7_ILi1EEESI_SI_EEESC_SE_Li256ELb1ELb1ELb1ELb0EEENS1_36VarlenDynamicPersistentTileSchedulerILi128ELi48ELi256ELi256ELb1ELb1ELb0ELb1ELb0ELb1EEEEEEEEEvNT_6ParamsE) ;  /* 0xfffe81c002007950 */ /* 0x004fea0003c3ffff */
        .weak           $__internal_9_$__cuda_sm70_shflsync_idx_p
        .type           $__internal_9_$__cuda_sm70_shflsync_idx_p,@function
        .size           $__internal_9_$__cuda_sm70_shflsync_idx_p,($__internal_10_$__cuda_sm70_shflsync_up_p - $__internal_9_$__cuda_sm70_shflsync_idx_p)
$__internal_9_$__cuda_sm70_shflsync_idx_p:
[----:B------:R-:W-:-:S04]  /*17e40*/  MOV R114, 0xffffffff ;  /* 0xffffffff00727802 */ /* 0x000fc80000000f00 */
[----:B------:R-:W-:Y:S04]  /*17e50*/  WARPSYNC R114 ;  /* 0x0000007200007348 */ /* 0x000fe80003800000 */
[----:B------:R1:W2:Y:S02]  /*17e60*/  SHFL.IDX PT, R0, R5, R3, R0 ;  /* 0x0000000305007389 */ /* 0x0002a400000e0000 */
[----:B-1----:R-:W-:-:S04]  /*17e70*/  MOV R3, 0x0 ;  /* 0x0000000000037802 */ /* 0x002fc80000000f00 */
[----:B--2---:R-:W-:Y:S05]  /*17e80*/  RET.REL.NODEC R2 `(_ZN7cutlass13device_kernelIN5flash19enable_sm80_to_sm89INS1_16FlashAttnFwdSm80INS1_25CollectiveMainloopFwdSm80ILi8ELi1ELb1EN4cute5tupleIJNS5_1CILi128EEENS7_ILi48EEENS7_ILi256EEEEEELi256ENS_6half_tEfNS_4arch4Sm80ELb0ELb1ELb1ELb1ELb0ELb0ELb1ELb1EEENS1_21CollectiveEpilogueFwdINS6_IJS8_SA_S9_EEENS6_IJNS7_ILi1EEESI_SI_EEESC_SE_Li256ELb1ELb1ELb1ELb0EEENS1_36VarlenDynamicPersistentTileSchedulerILi128ELi48ELi256ELi256ELb1ELb1ELb0ELb1ELb0ELb1EEEEEEEEEvNT_6ParamsE) ;  /* 0xfffe817002007950 */ /* 0x004fea0003c3ffff */
        .weak           $__internal_10_$__cuda_sm70_shflsync_up_p
        .type           $__internal_10_$__cuda_sm70_shflsync_up_p,@function
        .size           $__internal_10_$__cuda_sm70_shflsync_up_p,($__internal_11_$__cuda_sm70_votesync_ballot - $__internal_10_$__cuda_sm70_shflsync_up_p)
$__internal_10_$__cuda_sm70_shflsync_up_p:
[----:B------:R-:W-:Y:S02]  /*17e90*/  IMAD.MOV.U32 R4, RZ, RZ, RZ ;  /* 0x000000ffff047224 */ /* 0x000fe400078e00ff */
[----:B------:R-:W-:-:S04]  /*17ea0*/  IMAD.MOV.U32 R10, RZ, RZ, -0x1 ;  /* 0xffffffffff0a7424 */ /* 0x000fc800078e00ff */
[----:B------:R-:W-:Y:S04]  /*17eb0*/  WARPSYNC R10 ;  /* 0x0000000a00007348 */ /* 0x000fe80003800000 */
[----:B------:R1:W2:Y:S02]  /*17ec0*/  SHFL.UP PT, R4, R0, R2, R4 ;  /* 0x0400000200047389 */ /* 0x0002a400000e0004 */
[----:B-1----:R-:W-:Y:S02]  /*17ed0*/  MOV R2, R3 ;  /* 0x0000000300027202 */ /* 0x002fe40000000f00 */
[----:B------:R-:W-:-:S04]  /*17ee0*/  MOV R3, 0x0 ;  /* 0x0000000000037802 */ /* 0x000fc80000000f00 */
[----:B--2---:R-:W-:Y:S05]  /*17ef0*/  RET.REL.NODEC R2 `(_ZN7cutlass13device_kernelIN5flash19enable_sm80_to_sm89INS1_16FlashAttnFwdSm80INS1_25CollectiveMainloopFwdSm80ILi8ELi1ELb1EN4cute5tupleIJNS5_1CILi128EEENS7_ILi48EEENS7_ILi256EEEEEELi256ENS_6half_tEfNS_4arch4Sm80ELb0ELb1ELb1ELb1ELb0ELb0ELb1ELb1EEENS1_21CollectiveEpilogueFwdINS6_IJS8_SA_S9_EEENS6_IJNS7_ILi1EEESI_SI_EEESC_SE_Li256ELb1ELb1ELb1ELb0EEENS1_36VarlenDynamicPersistentTileSchedulerILi128ELi48ELi256ELi256ELb1ELb1ELb0ELb1ELb0ELb1EEEEEEEEEvNT_6ParamsE) ;  /* 0xfffe810002007950 */ /* 0x004fea0003c3ffff */
        .weak           $__internal_11_$__cuda_sm70_votesync_ballot
        .type           $__internal_11_$__cuda_sm70_votesync_ballot,@function
        .size           $__internal_11_$__cuda_sm70_votesync_ballot,(.L_x_2596 - $__internal_11_$__cuda_sm70_votesync_ballot)
$__internal_11_$__cuda_sm70_votesync_ballot:
[----:B------:R-:W-:Y:S01]  /*17f00*/  ISETP.NE.U32.AND P0, PT, R0, 0x1, PT ;  /* 0x000000010000780c */ /* 0x000fe20003f05070 */
[----:B------:R-:W-:-:S04]  /*17f10*/  IMAD.MOV.U32 R3, RZ, RZ, -0x1 ;  /* 0xffffffffff037424 */ /* 0x000fc800078e00ff */
[----:B------:R-:W-:Y:S08]  /*17f20*/  WARPSYNC R3 ;  /* 0x0000000300007348 */ /* 0x000ff00003800000 */
[----:B------:R-:W-:-:S04]  /*17f30*/  VOTE.ANY R0, PT, !P0 ;  /* 0x0000000000007806 */ /* 0x000fc800040e0100 */
[----:B------:R-:W-:Y:S01]  /*17f40*/  LOP3.LUT R0, R0, R3, RZ, 0xc0, !PT ;  /* 0x0000000300007212 */ /* 0x000fe200078ec0ff */
[----:B------:R-:W-:-:S04]  /*17f50*/  IMAD.MOV.U32 R3, RZ, RZ, 0x0 ;  /* 0x00000000ff037424 */ /* 0x000fc800078e00ff */
[----:B------:R-:W-:Y:S05]  /*17f60*/  RET.REL.NODEC R2 `(_ZN7cutlass13device_kernelIN5flash19enable_sm80_to_sm89INS1_16FlashAttnFwdSm80INS1_25CollectiveMainloopFwdSm80ILi8ELi1ELb1EN4cute5tupleIJNS5_1CILi128EEENS7_ILi48EEENS7_ILi256EEEEEELi256ENS_6half_tEfNS_4arch4Sm80ELb0ELb1ELb1ELb1ELb0ELb0ELb1ELb1EEENS1_21CollectiveEpilogueFwdINS6_IJS8_SA_S9_EEENS6_IJNS7_ILi1EEESI_SI_EEESC_SE_Li256ELb1ELb1ELb1ELb0EEENS1_36VarlenDynamicPersistentTileSchedulerILi128ELi48ELi256ELi256ELb1ELb1ELb0ELb1ELb0ELb1EEEEEEEEEvNT_6ParamsE) ;  /* 0xfffe809002007950 */ /* 0x000fea0003c3ffff */
.L_x_551:
        /* <DEDUP_REMOVED lines=9> */
.L_x_2596:


//--------------------- .text._ZN7cutlass13device_kernelIN5flash19enable_sm80_to_sm89INS1_16FlashAttnFwdSm80INS1_25CollectiveMainloopFwdSm80ILi8ELi1ELb0EN4cute5tupleIJNS5_1CILi128EEENS7_ILi32EEENS7_ILi256EEEEEELi256ENS_6half_tEfNS_4arch4Sm80ELb0ELb1ELb1ELb1ELb0ELb1ELb1ELb1EEENS1_21CollectiveEpilogueFwdINS6_IJS8_SA_S9_EEENS6_IJNS7_ILi1EEESI_SI_EEESC_SE_Li256ELb1ELb1ELb1ELb0EEENS1_36VarlenDynamicPersistentTileSchedulerILi128ELi32ELi256ELi256ELb1ELb1ELb0ELb1ELb0ELb1EEEEEEEEEvNT_6ParamsE --------------------------
	.section	.text._ZN7cutlass13device_kernelIN5flash19enable_sm80_to_sm89INS1_16FlashAttnFwdSm80INS1_25CollectiveMainloopFwdSm80ILi8ELi1ELb0EN4cute5tupleIJNS5_1CILi128EEENS7_ILi32EEENS7_ILi256EEEEEELi256ENS_6half_tEfNS_4arch4Sm80ELb0ELb1ELb1ELb1ELb0ELb1ELb1ELb1EEENS1_21CollectiveEpilogueFwdINS6_IJS8_SA_S9_EEENS6_IJNS7_ILi1EEESI_SI_EEESC_SE_Li256ELb1ELb1ELb1ELb0EEENS1_36VarlenDynamicPersistentTileSchedulerILi128ELi32ELi256ELi256ELb1ELb1ELb0ELb1ELb0ELb1EEEEEEEEEvNT_6ParamsE,"ax",@progbits
	.sectioninfo	@"SHI_REGISTERS=255"
	.align	128
.text._ZN7cutlass13device_kernelIN5flash19enable_sm80_to_sm89INS1_16FlashAttnFwdSm80INS1_25CollectiveMainloopFwdSm80ILi8ELi1ELb0EN4cute5tupleIJNS5_1CILi128EEENS7_ILi32EEENS7_ILi256EEEEEELi256ENS_6half_tEfNS_4arch4Sm80ELb0ELb1ELb1ELb1ELb0ELb1ELb1ELb1EEENS1_21CollectiveEpilogueFwdINS6_IJS8_SA_S9_EEENS6_IJNS7_ILi1EEESI_SI_EEESC_SE_Li256ELb1ELb1ELb1ELb0EEENS1_36VarlenDynamicPersistentTileSchedulerILi128ELi32ELi256ELi256ELb1ELb1ELb0ELb1ELb0ELb1EEEEEEEEEvNT_6ParamsE:
        .type           _ZN7cutlass13device_kernelIN5flash19enable_sm80_to_sm89INS1_16FlashAttnFwdSm80INS1_25CollectiveMainloopFwdSm80ILi8ELi1ELb0EN4cute5tupleIJNS5_1CILi128EEENS7_ILi32EEENS7_ILi256EEEEEELi256ENS_6half_tEfNS_4arch4Sm80ELb0ELb1ELb1ELb1ELb0ELb1ELb1ELb1EEENS1_21CollectiveEpilogueFwdINS6_IJS8_SA_S9_EEENS6_IJNS7_ILi1EEESI_SI_EEESC_SE_Li256ELb1ELb1ELb1ELb0EEENS1_36VarlenDynamicPersistentTileSchedulerILi128ELi32ELi256ELi256ELb1ELb1ELb0ELb1ELb0ELb1EEEEEEEEEvNT_6ParamsE,@function
        .size           _ZN7cutlass13device_kernelIN5flash19enable_sm80_to_sm89INS1_16FlashAttnFwdSm80INS1_25CollectiveMainloopFwdSm80ILi8ELi1ELb0EN4cute5tupleIJNS5_1CILi128EEENS7_ILi32EEENS7_ILi256EEEEEELi256ENS_6half_tEfNS_4arch4Sm80ELb0ELb1ELb1ELb1ELb0ELb1ELb1ELb1EEENS1_21CollectiveEpilogueFwdINS6_IJS8_SA_S9_EEENS6_IJNS7_ILi1EEESI_SI_EEESC_SE_Li256ELb1ELb1ELb1ELb0EEENS1_36VarlenDynamicPersistentTileSchedulerILi128ELi32ELi256ELi256ELb1ELb1ELb0ELb1ELb0ELb1EEEEEEEEEvNT_6ParamsE,(.L_x_2601 - _ZN7cutlass13device_kernelIN5flash19enable_sm80_to_sm89INS1_16FlashAttnFwdSm80INS1_25CollectiveMainloopFwdSm80ILi8ELi1ELb0EN4cute5tupleIJNS5_1CILi128EEENS7_ILi32EEENS7_ILi256EEEEEELi256ENS_6half_tEfNS_4arch4Sm80ELb0ELb1ELb1ELb1ELb0ELb1ELb1ELb1EEENS1_21CollectiveEpilogueFwdINS6_IJS8_SA_S9_EEENS6_IJNS7_ILi1EEESI_SI_EEESC_SE_Li256ELb1ELb1ELb1ELb0EEENS1_36VarlenDynamicPersistentTileSchedulerILi128ELi32ELi256ELi256ELb1ELb1ELb0ELb1ELb0ELb1EEEEEEEEEvNT_6ParamsE)
        .other          _ZN7cutlass13device_kernelIN5flash19enable_sm80_to_sm89INS1_16FlashAttnFwdSm80INS1_25CollectiveMainloopFwdSm80ILi8ELi1ELb0EN4cute5tupleIJNS5_1CILi128EEENS7_ILi32EEENS7_ILi256EEEEEELi256ENS_6half_tEfNS_4arch4Sm80ELb0ELb1ELb1ELb1ELb0ELb1ELb1ELb1EEENS1_21CollectiveEpilogueFwdINS6_IJS8_SA_S9_EEENS6_IJNS7_ILi1EEESI_SI_EEESC_SE_Li256ELb1ELb1ELb1ELb0EEENS1_36VarlenDynamicPersistentTileSchedulerILi128ELi32ELi256ELi256ELb1ELb1ELb0ELb1ELb0ELb1EEEEEEEEEvNT_6ParamsE,@"STO_CUDA_ENTRY STV_DEFAULT"
_ZN7cutlass13device_kernelIN5flash19enable_sm80_to_sm89INS1_16FlashAttnFwdSm80INS1_25CollectiveMainloopFwdSm80ILi8ELi1ELb0EN4cute5tupleIJNS5_1CILi128EEENS7_ILi32EEENS7_ILi256EEEEEELi256ENS_6half_tEfNS_4arch4Sm80ELb0ELb1ELb1ELb1ELb0ELb1ELb1ELb1EEENS1_21CollectiveEpilogueFwdINS6_IJS8_SA_S9_EEENS6_IJNS7_ILi1EEESI_SI_EEESC_SE_Li256ELb1ELb1ELb1ELb0EEENS1_36VarlenDynamicPersistentTileSchedulerILi128ELi32ELi256ELi256ELb1ELb1ELb0ELb1ELb0ELb1EEEEEEEEEvNT_6ParamsE:
        /* <DEDUP_REMOVED lines=13> */
[----:B------:R-:W-:-:S02]  /*00d0*/  IMAD.MOV.U32 R10, RZ, RZ, RZ ;  /* 0x000000ffff0a7224 */ /* 0x000fc400078e00ff */
[----:B------:R-:W-:Y:S01]  /*00e0*/  IMAD.MOV.U32 R8, RZ, RZ, RZ ;  /* 0x000000ffff087224 */ /* 0x000fe200078e00ff */
        /* <DEDUP_REMOVED lines=13> */
[----:B------:R-:W-:Y:S02]  /*01c0*/  ISETP.GE.U32.AND P1, PT, R13, 0x10, PT ;  /* 0x000000100d00780c */ /* 0x000fe40003f26070 */
[----:B------:R-:W-:Y:S01]  /*01d0*/  MOV R7, RZ ;  /* 0x000000ff00077202 */ /* 0x000fe20000000f00 */
[----:B---3--:R-:W-:-:S05]  /*01e0*/  IMAD R4, R10, R8, RZ ;  /* 0x000000080a047224 */ /* 0x008fca00078e02ff */
[----:B------:R-:W3:Y:S02]  /*01f0*/  SHFL.UP PT, R0, R4, 0x1, RZ ;  /* 0x0420000004007989 */ /* 0x000ee400000e00ff */
[----:B---3--:R-:W-:-:S05]  /*0200*/  SEL R0, R0, RZ, P5 ;  /* 0x000000ff00007207 */ /* 0x008fca0002800000 */
[----:B------:R-:W-:-:S05]  /*0210*/  IMAD.IADD R4, R4, 0x1, R0 ;  /* 0x0000000104047824 */ /* 0x000fca00078e0200 */
[----:B------:R-:W3:Y:S02]  /*0220*/  SHFL.UP PT, R0, R4, 0x2, RZ ;  /* 0x0440000004007989 */ /* 0x000ee400000e00ff */
[----:B---3--:R-:W-:-:S04]  /*0230*/  SEL R0, R0, RZ, P4 ;  /* 0x000000ff00007207 */ /* 0x008fc80002000000 */
[----:B------:R-:W-:-:S05]  /*0240*/  IADD3 R4, R4, R0, RZ ;  /* 0x0000000004047210 */ /* 0x000fca0007ffe0ff */
        /* <DEDUP_REMOVED lines=16> */
.L_x_557:
        /* <DEDUP_REMOVED lines=17> */
.L_x_790:
        /* <DEDUP_REMOVED lines=16> */
.L_x_791:
[----:B---3--:R-:W-:-:S05]  /*0560*/  IMAD R0, R0, c[0x0][0x538], RZ ;  /* 0x00014e0000007a24 */ /* 0x008fca00078e02ff */
[----:B------:R-:W-:-:S04]  /*0570*/  IADD3 R6, R0, R6, RZ ;  /* 0x0000000600067210 */ /* 0x000fc80007ffe0ff */
[----:B------:R-:W-:-:S13]  /*0580*/  ISETP.GT.AND P0, PT, R6, UR4, PT ;  /* 0x0000000406007c0c */ /* 0x000fda000bf04270 */
[----:B-12---:R-:W-:Y:S05]  /*0590*/  @!P0 BRA `(.L_x_557) ;  /* 0xfffffdb000008947 */ /* 0x006fea000383ffff */
.L_x_553:
[----:B------:R-:W-:-:S05]  /*05a0*/  IADD3 R12, -R0, R6, RZ ;  /* 0x00000006000c7210 */ /* 0x000fca0007ffe1ff */
[----:B------:R-:W-:-:S05]  /*05b0*/  IMAD R0, R4, c[0x0][0x538], R12 ;  /* 0x00014e0004007a24 */ /* 0x000fca00078e020c */
[----:B------:R-:W-:Y:S01]  /*05c0*/  ISETP.GT.AND P0, PT, R0, UR4, PT ;  /* 0x0000000400007c0c */ /* 0x000fe2000bf04270 */
[----:B------:R-:W-:-:S12]  /*05d0*/  BRA.DIV ~URZ, `(.L_x_558) ;  /* 0x0001efd27f007947 */ /* 0x000fd8000b800000 */
[----:B------:R-:W-:-:S04]  /*05e0*/  VOTE.ANY R11, PT, !P0 ;  /* 0x00000000000b7806 */ /* 0x000fc800040e0100 */
.L_x_792:
[----:B------:R-:W1:Y:S02]  /*05f0*/  POPC R0, R11 ;  /* 0x0000000b00007309 */ /* 0x000e640000000000 */
[----:B-12---:R-:W-:Y:S01]  /*0600*/  IADD3 R235, R0, R7, RZ ;  /* 0x0000000700eb7210 */ /* 0x006fe20007ffe0ff */
[----:B------:R-:W-:Y:S05]  /*0610*/  BRA.DIV ~URZ, `(.L_x_559) ;  /* 0x0001efe27f007947 */ /* 0x000fea000b800000 */
[----:B------:R1:W2:Y:S01]  /*0620*/  SHFL.IDX PT, R233, R10, R0, 0x1f ;  /* 0x00001f000ae97589 */ /* 0x0002a200000e0000 */
[----:B------:R-:W-:-:S03]  /*0630*/  MOV R6, RZ ;  /* 0x000000ff00067202 */ /* 0x000fc60000000f00 */
[----:B------:R1:W3:Y:S04]  /*0640*/  SHFL.IDX PT, R10, R8, R0, 0x1f ;  /* 0x00001f00080a7589 */ /* 0x0002e800000e0000 */
.L_x_793:
[----:B------:R-:W-:Y:S01]  /*0650*/  ISETP.NE.AND P0, PT, R11, RZ, PT ;  /* 0x000000ff0b00720c */ /* 0x000fe20003f05270 */
[----:B------:R-:W-:-:S12]  /*0660*/  BSSY B0, `(.L_x_560) ;  /* 0x0000005000007945 */ /* 0x000fd80003800000 */
[----:B------:R-:W-:Y:S05]  /*0670*/  @!P0 BRA `(.L_x_561) ;  /* 0x0000003000008947 */ /* 0x000fea0003800000 */
[----:B------:R-:W-:Y:S01]  /*0680*/  IADD3 R5, R0, -0x1, RZ ;  /* 0xffffffff00057810 */ /* 0x000fe20007ffe0ff */
[----:B------:R-:W-:Y:S05]  /*0690*/  BRA.DIV ~URZ, `(.L_x_562) ;  /* 0x0001f0427f007947 */ /* 0x000fea000b800000 */
[----:B------:R4:W1:Y:S02]  /*06a0*/  SHFL.IDX PT, R6, R4, R5, 0x1f ;  /* 0x00001f0504067589 */ /* 0x00086400000e0000 */
.L_x_561:
[----:B------:R-:W-:Y:S05]  /*06b0*/  BSYNC B0 ;  /* 0x0000000000007941 */ /* 0x000fea0003800000 */
.L_x_560:
[----:B---3--:R-:W-:Y:S01]  /*06c0*/  ISETP.NE.AND P0, PT, R10, 0x1, PT ;  /* 0x000000010a00780c */ /* 0x008fe20003f05270 */
[----:B-1----:R-:W-:Y:S01]  /*06d0*/  IMAD R232, R6, c[0x0][0x538], R12 ;  /* 0x00014e0006e87a24 */ /* 0x002fe200078e020c */
[----:B------:R-:W-:Y:S04]  /*06e0*/  BSSY B0, `(.L_x_563) ;  /* 0x0000085000007945 */ /* 0x000fe80003800000 */
[----:B------:R-:W-:-:S07]  /*06f0*/  IADD3 R9, -R232, UR4, RZ ;  /* 0x00000004e8097c10 */ /* 0x000fce000fffe1ff */
[----:B------:R-:W-:Y:S05]  /*0700*/  @!P0 BRA `(.L_x_564) ;  /* 0x000003e000008947 */ /* 0x000fea0003800000 */
[-C--:B--2---:R-:W-:Y:S02]  /*0710*/  IABS R0, R233.reuse ;  /* 0x000000e900007213 */ /* 0x084fe40000000000 */
[----:B------:R-:W-:-:S03]  /*0720*/  IABS R6, R233 ;  /* 0x000000e900067213 */ /* 0x000fc60000000000 */
[----:B----4-:R-:W-:Y:S01]  /*0730*/  IMAD.MOV.U32 R5, RZ, RZ, R0 ;  /* 0x000000ffff057224 */ /* 0x010fe200078e0000 */
        /* <DEDUP_REMOVED lines=57> */
[----:B------:R-:W-:Y:S01]  /*0ad0*/  IMAD R234, R3, 0x10000, R2 ;  /* 0x0001000003ea7824 */ /* 0x000fe200078e0202 */
[----:B------:R-:W-:Y:S05]  /*0ae0*/  BRA `(.L_x_565) ;  /* 0x0000044000007947 */ /* 0x000fea0003800000 */
.L_x_564:
[----:B------:R-:W-:-:S04]  /*0af0*/  IMAD.MOV.U32 R2, RZ, RZ, 0x4 ;  /* 0x00000004ff027424 */ /* 0x000fc800078e00ff */
[----:B------:R-:W-:-:S05]  /*0b00*/  IMAD.WIDE R2, R235, R2, c[0x0][0x590] ;  /* 0x00016400eb027625 */ /* 0x000fca00078e0202 */
[----:B------:R-:W3:Y:S02]  /*0b10*/  LDG.E R7, [R2.64] ;  /* 0x0000000602077981 */ /* 0x000ee4000c1e1900 */
[----:B--23--:R-:W-:-:S05]  /*0b20*/  IMAD R11, R7, R233, RZ ;  /* 0x000000e9070b7224 */ /* 0x00cfca00078e02ff */
        /* <DEDUP_REMOVED lines=10> */
[----:B----4-:R-:W-:Y:S01]  /*0bd0*/  IMAD R4, R2, R6, RZ ;  /* 0x0000000602047224 */ /* 0x010fe200078e02ff */
        /* <DEDUP_REMOVED lines=52> */
[----:B------:R-:W-:Y:S02]  /*0f20*/  IMAD R234, R0, R2, R3 ;  /* 0x0000000200ea7224 */ /* 0x000fe400078e0203 */
.L_x_565:
[----:B------:R-:W-:Y:S05]  /*0f30*/  BSYNC B0 ;  /* 0x0000000000007941 */ /* 0x000fea0003800000 */
.L_x_563:
[----:B------:R-:W-:-:S04]  /*0f40*/  LOP3.LUT R0, RZ, R0, RZ, 0x33, !PT ;  /* 0x00000000ff007212 */ /* 0x000fc800078e33ff */
[----:B------:R-:W-:Y:S01]  /*0f50*/  IADD3 R233, R0, R233, RZ ;  /* 0x000000e900e97210 */ /* 0x000fe20007ffe0ff */
[----:B------:R-:W-:Y:S05]  /*0f60*/  BRA `(.L_x_566) ;  /* 0x0000004000007947 */ /* 0x000fea0003800000 */
.L_x_554:
[----:B--2---:R-:W-:Y:S01]  /*0f70*/  IMAD.MOV.U32 R233, RZ, RZ, RZ ;  /* 0x000000ffffe97224 */ /* 0x004fe200078e00ff */
[----:B------:R-:W-:Y:S01]  /*0f80*/  MOV R234, RZ ;  /* 0x000000ff00ea7202 */ /* 0x000fe20000000f00 */
[----:B------:R-:W-:Y:S01]  /*0f90*/  IMAD.U32 R232, RZ, RZ, UR4 ;  /* 0x00000004ffe87e24 */ /* 0x000fe2000f8e00ff */
[----:B------:R-:W-:Y:S02]  /*0fa0*/  MOV R235, c[0x0][0x53c] ;  /* 0x00014f0000eb7a02 */ /* 0x000fe40000000f00 */
.L_x_566:
[----:B------:R-:W-:Y:S01]  /*0fb0*/  ISETP.NE.AND P0, PT, R13, RZ, PT ;  /* 0x000000ff0d00720c */ /* 0x000fe20003f05270 */
[----:B------:R-:W-:-:S12]  /*0fc0*/  WARPSYNC 0xffffffff ;  /* 0xffffffff00007948 */ /* 0x000fd80003800000 */
[----:B------:R1:W-:Y:S04]  /*0fd0*/  @!P0 STS.128 [0x20080], R232 ;  /* 0x020080e8ff008388 */ /* 0x0003e80000000c00 */
[----:B------:R-:W-:Y:S06]  /*0fe0*/  BAR.ARV 0x5, 0x100 ;  /* 0x0144000000007b1d */ /* 0x000fec0000002000 */
.L_x_552:
[----:B-12---:R-:W-:-:S13]  /*0ff0*/  ISETP.GE.AND P0, PT, R235, c[0x0][0x53c], PT ;  /* 0x00014f00eb007a0c */ /* 0x006fda0003f06270 */
[----:B------:R-:W-:Y:S05]  /*1000*/  @P0 EXIT ;  /* 0x000000000000094d */ /* 0x000fea0003800000 */
[----:B------:R-:W1:Y:S02]  /*1010*/  S2R R14, SR_TID.X ;  /* 0x00000000000e7919 */ /* 0x000e640000002100 */
[----:B-1----:R-:W-:-:S04]  /*1020*/  SHF.R.S32.HI R12, RZ, 0x1f, R14 ;  /* 0x0000001fff0c7819 */ /* 0x002fc8000001140e */
[CC--:B------:R-:W-:Y:S02]  /*1030*/  LEA.HI R2, R12.reuse, R14.reuse, RZ, 0x4 ;  /* 0x0000000e0c027211 */ /* 0x0c0fe400078f20ff */
[CC--:B------:R-:W-:Y:S02]  /*1040*/  LEA.HI R9, R12.reuse, R14.reuse, RZ, 0x3 ;  /* 0x0000000e0c097211 */ /* 0x0c0fe400078f18ff */
[----:B------:R-:W-:Y:S02]  /*1050*/  SHF.R.S32.HI R3, RZ, 0x4, R2 ;  /* 0x00000004ff037819 */ /* 0x000fe40000011402 */
[----:B------:R-:W-:Y:S02]  /*1060*/  LEA.HI R13, R12, R14, RZ, 0x2 ;  /* 0x0000000e0c0d7211 */ /* 0x000fe400078f10ff */
[----:B------:R-:W-:Y:S02]  /*1070*/  LEA.HI R0, R2, R3, RZ, 0x1 ;  /* 0x0000000302007211 */ /* 0x000fe400078f08ff */
[----:B------:R-:W-:-:S02]  /*1080*/  SHF.R.S32.HI R214, RZ, 0x3, R9 ;  /* 0x00000003ffd67819 */ /* 0x000fc40000011409 */
[----:B------:R-:W-:Y:S02]  /*1090*/  LOP3.LUT R0, R0, 0xfffffffe, RZ, 0xc0, !PT ;  /* 0xfffffffe00007812 */ /* 0x000fe400078ec0ff */
[--C-:B------:R-:W-:Y:S02]  /*10a0*/  SHF.R.S32.HI R6, RZ, 0x2, R13.reuse ;  /* 0x00000002ff067819 */ /* 0x100fe4000001140d */
[----:B------:R-:W-:Y:S01]  /*10b0*/  LOP3.LUT R4, R9, 0xfffffff8, RZ, 0xc0, !PT ;  /* 0xfffffff809047812 */ /* 0x000fe200078ec0ff */
[----:B------:R-:W-:Y:S01]  /*10c0*/  IMAD.IADD R11, R3, 0x1, -R0 ;  /* 0x00000001030b7824 */ /* 0x000fe200078e0a00 */
[----:B------:R-:W-:Y:S02]  /*10d0*/  SHF.R.S32.HI R3, RZ, 0x1f, R13 ;  /* 0x0000001fff037819 */ /* 0x000fe4000001140d */
[----:B------:R-:W-:Y:S01]  /*10e0*/  LOP3.LUT R0, R2, 0xfffffff0, RZ, 0xc0, !PT ;  /* 0xfffffff002007812 */ /* 0x000fe200078ec0ff */
[----:B------:R-:W-:Y:S01]  /*10f0*/  IMAD.SHL.U32 R2, R214, 0x40, RZ ;  /* 0x00000040d6027824 */ /* 0x000fe200078e00ff */
[----:B------:R-:W-:Y:S01]  /*1100*/  LEA.HI R3, R3, R6, RZ, 0x3 ;  /* 0x0000000603037211 */ /* 0x000fe200078f18ff */
[----:B------:R-:W-:-:S02]  /*1110*/  IMAD.IADD R237, R14, 0x1, -R4 ;  /* 0x000000010eed7824 */ /* 0x000fc400078e0a04 */
[----:B------:R-:W-:Y:S01]  /*1120*/  IMAD.IADD R0, R14, 0x1, -R0 ;  /* 0x000000010e007824 */ /* 0x000fe200078e0a00 */
[----:B------:R-:W-:Y:S01]  /*1130*/  LOP3.LUT R3, R3, 0xfffffff8, RZ, 0xc0, !PT ;  /* 0xfffffff803037812 */ /* 0x000fe200078ec0ff */
[C---:B------:R-:W-:Y:S01]  /*1140*/  IMAD.SHL.U32 R136, R237.reuse, 0x8, RZ ;  /* 0x00000008ed887824 */ /* 0x040fe200078e00ff */
[----:B------:R-:W-:Y:S01]  /*1150*/  LOP3.LUT R2, R2, 0x1c0, RZ, 0xc0, !PT ;  /* 0x000001c002027812 */ /* 0x000fe200078ec0ff */
[C---:B------:R-:W-:Y:S01]  /*1160*/  IMAD.SHL.U32 R7, R237.reuse, 0x40, RZ ;  /* 0x00000040ed077824 */ /* 0x040fe200078e00ff */
[----:B------:R-:W-:Y:S01]  /*1170*/  SHF.R.S32.HI R10, RZ, 0x1f, R0 ;  /* 0x0000001fff0a7819 */ /* 0x000fe20000011400 */
[----:B------:R-:W-:Y:S01]  /*1180*/  IMAD.IADD R6, R6, 0x1, -R3 ;  /* 0x0000000106067824 */ /* 0x000fe200078e0a03 */
[----:B------:R-:W-:Y:S01]  /*1190*/  SHF.R.U32.HI R5, RZ, 0x3, R2 ;  /* 0x00000003ff057819 */ /* 0x000fe20000011602 */
[----:B------:R-:W-:Y:S01]  /*11a0*/  IMAD.SHL.U32 R156, R237, 0x4, RZ ;  /* 0x00000004ed9c7824 */ /* 0x000fe200078e00ff */
[----:B------:R-:W-:Y:S02]  /*11b0*/  LOP3.LUT R4, R2, 0x38, R136, 0xf8, !PT ;  /* 0x0000003802047812 */ /* 0x000fe400078ef888 */
[----:B------:R-:W-:-:S02]  /*11c0*/  LEA.HI R3, R12, R14, RZ, 0x6 ;  /* 0x0000000e0c037211 */ /* 0x000fc400078f30ff */
[----:B------:R-:W-:Y:S02]  /*11d0*/  LOP3.LUT R2, R7, 0x1c0, RZ, 0xc0, !PT ;  /* 0x000001c007027812 */ /* 0x000fe400078ec0ff */
[----:B------:R-:W-:Y:S01]  /*11e0*/  LEA.HI R10, R10, R0, RZ, 0x3 ;  /* 0x000000000a0a7211 */ /* 0x000fe200078f18ff */
[----:B------:R-:W-:Y:S01]  /*11f0*/  IMAD.SHL.U32 R3, R3, 0x8, RZ ;  /* 0x0000000803037824 */ /* 0x000fe200078e00ff */
[----:B------:R-:W-:Y:S02]  /*1200*/  LOP3.LUT R8, R4, R5, RZ, 0x3c, !PT ;  /* 0x0000000504087212 */ /* 0x000fe400078e3cff */
[----:B------:R-:W-:Y:S02]  /*1210*/  LOP3.LUT R4, R2, 0x8, R9, 0xf8, !PT ;  /* 0x0000000802047812 */ /* 0x000fe400078ef809 */
[----:B------:R-:W-:Y:S02]  /*1220*/  LOP3.LUT R5, R10, 0xfffffff8, RZ, 0xc0, !PT ;  /* 0xfffffff80a057812 */ /* 0x000fe400078ec0ff */
[----:B------:R-:W-:-:S02]  /*1230*/  SHF.R.U32.HI R2, RZ, 0x3, R2 ;  /* 0x00000003ff027819 */ /* 0x000fc40000011602 */
[----:B------:R-:W-:Y:S01]  /*1240*/  LEA.HI R9, R12, R14, RZ, 0x5 ;  /* 0x0000000e0c097211 */ /* 0x000fe200078f28ff */
[----:B------:R-:W-:Y:S01]  /*1250*/  IMAD.IADD R7, R0, 0x1, -R5 ;  /* 0x0000000100077824 */ /* 0x000fe200078e0a05 */
[----:B------:R-:W-:Y:S02]  /*1260*/  LOP3.LUT R12, R4, R2, RZ, 0x3c, !PT ;  /* 0x00000002040c7212 */ /* 0x000fe400078e3cff */
[----:B------:R-:W-:Y:S02]  /*1270*/  LOP3.LUT R3, R3, 0xfffffe00, RZ, 0xc0, !PT ;  /* 0xfffffe0003037812 */ /* 0x000fe400078ec0ff */
[--C-:B------:R-:W-:Y:S02]  /*1280*/  SHF.R.S32.HI R2, RZ, 0x5, R9.reuse ;  /* 0x00000005ff027819 */ /* 0x100fe40000011409 */
[----:B------:R-:W-:Y:S02]  /*1290*/  SHF.R.S32.HI R0, RZ, 0x1f, R9 ;  /* 0x0000001fff007819 */ /* 0x000fe40000011409 */
[----:B------:R-:W-:-:S02]  /*12a0*/  LOP3.LUT R5, R13, 0xfffffffc, RZ, 0xc0, !PT ;  /* 0xfffffffc0d057812 */ /* 0x000fc400078ec0ff */
[----:B------:R-:W-:Y:S02]  /*12b0*/  LOP3.LUT R4, R9, 0xffffffe0, RZ, 0xc0, !PT ;  /* 0xffffffe009047812 */ /* 0x000fe400078ec0ff */
[----:B------:R-:W-:Y:S02]  /*12c0*/  LOP3.LUT R218, R8, R3, RZ, 0xfc, !PT ;  /* 0x0000000308da7212 */ /* 0x000fe400078efcff */
[----:B------:R-:W-:Y:S01]  /*12d0*/  LEA.HI R3, R0, R2, RZ, 0x3 ;  /* 0x0000000200037211 */ /* 0x000fe200078f18ff */
[----:B------:R-:W-:Y:S01]  /*12e0*/  IMAD.IADD R0, R14, 0x1, -R5 ;  /* 0x000000010e007824 */ /* 0x000fe200078e0a05 */
[----:B------:R-:W-:Y:S01]  /*12f0*/  LOP3.LUT R5, R6, 0x1, RZ, 0xc0, !PT ;  /* 0x0000000106057812 */ /* 0x000fe200078ec0ff */
[----:B------:R-:W-:Y:S01]  /*1300*/  IMAD.IADD R14, R14, 0x1, -R4 ;  /* 0x000000010e0e7824 */ /* 0x000fe200078e0a04 */
[----:B------:R-:W-:Y:S01]  /*1310*/  LOP3.LUT R4, R3, 0xffffff8, RZ, 0xc0, !PT ;  /* 0x0ffffff803047812 */ /* 0x000fe200078ec0ff */
[----:B------:R-:W-:Y:S01]  /*1320*/  IMAD.SHL.U32 R218, R218, 0x2, RZ ;  /* 0x00000002dada7824 */ /* 0x000fe200078e00ff */
[----:B------:R-:W-:Y:S01]  /*1330*/  ISETP.NE.U32.AND P0, PT, R5, 0x1, PT ;  /* 0x000000010500780c */ /* 0x000fe20003f05070 */
[----:B------:R-:W-:Y:S01]  /*1340*/  IMAD.SHL.U32 R5, R11, 0x8, RZ ;  /* 0x000000080b057824 */ /* 0x000fe200078e00ff */
[----:B------:R-:W-:Y:S01]  /*1350*/  LEA.HI R3, R0, R0, RZ, 0x1 ;  /* 0x0000000000037211 */ /* 0x000fe200078f08ff */
[----:B------:R-:W-:Y:S01]  /*1360*/  IMAD.IADD R9, R2, 0x1, -R4 ;  /* 0x0000000102097824 */ /* 0x000fe200078e0a04 */
[C---:B------:R-:W-:Y:S01]  /*1370*/  R2P PR, R6.reuse, 0x6 ;  /* 0x0000000606007804 */ /* 0x040fe20000000000 */
[----:B------:R-:W-:Y:S01]  /*1380*/  IMAD.SHL.U32 R4, R6, 0x40, RZ ;  /* 0x0000004006047824 */ /* 0x000fe200078e00ff */
[----:B------:R-:W-:Y:S01]  /*1390*/  LOP3.LUT R3, R3, 0x1ffffffe, RZ, 0xc0, !PT ;  /* 0x1ffffffe03037812 */ /* 0x000fe200078ec0ff */
[----:B------:R-:W-:Y:S01]  /*13a0*/  IMAD.SHL.U32 R6, R2, 0x400, RZ ;  /* 0x0000040002067824 */ /* 0x000fe200078e00ff */
[----:B------:R-:W-:-:S02]  /*13b0*/  SHF.R.S32.HI R8, RZ, 0x1f, R14 ;  /* 0x0000001fff087819 */ /* 0x000fc4000001140e */
[----:B------:R-:W-:Y:S01]  /*13c0*/  LOP3.LUT R2, R4, 0x1c0, RZ, 0xc0, !PT ;  /* 0x000001c004027812 */ /* 0x000fe200078ec0ff */
[----:B------:R-:W-:Y:S01]  /*13d0*/  IMAD R4, R0, 0x2, R6 ;  /* 0x0000000200047824 */ /* 0x000fe200078e0206 */
[----:B------:R-:W-:Y:S01]  /*13e0*/  LEA.HI R8, R8, R14, RZ, 0x2 ;  /* 0x0000000e08087211 */ /* 0x000fe200078f10ff */
[----:B------:R-:W-:Y:S01]  /*13f0*/  IMAD.IADD R226, R0, 0x1, -R3 ;  /* 0x0000000100e27824 */ /* 0x000fe200078e0a03 */
[----:B------:R-:W-:Y:S01]  /*1400*/  LEA.HI R2, R2, R2, RZ, 0x1d ;  /* 0x0000000202027211 */ /* 0x000fe200078fe8ff */
[C---:B------:R-:W-:Y:S01]  /*1410*/  IMAD.SHL.U32 R0, R7.reuse, 0x40, RZ ;  /* 0x0000004007007824 */ /* 0x040fe200078e00ff */
[----:B------:R-:W-:Y:S02]  /*1420*/  SHF.R.S32.HI R3, RZ, 0x2, R8 ;  /* 0x00000002ff037819 */ /* 0x000fe40000011408 */
[----:B------:R-:W-:Y:S01]  /*1430*/  LOP3.LUT P4, RZ, R7, 0x2, RZ, 0xc0, !PT ;  /* 0x0000000207ff7812 */ /* 0x000fe2000788c0ff */
[----:B------:R-:W-:Y:S01]  /*1440*/  IMAD.IADD R2, R4, 0x1, R2 ;  /* 0x0000000104027824 */ /* 0x000fe200078e0202 */
[----:B------:R-:W-:Y:S01]  /*1450*/  LOP3.LUT R0, R0, 0x1c0, RZ, 0xc0, !PT ;  /* 0x000001c000007812 */ /* 0x000fe200078ec0ff */
[----:B------:R-:W-:Y:S01]  /*1460*/  IMAD R13, R9, 0x10, R3 ;  /* 0x00000010090d7824 */ /* 0x000fe200078e0203 */
[----:B------:R-:W-:Y:S01]  /*1470*/  LOP3.LUT P3, RZ, R7, 0x4, RZ, 0xc0, !PT ;  /* 0x0000000407ff7812 */ /* 0x000fe2000786c0ff */
[----:B------:R-:W-:Y:S01]  /*1480*/  IMAD.SHL.U32 R238, R2, 0x2, RZ ;  /* 0x0000000202ee7824 */ /* 0x000fe200078e00ff */
[----:B------:R-:W-:Y:S01]  /*1490*/  LOP3.LUT R3, R0, 0x8, R5, 0xf8, !PT ;  /* 0x0000000800037812 */ /* 0x000fe200078ef805 */
[----:B------:R-:W-:Y:S01]  /*14a0*/  IMAD.SHL.U32 R4, R10, 0x40, RZ ;  /* 0x000000400a047824 */ /* 0x000fe200078e00ff */
[----:B------:R-:W-:Y:S01]  /*14b0*/  SHF.R.U32.HI R0, RZ, 0x3, R0 ;  /* 0x00000003ff007819 */ /* 0x000fe20000011600 */
[----:B------:R1:W-:Y:S01]  /*14c0*/  STL [R1+0x4], R13 ;  /* 0x0000040d01007387 */ /* 0x0003e20000100800 */
[C---:B------:R-:W-:Y:S01]  /*14d0*/  IADD3 R5, R238.reuse, 0x80, RZ ;  /* 0x00000080ee057810 */ /* 0x040fe20007ffe0ff */
[----:B------:R-:W-:Y:S01]  /*14e0*/  IMAD R2, R11, 0x200, R12 ;  /* 0x000002000b027824 */ /* 0x000fe200078e020c */
[----:B------:R-:W-:Y:S01]  /*14f0*/  IADD3 R239, R238, 0x70, RZ ;  /* 0x00000070eeef7810 */ /* 0x000fe20007ffe0ff */
[----:B------:R-:W-:Y:S01]  /*1500*/  IMAD.MOV.U32 R7, RZ, RZ, 0x20 ;  /* 0x00000020ff077424 */ /* 0x000fe200078e00ff */
[----:B------:R-:W-:Y:S01]  /*1510*/  @P0 IADD3 R239, R5, 0x10, RZ ;  /* 0x0000001005ef0810 */ /* 0x000fe20007ffe0ff */
[----:B------:R-:W-:Y:S01]  /*1520*/  IMAD.MOV.U32 R9, RZ, RZ, 0x40 ;  /* 0x00000040ff097424 */ /* 0x000fe200078e00ff */
[----:B------:R-:W-:Y:S01]  /*1530*/  LOP3.LUT R5, R8, 0x7ffffffc, RZ, 0xc0, !PT ;  /* 0x7ffffffc08057812 */ /* 0x000fe200078ec0ff */
[----:B------:R-:W-:Y:S01]  /*1540*/  IMAD R226, R226, 0x8, R13 ;  /* 0x00000008e2e27824 */ /* 0x000fe200078e020d */
[----:B------:R-:W-:-:S02]  /*1550*/  LOP3.LUT R0, R3, R0, RZ, 0x3c, !PT ;  /* 0x0000000003007212 */ /* 0x000fc400078e3cff */
[----:B------:R-:W-:Y:S01]  /*1560*/  LOP3.LUT R4, R4, 0xfffffe00, RZ, 0xc0, !PT ;  /* 0xfffffe0004047812 */ /* 0x000fe200078ec0ff */
[----:B------:R-:W-:Y:S01]  /*1570*/  IMAD.IADD R210, R14, 0x1, -R5 ;  /* 0x000000010ed27824 */ /* 0x000fe200078e0a05 */
[----:B------:R-:W-:Y:S02]  /*1580*/  LEA R178, R2, 0xc080, 0x1 ;  /* 0x0000c08002b27811 */ /* 0x000fe400078e08ff */
[-C--:B------:R-:W-:Y:S01]  /*1590*/  IADD3 R3, R0, R4.reuse, R6 ;  /* 0x0000000400037210 */ /* 0x080fe20007ffe006 */
[----:B------:R-:W-:Y:S01]  /*15a0*/  IMAD.SHL.U32 R210, R210, 0x2, RZ ;  /* 0x00000002d2d27824 */ /* 0x000fe200078e00ff */
[----:B------:R-:W-:Y:S02]  /*15b0*/  LOP3.LUT R4, R0, R4, RZ, 0xfc, !PT ;  /* 0x0000000400047212 */ /* 0x000fe400078efcff */
[----:B------:R-:W-:Y:S02]  /*15c0*/  IADD3 R0, R156, 0x40, RZ ;  /* 0x000000409c007810 */ /* 0x000fe40007ffe0ff */
[----:B------:R-:W-:-:S02]  /*15d0*/  SEL R5, R7, 0xffffffe0, !P1 ;  /* 0xffffffe007057807 */ /* 0x000fc40004800000 */
[----:B------:R-:W-:Y:S01]  /*15e0*/  SEL R2, R7, 0xffffffe0, !P4 ;  /* 0xffffffe007027807 */ /* 0x000fe20006000000 */
[----:B------:R-:W-:Y:S01]  /*15f0*/  IMAD.IADD R138, R156, 0x1, R0 ;  /* 0x000000019c8a7824 */ /* 0x000fe200078e0200 */
[----:B------:R-:W-:Y:S01]  /*1600*/  LEA R183, R3, 0x10080, 0x1 ;  /* 0x0001008003b77811 */ /* 0x000fe200078e08ff */
[----:B------:R-:W-:Y:S01]  /*1610*/  IMAD.IADD R241, R238, 0x1, R5 ;  /* 0x00000001eef17824 */ /* 0x000fe200078e0205 */
[----:B------:R-:W-:Y:S01]  /*1620*/  LEA R179, R4, 0x8080, 0x1 ;  /* 0x0000808004b37811 */ /* 0x000fe200078e08ff */
[----:B------:R-:W-:Y:S01]  /*1630*/  IMAD.IADD R240, R5, 0x1, R239 ;  /* 0x0000000105f07824 */ /* 0x000fe200078e02ef */
[----:B------:R-:W-:Y:S01]  /*1640*/  SEL R6, R9, 0xffffffc0, !P2 ;  /* 0xffffffc009067807 */ /* 0x000fe20005000000 */
[----:B------:R-:W-:Y:S01]  /*1650*/  IMAD.IADD R184, R183, 0x1, R2 ;  /* 0x00000001b7b87824 */ /* 0x000fe200078e0202 */
[----:B------:R-:W-:Y:S01]  /*1660*/  SEL R0, R9, 0xffffffc0, !P3 ;  /* 0xffffffc009007807 */ /* 0x000fe20005800000 */
[----:B------:R-:W-:Y:S01]  /*1670*/  IMAD.IADD R180, R2, 0x1, R179 ;  /* 0x0000000102b47824 */ /* 0x000fe200078e02b3 */
[----:B------:R-:W-:Y:S01]  /*1680*/  SHF.R.S32.HI R7, RZ, 0x1f, R210 ;  /* 0x0000001fff077819 */ /* 0x000fe200000114d2 */
[--C-:B------:R-:W-:Y:S01]  /*1690*/  IMAD.IADD R245, R238, 0x1, R6.reuse ;  /* 0x00000001eef57824 */ /* 0x100fe200078e0206 */
[----:B------:R-:W-:Y:S01]  /*16a0*/  IADD3 R10, R210, 0x8, RZ ;  /* 0x00000008d20a7810 */ /* 0x000fe20007ffe0ff */
[----:B------:R-:W-:Y:S01]  /*16b0*/  IMAD.IADD R244, R6, 0x1, R241 ;  /* 0x0000000106f47824 */ /* 0x000fe200078e02f1 */
[----:B------:R-:W-:Y:S01]  /*16c0*/  IADD3 R9, R210, 0x10, RZ ;  /* 0x00000010d2097810 */ /* 0x000fe20007ffe0ff */
[----:B------:R-:W-:Y:S01]  /*16d0*/  IMAD.IADD R243, R6, 0x1, R239 ;  /* 0x0000000106f37824 */ /* 0x000fe200078e02ef */
[----:B------:R-:W-:Y:S01]  /*16e0*/  IADD3 R8, R210, 0x18, RZ ;  /* 0x00000018d2087810 */ /* 0x000fe20007ffe0ff */
[----:B------:R-:W-:Y:S01]  /*16f0*/  IMAD.IADD R242, R240, 0x1, R6 ;  /* 0x00000001f0f27824 */ /* 0x000fe200078e0206 */
[C---:B------:R-:W-:Y:S01]  /*1700*/  IADD3 R7, R210.reuse, 0x20, RZ ;  /* 0x00000020d2077810 */ /* 0x040fe20007ffe0ff */
[--C-:B------:R-:W-:Y:S01]  /*1710*/  IMAD.IADD R186, R183, 0x1, R0.reuse ;  /* 0x00000001b7ba7824 */ /* 0x100fe200078e0200 */
[----:B------:R-:W-:Y:S01]  /*1720*/  IADD3 R252, R210, 0x28, RZ ;  /* 0x00000028d2fc7810 */ /* 0x000fe20007ffe0ff */
[----:B------:R-:W-:Y:S01]  /*1730*/  IMAD.IADD R182, R0, 0x1, R179 ;  /* 0x0000000100b67824 */ /* 0x000fe200078e02b3 */
[----:B------:R-:W-:Y:S01]  /*1740*/  IADD3 R251, R210, 0x30, RZ ;  /* 0x00000030d2fb7810 */ /* 0x000fe20007ffe0ff */
[----:B------:R-:W-:Y:S01]  /*1750*/  IMAD.IADD R185, R184, 0x1, R0 ;  /* 0x00000001b8b97824 */ /* 0x000fe200078e0200 */
[----:B------:R-:W-:Y:S01]  /*1760*/  IADD3 R250, R210, 0x38, RZ ;  /* 0x00000038d2fa7810 */ /* 0x000fe20007ffe0ff */
[----:B------:R-:W-:Y:S01]  /*1770*/  IMAD.IADD R181, R0, 0x1, R180 ;  /* 0x0000000100b57824 */ /* 0x000fe200078e02b4 */
[----:B------:R-:W-:-:S02]  /*1780*/  IADD3 R249, R210, 0x40, RZ ;  /* 0x00000040d2f97810 */ /* 0x000fc40007ffe0ff */
[----:B------:R-:W-:Y:S02]  /*1790*/  SHF.R.S32.HI R12, RZ, 0x1f, R10 ;  /* 0x0000001fff0c7819 */ /* 0x000fe4000001140a */
[----:B------:R-:W-:Y:S02]  /*17a0*/  SHF.R.S32.HI R11, RZ, 0x1f, R9 ;  /* 0x0000001fff0b7819 */ /* 0x000fe40000011409 */
[----:B------:R-:W-:Y:S02]  /*17b0*/  SHF.R.S32.HI R10, RZ, 0x1f, R8 ;  /* 0x0000001fff0a7819 */ /* 0x000fe40000011408 */
[----:B------:R-:W-:Y:S02]  /*17c0*/  SHF.R.S32.HI R9, RZ, 0x1f, R7 ;  /* 0x0000001fff097819 */ /* 0x000fe40000011407 */
[----:B------:R-:W-:Y:S02]  /*17d0*/  SHF.R.S32.HI R8, RZ, 0x1f, R252 ;  /* 0x0000001fff087819 */ /* 0x000fe400000114fc */
[----:B------:R-:W-:-:S02]  /*17e0*/  SHF.R.S32.HI R7, RZ, 0x1f, R251 ;  /* 0x0000001fff077819 */ /* 0x000fc400000114fb */
[C---:B------:R-:W-:Y:S02]  /*17f0*/  IADD3 R159, R156.reuse, 0x20, RZ ;  /* 0x000000209c9f7810 */ /* 0x040fe40007ffe0ff */
[----:B------:R-:W-:Y:S02]  /*1800*/  IADD3 R158, R156, 0x60, RZ ;  /* 0x000000609c9e7810 */ /* 0x000fe40007ffe0ff */
[C---:B------:R-:W-:Y:S02]  /*1810*/  IADD3 R216, R136.reuse, 0x80, RZ ;  /* 0x0000008088d87810 */ /* 0x040fe40007ffe0ff */
[----:B------:R-:W-:Y:S02]  /*1820*/  IADD3 R217, R136, 0xc0, RZ ;  /* 0x000000c088d97810 */ /* 0x000fe40007ffe0ff */
[----:B------:R-:W-:Y:S02]  /*1830*/  IADD3 R246, R210, 0x48, RZ ;  /* 0x00000048d2f67810 */ /* 0x000fe40007ffe0ff */
[----:B------:R-:W-:-:S02]  /*1840*/  SHF.R.S32.HI R8, RZ, 0x1f, R250 ;  /* 0x0000001fff087819 */ /* 0x000fc400000114fa */
[----:B-1----:R-:W-:Y:S02]  /*1850*/  SHF.R.S32.HI R7, RZ, 0x1f, R249 ;  /* 0x0000001fff077819 */ /* 0x002fe400000114f9 */
.L_x_789:
[----:B------:R-:W-:Y:S01]  /*1860*/  ISETP.NE.U32.AND P0, PT, RZ, c[0x0][0x370], PT ;  /* 0x0000dc00ff007a0c */ /* 0x000fe20003f05070 */
[----:B------:R-:W-:Y:S01]  /*1870*/  IMAD.MOV.U32 R15, RZ, RZ, 0x4 ;  /* 0x00000004ff0f7424 */ /* 0x000fe200078e00ff */
[----:B------:R-:W-:Y:S01]  /*1880*/  ISETP.NE.U32.AND P1, PT, RZ, c[0x0][0x360], PT ;  /* 0x0000d800ff007a0c */ /* 0x000fe20003f25070 */
[----:B------:R-:W-:Y:S01]  /*1890*/  CS2R R116, SRZ ;  /* 0x0000000000747805 */ /* 0x000fe2000001ff00 */
[----:B------:R-:W-:Y:S01]  /*18a0*/  ISETP.NE.AND.EX P2, PT, RZ, c[0x0][0x374], PT, P0 ;  /* 0x0000dd00ff007a0c */ /* 0x000fe20003f45300 */
[----:B------:R-:W-:Y:S01]  /*18b0*/  IMAD.MOV.U32 R115, RZ, RZ, RZ ;  /* 0x000000ffff737224 */ /* 0x000fe200078e00ff */
[----:B------:R-:W-:Y:S01]  /*18c0*/  ISETP.NE.AND.EX P0, PT, RZ, c[0x0][0x364], PT, P1 ;  /* 0x0000d900ff007a0c */ /* 0x000fe20003f05310 */
[----:B------:R-:W-:Y:S01]  /*18d0*/  IMAD.MOV.U32 R13, RZ, RZ, RZ ;  /* 0x000000ffff0d7224 */ /* 0x000fe200078e00ff */
[----:B------:R-:W-:Y:S01]  /*18e0*/  ISETP.NE.U32.AND P3, PT, RZ, c[0x0][0x350], PT ;  /* 0x0000d400ff007a0c */ /* 0x000fe20003f65070 */
[----:B------:R-:W-:Y:S01]  /*18f0*/  IMAD.WIDE R6, R235, R15, c[0x0][0x348] ;  /* 0x0000d200eb067625 */ /* 0x000fe200078e020f */
[----:B------:R-:W-:-:S02]  /*1900*/  ISETP.NE.U32.AND P1, PT, RZ, c[0x0][0x348], PT ;  /* 0x0000d200ff007a0c */ /* 0x000fc40003f25070 */
[----:B------:R-:W-:Y:S01]  /*1910*/  ISETP.NE.U32.AND P4, PT, RZ, c[0x0][0x358], PT ;  /* 0x0000d600ff007a0c */ /* 0x000fe20003f85070 */
[CC--:B------:R-:W-:Y:S01]  /*1920*/  IMAD.WIDE R4, R235.reuse, R15.reuse, c[0x0][0x350] ;  /* 0x0000d400eb047625 */ /* 0x0c0fe200078e020f */
[----:B------:R-:W-:Y:S02]  /*1930*/  ISETP.NE.AND.EX P5, PT, RZ, c[0x0][0x354], PT, P3 ;  /* 0x0000d500ff007a0c */ /* 0x000fe40003fa5330 */
[----:B------:R-:W-:Y:S01]  /*1940*/  ISETP.NE.AND.EX P1, PT, RZ, c[0x0][0x34c], PT, P1 ;  /* 0x0000d300ff007a0c */ /* 0x000fe20003f25310 */
[CC--:B------:R-:W-:Y:S01]  /*1950*/  @P2 IMAD.WIDE R10, R235.reuse, R15.reuse, c[0x0][0x370] ;  /* 0x0000dc00eb0a2625 */ /* 0x0c0fe200078e020f */
[----:B------:R-:W-:Y:S01]  /*1960*/  ISETP.NE.AND.EX P3, PT, RZ, c[0x0][0x35c], PT, P4 ;  /* 0x0000d700ff007a0c */ /* 0x000fe20003f65340 */
[----:B------:R-:W-:Y:S01]  /*1970*/  YIELD ;  /* 0x0000000000007946 */ /* 0x000fe20003800000 */
[----:B------:R-:W-:Y:S01]  /*1980*/  P2R R14, PR, RZ, 0x20 ;  /* 0x00000020ff0e7803 */ /* 0x000fe20000000000 */
[CC--:B------:R-:W-:Y:S01]  /*1990*/  @P0 IMAD.WIDE R8, R235.reuse, R15.reuse, c[0x0][0x360] ;  /* 0x0000d800eb080625 */ /* 0x0c0fe200078e020f */
[----:B------:R1:W5:Y:S03]  /*19a0*/  @P2 LDG.E R117, [R10.64] ;  /* 0x000000060a752981 */ /* 0x000366000c1e1900 */
[----:B------:R-:W-:Y:S01]  /*19b0*/  IMAD.WIDE R2, R235, R15, c[0x0][0x358] ;  /* 0x0000d600eb027625 */ /* 0x000fe200078e020f */
[----:B------:R1:W5:Y:S04]  /*19c0*/  @P0 LDG.E R213, [R8.64] ;  /* 0x0000000608d50981 */ /* 0x000368000c1e1900 */
[----:B------:R1:W5:Y:S04]  /*19d0*/  @P1 LDG.E R115, [R6.64] ;  /* 0x0000000606731981 */ /* 0x000368000c1e1900 */
[----:B------:R1:W5:Y:S04]  /*19e0*/  @P5 LDG.E R116, [R4.64] ;  /* 0x0000000604745981 */ /* 0x000368000c1e1900 */
[----:B------:R1:W5:Y:S01]  /*19f0*/  @P3 LDG.E R13, [R2.64] ;  /* 0x00000006020d3981 */ /* 0x000362000c1e1900 */
[----:B------:R-:W-:Y:S01]  /*1a00*/  LOP3.LUT R227, R234, 0xffff, RZ, 0xc0, !PT ;  /* 0x0000ffffeae37812 */ /* 0x000fe200078ec0ff */
[----:B------:R-:W-:Y:S05]  /*1a10*/  @P0 BRA `(.L_x_567) ;  /* 0x0000005000000947 */ /* 0x000fea0003800000 */
[----:B-----5:R-:W-:Y:S01]  /*1a20*/  MOV R213, c[0x0][0x168] ;  /* 0x00005a0000d57a02 */ /* 0x020fe20000000f00 */
[----:B------:R-:W-:Y:S05]  /*1a30*/  @!P1 BRA `(.L_x_567) ;  /* 0x0000003000009947 */ /* 0x000fea0003800000 */
[----:B-1----:R-:W2:Y:S04]  /*1a40*/  LDG.E R8, [R6.64] ;  /* 0x0000000606087981 */ /* 0x002ea8000c1e1900 */
[----:B------:R-:W2:Y:S02]  /*1a50*/  LDG.E R0, [R6.64+0x4] ;  /* 0x0000040606007981 */ /* 0x000ea4000c1e1900 */
[----:B--2---:R-:W-:-:S02]  /*1a60*/  IADD3 R213, -R8, R0, RZ ;  /* 0x0000000008d57210 */ /* 0x004fc40007ffe1ff */
.L_x_567:
[----:B------:R-:W-:-:S04]  /*1a70*/  ISETP.NE.U32.AND P0, PT, RZ, c[0x0][0x368], PT ;  /* 0x0000da00ff007a0c */ /* 0x000fc80003f05070 */
[----:B------:R-:W-:-:S13]  /*1a80*/  ISETP.NE.AND.EX P0, PT, RZ, c[0x0][0x36c], PT, P0 ;  /* 0x0000db00ff007a0c */ /* 0x000fda0003f05300 */
[----:B------:R-:W-:Y:S05]  /*1a90*/  @!P0 BRA `(.L_x_568) ;  /* 0x0000003000008947 */ /* 0x000fea0003800000 */
[----:B-1----:R-:W-:-:S05]  /*1aa0*/  IMAD.WIDE R4, R235, R15, c[0x0][0x368] ;  /* 0x0000da00eb047625 */ /* 0x002fca00078e020f */
[----:B------:R1:W5:Y:S01]  /*1ab0*/  LDG.E R12, [R4.64] ;  /* 0x00000006040c7981 */ /* 0x000362000c1e1900 */
[----:B------:R-:W-:Y:S05]  /*1ac0*/  BRA `(.L_x_569) ;  /* 0x0000005000007947 */ /* 0x000fea0003800000 */
.L_x_568:
[----:B------:R-:W-:Y:S01]  /*1ad0*/  MOV R12, c[0x0][0x1d0] ;  /* 0x00007400000c7a02 */ /* 0x000fe20000000f00 */
[----:B------:R-:W-:Y:S05]  /*1ae0*/  @!P5 BRA `(.L_x_569) ;  /* 0x000000300000d947 */ /* 0x000fea0003800000 */
[----:B-1----:R-:W2:Y:S04]  /*1af0*/  LDG.E R6, [R4.64] ;  /* 0x0000000604067981 */ /* 0x002ea8000c1e1900 */
[----:B------:R-:W2:Y:S02]  /*1b00*/  LDG.E R0, [R4.64+0x4] ;  /* 0x0000040604007981 */ /* 0x000ea4000c1e1900 */
[----:B--2---:R-:W-:Y:S02]  /*1b10*/  IADD3 R12, -R6, R0, RZ ;  /* 0x00000000060c7210 */ /* 0x004fe40007ffe1ff */
.L_x_569:
[----:B-1----:R1:W2:Y:S04]  /*1b20*/  @P3 LDG.E R5, [R2.64] ;  /* 0x0000000602053981 */ /* 0x0022a8000c1e1900 */
[----:B------:R1:W2:Y:S01]  /*1b30*/  @P3 LDG.E R4, [R2.64+0x4] ;  /* 0x0000040602043981 */ /* 0x0002a2000c1e1900 */
[----:B------:R-:W-:Y:S01]  /*1b40*/  ISETP.NE.U32.AND P0, PT, RZ, c[0x0][0x378], PT ;  /* 0x0000de00ff007a0c */ /* 0x000fe20003f05070 */
[----:B------:R-:W-:-:S02]  /*1b50*/  IMAD.MOV.U32 R0, RZ, RZ, c[0x0][0x2c4] ;  /* 0x0000b100ff007624 */ /* 0x000fc400078e00ff */
[----:B-----5:R-:W-:Y:S01]  /*1b60*/  IMAD.MOV.U32 R112, RZ, RZ, R12 ;  /* 0x000000ffff707224 */ /* 0x020fe200078e000c */
[----:B------:R-:W-:Y:S02]  /*1b70*/  ISETP.NE.AND.EX P0, PT, RZ, c[0x0][0x37c], PT, P0 ;  /* 0x0000df00ff007a0c */ /* 0x000fe40003f05300 */
[----:B------:R-:W-:Y:S01]  /*1b80*/  ISETP.NE.AND P2, PT, R0, 0x1, PT ;  /* 0x000000010000780c */ /* 0x000fe20003f45270 */
[----:B------:R-:W-:Y:S02]  /*1b90*/  IMAD.SHL.U32 R225, R233, 0x80, RZ ;  /* 0x00000080e9e17824 */ /* 0x000fe400078e00ff */
[----:B------:R-:W-:Y:S02]  /*1ba0*/  IMAD.MOV.U32 R66, RZ, RZ, c[0x0][0x228] ;  /* 0x00008a00ff427624 */ /* 0x000fe400078e00ff */
[----:B------:R-:W-:Y:S01]  /*1bb0*/  IMAD.IADD R11, R12, 0x1, -R117 ;  /* 0x000000010c0b7824 */ /* 0x000fe200078e0a75 */
[----:B------:R-:W-:Y:S01]  /*1bc0*/  IADD3 R0, R225, 0x7f, RZ ;  /* 0x0000007fe1007810 */ /* 0x000fe20007ffe0ff */
[----:B------:R-:W-:Y:S01]  /*1bd0*/  IMAD.MOV.U32 R6, RZ, RZ, c[0x0][0x32c] ;  /* 0x0000cb00ff067624 */ /* 0x000fe200078e00ff */
[----:B------:R-:W-:-:S03]  /*1be0*/  LOP3.LUT R215, R215, 0xffffffdf, RZ, 0xc0, !PT ;  /* 0xffffffdfd7d77812 */ /* 0x000fc600078ec0ff */
[----:B-1----:R-:W-:Y:S01]  /*1bf0*/  @P0 IMAD.WIDE R2, R235, R15, c[0x0][0x378] ;  /* 0x0000de00eb020625 */ /* 0x002fe200078e020f */
[----:B------:R-:W-:-:S04]  /*1c00*/  ISETP.GE.AND P1, PT, R6, 0x1, PT ;  /* 0x000000010600780c */ /* 0x000fc80003f26270 */
[----:B------:R1:W5:Y:S01]  /*1c10*/  @P0 LDG.E R112, [R2.64] ;  /* 0x0000000602700981 */ /* 0x000362000c1e1900 */
[----:B------:R-:W-:-:S04]  /*1c20*/  @P2 LOP3.LUT R215, R215, 0x20, RZ, 0xfc, !PT ;  /* 0x00000020d7d72812 */ /* 0x000fc800078efcff */
[----:B------:R-:W-:-:S04]  /*1c30*/  LOP3.LUT R215, R215, 0xffffffbf, RZ, 0xc0, !PT ;  /* 0xffffffbfd7d77812 */ /* 0x000fc800078ec0ff */
[----:B------:R-:W-:Y:S01]  /*1c40*/  @P1 LOP3.LUT R215, R215, 0x40, RZ, 0xfc, !PT ;  /* 0x00000040d7d71812 */ /* 0x000fe200078efcff */
[----:B-1----:R-:W-:-:S05]  /*1c50*/  @P2 IMAD.HI.U32 R3, R0, c[0x0][0x2c8], RZ ;  /* 0x0000b20000032a27 */ /* 0x002fca00078e00ff */
[----:B------:R-:W-:Y:S01]  /*1c60*/  @P2 SHF.R.U32.HI R0, RZ, c[0x0][0x2cc], R3 ;  /* 0x0000b300ff002a19 */ /* 0x000fe20000011603 */
[----:B--2---:R-:W-:-:S04]  /*1c70*/  @P3 IMAD.IADD R66, R4, 0x1, -R5 ;  /* 0x0000000104423824 */ /* 0x004fc800078e0a05 */
[----:B------:R-:W-:-:S05]  /*1c80*/  IMAD.IADD R212, R11, 0x1, R66 ;  /* 0x000000010bd47824 */ /* 0x000fca00078e0242 */
[C---:B------:R-:W-:Y:S02]  /*1c90*/  IADD3 R2, R212.reuse, 0x1f, RZ ;  /* 0x0000001fd4027810 */ /* 0x040fe40007ffe0ff */
[----:B------:R-:W-:Y:S02]  /*1ca0*/  IADD3 R3, R212, 0x1, -R213 ;  /* 0x00000001d4037810 */ /* 0x000fe40007ffe8d5 */
[----:B------:R-:W-:-:S03]  /*1cb0*/  SHF.R.S32.HI R4, RZ, 0x1f, R2 ;  /* 0x0000001fff047819 */ /* 0x000fc60000011402 */
[----:B------:R-:W-:Y:S01]  /*1cc0*/  IMAD.IADD R0, R3, 0x1, R0 ;  /* 0x0000000103007824 */ /* 0x000fe200078e0200 */
[----:B------:R-:W-:-:S04]  /*1cd0*/  LEA.HI R2, R4, R2, RZ, 0x5 ;  /* 0x0000000204027211 */ /* 0x000fc800078f28ff */
[----:B------:R-:W-:Y:S02]  /*1ce0*/  IADD3 R3, R0, c[0x0][0x328], RZ ;  /* 0x0000ca0000037a10 */ /* 0x000fe40007ffe0ff */
[----:B------:R-:W-:Y:S01]  /*1cf0*/  SHF.R.S32.HI R123, RZ, 0x5, R2 ;  /* 0x00000005ff7b7819 */ /* 0x000fe20000011402 */
        /* <DEDUP_REMOVED lines=11> */
.L_x_572:
[----:B------:R-:W-:-:S13]  /*1db0*/  ISETP.NE.AND P0, PT, R6, 0x1, PT ;  /* 0x000000010600780c */ /* 0x000fda0003f05270 */
[----:B------:R-:W-:-:S05]  /*1dc0*/  @P0 IMAD.HI.U32 R0, R2, c[0x0][0x330], RZ ;  /* 0x0000cc0002000a27 */ /* 0x000fca00078e00ff */
[----:B------:R-:W-:Y:S02]  /*1dd0*/  @P0 SHF.R.U32.HI R2, RZ, c[0x0][0x334], R0 ;  /* 0x0000cd00ff020a19 */ /* 0x000fe40000011600 */
.L_x_573:
[----:B------:R-:W-:Y:S05]  /*1de0*/  BSYNC B0 ;  /* 0x0000000000007941 */ /* 0x000fea0003800000 */
.L_x_571:
[----:B------:R-:W-:-:S05]  /*1df0*/  IMAD R2, R2, R6, c[0x0][0x32c] ;  /* 0x0000cb0002027624 */ /* 0x000fca00078e0206 */
[----:B------:R-:W-:-:S04]  /*1e00*/  IMNMX R3, R3, R2, PT ;  /* 0x0000000203037217 */ /* 0x000fc80003800200 */
.L_x_570:
[----:B------:R-:W-:Y:S01]  /*1e10*/  IADD3 R3, R3, 0x1f, RZ ;  /* 0x0000001f03037810 */ /* 0x000fe20007ffe0ff */
[----:B------:R-:W-:-:S03]  /*1e20*/  @P2 IMAD.HI.U32 R2, R225, c[0x0][0x2c8], RZ ;  /* 0x0000b200e1022a27 */ /* 0x000fc600078e00ff */
[----:B------:R-:W-:Y:S01]  /*1e30*/  SHF.R.S32.HI R4, RZ, 0x1f, R3 ;  /* 0x0000001fff047819 */ /* 0x000fe20000011403 */
[----:B------:R-:W-:Y:S01]  /*1e40*/  IMAD.MOV.U32 R0, RZ, RZ, R225 ;  /* 0x000000ffff007224 */ /* 0x000fe200078e00e1 */
[----:B------:R-:W-:Y:S01]  /*1e50*/  @P2 SHF.R.U32.HI R0, RZ, c[0x0][0x2cc], R2 ;  /* 0x0000b300ff002a19 */ /* 0x000fe20000011602 */
[----:B------:R-:W-:Y:S01]  /*1e60*/  IMAD.IADD R122, R212, 0x1, -R213 ;  /* 0x00000001d47a7824 */ /* 0x000fe200078e0ad5 */
[----:B------:R-:W-:-:S03]  /*1e70*/  LEA.HI R3, R4, R3, RZ, 0x5 ;  /* 0x0000000304037211 */ /* 0x000fc600078f28ff */
[----:B------:R-:W-:Y:S01]  /*1e80*/  IMAD.IADD R0, R122, 0x1, R0 ;  /* 0x000000017a007824 */ /* 0x000fe200078e0200 */
[----:B------:R-:W-:-:S04]  /*1e90*/  SHF.R.S32.HI R3, RZ, 0x5, R3 ;  /* 0x00000005ff037819 */ /* 0x000fc80000011403 */
        /* <DEDUP_REMOVED lines=12> */
.L_x_576:
[----:B------:R-:W-:-:S13]  /*1f60*/  ISETP.NE.AND P0, PT, R6, 0x1, PT ;  /* 0x000000010600780c */ /* 0x000fda0003f05270 */
[----:B------:R-:W-:-:S05]  /*1f70*/  @P0 IMAD.HI.U32 R3, R0, c[0x0][0x330], RZ ;  /* 0x0000cc0000030a27 */ /* 0x000fca00078e00ff */
[----:B------:R-:W-:Y:S02]  /*1f80*/  @P0 SHF.R.U32.HI R0, RZ, c[0x0][0x334], R3 ;  /* 0x0000cd00ff000a19 */ /* 0x000fe40000011603 */
.L_x_577:
[----:B------:R-:W-:Y:S05]  /*1f90*/  BSYNC B0 ;  /* 0x0000000000007941 */ /* 0x000fea0003800000 */
.L_x_575:
[----:B------:R-:W-:-:S05]  /*1fa0*/  IMAD R0, R0, c[0x0][0x32c], RZ ;  /* 0x0000cb0000007a24 */ /* 0x000fca00078e02ff */
[----:B------:R-:W-:-:S04]  /*1fb0*/  IMNMX R2, R2, R0, !PT ;  /* 0x0000000002027217 */ /* 0x000fc80007800200 */
.L_x_574:
[----:B------:R-:W-:Y:S01]  /*1fc0*/  SHF.R.S32.HI R0, RZ, 0x1f, R2 ;  /* 0x0000001fff007819 */ /* 0x000fe20000011402 */
[----:B------:R-:W-:Y:S01]  /*1fd0*/  BSSY B0, `(.L_x_578) ;  /* 0x000002d000007945 */ /* 0x000fe20003800000 */
[----:B------:R-:W-:Y:S02]  /*1fe0*/  LOP3.LUT R3, R234, 0xff000000, RZ, 0xc0, !PT ;  /* 0xff000000ea037812 */ /* 0x000fe400078ec0ff */
[----:B------:R-:W-:Y:S02]  /*1ff0*/  LEA.HI R0, R0, R2, RZ, 0x5 ;  /* 0x0000000200007211 */ /* 0x000fe400078f28ff */
[----:B------:R-:W-:Y:S02]  /*2000*/  LOP3.LUT R4, R234, 0xff0000, RZ, 0xc0, !PT ;  /* 0x00ff0000ea047812 */ /* 0x000fe400078ec0ff */
[----:B------:R-:W-:Y:S02]  /*2010*/  SHF.R.S32.HI R0, RZ, 0x5, R0 ;  /* 0x00000005ff007819 */ /* 0x000fe40000011400 */
[----:B------:R-:W-:-:S02]  /*2020*/  SHF.R.U32.HI R2, RZ, 0x8, R3 ;  /* 0x00000008ff027819 */ /* 0x000fc40000011603 */
[----:B------:R-:W-:Y:S01]  /*2030*/  IMNMX R5, RZ, R0, !PT ;  /* 0x00000000ff057217 */ /* 0x000fe20007800200 */
[----:B------:R-:W-:Y:S01]  /*2040*/  IMAD.MOV.U32 R0, RZ, RZ, RZ ;  /* 0x000000ffff007224 */ /* 0x000fe200078e00ff */
[----:B------:R-:W-:Y:S02]  /*2050*/  LEA.HI R2, R4, R2, RZ, 0x10 ;  /* 0x0000000204027211 */ /* 0x000fe400078f80ff */
[----:B------:R-:W-:Y:S02]  /*2060*/  ISETP.GT.AND P0, PT, R8, R5, PT ;  /* 0x000000050800720c */ /* 0x000fe40003f04270 */
[----:B------:R-:W-:Y:S02]  /*2070*/  SHF.R.U32.HI R247, RZ, 0x10, R2 ;  /* 0x00000010fff77819 */ /* 0x000fe40000011602 */
[----:B------:R-:W-:Y:S02]  /*2080*/  LOP3.LUT R248, R2, 0xff, RZ, 0xc0, !PT ;  /* 0x000000ff02f87812 */ /* 0x000fe400078ec0ff */
[----:B------:R-:W-:-:S04]  /*2090*/  ISETP.NE.AND P1, PT, R247, RZ, PT ;  /* 0x000000fff700720c */ /* 0x000fc80003f25270 */
[----:B------:R-:W-:-:S03]  /*20a0*/  SEL R111, R247, c[0x0][0x338], P1 ;  /* 0x0000ce00f76f7a07 */ /* 0x000fc60000800000 */
[----:B------:R-:W-:Y:S05]  /*20b0*/  @!P0 BRA `(.L_x_579) ;  /* 0x000001e000008947 */ /* 0x000fea0003800000 */
[----:B------:R-:W-:-:S05]  /*20c0*/  IABS R0, R111 ;  /* 0x0000006f00007213 */ /* 0x000fca0000000000 */
[----:B------:R-:W-:-:S04]  /*20d0*/  IMAD.MOV.U32 R4, RZ, RZ, R0 ;  /* 0x000000ffff047224 */ /* 0x000fc800078e0000 */
[----:B------:R-:W1:Y:S08]  /*20e0*/  I2F.RP R2, R4 ;  /* 0x0000000400027306 */ /* 0x000e700000209400 */
[----:B-1----:R-:W1:Y:S02]  /*20f0*/  MUFU.RCP R2, R2 ;  /* 0x0000000200027308 */ /* 0x002e640000001000 */
[----:B-1----:R-:W-:-:S06]  /*2100*/  IADD3 R2, R2, 0xffffffe, RZ ;  /* 0x0ffffffe02027810 */ /* 0x002fcc0007ffe0ff */
[----:B------:R1:W2:Y:S02]  /*2110*/  F2I.FTZ.U32.TRUNC.NTZ R3, R2 ;  /* 0x0000000200037305 */ /* 0x0002a4000021f000 */
[----:B-1----:R-:W-:Y:S01]  /*2120*/  IADD3 R2, R111, -0x1, R8 ;  /* 0xffffffff6f027810 */ /* 0x002fe20007ffe008 */
[----:B--2---:R-:W-:-:S04]  /*2130*/  IMAD.MOV R0, RZ, RZ, -R3 ;  /* 0x000000ffff007224 */ /* 0x004fc800078e0a03 */
[----:B------:R-:W-:Y:S01]  /*2140*/  IMAD.MOV.U32 R7, RZ, RZ, R0 ;  /* 0x000000ffff077224 */ /* 0x000fe200078e0000 */
[----:B------:R-:W-:Y:S01]  /*2150*/  IABS R0, R111 ;  /* 0x0000006f00007213 */ /* 0x000fe20000000000 */
[----:B------:R-:W-:Y:S01]  /*2160*/  IMAD.IADD R6, R2, 0x1, -R5 ;  /* 0x0000000102067824 */ /* 0x000fe200078e0a05 */
[----:B------:R-:W-:Y:S01]  /*2170*/  MOV R2, RZ ;  /* 0x000000ff00027202 */ /* 0x000fe20000000f00 */
[----:B------:R-:W-:Y:S02]  /*2180*/  IMAD R7, R7, R4, RZ ;  /* 0x0000000407077224 */ /* 0x000fe400078e02ff */
[----:B------:R-:W-:Y:S01]  /*2190*/  IMAD.MOV R9, RZ, RZ, -R0 ;  /* 0x000000ffff097224 */ /* 0x000fe200078e0a00 */
[----:B------:R-:W-:Y:S01]  /*21a0*/  IABS R10, R6 ;  /* 0x00000006000a7213 */ /* 0x000fe20000000000 */
[----:B------:R-:W-:-:S04]  /*21b0*/  IMAD.HI.U32 R0, R3, R7, R2 ;  /* 0x0000000703007227 */ /* 0x000fc800078e0002 */
[----:B------:R-:W-:Y:S02]  /*21c0*/  IMAD.MOV.U32 R2, RZ, RZ, R10 ;  /* 0x000000ffff027224 */ /* 0x000fe400078e000a */
        /* <DEDUP_REMOVED lines=9> */
[----:B------:R-:W-:-:S07]  /*2260*/  ISETP.GE.AND P1, PT, R2, RZ, PT ;  /* 0x000000ff0200720c */ /* 0x000fce0003f26270 */
[----:B------:R-:W-:-:S06]  /*2270*/  @P2 IADD3 R0, R0, 0x1, RZ ;  /* 0x0000000100002810 */ /* 0x000fcc0007ffe0ff */
[----:B------:R-:W-:Y:S01]  /*2280*/  @!P1 IMAD.MOV R0, RZ, RZ, -R0 ;  /* 0x000000ffff009224 */ /* 0x000fe200078e0a00 */
[----:B------:R-:W-:Y:S02]  /*2290*/  @!P0 LOP3.LUT R0, RZ, R111, RZ, 0x33, !PT ;  /* 0x0000006fff008212 */ /* 0x000fe400078e33ff */
.L_x_579:
[----:B------:R-:W-:Y:S05]  /*22a0*/  BSYNC B0 ;  /* 0x0000000000007941 */ /* 0x000fea0003800000 */
.L_x_578:
[----:B------:R-:W-:Y:S01]  /*22b0*/  IMAD R2, R248, R0, R5 ;  /* 0x00000000f8027224 */ /* 0x000fe200078e0205 */
        /* <DEDUP_REMOVED lines=34> */
[----:B------:R-:W-:Y:S01]  /*24e0*/  IMAD.MOV.U32 R120, RZ, RZ, 0x5 ;  /* 0x00000005ff787424 */ /* 0x000fe200078e00ff */
[----:B------:R-:W-:Y:S01]  /*24f0*/  SHF.R.S32.HI R137, RZ, 0x1f, R136 ;  /* 0x0000001fff897819 */ /* 0x000fe20000011488 */
[----:B------:R-:W-:Y:S01]  /*2500*/  IMAD.MOV.U32 R130, RZ, RZ, c[0x0][0x27c] ;  /* 0x00009f00ff827624 */ /* 0x000fe200078e00ff */
[----:B------:R-:W-:Y:S01]  /*2510*/  LEA.HI.X.SX32 R106, R13, R19, 0x1, P0 ;  /* 0x000000130d6a7211 */ /* 0x000fe200000f0eff */
[----:B------:R-:W-:Y:S01]  /*2520*/  IMAD.WIDE.U32 R128, R214, c[0x0][0x1e0], RZ ;  /* 0x00007800d6807a25 */ /* 0x000fe200078e00ff */
[----:B------:R-:W-:Y:S02]  /*2530*/  IADD3 R48, R0, -0x1, RZ ;  /* 0xffffffff00307810 */ /* 0x000fe40007ffe0ff */
[----:B------:R-:W-:Y:S01]  /*2540*/  SHF.R.S32.HI R8, RZ, 0x1f, R235 ;  /* 0x0000001fff087819 */ /* 0x000fe200000114eb */
[----:B------:R-:W-:Y:S01]  /*2550*/  IMAD R4, R106, c[0x0][0x238], RZ ;  /* 0x00008e006a047a24 */ /* 0x000fe200078e02ff */
[----:B------:R-:W-:Y:S01]  /*2560*/  SEL R10, R235, RZ, !P3 ;  /* 0x000000ffeb0a7207 */ /* 0x000fe20005800000 */
[----:B------:R-:W-:Y:S01]  /*2570*/  IMAD R0, R48, -0x20, R102 ;  /* 0xffffffe030007824 */ /* 0x000fe200078e0266 */
[----:B------:R-:W-:Y:S01]  /*2580*/  SEL R11, R8, RZ, !P3 ;  /* 0x000000ff080b7207 */ /* 0x000fe20005800000 */
[----:B------:R-:W-:Y:S01]  /*2590*/  IMAD R4, R103, c[0x0][0x23c], R4 ;  /* 0x00008f0067047a24 */ /* 0x000fe200078e0204 */
[----:B------:R-:W-:-:S02]  /*25a0*/  MOV R127, c[0x0][0x238] ;  /* 0x00008e00007f7a02 */ /* 0x000fc40000000f00 */
[----:B------:R-:W-:Y:S01]  /*25b0*/  ISETP.GT.AND P0, PT, R0, RZ, PT ;  /* 0x000000ff0000720c */ /* 0x000fe20003f04270 */
[----:B------:R-:W-:Y:S01]  /*25c0*/  IMAD R0, R11, c[0x0][0x248], RZ ;  /* 0x000092000b007a24 */ /* 0x000fe200078e02ff */
[C---:B------:R-:W-:Y:S02]  /*25d0*/  SHF.L.U64.HI R121, R127.reuse, R120, c[0x0][0x23c] ;  /* 0x00008f007f797619 */ /* 0x040fe40000010278 */
[----:B------:R-:W-:Y:S01]  /*25e0*/  SHF.L.U32 R127, R127, 0x5, RZ ;  /* 0x000000057f7f7819 */ /* 0x000fe200000006ff */
[----:B-1----:R-:W-:Y:S01]  /*25f0*/  IMAD.WIDE.U32 R2, R103, c[0x0][0x238], R136 ;  /* 0x00008e0067027a25 */ /* 0x002fe200078e0088 */
[----:B------:R-:W-:Y:S02]  /*2600*/  ISETP.GE.AND P6, PT, R136, c[0x0][0x1d4], PT ;  /* 0x0000750088007a0c */ /* 0x000fe40003fc6270 */
[----:B------:R-:W-:Y:S01]  /*2610*/  ISETP.GE.AND P5, PT, R138, c[0x0][0x1d4], PT ;  /* 0x000075008a007a0c */ /* 0x000fe20003fa6270 */
[----:B------:R-:W-:Y:S01]  /*2620*/  IMAD.IADD R3, R3, 0x1, R4 ;  /* 0x0000000103037824 */ /* 0x000fe200078e0204 */
[----:B------:R-:W-:Y:S01]  /*2630*/  ISETP.GE.AND P4, PT, R216, c[0x0][0x1d4], PT ;  /* 0x00007500d8007a0c */ /* 0x000fe20003f86270 */
[----:B------:R-:W-:Y:S01]  /*2640*/  IMAD R4, R10, c[0x0][0x24c], R0 ;  /* 0x000093000a047a24 */ /* 0x000fe200078e0200 */
[----:B------:R-:W-:Y:S01]  /*2650*/  ISETP.GE.AND P3, PT, R217, c[0x0][0x1d4], PT ;  /* 0x00007500d9007a0c */ /* 0x000fe20003f66270 */
[----:B------:R-:W-:Y:S01]  /*2660*/  IMAD.WIDE.U32 R2, R227, c[0x0][0x240], R2 ;  /* 0x00009000e3027a25 */ /* 0x000fe200078e0002 */
[----:B------:R-:W-:-:S02]  /*2670*/  SHF.R.S32.HI R157, RZ, 0x1f, R156 ;  /* 0x0000001fff9d7819 */ /* 0x000fc4000001149c */
[----:B-----5:R-:W-:Y:S01]  /*2680*/  SHF.R.S32.HI R20, RZ, 0x1f, R112 ;  /* 0x0000001fff147819 */ /* 0x020fe20000011470 */
[----:B------:R-:W-:Y:S02]  /*2690*/  IMAD R3, R227, c[0x0][0x244], R3 ;  /* 0x00009100e3037a24 */ /* 0x000fe400078e0203 */
[----:B------:R-:W-:Y:S02]  /*26a0*/  @P0 IMAD R0, R121, R48, RZ ;  /* 0x0000003079000224 */ /* 0x000fe400078e02ff */
[----:B------:R-:W-:Y:S01]  /*26b0*/  IMAD.WIDE.U32 R80, R10, c[0x0][0x248], R2 ;  /* 0x000092000a507a25 */ /* 0x000fe200078e0002 */
[----:B------:R-:W-:-:S03]  /*26c0*/  @P0 SHF.R.S32.HI R2, RZ, 0x1f, R48 ;  /* 0x0000001fff020819 */ /* 0x000fc60000011430 */
[----:B------:R-:W-:Y:S01]  /*26d0*/  IMAD.IADD R71, R81, 0x1, R4 ;  /* 0x0000000151477824 */ /* 0x000fe200078e0204 */
[----:B------:R-:W-:Y:S01]  /*26e0*/  @P0 MOV R70, R80 ;  /* 0x0000005000460202 */ /* 0x000fe20000000f00 */
[----:B------:R-:W-:-:S04]  /*26f0*/  @P0 IMAD R0, R2, R127, R0 ;  /* 0x0000007f02000224 */ /* 0x000fc800078e0200 */
[----:B------:R-:W-:-:S04]  /*2700*/  @P0 IMAD.WIDE.U32 R6, R48, R127, R70 ;  /* 0x0000007f30060225 */ /* 0x000fc800078e0046 */
[----:B------:R-:W-:Y:S01]  /*2710*/  @P0 IMAD.IADD R0, R7, 0x1, R0 ;  /* 0x0000000107000824 */ /* 0x000fe200078e0200 */
[----:B------:R-:W-:-:S04]  /*2720*/  @P0 LEA R2, P1, R6, c[0x0][0x220], 0x1 ;  /* 0x0000880006020a11 */ /* 0x000fc800078208ff */
[----:B------:R-:W-:Y:S01]  /*2730*/  @P0 LEA.HI.X R3, R6, c[0x0][0x224], R0, 0x1, P1 ;  /* 0x0000890006030a11 */ /* 0x000fe200008f0c00 */
[----:B------:R-:W-:Y:S01]  /*2740*/  IMAD.IADD R0, R12, 0x1, R116 ;  /* 0x000000010c007824 */ /* 0x000fe200078e0274 */
[----:B------:R-:W-:-:S03]  /*2750*/  ISETP.GE.AND P1, PT, R136, c[0x0][0x27c], PT ;  /* 0x00009f0088007a0c */ /* 0x000fc60003f26270 */
[----:B------:R-:W-:Y:S01]  /*2760*/  @!PT LDS RZ, [RZ] ;  /* 0x00000000fffff984 */ /* 0x000fe20000000800 */
[----:B------:R-:W-:Y:S01]  /*2770*/  @!PT LDS RZ, [RZ] ;  /* 0x00000000fffff984 */ /* 0x000fe20000000800 */
[----:B------:R-:W-:Y:S01]  /*2780*/  @!PT LDS RZ, [RZ] ;  /* 0x00000000fffff984 */ /* 0x000fe20000000800 */
[----:B------:R1:W-:Y:S01]  /*2790*/  @P0 LDGSTS.E.BYPASS.LTC128B.128 [R196+0xc080], [R2.64], !P6 ;  /* 0x0c08000002c40fae */ /* 0x0003e2000f101d46 */
[----:B------:R-:W-:-:S03]  /*27a0*/  SHF.R.S32.HI R7, RZ, 0x1f, R0 ;  /* 0x0000001fff077819 */ /* 0x000fc60000011400 */
[----:B------:R1:W-:Y:S02]  /*27b0*/  @P0 LDGSTS.E.BYPASS.LTC128B.128 [R196+0xd080], [R2.64+0x80], !P5 ;  /* 0x0d08008002c40fae */ /* 0x0003e4000e901d46 */
[----:B------:R-:W-:Y:S02]  /*27c0*/  IMAD R6, R7, c[0x0][0x1e0], RZ ;  /* 0x0000780007067a24 */ /* 0x000fe400078e02ff */
[----:B------:R1:W-:Y:S02]  /*27d0*/  @P0 LDGSTS.E.BYPASS.LTC128B.128 [R196+0xe080], [R2.64+0x100], !P4 ;  /* 0x0e08010002c40fae */ /* 0x0003e4000e101d46 */
[C---:B------:R-:W-:Y:S02]  /*27e0*/  IMAD R6, R0.reuse, c[0x0][0x1e4], R6 ;  /* 0x0000790000067a24 */ /* 0x040fe400078e0206 */
[----:B------:R1:W-:Y:S04]  /*27f0*/  @P0 LDGSTS.E.BYPASS.LTC128B.128 [R196+0xf080], [R2.64+0x180], !P3 ;  /* 0x0f08018002c40fae */ /* 0x0003e8000d901d46 */
[----:B------:R-:W0:Y:S01]  /*2800*/  LDGDEPBAR ;  /* 0x00000000000079af */ /* 0x000e220000000000 */
[----:B------:R-:W-:Y:S01]  /*2810*/  WARPSYNC 0xffffffff ;  /* 0xffffffff00007948 */ /* 0x000fe20003800000 */
[----:B-1----:R-:W-:-:S05]  /*2820*/  IMAD.WIDE.U32 R2, R0, c[0x0][0x1e0], RZ ;  /* 0x0000780000027a25 */ /* 0x002fca00078e00ff */
[----:B------:R-:W-:-:S05]  /*2830*/  IADD3 R3, R3, R6, RZ ;  /* 0x0000000603037210 */ /* 0x000fca0007ffe0ff */
[----:B------:R-:W-:-:S04]  /*2840*/  IMAD.WIDE.U32 R2, R227, c[0x0][0x1e8], R2 ;  /* 0x00007a00e3027a25 */ /* 0x000fc800078e0002 */
[----:B------:R-:W-:Y:S01]  /*2850*/  IMAD R3, R227, c[0x0][0x1ec], R3 ;  /* 0x00007b00e3037a24 */ /* 0x000fe200078e0203 */
[----:B--2---:R-:W-:Y:S02]  /*2860*/  @P2 SHF.R.S32.HI R5, RZ, 0x1f, R9 ;  /* 0x0000001fff052819 */ /* 0x004fe40000011409 */
[----:B------:R-:W-:Y:S01]  /*2870*/  @P2 MOV R4, R9 ;  /* 0x0000000900042202 */ /* 0x000fe20000000f00 */
[----:B------:R-:W-:Y:S01]  /*2880*/  @!P2 IMAD.MOV.U32 R4, RZ, RZ, R235 ;  /* 0x000000ffff04a224 */ /* 0x000fe200078e00eb */
[----:B------:R-:W-:Y:S02]  /*2890*/  @!P2 MOV R5, R8 ;  /* 0x000000080005a202 */ /* 0x000fe40000000f00 */
[----:B------:R-:W-:-:S04]  /*28a0*/  ISETP.NE.AND P2, PT, R14, RZ, PT ;  /* 0x000000ff0e00720c */ /* 0x000fc80003f45270 */
[----:B------:R-:W-:Y:S02]  /*28b0*/  SEL R8, R5, RZ, !P2 ;  /* 0x000000ff05087207 */ /* 0x000fe40005000000 */
[----:B------:R-:W-:Y:S01]  /*28c0*/  SEL R14, R4, RZ, !P2 ;  /* 0x000000ff040e7207 */ /* 0x000fe20005000000 */
[----:B------:R-:W-:Y:S02]  /*28d0*/  IMAD R4, R19, c[0x0][0x1e0], RZ ;  /* 0x0000780013047a24 */ /* 0x000fe400078e02ff */
[----:B------:R-:W-:Y:S02]  /*28e0*/  IMAD R5, R8, c[0x0][0x1f0], RZ ;  /* 0x00007c0008057a24 */ /* 0x000fe400078e02ff */
[----:B------:R-:W-:-:S04]  /*28f0*/  IMAD.WIDE.U32 R64, R14, c[0x0][0x1f0], R2 ;  /* 0x00007c000e407a25 */ /* 0x000fc800078e0002 */
[----:B------:R-:W-:Y:S01]  /*2900*/  IMAD R2, R14, c[0x0][0x1f4], R5 ;  /* 0x00007d000e027a24 */ /* 0x000fe200078e0205 */
[----:B------:R-:W-:Y:S01]  /*2910*/  SHF.L.U32 R5, R130, 0x1, RZ ;  /* 0x0000000182057819 */ /* 0x000fe200000006ff */
[----:B------:R-:W-:-:S03]  /*2920*/  IMAD R4, R214, c[0x0][0x1e4], R4 ;  /* 0x00007900d6047a24 */ /* 0x000fc600078e0204 */
[----:B------:R-:W-:Y:S01]  /*2930*/  IADD3 R63, R65, R2, RZ ;  /* 0x00000002413f7210 */ /* 0x000fe20007ffe0ff */
[----:B------:R-:W-:Y:S02]  /*2940*/  IMAD.IADD R104, R129, 0x1, R4 ;  /* 0x0000000181687824 */ /* 0x000fe400078e0204 */
[--C-:B------:R-:W-:Y:S01]  /*2950*/  IADD3 R110, P2, P0, R64, R128, R136.reuse ;  /* 0x00000080406e7210 */ /* 0x100fe2000785e088 */
[----:B------:R-:W-:Y:S01]  /*2960*/  IMAD.WIDE.U32 R2, R227, c[0x0][0x260], R136 ;  /* 0x00009800e3027a25 */ /* 0x000fe200078e0088 */
[----:B------:R-:W-:Y:S01]  /*2970*/  IADD3 R17, -R5, c[0x0][0x1d4], RZ ;  /* 0x0000750005117a10 */ /* 0x000fe20007ffe1ff */
[----:B------:R-:W-:Y:S01]  /*2980*/  BAR.SYNC.DEFER_BLOCKING 0x0 ;  /* 0x0000000000007b1d */ /* 0x000fe20000010000 */
[----:B------:R-:W-:Y:S01]  /*2990*/  IADD3.X R109, R63, R104, R137, P2, P0 ;  /* 0x000000683f6d7210 */ /* 0x000fe200017e0489 */
[----:B------:R-:W-:Y:S01]  /*29a0*/  IMAD.MOV.U32 R4, RZ, RZ, R2 ;  /* 0x000000ffff047224 */ /* 0x000fe200078e0002 */
[----:B------:R-:W-:Y:S01]  /*29b0*/  IADD3 R108, P0, R214, R0, RZ ;  /* 0x00000000d66c7210 */ /* 0x000fe20007f1e0ff */
[----:B------:R-:W-:Y:S01]  /*29c0*/  IMAD R0, R11, c[0x0][0x268], RZ ;  /* 0x00009a000b007a24 */ /* 0x000fe200078e02ff */
[-C--:B------:R-:W-:Y:S01]  /*29d0*/  SEL R16, R5, R17.reuse, !P1 ;  /* 0x0000001105107207 */ /* 0x080fe20004800000 */
[----:B------:R-:W-:Y:S01]  /*29e0*/  IMAD R8, R8, c[0x0][0x218], RZ ;  /* 0x0000860008087a24 */ /* 0x000fe200078e02ff */
[----:B------:R-:W-:Y:S01]  /*29f0*/  SEL R15, RZ, c[0x0][0x27c], !P1 ;  /* 0x00009f00ff0f7a07 */ /* 0x000fe20004800000 */
[C---:B------:R-:W-:Y:S01]  /*2a00*/  IMAD.X R107, R19.reuse, 0x1, R7, P0 ;  /* 0x00000001136b7824 */ /* 0x040fe200000e0607 */
[----:B------:R-:W-:Y:S01]  /*2a10*/  ISETP.GE.AND P0, PT, R138, c[0x0][0x27c], PT ;  /* 0x00009f008a007a0c */ /* 0x000fe20003f06270 */
[----:B------:R-:W-:Y:S01]  /*2a20*/  IMAD R22, R10, c[0x0][0x26c], R0 ;  /* 0x00009b000a167a24 */ /* 0x000fe200078e0200 */
[----:B------:R-:W-:Y:S01]  /*2a30*/  ULDC.U8 UR4, c[0x0][0x298] ;  /* 0x0000a60000047ab9 */ /* 0x000fe20000000000 */
[----:B------:R-:W-:Y:S01]  /*2a40*/  IMAD R0, R19, c[0x0][0x290], RZ ;  /* 0x0000a40013007a24 */ /* 0x000fe200078e02ff */
[----:B------:R-:W-:Y:S01]  /*2a50*/  SEL R17, R5, R17, !P0 ;  /* 0x0000001105117207 */ /* 0x000fe20004000000 */
[C---:B------:R-:W-:Y:S01]  /*2a60*/  IMAD R5, R227.reuse, c[0x0][0x264], R3 ;  /* 0x00009900e3057a24 */ /* 0x040fe200078e0203 */
[----:B------:R-:W-:Y:S01]  /*2a70*/  SEL R18, RZ, c[0x0][0x27c], !P0 ;  /* 0x00009f00ff127a07 */ /* 0x000fe20004000000 */
[----:B------:R-:W-:Y:S01]  /*2a80*/  IMAD.WIDE.U32 R6, R227, c[0x0][0x210], R136 ;  /* 0x00008400e3067a25 */ /* 0x000fe200078e0088 */
[----:B------:R-:W-:-:S02]  /*2a90*/  ISETP.GE.AND P0, PT, R130, 0x1, PT ;  /* 0x000000018200780c */ /* 0x000fc40003f06270 */
[----:B------:R-:W-:Y:S01]  /*2aa0*/  ISETP.NE.AND P0, PT, RZ, UR4, PT ;  /* 0x00000004ff007c0c */ /* 0x000fe2000bf05270 */
[----:B------:R-:W-:-:S03]  /*2ab0*/  IMAD.WIDE.U32 R84, R10, c[0x0][0x268], R4 ;  /* 0x00009a000a547a25 */ /* 0x000fc600078e0004 */
[----:B------:R-:W-:Y:S01]  /*2ac0*/  P2R R88, PR, RZ, 0x1 ;  /* 0x00000001ff587803 */ /* 0x000fe20000000000 */
[----:B------:R-:W-:Y:S02]  /*2ad0*/  IMAD R9, R19, c[0x0][0x280], RZ ;  /* 0x0000a00013097a24 */ /* 0x000fe400078e02ff */
[----:B------:R-:W-:-:S04]  /*2ae0*/  IMAD.WIDE.U32 R4, R214, c[0x0][0x290], R136 ;  /* 0x0000a400d6047a25 */ /* 0x000fc800078e0088 */
[C---:B------:R-:W-:Y:S02]  /*2af0*/  IMAD R0, R214.reuse, c[0x0][0x294], R0 ;  /* 0x0000a500d6007a24 */ /* 0x040fe400078e0200 */
[----:B------:R-:W-:-:S04]  /*2b00*/  IMAD.WIDE.U32 R10, R214, c[0x0][0x290], R156 ;  /* 0x0000a400d60a7a25 */ /* 0x000fc800078e009c */
[----:B------:R-:W-:Y:S02]  /*2b10*/  IMAD R3, R227, c[0x0][0x214], R7 ;  /* 0x00008500e3037a24 */ /* 0x000fe400078e0207 */
[----:B------:R-:W-:Y:S02]  /*2b20*/  IMAD.MOV.U32 R2, RZ, RZ, R6 ;  /* 0x000000ffff027224 */ /* 0x000fe400078e0006 */
[----:B------:R-:W-:Y:S02]  /*2b30*/  IMAD R21, R14, c[0x0][0x21c], R8 ;  /* 0x000087000e157a24 */ /* 0x000fe400078e0208 */
[----:B------:R-:W-:-:S04]  /*2b40*/  IMAD.WIDE.U32 R6, R214, c[0x0][0x280], R136 ;  /* 0x0000a000d6067a25 */ /* 0x000fc800078e0088 */
[C---:B------:R-:W-:Y:S02]  /*2b50*/  IMAD R8, R214.reuse, c[0x0][0x284], R9 ;  /* 0x0000a100d6087a24 */ /* 0x040fe400078e0209 */
[----:B------:R-:W-:-:S04]  /*2b60*/  IMAD.WIDE.U32 R12, R214, c[0x0][0x280], R156 ;  /* 0x0000a000d60c7a25 */ /* 0x000fc800078e009c */
[----:B------:R-:W-:Y:S02]  /*2b70*/  IMAD.IADD R9, R5, 0x1, R0 ;  /* 0x0000000105097824 */ /* 0x000fe400078e0200 */
[----:B------:R-:W-:Y:S01]  /*2b80*/  IMAD.IADD R5, R0, 0x1, R11 ;  /* 0x0000000100057824 */ /* 0x000fe200078e020b */
[----:B------:R-:W-:Y:S01]  /*2b90*/  IADD3 R11, R136, R15, RZ ;  /* 0x0000000f880b7210 */ /* 0x000fe20007ffe0ff */
[----:B------:R-:W-:Y:S01]  /*2ba0*/  IMAD.WIDE.U32 R82, R14, c[0x0][0x218], R2 ;  /* 0x000086000e527a25 */ /* 0x000fe200078e0002 */
[----:B------:R-:W-:Y:S02]  /*2bb0*/  SHF.R.S32.HI R14, RZ, 0x1f, R16 ;  /* 0x0000001fff0e7819 */ /* 0x000fe40000011410 */
[----:B------:R-:W-:Y:S01]  /*2bc0*/  SHF.R.S32.HI R15, RZ, 0x1f, R17 ;  /* 0x0000001fff0f7819 */ /* 0x000fe20000011411 */
[----:B------:R-:W-:Y:S02]  /*2bd0*/  IMAD.IADD R7, R7, 0x1, R8 ;  /* 0x0000000107077824 */ /* 0x000fe400078e0208 */
[----:B------:R-:W-:Y:S01]  /*2be0*/  IMAD.IADD R3, R8, 0x1, R13 ;  /* 0x0000000108037824 */ /* 0x000fe200078e020d */
[----:B------:R-:W-:Y:S01]  /*2bf0*/  LEA.HI R15, R15, R17, RZ, 0x4 ;  /* 0x000000110f0f7211 */ /* 0x000fe200078f20ff */
[----:B------:R-:W-:-:S02]  /*2c00*/  IMAD.MOV.U32 R8, RZ, RZ, R4 ;  /* 0x000000ffff087224 */ /* 0x000fc400078e0004 */
[----:B------:R-:W-:Y:S01]  /*2c10*/  IMAD.MOV.U32 R4, RZ, RZ, R10 ;  /* 0x000000ffff047224 */ /* 0x000fe200078e000a */
[----:B------:R-:W-:Y:S01]  /*2c20*/  SHF.R.S32.HI R10, RZ, 0x1f, R11 ;  /* 0x0000001fff0a7819 */ /* 0x000fe2000001140b */
[----:B------:R-:W-:Y:S02]  /*2c30*/  IMAD.IADD R0, R138, 0x1, R18 ;  /* 0x000000018a007824 */ /* 0x000fe400078e0212 */
[----:B------:R-:W-:Y:S01]  /*2c40*/  IMAD.MOV.U32 R2, RZ, RZ, R12 ;  /* 0x000000ffff027224 */ /* 0x000fe200078e000c */
[CC--:B------:R-:W-:Y:S01]  /*2c50*/  LEA.HI R12, R10.reuse, R11.reuse, RZ, 0x3 ;  /* 0x0000000b0a0c7211 */ /* 0x0c0fe200078f18ff */
[----:B------:R-:W-:Y:S01]  /*2c60*/  IMAD.MOV.U32 R124, RZ, RZ, c[0x0][0x290] ;  /* 0x0000a400ff7c7624 */ /* 0x000fe200078e00ff */
[----:B------:R-:W-:Y:S01]  /*2c70*/  SHF.R.S32.HI R13, RZ, 0x1f, R0 ;  /* 0x0000001fff0d7819 */ /* 0x000fe20000011400 */
[----:B------:R-:W-:Y:S01]  /*2c80*/  IMAD.MOV.U32 R125, RZ, RZ, c[0x0][0x280] ;  /* 0x0000a000ff7d7624 */ /* 0x000fe200078e00ff */
[----:B------:R-:W-:Y:S01]  /*2c90*/  LEA.HI R18, R10, R11, RZ, 0x6 ;  /* 0x0000000b0a127211 */ /* 0x000fe200078f30ff */
[----:B------:R-:W-:Y:S01]  /*2ca0*/  IMAD.MOV.U32 R126, RZ, RZ, c[0x0][0x1e0] ;  /* 0x00007800ff7e7624 */ /* 0x000fe200078e00ff */
[----:B------:R-:W-:Y:S01]  /*2cb0*/  LEA.HI R10, R14, R16, RZ, 0x4 ;  /* 0x000000100e0a7211 */ /* 0x000fe200078f20ff */
[----:B------:R-:W-:Y:S01]  /*2cc0*/  IMAD.WIDE.U32 R72, R112, c[0x0][0x280], R2 ;  /* 0x0000a00070487a25 */ /* 0x000fe200078e0002 */
[----:B------:R-:W-:-:S02]  /*2cd0*/  LEA.HI R11, R13, R0, RZ, 0x3 ;  /* 0x000000000d0b7211 */ /* 0x000fc400078f18ff */
[----:B------:R-:W-:Y:S01]  /*2ce0*/  LEA.HI R16, R13, R0, RZ, 0x6 ;  /* 0x000000000d107211 */ /* 0x000fe200078f30ff */
[----:B------:R-:W-:Y:S01]  /*2cf0*/  IMAD.SHL.U32 R14, R18, 0x20, RZ ;  /* 0x00000020120e7824 */ /* 0x000fe200078e00ff */
[----:B------:R-:W-:Y:S01]  /*2d00*/  SHF.R.S32.HI R0, RZ, 0x4, R10 ;  /* 0x00000004ff007819 */ /* 0x000fe2000001140a */
[----:B------:R-:W-:Y:S01]  /*2d10*/  IMAD.WIDE.U32 R78, R112, c[0x0][0x290], R8 ;  /* 0x0000a400704e7a25 */ /* 0x000fe200078e0008 */
[----:B------:R-:W-:Y:S02]  /*2d20*/  SHF.R.S32.HI R13, RZ, 0x4, R15 ;  /* 0x00000004ff0d7819 */ /* 0x000fe4000001140f */
[----:B------:R-:W-:Y:S01]  /*2d30*/  LEA.HI.SX32 R10, R12, R0, 0x1d ;  /* 0x000000000c0a7211 */ /* 0x000fe200078feaff */
[----:B------:R-:W-:Y:S01]  /*2d40*/  IMAD.WIDE.U32 R76, R112, c[0x0][0x280], R6 ;  /* 0x0000a000704c7a25 */ /* 0x000fe200078e0006 */
[----:B------:R-:W-:Y:S02]  /*2d50*/  LEA.HI.SX32 R0, R11, R13, 0x1d ;  /* 0x0000000d0b007211 */ /* 0x000fe400078feaff */
[----:B------:R-:W-:Y:S01]  /*2d60*/  LOP3.LUT R19, R14, 0x7ffff800, RZ, 0xc0, !PT ;  /* 0x7ffff8000e137812 */ /* 0x000fe200078ec0ff */
[----:B------:R-:W-:Y:S01]  /*2d70*/  IMAD.SHL.U32 R67, R10, 0x8, RZ ;  /* 0x000000080a437824 */ /* 0x000fe200078e00ff */
[----:B------:R-:W-:Y:S01]  /*2d80*/  SHF.R.S32.HI R14, RZ, 0x1f, R0 ;  /* 0x0000001fff0e7819 */ /* 0x000fe20000011400 */
[----:B------:R-:W-:Y:S01]  /*2d90*/  IMAD.WIDE.U32 R74, R112, c[0x0][0x290], R4 ;  /* 0x0000a400704a7a25 */ /* 0x000fe200078e0004 */
[----:B------:R-:W-:-:S02]  /*2da0*/  SHF.R.S32.HI R13, RZ, 0x1f, R10 ;  /* 0x0000001fff0d7819 */ /* 0x000fc4000001140a */
[----:B------:R-:W-:Y:S01]  /*2db0*/  LOP3.LUT R15, R113, 0x38, R12, 0xf8, !PT ;  /* 0x00000038710f7812 */ /* 0x000fe200078ef80c */
[----:B------:R-:W-:Y:S01]  /*2dc0*/  IMAD.IADD R101, R85, 0x1, R22 ;  /* 0x0000000155657824 */ /* 0x000fe200078e0216 */
[----:B------:R-:W-:Y:S01]  /*2dd0*/  LEA.HI R14, R14, R0, RZ, 0x3 ;  /* 0x000000000e0e7211 */ /* 0x000fe200078f18ff */
[----:B------:R-:W-:Y:S01]  /*2de0*/  IMAD.IADD R100, R83, 0x1, R21 ;  /* 0x0000000153647824 */ /* 0x000fe200078e0215 */
[----:B------:R-:W-:Y:S02]  /*2df0*/  LEA.HI R13, R13, R10, RZ, 0x3 ;  /* 0x0000000a0d0d7211 */ /* 0x000fe400078f18ff */
        /* <DEDUP_REMOVED lines=18> */
[----:B------:R-:W-:Y:S01]  /*2f20*/  IMAD R10, R112, c[0x0][0x294], R0 ;  /* 0x0000a500700a7a24 */ /* 0x000fe200078e0200 */
        /* <DEDUP_REMOVED lines=10> */
[CC--:B------:R-:W-:Y:S01]  /*2fd0*/  SHF.L.U64.HI R119, R125.reuse, R120.reuse, c[0x0][0x284] ;  /* 0x0000a1007d777619 */ /* 0x0c0fe20000010278 */
        /* <DEDUP_REMOVED lines=12> */
.L_x_599:
[-C--:B------:R-:W-:Y:S01]  /*30a0*/  IMAD R0, R120, R48.reuse, RZ ;  /* 0x0000003078007224 */ /* 0x080fe200078e02ff */
[----:B------:R-:W-:Y:S01]  /*30b0*/  SHF.R.S32.HI R62, RZ, 0x1f, R48 ;  /* 0x0000001fff3e7819 */ /* 0x000fe20000011430 */
[----:B------:R-:W-:Y:S01]  /*30c0*/  IMAD.WIDE.U32 R10, R126, R48, RZ ;  /* 0x000000307e0a7225 */ /* 0x000fe200078e00ff */
[----:B------:R-:W-:Y:S04]  /*30d0*/  DEPBAR.LE SB0, 0x0 ;  /* 0x000080000000791a */ /* 0x000fe80000000000 */
[----:B------:R-:W-:Y:S01]  /*30e0*/  WARPSYNC 0xffffffff ;  /* 0xffffffff00007948 */ /* 0x000fe20003800000 */
[----:B------:R-:W-:Y:S01]  /*30f0*/  BAR.SYNC.DEFER_BLOCKING 0x0 ;  /* 0x0000000000007b1d */ /* 0x000fe20000010000 */
[----:B------:R-:W-:Y:S01]  /*3100*/  ISETP.GE.AND P1, PT, R130, 0x1, PT ;  /* 0x000000018200780c */ /* 0x000fe20003f26270 */
[----:B------:R-:W-:Y:S04]  /*3110*/  IMAD R0, R62, R126, R0 ;  /* 0x0000007e3e007224 */ /* 0x000fe800078e0200 */
[----:B------:R-:W-:Y:S01]  /*3120*/  IMAD.IADD R18, R11, 0x1, R0 ;  /* 0x000000010b127824 */ /* 0x000fe200078e0200 */
[----:B------:R-:W-:Y:S05]  /*3130*/  IADD3 R0, P0, R110, R10, RZ ;  /* 0x0000000a6e007210 */ /* 0x000fea0007f1e0ff */
        /* <DEDUP_REMOVED lines=9> */
[-C--:B------:R-:W-:Y:S03]  /*31d0*/  IMAD.WIDE.U32 R8, R125, R48.reuse, RZ ;  /* 0x000000307d087225 */ /* 0x080fe600078e00ff */
[----:B------:R-:W-:Y:S01]  /*31e0*/  IMNMX R20, R3, 0x20, PT ;  /* 0x0000002003147817 */ /* 0x000fe20003800200 */
[----:B------:R-:W-:Y:S04]  /*31f0*/  IMAD.WIDE.U32 R16, R124, R48, RZ ;  /* 0x000000307c107225 */ /* 0x000fe800078e00ff */
[C---:B------:R-:W-:Y:S02]  /*3200*/  IMAD R2, R62.reuse, R125, R2 ;  /* 0x0000007d3e027224 */ /* 0x040fe400078e0202 */
[----:B------:R-:W-:Y:S03]  /*3210*/  IMAD R0, R62, R124, R0 ;  /* 0x0000007c3e007224 */ /* 0x000fe600078e0200 */
[----:B------:R-:W-:Y:S02]  /*3220*/  IADD3 R21, R9, R2, RZ ;  /* 0x0000000209157210 */ /* 0x000fe40007ffe0ff */
[----:B------:R-:W-:Y:S01]  /*3230*/  IADD3 R34, R17, R0, RZ ;  /* 0x0000000011227210 */ /* 0x000fe20007ffe0ff */
[----:B------:R-:W-:-:S05]  /*3240*/  @!P1 BRA `(.L_x_583) ;  /* 0x0000125000009947 */ /* 0x000fca0003800000 */
[----:B------:R-:W-:Y:S01]  /*3250*/  ISETP.GE.AND P1, PT, R214, R20, PT ;  /* 0x00000014d600720c */ /* 0x000fe20003f26270 */
[----:B------:R-:W-:Y:S01]  /*3260*/  BSSY B0, `(.L_x_584) ;  /* 0x000002b000007945 */ /* 0x000fe20003800000 */
[----:B------:R-:W-:Y:S01]  /*3270*/  IADD3 R19, R156, 0x40, RZ ;  /* 0x000000409c137810 */ /* 0x000fe20007ffe0ff */
[----:B------:R-:W-:Y:S01]  /*3280*/  CS2R R32, SRZ ;  /* 0x0000000000207805 */ /* 0x000fe2000001ff00 */
[----:B------:R-:W-:Y:S01]  /*3290*/  CS2R R30, SRZ ;  /* 0x00000000001e7805 */ /* 0x000fe2000001ff00 */
[----:B------:R-:W-:Y:S01]  /*32a0*/  CS2R R28, SRZ ;  /* 0x00000000001c7805 */ /* 0x000fe2000001ff00 */
[----:B------:R-:W-:Y:S01]  /*32b0*/  CS2R R22, SRZ ;  /* 0x0000000000167805 */ /* 0x000fe2000001ff00 */
[----:B------:R-:W-:Y:S01]  /*32c0*/  CS2R R14, SRZ ;  /* 0x00000000000e7805 */ /* 0x000fe2000001ff00 */
[----:B------:R-:W-:Y:S01]  /*32d0*/  CS2R R12, SRZ ;  /* 0x00000000000c7805 */ /* 0x000fe2000001ff00 */
[----:B------:R-:W-:Y:S01]  /*32e0*/  CS2R R6, SRZ ;  /* 0x0000000000067805 */ /* 0x000fe2000001ff00 */
[----:B------:R-:W-:Y:S03]  /*32f0*/  CS2R R2, SRZ ;  /* 0x0000000000027805 */ /* 0x000fe6000001ff00 */
        /* <DEDUP_REMOVED lines=33> */
.L_x_585:
[----:B------:R-:W-:Y:S05]  /*3510*/  BSYNC B0 ;  /* 0x0000000000007941 */ /* 0x000fea0003800000 */
.L_x_584:
        /* <DEDUP_REMOVED lines=36> */
[----:B------:R-:W-:Y:S02]  /*3760*/  @!P0 HADD2.F32 R25, -RZ, R25.H0_H0 ;  /* 0x20000019ff198230 */ /* 0x000fe40000004100 */
        /* <DEDUP_REMOVED lines=11> */
[----:B------:R-:W-:Y:S02]  /*3820*/  @!P0 FFMA.FTZ R42, R2, R23, -R37 ;  /* 0x00000017022a8223 */ /* 0x000fe40000010825 */
        /* <DEDUP_REMOVED lines=9> */
[-C--:B------:R-:W-:Y:S01]  /*38c0*/  @!P0 FMUL.FTZ R40, R22, R16.reuse ;  /* 0x0000001016288220 */ /* 0x080fe20000410000 */
[----:B------:R-:W-:Y:S01]  /*38d0*/  @!P0 HADD2.F32 R23, -RZ, R26.H0_H0 ;  /* 0x2000001aff178230 */ /* 0x000fe20000004100 */
[----:B------:R-:W-:Y:S01]  /*38e0*/  @!P0 F2FP.PACK_AB R2, R2, R41 ;  /* 0x000000290202823e */ /* 0x000fe200000000ff */
[----:B------:R-:W-:Y:S01]  /*38f0*/  @!P0 HADD2.F32 R26, -RZ, R3.H1_H1 ;  /* 0x30000003ff1a8230 */ /* 0x000fe20000004100 */
[C---:B------:R-:W-:Y:S02]  /*3900*/  @!P0 FMUL.FTZ R3, R4.reuse, R16 ;  /* 0x0000001004038220 */ /* 0x040fe40000410000 */
[----:B------:R-:W-:Y:S01]  /*3910*/  @!P0 FFMA.FTZ R40, R4, R23, -R40 ;  /* 0x0000001704288223 */ /* 0x000fe20000010828 */
[----:B------:R-:W-:Y:S01]  /*3920*/  @!P0 MOV R9, R2 ;  /* 0x0000000200098202 */ /* 0x000fe20000000f00 */
[-C--:B------:R-:W-:Y:S02]  /*3930*/  @!P0 FMUL.FTZ R37, R26, R17.reuse ;  /* 0x000000111a258220 */ /* 0x080fe40000410000 */
[C---:B------:R-:W-:Y:S02]  /*3940*/  @!P0 FMUL.FTZ R4, R5.reuse, R17 ;  /* 0x0000001105048220 */ /* 0x040fe40000410000 */
        /* <DEDUP_REMOVED lines=10> */
.L_x_588:
[----:B------:R-:W-:Y:S05]  /*39f0*/  BSYNC B0 ;  /* 0x0000000000007941 */ /* 0x000fea0003800000 */
.L_x_587:
        /* <DEDUP_REMOVED lines=43> */
[-C--:B------:R-:W-:Y:S02]  /*3cb0*/  @!P0 FFMA.FTZ R6, R6, R22.reuse, -R4 ;  /* 0x0000001606068223 */ /* 0x080fe40000010804 */
[-C--:B------:R-:W-:Y:S02]  /*3cc0*/  @!P0 FMUL.FTZ R4, R5, R7.reuse ;  /* 0x0000000705048220 */ /* 0x080fe40000410000 */
        /* <DEDUP_REMOVED lines=11> */
.L_x_590:
[----:B------:R-:W-:Y:S05]  /*3d80*/  BSYNC B0 ;  /* 0x0000000000007941 */ /* 0x000fea0003800000 */
.L_x_589:
        /* <DEDUP_REMOVED lines=56> */
.L_x_592:
[----:B------:R-:W-:Y:S05]  /*4110*/  BSYNC B0 ;  /* 0x0000000000007941 */ /* 0x000fea0003800000 */
.L_x_591:
        /* <DEDUP_REMOVED lines=56> */
.L_x_583:
        /* <DEDUP_REMOVED lines=31> */
.L_x_594:
[----:B------:R-:W-:Y:S05]  /*4690*/  BSYNC B0 ;  /* 0x0000000000007941 */ /* 0x000fea0003800000 */
.L_x_593:
        /* <DEDUP_REMOVED lines=137> */
.L_x_596:
[----:B------:R-:W-:Y:S05]  /*4f30*/  BSYNC B0 ;  /* 0x0000000000007941 */ /* 0x000fea0003800000 */
.L_x_595:
[----:B------:R-:W-:Y:S11]  /*4f40*/  ISETP.GE.AND P0, PT, R138, c[0x0][0x1d4], PT ;  /* 0x000075008a007a0c */ /* 0x000ff60003f06270 */
[----:B------:R-:W-:Y:S02]  /*4f50*/  @!UPT UIADD3 URZ, URZ, URZ, URZ ;  /* 0x0000003f3f3ff290 */ /* 0x000fe4000fffe03f */
[----:B------:R-:W-:-:S05]  /*4f60*/  @P0 BRA `(.L_x_586) ;  /* 0x0000087000000947 */ /* 0x000fca0003800000 */
[----:B------:R-:W-:Y:S01]  /*4f70*/  LDS.128 R32, [R87+0xc080] ;  /* 0x00c0800057207984 */ /* 0x000fe20000000c00 */
[----:B------:R-:W-:Y:S04]  /*4f80*/  IADD3 R0, P1, P0, R64, R59, R69 ;  /* 0x0000003b40007210 */ /* 0x000fe8000783e045 */
[----:B------:R-:W-:Y:S02]  /*4f90*/  IADD3.X R2, R63, R58, R95, P1, P0 ;  /* 0x0000003a3f027210 */ /* 0x000fe40000fe045f */
[C---:B-1----:R-:W-:Y:S01]  /*4fa0*/  LEA R40, P0, R0.reuse, c[0x0][0x1c8], 0x1 ;  /* 0x0000720000287a11 */ /* 0x042fe200078008ff */
[----:B------:R-:W1:Y:S03]  /*4fb0*/  LDS.128 R16, [R90+0xc080] ;  /* 0x00c080005a107984 */ /* 0x000e660000000c00 */
[----:B------:R-:W-:Y:S02]  /*4fc0*/  LEA.HI.X R41, R0, c[0x0][0x1cc], R2, 0x1, P0 ;  /* 0x0000730000297a11 */ /* 0x000fe400000f0c02 */
[----:B------:R-:W-:Y:S11]  /*4fd0*/  ISETP.GE.AND P0, PT, R138, c[0x0][0x27c], PT ;  /* 0x00009f008a007a0c */ /* 0x000ff60003f06270 */
[----:B------:R-:W-:Y:S02]  /*4fe0*/  @!UPT UIADD3 URZ, URZ, URZ, URZ ;  /* 0x0000003f3f3ff290 */ /* 0x000fe4000fffe03f */
[--C-:B------:R-:W-:Y:S01]  /*4ff0*/  @!P0 SHF.R.U32.HI R8, RZ, 0x10, R13.reuse ;  /* 0x00000010ff088819 */ /* 0x100fe2000001160d */
[--C-:B------:R-:W-:Y:S01]  /*5000*/  @!P0 HADD2.F32 R0, -RZ, R22.reuse.H0_H0 ;  /* 0x20000016ff008230 */ /* 0x100fe20000004100 */
[----:B------:R-:W-:Y:S01]  /*5010*/  @!P0 SHF.R.U64 R7, R12, 0x10, R13 ;  /* 0x000000100c078819 */ /* 0x000fe2000000120d */
[----:B------:R-:W-:Y:S01]  /*5020*/  @!P0 HADD2.F32 R3, -RZ, R22.H1_H1 ;  /* 0x30000016ff038230 */ /* 0x000fe20000004100 */
[--C-:B------:R-:W-:Y:S01]  /*5030*/  @!P0 SHF.R.U64 R11, R14, 0x10, R15.reuse ;  /* 0x000000100e0b8819 */ /* 0x100fe2000000120f */
[--C-:B------:R-:W-:Y:S01]  /*5040*/  @!P0 HADD2.F32 R12, -RZ, R46.reuse.H0_H0 ;  /* 0x2000002eff0c8230 */ /* 0x100fe20000004100 */
[----:B------:R-:W-:Y:S01]  /*5050*/  @!P0 SHF.R.U32.HI R9, RZ, 0x10, R15 ;  /* 0x00000010ff098819 */ /* 0x000fe2000001160f */
[----:B------:R-:W-:Y:S01]  /*5060*/  @!P0 HADD2.F32 R15, -RZ, R46.H1_H1 ;  /* 0x3000002eff0f8230 */ /* 0x000fe20000004100 */
[--C-:B------:R-:W-:Y:S01]  /*5070*/  @!P0 SHF.R.U32.HI R21, RZ, 0x10, R37.reuse ;  /* 0x00000010ff158819 */ /* 0x100fe20000011625 */
[----:B------:R-:W-:Y:S01]  /*5080*/  @!P0 HADD2.F32 R7, -RZ, R7.H0_H0 ;  /* 0x20000007ff078230 */ /* 0x000fe20000004100 */
[----:B------:R-:W-:Y:S01]  /*5090*/  @!P0 SHF.R.U64 R25, R36, 0x10, R37 ;  /* 0x0000001024198819 */ /* 0x000fe20000001225 */
[----:B------:R-:W-:Y:S01]  /*50a0*/  @!P0 HADD2.F32 R11, -RZ, R11.H0_H0 ;  /* 0x2000000bff0b8230 */ /* 0x000fe20000004100 */
[--C-:B------:R-:W-:Y:S01]  /*50b0*/  @!P0 SHF.R.U32.HI R29, RZ, 0x10, R39.reuse ;  /* 0x00000010ff1d8819 */ /* 0x100fe20000011627 */
[----:B------:R-:W-:Y:S01]  /*50c0*/  @!P0 HADD2.F32 R21, -RZ, R21.H0_H0 ;  /* 0x20000015ff158230 */ /* 0x000fe20000004100 */
[----:B------:R-:W-:Y:S01]  /*50d0*/  @!P0 SHF.R.U64 R30, R38, 0x10, R39 ;  /* 0x00000010261e8819 */ /* 0x000fe20000001227 */
[----:B------:R-:W-:Y:S02]  /*50e0*/  @!P0 HADD2.F32 R27, -RZ, R47.H0_H0 ;  /* 0x2000002fff1b8230 */ /* 0x000fe40000004100 */
[----:B------:R-:W-:Y:S01]  /*50f0*/  @!P0 HADD2.F32 R29, -RZ, R29.H0_H0 ;  /* 0x2000001dff1d8230 */ /* 0x000fe20000004100 */
[----:B-1----:R-:W-:Y:S02]  /*5100*/  @!P0 MOV R6, R16 ;  /* 0x0000001000068202 */ /* 0x002fe40000000f00 */
[----:B------:R-:W-:Y:S02]  /*5110*/  @!P0 MOV R24, R32 ;  /* 0x0000002000188202 */ /* 0x000fe40000000f00 */
[----:B------:R-:W-:Y:S01]  /*5120*/  @!P0 MOV R13, R33 ;  /* 0x00000021000d8202 */ /* 0x000fe20000000f00 */
[----:B------:R-:W-:Y:S01]  /*5130*/  @!P0 HADD2.F32 R2, -RZ, R6.H0_H0 ;  /* 0x20000006ff028230 */ /* 0x000fe20000004100 */
[----:B------:R-:W-:Y:S01]  /*5140*/  @!P0 MOV R5, R17 ;  /* 0x0000001100058202 */ /* 0x000fe20000000f00 */
[--C-:B------:R-:W-:Y:S02]  /*5150*/  @!P0 HADD2.F32 R10, -RZ, R24.reuse.H0_H0 ;  /* 0x20000018ff0a8230 */ /* 0x100fe40000004100 */
[----:B------:R-:W-:Y:S02]  /*5160*/  @!P0 HADD2.F32 R14, -RZ, R13.H0_H0 ;  /* 0x2000000dff0e8230 */ /* 0x000fe40000004100 */
[--C-:B------:R-:W-:Y:S01]  /*5170*/  @!P0 HADD2.F32 R4, -RZ, R5.reuse.H0_H0 ;  /* 0x20000005ff048230 */ /* 0x100fe20000004100 */
[-C--:B------:R-:W-:Y:S02]  /*5180*/  @!P0 FMUL.FTZ R22, R10, R0.reuse ;  /* 0x000000000a168220 */ /* 0x080fe40000410000 */
[----:B------:R-:W-:Y:S02]  /*5190*/  @!P0 FMUL.FTZ R0, R2, R0 ;  /* 0x0000000002008220 */ /* 0x000fe40000410000 */
[-C--:B------:R-:W-:Y:S02]  /*51a0*/  @!P0 FMUL.FTZ R20, R14, R3.reuse ;  /* 0x000000030e148220 */ /* 0x080fe40000410000 */
[-C--:B------:R-:W-:Y:S01]  /*51b0*/  @!P0 FFMA.FTZ R42, R2, R12.reuse, -R22 ;  /* 0x0000000c022a8223 */ /* 0x080fe20000010816 */
[----:B------:R-:W-:Y:S01]  /*51c0*/  @!P0 HADD2.F32 R2, -RZ, R5.H1_H1 ;  /* 0x30000005ff028230 */ /* 0x000fe20000004100 */
[----:B------:R-:W-:Y:S01]  /*51d0*/  @!P0 FFMA.FTZ R0, R10, R12, R0 ;  /* 0x0000000c0a008223 */ /* 0x000fe20000010000 */
[----:B------:R-:W-:Y:S01]  /*51e0*/  @!P0 HADD2.F32 R12, -RZ, R24.H1_H1 ;  /* 0x30000018ff0c8230 */ /* 0x000fe20000004100 */
[C---:B------:R-:W-:Y:S01]  /*51f0*/  @!P0 FMUL.FTZ R3, R4.reuse, R3 ;  /* 0x0000000304038220 */ /* 0x040fe20000410000 */
[----:B------:R-:W-:Y:S01]  /*5200*/  @!P0 HADD2.F32 R5, -RZ, R6.H1_H1 ;  /* 0x30000006ff058230 */ /* 0x000fe20000004100 */
[----:B------:R-:W-:Y:S01]  /*5210*/  @!P0 FFMA.FTZ R39, R4, R15, -R20 ;  /* 0x0000000f04278223 */ /* 0x000fe20000010814 */
[----:B------:R-:W-:Y:S01]  /*5220*/  @!P0 HADD2.F32 R20, -RZ, R13.H1_H1 ;  /* 0x3000000dff148230 */ /* 0x000fe20000004100 */
[----:B------:R-:W-:Y:S01]  /*5230*/  @!P0 FMUL.FTZ R6, R12, R7 ;  /* 0x000000070c068220 */ /* 0x000fe20000410000 */
[----:B------:R-:W-:Y:S01]  /*5240*/  @!P0 HADD2.F32 R4, -RZ, R8.H0_H0 ;  /* 0x20000008ff048230 */ /* 0x000fe20000004100 */
[----:B------:R-:W-:Y:S01]  /*5250*/  @!P0 IMAD.MOV.U32 R10, RZ, RZ, R35 ;  /* 0x000000ffff0a8224 */ /* 0x000fe200078e0023 */
[----:B------:R-:W-:Y:S02]  /*5260*/  @!P0 HADD2.F32 R13, -RZ, R25.H0_H0 ;  /* 0x20000019ff0d8230 */ /* 0x000fe40000004100 */
[----:B------:R-:W-:Y:S01]  /*5270*/  @!P0 HADD2.F32 R25, -RZ, R30.H0_H0 ;  /* 0x2000001eff198230 */ /* 0x000fe20000004100 */
[-C--:B------:R-:W-:Y:S01]  /*5280*/  @!P0 FMUL.FTZ R8, R20, R4.reuse ;  /* 0x0000000414088220 */ /* 0x080fe20000410000 */
[--C-:B------:R-:W-:Y:S01]  /*5290*/  @!P0 HADD2.F32 R26, -RZ, R10.reuse.H0_H0 ;  /* 0x2000000aff1a8230 */ /* 0x100fe20000004100 */
[C---:B------:R-:W-:Y:S01]  /*52a0*/  @!P0 FMUL.FTZ R4, R2.reuse, R4 ;  /* 0x0000000402048220 */ /* 0x040fe20000410000 */
[----:B------:R-:W-:Y:S01]  /*52b0*/  @!P0 HADD2.F32 R28, -RZ, R10.H1_H1 ;  /* 0x3000000aff1c8230 */ /* 0x000fe20000004100 */
[----:B------:R-:W-:Y:S01]  /*52c0*/  @!P0 FFMA.FTZ R38, R2, R21, -R8 ;  /* 0x0000001502268223 */ /* 0x000fe20000010808 */
[----:B------:R-:W-:Y:S01]  /*52d0*/  @!P0 HADD2.F32 R8, -RZ, R9.H0_H0 ;  /* 0x20000009ff088230 */ /* 0x000fe20000004100 */
[C---:B------:R-:W-:Y:S01]  /*52e0*/  @!P0 FMUL.FTZ R2, R5.reuse, R7 ;  /* 0x0000000705028220 */ /* 0x040fe20000410000 */
[----:B------:R-:W-:Y:S01]  /*52f0*/  @!P0 HADD2.F32 R7, -RZ, R23.H0_H0 ;  /* 0x20000017ff078230 */ /* 0x000fe20000004100 */
[----:B------:R-:W-:Y:S01]  /*5300*/  @!P0 FFMA.FTZ R37, R5, R13, -R6 ;  /* 0x0000000d05258223 */ /* 0x000fe20000010806 */
[----:B------:R-:W-:Y:S01]  /*5310*/  @!P0 MOV R5, R19 ;  /* 0x0000001300058202 */ /* 0x000fe20000000f00 */
[----:B------:R-:W-:Y:S02]  /*5320*/  @!P0 FMUL.FTZ R10, R28, R8 ;  /* 0x000000081c0a8220 */ /* 0x000fe40000410000 */
[----:B------:R-:W-:Y:S02]  /*5330*/  @!P0 FMUL.FTZ R9, R26, R7 ;  /* 0x000000071a098220 */ /* 0x000fe40000410000 */
[----:B------:R-:W-:Y:S01]  /*5340*/  @!P0 FFMA.FTZ R2, R12, R13, R2 ;  /* 0x0000000d0c028223 */ /* 0x000fe20000010002 */
[--C-:B------:R-:W-:Y:S01]  /*5350*/  @!P0 HADD2.F32 R6, -RZ, R5.reuse.H0_H0 ;  /* 0x20000005ff068230 */ /* 0x100fe20000004100 */
[----:B------:R-:W-:Y:S01]  /*5360*/  @!P0 FFMA.FTZ R3, R14, R15, R3 ;  /* 0x0000000f0e038223 */ /* 0x000fe20000010003 */
[----:B------:R-:W-:Y:S01]  /*5370*/  @!P0 F2FP.PACK_AB R12, R37, R42 ;  /* 0x0000002a250c823e */ /* 0x000fe200000000ff */
[----:B------:R-:W-:Y:S01]  /*5380*/  @!P0 FFMA.FTZ R4, R20, R21, R4 ;  /* 0x0000001514048223 */ /* 0x000fe20000010004 */
[----:B------:R-:W-:Y:S01]  /*5390*/  @!P0 F2FP.PACK_AB R13, R38, R39 ;  /* 0x00000027260d823e */ /* 0x000fe200000000ff */
[C---:B------:R-:W-:Y:S01]  /*53a0*/  @!P0 FFMA.FTZ R36, R6.reuse, R27, -R9 ;  /* 0x0000001b06248223 */ /* 0x040fe20000010809 */
[----:B------:R-:W-:Y:S01]  /*53b0*/  @!P0 MOV R9, R34 ;  /* 0x0000002200098202 */ /* 0x000fe20000000f00 */
[----:B------:R-:W-:Y:S01]  /*53c0*/  @!P0 FMUL.FTZ R7, R6, R7 ;  /* 0x0000000706078220 */ /* 0x000fe20000410000 */
[----:B------:R-:W-:Y:S01]  /*53d0*/  @!P0 MOV R6, R18 ;  /* 0x0000001200068202 */ /* 0x000fe20000000f00 */
[----:B------:R-:W-:Y:S01]  /*53e0*/  @!P0 IMAD.MOV.U32 R16, RZ, RZ, R12 ;  /* 0x000000ffff108224 */ /* 0x000fe200078e000c */
[----:B------:R-:W-:Y:S01]  /*53f0*/  @!P0 MOV R17, R13 ;  /* 0x0000000d00118202 */ /* 0x000fe20000000f00 */
[----:B------:R-:W-:Y:S01]  /*5400*/  @!P0 HADD2.F32 R5, -RZ, R5.H1_H1 ;  /* 0x30000005ff058230 */ /* 0x000fe20000004100 */
[----:B------:R-:W-:Y:S01]  /*5410*/  @!P0 F2FP.PACK_AB R3, R4, R3 ;  /* 0x000000030403823e */ /* 0x000fe200000000ff */
[--C-:B------:R-:W-:Y:S02]  /*5420*/  @!P0 HADD2.F32 R24, -RZ, R9.reuse.H1_H1 ;  /* 0x30000009ff188230 */ /* 0x100fe40000004100 */
[----:B------:R-:W-:Y:S01]  /*5430*/  @!P0 HADD2.F32 R22, -RZ, R9.H0_H0 ;  /* 0x20000009ff168230 */ /* 0x000fe20000004100 */
[C---:B------:R-:W-:Y:S01]  /*5440*/  @!P0 FMUL.FTZ R8, R5.reuse, R8 ;  /* 0x0000000805088220 */ /* 0x040fe20000410000 */
[--C-:B------:R-:W-:Y:S01]  /*5450*/  @!P0 HADD2.F32 R9, -RZ, R6.reuse.H1_H1 ;  /* 0x30000006ff098230 */ /* 0x100fe20000004100 */
[----:B------:R-:W-:Y:S01]  /*5460*/  @!P0 FFMA.FTZ R31, R5, R29, -R10 ;  /* 0x0000001d051f8223 */ /* 0x000fe2000001080a */
[----:B------:R-:W-:Y:S01]  /*5470*/  @!P0 MOV R33, R3 ;  /* 0x0000000300218202 */ /* 0x000fe20000000f00 */
[----:B------:R-:W-:Y:S01]  /*5480*/  @!P0 FMUL.FTZ R30, R24, R11 ;  /* 0x0000000b181e8220 */ /* 0x000fe20000410000 */
[----:B------:R-:W-:Y:S02]  /*5490*/  @!P0 HADD2.F32 R5, -RZ, R23.H1_H1 ;  /* 0x30000017ff058230 */ /* 0x000fe40000004100 */
[----:B------:R-:W-:Y:S01]  /*54a0*/  @!P0 HADD2.F32 R23, -RZ, R47.H1_H1 ;  /* 0x3000002fff178230 */ /* 0x000fe20000004100 */
[C---:B------:R-:W-:Y:S01]  /*54b0*/  @!P0 FFMA.FTZ R30, R9.reuse, R25, -R30 ;  /* 0x00000019091e8223 */ /* 0x040fe2000001081e */
[----:B------:R-:W-:Y:S01]  /*54c0*/  @!P0 HADD2.F32 R10, -RZ, R6.H0_H0 ;  /* 0x20000006ff0a8230 */ /* 0x000fe20000004100 */
[-C--:B------:R-:W-:Y:S04]  /*54d0*/  @!P0 FMUL.FTZ R6, R22, R5.reuse ;  /* 0x0000000516068220 */ /* 0x080fe80000410000 */
[C---:B------:R-:W-:Y:S02]  /*54e0*/  @!P0 FMUL.FTZ R5, R10.reuse, R5 ;  /* 0x000000050a058220 */ /* 0x040fe40000410000 */
[----:B------:R-:W-:Y:S02]  /*54f0*/  @!P0 FFMA.FTZ R10, R10, R23, -R6 ;  /* 0x000000170a0a8223 */ /* 0x000fe40000010806 */
[----:B------:R-:W-:Y:S01]  /*5500*/  @!P0 FMUL.FTZ R6, R9, R11 ;  /* 0x0000000b09068220 */ /* 0x000fe20000410000 */
[----:B------:R-:W-:Y:S01]  /*5510*/  @!P0 F2FP.PACK_AB R11, R31, R36 ;  /* 0x000000241f0b823e */ /* 0x000fe200000000ff */
[----:B------:R-:W-:Y:S01]  /*5520*/  @!P0 FFMA.FTZ R5, R22, R23, R5 ;  /* 0x0000001716058223 */ /* 0x000fe20000010005 */
[----:B------:R-:W-:Y:S01]  /*5530*/  @!P0 F2FP.PACK_AB R10, R30, R10 ;  /* 0x0000000a1e0a823e */ /* 0x000fe200000000ff */
[----:B------:R-:W-:Y:S01]  /*5540*/  @!P0 FFMA.FTZ R6, R24, R25, R6 ;  /* 0x0000001918068223 */ /* 0x000fe20000010006 */
[----:B------:R-:W-:Y:S01]  /*5550*/  @!P0 MOV R19, R11 ;  /* 0x0000000b00138202 */ /* 0x000fe20000000f00 */
[----:B------:R-:W-:Y:S01]  /*5560*/  @!P0 FFMA.FTZ R7, R26, R27, R7 ;  /* 0x0000001b1a078223 */ /* 0x000fe20000010007 */
        /* <DEDUP_REMOVED lines=18> */
.L_x_582:
        /* <DEDUP_REMOVED lines=21> */
.L_x_586:
[----:B------:R-:W-:Y:S05]  /*57e0*/  BSYNC B1 ;  /* 0x0000000000017941 */ /* 0x000fea0003800000 */
.L_x_581:
[----:B------:R-:W-:Y:S01]  /*57f0*/  IMAD.SHL.U32 R0, R48, 0x20, RZ ;  /* 0x0000002030007824 */ /* 0x000fe200078e00ff */
[----:B------:R-:W-:Y:S03]  /*5800*/  BSSY B0, `(.L_x_597) ;  /* 0x0000035000007945 */ /* 0x000fe60003800000 */
[----:B-12--5:R-:W-:Y:S01]  /*5810*/  IMAD.IADD R2, R102, 0x1, -R0 ;  /* 0x0000000166027824 */ /* 0x026fe200078e0a00 */
[----:B------:R-:W-:Y:S04]  /*5820*/  IADD3 R0, -R0, R66, RZ ;  /* 0x0000004200007210 */ /* 0x000fe80007ffe1ff */
[----:B------:R-:W-:Y:S02]  /*5830*/  ISETP.GE.AND P0, PT, R2, 0x1, PT ;  /* 0x000000010200780c */ /* 0x000fe40003f06270 */
[----:B------:R-:W-:Y:S11]  /*5840*/  IMNMX R0, R0, 0x20, PT ;  /* 0x0000002000007817 */ /* 0x000ff60003800200 */
[C---:B------:R-:W-:Y:S02]  /*5850*/  @P0 LEA R4, P1, R48.reuse, R103, 0x5 ;  /* 0x0000006730040211 */ /* 0x040fe400078228ff */
[----:B------:R-:W-:Y:S02]  /*5860*/  @P0 MOV R3, R101 ;  /* 0x0000006500030202 */ /* 0x000fe40000000f00 */
[----:B------:R-:W-:Y:S05]  /*5870*/  @P0 LEA.HI.X R2, R48, R106, R62, 0x5, P1 ;  /* 0x0000006a30020211 */ /* 0x000fea00008f2c3e */
[----:B------:R-:W-:Y:S02]  /*5880*/  @P0 IMAD R5, R2, c[0x0][0x258], RZ ;  /* 0x0000960002050a24 */ /* 0x000fe400078e02ff */
[----:B------:R-:W-:Y:S04]  /*5890*/  @P0 IMAD.MOV.U32 R2, RZ, RZ, R84 ;  /* 0x000000ffff020224 */ /* 0x000fe800078e0054 */
[C---:B------:R-:W-:Y:S04]  /*58a0*/  @P0 IMAD.WIDE.U32 R2, R4.reuse, c[0x0][0x258], R2 ;  /* 0x0000960004020a25 */ /* 0x040fe800078e0002 */
[----:B------:R-:W-:Y:S04]  /*58b0*/  @P0 IMAD R4, R4, c[0x0][0x25c], R5 ;  /* 0x0000970004040a24 */ /* 0x000fe800078e0205 */
        /* <DEDUP_REMOVED lines=41> */
.L_x_598:
[----:B-1----:R-:W-:Y:S05]  /*5b50*/  BSYNC B0 ;  /* 0x0000000000007941 */ /* 0x002fea0003800000 */
.L_x_597:
        /* <DEDUP_REMOVED lines=22> */
.L_x_580:
[----:B------:R-:W-:Y:S01]  /*5cc0*/  IMAD.MOV.U32 R0, RZ, RZ, c[0x0][0x2c4] ;  /* 0x0000b100ff007624 */ /* 0x000fe200078e00ff */
[----:B------:R-:W-:Y:S01]  /*5cd0*/  IADD3 R2, R212, 0x1, -R213 ;  /* 0x00000001d4027810 */ /* 0x000fe20007ffe8d5 */
[----:B-1----:R-:W-:-:S02]  /*5ce0*/  IMAD.MOV.U32 R4, RZ, RZ, c[0x0][0x32c] ;  /* 0x0000cb00ff047624 */ /* 0x002fc400078e00ff */
[----:B------:R-:W-:Y:S01]  /*5cf0*/  IMAD.IADD R11, R116, 0x1, R117 ;  /* 0x00000001740b7824 */ /* 0x000fe200078e0275 */
[----:B------:R-:W-:Y:S02]  /*5d00*/  ISETP.NE.AND P3, PT, R0, 0x1, PT ;  /* 0x000000010000780c */ /* 0x000fe40003f65270 */
[----:B------:R-:W-:Y:S02]  /*5d10*/  IADD3 R0, R225, 0x7f, RZ ;  /* 0x0000007fe1007810 */ /* 0x000fe40007ffe0ff */
[----:B------:R-:W-:-:S09]  /*5d20*/  ISETP.GE.AND P1, PT, R4, 0x1, PT ;  /* 0x000000010400780c */ /* 0x000fd20003f26270 */
[----:B------:R-:W-:-:S05]  /*5d30*/  @P3 IMAD.HI.U32 R3, R0, c[0x0][0x2c8], RZ ;  /* 0x0000b20000033a27 */ /* 0x000fca00078e00ff */
[----:B------:R-:W-:-:S05]  /*5d40*/  @P3 SHF.R.U32.HI R0, RZ, c[0x0][0x2cc], R3 ;  /* 0x0000b300ff003a19 */ /* 0x000fca0000011603 */
[----:B------:R-:W-:-:S05]  /*5d50*/  IMAD.IADD R0, R2, 0x1, R0 ;  /* 0x0000000102007824 */ /* 0x000fca00078e0200 */
[----:B------:R-:W-:Y:S01]  /*5d60*/  IADD3 R3, R0, c[0x0][0x328], RZ ;  /* 0x0000ca0000037a10 */ /* 0x000fe20007ffe0ff */
[----:B------:R-:W-:Y:S05]  /*5d70*/  @!P1 BRA `(.L_x_600) ;  /* 0x0000011000009947 */ /* 0x000fea0003800000 */
[C---:B------:R-:W-:Y:S01]  /*5d80*/  ISETP.GT.AND P0, PT, R0.reuse, RZ, PT ;  /* 0x000000ff0000720c */ /* 0x040fe20003f04270 */
[----:B------:R-:W-:Y:S01]  /*5d90*/  BSSY B0, `(.L_x_601) ;  /* 0x000000d000007945 */ /* 0x000fe20003800000 */
[----:B------:R-:W-:Y:S01]  /*5da0*/  IADD3 R2, R0, -0x1, RZ ;  /* 0xffffffff00027810 */ /* 0x000fe20007ffe0ff */
[----:B------:R-:W-:-:S10]  /*5db0*/  IMAD.MOV.U32 R4, RZ, RZ, c[0x0][0x32c] ;  /* 0x0000cb00ff047624 */ /* 0x000fd400078e00ff */
[----:B------:R-:W-:Y:S05]  /*5dc0*/  @P0 BRA `(.L_x_602) ;  /* 0x0000006000000947 */ /* 0x000fea0003800000 */
[----:B------:R-:W-:Y:S01]  /*5dd0*/  ISETP.NE.AND P0, PT, R4, 0x1, PT ;  /* 0x000000010400780c */ /* 0x000fe20003f05270 */
[----:B------:R-:W-:-:S12]  /*5de0*/  IMAD.MOV R0, RZ, RZ, -R0 ;  /* 0x000000ffff007224 */ /* 0x000fd800078e0a00 */
[----:B------:R-:W-:-:S05]  /*5df0*/  @P0 IMAD.HI.U32 R2, R0, c[0x0][0x330], RZ ;  /* 0x0000cc0000020a27 */ /* 0x000fca00078e00ff */
[----:B------:R-:W-:-:S04]  /*5e00*/  @P0 SHF.R.U32.HI R0, RZ, c[0x0][0x334], R2 ;  /* 0x0000cd00ff000a19 */ /* 0x000fc80000011602 */
[----:B------:R-:W-:Y:S01]  /*5e10*/  LOP3.LUT R2, RZ, R0, RZ, 0x33, !PT ;  /* 0x00000000ff027212 */ /* 0x000fe200078e33ff */
[----:B------:R-:W-:Y:S05]  /*5e20*/  BRA `(.L_x_603) ;  /* 0x0000003000007947 */ /* 0x000fea0003800000 */
.L_x_602:
[----:B------:R-:W-:-:S13]  /*5e30*/  ISETP.NE.AND P0, PT, R4, 0x1, PT ;  /* 0x000000010400780c */ /* 0x000fda0003f05270 */
[----:B------:R-:W-:-:S05]  /*5e40*/  @P0 IMAD.HI.U32 R0, R2, c[0x0][0x330], RZ ;  /* 0x0000cc0002000a27 */ /* 0x000fca00078e00ff */
[----:B------:R-:W-:Y:S02]  /*5e50*/  @P0 SHF.R.U32.HI R2, RZ, c[0x0][0x334], R0 ;  /* 0x0000cd00ff020a19 */ /* 0x000fe40000011600 */
.L_x_603:
[----:B------:R-:W-:Y:S05]  /*5e60*/  BSYNC B0 ;  /* 0x0000000000007941 */ /* 0x000fea0003800000 */
.L_x_601:
[----:B------:R-:W-:-:S05]  /*5e70*/  IMAD R2, R2, R4, c[0x0][0x32c] ;  /* 0x0000cb0002027624 */ /* 0x000fca00078e0204 */
[----:B------:R-:W-:-:S04]  /*5e80*/  IMNMX R3, R3, R2, PT ;  /* 0x0000000203037217 */ /* 0x000fc80003800200 */
.L_x_600:
[----:B------:R-:W-:Y:S01]  /*5e90*/  IADD3 R3, R3, 0x1f, RZ ;  /* 0x0000001f03037810 */ /* 0x000fe20007ffe0ff */
[----:B------:R-:W-:-:S03]  /*5ea0*/  @P3 IMAD.HI.U32 R2, R225, c[0x0][0x2c8], RZ ;  /* 0x0000b200e1023a27 */ /* 0x000fc600078e00ff */
[----:B------:R-:W-:Y:S01]  /*5eb0*/  SHF.R.S32.HI R4, RZ, 0x1f, R3 ;  /* 0x0000001fff047819 */ /* 0x000fe20000011403 */
[----:B------:R-:W-:Y:S01]  /*5ec0*/  IMAD.MOV.U32 R0, RZ, RZ, R225 ;  /* 0x000000ffff007224 */ /* 0x000fe200078e00e1 */
[----:B------:R-:W-:Y:S02]  /*5ed0*/  @P3 SHF.R.U32.HI R0, RZ, c[0x0][0x2cc], R2 ;  /* 0x0000b300ff003a19 */ /* 0x000fe40000011602 */
        /* <DEDUP_REMOVED lines=16> */
.L_x_606:
[----:B------:R-:W-:-:S04]  /*5fe0*/  MOV R3, c[0x0][0x32c] ;  /* 0x0000cb0000037a02 */ /* 0x000fc80000000f00 */
[----:B------:R-:W-:-:S13]  /*5ff0*/  ISETP.NE.AND P0, PT, R3, 0x1, PT ;  /* 0x000000010300780c */ /* 0x000fda0003f05270 */
[----:B------:R-:W-:-:S05]  /*6000*/  @P0 IMAD.HI.U32 R3, R0, c[0x0][0x330], RZ ;  /* 0x0000cc0000030a27 */ /* 0x000fca00078e00ff */
[----:B------:R-:W-:Y:S02]  /*6010*/  @P0 SHF.R.U32.HI R0, RZ, c[0x0][0x334], R3 ;  /* 0x0000cd00ff000a19 */ /* 0x000fe40000011603 */
.L_x_607:
[----:B------:R-:W-:Y:S05]  /*6020*/  BSYNC B0 ;  /* 0x0000000000007941 */ /* 0x000fea0003800000 */
.L_x_605:
[----:B------:R-:W-:-:S05]  /*6030*/  IMAD R0, R0, c[0x0][0x32c], RZ ;  /* 0x0000cb0000007a24 */ /* 0x000fca00078e02ff */
[----:B------:R-:W-:-:S04]  /*6040*/  IMNMX R2, R2, R0, !PT ;  /* 0x0000000002027217 */ /* 0x000fc80007800200 */
.L_x_604:
[----:B------:R-:W-:Y:S01]  /*6050*/  SHF.R.S32.HI R0, RZ, 0x1f, R2 ;  /* 0x0000001fff007819 */ /* 0x000fe20000011402 */
[----:B------:R-:W-:Y:S03]  /*6060*/  BSSY B0, `(.L_x_608) ;  /* 0x0000025000007945 */ /* 0x000fe60003800000 */
[----:B------:R-:W-:-:S04]  /*6070*/  LEA.HI R0, R0, R2, RZ, 0x5 ;  /* 0x0000000200007211 */ /* 0x000fc800078f28ff */
[----:B------:R-:W-:-:S04]  /*6080*/  SHF.R.S32.HI R0, RZ, 0x5, R0 ;  /* 0x00000005ff007819 */ /* 0x000fc80000011400 */
[----:B------:R-:W-:Y:S01]  /*6090*/  IMNMX R5, RZ, R0, !PT ;  /* 0x00000000ff057217 */ /* 0x000fe20007800200 */
[----:B------:R-:W-:-:S03]  /*60a0*/  IMAD.MOV.U32 R0, RZ, RZ, RZ ;  /* 0x000000ffff007224 */ /* 0x000fc600078e00ff */
[----:B------:R-:W-:-:S13]  /*60b0*/  ISETP.GT.AND P0, PT, R7, R5, PT ;  /* 0x000000050700720c */ /* 0x000fda0003f04270 */
        /* <DEDUP_REMOVED lines=31> */
.L_x_609:
[----:B------:R-:W-:Y:S05]  /*62b0*/  BSYNC B0 ;  /* 0x0000000000007941 */ /* 0x000fea0003800000 */
.L_x_608:
[----:B------:R-:W-:Y:S01]  /*62c0*/  IMAD R209, R248, R0, R5 ;  /* 0x00000000f8d17224 */ /* 0x000fe200078e0205 */
        /* <DEDUP_REMOVED lines=75> */
[----:B------:R1:W2:Y:S01]  /*6780*/  @P1 LDG.E R19, [R2.64] ;  /* 0x0000000602131981 */ /* 0x0002a2000c1e1900 */
[----:B------:R-:W-:Y:S01]  /*6790*/  SHF.R.S32.HI R0, RZ, 0x1f, R115 ;  /* 0x0000001fff007819 */ /* 0x000fe20000011473 */
[----:B------:R-:W-:Y:S01]  /*67a0*/  IMAD R5, R237, 0x20, R214 ;  /* 0x00000020ed057824 */ /* 0x000fe200078e02d6 */
[----:B------:R-:W-:Y:S01]  /*67b0*/  ISETP.NE.U32.AND P0, PT, RZ, c[0x0][0x348], PT ;  /* 0x0000d200ff007a0c */ /* 0x000fe20003f05070 */
[----:B------:R-:W-:Y:S01]  /*67c0*/  IMAD.MOV.U32 R14, RZ, RZ, R136 ;  /* 0x000000ffff0e7224 */ /* 0x000fe200078e0088 */
[----:B------:R-:W-:Y:S01]  /*67d0*/  SHF.R.S32.HI R18, RZ, 0x1f, R235 ;  /* 0x0000001fff127819 */ /* 0x000fe200000114eb */
[----:B------:R-:W-:Y:S01]  /*67e0*/  IMAD R0, R0, c[0x0][0x178], RZ ;  /* 0x00005e0000007a24 */ /* 0x000fe200078e02ff */
[----:B------:R-:W-:Y:S01]  /*67f0*/  ISETP.NE.AND.EX P0, PT, RZ, c[0x0][0x34c], PT, P0 ;  /* 0x0000d300ff007a0c */ /* 0x000fe20003f05300 */
[----:B------:R-:W-:Y:S01]  /*6800*/  IMAD.IADD R5, R225, 0x1, R5 ;  /* 0x00000001e1057824 */ /* 0x000fe200078e0205 */
[----:B------:R-:W-:Y:S01]  /*6810*/  SHF.R.S32.HI R9, RZ, 0x1f, R214 ;  /* 0x0000001fff097819 */ /* 0x000fe200000114d6 */
[----:B------:R-:W-:Y:S01]  /*6820*/  IMAD R0, R115, c[0x0][0x17c], R0 ;  /* 0x00005f0073007a24 */ /* 0x000fe200078e0200 */
[----:B------:R-:W-:Y:S01]  /*6830*/  SEL R6, R18, RZ, !P0 ;  /* 0x000000ff12067207 */ /* 0x000fe20004000000 */
[----:B------:R-:W-:Y:S01]  /*6840*/  @P3 IMAD.HI.U32 R7, R5, c[0x0][0x2c8], RZ ;  /* 0x0000b20005073a27 */ /* 0x000fe200078e00ff */
[----:B------:R-:W-:-:S02]  /*6850*/  SEL R4, R235, RZ, !P0 ;  /* 0x000000ffeb047207 */ /* 0x000fc40004000000 */
[----:B------:R-:W-:Y:S01]  /*6860*/  ISETP.GE.AND P6, PT, R138, c[0x0][0x1d4], PT ;  /* 0x000075008a007a0c */ /* 0x000fe20003fc6270 */
[----:B------:R-:W-:Y:S01]  /*6870*/  IMAD R6, R6, c[0x0][0x1c0], RZ ;  /* 0x0000700006067a24 */ /* 0x000fe200078e02ff */
[----:B------:R-:W-:Y:S02]  /*6880*/  SHF.R.S32.HI R15, RZ, 0x1f, R136 ;  /* 0x0000001fff0f7819 */ /* 0x000fe40000011488 */
[----:B------:R-:W-:Y:S01]  /*6890*/  ISETP.GE.AND P2, PT, R136, c[0x0][0x1d4], PT ;  /* 0x0000750088007a0c */ /* 0x000fe20003f46270 */
[----:B------:R-:W-:Y:S01]  /*68a0*/  IMAD R6, R4, c[0x0][0x1c4], R6 ;  /* 0x0000710004067a24 */ /* 0x000fe200078e0206 */
[----:B------:R-:W-:Y:S02]  /*68b0*/  ISETP.GE.AND P5, PT, R216, c[0x0][0x1d4], PT ;  /* 0x00007500d8007a0c */ /* 0x000fe40003fa6270 */
[----:B------:R-:W-:Y:S01]  /*68c0*/  ISETP.GE.AND P4, PT, R217, c[0x0][0x1d4], PT ;  /* 0x00007500d9007a0c */ /* 0x000fe20003f86270 */
[----:B-1----:R-:W-:Y:S01]  /*68d0*/  IMAD.WIDE.U32 R2, R115, c[0x0][0x178], RZ ;  /* 0x00005e0073027a25 */ /* 0x002fe200078e00ff */
[----:B------:R-:W-:-:S02]  /*68e0*/  LOP3.LUT R215, R215, 0xfffffffe, RZ, 0xc0, !PT ;  /* 0xfffffffed7d77812 */ /* 0x000fc400078ec0ff */
[----:B------:R-:W-:Y:S02]  /*68f0*/  IADD3 R108, R236, -0x1, RZ ;  /* 0xffffffffec6c7810 */ /* 0x000fe40007ffe0ff */
[----:B------:R-:W-:Y:S01]  /*6900*/  IADD3 R3, R3, R0, RZ ;  /* 0x0000000003037210 */ /* 0x000fe20007ffe0ff */
[----:B------:R-:W-:Y:S01]  /*6910*/  IMAD.MOV.U32 R0, RZ, RZ, R5 ;  /* 0x000000ffff007224 */ /* 0x000fe200078e0005 */
[----:B------:R-:W-:Y:S02]  /*6920*/  @P3 SHF.R.U32.HI R0, RZ, c[0x0][0x2cc], R7 ;  /* 0x0000b300ff003a19 */ /* 0x000fe40000011607 */
[----:B------:R-:W-:Y:S01]  /*6930*/  @P2 LOP3.LUT R215, R215, 0x1, RZ, 0xfc, !PT ;  /* 0x00000001d7d72812 */ /* 0x000fe200078efcff */
[C---:B------:R-:W-:Y:S01]  /*6940*/  IMAD.WIDE.U32 R2, R227.reuse, c[0x0][0x1b8], R2 ;  /* 0x00006e00e3027a25 */ /* 0x040fe200078e0002 */
[----:B------:R-:W-:Y:S02]  /*6950*/  SHF.R.S32.HI R8, RZ, 0x1f, R0 ;  /* 0x0000001fff087819 */ /* 0x000fe40000011400 */
[----:B------:R-:W-:Y:S01]  /*6960*/  IADD3 R7, -R0, RZ, RZ ;  /* 0x000000ff00077210 */ /* 0x000fe20007ffe1ff */
[----:B------:R-:W-:Y:S01]  /*6970*/  IMAD R3, R227, c[0x0][0x1bc], R3 ;  /* 0x00006f00e3037a24 */ /* 0x000fe200078e0203 */
[----:B------:R-:W-:Y:S01]  /*6980*/  LOP3.LUT R215, R215, 0xfffffffd, RZ, 0xc0, !PT ;  /* 0xfffffffdd7d77812 */ /* 0x000fe200078ec0ff */
[----:B------:R-:W-:Y:S01]  /*6990*/  IMAD R8, R8, c[0x0][0x1b0], RZ ;  /* 0x00006c0008087a24 */ /* 0x000fe200078e02ff */
[----:B------:R-:W-:Y:S01]  /*69a0*/  ISETP.GE.AND P3, PT, R138, c[0x0][0x198], PT ;  /* 0x000066008a007a0c */ /* 0x000fe20003f66270 */
[----:B------:R-:W-:Y:S01]  /*69b0*/  IMAD.WIDE.U32 R2, R4, c[0x0][0x1c0], R2 ;  /* 0x0000700004027a25 */ /* 0x000fe200078e0002 */
[----:B------:R-:W-:-:S03]  /*69c0*/  IADD3 R4, P0, R214, R11, RZ ;  /* 0x0000000bd6047210 */ /* 0x000fc60007f1e0ff */
[----:B------:R-:W-:Y:S01]  /*69d0*/  IMAD.IADD R3, R3, 0x1, R6 ;  /* 0x0000000103037824 */ /* 0x000fe200078e0206 */
[----:B------:R-:W-:Y:S01]  /*69e0*/  LEA.HI.X.SX32 R6, R11, R9, 0x1, P0 ;  /* 0x000000090b067211 */ /* 0x000fe200000f0eff */
[----:B------:R-:W-:Y:S02]  /*69f0*/  IMAD R5, R7, c[0x0][0x2c4], R5 ;  /* 0x0000b10007057a24 */ /* 0x000fe400078e0205 */
[C---:B------:R-:W-:Y:S02]  /*6a00*/  IMAD R12, R0.reuse, c[0x0][0x1b4], R8 ;  /* 0x00006d00000c7a24 */ /* 0x040fe400078e0208 */
[----:B------:R-:W-:Y:S01]  /*6a10*/  IMAD.WIDE.U32 R2, R0, c[0x0][0x1b0], R2 ;  /* 0x00006c0000027a25 */ /* 0x000fe200078e0002 */
[----:B------:R-:W-:-:S03]  /*6a20*/  SHF.R.S32.HI R11, RZ, 0x1f, R5 ;  /* 0x0000001fff0b7819 */ /* 0x000fc60000011405 */
[C---:B------:R-:W-:Y:S01]  /*6a30*/  IMAD R0, R6.reuse, c[0x0][0x1e0], RZ ;  /* 0x0000780006007a24 */ /* 0x040fe200078e02ff */
[----:B------:R-:W-:Y:S01]  /*6a40*/  IADD3 R3, R3, R12, RZ ;  /* 0x0000000c03037210 */ /* 0x000fe20007ffe0ff */
[----:B------:R-:W-:Y:S02]  /*6a50*/  IMAD R10, R6, c[0x0][0x208], RZ ;  /* 0x00008200060a7a24 */ /* 0x000fe400078e02ff */
[C---:B------:R-:W-:Y:S01]  /*6a60*/  IMAD R13, R4.reuse, c[0x0][0x1e4], R0 ;  /* 0x00007900040d7a24 */ /* 0x040fe200078e0200 */
[----:B------:R-:W-:Y:S01]  /*6a70*/  SEL R0, RZ, 0xffffffff, P6 ;  /* 0xffffffffff007807 */ /* 0x000fe20003000000 */
[----:B------:R-:W-:-:S04]  /*6a80*/  IMAD.WIDE.U32 R6, R4, c[0x0][0x1e0], R14 ;  /* 0x0000780004067a25 */ /* 0x000fc800078e000e */
[----:B------:R-:W-:-:S04]  /*6a90*/  IMAD.WIDE.U32 R8, R4, c[0x0][0x208], R14 ;  /* 0x0000820004087a25 */ /* 0x000fc800078e000e */
[----:B------:R-:W-:Y:S01]  /*6aa0*/  IMAD R12, R4, c[0x0][0x20c], R10 ;  /* 0x00008300040c7a24 */ /* 0x000fe200078e020a */
[----:B------:R-:W-:Y:S01]  /*6ab0*/  SEL R10, RZ, 0x1, P2 ;  /* 0x00000001ff0a7807 */ /* 0x000fe20001000000 */
[----:B------:R-:W-:Y:S01]  /*6ac0*/  IMAD R4, R11, c[0x0][0x1a8], RZ ;  /* 0x00006a000b047a24 */ /* 0x000fe200078e02ff */
[----:B------:R-:W-:Y:S01]  /*6ad0*/  ISETP.GE.AND P2, PT, R216, c[0x0][0x198], PT ;  /* 0x00006600d8007a0c */ /* 0x000fe20003f46270 */
[----:B------:R-:W-:Y:S02]  /*6ae0*/  IMAD.SHL.U32 R0, R0, 0x2, RZ ;  /* 0x0000000200007824 */ /* 0x000fe400078e00ff */
[C---:B------:R-:W-:Y:S02]  /*6af0*/  IMAD R4, R5.reuse, c[0x0][0x1ac], R4 ;  /* 0x00006b0005047a24 */ /* 0x040fe400078e0204 */
[----:B------:R-:W-:Y:S01]  /*6b00*/  IMAD.WIDE.U32 R2, R5, c[0x0][0x1a8], R2 ;  /* 0x00006a0005027a25 */ /* 0x000fe200078e0002 */
[----:B------:R-:W-:Y:S02]  /*6b10*/  LOP3.LUT R10, R0, 0x2, R10, 0xe2, !PT ;  /* 0x00000002000a7812 */ /* 0x000fe400078ee20a */
[----:B------:R-:W-:Y:S01]  /*6b20*/  IADD3 R5, R9, R12, RZ ;  /* 0x0000000c09057210 */ /* 0x000fe20007ffe0ff */
[----:B------:R-:W-:Y:S01]  /*6b30*/  IMAD.IADD R0, R3, 0x1, R4 ;  /* 0x0000000103007824 */ /* 0x000fe200078e0204 */
[C---:B------:R-:W-:Y:S01]  /*6b40*/  LEA R17, P0, R2.reuse, c[0x0][0x160], 0x1 ;  /* 0x0000580002117a11 */ /* 0x040fe200078008ff */
[----:B------:R-:W-:Y:S01]  /*6b50*/  IMAD.IADD R7, R7, 0x1, R13 ;  /* 0x0000000107077824 */ /* 0x000fe200078e020d */
[----:B------:R-:W-:Y:S01]  /*6b60*/  SEL R9, RZ, 0x4, P5 ;  /* 0x00000004ff097807 */ /* 0x000fe20002800000 */
[----:B------:R-:W-:Y:S01]  /*6b70*/  IMAD.MOV.U32 R4, RZ, RZ, R8 ;  /* 0x000000ffff047224 */ /* 0x000fe200078e0008 */
[----:B------:R-:W-:Y:S01]  /*6b80*/  LEA.HI.X R16, R2, c[0x0][0x164], R0, 0x1, P0 ;  /* 0x0000590002107a11 */ /* 0x000fe200000f0c00 */
[----:B------:R-:W-:Y:S01]  /*6b90*/  IMAD.WIDE.U32 R6, R227, c[0x0][0x1e8], R6 ;  /* 0x00007a00e3067a25 */ /* 0x000fe200078e0006 */
[----:B------:R-:W-:-:S02]  /*6ba0*/  ISETP.NE.U32.AND P0, PT, RZ, c[0x0][0x350], PT ;  /* 0x0000d400ff007a0c */ /* 0x000fc40003f05070 */
[----:B------:R-:W-:Y:S01]  /*6bb0*/  SEL R8, RZ, 0x8, P4 ;  /* 0x00000008ff087807 */ /* 0x000fe20002000000 */
[C---:B------:R-:W-:Y:S01]  /*6bc0*/  IMAD.WIDE.U32 R4, R227.reuse, c[0x0][0x210], R4 ;  /* 0x00008400e3047a25 */ /* 0x040fe200078e0004 */
[----:B------:R-:W-:Y:S02]  /*6bd0*/  ISETP.NE.AND.EX P0, PT, RZ, c[0x0][0x354], PT, P0 ;  /* 0x0000d500ff007a0c */ /* 0x000fe40003f05300 */
[----:B------:R-:W-:Y:S01]  /*6be0*/  LOP3.LUT R128, R8, R10, R9, 0xfe, !PT ;  /* 0x0000000a08807212 */ /* 0x000fe200078efe09 */
[C---:B------:R-:W-:Y:S01]  /*6bf0*/  IMAD R7, R227.reuse, c[0x0][0x1ec], R7 ;  /* 0x00007b00e3077a24 */ /* 0x040fe200078e0207 */
[----:B------:R-:W-:Y:S01]  /*6c00*/  IADD3 R13, R214, R225, RZ ;  /* 0x000000e1d60d7210 */ /* 0x000fe20007ffe0ff */
[----:B------:R-:W-:Y:S01]  /*6c10*/  IMAD R5, R227, c[0x0][0x214], R5 ;  /* 0x00008500e3057a24 */ /* 0x000fe200078e0205 */
[----:B--2---:R-:W-:Y:S01]  /*6c20*/  @P1 MOV R2, R19 ;  /* 0x0000001300021202 */ /* 0x004fe20000000f00 */
[----:B------:R-:W-:Y:S01]  /*6c30*/  @!P1 IMAD.MOV.U32 R2, RZ, RZ, R235 ;  /* 0x000000ffff029224 */ /* 0x000fe200078e00eb */
[----:B------:R-:W-:Y:S01]  /*6c40*/  @P1 SHF.R.S32.HI R3, RZ, 0x1f, R19 ;  /* 0x0000001fff031819 */ /* 0x000fe20000011413 */
[----:B------:R-:W-:Y:S01]  /*6c50*/  @!P1 IMAD.MOV.U32 R3, RZ, RZ, R18 ;  /* 0x000000ffff039224 */ /* 0x000fe200078e0012 */
[----:B------:R-:W-:-:S02]  /*6c60*/  ISETP.GE.AND P1, PT, R217, c[0x0][0x198], PT ;  /* 0x00006600d9007a0c */ /* 0x000fc40003f26270 */
[----:B------:R-:W-:Y:S02]  /*6c70*/  SEL R0, R2, RZ, !P0 ;  /* 0x000000ff02007207 */ /* 0x000fe40004000000 */
[----:B------:R-:W-:Y:S02]  /*6c80*/  SEL R2, R3, RZ, !P0 ;  /* 0x000000ff03027207 */ /* 0x000fe40004000000 */
[----:B------:R-:W-:Y:S01]  /*6c90*/  ISETP.GE.AND P0, PT, R136, c[0x0][0x198], PT ;  /* 0x0000660088007a0c */ /* 0x000fe20003f06270 */
[----:B------:R-:W-:-:S04]  /*6ca0*/  IMAD.WIDE.U32 R220, R0, c[0x0][0x1f0], R6 ;  /* 0x00007c0000dc7a25 */ /* 0x000fc800078e0006 */
[C---:B------:R-:W-:Y:S02]  /*6cb0*/  IMAD R8, R2.reuse, c[0x0][0x1f0], RZ ;  /* 0x00007c0002087a24 */ /* 0x040fe400078e02ff */
[----:B------:R-:W-:Y:S02]  /*6cc0*/  IMAD R3, R2, c[0x0][0x218], RZ ;  /* 0x0000860002037a24 */ /* 0x000fe400078e02ff */
[----:B------:R-:W-:-:S04]  /*6cd0*/  IMAD.WIDE.U32 R222, R0, c[0x0][0x218], R4 ;  /* 0x0000860000de7a25 */ /* 0x000fc800078e0004 */
[C---:B------:R-:W-:Y:S01]  /*6ce0*/  IMAD R2, R0.reuse, c[0x0][0x1f4], R8 ;  /* 0x00007d0000027a24 */ /* 0x040fe200078e0208 */
[----:B------:R-:W-:Y:S01]  /*6cf0*/  @P0 LOP3.LUT R215, R215, 0x2, RZ, 0xfc, !PT ;  /* 0x00000002d7d70812 */ /* 0x000fe200078efcff */
[----:B------:R-:W-:Y:S02]  /*6d00*/  IMAD R0, R0, c[0x0][0x21c], R3 ;  /* 0x0000870000007a24 */ /* 0x000fe400078e0203 */
[----:B------:R-:W-:-:S03]  /*6d10*/  IMAD.IADD R219, R221, 0x1, R2 ;  /* 0x00000001dddb7824 */ /* 0x000fc600078e0202 */
[----:B------:R-:W-:Y:S01]  /*6d20*/  IADD3 R224, R223, R0, RZ ;  /* 0x00000000dfe07210 */ /* 0x000fe20007ffe0ff */
[----:B------:R-:W-:Y:S05]  /*6d30*/  BRA.DIV ~URZ, `(.L_x_611) ;  /* 0x00018a027f007947 */ /* 0x000fea000b800000 */
[----:B------:R1:W2:Y:S02]  /*6d40*/  SHFL.IDX PT, R10, R16, RZ, 0x181f ;  /* 0x00181fff100a7589 */ /* 0x0002a400000e0000 */
.L_x_794:
[----:B------:R-:W-:Y:S05]  /*6d50*/  BRA.DIV ~URZ, `(.L_x_612) ;  /* 0x00018a527f007947 */ /* 0x000fea000b800000 */
[----:B------:R3:W4:Y:S02]  /*6d60*/  SHFL.IDX PT, R2, R17, RZ, 0x181f ;  /* 0x00181fff11027589 */ /* 0x00072400000e0000 */
.L_x_795:
[----:B------:R-:W-:Y:S01]  /*6d70*/  IMAD R43, R213, c[0x0][0x2c4], RZ ;  /* 0x0000b100d52b7a24 */ /* 0x000fe200078e02ff */
[----:B------:R-:W-:Y:S01]  /*6d80*/  SHF.R.S32.HI R91, RZ, 0x1f, R138 ;  /* 0x0000001fff5b7819 */ /* 0x000fe2000001148a */
[----:B------:R-:W-:Y:S01]  /*6d90*/  BSSY B0, `(.L_x_613) ;  /* 0x000001a000007945 */ /* 0x000fe20003800000 */
[----:B------:R-:W-:Y:S02]  /*6da0*/  LOP3.LUT R215, R215, 0xfffffff7, RZ, 0xc0, !PT ;  /* 0xfffffff7d7d77812 */ /* 0x000fe400078ec0ff */
[----:B------:R-:W-:Y:S02]  /*6db0*/  ISETP.GE.AND P0, PT, R13, R43, PT ;  /* 0x0000002b0d00720c */ /* 0x000fe40003f06270 */
[----:B------:R-:W-:Y:S02]  /*6dc0*/  LEA.HI R89, R91, R138, RZ, 0x3 ;  /* 0x0000008a5b597211 */ /* 0x000fe400078f18ff */
[----:B------:R-:W-:-:S02]  /*6dd0*/  SHF.R.S32.HI R12, RZ, 0x1f, R217 ;  /* 0x0000001fff0c7819 */ /* 0x000fc400000114d9 */
[----:B------:R-:W-:Y:S02]  /*6de0*/  LOP3.LUT R0, R89, 0xfffffff8, RZ, 0xc0, !PT ;  /* 0xfffffff859007812 */ /* 0x000fe400078ec0ff */
[----:B------:R-:W-:Y:S02]  /*6df0*/  SHF.R.S32.HI R11, RZ, 0x1f, R216 ;  /* 0x0000001fff0b7819 */ /* 0x000fe400000114d8 */
[----:B------:R-:W-:-:S03]  /*6e00*/  SHF.R.S32.HI R24, RZ, 0x1f, R0 ;  /* 0x0000001fff187819 */ /* 0x000fc60000011400 */
[----:B------:R-:W-:Y:S01]  /*6e10*/  @P0 LOP3.LUT R215, R215, 0x8, RZ, 0xfc, !PT ;  /* 0x00000008d7d70812 */ /* 0x000fe200078efcff */
[----:B------:R-:W-:Y:S05]  /*6e20*/  @P0 BRA `(.L_x_614) ;  /* 0x0000010000000947 */ /* 0x000fea0003800000 */
[----:B----4-:R-:W-:-:S04]  /*6e30*/  LEA R8, P0, R136, R2, 0x1 ;  /* 0x0000000288087211 */ /* 0x010fc800078008ff */
[----:B--2---:R-:W-:Y:S02]  /*6e40*/  LEA.HI.X R9, R136, R10, R15, 0x1, P0 ;  /* 0x0000000a88097211 */ /* 0x004fe400000f0c0f */
[----:B------:R-:W-:-:S04]  /*6e50*/  LEA R6, P0, R0, R2, 0x1 ;  /* 0x0000000200067211 */ /* 0x000fc800078008ff */
[----:B------:R-:W-:Y:S02]  /*6e60*/  LEA.HI.X R7, R0, R10, R24, 0x1, P0 ;  /* 0x0000000a00077211 */ /* 0x000fe400000f0c18 */
[----:B------:R-:W-:-:S04]  /*6e70*/  LEA R4, P0, R216, R2, 0x1 ;  /* 0x00000002d8047211 */ /* 0x000fc800078008ff */
[----:B------:R-:W-:Y:S02]  /*6e80*/  LEA.HI.X R5, R216, R10, R11, 0x1, P0 ;  /* 0x0000000ad8057211 */ /* 0x000fe400000f0c0b */
[----:B------:R-:W-:-:S04]  /*6e90*/  LEA R2, P0, R217, R2, 0x1 ;  /* 0x00000002d9027211 */ /* 0x000fc800078008ff */
[----:B------:R-:W-:Y:S02]  /*6ea0*/  LEA.HI.X R3, R217, R10, R12, 0x1, P0 ;  /* 0x0000000ad9037211 */ /* 0x000fe400000f0c0c */
[----:B------:R-:W-:-:S13]  /*6eb0*/  LOP3.LUT P0, RZ, R215, 0x2, RZ, 0xc0, !PT ;  /* 0x00000002d7ff7812 */ /* 0x000fda000780c0ff */
[----:B------:R-:W-:Y:S01]  /*6ec0*/  @!PT LDS RZ, [RZ] ;  /* 0x00000000fffff984 */ /* 0x000fe20000000800 */
[----:B------:R-:W-:Y:S01]  /*6ed0*/  @!PT LDS RZ, [RZ] ;  /* 0x00000000fffff984 */ /* 0x000fe20000000800 */
[----:B------:R-:W-:Y:S01]  /*6ee0*/  @!PT LDS RZ, [RZ] ;  /* 0x00000000fffff984 */ /* 0x000fe20000000800 */
[----:B------:R2:W-:Y:S04]  /*6ef0*/  LDGSTS.E.BYPASS.LTC128B.128 [R196+0x10080], [R8.64], !P0 ;  /* 0x1008000008c47fae */ /* 0x0005e8000c101d46 */
[----:B------:R2:W-:Y:S04]  /*6f00*/  LDGSTS.E.BYPASS.LTC128B.128 [R196+0x14080], [R6.64], !P3 ;  /* 0x1408000006c47fae */ /* 0x0005e8000d901d46 */
[----:B------:R2:W-:Y:S04]  /*6f10*/  LDGSTS.E.BYPASS.LTC128B.128 [R196+0x18080], [R4.64], !P2 ;  /* 0x1808000004c47fae */ /* 0x0005e8000d101d46 */
[----:B------:R2:W-:Y:S02]  /*6f20*/  LDGSTS.E.BYPASS.LTC128B.128 [R196+0x1c080], [R2.64], !P1 ;  /* 0x1c08000002c47fae */ /* 0x0005e4000c901d46 */
.L_x_614:
[----:B------:R-:W-:Y:S05]  /*6f30*/  BSYNC B0 ;  /* 0x0000000000007941 */ /* 0x000fea0003800000 */
.L_x_613:
[----:B------:R-:W-:Y:S05]  /*6f40*/  BRA.DIV ~URZ, `(.L_x_615) ;  /* 0x000188d27f007947 */ /* 0x000fea000b800000 */
[----:B--2---:R2:W1:Y:S04]  /*6f50*/  SHFL.IDX PT, R10, R16, 0x1, 0x181f ;  /* 0x00381f00100a7f89 */ /* 0x00446800000e0000 */
[----:B----4-:R2:W4:Y:S02]  /*6f60*/  SHFL.IDX PT, R2, R17, 0x1, 0x181f ;  /* 0x00381f0011027f89 */ /* 0x01052400000e0000 */
.L_x_796:
[----:B------:R-:W-:Y:S01]  /*6f70*/  IADD3 R3, R13, 0x20, RZ ;  /* 0x000000200d037810 */ /* 0x000fe20007ffe0ff */
[----:B------:R-:W-:Y:S01]  /*6f80*/  BSSY B0, `(.L_x_616) ;  /* 0x0000015000007945 */ /* 0x000fe20003800000 */
[----:B------:R-:W-:-:S02]  /*6f90*/  LOP3.LUT R215, R215, 0xffffffef, RZ, 0xc0, !PT ;  /* 0xffffffefd7d77812 */ /* 0x000fc400078ec0ff */
[----:B------:R-:W-:-:S13]  /*6fa0*/  ISETP.GE.AND P0, PT, R3, R43, PT ;  /* 0x0000002b0300720c */ /* 0x000fda0003f06270 */
[----:B------:R-:W-:Y:S01]  /*6fb0*/  @P0 LOP3.LUT R215, R215, 0x10, RZ, 0xfc, !PT ;  /* 0x00000010d7d70812 */ /* 0x000fe200078efcff */
[----:B------:R-:W-:Y:S05]  /*6fc0*/  @P0 BRA `(.L_x_617) ;  /* 0x0000010000000947 */ /* 0x000fea0003800000 */
[----:B----4-:R-:W-:-:S04]  /*6fd0*/  LEA R8, P0, R136, R2, 0x1 ;  /* 0x0000000288087211 */ /* 0x010fc800078008ff */
[----:B-1----:R-:W-:Y:S02]  /*6fe0*/  LEA.HI.X R9, R136, R10, R15, 0x1, P0 ;  /* 0x0000000a88097211 */ /* 0x002fe400000f0c0f */
        /* <DEDUP_REMOVED lines=14> */
.L_x_617:
[----:B------:R-:W-:Y:S05]  /*70d0*/  BSYNC B0 ;  /* 0x0000000000007941 */ /* 0x000fea0003800000 */
.L_x_616:
[----:B------:R-:W-:Y:S05]  /*70e0*/  BRA.DIV ~URZ, `(.L_x_618) ;  /* 0x000188027f007947 */ /* 0x000fea000b800000 */
[----:B-1----:R1:W2:Y:S02]  /*70f0*/  SHFL.IDX PT, R10, R16, 0x2, 0x181f ;  /* 0x00581f00100a7f89 */ /* 0x0022a400000e0000 */
.L_x_797:
[----:B------:R-:W-:Y:S05]  /*7100*/  BRA.DIV ~URZ, `(.L_x_619) ;  /* 0x000188527f007947 */ /* 0x000fea000b800000 */
[----:B----4-:R4:W1:Y:S02]  /*7110*/  SHFL.IDX PT, R2, R17, 0x2, 0x181f ;  /* 0x00581f0011027f89 */ /* 0x01086400000e0000 */
.L_x_798:
[----:B------:R-:W-:Y:S01]  /*7120*/  IADD3 R3, R13, 0x40, RZ ;  /* 0x000000400d037810 */ /* 0x000fe20007ffe0ff */
[----:B------:R-:W-:Y:S01]  /*7130*/  BSSY B0, `(.L_x_620) ;  /* 0x0000015000007945 */ /* 0x000fe20003800000 */
[----:B------:R-:W-:-:S02]  /*7140*/  LOP3.LUT R215, R215, 0xffffff7f, RZ, 0xc0, !PT ;  /* 0xffffff7fd7d77812 */ /* 0x000fc400078ec0ff */
[----:B------:R-:W-:-:S13]  /*7150*/  ISETP.GE.AND P0, PT, R3, R43, PT ;  /* 0x0000002b0300720c */ /* 0x000fda0003f06270 */
[----:B------:R-:W-:Y:S01]  /*7160*/  @P0 LOP3.LUT R215, R215, 0x80, RZ, 0xfc, !PT ;  /* 0x00000080d7d70812 */ /* 0x000fe200078efcff */
[----:B------:R-:W-:Y:S05]  /*7170*/  @P0 BRA `(.L_x_621) ;  /* 0x0000010000000947 */ /* 0x000fea0003800000 */
[----:B-1----:R-:W-:-:S04]  /*7180*/  LEA R8, P0, R136, R2, 0x1 ;  /* 0x0000000288087211 */ /* 0x002fc800078008ff */
        /* <DEDUP_REMOVED lines=15> */
.L_x_621:
[----:B------:R-:W-:Y:S05]  /*7280*/  BSYNC B0 ;  /* 0x0000000000007941 */ /* 0x000fea0003800000 */
.L_x_620:
[----:B------:R-:W-:Y:S05]  /*7290*/  BRA.DIV ~URZ, `(.L_x_622) ;  /* 0x000187327f007947 */ /* 0x000fea000b800000 */
[----:B--2---:R2:W3:Y:S04]  /*72a0*/  SHFL.IDX PT, R10, R16, 0x3, 0x181f ;  /* 0x00781f00100a7f89 */ /* 0x0044e800000e0000 */
[----:B-1----:R2:W1:Y:S02]  /*72b0*/  SHFL.IDX PT, R2, R17, 0x3, 0x181f ;  /* 0x00781f0011027f89 */ /* 0x00246400000e0000 */
.L_x_799:
[----:B------:R-:W-:Y:S01]  /*72c0*/  IADD3 R3, R13, 0x60, RZ ;  /* 0x000000600d037810 */ /* 0x000fe20007ffe0ff */
[----:B------:R-:W-:Y:S01]  /*72d0*/  IMAD.SHL.U32 R126, R108, 0x20, RZ ;  /* 0x000000206c7e7824 */ /* 0x000fe200078e00ff */
[----:B--2---:R-:W-:-:S02]  /*72e0*/  P2R R16, PR, RZ, 0x10 ;  /* 0x00000010ff107803 */ /* 0x004fc40000000000 */
[----:B------:R-:W-:Y:S02]  /*72f0*/  ISETP.GE.AND P4, PT, R3, R43, PT ;  /* 0x0000002b0300720c */ /* 0x000fe40003f86270 */
[----:B------:R-:W-:Y:S02]  /*7300*/  SHF.R.S32.HI R133, RZ, 0x1f, R108 ;  /* 0x0000001fff857819 */ /* 0x000fe4000001146c */
[----:B------:R-:W-:-:S09]  /*7310*/  P2R R80, PR, RZ, 0x10 ;  /* 0x00000010ff507803 */ /* 0x000fd20000000000 */
[----:B-1----:R-:W-:-:S04]  /*7320*/  @!P4 LEA R4, P0, R216, R2, 0x1 ;  /* 0x00000002d804c211 */ /* 0x002fc800078008ff */
[----:B---3--:R-:W-:Y:S02]  /*7330*/  @!P4 LEA.HI.X R5, R216, R10, R11, 0x1, P0 ;  /* 0x0000000ad805c211 */ /* 0x008fe400000f0c0b */
[----:B------:R-:W-:-:S04]  /*7340*/  @!P4 LEA R8, P0, R136, R2, 0x1 ;  /* 0x000000028808c211 */ /* 0x000fc800078008ff */
[----:B------:R-:W-:Y:S02]  /*7350*/  @!P4 LEA.HI.X R9, R136, R10, R15, 0x1, P0 ;  /* 0x0000000a8809c211 */ /* 0x000fe400000f0c0f */
[----:B------:R-:W-:-:S04]  /*7360*/  @!P4 LEA R6, P0, R0, R2, 0x1 ;  /* 0x000000020006c211 */ /* 0x000fc800078008ff */
[----:B------:R-:W-:Y:S02]  /*7370*/  @!P4 LEA.HI.X R7, R0, R10, R24, 0x1, P0 ;  /* 0x0000000a0007c211 */ /* 0x000fe400000f0c18 */
[----:B------:R-:W-:-:S04]  /*7380*/  @!P4 LEA R2, P0, R217, R2, 0x1 ;  /* 0x00000002d902c211 */ /* 0x000fc800078008ff */
[----:B------:R-:W-:Y:S02]  /*7390*/  @!P4 LEA.HI.X R3, R217, R10, R12, 0x1, P0 ;  /* 0x0000000ad903c211 */ /* 0x000fe400000f0c0c */
[----:B------:R-:W-:-:S13]  /*73a0*/  LOP3.LUT P0, RZ, R215, 0x2, RZ, 0xc0, !PT ;  /* 0x00000002d7ff7812 */ /* 0x000fda000780c0ff */
[----:B------:R-:W-:Y:S01]  /*73b0*/  @!PT LDS RZ, [RZ] ;  /* 0x00000000fffff984 */ /* 0x000fe20000000800 */
[----:B------:R-:W-:Y:S01]  /*73c0*/  @!PT LDS RZ, [RZ] ;  /* 0x00000000fffff984 */ /* 0x000fe20000000800 */
[----:B------:R-:W-:Y:S01]  /*73d0*/  @!PT LDS RZ, [RZ] ;  /* 0x00000000fffff984 */ /* 0x000fe20000000800 */
[----:B------:R1:W-:Y:S04]  /*73e0*/  @!P4 LDGSTS.E.BYPASS.LTC128B.128 [R218+0x13080], [R8.64], !P0 ;  /* 0x1308000008dacfae */ /* 0x0003e8000c101d46 */
[----:B------:R1:W-:Y:S04]  /*73f0*/  @!P4 LDGSTS.E.BYPASS.LTC128B.128 [R218+0x17080], [R6.64], !P3 ;  /* 0x1708000006dacfae */ /* 0x0003e8000d901d46 */
[----:B------:R1:W-:Y:S04]  /*7400*/  @!P4 LDGSTS.E.BYPASS.LTC128B.128 [R218+0x1b080], [R4.64], !P2 ;  /* 0x1b08000004dacfae */ /* 0x0003e8000d101d46 */
[----:B------:R2:W-:Y:S01]  /*7410*/  @!P4 LDGSTS.E.BYPASS.LTC128B.128 [R218+0x1f080], [R2.64], !P1 ;  /* 0x1f08000002dacfae */ /* 0x0005e2000c901d46 */
[----:B------:R-:W-:-:S03]  /*7420*/  ISETP.NE.AND P4, PT, R16, RZ, PT ;  /* 0x000000ff1000720c */ /* 0x000fc60003f85270 */
[----:B------:R-:W0:Y:S01]  /*7430*/  LDGDEPBAR ;  /* 0x00000000000079af */ /* 0x000e220000000000 */
[----:B------:R-:W-:Y:S01]  /*7440*/  WARPSYNC 0xffffffff ;  /* 0xffffffff00007948 */ /* 0x000fe20003800000 */
[----:B------:R-:W-:Y:S01]  /*7450*/  BSSY B0, `(.L_x_623) ;  /* 0x0000015000007945 */ /* 0x000fe20003800000 */
[----:B--2---:R-:W-:Y:S01]  /*7460*/  IADD3 R2, -R126, R212, -R214 ;  /* 0x000000d47e027210 */ /* 0x004fe20007ffe9d6 */
[----:B------:R-:W-:Y:S03]  /*7470*/  BAR.SYNC.DEFER_BLOCKING 0x0 ;  /* 0x0000000000007b1d */ /* 0x000fe60000010000 */
[----:B------:R-:W-:-:S13]  /*7480*/  ISETP.GE.AND P0, PT, R2, 0x1, PT ;  /* 0x000000010200780c */ /* 0x000fda0003f06270 */
[----:B------:R-:W-:Y:S05]  /*7490*/  @!P0 BRA `(.L_x_624) ;  /* 0x0000010000008947 */ /* 0x000fea0003800000 */
[----:B-1----:R-:W-:Y:S01]  /*74a0*/  IMAD R4, R133, c[0x0][0x1e0], RZ ;  /* 0x0000780085047a24 */ /* 0x002fe200078e02ff */
[----:B------:R-:W-:Y:S01]  /*74b0*/  LOP3.LUT P3, RZ, R215, 0x1, RZ, 0xc0, !PT ;  /* 0x00000001d7ff7812 */ /* 0x000fe2000786c0ff */
[----:B------:R-:W-:-:S04]  /*74c0*/  IMAD.WIDE.U32 R2, R108, c[0x0][0x1e0], RZ ;  /* 0x000078006c027a25 */ /* 0x000fc800078e00ff */
[----:B------:R-:W-:-:S04]  /*74d0*/  IMAD R4, R108, c[0x0][0x1e4], R4 ;  /* 0x000079006c047a24 */ /* 0x000fc800078e0204 */
[----:B------:R-:W-:Y:S01]  /*74e0*/  IMAD.IADD R4, R3, 0x1, R4 ;  /* 0x0000000103047824 */ /* 0x000fe200078e0204 */
[----:B------:R-:W-:-:S04]  /*74f0*/  LEA R3, P0, R2, R220, 0x5 ;  /* 0x000000dc02037211 */ /* 0x000fc800078028ff */
[----:B------:R-:W-:Y:S02]  /*7500*/  LEA.HI.X R4, R2, R219, R4, 0x5, P0 ;  /* 0x000000db02047211 */ /* 0x000fe400000f2c04 */
[----:B------:R-:W-:-:S04]  /*7510*/  LEA R2, P0, R3, c[0x0][0x1c8], 0x1 ;  /* 0x0000720003027a11 */ /* 0x000fc800078008ff */
        /* <DEDUP_REMOVED lines=8> */
.L_x_624:
[----:B-1----:R-:W-:Y:S05]  /*75a0*/  BSYNC B0 ;  /* 0x0000000000007941 */ /* 0x002fea0003800000 */
.L_x_623:
[----:B------:R-:W-:Y:S01]  /*75b0*/  ISETP.LT.AND P0, PT, RZ, c[0x0][0x27c], PT ;  /* 0x00009f00ff007a0c */ /* 0x000fe20003f01270 */
[----:B------:R-:W0:Y:S01]  /*75c0*/  LDGDEPBAR ;  /* 0x00000000000079af */ /* 0x000e220000000000 */
[----:B------:R-:W-:-:S11]  /*75d0*/  MOV R140, c[0x0][0x2c4] ;  /* 0x0000b100008c7a02 */ /* 0x000fd60000000f00 */
[----:B------:R-:W-:Y:S05]  /*75e0*/  @P0 BRA `(.L_x_625) ;  /* 0x0000002000000947 */ /* 0x000fea0003800000 */
[----:B------:R-:W-:-:S04]  /*75f0*/  DEPBAR.LE SB0, 0x1 ;  /* 0x000080400000791a */ /* 0x000fc80000000000 */
[----:B------:R-:W-:Y:S05]  /*7600*/  BRA `(.L_x_626) ;  /* 0x0000902000007947 */ /* 0x000fea0003800000 */
.L_x_625:
[----:B------:R-:W-:Y:S01]  /*7610*/  ULDC.U8 UR4, c[0x0][0x298] ;  /* 0x0000a60000047ab9 */ /* 0x000fe20000000000 */
[----:B-----5:R-:W-:Y:S01]  /*7620*/  SHF.R.S32.HI R2, RZ, 0x1f, R112 ;  /* 0x0000001fff027819 */ /* 0x020fe20000011470 */
[----:B------:R-:W-:Y:S01]  /*7630*/  IMAD.WIDE.U32 R6, R112, c[0x0][0x280], RZ ;  /* 0x0000a00070067a25 */ /* 0x000fe200078e00ff */
[----:B------:R-:W-:Y:S01]  /*7640*/  ISETP.NE.AND P0, PT, RZ, UR4, PT ;  /* 0x00000004ff007c0c */ /* 0x000fe2000bf05270 */
[----:B------:R-:W-:Y:S01]  /*7650*/  BSSY B2, `(.L_x_626) ;  /* 0x00008fd000027945 */ /* 0x000fe20003800000 */
[----:B------:R-:W-:Y:S01]  /*7660*/  IADD3 R134, R214, 0x40, RZ ;  /* 0x00000040d6867810 */ /* 0x000fe20007ffe0ff */
[----:B------:R-:W-:Y:S01]  /*7670*/  IMAD R3, R2, c[0x0][0x280], RZ ;  /* 0x0000a00002037a24 */ /* 0x000fe200078e02ff */
[----:B------:R-:W-:Y:S01]  /*7680*/  IADD3 R135, R214, 0x60, RZ ;  /* 0x00000060d6877810 */ /* 0x000fe20007ffe0ff */
[----:B------:R-:W-:Y:S02]  /*7690*/  IMAD R2, R2, c[0x0][0x290], RZ ;  /* 0x0000a40002027a24 */ /* 0x000fe400078e02ff */
[----:B------:R-:W-:-:S02]  /*76a0*/  IMAD R3, R112, c[0x0][0x284], R3 ;  /* 0x0000a10070037a24 */ /* 0x000fc400078e0203 */
[C---:B------:R-:W-:Y:S01]  /*76b0*/  IMAD R8, R112.reuse, c[0x0][0x294], R2 ;  /* 0x0000a50070087a24 */ /* 0x040fe200078e0202 */
[----:B------:R-:W-:Y:S01]  /*76c0*/  LEA R2, R237, R13, 0x5 ;  /* 0x0000000ded027211 */ /* 0x000fe200078e28ff */
[----:B------:R-:W-:Y:S01]  /*76d0*/  IMAD.WIDE.U32 R4, R112, c[0x0][0x290], RZ ;  /* 0x0000a40070047a25 */ /* 0x000fe200078e00ff */
[----:B------:R-:W-:-:S04]  /*76e0*/  IADD3 R3, R3, R7, RZ ;  /* 0x0000000703037210 */ /* 0x000fc80007ffe0ff */
[----:B------:R-:W-:Y:S01]  /*76f0*/  IADD3 R8, R8, R5, RZ ;  /* 0x0000000508087210 */ /* 0x000fe20007ffe0ff */
[----:B------:R-:W-:Y:S05]  /*7700*/  @!P0 BRA `(.L_x_627) ;  /* 0x0000464000008947 */ /* 0x000fea0003800000 */
[----:B------:R-:W-:Y:S01]  /*7710*/  ISETP.NE.AND P1, PT, R140, 0x1, PT ;  /* 0x000000018c00780c */ /* 0x000fe20003f25270 */
[----:B------:R-:W-:Y:S01]  /*7720*/  IMAD.MOV.U32 R7, RZ, RZ, R3 ;  /* 0x000000ffff077224 */ /* 0x000fe200078e0003 */
[----:B------:R-:W-:Y:S01]  /*7730*/  IADD3 R42, R156, 0x40, RZ ;  /* 0x000000409c2a7810 */ /* 0x000fe20007ffe0ff */
[----:B------:R-:W-:Y:S01]  /*7740*/  BSSY B0, `(.L_x_628) ;  /* 0x0000052000007945 */ /* 0x000fe20003800000 */
[----:B------:R-:W-:Y:S01]  /*7750*/  SHF.R.S32.HI R37, RZ, 0x1f, R158 ;  /* 0x0000001fff257819 */ /* 0x000fe2000001149e */
[----:B------:R-:W-:Y:S01]  /*7760*/  CS2R R66, SRZ ;  /* 0x0000000000427805 */ /* 0x000fe2000001ff00 */
[----:B------:R-:W-:Y:S01]  /*7770*/  SHF.R.S32.HI R35, RZ, 0x1f, R156 ;  /* 0x0000001fff237819 */ /* 0x000fe2000001149c */
[----:B------:R-:W-:Y:S01]  /*7780*/  CS2R R44, SRZ ;  /* 0x00000000002c7805 */ /* 0x000fe2000001ff00 */
[----:B------:R-:W-:Y:S01]  /*7790*/  SHF.R.S32.HI R30, RZ, 0x1f, R159 ;  /* 0x0000001fff1e7819 */ /* 0x000fe2000001149f */
[----:B------:R-:W-:Y:S01]  /*77a0*/  CS2R R38, SRZ ;  /* 0x0000000000267805 */ /* 0x000fe2000001ff00 */
[----:B------:R-:W-:Y:S01]  /*77b0*/  CS2R R26, SRZ ;  /* 0x00000000001a7805 */ /* 0x000fe2000001ff00 */
[----:B------:R-:W-:Y:S01]  /*77c0*/  CS2R R22, SRZ ;  /* 0x0000000000167805 */ /* 0x000fe2000001ff00 */
[----:B------:R-:W-:Y:S01]  /*77d0*/  CS2R R46, SRZ ;  /* 0x00000000002e7805 */ /* 0x000fe2000001ff00 */
[----:B------:R-:W-:Y:S01]  /*77e0*/  @P1 IMAD.HI.U32 R0, R2, c[0x0][0x2c8], RZ ;  /* 0x0000b20002001a27 */ /* 0x000fe200078e00ff */
[----:B------:R-:W-:Y:S01]  /*77f0*/  CS2R R40, SRZ ;  /* 0x0000000000287805 */ /* 0x000fe2000001ff00 */
[----:B------:R-:W-:Y:S01]  /*7800*/  CS2R R28, SRZ ;  /* 0x00000000001c7805 */ /* 0x000fe2000001ff00 */
[----:B------:R-:W-:Y:S01]  /*7810*/  CS2R R24, SRZ ;  /* 0x0000000000187805 */ /* 0x000fe2000001ff00 */
[----:B------:R-:W-:-:S02]  /*7820*/  SHF.R.S32.HI R33, RZ, 0x1f, R42 ;  /* 0x0000001fff217819 */ /* 0x000fc4000001142a */
[----:B------:R-:W-:Y:S02]  /*7830*/  @P1 SHF.R.U32.HI R2, RZ, c[0x0][0x2cc], R0 ;  /* 0x0000b300ff021a19 */ /* 0x000fe40000011600 */
[----:B------:R-:W-:Y:S02]  /*7840*/  LOP3.LUT P1, RZ, R215, 0x8, RZ, 0xc0, !PT ;  /* 0x00000008d7ff7812 */ /* 0x000fe4000782c0ff */
[----:B------:R-:W-:Y:S01]  /*7850*/  SHF.R.S32.HI R0, RZ, 0x1f, R2 ;  /* 0x0000001fff007819 */ /* 0x000fe20000011402 */
[----:B------:R-:W-:-:S04]  /*7860*/  IMAD.WIDE.U32 R6, R2, c[0x0][0x280], R6 ;  /* 0x0000a00002067a25 */ /* 0x000fc800078e0006 */
[----:B------:R-:W-:Y:S01]  /*7870*/  IMAD R5, R0, c[0x0][0x280], RZ ;  /* 0x0000a00000057a24 */ /* 0x000fe200078e02ff */
[----:B------:R-:W-:Y:S01]  /*7880*/  LEA R36, P0, R6, c[0x0][0x270], 0x1 ;  /* 0x00009c0006247a11 */ /* 0x000fe200078008ff */
[----:B------:R-:W-:Y:S02]  /*7890*/  IMAD R0, R0, c[0x0][0x290], RZ ;  /* 0x0000a40000007a24 */ /* 0x000fe400078e02ff */
[C---:B------:R-:W-:Y:S02]  /*78a0*/  IMAD R3, R2.reuse, c[0x0][0x284], R5 ;  /* 0x0000a10002037a24 */ /* 0x040fe400078e0205 */
[----:B------:R-:W-:Y:S02]  /*78b0*/  IMAD.MOV.U32 R5, RZ, RZ, R8 ;  /* 0x000000ffff057224 */ /* 0x000fe400078e0008 */
[----:B------:R-:W-:Y:S02]  /*78c0*/  IMAD.IADD R3, R7, 0x1, R3 ;  /* 0x0000000107037824 */ /* 0x000fe400078e0203 */
[----:B------:R-:W-:-:S03]  /*78d0*/  IMAD.WIDE.U32 R4, R2, c[0x0][0x290], R4 ;  /* 0x0000a40002047a25 */ /* 0x000fc600078e0004 */
[----:B------:R-:W-:Y:S01]  /*78e0*/  LEA.HI.X R34, R6, c[0x0][0x274], R3, 0x1, P0 ;  /* 0x00009d0006227a11 */ /* 0x000fe200000f0c03 */
[----:B------:R-:W-:Y:S01]  /*78f0*/  IMAD R2, R2, c[0x0][0x294], R0 ;  /* 0x0000a50002027a24 */ /* 0x000fe200078e0200 */
[C---:B------:R-:W-:Y:S01]  /*7900*/  LEA R32, P0, R4.reuse, c[0x0][0x288], 0x1 ;  /* 0x0000a20004207a11 */ /* 0x040fe200078008ff */
[----:B------:R1:W2:Y:S02]  /*7910*/  SHFL.IDX PT, R3, R36, RZ, 0x181f ;  /* 0x00181fff24037589 */ /* 0x0002a400000e0000 */
[----:B------:R-:W-:Y:S02]  /*7920*/  IMAD.IADD R2, R5, 0x1, R2 ;  /* 0x0000000105027824 */ /* 0x000fe400078e0202 */
[----:B------:R1:W3:Y:S03]  /*7930*/  SHFL.IDX PT, R0, R32, RZ, 0x181f ;  /* 0x00181fff20007589 */ /* 0x0002e600000e0000 */
[----:B------:R-:W-:-:S02]  /*7940*/  LEA.HI.X R31, R4, c[0x0][0x28c], R2, 0x1, P0 ;  /* 0x0000a300041f7a11 */ /* 0x000fc400000f0c02 */
[----:B------:R1:W4:Y:S04]  /*7950*/  SHFL.IDX PT, R4, R34, RZ, 0x181f ;  /* 0x00181fff22047589 */ /* 0x00032800000e0000 */
[----:B------:R1:W1:Y:S01]  /*7960*/  SHFL.IDX PT, R2, R31, RZ, 0x181f ;  /* 0x00181fff1f027589 */ /* 0x00026200000e0000 */
[----:B------:R-:W-:Y:S05]  /*7970*/  @P1 BRA `(.L_x_629) ;  /* 0x000002e000001947 */ /* 0x000fea0003800000 */
[----:B------:R-:W-:Y:S01]  /*7980*/  ISETP.GE.AND P3, PT, R156, c[0x0][0x27c], PT ;  /* 0x00009f009c007a0c */ /* 0x000fe20003f66270 */
[----:B------:R-:W-:Y:S01]  /*7990*/  CS2R R22, SRZ ;  /* 0x0000000000167805 */ /* 0x000fe2000001ff00 */
[----:B------:R-:W-:Y:S01]  /*79a0*/  ISETP.GE.AND P2, PT, R159, c[0x0][0x27c], PT ;  /* 0x00009f009f007a0c */ /* 0x000fe20003f46270 */
[----:B------:R-:W-:Y:S01]  /*79b0*/  CS2R R24, SRZ ;  /* 0x0000000000187805 */ /* 0x000fe2000001ff00 */
[----:B------:R-:W-:Y:S02]  /*79c0*/  ISETP.GE.AND P1, PT, R42, c[0x0][0x27c], PT ;  /* 0x00009f002a007a0c */ /* 0x000fe40003f26270 */
[----:B------:R-:W-:-:S07]  /*79d0*/  P2R R21, PR, RZ, 0x10 ;  /* 0x00000010ff157803 */ /* 0x000fce0000000000 */
[C---:B------:R-:W-:Y:S01]  /*79e0*/  @!P3 IMAD.SHL.U32 R6, R156.reuse, 0x2, RZ ;  /* 0x000000029c06b824 */ /* 0x040fe200078e00ff */
[----:B------:R-:W-:-:S04]  /*79f0*/  @!P3 SHF.L.U64.HI R5, R156, 0x1, R35 ;  /* 0x000000019c05b819 */ /* 0x000fc80000010223 */
[----:B--2---:R-:W-:-:S05]  /*7a00*/  @!P3 IADD3 R18, P0, R3, R6, RZ ;  /* 0x000000060312b210 */ /* 0x004fca0007f1e0ff */
[--C-:B----4-:R-:W-:Y:S01]  /*7a10*/  @!P3 IMAD.X R19, R4, 0x1, R5.reuse, P0 ;  /* 0x000000010413b824 */ /* 0x110fe200000e0605 */
[----:B---3--:R-:W-:Y:S02]  /*7a20*/  @!P3 IADD3 R16, P0, R0, R6, RZ ;  /* 0x000000060010b210 */ /* 0x008fe40007f1e0ff */
[C---:B------:R-:W-:Y:S01]  /*7a30*/  @!P2 SHF.L.U64.HI R6, R159.reuse, 0x1, R30 ;  /* 0x000000019f06a819 */ /* 0x040fe2000001021e */
[----:B------:R-:W-:Y:S01]  /*7a40*/  CS2R R26, SRZ ;  /* 0x00000000001a7805 */ /* 0x000fe2000001ff00 */
[----:B------:R-:W-:Y:S01]  /*7a50*/  CS2R R28, SRZ ;  /* 0x00000000001c7805 */ /* 0x000fe2000001ff00 */
[----:B-1----:R-:W-:Y:S01]  /*7a60*/  @!P3 IMAD.X R17, R2, 0x1, R5, P0 ;  /* 0x000000010211b824 */ /* 0x002fe200000e0605 */
[----:B------:R-:W-:Y:S01]  /*7a70*/  CS2R R38, SRZ ;  /* 0x0000000000267805 */ /* 0x000fe2000001ff00 */
[----:B------:R-:W-:Y:S01]  /*7a80*/  @!P2 IMAD.SHL.U32 R5, R159, 0x2, RZ ;  /* 0x000000029f05a824 */ /* 0x000fe200078e00ff */
[----:B------:R-:W-:Y:S01]  /*7a90*/  CS2R R40, SRZ ;  /* 0x0000000000287805 */ /* 0x000fe2000001ff00 */
[----:B------:R-:W-:Y:S01]  /*7aa0*/  CS2R R44, SRZ ;  /* 0x00000000002c7805 */ /* 0x000fe2000001ff00 */
[----:B------:R-:W-:Y:S01]  /*7ab0*/  CS2R R46, SRZ ;  /* 0x00000000002e7805 */ /* 0x000fe2000001ff00 */
[----:B------:R1:W5:Y:S01]  /*7ac0*/  @!P3 LD.E.64 R22, [R18.64] ;  /* 0x000000061216b980 */ /* 0x000362000c101b00 */
[----:B------:R-:W-:-:S03]  /*7ad0*/  @!P2 IADD3 R14, P0, R3, R5, RZ ;  /* 0x00000005030ea210 */ /* 0x000fc60007f1e0ff */
[----:B------:R1:W5:Y:S02]  /*7ae0*/  @!P3 LD.E.64 R24, [R16.64] ;  /* 0x000000061018b980 */ /* 0x000364000c101b00 */
[----:B------:R-:W-:Y:S01]  /*7af0*/  @!P2 IMAD.X R15, R4, 0x1, R6, P0 ;  /* 0x00000001040fa824 */ /* 0x000fe200000e0606 */
[----:B------:R-:W-:Y:S01]  /*7b00*/  @!P2 IADD3 R12, P0, R0, R5, RZ ;  /* 0x00000005000ca210 */ /* 0x000fe20007f1e0ff */
[----:B------:R-:W-:-:S03]  /*7b10*/  @!P1 IMAD.SHL.U32 R5, R42, 0x2, RZ ;  /* 0x000000022a059824 */ /* 0x000fc600078e00ff */
[----:B------:R1:W5:Y:S01]  /*7b20*/  @!P2 LD.E.64 R26, [R14.64] ;  /* 0x000000060e1aa980 */ /* 0x000362000c101b00 */
[----:B------:R-:W-:Y:S01]  /*7b30*/  @!P2 IMAD.X R13, R2, 0x1, R6, P0 ;  /* 0x00000001020da824 */ /* 0x000fe200000e0606 */
[----:B------:R-:W-:Y:S02]  /*7b40*/  @!P1 SHF.L.U64.HI R6, R42, 0x1, R33 ;  /* 0x000000012a069819 */ /* 0x000fe40000010221 */
[-C--:B------:R-:W-:Y:S02]  /*7b50*/  @!P1 IADD3 R10, P0, R3, R5.reuse, RZ ;  /* 0x00000005030a9210 */ /* 0x080fe40007f1e0ff */
[----:B------:R1:W5:Y:S03]  /*7b60*/  @!P2 LD.E.64 R28, [R12.64] ;  /* 0x000000060c1ca980 */ /* 0x000366000c101b00 */
[----:B------:R-:W-:Y:S01]  /*7b70*/  @!P1 IMAD.X R11, R4, 0x1, R6, P0 ;  /* 0x00000001040b9824 */ /* 0x000fe200000e0606 */
[----:B------:R-:W-:-:S04]  /*7b80*/  @!P1 IADD3 R8, P0, R0, R5, RZ ;  /* 0x0000000500089210 */ /* 0x000fc80007f1e0ff */
[----:B------:R1:W5:Y:S01]  /*7b90*/  @!P1 LD.E.64 R38, [R10.64] ;  /* 0x000000060a269980 */ /* 0x000362000c101b00 */
[----:B------:R-:W-:Y:S01]  /*7ba0*/  @!P1 IMAD.X R9, R2, 0x1, R6, P0 ;  /* 0x0000000102099824 */ /* 0x000fe200000e0606 */
[----:B------:R-:W-:-:S04]  /*7bb0*/  ISETP.GE.AND P0, PT, R158, c[0x0][0x27c], PT ;  /* 0x00009f009e007a0c */ /* 0x000fc80003f06270 */
[----:B------:R1:W5:Y:S09]  /*7bc0*/  @!P1 LD.E.64 R40, [R8.64] ;  /* 0x0000000608289980 */ /* 0x000372000c101b00 */
[C---:B------:R-:W-:Y:S01]  /*7bd0*/  @!P0 IMAD.SHL.U32 R5, R158.reuse, 0x2, RZ ;  /* 0x000000029e058824 */ /* 0x040fe200078e00ff */
[----:B------:R-:W-:-:S04]  /*7be0*/  @!P0 SHF.L.U64.HI R20, R158, 0x1, R37 ;  /* 0x000000019e148819 */ /* 0x000fc80000010225 */
[----:B------:R-:W-:-:S05]  /*7bf0*/  @!P0 IADD3 R6, P4, R3, R5, RZ ;  /* 0x0000000503068210 */ /* 0x000fca0007f9e0ff */
[----:B------:R-:W-:Y:S01]  /*7c00*/  @!P0 IMAD.X R7, R4, 0x1, R20, P4 ;  /* 0x0000000104078824 */ /* 0x000fe200020e0614 */
[----:B------:R-:W-:-:S04]  /*7c10*/  @!P0 IADD3 R4, P4, R0, R5, RZ ;  /* 0x0000000500048210 */ /* 0x000fc80007f9e0ff */
[----:B------:R1:W5:Y:S01]  /*7c20*/  @!P0 LD.E.64 R44, [R6.64] ;  /* 0x00000006062c8980 */ /* 0x000362000c101b00 */
[----:B------:R-:W-:Y:S01]  /*7c30*/  @!P0 IMAD.X R5, R2, 0x1, R20, P4 ;  /* 0x0000000102058824 */ /* 0x000fe200020e0614 */
[----:B------:R-:W-:-:S04]  /*7c40*/  ISETP.NE.AND P4, PT, R21, RZ, PT ;  /* 0x000000ff1500720c */ /* 0x000fc80003f85270 */
[----:B------:R1:W5:Y:S04]  /*7c50*/  @!P0 LD.E.64 R46, [R4.64] ;  /* 0x00000006042e8980 */ /* 0x000368000c101b00 */
.L_x_629:
[----:B------:R-:W-:Y:S05]  /*7c60*/  BSYNC B0 ;  /* 0x0000000000007941 */ /* 0x000fea0003800000 */
.L_x_628:
[----:B---3-5:R-:W-:Y:S01]  /*7c70*/  IMAD.MOV.U32 R0, RZ, RZ, R45 ;  /* 0x000000ffff007224 */ /* 0x028fe200078e002d */
[----:B------:R-:W-:Y:S01]  /*7c80*/  LOP3.LUT P0, RZ, R215, 0x10, RZ, 0xc0, !PT ;  /* 0x00000010d7ff7812 */ /* 0x000fe2000780c0ff */
[----:B-1----:R-:W-:Y:S01]  /*7c90*/  IMAD.MOV.U32 R2, RZ, RZ, R44 ;  /* 0x000000ffff027224 */ /* 0x002fe200078e002c */
[----:B------:R-:W-:Y:S01]  /*7ca0*/  MOV R5, R41 ;  /* 0x0000002900057202 */ /* 0x000fe20000000f00 */
[----:B----4-:R-:W-:Y:S01]  /*7cb0*/  IMAD.MOV.U32 R4, RZ, RZ, R38 ;  /* 0x000000ffff047224 */ /* 0x010fe200078e0026 */
[----:B------:R-:W-:Y:S01]  /*7cc0*/  PRMT R101, R101, 0x5410, R0 ;  /* 0x0000541065657816 */ /* 0x000fe20000000000 */
[----:B--2---:R-:W-:Y:S01]  /*7cd0*/  IMAD.MOV.U32 R3, RZ, RZ, R39 ;  /* 0x000000ffff037224 */ /* 0x004fe200078e0027 */
[----:B------:R-:W-:Y:S01]  /*7ce0*/  PRMT R100, R100, 0x5410, R2 ;  /* 0x0000541064647816 */ /* 0x000fe20000000002 */
[----:B------:R-:W-:Y:S01]  /*7cf0*/  IMAD.MOV.U32 R0, RZ, RZ, R27 ;  /* 0x000000ffff007224 */ /* 0x000fe200078e001b */
[----:B------:R-:W-:Y:S01]  /*7d00*/  MOV R2, R26 ;  /* 0x0000001a00027202 */ /* 0x000fe20000000f00 */
[----:B------:R-:W-:Y:S01]  /*7d10*/  IMAD.MOV.U32 R6, RZ, RZ, R40 ;  /* 0x000000ffff067224 */ /* 0x000fe200078e0028 */
[----:B------:R-:W-:Y:S01]  /*7d20*/  PRMT R97, R4, 0x5410, R3 ;  /* 0x0000541004617816 */ /* 0x000fe20000000003 */
[----:B------:R-:W-:Y:S01]  /*7d30*/  IMAD.MOV.U32 R4, RZ, RZ, R22 ;  /* 0x000000ffff047224 */ /* 0x000fe200078e0016 */
        /* <DEDUP_REMOVED lines=11> */
[----:B------:R1:W2:Y:S01]  /*7df0*/  SHFL.IDX PT, R4, R34, 0x1, 0x181f ;  /* 0x00381f0022047f89 */ /* 0x0002a200000e0000 */
[----:B------:R-:W-:Y:S01]  /*7e00*/  MOV R6, R24 ;  /* 0x0000001800067202 */ /* 0x000fe20000000f00 */
[----:B------:R-:W-:Y:S01]  /*7e10*/  BSSY B0, `(.L_x_630) ;  /* 0x000003c000007945 */ /* 0x000fe20003800000 */
[----:B------:R-:W-:Y:S01]  /*7e20*/  PRMT R94, R8, 0x5410, R7 ;  /* 0x00005410085e7816 */ /* 0x000fe20000000007 */
[----:B------:R1:W3:Y:S01]  /*7e30*/  SHFL.IDX PT, R3, R36, 0x1, 0x181f ;  /* 0x00381f0024037f89 */ /* 0x0002e200000e0000 */
[----:B------:R-:W-:Y:S01]  /*7e40*/  PRMT R92, R6, 0x5410, R5 ;  /* 0x00005410065c7816 */ /* 0x000fe20000000005 */
[----:B------:R-:W-:Y:S01]  /*7e50*/  CS2R R56, SRZ ;  /* 0x0000000000387805 */ /* 0x000fe2000001ff00 */
[----:B------:R-:W-:Y:S01]  /*7e60*/  CS2R R52, SRZ ;  /* 0x0000000000347805 */ /* 0x000fe2000001ff00 */
[----:B------:R1:W4:Y:S01]  /*7e70*/  SHFL.IDX PT, R2, R31, 0x1, 0x181f ;  /* 0x00381f001f027f89 */ /* 0x00032200000e0000 */
[----:B------:R-:W-:Y:S01]  /*7e80*/  CS2R R48, SRZ ;  /* 0x0000000000307805 */ /* 0x000fe2000001ff00 */
[----:B------:R-:W-:Y:S01]  /*7e90*/  CS2R R60, SRZ ;  /* 0x00000000003c7805 */ /* 0x000fe2000001ff00 */
[----:B------:R-:W-:Y:S01]  /*7ea0*/  CS2R R58, SRZ ;  /* 0x00000000003a7805 */ /* 0x000fe2000001ff00 */
[----:B------:R1:W1:Y:S01]  /*7eb0*/  SHFL.IDX PT, R0, R32, 0x1, 0x181f ;  /* 0x00381f0020007f89 */ /* 0x00026200000e0000 */
[----:B------:R-:W-:Y:S01]  /*7ec0*/  CS2R R54, SRZ ;  /* 0x0000000000367805 */ /* 0x000fe2000001ff00 */
[----:B------:R-:W-:Y:S01]  /*7ed0*/  CS2R R50, SRZ ;  /* 0x0000000000327805 */ /* 0x000fe2000001ff00 */
[----:B------:R-:W-:Y:S05]  /*7ee0*/  @P0 BRA `(.L_x_631) ;  /* 0x000002e000000947 */ /* 0x000fea0003800000 */
[----:B------:R-:W-:Y:S01]  /*7ef0*/  ISETP.GE.AND P3, PT, R156, c[0x0][0x27c], PT ;  /* 0x00009f009c007a0c */ /* 0x000fe20003f66270 */
[----:B------:R-:W-:Y:S01]  /*7f00*/  CS2R R48, SRZ ;  /* 0x0000000000307805 */ /* 0x000fe2000001ff00 */
[----:B------:R-:W-:Y:S01]  /*7f10*/  ISETP.GE.AND P2, PT, R159, c[0x0][0x27c], PT ;  /* 0x00009f009f007a0c */ /* 0x000fe20003f46270 */
[----:B------:R-:W-:Y:S01]  /*7f20*/  CS2R R50, SRZ ;  /* 0x0000000000327805 */ /* 0x000fe2000001ff00 */
[----:B------:R-:W-:-:S02]  /*7f30*/  ISETP.GE.AND P1, PT, R42, c[0x0][0x27c], PT ;  /* 0x00009f002a007a0c */ /* 0x000fc40003f26270 */
[----:B------:R-:W-:-:S07]  /*7f40*/  P2R R21, PR, RZ, 0x10 ;  /* 0x00000010ff157803 */ /* 0x000fce0000000000 */
[C---:B------:R-:W-:Y:S01]  /*7f50*/  @!P3 IMAD.SHL.U32 R5, R156.reuse, 0x2, RZ ;  /* 0x000000029c05b824 */ /* 0x040fe200078e00ff */
[----:B------:R-:W-:-:S04]  /*7f60*/  @!P3 SHF.L.U64.HI R6, R156, 0x1, R35 ;  /* 0x000000019c06b819 */ /* 0x000fc80000010223 */
[----:B---3--:R-:W-:-:S05]  /*7f70*/  @!P3 IADD3 R18, P0, R3, R5, RZ ;  /* 0x000000050312b210 */ /* 0x008fca0007f1e0ff */
[--C-:B--2---:R-:W-:Y:S01]  /*7f80*/  @!P3 IMAD.X R19, R4, 0x1, R6.reuse, P0 ;  /* 0x000000010413b824 */ /* 0x104fe200000e0606 */
[----:B-1----:R-:W-:Y:S01]  /*7f90*/  @!P3 IADD3 R16, P0, R0, R5, RZ ;  /* 0x000000050010b210 */ /* 0x002fe20007f1e0ff */
[C---:B------:R-:W-:Y:S01]  /*7fa0*/  @!P2 IMAD.SHL.U32 R5, R159.reuse, 0x2, RZ ;  /* 0x000000029f05a824 */ /* 0x040fe200078e00ff */
[----:B------:R-:W-:Y:S01]  /*7fb0*/  CS2R R52, SRZ ;  /* 0x0000000000347805 */ /* 0x000fe2000001ff00 */
[----:B------:R-:W-:Y:S01]  /*7fc0*/  CS2R R54, SRZ ;  /* 0x0000000000367805 */ /* 0x000fe2000001ff00 */
[----:B------:R-:W-:Y:S01]  /*7fd0*/  CS2R R56, SRZ ;  /* 0x0000000000387805 */ /* 0x000fe2000001ff00 */
[----:B----4-:R-:W-:Y:S01]  /*7fe0*/  @!P3 IMAD.X R17, R2, 0x1, R6, P0 ;  /* 0x000000010211b824 */ /* 0x010fe200000e0606 */
[----:B------:R-:W-:Y:S01]  /*7ff0*/  @!P2 SHF.L.U64.HI R6, R159, 0x1, R30 ;  /* 0x000000019f06a819 */ /* 0x000fe2000001021e */
[----:B------:R-:W-:Y:S01]  /*8000*/  CS2R R58, SRZ ;  /* 0x00000000003a7805 */ /* 0x000fe2000001ff00 */
[CC--:B------:R-:W-:Y:S01]  /*8010*/  @!P2 IADD3 R14, P0, R3.reuse, R5.reuse, RZ ;  /* 0x00000005030ea210 */ /* 0x0c0fe20007f1e0ff */
[----:B------:R-:W-:Y:S01]  /*8020*/  CS2R R66, SRZ ;  /* 0x0000000000427805 */ /* 0x000fe2000001ff00 */
[----:B------:R-:W-:Y:S01]  /*8030*/  CS2R R60, SRZ ;  /* 0x00000000003c7805 */ /* 0x000fe2000001ff00 */
[----:B------:R1:W5:Y:S02]  /*8040*/  @!P3 LD.E.64 R48, [R18.64] ;  /* 0x000000061230b980 */ /* 0x000364000c101b00 */
[--C-:B------:R-:W-:Y:S01]  /*8050*/  @!P2 IMAD.X R15, R4, 0x1, R6.reuse, P0 ;  /* 0x00000001040fa824 */ /* 0x100fe200000e0606 */
[----:B------:R-:W-:Y:S01]  /*8060*/  @!P2 IADD3 R12, P0, R0, R5, RZ ;  /* 0x00000005000ca210 */ /* 0x000fe20007f1e0ff */
[----:B------:R-:W-:Y:S01]  /*8070*/  @!P1 IMAD.SHL.U32 R5, R42, 0x2, RZ ;  /* 0x000000022a059824 */ /* 0x000fe200078e00ff */
[----:B------:R1:W5:Y:S03]  /*8080*/  @!P3 LD.E.64 R50, [R16.64] ;  /* 0x000000061032b980 */ /* 0x000366000c101b00 */
[----:B------:R-:W-:Y:S01]  /*8090*/  @!P2 IMAD.X R13, R2, 0x1, R6, P0 ;  /* 0x00000001020da824 */ /* 0x000fe200000e0606 */
[----:B------:R-:W-:Y:S01]  /*80a0*/  @!P1 SHF.L.U64.HI R6, R42, 0x1, R33 ;  /* 0x000000012a069819 */ /* 0x000fe20000010221 */
[----:B------:R1:W5:Y:S01]  /*80b0*/  @!P2 LD.E.64 R52, [R14.64] ;  /* 0x000000060e34a980 */ /* 0x000362000c101b00 */
[----:B------:R-:W-:-:S03]  /*80c0*/  @!P1 IADD3 R10, P0, R3, R5, RZ ;  /* 0x00000005030a9210 */ /* 0x000fc60007f1e0ff */
[----:B------:R1:W5:Y:S02]  /*80d0*/  @!P2 LD.E.64 R54, [R12.64] ;  /* 0x000000060c36a980 */ /* 0x000364000c101b00 */
        /* <DEDUP_REMOVED lines=15> */
.L_x_631:
[----:B------:R-:W-:Y:S05]  /*81d0*/  BSYNC B0 ;  /* 0x0000000000007941 */ /* 0x000fea0003800000 */
.L_x_630:
[----:B-12--5:R-:W-:Y:S01]  /*81e0*/  IMAD.MOV.U32 R4, RZ, RZ, R66 ;  /* 0x000000ffff047224 */ /* 0x026fe200078e0042 */
[----:B------:R-:W-:Y:S01]  /*81f0*/  LOP3.LUT P0, RZ, R215, 0x80, RZ, 0xc0, !PT ;  /* 0x00000080d7ff7812 */ /* 0x000fe2000780c0ff */
[----:B----4-:R-:W-:Y:S01]  /*8200*/  IMAD.MOV.U32 R2, RZ, RZ, R56 ;  /* 0x000000ffff027224 */ /* 0x010fe200078e0038 */
[----:B------:R-:W-:Y:S01]  /*8210*/  MOV R7, R55 ;  /* 0x0000003700077202 */ /* 0x000fe20000000f00 */
[----:B------:R-:W-:Y:S01]  /*8220*/  IMAD.MOV.U32 R0, RZ, RZ, R57 ;  /* 0x000000ffff007224 */ /* 0x000fe200078e0039 */
[----:B------:R-:W-:Y:S01]  /*8230*/  PRMT R107, R107, 0x5410, R4 ;  /* 0x000054106b6b7816 */ /* 0x000fe20000000004 */
[----:B---3--:R-:W-:Y:S01]  /*8240*/  IMAD.MOV.U32 R3, RZ, RZ, R67 ;  /* 0x000000ffff037224 */ /* 0x008fe200078e0043 */
[----:B------:R-:W-:Y:S01]  /*8250*/  BSSY B0, `(.L_x_632) ;  /* 0x0000053000007945 */ /* 0x000fe20003800000 */
        /* <DEDUP_REMOVED lines=18> */
[----:B------:R1:W2:Y:S01]  /*8380*/  SHFL.IDX PT, R4, R34, 0x2, 0x181f ;  /* 0x00581f0022047f89 */ /* 0x0002a200000e0000 */
[----:B------:R-:W-:Y:S01]  /*8390*/  PRMT R104, R2, 0x5410, R0 ;  /* 0x0000541002687816 */ /* 0x000fe20000000000 */
[----:B------:R-:W-:Y:S01]  /*83a0*/  CS2R R90, SRZ ;  /* 0x00000000005a7805 */ /* 0x000fe2000001ff00 */
[----:B------:R-:W-:Y:S01]  /*83b0*/  PRMT R102, R8, 0x5410, R7 ;  /* 0x0000541008667816 */ /* 0x000fe20000000007 */
[----:B------:R1:W3:Y:S01]  /*83c0*/  SHFL.IDX PT, R3, R36, 0x2, 0x181f ;  /* 0x00581f0024037f89 */ /* 0x0002e200000e0000 */
[----:B------:R-:W-:Y:S01]  /*83d0*/  PRMT R98, R6, 0x7610, R98 ;  /* 0x0000761006627816 */ /* 0x000fe20000000062 */
[----:B------:R-:W-:Y:S01]  /*83e0*/  CS2R R76, SRZ ;  /* 0x00000000004c7805 */ /* 0x000fe2000001ff00 */
[----:B------:R-:W-:Y:S01]  /*83f0*/  PRMT R99, R5, 0x7610, R99 ;  /* 0x0000761005637816 */ /* 0x000fe20000000063 */
[----:B------:R1:W4:Y:S01]  /*8400*/  SHFL.IDX PT, R2, R31, 0x2, 0x181f ;  /* 0x00581f001f027f89 */ /* 0x00032200000e0000 */
[----:B------:R-:W-:Y:S01]  /*8410*/  CS2R R72, SRZ ;  /* 0x0000000000487805 */ /* 0x000fe2000001ff00 */
[----:B------:R-:W-:Y:S01]  /*8420*/  CS2R R68, SRZ ;  /* 0x0000000000447805 */ /* 0x000fe2000001ff00 */
[----:B------:R-:W-:Y:S01]  /*8430*/  CS2R R62, SRZ ;  /* 0x00000000003e7805 */ /* 0x000fe2000001ff00 */
[----:B------:R1:W1:Y:S01]  /*8440*/  SHFL.IDX PT, R0, R32, 0x2, 0x181f ;  /* 0x00581f0020007f89 */ /* 0x00026200000e0000 */
[----:B------:R-:W-:Y:S01]  /*8450*/  CS2R R78, SRZ ;  /* 0x00000000004e7805 */ /* 0x000fe2000001ff00 */
[----:B------:R-:W-:Y:S01]  /*8460*/  CS2R R74, SRZ ;  /* 0x00000000004a7805 */ /* 0x000fe2000001ff00 */
        /* <DEDUP_REMOVED lines=49> */
.L_x_633:
[----:B------:R-:W-:Y:S05]  /*8780*/  BSYNC B0 ;  /* 0x0000000000007941 */ /* 0x000fea0003800000 */
.L_x_632:
[----:B----45:R-:W-:Y:S01]  /*8790*/  IMAD.MOV.U32 R2, RZ, RZ, R76 ;  /* 0x000000ffff027224 */ /* 0x030fe200078e004c */
[----:B------:R-:W-:Y:S01]  /*87a0*/  ISETP.NE.AND P0, PT, R80, RZ, PT ;  /* 0x000000ff5000720c */ /* 0x000fe20003f05270 */
[----:B-1----:R-:W-:Y:S01]  /*87b0*/  IMAD.MOV.U32 R0, RZ, RZ, R77 ;  /* 0x000000ffff007224 */ /* 0x002fe200078e004d */
[----:B------:R-:W-:Y:S01]  /*87c0*/  MOV R5, R75 ;  /* 0x0000004b00057202 */ /* 0x000fe20000000f00 */
[----:B--2---:R-:W-:Y:S01]  /*87d0*/  IMAD.MOV.U32 R4, RZ, RZ, R72 ;  /* 0x000000ffff047224 */ /* 0x004fe200078e0048 */
[----:B------:R-:W-:Y:S01]  /*87e0*/  BSSY B0, `(.L_x_634) ;  /* 0x0000050000007945 */ /* 0x000fe20003800000 */
[----:B---3--:R-:W-:Y:S01]  /*87f0*/  IMAD.MOV.U32 R3, RZ, RZ, R73 ;  /* 0x000000ffff037224 */ /* 0x008fe200078e0049 */
        /* <DEDUP_REMOVED lines=12> */
[----:B------:R1:W2:Y:S01]  /*88c0*/  SHFL.IDX PT, R4, R34, 0x3, 0x181f ;  /* 0x00781f0022047f89 */ /* 0x0002a200000e0000 */
[----:B------:R-:W-:Y:S01]  /*88d0*/  IMAD.MOV.U32 R7, RZ, RZ, R71 ;  /* 0x000000ffff077224 */ /* 0x000fe200078e0047 */
[----:B------:R-:W-:Y:S01]  /*88e0*/  PRMT R109, R3, 0x7610, R109 ;  /* 0x00007610036d7816 */ /* 0x000fe2000000006d */
[----:B------:R-:W-:Y:S01]  /*88f0*/  CS2R R84, SRZ ;  /* 0x0000000000547805 */ /* 0x000fe2000001ff00 */
[----:B------:R-:W-:Y:S01]  /*8900*/  PRMT R112, R2, 0x5410, R0 ;  /* 0x0000541002707816 */ /* 0x000fe20000000000 */
[----:B------:R-:W3:Y:S01]  /*8910*/  SHFL.IDX PT, R3, R36, 0x3, 0x181f ;  /* 0x00781f0024037f89 */ /* 0x000ee200000e0000 */
[----:B------:R-:W-:Y:S01]  /*8920*/  CS2R R80, SRZ ;  /* 0x0000000000507805 */ /* 0x000fe2000001ff00 */
[----:B------:R-:W-:Y:S01]  /*8930*/  CS2R R18, SRZ ;  /* 0x0000000000127805 */ /* 0x000fe2000001ff00 */
[----:B------:R-:W-:Y:S01]  /*8940*/  CS2R R88, SRZ ;  /* 0x0000000000587805 */ /* 0x000fe2000001ff00 */
[----:B------:R4:W2:Y:S01]  /*8950*/  SHFL.IDX PT, R2, R31, 0x3, 0x181f ;  /* 0x00781f001f027f89 */ /* 0x0008a200000e0000 */
[----:B------:R-:W-:Y:S01]  /*8960*/  CS2R R86, SRZ ;  /* 0x0000000000567805 */ /* 0x000fe2000001ff00 */
[----:B------:R-:W-:Y:S01]  /*8970*/  CS2R R82, SRZ ;  /* 0x0000000000527805 */ /* 0x000fe2000001ff00 */
[----:B------:R-:W-:Y:S01]  /*8980*/  CS2R R20, SRZ ;  /* 0x0000000000147805 */ /* 0x000fe2000001ff00 */
[----:B------:R2:W3:Y:S01]  /*8990*/  SHFL.IDX PT, R0, R32, 0x3, 0x181f ;  /* 0x00781f0020007f89 */ /* 0x0004e200000e0000 */
[----:B-1----:R-:W-:Y:S01]  /*89a0*/  PRMT R34, R6, 0x5410, R5 ;  /* 0x0000541006227816 */ /* 0x002fe20000000005 */
[----:B------:R-:W-:Y:S01]  /*89b0*/  IMAD.MOV.U32 R5, RZ, RZ, R65 ;  /* 0x000000ffff057224 */ /* 0x000fe200078e0041 */
[----:B------:R-:W-:-:S04]  /*89c0*/  MOV R6, R64 ;  /* 0x0000004000067202 */ /* 0x000fc80000000f00 */
[----:B----4-:R-:W-:Y:S02]  /*89d0*/  PRMT R31, R6, 0x5410, R5 ;  /* 0x00005410061f7816 */ /* 0x010fe40000000005 */
[----:B--2---:R-:W-:Y:S01]  /*89e0*/  PRMT R32, R8, 0x5410, R7 ;  /* 0x0000541008207816 */ /* 0x004fe20000000007 */
[----:B------:R-:W-:Y:S05]  /*89f0*/  @P0 BRA `(.L_x_635) ;  /* 0x000002e000000947 */ /* 0x000fea0003800000 */
[----:B---3--:R-:W-:Y:S01]  /*8a00*/  ISETP.GE.AND P3, PT, R159, c[0x0][0x27c], PT ;  /* 0x00009f009f007a0c */ /* 0x008fe20003f66270 */
[----:B------:R-:W-:Y:S01]  /*8a10*/  CS2R R80, SRZ ;  /* 0x0000000000507805 */ /* 0x000fe2000001ff00 */
[----:B------:R-:W-:Y:S01]  /*8a20*/  ISETP.GE.AND P1, PT, R42, c[0x0][0x27c], PT ;  /* 0x00009f002a007a0c */ /* 0x000fe20003f26270 */
[----:B------:R-:W-:Y:S01]  /*8a30*/  CS2R R82, SRZ ;  /* 0x0000000000527805 */ /* 0x000fe2000001ff00 */
[----:B------:R-:W-:Y:S02]  /*8a40*/  ISETP.GE.AND P2, PT, R156, c[0x0][0x27c], PT ;  /* 0x00009f009c007a0c */ /* 0x000fe40003f46270 */
[----:B------:R-:W-:-:S07]  /*8a50*/  P2R R21, PR, RZ, 0x10 ;  /* 0x00000010ff157803 */ /* 0x000fce0000000000 */
[C---:B------:R-:W-:Y:S01]  /*8a60*/  @!P3 IMAD.SHL.U32 R5, R159.reuse, 0x2, RZ ;  /* 0x000000029f05b824 */ /* 0x040fe200078e00ff */
[----:B------:R-:W-:-:S04]  /*8a70*/  @!P3 SHF.L.U64.HI R6, R159, 0x1, R30 ;  /* 0x000000019f06b819 */ /* 0x000fc8000001021e */
[----:B------:R-:W-:-:S05]  /*8a80*/  @!P3 IADD3 R18, P0, R3, R5, RZ ;  /* 0x000000050312b210 */ /* 0x000fca0007f1e0ff */
[--C-:B------:R-:W-:Y:S01]  /*8a90*/  @!P3 IMAD.X R19, R4, 0x1, R6.reuse, P0 ;  /* 0x000000010413b824 */ /* 0x100fe200000e0606 */
[----:B------:R-:W-:Y:S01]  /*8aa0*/  @!P3 IADD3 R16, P0, R0, R5, RZ ;  /* 0x000000050010b210 */ /* 0x000fe20007f1e0ff */
[----:B------:R-:W-:Y:S01]  /*8ab0*/  @!P1 IMAD.SHL.U32 R5, R42, 0x2, RZ ;  /* 0x000000022a059824 */ /* 0x000fe200078e00ff */
[----:B------:R-:W-:Y:S01]  /*8ac0*/  CS2R R84, SRZ ;  /* 0x0000000000547805 */ /* 0x000fe2000001ff00 */
[----:B------:R-:W-:Y:S01]  /*8ad0*/  CS2R R86, SRZ ;  /* 0x0000000000567805 */ /* 0x000fe2000001ff00 */
[----:B------:R1:W5:Y:S01]  /*8ae0*/  @!P3 LD.E.64 R80, [R18.64] ;  /* 0x000000061250b980 */ /* 0x000362000c101b00 */
[----:B------:R-:W-:Y:S01]  /*8af0*/  @!P3 IMAD.X R17, R2, 0x1, R6, P0 ;  /* 0x000000010211b824 */ /* 0x000fe200000e0606 */
[----:B------:R-:W-:Y:S02]  /*8b00*/  @!P1 SHF.L.U64.HI R6, R42, 0x1, R33 ;  /* 0x000000012a069819 */ /* 0x000fe40000010221 */
[-C--:B------:R-:W-:Y:S01]  /*8b10*/  @!P1 IADD3 R14, P0, R3, R5.reuse, RZ ;  /* 0x00000005030e9210 */ /* 0x080fe20007f1e0ff */
[----:B------:R-:W-:Y:S01]  /*8b20*/  CS2R R90, SRZ ;  /* 0x00000000005a7805 */ /* 0x000fe2000001ff00 */
[----:B------:R-:W-:Y:S01]  /*8b30*/  CS2R R88, SRZ ;  /* 0x0000000000587805 */ /* 0x000fe2000001ff00 */
        /* <DEDUP_REMOVED lines=10> */
[----:B------:R-:W-:-:S05]  /*8be0*/  @!P2 IADD3 R8, P0, R0, R5, RZ ;  /* 0x000000050008a210 */ /* 0x000fca0007f1e0ff */
[----:B------:R-:W-:Y:S01]  /*8bf0*/  @!P2 IMAD.X R9, R2, 0x1, R6, P0 ;  /* 0x000000010209a824 */ /* 0x000fe200000e0606 */
[----:B------:R-:W-:-:S13]  /*8c00*/  ISETP.GE.AND P0, PT, R158, c[0x0][0x27c], PT ;  /* 0x00009f009e007a0c */ /* 0x000fda0003f06270 */
[C---:B------:R-:W-:Y:S01]  /*8c10*/  @!P0 IMAD.SHL.U32 R5, R158.reuse, 0x2, RZ ;  /* 0x000000029e058824 */ /* 0x040fe200078e00ff */
[----:B------:R-:W-:-:S04]  /*8c20*/  @!P0 SHF.L.U64.HI R20, R158, 0x1, R37 ;  /* 0x000000019e148819 */ /* 0x000fc80000010225 */
[----:B------:R-:W-:-:S05]  /*8c30*/  @!P0 IADD3 R6, P4, R3, R5, RZ ;  /* 0x0000000503068210 */ /* 0x000fca0007f9e0ff */
[----:B------:R-:W-:Y:S01]  /*8c40*/  @!P0 IMAD.X R7, R4, 0x1, R20, P4 ;  /* 0x0000000104078824 */ /* 0x000fe200020e0614 */
[----:B------:R-:W-:Y:S01]  /*8c50*/  @!P0 IADD3 R4, P4, R0, R5, RZ ;  /* 0x0000000500048210 */ /* 0x000fe20007f9e0ff */
[----:B-1----:R-:W-:-:S03]  /*8c60*/  CS2R R18, SRZ ;  /* 0x0000000000127805 */ /* 0x002fc6000001ff00 */
[----:B------:R2:W5:Y:S01]  /*8c70*/  @!P0 LD.E.64 R90, [R6.64] ;  /* 0x00000006065a8980 */ /* 0x000562000c101b00 */
[----:B------:R-:W-:Y:S01]  /*8c80*/  @!P0 IMAD.X R5, R2, 0x1, R20, P4 ;  /* 0x0000000102058824 */ /* 0x000fe200020e0614 */
[----:B------:R-:W-:Y:S02]  /*8c90*/  ISETP.NE.AND P4, PT, R21, RZ, PT ;  /* 0x000000ff1500720c */ /* 0x000fe40003f85270 */
[----:B------:R-:W-:Y:S01]  /*8ca0*/  CS2R R20, SRZ ;  /* 0x0000000000147805 */ /* 0x000fe2000001ff00 */
[----:B------:R2:W5:Y:S04]  /*8cb0*/  @!P2 LD.E.64 R18, [R10.64] ;  /* 0x000000060a12a980 */ /* 0x000568000c101b00 */
[----:B------:R2:W5:Y:S04]  /*8cc0*/  @!P0 LD.E.64 R88, [R4.64] ;  /* 0x0000000604588980 */ /* 0x000568000c101b00 */
[----:B------:R2:W5:Y:S02]  /*8cd0*/  @!P2 LD.E.64 R20, [R8.64] ;  /* 0x000000060814a980 */ /* 0x000564000c101b00 */
.L_x_635:
[----:B---3--:R-:W-:Y:S05]  /*8ce0*/  BSYNC B0 ;  /* 0x0000000000007941 */ /* 0x008fea0003800000 */
.L_x_634:
[----:B-----5:R-:W-:Y:S01]  /*8cf0*/  IMAD.MOV.U32 R0, RZ, RZ, R90 ;  /* 0x000000ffff007224 */ /* 0x020fe200078e005a */
[----:B------:R-:W-:-:S04]  /*8d00*/  DEPBAR.LE SB0, 0x1 ;  /* 0x000080400000791a */ /* 0x000fc80000000000 */
[----:B--2---:R-:W-:Y:S01]  /*8d10*/  IMAD.MOV.U32 R4, RZ, RZ, R91 ;  /* 0x000000ffff047224 */ /* 0x004fe200078e005b */
[----:B------:R-:W-:Y:S01]  /*8d20*/  BSSY B1, `(.L_x_636) ;  /* 0x00000d4000017945 */ /* 0x000fe20003800000 */
[----:B------:R-:W-:Y:S02]  /*8d30*/  IMAD.MOV.U32 R3, RZ, RZ, R84 ;  /* 0x000000ffff037224 */ /* 0x000fe400078e0054 */
[----:B------:R-:W-:Y:S01]  /*8d40*/  IMAD.MOV.U32 R2, RZ, RZ, R85 ;  /* 0x000000ffff027224 */ /* 0x000fe200078e0055 */
[----:B------:R-:W-:Y:S01]  /*8d50*/  PRMT R116, R0, 0x5410, R4 ;  /* 0x0000541000747816 */ /* 0x000fe20000000004 */
[----:B------:R-:W-:Y:S01]  /*8d60*/  IMAD.MOV.U32 R4, RZ, RZ, R81 ;  /* 0x000000ffff047224 */ /* 0x000fe200078e0051 */
[----:B------:R-:W-:Y:S02]  /*8d70*/  MOV R0, R80 ;  /* 0x0000005000007202 */ /* 0x000fe40000000f00 */
[----:B------:R-:W-:Y:S01]  /*8d80*/  PRMT R114, R3, 0x5410, R2 ;  /* 0x0000541003727816 */ /* 0x000fe20000000002 */
[----:B------:R-:W-:Y:S01]  /*8d90*/  IMAD.MOV.U32 R3, RZ, RZ, R18 ;  /* 0x000000ffff037224 */ /* 0x000fe200078e0012 */
[----:B------:R-:W-:Y:S01]  /*8da0*/  PRMT R37, R0, 0x7610, R37 ;  /* 0x0000761000257816 */ /* 0x000fe20000000025 */
[----:B------:R-:W-:Y:S01]  /*8db0*/  IMAD.MOV.U32 R2, RZ, RZ, R19 ;  /* 0x000000ffff027224 */ /* 0x000fe200078e0013 */
[----:B------:R-:W-:-:S02]  /*8dc0*/  MOV R0, R88 ;  /* 0x0000005800007202 */ /* 0x000fc40000000f00 */
[----:B------:R-:W-:Y:S01]  /*8dd0*/  PRMT R37, R37, 0x5410, R4 ;  /* 0x0000541025257816 */ /* 0x000fe20000000004 */
[----:B------:R-:W-:Y:S01]  /*8de0*/  IMAD.IADD R4, R43, 0x1, -R225 ;  /* 0x000000012b047824 */ /* 0x000fe200078e0ae1 */
[----:B------:R-:W-:Y:S01]  /*8df0*/  PRMT R35, R3, 0x5410, R2 ;  /* 0x0000541003237816 */ /* 0x000fe20000000002 */
[----:B------:R-:W-:Y:S01]  /*8e00*/  IMAD.MOV.U32 R3, RZ, RZ, R89 ;  /* 0x000000ffff037224 */ /* 0x000fe200078e0059 */
[----:B------:R-:W-:Y:S01]  /*8e10*/  PRMT R115, R0, 0x7610, R115 ;  /* 0x0000761000737816 */ /* 0x000fe20000000073 */
[----:B------:R-:W-:Y:S01]  /*8e20*/  IMAD.MOV.U32 R2, RZ, RZ, R86 ;  /* 0x000000ffff027224 */ /* 0x000fe200078e0056 */
[----:B------:R-:W-:Y:S01]  /*8e30*/  IMNMX R30, R4, 0x80, PT ;  /* 0x00000080041e7817 */ /* 0x000fe20003800200 */
[----:B------:R-:W-:Y:S01]  /*8e40*/  IMAD.MOV.U32 R4, RZ, RZ, R82 ;  /* 0x000000ffff047224 */ /* 0x000fe200078e0052 */
[----:B------:R-:W-:Y:S01]  /*8e50*/  MOV R0, R87 ;  /* 0x0000005700007202 */ /* 0x000fe20000000f00 */
[----:B------:R-:W-:Y:S01]  /*8e60*/  BAR.SYNC.DEFER_BLOCKING 0x0 ;  /* 0x0000000000007b1d */ /* 0x000fe20000010000 */
[----:B------:R-:W-:-:S02]  /*8e70*/  ISETP.GE.AND P0, PT, R214, R30, PT ;  /* 0x0000001ed600720c */ /* 0x000fc40003f06270 */
[----:B------:R-:W-:Y:S01]  /*8e80*/  PRMT R115, R115, 0x5410, R3 ;  /* 0x0000541073737816 */ /* 0x000fe20000000003 */
[----:B------:R-:W-:Y:S01]  /*8e90*/  IMAD.MOV.U32 R3, RZ, RZ, R83 ;  /* 0x000000ffff037224 */ /* 0x000fe200078e0053 */
[----:B------:R-:W-:Y:S01]  /*8ea0*/  PRMT R43, R2, 0x5410, R0 ;  /* 0x00005410022b7816 */ /* 0x000fe20000000000 */
[----:B------:R-:W-:Y:S01]  /*8eb0*/  IMAD.MOV.U32 R0, RZ, RZ, R21 ;  /* 0x000000ffff007224 */ /* 0x000fe200078e0015 */
[----:B------:R-:W-:Y:S02]  /*8ec0*/  MOV R2, R20 ;  /* 0x0000001400027202 */ /* 0x000fe40000000f00 */
[----:B------:R-:W-:Y:S02]  /*8ed0*/  PRMT R36, R4, 0x5410, R3 ;  /* 0x0000541004247816 */ /* 0x000fe40000000003 */
[----:B------:R-:W-:-:S03]  /*8ee0*/  PRMT R33, R2, 0x5410, R0 ;  /* 0x0000541002217816 */ /* 0x000fc60000000000 */
[----:B------:R-:W-:Y:S05]  /*8ef0*/  @P0 BRA `(.L_x_637) ;  /* 0x00000b6000000947 */ /* 0x000fea0003800000 */
[----:B------:R-:W-:Y:S01]  /*8f00*/  ISETP.GE.AND P0, PT, R156, c[0x0][0x27c], PT ;  /* 0x00009f009c007a0c */ /* 0x000fe20003f06270 */
[----:B------:R-:W-:-:S12]  /*8f10*/  BSSY B0, `(.L_x_638) ;  /* 0x000002c000007945 */ /* 0x000fd80003800000 */
[----:B------:R-:W-:Y:S05]  /*8f20*/  @P0 BRA `(.L_x_639) ;  /* 0x000002a000000947 */ /* 0x000fea0003800000 */
[----:B------:R-:W1:Y:S01]  /*8f30*/  LDS.128 R4, [R196+0x10080] ;  /* 0x01008000c4047984 */ /* 0x000e620000000c00 */
[----:B------:R-:W-:Y:S02]  /*8f40*/  SHF.R.U32.HI R0, RZ, 0x10, R25 ;  /* 0x00000010ff007819 */ /* 0x000fe40000011619 */
[----:B------:R-:W-:Y:S02]  /*8f50*/  SHF.R.U32.HI R2, RZ, 0x10, R23 ;  /* 0x00000010ff027819 */ /* 0x000fe40000011617 */
[----:B------:R-:W-:Y:S01]  /*8f60*/  SHF.R.U64 R15, R24, 0x10, R25 ;  /* 0x00000010180f7819 */ /* 0x000fe20000001219 */
[----:B------:R-:W-:Y:S01]  /*8f70*/  HADD2.F32 R12, -RZ, R0.H0_H0 ;  /* 0x20000000ff0c7230 */ /* 0x000fe20000004100 */
[----:B------:R-:W-:Y:S01]  /*8f80*/  SHF.R.U64 R16, R22, 0x10, R23 ;  /* 0x0000001016107819 */ /* 0x000fe20000001217 */
[----:B------:R-:W-:Y:S02]  /*8f90*/  HADD2.F32 R0, -RZ, R92.H0_H0 ;  /* 0x2000005cff007230 */ /* 0x000fe40000004100 */
[----:B------:R-:W-:-:S02]  /*8fa0*/  HADD2.F32 R17, -RZ, R2.H0_H0 ;  /* 0x20000002ff117230 */ /* 0x000fc40000004100 */
[----:B------:R-:W-:Y:S02]  /*8fb0*/  HADD2.F32 R2, -RZ, R93.H0_H0 ;  /* 0x2000005dff027230 */ /* 0x000fe40000004100 */
[--C-:B-1----:R-:W-:Y:S02]  /*8fc0*/  HADD2.F32 R10, -RZ, R7.reuse.H0_H0 ;  /* 0x20000007ff0a7230 */ /* 0x102fe40000004100 */
[----:B------:R-:W-:Y:S02]  /*8fd0*/  HADD2.F32 R7, -RZ, R7.H1_H1 ;  /* 0x30000007ff077230 */ /* 0x000fe40000004100 */
[--C-:B------:R-:W-:Y:S02]  /*8fe0*/  HADD2.F32 R9, -RZ, R4.reuse.H0_H0 ;  /* 0x20000004ff097230 */ /* 0x100fe40000004100 */
[----:B------:R-:W-:Y:S02]  /*8ff0*/  HADD2.F32 R8, -RZ, R4.H1_H1 ;  /* 0x30000004ff087230 */ /* 0x000fe40000004100 */
[----:B------:R-:W-:-:S02]  /*9000*/  HADD2.F32 R4, -RZ, R5.H0_H0 ;  /* 0x20000005ff047230 */ /* 0x000fc40000004100 */
[----:B------:R-:W-:Y:S01]  /*9010*/  HADD2.F32 R3, -RZ, R5.H1_H1 ;  /* 0x30000005ff037230 */ /* 0x000fe20000004100 */
[----:B------:R-:W-:Y:S01]  /*9020*/  FMUL.FTZ R5, R7, R12 ;  /* 0x0000000c07057220 */ /* 0x000fe20000410000 */
[--C-:B------:R-:W-:Y:S01]  /*9030*/  HADD2.F32 R11, -RZ, R6.reuse.H0_H0 ;  /* 0x20000006ff0b7230 */ /* 0x100fe20000004100 */
[-C--:B------:R-:W-:Y:S01]  /*9040*/  FMUL.FTZ R13, R8, R0.reuse ;  /* 0x00000000080d7220 */ /* 0x080fe20000410000 */
[----:B------:R-:W-:Y:S01]  /*9050*/  HADD2.F32 R6, -RZ, R6.H1_H1 ;  /* 0x30000006ff067230 */ /* 0x000fe20000004100 */
[----:B------:R-:W-:Y:S02]  /*9060*/  FFMA.FTZ R14, R10, R17, -R5 ;  /* 0x000000110a0e7223 */ /* 0x000fe40000010805 */
[C---:B------:R-:W-:Y:S01]  /*9070*/  FMUL.FTZ R5, R9.reuse, R0 ;  /* 0x0000000009057220 */ /* 0x040fe20000410000 */
[----:B------:R-:W-:Y:S01]  /*9080*/  HADD2.F32 R0, -RZ, R92.H1_H1 ;  /* 0x3000005cff007230 */ /* 0x000fe20000004100 */
[-C--:B------:R-:W-:Y:S02]  /*9090*/  FFMA.FTZ R13, R9, R2.reuse, -R13 ;  /* 0x00000002090d7223 */ /* 0x080fe4000001080d */
[----:B------:R-:W-:Y:S01]  /*90a0*/  FFMA.FTZ R9, R8, R2, R5 ;  /* 0x0000000208097223 */ /* 0x000fe20000010005 */
[----:B------:R-:W-:Y:S01]  /*90b0*/  HADD2.F32 R8, -RZ, R15.H0_H0 ;  /* 0x2000000fff087230 */ /* 0x000fe20000004100 */
[----:B------:R-:W-:Y:S01]  /*90c0*/  FMUL.FTZ R12, R10, R12 ;  /* 0x0000000c0a0c7220 */ /* 0x000fe20000410000 */
[----:B------:R-:W-:Y:S01]  /*90d0*/  HADD2.F32 R2, -RZ, R93.H1_H1 ;  /* 0x3000005dff027230 */ /* 0x000fe20000004100 */
[----:B------:R-:W-:-:S02]  /*90e0*/  FMUL.FTZ R5, R6, R0 ;  /* 0x0000000006057220 */ /* 0x000fc40000410000 */
[----:B------:R-:W-:Y:S01]  /*90f0*/  FFMA.FTZ R10, R7, R17, R12 ;  /* 0x00000011070a7223 */ /* 0x000fe2000001000c */
[----:B------:R-:W-:Y:S01]  /*9100*/  HADD2.F32 R12, -RZ, R16.H0_H0 ;  /* 0x20000010ff0c7230 */ /* 0x000fe20000004100 */
[----:B------:R-:W-:Y:S02]  /*9110*/  FMUL.FTZ R0, R11, R0 ;  /* 0x000000000b007220 */ /* 0x000fe40000410000 */
[-C--:B------:R-:W-:Y:S02]  /*9120*/  FMUL.FTZ R7, R3, R8.reuse ;  /* 0x0000000803077220 */ /* 0x080fe40000410000 */
[----:B------:R-:W-:Y:S02]  /*9130*/  FMUL.FTZ R8, R4, R8 ;  /* 0x0000000804087220 */ /* 0x000fe40000410000 */
[-C--:B------:R-:W-:Y:S02]  /*9140*/  FFMA.FTZ R5, R11, R2.reuse, -R5 ;  /* 0x000000020b057223 */ /* 0x080fe40000010805 */
[----:B------:R-:W-:-:S02]  /*9150*/  FFMA.FTZ R2, R6, R2, R0 ;  /* 0x0000000206027223 */ /* 0x000fc40000010000 */
[----:B------:R-:W-:Y:S01]  /*9160*/  FFMA.FTZ R0, R4, R12, -R7 ;  /* 0x0000000c04007223 */ /* 0x000fe20000010807 */
[----:B------:R-:W-:Y:S01]  /*9170*/  F2FP.PACK_AB R7, R10, R14 ;  /* 0x0000000e0a07723e */ /* 0x000fe200000000ff */
[----:B------:R-:W-:Y:S01]  /*9180*/  FFMA.FTZ R3, R3, R12, R8 ;  /* 0x0000000c03037223 */ /* 0x000fe20000010008 */
[----:B------:R-:W-:Y:S02]  /*9190*/  F2FP.PACK_AB R6, R2, R5 ;  /* 0x000000050206723e */ /* 0x000fe400000000ff */
[----:B------:R-:W-:Y:S02]  /*91a0*/  F2FP.PACK_AB R4, R9, R13 ;  /* 0x0000000d0904723e */ /* 0x000fe400000000ff */
[----:B------:R-:W-:-:S05]  /*91b0*/  F2FP.PACK_AB R5, R3, R0 ;  /* 0x000000000305723e */ /* 0x000fca00000000ff */
[----:B------:R1:W-:Y:S02]  /*91c0*/  STS.128 [R196+0x10080], R4 ;  /* 0x01008004c4007388 */ /* 0x0003e40000000c00 */
.L_x_639:
[----:B------:R-:W-:Y:S05]  /*91d0*/  BSYNC B0 ;  /* 0x0000000000007941 */ /* 0x000fea0003800000 */
.L_x_638:
[----:B------:R-:W-:Y:S01]  /*91e0*/  ISETP.GE.AND P0, PT, R159, c[0x0][0x27c], PT ;  /* 0x00009f009f007a0c */ /* 0x000fe20003f06270 */
[----:B------:R-:W-:-:S12]  /*91f0*/  BSSY B0, `(.L_x_640) ;  /* 0x000002c000007945 */ /* 0x000fd80003800000 */
[----:B------:R-:W-:Y:S05]  /*9200*/  @P0 BRA `(.L_x_641) ;  /* 0x000002a000000947 */ /* 0x000fea0003800000 */
[----:B-1----:R-:W1:Y:S01]  /*9210*/  LDS.128 R4, [R196+0x14080] ;  /* 0x01408000c4047984 */ /* 0x002e620000000c00 */
        /* <DEDUP_REMOVED lines=8> */
[----:B------:R-:W-:Y:S02]  /*92a0*/  HADD2.F32 R15, -RZ, R15.H0_H0 ;  /* 0x2000000fff0f7230 */ /* 0x000fe40000004100 */
[--C-:B-1----:R-:W-:Y:S02]  /*92b0*/  HADD2.F32 R10, -RZ, R7.reuse.H0_H0 ;  /* 0x20000007ff0a7230 */ /* 0x102fe40000004100 */
[----:B------:R-:W-:Y:S02]  /*92c0*/  HADD2.F32 R7, -RZ, R7.H1_H1 ;  /* 0x30000007ff077230 */ /* 0x000fe40000004100 */
[--C-:B------:R-:W-:Y:S02]  /*92d0*/  HADD2.F32 R9, -RZ, R4.reuse.H0_H0 ;  /* 0x20000004ff097230 */ /* 0x100fe40000004100 */
[----:B------:R-:W-:-:S02]  /*92e0*/  HADD2.F32 R8, -RZ, R4.H1_H1 ;  /* 0x30000004ff087230 */ /* 0x000fc40000004100 */
[--C-:B------:R-:W-:Y:S02]  /*92f0*/  HADD2.F32 R4, -RZ, R5.reuse.H0_H0 ;  /* 0x20000005ff047230 */ /* 0x100fe40000004100 */
        /* <DEDUP_REMOVED lines=8> */
[----:B------:R-:W-:-:S02]  /*9380*/  FFMA.FTZ R13, R9, R2, -R13 ;  /* 0x00000002090d7223 */ /* 0x000fc4000001080d */
[----:B------:R-:W-:Y:S01]  /*9390*/  FFMA.FTZ R9, R8, R2, R5 ;  /* 0x0000000208097223 */ /* 0x000fe20000010005 */
[----:B------:R-:W-:Y:S01]  /*93a0*/  HADD2.F32 R8, -RZ, R14.H0_H0 ;  /* 0x2000000eff087230 */ /* 0x000fe20000004100 */
[----:B------:R-:W-:Y:S01]  /*93b0*/  FMUL.FTZ R12, R10, R12 ;  /* 0x0000000c0a0c7220 */ /* 0x000fe20000410000 */
[----:B------:R-:W-:Y:S01]  /*93c0*/  HADD2.F32 R2, -RZ, R95.H1_H1 ;  /* 0x3000005fff027230 */ /* 0x000fe20000004100 */
[-C--:B------:R-:W-:Y:S02]  /*93d0*/  FMUL.FTZ R5, R6, R0.reuse ;  /* 0x0000000006057220 */ /* 0x080fe40000410000 */
[----:B------:R-:W-:Y:S02]  /*93e0*/  FFMA.FTZ R10, R7, R17, R12 ;  /* 0x00000011070a7223 */ /* 0x000fe4000001000c */
[----:B------:R-:W-:Y:S02]  /*93f0*/  FMUL.FTZ R0, R11, R0 ;  /* 0x000000000b007220 */ /* 0x000fe40000410000 */
[----:B------:R-:W-:-:S02]  /*9400*/  FMUL.FTZ R7, R3, R8 ;  /* 0x0000000803077220 */ /* 0x000fc40000410000 */
[----:B------:R-:W-:Y:S02]  /*9410*/  FMUL.FTZ R8, R4, R8 ;  /* 0x0000000804087220 */ /* 0x000fe40000410000 */
[-C--:B------:R-:W-:Y:S02]  /*9420*/  FFMA.FTZ R5, R11, R2.reuse, -R5 ;  /* 0x000000020b057223 */ /* 0x080fe40000010805 */
[----:B------:R-:W-:Y:S02]  /*9430*/  FFMA.FTZ R2, R6, R2, R0 ;  /* 0x0000000206027223 */ /* 0x000fe40000010000 */
[-C--:B------:R-:W-:Y:S01]  /*9440*/  FFMA.FTZ R0, R4, R15.reuse, -R7 ;  /* 0x0000000f04007223 */ /* 0x080fe20000010807 */
[----:B------:R-:W-:Y:S01]  /*9450*/  F2FP.PACK_AB R7, R10, R16 ;  /* 0x000000100a07723e */ /* 0x000fe200000000ff */
[----:B------:R-:W-:Y:S01]  /*9460*/  FFMA.FTZ R3, R3, R15, R8 ;  /* 0x0000000f03037223 */ /* 0x000fe20000010008 */
[----:B------:R-:W-:Y:S02]  /*9470*/  F2FP.PACK_AB R6, R2, R5 ;  /* 0x000000050206723e */ /* 0x000fe400000000ff */
[----:B------:R-:W-:-:S02]  /*9480*/  F2FP.PACK_AB R4, R9, R13 ;  /* 0x0000000d0904723e */ /* 0x000fc400000000ff */
[----:B------:R-:W-:-:S05]  /*9490*/  F2FP.PACK_AB R5, R3, R0 ;  /* 0x000000000305723e */ /* 0x000fca00000000ff */
[----:B------:R1:W-:Y:S02]  /*94a0*/  STS.128 [R196+0x14080], R4 ;  /* 0x01408004c4007388 */ /* 0x0003e40000000c00 */
.L_x_641:
[----:B------:R-:W-:Y:S05]  /*94b0*/  BSYNC B0 ;  /* 0x0000000000007941 */ /* 0x000fea0003800000 */
.L_x_640:
        /* <DEDUP_REMOVED lines=45> */
.L_x_643:
[----:B------:R-:W-:Y:S05]  /*9790*/  BSYNC B0 ;  /* 0x0000000000007941 */ /* 0x000fea0003800000 */
.L_x_642:
[----:B------:R-:W-:-:S13]  /*97a0*/  ISETP.GE.AND P0, PT, R158, c[0x0][0x27c], PT ;  /* 0x00009f009e007a0c */ /* 0x000fda0003f06270 */
[----:B------:R-:W-:Y:S05]  /*97b0*/  @P0 BRA `(.L_x_637) ;  /* 0x000002a000000947 */ /* 0x000fea0003800000 */
[----:B-1----:R-:W1:Y:S01]  /*97c0*/  LDS.128 R4, [R196+0x1c080] ;  /* 0x01c08000c4047984 */ /* 0x002e620000000c00 */
[----:B------:R-:W-:Y:S02]  /*97d0*/  SHF.R.U32.HI R0, RZ, 0x10, R47 ;  /* 0x00000010ff007819 */ /* 0x000fe4000001162f */
[----:B------:R-:W-:Y:S02]  /*97e0*/  SHF.R.U32.HI R2, RZ, 0x10, R45 ;  /* 0x00000010ff027819 */ /* 0x000fe4000001162d */
[----:B------:R-:W-:Y:S01]  /*97f0*/  SHF.R.U64 R14, R46, 0x10, R47 ;  /* 0x000000102e0e7819 */ /* 0x000fe2000000122f */
[----:B------:R-:W-:Y:S01]  /*9800*/  HADD2.F32 R12, -RZ, R0.H0_H0 ;  /* 0x20000000ff0c7230 */ /* 0x000fe20000004100 */
[----:B------:R-:W-:Y:S01]  /*9810*/  SHF.R.U64 R15, R44, 0x10, R45 ;  /* 0x000000102c0f7819 */ /* 0x000fe2000000122d */
[----:B------:R-:W-:Y:S02]  /*9820*/  HADD2.F32 R0, -RZ, R98.H1_H1 ;  /* 0x30000062ff007230 */ /* 0x000fe40000004100 */
[----:B------:R-:W-:-:S02]  /*9830*/  HADD2.F32 R17, -RZ, R2.H0_H0 ;  /* 0x20000002ff117230 */ /* 0x000fc40000004100 */
[----:B------:R-:W-:Y:S02]  /*9840*/  HADD2.F32 R2, -RZ, R100.H1_H1 ;  /* 0x30000064ff027230 */ /* 0x000fe40000004100 */
        /* <DEDUP_REMOVED lines=13> */
[----:B------:R-:W-:Y:S01]  /*9920*/  HADD2.F32 R0, -RZ, R100.H0_H0 ;  /* 0x20000064ff007230 */ /* 0x000fe20000004100 */
        /* <DEDUP_REMOVED lines=19> */
.L_x_637:
[----:B------:R-:W-:Y:S05]  /*9a60*/  BSYNC B1 ;  /* 0x0000000000017941 */ /* 0x000fea0003800000 */
.L_x_636:
        /* <DEDUP_REMOVED lines=34> */
[----:B------:R-:W-:Y:S01]  /*9c90*/  HADD2.F32 R2, -RZ, R101.H0_H0 ;  /* 0x20000065ff027230 */ /* 0x000fe20000004100 */
        /* <DEDUP_REMOVED lines=14> */
.L_x_647:
[----:B------:R-:W-:Y:S05]  /*9d80*/  BSYNC B0 ;  /* 0x0000000000007941 */ /* 0x000fea0003800000 */
.L_x_646:
        /* <DEDUP_REMOVED lines=45> */
.L_x_649:
[----:B------:R-:W-:Y:S05]  /*a060*/  BSYNC B0 ;  /* 0x0000000000007941 */ /* 0x000fea0003800000 */
.L_x_648:
        /* <DEDUP_REMOVED lines=45> */
.L_x_651:
[----:B------:R-:W-:Y:S05]  /*a340*/  BSYNC B0 ;  /* 0x0000000000007941 */ /* 0x000fea0003800000 */
.L_x_650:
        /* <DEDUP_REMOVED lines=44> */
.L_x_645:
[----:B------:R-:W-:Y:S05]  /*a610*/  BSYNC B1 ;  /* 0x0000000000017941 */ /* 0x000fea0003800000 */
.L_x_644:
[----:B------:R-:W-:Y:S01]  /*a620*/  ISETP.GE.AND P0, PT, R134, R30, PT ;  /* 0x0000001e8600720c */ /* 0x000fe20003f06270 */
[----:B------:R-:W-:-:S12]  /*a630*/  BSSY B1, `(.L_x_652) ;  /* 0x00000b8000017945 */ /* 0x000fd80003800000 */
        /* <DEDUP_REMOVED lines=46> */
.L_x_655:
[----:B------:R-:W-:Y:S05]  /*a920*/  BSYNC B0 ;  /* 0x0000000000007941 */ /* 0x000fea0003800000 */
.L_x_654:
        /* <DEDUP_REMOVED lines=45> */
.L_x_657:
[----:B------:R-:W-:Y:S05]  /*ac00*/  BSYNC B0 ;  /* 0x0000000000007941 */ /* 0x000fea0003800000 */
.L_x_656:
        /* <DEDUP_REMOVED lines=45> */
.L_x_659:
[----:B------:R-:W-:Y:S05]  /*aee0*/  BSYNC B0 ;  /* 0x0000000000007941 */ /* 0x000fea0003800000 */
.L_x_658:
        /* <DEDUP_REMOVED lines=44> */
.L_x_653:
[----:B------:R-:W-:Y:S05]  /*b1b0*/  BSYNC B1 ;  /* 0x0000000000017941 */ /* 0x000fea0003800000 */
.L_x_652:
        /* <DEDUP_REMOVED lines=47> */
.L_x_662:
[----:B------:R-:W-:Y:S05]  /*b4b0*/  BSYNC B0 ;  /* 0x0000000000007941 */ /* 0x000fea0003800000 */
.L_x_661:
        /* <DEDUP_REMOVED lines=45> */
.L_x_664:
[----:B------:R-:W-:Y:S05]  /*b790*/  BSYNC B0 ;  /* 0x0000000000007941 */ /* 0x000fea0003800000 */
.L_x_663:
        /* <DEDUP_REMOVED lines=45> */
.L_x_666:
[----:B------:R-:W-:Y:S05]  /*ba70*/  BSYNC B0 ;  /* 0x0000000000007941 */ /* 0x000fea0003800000 */
.L_x_665:
        /* <DEDUP_REMOVED lines=43> */
[----:B------:R1:W-:Y:S01]  /*bd30*/  STS.128 [R196+0x1f080], R4 ;  /* 0x01f08004c4007388 */ /* 0x0003e20000000c00 */
[----:B------:R-:W-:Y:S05]  /*bd40*/  BRA `(.L_x_660) ;  /* 0x000048d000007947 */ /* 0x000fea0003800000 */
.L_x_627:
[----:B------:R-:W-:Y:S01]  /*bd50*/  ISETP.NE.AND P0, PT, R140, 0x1, PT ;  /* 0x000000018c00780c */ /* 0x000fe20003f05270 */
[----:B------:R-:W-:Y:S01]  /*bd60*/  IMAD.MOV.U32 R7, RZ, RZ, R3 ;  /* 0x000000ffff077224 */ /* 0x000fe200078e0003 */
[----:B------:R-:W-:Y:S01]  /*bd70*/  LOP3.LUT P1, RZ, R215, 0x8, RZ, 0xc0, !PT ;  /* 0x00000008d7ff7812 */ /* 0x000fe2000782c0ff */
        /* <DEDUP_REMOVED lines=9> */
[----:B----4-:R-:W-:Y:S01]  /*be10*/  CS2R R16, SRZ ;  /* 0x0000000000107805 */ /* 0x010fe2000001ff00 */
[----:B------:R-:W-:-:S05]  /*be20*/  @P0 IMAD.HI.U32 R5, R2, c[0x0][0x2c8], RZ ;  /* 0x0000b20002050a27 */ /* 0x000fca00078e00ff */
[----:B------:R-:W-:-:S04]  /*be30*/  @P0 SHF.R.U32.HI R2, RZ, c[0x0][0x2cc], R5 ;  /* 0x0000b300ff020a19 */ /* 0x000fc80000011605 */
[----:B------:R-:W-:Y:S01]  /*be40*/  SHF.R.S32.HI R5, RZ, 0x1f, R2 ;  /* 0x0000001fff057819 */ /* 0x000fe20000011402 */
[----:B------:R-:W-:-:S04]  /*be50*/  IMAD.WIDE.U32 R6, R2, c[0x0][0x280], R6 ;  /* 0x0000a00002067a25 */ /* 0x000fc800078e0006 */
[----:B------:R-:W-:Y:S01]  /*be60*/  IMAD R9, R5, c[0x0][0x280], RZ ;  /* 0x0000a00005097a24 */ /* 0x000fe200078e02ff */
[----:B------:R-:W-:-:S03]  /*be70*/  LEA R27, P0, R6, c[0x0][0x270], 0x1 ;  /* 0x00009c00061b7a11 */ /* 0x000fc600078008ff */
[----:B------:R-:W-:-:S04]  /*be80*/  IMAD R3, R2, c[0x0][0x284], R9 ;  /* 0x0000a10002037a24 */ /* 0x000fc800078e0209 */
[----:B------:R-:W-:-:S05]  /*be90*/  IMAD.IADD R3, R7, 0x1, R3 ;  /* 0x0000000107037824 */ /* 0x000fca00078e0203 */
[----:B------:R-:W-:Y:S01]  /*bea0*/  LEA.HI.X R26, R6, c[0x0][0x274], R3, 0x1, P0 ;  /* 0x00009d00061a7a11 */ /* 0x000fe200000f0c03 */
[----:B------:R-:W-:Y:S01]  /*beb0*/  IMAD R3, R5, c[0x0][0x290], RZ ;  /* 0x0000a40005037a24 */ /* 0x000fe200078e02ff */
[----:B------:R-:W-:-:S05]  /*bec0*/  MOV R5, R8 ;  /* 0x0000000800057202 */ /* 0x000fca0000000f00 */
[----:B------:R-:W-:-:S04]  /*bed0*/  IMAD.WIDE.U32 R4, R2, c[0x0][0x290], R4 ;  /* 0x0000a40002047a25 */ /* 0x000fc800078e0004 */
[----:B------:R-:W-:Y:S01]  /*bee0*/  IMAD R2, R2, c[0x0][0x294], R3 ;  /* 0x0000a50002027a24 */ /* 0x000fe200078e0203 */
[C---:B------:R-:W-:Y:S01]  /*bef0*/  LEA R25, P0, R4.reuse, c[0x0][0x288], 0x1 ;  /* 0x0000a20004197a11 */ /* 0x040fe200078008ff */
[----:B------:R1:W2:Y:S03]  /*bf00*/  SHFL.IDX PT, R3, R27, RZ, 0x181f ;  /* 0x00181fff1b037589 */ /* 0x0002a600000e0000 */
[----:B------:R-:W-:Y:S01]  /*bf10*/  IADD3 R2, R5, R2, RZ ;  /* 0x0000000205027210 */ /* 0x000fe20007ffe0ff */
[----:B------:R1:W3:Y:S03]  /*bf20*/  SHFL.IDX PT, R10, R25, RZ, 0x181f ;  /* 0x00181fff190a7589 */ /* 0x0002e600000e0000 */
[----:B------:R-:W-:Y:S01]  /*bf30*/  LEA.HI.X R13, R4, c[0x0][0x28c], R2, 0x1, P0 ;  /* 0x0000a300040d7a11 */ /* 0x000fe200000f0c02 */
[----:B------:R1:W4:Y:S04]  /*bf40*/  SHFL.IDX PT, R5, R26, RZ, 0x181f ;  /* 0x00181fff1a057589 */ /* 0x00032800000e0000 */
[----:B------:R1:W1:Y:S01]  /*bf50*/  SHFL.IDX PT, R12, R13, RZ, 0x181f ;  /* 0x00181fff0d0c7589 */ /* 0x00026200000e0000 */
[----:B------:R-:W-:Y:S05]  /*bf60*/  @P1 BRA `(.L_x_668) ;  /* 0x000001a000001947 */ /* 0x000fea0003800000 */
[----:B------:R-:W-:Y:S01]  /*bf70*/  ISETP.GE.AND P1, PT, R136, c[0x0][0x27c], PT ;  /* 0x00009f0088007a0c */ /* 0x000fe20003f26270 */
[----:B------:R-:W-:Y:S01]  /*bf80*/  CS2R R22, SRZ ;  /* 0x0000000000167805 */ /* 0x000fe2000001ff00 */
[----:B------:R-:W-:Y:S01]  /*bf90*/  CS2R R20, SRZ ;  /* 0x0000000000147805 */ /* 0x000fe2000001ff00 */
[----:B------:R-:W-:Y:S01]  /*bfa0*/  CS2R R18, SRZ ;  /* 0x0000000000127805 */ /* 0x000fe2000001ff00 */
[----:B------:R-:W-:-:S09]  /*bfb0*/  CS2R R16, SRZ ;  /* 0x0000000000107805 */ /* 0x000fd2000001ff00 */
[C---:B------:R-:W-:Y:S01]  /*bfc0*/  @!P1 IMAD.SHL.U32 R2, R136.reuse, 0x2, RZ ;  /* 0x0000000288029824 */ /* 0x040fe200078e00ff */
[----:B------:R-:W-:-:S04]  /*bfd0*/  @!P1 SHF.L.U64.HI R4, R136, 0x1, R15 ;  /* 0x0000000188049819 */ /* 0x000fc8000001020f */
[----:B--2---:R-:W-:-:S05]  /*bfe0*/  @!P1 IADD3 R8, P0, R3, R2, RZ ;  /* 0x0000000203089210 */ /* 0x004fca0007f1e0ff */
[--C-:B----4-:R-:W-:Y:S01]  /*bff0*/  @!P1 IMAD.X R9, R5, 0x1, R4.reuse, P0 ;  /* 0x0000000105099824 */ /* 0x110fe200000e0604 */
[----:B---3--:R-:W-:Y:S01]  /*c000*/  @!P1 IADD3 R6, P0, R10, R2, RZ ;  /* 0x000000020a069210 */ /* 0x008fe20007f1e0ff */
[----:B------:R-:W-:Y:S01]  /*c010*/  CS2R R34, SRZ ;  /* 0x0000000000227805 */ /* 0x000fe2000001ff00 */
[----:B------:R-:W-:Y:S01]  /*c020*/  CS2R R32, SRZ ;  /* 0x0000000000207805 */ /* 0x000fe2000001ff00 */
[----:B------:R-:W-:Y:S01]  /*c030*/  CS2R R38, SRZ ;  /* 0x0000000000267805 */ /* 0x000fe2000001ff00 */
[----:B------:R-:W-:Y:S01]  /*c040*/  CS2R R36, SRZ ;  /* 0x0000000000247805 */ /* 0x000fe2000001ff00 */
[----:B-1----:R-:W-:Y:S01]  /*c050*/  @!P1 IMAD.X R7, R12, 0x1, R4, P0 ;  /* 0x000000010c079824 */ /* 0x002fe200000e0604 */
[----:B------:R-:W-:Y:S01]  /*c060*/  ISETP.GE.AND P0, PT, R138, c[0x0][0x27c], PT ;  /* 0x00009f008a007a0c */ /* 0x000fe20003f06270 */
[----:B------:R1:W5:Y:S04]  /*c070*/  @!P1 LD.E.128 R20, [R8.64] ;  /* 0x0000000608149980 */ /* 0x000368000c101d00 */
[----:B------:R1:W5:Y:S08]  /*c080*/  @!P1 LD.E.128 R16, [R6.64] ;  /* 0x0000000606109980 */ /* 0x000370000c101d00 */
[C---:B------:R-:W-:Y:S01]  /*c090*/  @!P0 IMAD.SHL.U32 R2, R0.reuse, 0x2, RZ ;  /* 0x0000000200028824 */ /* 0x040fe200078e00ff */
[----:B------:R-:W-:-:S04]  /*c0a0*/  @!P0 SHF.L.U64.HI R11, R0, 0x1, R24 ;  /* 0x00000001000b8819 */ /* 0x000fc80000010218 */
[----:B------:R-:W-:-:S05]  /*c0b0*/  @!P0 IADD3 R4, P2, R3, R2, RZ ;  /* 0x0000000203048210 */ /* 0x000fca0007f5e0ff */
[----:B------:R-:W-:Y:S01]  /*c0c0*/  @!P0 IMAD.X R5, R5, 0x1, R11, P2 ;  /* 0x0000000105058824 */ /* 0x000fe200010e060b */
[----:B------:R-:W-:-:S04]  /*c0d0*/  @!P0 IADD3 R2, P2, R10, R2, RZ ;  /* 0x000000020a028210 */ /* 0x000fc80007f5e0ff */
[----:B------:R1:W5:Y:S01]  /*c0e0*/  @!P0 LD.E.128 R32, [R4.64] ;  /* 0x0000000604208980 */ /* 0x000362000c101d00 */
[----:B------:R-:W-:-:S05]  /*c0f0*/  @!P0 IMAD.X R3, R12, 0x1, R11, P2 ;  /* 0x000000010c038824 */ /* 0x000fca00010e060b */
[----:B------:R1:W5:Y:S03]  /*c100*/  @!P0 LD.E.128 R36, [R2.64] ;  /* 0x0000000602248980 */ /* 0x000366000c101d00 */
.L_x_668:
[----:B------:R-:W-:Y:S05]  /*c110*/  BSYNC B0 ;  /* 0x0000000000007941 */ /* 0x000fea0003800000 */
.L_x_667:
[----:B-1---5:R-:W-:Y:S01]  /*c120*/  IMAD.MOV.U32 R2, RZ, RZ, R35 ;  /* 0x000000ffff027224 */ /* 0x022fe200078e0023 */
[----:B------:R-:W-:Y:S01]  /*c130*/  LOP3.LUT P0, RZ, R215, 0x10, RZ, 0xc0, !PT ;  /* 0x00000010d7ff7812 */ /* 0x000fe2000780c0ff */
[----:B--2---:R-:W-:Y:S01]  /*c140*/  IMAD.MOV.U32 R3, RZ, RZ, R34 ;  /* 0x000000ffff037224 */ /* 0x004fe200078e0022 */
[----:B------:R1:W2:Y:S01]  /*c150*/  SHFL.IDX PT, R11, R26, 0x1, 0x181f ;  /* 0x00381f001a0b7f89 */ /* 0x0002a200000e0000 */
[----:B----4-:R-:W-:Y:S01]  /*c160*/  IMAD.MOV.U32 R5, RZ, RZ, R32 ;  /* 0x000000ffff057224 */ /* 0x010fe200078e0020 */
[----:B------:R-:W-:Y:S01]  /*c170*/  PRMT R102, R2, 0x7610, R102 ;  /* 0x0000761002667816 */ /* 0x000fe20000000066 */
[----:B------:R-:W-:Y:S01]  /*c180*/  IMAD.MOV.U32 R2, RZ, RZ, R23 ;  /* 0x000000ffff027224 */ /* 0x000fe200078e0017 */
[----:B------:R1:W4:Y:S01]  /*c190*/  SHFL.IDX PT, R12, R13, 0x1, 0x181f ;  /* 0x00381f000d0c7f89 */ /* 0x00032200000e0000 */
        /* <DEDUP_REMOVED lines=16> */
[----:B---3--:R1:W3:Y:S01]  /*c2a0*/  SHFL.IDX PT, R10, R25, 0x1, 0x181f ;  /* 0x00381f00190a7f89 */ /* 0x0082e200000e0000 */
[----:B------:R-:W-:Y:S01]  /*c2b0*/  PRMT R100, R2, 0x7610, R100 ;  /* 0x0000761002647816 */ /* 0x000fe20000000064 */
[----:B------:R-:W-:Y:S01]  /*c2c0*/  IMAD.MOV.U32 R2, RZ, RZ, R17 ;  /* 0x000000ffff027224 */ /* 0x000fe200078e0011 */
[----:B------:R-:W-:Y:S01]  /*c2d0*/  PRMT R101, R101, 0x5410, R3 ;  /* 0x0000541065657816 */ /* 0x000fe20000000003 */
[----:B------:R-:W-:Y:S01]  /*c2e0*/  IMAD.MOV.U32 R3, RZ, RZ, R16 ;  /* 0x000000ffff037224 */ /* 0x000fe200078e0010 */
[----:B------:R-:W-:Y:S01]  /*c2f0*/  PRMT R30, R4, 0x7610, R30 ;  /* 0x00007610041e7816 */ /* 0x000fe2000000001e */
[----:B------:R-:W-:Y:S01]  /*c300*/  BSSY B0, `(.L_x_669) ;  /* 0x0000028000007945 */ /* 0x000fe20003800000 */
[----:B------:R-:W-:Y:S01]  /*c310*/  MOV R5, R19 ;  /* 0x0000001300057202 */ /* 0x000fe20000000f00 */
[----:B------:R1:W1:Y:S01]  /*c320*/  SHFL.IDX PT, R4, R27, 0x1, 0x181f ;  /* 0x00381f001b047f89 */ /* 0x00026200000e0000 */
[----:B------:R-:W-:Y:S01]  /*c330*/  PRMT R31, R6, 0x7610, R31 ;  /* 0x00007610061f7816 */ /* 0x000fe2000000001f */
[----:B------:R-:W-:Y:S01]  /*c340*/  CS2R R60, SRZ ;  /* 0x00000000003c7805 */ /* 0x000fe2000001ff00 */
[----:B------:R-:W-:Y:S01]  /*c350*/  PRMT R40, R5, 0x7610, R40 ;  /* 0x0000761005287816 */ /* 0x000fe20000000028 */
[----:B------:R-:W-:Y:S01]  /*c360*/  CS2R R46, SRZ ;  /* 0x00000000002e7805 */ /* 0x000fe2000001ff00 */
[----:B------:R-:W-:Y:S01]  /*c370*/  PRMT R28, R2, 0x5410, R3 ;  /* 0x00005410021c7816 */ /* 0x000fe20000000003 */
[----:B------:R-:W-:Y:S01]  /*c380*/  CS2R R44, SRZ ;  /* 0x00000000002c7805 */ /* 0x000fe2000001ff00 */
[----:B------:R-:W-:Y:S01]  /*c390*/  CS2R R58, SRZ ;  /* 0x00000000003a7805 */ /* 0x000fe2000001ff00 */
[----:B------:R-:W-:Y:S01]  /*c3a0*/  CS2R R56, SRZ ;  /* 0x0000000000387805 */ /* 0x000fe2000001ff00 */
[----:B------:R-:W-:Y:S01]  /*c3b0*/  CS2R R50, SRZ ;  /* 0x0000000000327805 */ /* 0x000fe2000001ff00 */
[----:B------:R-:W-:Y:S01]  /*c3c0*/  CS2R R48, SRZ ;  /* 0x0000000000307805 */ /* 0x000fe2000001ff00 */
[----:B------:R-:W-:Y:S05]  /*c3d0*/  @P0 BRA `(.L_x_670) ;  /* 0x000001a000000947 */ /* 0x000fea0003800000 */
[----:B--2-4-:R-:W-:Y:S01]  /*c3e0*/  ISETP.GE.AND P1, PT, R136, c[0x0][0x27c], PT ;  /* 0x00009f0088007a0c */ /* 0x014fe20003f26270 */
[----:B------:R-:W-:Y:S01]  /*c3f0*/  CS2R R46, SRZ ;  /* 0x00000000002e7805 */ /* 0x000fe2000001ff00 */
[----:B------:R-:W-:Y:S01]  /*c400*/  CS2R R44, SRZ ;  /* 0x00000000002c7805 */ /* 0x000fe2000001ff00 */
[----:B------:R-:W-:Y:S01]  /*c410*/  CS2R R50, SRZ ;  /* 0x0000000000327805 */ /* 0x000fe2000001ff00 */
[----:B------:R-:W-:-:S09]  /*c420*/  CS2R R48, SRZ ;  /* 0x0000000000307805 */ /* 0x000fd2000001ff00 */
[C---:B------:R-:W-:Y:S01]  /*c430*/  @!P1 IMAD.SHL.U32 R2, R136.reuse, 0x2, RZ ;  /* 0x0000000288029824 */ /* 0x040fe200078e00ff */
[----:B------:R-:W-:-:S04]  /*c440*/  @!P1 SHF.L.U64.HI R3, R136, 0x1, R15 ;  /* 0x0000000188039819 */ /* 0x000fc8000001020f */
[----:B-1----:R-:W-:-:S05]  /*c450*/  @!P1 IADD3 R8, P0, R4, R2, RZ ;  /* 0x0000000204089210 */ /* 0x002fca0007f1e0ff */
[--C-:B------:R-:W-:Y:S01]  /*c460*/  @!P1 IMAD.X R9, R11, 0x1, R3.reuse, P0 ;  /* 0x000000010b099824 */ /* 0x100fe200000e0603 */
[----:B---3--:R-:W-:Y:S01]  /*c470*/  @!P1 IADD3 R6, P0, R10, R2, RZ ;  /* 0x000000020a069210 */ /* 0x008fe20007f1e0ff */
[----:B------:R-:W-:Y:S01]  /*c480*/  CS2R R62, SRZ ;  /* 0x00000000003e7805 */ /* 0x000fe2000001ff00 */
[----:B------:R-:W-:Y:S01]  /*c490*/  CS2R R60, SRZ ;  /* 0x00000000003c7805 */ /* 0x000fe2000001ff00 */
[----:B------:R-:W-:Y:S01]  /*c4a0*/  CS2R R58, SRZ ;  /* 0x00000000003a7805 */ /* 0x000fe2000001ff00 */
[----:B------:R-:W-:Y:S01]  /*c4b0*/  CS2R R56, SRZ ;  /* 0x0000000000387805 */ /* 0x000fe2000001ff00 */
[----:B------:R-:W-:Y:S01]  /*c4c0*/  @!P1 IMAD.X R7, R12, 0x1, R3, P0 ;  /* 0x000000010c079824 */ /* 0x000fe200000e0603 */
        /* <DEDUP_REMOVED lines=11> */
.L_x_670:
[----:B--2-4-:R-:W-:Y:S05]  /*c580*/  BSYNC B0 ;  /* 0x0000000000007941 */ /* 0x014fea0003800000 */
.L_x_669:
[----:B-1---5:R-:W-:Y:S01]  /*c590*/  IMAD.MOV.U32 R5, RZ, RZ, R62 ;  /* 0x000000ffff057224 */ /* 0x022fe200078e003e */
[----:B------:R-:W-:Y:S01]  /*c5a0*/  LOP3.LUT P0, RZ, R215, 0x80, RZ, 0xc0, !PT ;  /* 0x00000080d7ff7812 */ /* 0x000fe2000780c0ff */
[----:B------:R-:W-:Y:S01]  /*c5b0*/  IMAD.MOV.U32 R3, RZ, RZ, R60 ;  /* 0x000000ffff037224 */ /* 0x000fe200078e003c */
[----:B------:R-:W-:Y:S01]  /*c5c0*/  MOV R6, R51 ;  /* 0x0000003300067202 */ /* 0x000fe20000000f00 */
[----:B------:R-:W-:Y:S01]  /*c5d0*/  IMAD.MOV.U32 R2, RZ, RZ, R61 ;  /* 0x000000ffff027224 */ /* 0x000fe200078e003d */
[----:B------:R1:W2:Y:S01]  /*c5e0*/  SHFL.IDX PT, R11, R13, 0x2, 0x181f ;  /* 0x00581f000d0b7f89 */ /* 0x0002a200000e0000 */
        /* <DEDUP_REMOVED lines=16> */
[----:B---3--:R1:W3:Y:S01]  /*c6f0*/  SHFL.IDX PT, R10, R25, 0x2, 0x181f ;  /* 0x00581f00190a7f89 */ /* 0x0082e200000e0000 */
[----:B------:R-:W-:Y:S01]  /*c700*/  PRMT R110, R110, 0x5410, R3 ;  /* 0x000054106e6e7816 */ /* 0x000fe20000000003 */
[----:B------:R-:W-:Y:S01]  /*c710*/  IMAD.MOV.U32 R3, RZ, RZ, R48 ;  /* 0x000000ffff037224 */ /* 0x000fe200078e0030 */
[----:B------:R-:W-:Y:S01]  /*c720*/  PRMT R109, R2, 0x5410, R4 ;  /* 0x00005410026d7816 */ /* 0x000fe20000000004 */
[----:B------:R-:W-:Y:S01]  /*c730*/  IMAD.MOV.U32 R2, RZ, RZ, R49 ;  /* 0x000000ffff027224 */ /* 0x000fe200078e0031 */
[----:B------:R-:W-:Y:S01]  /*c740*/  PRMT R111, R111, 0x5410, R5 ;  /* 0x000054106f6f7816 */ /* 0x000fe20000000005 */
[----:B------:R1:W4:Y:S01]  /*c750*/  SHFL.IDX PT, R4, R27, 0x2, 0x181f ;  /* 0x00581f001b047f89 */ /* 0x00032200000e0000 */
[----:B------:R-:W-:Y:S01]  /*c760*/  BSSY B0, `(.L_x_671) ;  /* 0x0000029000007945 */ /* 0x000fe20003800000 */
[----:B------:R-:W-:Y:S01]  /*c770*/  PRMT R105, R105, 0x5410, R7 ;  /* 0x0000541069697816 */ /* 0x000fe20000000007 */
[----:B------:R-:W-:Y:S01]  /*c780*/  CS2R R98, SRZ ;  /* 0x0000000000627805 */ /* 0x000fe2000001ff00 */
[----:B------:R1:W1:Y:S01]  /*c790*/  SHFL.IDX PT, R5, R26, 0x2, 0x181f ;  /* 0x00581f001a057f89 */ /* 0x00026200000e0000 */
        /* <DEDUP_REMOVED lines=8> */
[----:B------:R-:W-:Y:S01]  /*c820*/  CS2R R70, SRZ ;  /* 0x0000000000467805 */ /* 0x000fe2000001ff00 */
[----:B------:R-:W-:Y:S01]  /*c830*/  CS2R R68, SRZ ;  /* 0x0000000000447805 */ /* 0x000fe2000001ff00 */
[----:B------:R-:W-:Y:S05]  /*c840*/  @P0 BRA `(.L_x_672) ;  /* 0x000001a000000947 */ /* 0x000fea0003800000 */
[----:B--2---:R-:W-:Y:S01]  /*c850*/  ISETP.GE.AND P1, PT, R136, c[0x0][0x27c], PT ;  /* 0x00009f0088007a0c */ /* 0x004fe20003f26270 */
[----:B------:R-:W-:Y:S01]  /*c860*/  CS2R R66, SRZ ;  /* 0x0000000000427805 */ /* 0x000fe2000001ff00 */
[----:B------:R-:W-:Y:S01]  /*c870*/  CS2R R64, SRZ ;  /* 0x0000000000407805 */ /* 0x000fe2000001ff00 */
[----:B------:R-:W-:Y:S01]  /*c880*/  CS2R R70, SRZ ;  /* 0x0000000000467805 */ /* 0x000fe2000001ff00 */
[----:B------:R-:W-:-:S09]  /*c890*/  CS2R R68, SRZ ;  /* 0x0000000000447805 */ /* 0x000fd2000001ff00 */
[C---:B------:R-:W-:Y:S01]  /*c8a0*/  @!P1 IMAD.SHL.U32 R2, R136.reuse, 0x2, RZ ;  /* 0x0000000288029824 */ /* 0x040fe200078e00ff */
[----:B------:R-:W-:-:S04]  /*c8b0*/  @!P1 SHF.L.U64.HI R3, R136, 0x1, R15 ;  /* 0x0000000188039819 */ /* 0x000fc8000001020f */
[----:B----4-:R-:W-:-:S05]  /*c8c0*/  @!P1 IADD3 R8, P0, R4, R2, RZ ;  /* 0x0000000204089210 */ /* 0x010fca0007f1e0ff */
[--C-:B-1----:R-:W-:Y:S01]  /*c8d0*/  @!P1 IMAD.X R9, R5, 0x1, R3.reuse, P0 ;  /* 0x0000000105099824 */ /* 0x102fe200000e0603 */
        /* <DEDUP_REMOVED lines=17> */
.L_x_672:
[----:B--2---:R-:W-:Y:S05]  /*c9f0*/  BSYNC B0 ;  /* 0x0000000000007941 */ /* 0x004fea0003800000 */
.L_x_671:
[----:B-1---5:R-:W-:Y:S01]  /*ca00*/  IMAD.MOV.U32 R3, RZ, RZ, R74 ;  /* 0x000000ffff037224 */ /* 0x022fe200078e004a */
[----:B------:R-:W-:Y:S01]  /*ca10*/  ISETP.NE.AND P0, PT, R80, RZ, PT ;  /* 0x000000ff5000720c */ /* 0x000fe20003f05270 */
[----:B------:R-:W-:Y:S01]  /*ca20*/  IMAD.MOV.U32 R2, RZ, RZ, R75 ;  /* 0x000000ffff027224 */ /* 0x000fe200078e004b */
[----:B------:R1:W2:Y:S01]  /*ca30*/  SHFL.IDX PT, R11, R26, 0x3, 0x181f ;  /* 0x00781f001a0b7f89 */ /* 0x0002a200000e0000 */
[----:B------:R-:W-:Y:S01]  /*ca40*/  IMAD.MOV.U32 R5, RZ, RZ, R72 ;  /* 0x000000ffff057224 */ /* 0x000fe200078e0048 */
[----:B------:R-:W-:Y:S01]  /*ca50*/  BSSY B0, `(.L_x_673) ;  /* 0x0000040000007945 */ /* 0x000fe20003800000 */
[----:B----4-:R-:W-:Y:S01]  /*ca60*/  IMAD.MOV.U32 R4, RZ, RZ, R73 ;  /* 0x000000ffff047224 */ /* 0x010fe200078e0049 */
[----:B------:R-:W-:Y:S01]  /*ca70*/  PRMT R121, R2, 0x7610, R121 ;  /* 0x0000761002797816 */ /* 0x000fe20000000079 */
[----:B------:R-:W-:Y:S01]  /*ca80*/  IMAD.MOV.U32 R2, RZ, RZ, R67 ;  /* 0x000000ffff027224 */ /* 0x000fe200078e0043 */
[----:B------:R-:W-:Y:S01]  /*ca90*/  PRMT R122, R5, 0x5410, R3 ;  /* 0x00005410057a7816 */ /* 0x000fe20000000003 */
[----:B------:R-:W-:Y:S01]  /*caa0*/  IMAD.MOV.U32 R3, RZ, RZ, R66 ;  /* 0x000000ffff037224 */ /* 0x000fe200078e0042 */
[----:B------:R-:W-:Y:S01]  /*cab0*/  PRMT R120, R4, 0x7610, R120 ;  /* 0x0000761004787816 */ /* 0x000fe20000000078 */
[----:B------:R-:W-:Y:S01]  /*cac0*/  IMAD.MOV.U32 R5, RZ, RZ, R64 ;  /* 0x000000ffff057224 */ /* 0x000fe200078e0040 */
[----:B------:R1:W4:Y:S01]  /*cad0*/  SHFL.IDX PT, R12, R13, 0x3, 0x181f ;  /* 0x00781f000d0c7f89 */ /* 0x00032200000e0000 */
[----:B------:R-:W-:Y:S01]  /*cae0*/  IMAD.MOV.U32 R4, RZ, RZ, R65 ;  /* 0x000000ffff047224 */ /* 0x000fe200078e0041 */
[----:B------:R-:W-:Y:S01]  /*caf0*/  PRMT R118, R2, 0x5410, R3 ;  /* 0x0000541002767816 */ /* 0x000fe20000000003 */
[----:B------:R-:W-:Y:S01]  /*cb00*/  IMAD.MOV.U32 R2, RZ, RZ, R79 ;  /* 0x000000ffff027224 */ /* 0x000fe200078e004f */
[----:B------:R-:W-:Y:S01]  /*cb10*/  MOV R3, R78 ;  /* 0x0000004e00037202 */ /* 0x000fe20000000f00 */
        /* <DEDUP_REMOVED lines=8> */
[----:B------:R-:W-:Y:S01]  /*cba0*/  CS2R R96, SRZ ;  /* 0x0000000000607805 */ /* 0x000fe2000001ff00 */
[----:B------:R-:W-:Y:S01]  /*cbb0*/  PRMT R120, R120, 0x5410, R3 ;  /* 0x0000541078787816 */ /* 0x000fe20000000003 */
[----:B------:R-:W-:Y:S01]  /*cbc0*/  IMAD.MOV.U32 R3, RZ, RZ, R68 ;  /* 0x000000ffff037224 */ /* 0x000fe200078e0044 */
[----:B------:R-:W-:Y:S01]  /*cbd0*/  PRMT R119, R2, 0x7610, R119 ;  /* 0x0000761002777816 */ /* 0x000fe20000000077 */
[----:B------:R-:W-:Y:S01]  /*cbe0*/  IMAD.MOV.U32 R2, RZ, RZ, R69 ;  /* 0x000000ffff027224 */ /* 0x000fe200078e0045 */
        /* <DEDUP_REMOVED lines=38> */
.L_x_674:
[----:B--2-4-:R-:W-:Y:S05]  /*ce50*/  BSYNC B0 ;  /* 0x0000000000007941 */ /* 0x014fea0003800000 */
.L_x_673:
[----:B-----5:R-:W-:Y:S01]  /*ce60*/  IMAD.MOV.U32 R0, RZ, RZ, R98 ;  /* 0x000000ffff007224 */ /* 0x020fe200078e0062 */
[----:B------:R-:W-:-:S04]  /*ce70*/  DEPBAR.LE SB0, 0x1 ;  /* 0x000080400000791a */ /* 0x000fc80000000000 */
[----:B-1----:R-:W-:Y:S01]  /*ce80*/  IMAD.MOV.U32 R4, RZ, RZ, R99 ;  /* 0x000000ffff047224 */ /* 0x002fe200078e0063 */
[----:B------:R-:W-:Y:S01]  /*ce90*/  BSSY B1, `(.L_x_675) ;  /* 0x00000ed000017945 */ /* 0x000fe20003800000 */
[----:B------:R-:W-:Y:S02]  /*cea0*/  IMAD.MOV.U32 R3, RZ, RZ, R96 ;  /* 0x000000ffff037224 */ /* 0x000fe400078e0060 */
        /* <DEDUP_REMOVED lines=16> */
[----:B------:R-:W-:Y:S02]  /*cfb0*/  IMNMX R90, R4, 0x80, PT ;  /* 0x00000080045a7817 */ /* 0x000fe40003800200 */
[----:B------:R-:W-:Y:S01]  /*cfc0*/  PRMT R130, R130, 0x5410, R0 ;  /* 0x0000541082827816 */ /* 0x000fe20000000000 */
[----:B------:R-:W-:Y:S01]  /*cfd0*/  IMAD.MOV.U32 R0, RZ, RZ, R93 ;  /* 0x000000ffff007224 */ /* 0x000fe200078e005d */
[----:B------:R-:W-:Y:S01]  /*cfe0*/  BAR.SYNC.DEFER_BLOCKING 0x0 ;  /* 0x0000000000007b1d */ /* 0x000fe20000010000 */
[----:B------:R-:W-:-:S02]  /*cff0*/  ISETP.GE.AND P0, PT, R214, R90, PT ;  /* 0x0000005ad600720c */ /* 0x000fc40003f06270 */
[----:B------:R-:W-:Y:S01]  /*d000*/  PRMT R131, R3, 0x7610, R131 ;  /* 0x0000761003837816 */ /* 0x000fe20000000083 */
[----:B------:R-:W-:Y:S01]  /*d010*/  IMAD.MOV.U32 R3, RZ, RZ, R87 ;  /* 0x000000ffff037224 */ /* 0x000fe200078e0057 */
[----:B------:R-:W-:Y:S01]  /*d020*/  PRMT R129, R0, 0x5410, R2 ;  /* 0x0000541000817816 */ /* 0x000fe20000000002 */
[----:B------:R-:W-:Y:S01]  /*d030*/  IMAD.MOV.U32 R2, RZ, RZ, R84 ;  /* 0x000000ffff027224 */ /* 0x000fe200078e0054 */
[----:B------:R-:W-:Y:S01]  /*d040*/  MOV R4, R86 ;  /* 0x0000005600047202 */ /* 0x000fe20000000f00 */
[----:B------:R-:W-:Y:S01]  /*d050*/  IMAD.MOV.U32 R0, RZ, RZ, R85 ;  /* 0x000000ffff007224 */ /* 0x000fe200078e0055 */
[----:B------:R-:W-:Y:S02]  /*d060*/  PRMT R125, R3, 0x7610, R125 ;  /* 0x00007610037d7816 */ /* 0x000fe4000000007d */
[----:B------:R-:W-:Y:S02]  /*d070*/  PRMT R124, R124, 0x5410, R4 ;  /* 0x000054107c7c7816 */ /* 0x000fe40000000004 */
[----:B------:R-:W-:Y:S01]  /*d080*/  PRMT R123, R0, 0x5410, R2 ;  /* 0x00005410007b7816 */ /* 0x000fe20000000002 */
[----:B------:R-:W-:Y:S05]  /*d090*/  @P0 BRA `(.L_x_676) ;  /* 0x00000cc000000947 */ /* 0x000fea0003800000 */
[----:B------:R-:W-:Y:S01]  /*d0a0*/  ISETP.GE.AND P0, PT, R136, c[0x0][0x27c], PT ;  /* 0x00009f0088007a0c */ /* 0x000fe20003f06270 */
[----:B------:R-:W-:-:S12]  /*d0b0*/  BSSY B0, `(.L_x_677) ;  /* 0x0000061000007945 */ /* 0x000fd80003800000 */
[----:B------:R-:W-:Y:S05]  /*d0c0*/  @P0 BRA `(.L_x_678) ;  /* 0x000005f000000947 */ /* 0x000fea0003800000 */
[----:B------:R-:W-:Y:S01]  /*d0d0*/  MOV R0, c[0x0][0x27c] ;  /* 0x00009f0000007a02 */ /* 0x000fe20000000f00 */
[----:B------:R-:W1:Y:S01]  /*d0e0*/  LDS.128 R4, [R196+0x10080] ;  /* 0x01008000c4047984 */ /* 0x000e620000000c00 */
[--C-:B------:R-:W-:Y:S02]  /*d0f0*/  SHF.R.U32.HI R24, RZ, 0x10, R17.reuse ;  /* 0x00000010ff187819 */ /* 0x100fe40000011611 */
[----:B------:R-:W-:Y:S02]  /*d100*/  LEA.HI R0, R0, R237, RZ, 0x1d ;  /* 0x000000ed00007211 */ /* 0x000fe400078fe8ff */
[----:B------:R-:W-:Y:S02]  /*d110*/  SHF.R.U64 R52, R16, 0x10, R17 ;  /* 0x0000001010347819 */ /* 0x000fe40000001211 */
[----:B------:R-:W-:Y:S02]  /*d120*/  SHF.R.S32.HI R3, RZ, 0x1f, R0 ;  /* 0x0000001fff037819 */ /* 0x000fe40000011400 */
[----:B------:R-:W-:-:S02]  /*d130*/  SHF.L.U32 R2, R0, 0x3, RZ ;  /* 0x0000000300027819 */ /* 0x000fc400000006ff */
[----:B------:R-:W-:Y:S02]  /*d140*/  LEA.HI R0, R3, R0, RZ, 0x3 ;  /* 0x0000000003007211 */ /* 0x000fe400078f18ff */
[----:B------:R-:W-:Y:S02]  /*d150*/  LOP3.LUT R2, R113, 0x38, R2, 0xf8, !PT ;  /* 0x0000003871027812 */ /* 0x000fe400078ef802 */
[----:B------:R-:W-:Y:S02]  /*d160*/  SHF.L.U32 R0, R0, 0xa, RZ ;  /* 0x0000000a00007819 */ /* 0x000fe400000006ff */
[----:B------:R-:W-:Y:S02]  /*d170*/  LOP3.LUT R2, R2, R139, RZ, 0x3c, !PT ;  /* 0x0000008b02027212 */ /* 0x000fe400078e3cff */
[----:B------:R-:W-:Y:S02]  /*d180*/  LOP3.LUT R0, R0, 0x7fffe000, RZ, 0xc0, !PT ;  /* 0x7fffe00000007812 */ /* 0x000fe400078ec0ff */
[----:B------:R-:W-:-:S02]  /*d190*/  SHF.R.U32.HI R25, RZ, 0x10, R21 ;  /* 0x00000010ff197819 */ /* 0x000fc40000011615 */
[----:B------:R-:W-:Y:S02]  /*d1a0*/  IADD3 R0, R2, R0, R114 ;  /* 0x0000000002007210 */ /* 0x000fe40007ffe072 */
[----:B------:R-:W-:Y:S01]  /*d1b0*/  SHF.R.U64 R54, R20, 0x10, R21 ;  /* 0x0000001014367819 */ /* 0x000fe20000001215 */
[----:B------:R-:W-:Y:S01]  /*d1c0*/  HADD2.F32 R88, -RZ, R25.H0_H0 ;  /* 0x20000019ff587230 */ /* 0x000fe20000004100 */
[----:B------:R-:W-:Y:S01]  /*d1d0*/  SHF.L.U32 R29, R0, 0x1, RZ ;  /* 0x00000001001d7819 */ /* 0x000fe200000006ff */
[----:B------:R-:W-:Y:S01]  /*d1e0*/  HADD2.F32 R0, -RZ, R28.H0_H0 ;  /* 0x2000001cff007230 */ /* 0x000fe20000004100 */
[----:B------:R-:W-:Y:S01]  /*d1f0*/  SHF.R.U64 R41, R18, 0x10, R19 ;  /* 0x0000001012297819 */ /* 0x000fe20000001213 */
[----:B------:R-:W-:Y:S01]  /*d200*/  HADD2.F32 R54, -RZ, R54.H0_H0 ;  /* 0x20000036ff367230 */ /* 0x000fe20000004100 */
[----:B------:R-:W-:Y:S01]  /*d210*/  SHF.R.U64 R53, R22, 0x10, R23 ;  /* 0x0000001016357819 */ /* 0x000fe20000001217 */
[----:B---3--:R-:W2:Y:S01]  /*d220*/  LDS.128 R8, [R29+0x10080] ;  /* 0x010080001d087984 */ /* 0x008ea20000000c00 */
[----:B------:R-:W-:-:S02]  /*d230*/  SHF.R.U32.HI R22, RZ, 0x10, R19 ;  /* 0x00000010ff167819 */ /* 0x000fc40000011613 */
[----:B------:R-:W-:-:S03]  /*d240*/  SHF.R.U32.HI R26, RZ, 0x10, R23 ;  /* 0x00000010ff1a7819 */ /* 0x000fc60000011617 */
[----:B------:R-:W-:Y:S02]  /*d250*/  HADD2.F32 R22, -RZ, R22.H0_H0 ;  /* 0x20000016ff167230 */ /* 0x000fe40000004100 */
[----:B-1----:R-:W-:Y:S02]  /*d260*/  HADD2.F32 R15, -RZ, R5.H0_H0 ;  /* 0x20000005ff0f7230 */ /* 0x002fe40000004100 */
[--C-:B------:R-:W-:Y:S02]  /*d270*/  HADD2.F32 R17, -RZ, R7.reuse.H0_H0 ;  /* 0x20000007ff117230 */ /* 0x100fe40000004100 */
[----:B------:R-:W-:Y:S02]  /*d280*/  HADD2.F32 R16, -RZ, R7.H1_H1 ;  /* 0x30000007ff107230 */ /* 0x000fe40000004100 */
[----:B------:R-:W-:Y:S01]  /*d290*/  HADD2.F32 R14, -RZ, R5.H1_H1 ;  /* 0x30000005ff0e7230 */ /* 0x000fe20000004100 */
[----:B------:R-:W-:Y:S01]  /*d2a0*/  FMUL.FTZ R5, R15, R0 ;  /* 0x000000000f057220 */ /* 0x000fe20000410000 */
[----:B------:R-:W-:-:S02]  /*d2b0*/  HADD2.F32 R18, -RZ, R6.H0_H0 ;  /* 0x20000006ff127230 */ /* 0x000fc40000004100 */
[----:B------:R-:W-:Y:S02]  /*d2c0*/  HADD2.F32 R20, -RZ, R6.H1_H1 ;  /* 0x30000006ff147230 */ /* 0x000fe40000004100 */
[----:B------:R-:W-:Y:S02]  /*d2d0*/  HADD2.F32 R6, -RZ, R30.H0_H0 ;  /* 0x2000001eff067230 */ /* 0x000fe40000004100 */
[--C-:B------:R-:W-:Y:S02]  /*d2e0*/  HADD2.F32 R19, -RZ, R4.reuse.H0_H0 ;  /* 0x20000004ff137230 */ /* 0x100fe40000004100 */
[----:B------:R-:W-:Y:S02]  /*d2f0*/  HADD2.F32 R21, -RZ, R4.H1_H1 ;  /* 0x30000004ff157230 */ /* 0x000fe40000004100 */
[----:B------:R-:W-:Y:S02]  /*d300*/  HADD2.F32 R4, -RZ, R28.H1_H1 ;  /* 0x3000001cff047230 */ /* 0x000fe40000004100 */
[----:B--2---:R-:W-:-:S02]  /*d310*/  HADD2.F32 R3, -RZ, R9.H0_H0 ;  /* 0x20000009ff037230 */ /* 0x004fc40000004100 */
[----:B------:R-:W-:Y:S02]  /*d320*/  HADD2.F32 R2, -RZ, R9.H1_H1 ;  /* 0x30000009ff027230 */ /* 0x000fe40000004100 */
[--C-:B------:R-:W-:Y:S01]  /*d330*/  HADD2.F32 R9, -RZ, R8.reuse.H0_H0 ;  /* 0x20000008ff097230 */ /* 0x100fe20000004100 */
[C---:B------:R-:W-:Y:S01]  /*d340*/  FMUL.FTZ R30, R3.reuse, R0 ;  /* 0x00000000031e7220 */ /* 0x040fe20000410000 */
[----:B------:R-:W-:Y:S01]  /*d350*/  HADD2.F32 R13, -RZ, R8.H1_H1 ;  /* 0x30000008ff0d7230 */ /* 0x000fe20000004100 */
[----:B------:R-:W-:Y:S01]  /*d360*/  FFMA.FTZ R43, R3, R6, R5 ;  /* 0x00000006032b7223 */ /* 0x000fe20000010005 */
[--C-:B------:R-:W-:Y:S01]  /*d370*/  HADD2.F32 R8, -RZ, R11.reuse.H0_H0 ;  /* 0x2000000bff087230 */ /* 0x100fe20000004100 */
[-C--:B------:R-:W-:Y:S01]  /*d380*/  FMUL.FTZ R3, R19, R4.reuse ;  /* 0x0000000413037220 */ /* 0x080fe20000410000 */
[----:B------:R-:W-:Y:S01]  /*d390*/  HADD2.F32 R7, -RZ, R11.H1_H1 ;  /* 0x3000000bff077230 */ /* 0x000fe20000004100 */
[----:B------:R-:W-:Y:S01]  /*d3a0*/  FMUL.FTZ R27, R9, R4 ;  /* 0x00000004091b7220 */ /* 0x000fe20000410000 */
[----:B------:R-:W-:-:S02]  /*d3b0*/  HADD2.F32 R11, -RZ, R24.H0_H0 ;  /* 0x20000018ff0b7230 */ /* 0x000fc40000004100 */
[----:B------:R-:W-:Y:S02]  /*d3c0*/  HADD2.F32 R5, -RZ, R31.H1_H1 ;  /* 0x3000001fff057230 */ /* 0x000fe40000004100 */
[----:B------:R-:W-:Y:S01]  /*d3d0*/  HADD2.F32 R12, -RZ, R10.H0_H0 ;  /* 0x2000000aff0c7230 */ /* 0x000fe20000004100 */
[-C--:B------:R-:W-:Y:S01]  /*d3e0*/  FMUL.FTZ R0, R14, R11.reuse ;  /* 0x0000000b0e007220 */ /* 0x080fe20000410000 */
[----:B------:R-:W-:Y:S01]  /*d3f0*/  HADD2.F32 R4, -RZ, R55.H0_H0 ;  /* 0x20000037ff047230 */ /* 0x000fe20000004100 */
[C---:B------:R-:W-:Y:S01]  /*d400*/  FMUL.FTZ R28, R2.reuse, R11 ;  /* 0x0000000b021c7220 */ /* 0x040fe20000410000 */
[----:B------:R-:W-:Y:S01]  /*d410*/  HADD2.F32 R55, -RZ, R26.H0_H0 ;  /* 0x2000001aff377230 */ /* 0x000fe20000004100 */
[----:B------:R-:W-:Y:S01]  /*d420*/  FFMA.FTZ R42, R2, R88, R0 ;  /* 0x00000058022a7223 */ /* 0x000fe20000010000 */
[--C-:B------:R-:W-:Y:S02]  /*d430*/  HADD2.F32 R0, -RZ, R40.reuse.H0_H0 ;  /* 0x20000028ff007230 */ /* 0x100fe40000004100 */
[----:B------:R-:W-:Y:S01]  /*d440*/  HADD2.F32 R2, -RZ, R31.H0_H0 ;  /* 0x2000001fff027230 */ /* 0x000fe20000004100 */
[----:B------:R-:W-:Y:S01]  /*d450*/  FFMA.FTZ R31, R9, R5, R3 ;  /* 0x00000005091f7223 */ /* 0x000fe20000010003 */
[----:B------:R-:W-:Y:S01]  /*d460*/  HADD2.F32 R3, -RZ, R40.H1_H1 ;  /* 0x30000028ff037230 */ /* 0x000fe20000004100 */
[-C--:B------:R-:W-:Y:S01]  /*d470*/  FMUL.FTZ R9, R17, R0.reuse ;  /* 0x0000000011097220 */ /* 0x080fe20000410000 */
[----:B------:R-:W-:Y:S01]  /*d480*/  HADD2.F32 R10, -RZ, R10.H1_H1 ;  /* 0x3000000aff0a7230 */ /* 0x000fe20000004100 */
[----:B------:R-:W-:-:S02]  /*d490*/  FMUL.FTZ R23, R8, R0 ;  /* 0x0000000008177220 */ /* 0x000fc40000410000 */
[----:B------:R-:W-:Y:S01]  /*d4a0*/  FFMA.FTZ R24, R8, R3, R9 ;  /* 0x0000000308187223 */ /* 0x000fe20000010009 */
[----:B------:R-:W-:Y:S01]  /*d4b0*/  HADD2.F32 R8, -RZ, R52.H0_H0 ;  /* 0x20000034ff087230 */ /* 0x000fe20000004100 */
[----:B------:R-:W-:Y:S01]  /*d4c0*/  FMUL.FTZ R11, R18, R2 ;  /* 0x00000002120b7220 */ /* 0x000fe20000410000 */
[----:B------:R-:W-:Y:S01]  /*d4d0*/  HADD2.F32 R9, -RZ, R41.H0_H0 ;  /* 0x20000029ff097230 */ /* 0x000fe20000004100 */
[----:B------:R-:W-:Y:S01]  /*d4e0*/  FMUL.FTZ R0, R16, R22 ;  /* 0x0000001610007220 */ /* 0x000fe20000410000 */
[----:B------:R-:W-:Y:S01]  /*d4f0*/  HADD2.F32 R41, -RZ, R53.H0_H0 ;  /* 0x20000035ff297230 */ /* 0x000fe20000004100 */
[C---:B------:R-:W-:Y:S02]  /*d500*/  FMUL.FTZ R25, R12.reuse, R2 ;  /* 0x000000020c197220 */ /* 0x040fe40000410000 */
[----:B------:R-:W-:Y:S02]  /*d510*/  FFMA.FTZ R40, R12, R4, R11 ;  /* 0x000000040c287223 */ /* 0x000fe4000001000b */
[----:B------:R-:W-:-:S02]  /*d520*/  FMUL.FTZ R2, R21, R8 ;  /* 0x0000000815027220 */ /* 0x000fc40000410000 */
[C---:B------:R-:W-:Y:S02]  /*d530*/  FMUL.FTZ R11, R7.reuse, R22 ;  /* 0x00000016070b7220 */ /* 0x040fe40000410000 */
[----:B------:R-:W-:Y:S02]  /*d540*/  FFMA.FTZ R22, R7, R55, R0 ;  /* 0x0000003707167223 */ /* 0x000fe40000010000 */
[C---:B------:R-:W-:Y:S02]  /*d550*/  FMUL.FTZ R7, R13.reuse, R8 ;  /* 0x000000080d077220 */ /* 0x040fe40000410000 */
[-C--:B------:R-:W-:Y:S02]  /*d560*/  FMUL.FTZ R0, R20, R9.reuse ;  /* 0x0000000914007220 */ /* 0x080fe40000410000 */
[----:B------:R-:W-:Y:S02]  /*d570*/  FFMA.FTZ R13, R13, R54, R2 ;  /* 0x000000360d0d7223 */ /* 0x000fe40000010002 */
[----:B------:R-:W-:-:S02]  /*d580*/  FMUL.FTZ R2, R10, R9 ;  /* 0x000000090a027220 */ /* 0x000fc40000410000 */
        /* <DEDUP_REMOVED lines=9> */
[----:B------:R-:W-:-:S02]  /*d620*/  FFMA.FTZ R0, R16, R55, -R11 ;  /* 0x0000003710007223 */ /* 0x000fc4000001080b */
[----:B------:R-:W-:Y:S01]  /*d630*/  FFMA.FTZ R6, R21, R54, -R7 ;  /* 0x0000003615067223 */ /* 0x000fe20000010807 */
[----:B------:R-:W-:Y:S01]  /*d640*/  F2FP.PACK_AB R7, R22, R24 ;  /* 0x000000181607723e */ /* 0x000fe200000000ff */
[----:B------:R-:W-:Y:S01]  /*d650*/  FFMA.FTZ R2, R20, R41, -R2 ;  /* 0x0000002914027223 */ /* 0x000fe20000010802 */
[----:B------:R-:W-:Y:S02]  /*d660*/  F2FP.PACK_AB R11, R0, R3 ;  /* 0x00000003000b723e */ /* 0x000fe400000000ff */
[----:B------:R-:W-:Y:S02]  /*d670*/  F2FP.PACK_AB R8, R6, R12 ;  /* 0x0000000c0608723e */ /* 0x000fe400000000ff */
[----:B------:R-:W-:Y:S02]  /*d680*/  F2FP.PACK_AB R10, R2, R10 ;  /* 0x0000000a020a723e */ /* 0x000fe400000000ff */
[----:B------:R-:W-:-:S03]  /*d690*/  F2FP.PACK_AB R6, R26, R40 ;  /* 0x000000281a06723e */ /* 0x000fc600000000ff */
[----:B------:R1:W-:Y:S04]  /*d6a0*/  STS.128 [R196+0x10080], R8 ;  /* 0x01008008c4007388 */ /* 0x0003e80000000c00 */
[----:B------:R1:W-:Y:S02]  /*d6b0*/  STS.128 [R29+0x10080], R4 ;  /* 0x010080041d007388 */ /* 0x0003e40000000c00 */
.L_x_678:
[----:B------:R-:W-:Y:S05]  /*d6c0*/  BSYNC B0 ;  /* 0x0000000000007941 */ /* 0x000fea0003800000 */
.L_x_677:
[----:B------:R-:W-:-:S13]  /*d6d0*/  ISETP.GE.AND P0, PT, R138, c[0x0][0x27c], PT ;  /* 0x00009f008a007a0c */ /* 0x000fda0003f06270 */
[----:B------:R-:W-:Y:S05]  /*d6e0*/  @P0 BRA `(.L_x_676) ;  /* 0x0000067000000947 */ /* 0x000fea0003800000 */
[--C-:B------:R-:W-:Y:S02]  /*d6f0*/  SHF.R.S32.HI R0, RZ, 0x3, R89.reuse ;  /* 0x00000003ff007819 */ /* 0x100fe40000011459 */
[----:B------:R-:W-:Y:S02]  /*d700*/  MOV R3, c[0x0][0x27c] ;  /* 0x00009f0000037a02 */ /* 0x000fe40000000f00 */
[----:B------:R-:W-:Y:S02]  /*d710*/  LEA.HI R2, R91, R138, RZ, 0x6 ;  /* 0x0000008a5b027211 */ /* 0x000fe400078f30ff */
[----:B------:R-:W-:Y:S02]  /*d720*/  LEA.HI R0, R3, R0, RZ, 0x1d ;  /* 0x0000000003007211 */ /* 0x000fe400078fe8ff */
[----:B------:R-:W-:Y:S02]  /*d730*/  LOP3.LUT R3, R113, 0x38, R89, 0xf8, !PT ;  /* 0x0000003871037812 */ /* 0x000fe400078ef859 */
[----:B------:R-:W-:-:S02]  /*d740*/  SHF.L.U32 R2, R2, 0x7, RZ ;  /* 0x0000000702027819 */ /* 0x000fc400000006ff */
[----:B-1----:R-:W-:Y:S02]  /*d750*/  SHF.R.S32.HI R4, RZ, 0x1f, R0 ;  /* 0x0000001fff047819 */ /* 0x002fe40000011400 */
[----:B------:R-:W-:Y:S02]  /*d760*/  LOP3.LUT R3, R3, R139, RZ, 0x3c, !PT ;  /* 0x0000008b03037212 */ /* 0x000fe400078e3cff */
[----:B------:R-:W-:Y:S02]  /*d770*/  LOP3.LUT R2, R2, 0xffffe000, RZ, 0xc0, !PT ;  /* 0xffffe00002027812 */ /* 0x000fe400078ec0ff */
[----:B------:R-:W-:Y:S02]  /*d780*/  SHF.L.U32 R5, R0, 0x3, RZ ;  /* 0x0000000300057819 */ /* 0x000fe400000006ff */
[----:B------:R-:W-:Y:S02]  /*d790*/  LEA.HI R4, R4, R0, RZ, 0x3 ;  /* 0x0000000004047211 */ /* 0x000fe400078f18ff */
[----:B------:R-:W-:-:S02]  /*d7a0*/  IADD3 R0, R3, R2, R114 ;  /* 0x0000000203007210 */ /* 0x000fc40007ffe072 */
[----:B------:R-:W-:Y:S02]  /*d7b0*/  LOP3.LUT R3, R113, 0x38, R5, 0xf8, !PT ;  /* 0x0000003871037812 */ /* 0x000fe400078ef805 */
[----:B------:R-:W-:Y:S02]  /*d7c0*/  SHF.L.U32 R2, R4, 0xa, RZ ;  /* 0x0000000a04027819 */ /* 0x000fe400000006ff */
[----:B------:R-:W-:Y:S02]  /*d7d0*/  LEA R40, R0, 0x10080, 0x1 ;  /* 0x0001008000287811 */ /* 0x000fe400078e08ff */
[----:B------:R-:W-:Y:S02]  /*d7e0*/  LOP3.LUT R3, R3, R139, RZ, 0x3c, !PT ;  /* 0x0000008b03037212 */ /* 0x000fe400078e3cff */
[----:B------:R-:W-:Y:S01]  /*d7f0*/  LOP3.LUT R0, R2, 0x7fffe000, RZ, 0xc0, !PT ;  /* 0x7fffe00002007812 */ /* 0x000fe200078ec0ff */
[----:B------:R-:W1:Y:S01]  /*d800*/  LDS.128 R4, [R40] ;  /* 0x0000000028047984 */ /* 0x000e620000000c00 */
[----:B------:R-:W-:Y:S01]  /*d810*/  HADD2.F32 R2, -RZ, R100.H0_H0 ;  /* 0x20000064ff027230 */ /* 0x000fe20000004100 */
[----:B------:R-:W-:-:S02]  /*d820*/  SHF.R.U32.HI R21, RZ, 0x10, R33 ;  /* 0x00000010ff157819 */ /* 0x000fc40000011621 */
[----:B------:R-:W-:Y:S02]  /*d830*/  IADD3 R0, R3, R0, R114 ;  /* 0x0000000003007210 */ /* 0x000fe40007ffe072 */
[--C-:B------:R-:W-:Y:S02]  /*d840*/  SHF.R.U64 R30, R36, 0x10, R37.reuse ;  /* 0x00000010241e7819 */ /* 0x100fe40000001225 */
[----:B------:R-:W-:Y:S02]  /*d850*/  SHF.L.U32 R29, R0, 0x1, RZ ;  /* 0x00000001001d7819 */ /* 0x000fe400000006ff */
[----:B------:R-:W-:Y:S02]  /*d860*/  SHF.R.U32.HI R0, RZ, 0x10, R37 ;  /* 0x00000010ff007819 */ /* 0x000fe40000011625 */
[----:B------:R-:W-:Y:S01]  /*d870*/  SHF.R.U64 R41, R32, 0x10, R33 ;  /* 0x0000001020297819 */ /* 0x000fe20000001221 */
[----:B---3--:R-:W2:Y:S01]  /*d880*/  LDS.128 R8, [R29+0x10080] ;  /* 0x010080001d087984 */ /* 0x008ea20000000c00 */
[--C-:B------:R-:W-:Y:S01]  /*d890*/  SHF.R.U64 R36, R34, 0x10, R35.reuse ;  /* 0x0000001022247819 */ /* 0x100fe20000001223 */
[----:B------:R-:W-:Y:S01]  /*d8a0*/  HADD2.F32 R24, -RZ, R0.H0_H0 ;  /* 0x20000000ff187230 */ /* 0x000fe20000004100 */
[----:B------:R-:W-:Y:S01]  /*d8b0*/  SHF.R.U32.HI R23, RZ, 0x10, R35 ;  /* 0x00000010ff177819 */ /* 0x000fe20000011623 */
[----:B------:R-:W-:Y:S01]  /*d8c0*/  HADD2.F32 R0, -RZ, R100.H1_H1 ;  /* 0x30000064ff007230 */ /* 0x000fe20000004100 */
[--C-:B------:R-:W-:Y:S01]  /*d8d0*/  SHF.R.U64 R25, R38, 0x10, R39.reuse ;  /* 0x0000001026197819 */ /* 0x100fe20000001227 */
[----:B------:R-:W-:Y:S01]  /*d8e0*/  HADD2.F32 R37, -RZ, R41.H0_H0 ;  /* 0x20000029ff257230 */ /* 0x000fe20000004100 */
[----:B------:R-:W-:Y:S01]  /*d8f0*/  SHF.R.U32.HI R22, RZ, 0x10, R39 ;  /* 0x00000010ff167819 */ /* 0x000fe20000011627 */
[----:B------:R-:W-:-:S02]  /*d900*/  HADD2.F32 R39, -RZ, R21.H0_H0 ;  /* 0x20000015ff277230 */ /* 0x000fc40000004100 */
[----:B------:R-:W-:Y:S02]  /*d910*/  HADD2.F32 R38, -RZ, R23.H0_H0 ;  /* 0x20000017ff267230 */ /* 0x000fe40000004100 */
[----:B------:R-:W-:Y:S02]  /*d920*/  HADD2.F32 R22, -RZ, R22.H0_H0 ;  /* 0x20000016ff167230 */ /* 0x000fe40000004100 */
[----:B------:R-:W-:Y:S02]  /*d930*/  HADD2.F32 R36, -RZ, R36.H0_H0 ;  /* 0x20000024ff247230 */ /* 0x000fe40000004100 */
[--C-:B-1----:R-:W-:Y:S02]  /*d940*/  HADD2.F32 R14, -RZ, R5.reuse.H0_H0 ;  /* 0x20000005ff0e7230 */ /* 0x102fe40000004100 */
[----:B------:R-:W-:Y:S02]  /*d950*/  HADD2.F32 R13, -RZ, R5.H1_H1 ;  /* 0x30000005ff0d7230 */ /* 0x000fe40000004100 */
[----:B------:R-:W-:-:S02]  /*d960*/  HADD2.F32 R18, -RZ, R4.H0_H0 ;  /* 0x20000004ff127230 */ /* 0x000fc40000004100 */
[----:B------:R-:W-:Y:S02]  /*d970*/  HADD2.F32 R20, -RZ, R4.H1_H1 ;  /* 0x30000004ff147230 */ /* 0x000fe40000004100 */
[--C-:B------:R-:W-:Y:S02]  /*d980*/  HADD2.F32 R16, -RZ, R7.reuse.H0_H0 ;  /* 0x20000007ff107230 */ /* 0x100fe40000004100 */
[----:B------:R-:W-:Y:S02]  /*d990*/  HADD2.F32 R15, -RZ, R7.H1_H1 ;  /* 0x30000007ff0f7230 */ /* 0x000fe40000004100 */
[----:B------:R-:W-:Y:S02]  /*d9a0*/  HADD2.F32 R17, -RZ, R6.H0_H0 ;  /* 0x20000006ff117230 */ /* 0x000fe40000004100 */
[--C-:B--2---:R-:W-:Y:S02]  /*d9b0*/  HADD2.F32 R5, -RZ, R9.reuse.H0_H0 ;  /* 0x20000009ff057230 */ /* 0x104fe40000004100 */
[----:B------:R-:W-:-:S02]  /*d9c0*/  HADD2.F32 R4, -RZ, R9.H1_H1 ;  /* 0x30000009ff047230 */ /* 0x000fc40000004100 */
[----:B------:R-:W-:Y:S01]  /*d9d0*/  HADD2.F32 R19, -RZ, R6.H1_H1 ;  /* 0x30000006ff137230 */ /* 0x000fe20000004100 */
[----:B------:R-:W-:Y:S01]  /*d9e0*/  FMUL.FTZ R33, R5, R2 ;  /* 0x0000000205217220 */ /* 0x000fe20000410000 */
[--C-:B------:R-:W-:Y:S01]  /*d9f0*/  HADD2.F32 R12, -RZ, R8.reuse.H0_H0 ;  /* 0x20000008ff0c7230 */ /* 0x100fe20000004100 */
[----:B------:R-:W-:Y:S01]  /*da00*/  FMUL.FTZ R31, R4, R24 ;  /* 0x00000018041f7220 */ /* 0x000fe20000410000 */
[----:B------:R-:W-:Y:S02]  /*da10*/  HADD2.F32 R9, -RZ, R8.H1_H1 ;  /* 0x30000008ff097230 */ /* 0x000fe40000004100 */
[--C-:B------:R-:W-:Y:S02]  /*da20*/  HADD2.F32 R8, -RZ, R10.reuse.H0_H0 ;  /* 0x2000000aff087230 */ /* 0x100fe40000004100 */
[----:B------:R-:W-:Y:S01]  /*da30*/  HADD2.F32 R7, -RZ, R10.H1_H1 ;  /* 0x3000000aff077230 */ /* 0x000fe20000004100 */
[----:B------:R-:W-:Y:S01]  /*da40*/  FMUL.FTZ R10, R14, R2 ;  /* 0x000000020e0a7220 */ /* 0x000fe20000410000 */
[----:B------:R-:W-:Y:S01]  /*da50*/  HADD2.F32 R6, -RZ, R101.H0_H0 ;  /* 0x20000065ff067230 */ /* 0x000fe20000004100 */
[----:B------:R-:W-:Y:S01]  /*da60*/  FMUL.FTZ R2, R16, R0 ;  /* 0x0000000010027220 */ /* 0x000fe20000410000 */
[----:B------:R-:W-:-:S02]  /*da70*/  HADD2.F32 R3, -RZ, R11.H0_H0 ;  /* 0x2000000bff037230 */ /* 0x000fc40000004100 */
[----:B------:R-:W-:Y:S01]  /*da80*/  HADD2.F32 R11, -RZ, R11.H1_H1 ;  /* 0x3000000bff0b7230 */ /* 0x000fe20000004100 */
[----:B------:R-:W-:Y:S01]  /*da90*/  FFMA.FTZ R35, R5, R6, R10 ;  /* 0x0000000605237223 */ /* 0x000fe2000001000a */
[--C-:B------:R-:W-:Y:S01]  /*daa0*/  HADD2.F32 R5, -RZ, R102.reuse.H0_H0 ;  /* 0x20000066ff057230 */ /* 0x100fe20000004100 */
[----:B------:R-:W-:Y:S01]  /*dab0*/  FMUL.FTZ R26, R3, R0 ;  /* 0x00000000031a7220 */ /* 0x000fe20000410000 */
[----:B------:R-:W-:Y:S01]  /*dac0*/  HADD2.F32 R0, -RZ, R101.H1_H1 ;  /* 0x30000065ff007230 */ /* 0x000fe20000004100 */
[----:B------:R-:W-:Y:S02]  /*dad0*/  FMUL.FTZ R10, R13, R24 ;  /* 0x000000180d0a7220 */ /* 0x000fe40000410000 */
[----:B------:R-:W-:Y:S01]  /*dae0*/  FFMA.FTZ R32, R3, R5, R2 ;  /* 0x0000000503207223 */ /* 0x000fe20000010002 */
[----:B------:R-:W-:Y:S01]  /*daf0*/  HADD2.F32 R3, -RZ, R103.H0_H0 ;  /* 0x20000067ff037230 */ /* 0x000fe20000004100 */
[----:B------:R-:W-:Y:S01]  /*db00*/  FFMA.FTZ R34, R4, R39, R10 ;  /* 0x0000002704227223 */ /* 0x000fe2000001000a */
[----:B------:R-:W-:Y:S01]  /*db10*/  HADD2.F32 R2, -RZ, R102.H1_H1 ;  /* 0x30000066ff027230 */ /* 0x000fe20000004100 */
[----:B------:R-:W-:-:S02]  /*db20*/  FMUL.FTZ R10, R18, R0 ;  /* 0x00000000120a7220 */ /* 0x000fc40000410000 */
[----:B------:R-:W-:Y:S02]  /*db30*/  FMUL.FTZ R4, R15, R22 ;  /* 0x000000160f047220 */ /* 0x000fe40000410000 */
[C---:B------:R-:W-:Y:S01]  /*db40*/  FFMA.FTZ R27, R12.reuse, R3, R10 ;  /* 0x000000030c1b7223 */ /* 0x040fe2000001000a */
[----:B------:R-:W-:Y:S01]  /*db50*/  HADD2.F32 R10, -RZ, R30.H0_H0 ;  /* 0x2000001eff0a7230 */ /* 0x000fe20000004100 */
[C---:B------:R-:W-:Y:S02]  /*db60*/  FFMA.FTZ R28, R11.reuse, R38, R4 ;  /* 0x000000260b1c7223 */ /* 0x040fe40000010004 */
[----:B------:R-:W-:Y:S01]  /*db70*/  FMUL.FTZ R24, R11, R22 ;  /* 0x000000160b187220 */ /* 0x000fe20000410000 */
[----:B------:R-:W-:Y:S01]  /*db80*/  HADD2.F32 R11, -RZ, R25.H0_H0 ;  /* 0x20000019ff0b7230 */ /* 0x000fe20000004100 */
[----:B------:R-:W-:Y:S01]  /*db90*/  FMUL.FTZ R23, R12, R0 ;  /* 0x000000000c177220 */ /* 0x000fe20000410000 */
[----:B------:R-:W-:Y:S01]  /*dba0*/  HADD2.F32 R0, -RZ, R103.H1_H1 ;  /* 0x30000067ff007230 */ /* 0x000fe20000004100 */
[----:B------:R-:W-:-:S02]  /*dbb0*/  FMUL.FTZ R4, R17, R2 ;  /* 0x0000000211047220 */ /* 0x000fc40000410000 */
[----:B------:R-:W-:Y:S02]  /*dbc0*/  FMUL.FTZ R21, R8, R2 ;  /* 0x0000000208157220 */ /* 0x000fe40000410000 */
[----:B------:R-:W-:Y:S02]  /*dbd0*/  FMUL.FTZ R2, R20, R10 ;  /* 0x0000000a14027220 */ /* 0x000fe40000410000 */
[----:B------:R-:W-:Y:S02]  /*dbe0*/  FFMA.FTZ R30, R8, R0, R4 ;  /* 0x00000000081e7223 */ /* 0x000fe40000010004 */
[C---:B------:R-:W-:Y:S02]  /*dbf0*/  FFMA.FTZ R22, R9.reuse, R37, R2 ;  /* 0x0000002509167223 */ /* 0x040fe40000010002 */
[----:B------:R-:W-:Y:S02]  /*dc00*/  FMUL.FTZ R10, R9, R10 ;  /* 0x0000000a090a7220 */ /* 0x000fe40000410000 */
[----:B------:R-:W-:-:S02]  /*dc10*/  FMUL.FTZ R2, R7, R11 ;  /* 0x0000000b07027220 */ /* 0x000fc40000410000 */
[----:B------:R-:W-:Y:S02]  /*dc20*/  FMUL.FTZ R4, R19, R11 ;  /* 0x0000000b13047220 */ /* 0x000fe40000410000 */
[----:B------:R-:W-:Y:S02]  /*dc30*/  FFMA.FTZ R12, R18, R3, -R23 ;  /* 0x00000003120c7223 */ /* 0x000fe40000010817 */
[----:B------:R-:W-:Y:S02]  /*dc40*/  FFMA.FTZ R8, R14, R6, -R33 ;  /* 0x000000060e087223 */ /* 0x000fe40000010821 */
[----:B------:R-:W-:Y:S02]  /*dc50*/  FFMA.FTZ R9, R13, R39, -R31 ;  /* 0x000000270d097223 */ /* 0x000fe4000001081f */
[----:B------:R-:W-:Y:S02]  /*dc60*/  FFMA.FTZ R3, R17, R0, -R21 ;  /* 0x0000000011037223 */ /* 0x000fe40000010815 */
[----:B------:R-:W-:Y:S01]  /*dc70*/  FFMA.FTZ R11, R16, R5, -R26 ;  /* 0x00000005100b7223 */ /* 0x000fe2000001081a */
[----:B------:R-:W-:Y:S01]  /*dc80*/  F2FP.PACK_AB R9, R9, R8 ;  /* 0x000000080909723e */ /* 0x000fe200000000ff */
[----:B------:R-:W-:Y:S01]  /*dc90*/  FFMA.FTZ R6, R15, R38, -R24 ;  /* 0x000000260f067223 */ /* 0x000fe20000010818 */
[----:B------:R-:W-:Y:S01]  /*dca0*/  F2FP.PACK_AB R5, R34, R35 ;  /* 0x000000232205723e */ /* 0x000fe200000000ff */
[----:B------:R-:W-:-:S02]  /*dcb0*/  FFMA.FTZ R0, R20, R37, -R10 ;  /* 0x0000002514007223 */ /* 0x000fc4000001080a */
[-C--:B------:R-:W-:Y:S01]  /*dcc0*/  FFMA.FTZ R2, R19, R36.reuse, -R2 ;  /* 0x0000002413027223 */ /* 0x080fe20000010802 */
[----:B------:R-:W-:Y:S01]  /*dcd0*/  F2FP.PACK_AB R11, R6, R11 ;  /* 0x0000000b060b723e */ /* 0x000fe200000000ff */
[----:B------:R-:W-:Y:S01]  /*dce0*/  FFMA.FTZ R25, R7, R36, R4 ;  /* 0x0000002407197223 */ /* 0x000fe20000010004 */
[----:B------:R-:W-:Y:S02]  /*dcf0*/  F2FP.PACK_AB R8, R0, R12 ;  /* 0x0000000c0008723e */ /* 0x000fe400000000ff */
[----:B------:R-:W-:Y:S02]  /*dd00*/  F2FP.PACK_AB R10, R2, R3 ;  /* 0x00000003020a723e */ /* 0x000fe400000000ff */
[----:B------:R-:W-:Y:S02]  /*dd10*/  F2FP.PACK_AB R7, R28, R32 ;  /* 0x000000201c07723e */ /* 0x000fe400000000ff */
[----:B------:R-:W-:Y:S01]  /*dd20*/  F2FP.PACK_AB R4, R22, R27 ;  /* 0x0000001b1604723e */ /* 0x000fe200000000ff */
[----:B------:R1:W-:Y:S01]  /*dd30*/  STS.128 [R40], R8 ;  /* 0x0000000828007388 */ /* 0x0003e20000000c00 */
[----:B------:R-:W-:-:S05]  /*dd40*/  F2FP.PACK_AB R6, R25, R30 ;  /* 0x0000001e1906723e */ /* 0x000fca00000000ff */
[----:B------:R1:W-:Y:S02]  /*dd50*/  STS.128 [R29+0x10080], R4 ;  /* 0x010080041d007388 */ /* 0x0003e40000000c00 */
.L_x_676:
[----:B------:R-:W-:Y:S05]  /*dd60*/  BSYNC B1 ;  /* 0x0000000000017941 */ /* 0x000fea0003800000 */
.L_x_675:
[----:B------:R-:W-:Y:S01]  /*dd70*/  IADD3 R2, R214, 0x20, RZ ;  /* 0x00000020d6027810 */ /* 0x000fe20007ffe0ff */
[----:B------:R-:W-:Y:S01]  /*dd80*/  BSSY B1, `(.L_x_679) ;  /* 0x00000d9000017945 */ /* 0x000fe20003800000 */
[----:B------:R-:W-:Y:S02]  /*dd90*/  SHF.R.S32.HI R52, RZ, 0x3, R89 ;  /* 0x00000003ff347819 */ /* 0x000fe40000011459 */
        /* <DEDUP_REMOVED lines=12> */
[----:B-1----:R-:W-:Y:S02]  /*de60*/  MOV R5, c[0x0][0x27c] ;  /* 0x00009f0000057a02 */ /* 0x002fe40000000f00 */
[----:B------:R-:W-:Y:S02]  /*de70*/  LOP3.LUT R2, R0, 0x38, R136, 0xf8, !PT ;  /* 0x0000003800027812 */ /* 0x000fe400078ef888 */
[----:B------:R-:W-:Y:S02]  /*de80*/  LEA.HI R5, R5, R237, RZ, 0x1d ;  /* 0x000000ed05057211 */ /* 0x000fe400078fe8ff */
[----:B------:R-:W-:Y:S02]  /*de90*/  SHF.R.U32.HI R14, RZ, 0x10, R49 ;  /* 0x00000010ff0e7819 */ /* 0x000fe40000011631 */
[----:B------:R-:W-:Y:S02]  /*dea0*/  SHF.R.S32.HI R4, RZ, 0x1f, R5 ;  /* 0x0000001fff047819 */ /* 0x000fe40000011405 */
[----:B------:R-:W-:Y:S01]  /*deb0*/  SHF.L.U32 R3, R5, 0x3, RZ ;  /* 0x0000000305037819 */ /* 0x000fe200000006ff */
[----:B------:R-:W-:Y:S01]  /*dec0*/  HADD2.F32 R14, -RZ, R14.H0_H0 ;  /* 0x2000000eff0e7230 */ /* 0x000fe20000004100 */
[----:B------:R-:W-:-:S02]  /*ded0*/  LEA.HI R5, R4, R5, RZ, 0x3 ;  /* 0x0000000504057211 */ /* 0x000fc400078f18ff */
[----:B------:R-:W-:Y:S02]  /*dee0*/  LOP3.LUT R4, R21, R2, R53, 0xf6, !PT ;  /* 0x0000000215047212 */ /* 0x000fe400078ef635 */
[----:B------:R-:W-:Y:S02]  /*def0*/  LOP3.LUT R3, R0, 0x38, R3, 0xf8, !PT ;  /* 0x0000003800037812 */ /* 0x000fe400078ef803 */
[----:B------:R-:W-:Y:S02]  /*df00*/  SHF.L.U32 R2, R5, 0xa, RZ ;  /* 0x0000000a05027819 */ /* 0x000fe400000006ff */
[----:B------:R-:W-:Y:S02]  /*df10*/  LOP3.LUT R3, R3, R53, RZ, 0x3c, !PT ;  /* 0x0000003503037212 */ /* 0x000fe400078e3cff */
[----:B------:R-:W-:Y:S02]  /*df20*/  LOP3.LUT R2, R2, 0x7fffe000, RZ, 0xc0, !PT ;  /* 0x7fffe00002027812 */ /* 0x000fe400078ec0ff */
[----:B------:R-:W-:-:S02]  /*df30*/  LEA R34, R4, 0x10080, 0x1 ;  /* 0x0001008004227811 */ /* 0x000fc400078e08ff */
[----:B------:R-:W-:Y:S02]  /*df40*/  IADD3 R2, R3, R2, R21 ;  /* 0x0000000203027210 */ /* 0x000fe40007ffe015 */
[--C-:B------:R-:W-:Y:S01]  /*df50*/  SHF.R.U32.HI R24, RZ, 0x10, R45.reuse ;  /* 0x00000010ff187819 */ /* 0x100fe2000001162d */
[----:B------:R-:W1:Y:S01]  /*df60*/  LDS.128 R4, [R34] ;  /* 0x0000000022047984 */ /* 0x000e620000000c00 */
[----:B------:R-:W-:Y:S01]  /*df70*/  SHF.L.U32 R32, R2, 0x1, RZ ;  /* 0x0000000102207819 */ /* 0x000fe200000006ff */
[----:B------:R-:W-:Y:S01]  /*df80*/  HADD2.F32 R2, -RZ, R104.H0_H0 ;  /* 0x20000068ff027230 */ /* 0x000fe20000004100 */
[----:B------:R-:W-:Y:S01]  /*df90*/  SHF.R.U64 R39, R44, 0x10, R45 ;  /* 0x000000102c277819 */ /* 0x000fe2000000122d */
[----:B------:R-:W-:Y:S01]  /*dfa0*/  HADD2.F32 R44, -RZ, R24.H0_H0 ;  /* 0x20000018ff2c7230 */ /* 0x000fe20000004100 */
[----:B------:R-:W-:Y:S01]  /*dfb0*/  SHF.R.U32.HI R25, RZ, 0x10, R51 ;  /* 0x00000010ff197819 */ /* 0x000fe20000011633 */
[----:B---3--:R-:W2:Y:S01]  /*dfc0*/  LDS.128 R8, [R32+0x10080] ;  /* 0x0100800020087984 */ /* 0x008ea20000000c00 */
[----:B------:R-:W-:Y:S01]  /*dfd0*/  SHF.R.U32.HI R27, RZ, 0x10, R47 ;  /* 0x00000010ff1b7819 */ /* 0x000fe2000001162f */
[----:B------:R-:W-:Y:S01]  /*dfe0*/  HADD2.F32 R39, -RZ, R39.H0_H0 ;  /* 0x20000027ff277230 */ /* 0x000fe20000004100 */
[----:B------:R-:W-:Y:S01]  /*dff0*/  SHF.R.U64 R30, R48, 0x10, R49 ;  /* 0x00000010301e7819 */ /* 0x000fe20000001231 */
[----:B------:R-:W-:Y:S01]  /*e000*/  HADD2.F32 R25, -RZ, R25.H0_H0 ;  /* 0x20000019ff197230 */ /* 0x000fe20000004100 */
[----:B------:R-:W-:Y:S01]  /*e010*/  SHF.R.U64 R36, R50, 0x10, R51 ;  /* 0x0000001032247819 */ /* 0x000fe20000001233 */
[----:B------:R-:W-:Y:S01]  /*e020*/  HADD2.F32 R43, -RZ, R27.H0_H0 ;  /* 0x2000001bff2b7230 */ /* 0x000fe20000004100 */
[----:B------:R-:W-:Y:S01]  /*e030*/  SHF.R.U64 R41, R46, 0x10, R47 ;  /* 0x000000102e297819 */ /* 0x000fe2000000122f */
[----:B-1----:R-:W-:-:S02]  /*e040*/  HADD2.F32 R19, -RZ, R5.H0_H0 ;  /* 0x20000005ff137230 */ /* 0x002fc40000004100 */
[--C-:B------:R-:W-:Y:S02]  /*e050*/  HADD2.F32 R20, -RZ, R4.reuse.H0_H0 ;  /* 0x20000004ff147230 */ /* 0x100fe40000004100 */
[----:B------:R-:W-:Y:S02]  /*e060*/  HADD2.F32 R23, -RZ, R4.H1_H1 ;  /* 0x30000004ff177230 */ /* 0x000fe40000004100 */
[----:B--2---:R-:W-:Y:S02]  /*e070*/  HADD2.F32 R4, -RZ, R9.H0_H0 ;  /* 0x20000009ff047230 */ /* 0x004fe40000004100 */
[----:B------:R-:W-:Y:S02]  /*e080*/  HADD2.F32 R15, -RZ, R5.H1_H1 ;  /* 0x30000005ff0f7230 */ /* 0x000fe40000004100 */
[--C-:B------:R-:W-:Y:S01]  /*e090*/  HADD2.F32 R17, -RZ, R7.reuse.H0_H0 ;  /* 0x20000007ff117230 */ /* 0x100fe20000004100 */
[----:B------:R-:W-:Y:S01]  /*e0a0*/  FMUL.FTZ R35, R4, R2 ;  /* 0x0000000204237220 */ /* 0x000fe20000410000 */
[----:B------:R-:W-:-:S02]  /*e0b0*/  HADD2.F32 R16, -RZ, R7.H1_H1 ;  /* 0x30000007ff107230 */ /* 0x000fc40000004100 */
[--C-:B------:R-:W-:Y:S02]  /*e0c0*/  HADD2.F32 R18, -RZ, R6.reuse.H0_H0 ;  /* 0x20000006ff127230 */ /* 0x100fe40000004100 */
[----:B------:R-:W-:Y:S01]  /*e0d0*/  HADD2.F32 R22, -RZ, R6.H1_H1 ;  /* 0x30000006ff167230 */ /* 0x000fe20000004100 */
[----:B------:R-:W-:Y:S01]  /*e0e0*/  FMUL.FTZ R6, R19, R2 ;  /* 0x0000000213067220 */ /* 0x000fe20000410000 */
[----:B------:R-:W-:Y:S01]  /*e0f0*/  HADD2.F32 R7, -RZ, R105.H0_H0 ;  /* 0x20000069ff077230 */ /* 0x000fe20000004100 */
[----:B------:R-:W-:Y:S01]  /*e100*/  FMUL.FTZ R2, R15, R14 ;  /* 0x0000000e0f027220 */ /* 0x000fe20000410000 */
[----:B------:R-:W-:Y:S02]  /*e110*/  HADD2.F32 R3, -RZ, R9.H1_H1 ;  /* 0x30000009ff037230 */ /* 0x000fe40000004100 */
[----:B------:R-:W-:Y:S01]  /*e120*/  HADD2.F32 R5, -RZ, R104.H1_H1 ;  /* 0x30000068ff057230 */ /* 0x000fe20000004100 */
[----:B------:R-:W-:Y:S01]  /*e130*/  FFMA.FTZ R42, R4, R7, R6 ;  /* 0x00000007042a7223 */ /* 0x000fe20000010006 */
[----:B------:R-:W-:Y:S01]  /*e140*/  HADD2.F32 R9, -RZ, R8.H0_H0 ;  /* 0x20000008ff097230 */ /* 0x000fe20000004100 */
[----:B------:R-:W-:Y:S01]  /*e150*/  FFMA.FTZ R40, R3, R44, R2 ;  /* 0x0000002c03287223 */ /* 0x000fe20000010002 */
[--C-:B------:R-:W-:Y:S01]  /*e160*/  HADD2.F32 R6, -RZ, R106.reuse.H1_H1 ;  /* 0x3000006aff067230 */ /* 0x100fe20000004100 */
[-C--:B------:R-:W-:Y:S01]  /*e170*/  FMUL.FTZ R4, R20, R5.reuse ;  /* 0x0000000514047220 */ /* 0x080fe20000410000 */
[----:B------:R-:W-:Y:S01]  /*e180*/  HADD2.F32 R2, -RZ, R106.H0_H0 ;  /* 0x2000006aff027230 */ /* 0x000fe20000004100 */
[C---:B------:R-:W-:Y:S01]  /*e190*/  FMUL.FTZ R31, R9.reuse, R5 ;  /* 0x00000005091f7220 */ /* 0x040fe20000410000 */
[----:B------:R-:W-:Y:S01]  /*e1a0*/  HADD2.F32 R13, -RZ, R8.H1_H1 ;  /* 0x30000008ff0d7230 */ /* 0x000fe20000004100 */
[----:B------:R-:W-:Y:S01]  /*e1b0*/  FFMA.FTZ R37, R9, R6, R4 ;  /* 0x0000000609257223 */ /* 0x000fe20000010004 */
[----:B------:R-:W-:Y:S01]  /*e1c0*/  HADD2.F32 R8, -RZ, R11.H0_H0 ;  /* 0x2000000bff087230 */ /* 0x000fe20000004100 */
[----:B------:R-:W-:Y:S01]  /*e1d0*/  FMUL.FTZ R9, R17, R2 ;  /* 0x0000000211097220 */ /* 0x000fe20000410000 */
[----:B------:R-:W-:Y:S01]  /*e1e0*/  HADD2.F32 R4, -RZ, R107.H0_H0 ;  /* 0x2000006bff047230 */ /* 0x000fe20000004100 */
[----:B------:R-:W-:Y:S01]  /*e1f0*/  FMUL.FTZ R33, R3, R14 ;  /* 0x0000000e03217220 */ /* 0x000fe20000410000 */
[----:B------:R-:W-:Y:S01]  /*e200*/  HADD2.F32 R11, -RZ, R11.H1_H1 ;  /* 0x3000000bff0b7230 */ /* 0x000fe20000004100 */
[C---:B------:R-:W-:Y:S01]  /*e210*/  FMUL.FTZ R26, R8.reuse, R2 ;  /* 0x00000002081a7220 */ /* 0x040fe20000410000 */
[----:B------:R-:W-:Y:S01]  /*e220*/  HADD2.F32 R12, -RZ, R10.H0_H0 ;  /* 0x2000000aff0c7230 */ /* 0x000fe20000004100 */
[----:B------:R-:W-:Y:S01]  /*e230*/  FFMA.FTZ R28, R8, R4, R9 ;  /* 0x00000004081c7223 */ /* 0x000fe20000010009 */
[----:B------:R-:W-:Y:S01]  /*e240*/  HADD2.F32 R3, -RZ, R105.H1_H1 ;  /* 0x30000069ff037230 */ /* 0x000fe20000004100 */
[-C--:B------:R-:W-:Y:S01]  /*e250*/  FMUL.FTZ R2, R16, R25.reuse ;  /* 0x0000001910027220 */ /* 0x080fe20000410000 */
[----:B------:R-:W-:Y:S01]  /*e260*/  HADD2.F32 R8, -RZ, R30.H0_H0 ;  /* 0x2000001eff087230 */ /* 0x000fe20000004100 */
[C---:B------:R-:W-:Y:S01]  /*e270*/  FMUL.FTZ R24, R11.reuse, R25 ;  /* 0x000000190b187220 */ /* 0x040fe20000410000 */
[----:B------:R-:W-:Y:S01]  /*e280*/  HADD2.F32 R9, -RZ, R36.H0_H0 ;  /* 0x20000024ff097230 */ /* 0x000fe20000004100 */
[-C--:B------:R-:W-:Y:S01]  /*e290*/  FMUL.FTZ R14, R18, R3.reuse ;  /* 0x00000003120e7220 */ /* 0x080fe20000410000 */
[----:B------:R-:W-:Y:S01]  /*e2a0*/  HADD2.F32 R10, -RZ, R10.H1_H1 ;  /* 0x3000000aff0a7230 */ /* 0x000fe20000004100 */
[----:B------:R-:W-:Y:S01]  /*e2b0*/  FMUL.FTZ R29, R12, R3 ;  /* 0x000000030c1d7220 */ /* 0x000fe20000410000 */
[----:B------:R-:W-:Y:S01]  /*e2c0*/  HADD2.F32 R36, -RZ, R41.H0_H0 ;  /* 0x20000029ff247230 */ /* 0x000fe20000004100 */
[----:B------:R-:W-:Y:S01]  /*e2d0*/  FFMA.FTZ R25, R11, R43, R2 ;  /* 0x0000002b0b197223 */ /* 0x000fe20000010002 */
[----:B------:R-:W-:Y:S01]  /*e2e0*/  HADD2.F32 R5, -RZ, R107.H1_H1 ;  /* 0x3000006bff057230 */ /* 0x000fe20000004100 */
[----:B------:R-:W-:-:S02]  /*e2f0*/  FMUL.FTZ R3, R23, R8 ;  /* 0x0000000817037220 */ /* 0x000fc40000410000 */
[-C--:B------:R-:W-:Y:S02]  /*e300*/  FMUL.FTZ R2, R22, R9.reuse ;  /* 0x0000000916027220 */ /* 0x080fe40000410000 */
[C---:B------:R-:W-:Y:S02]  /*e310*/  FMUL.FTZ R11, R13.reuse, R8 ;  /* 0x000000080d0b7220 */ /* 0x040fe40000410000 */
[C---:B------:R-:W-:Y:S02]  /*e320*/  FMUL.FTZ R8, R10.reuse, R9 ;  /* 0x000000090a087220 */ /* 0x040fe40000410000 */
[----:B------:R-:W-:Y:S02]  /*e330*/  FFMA.FTZ R27, R13, R39, R3 ;  /* 0x000000270d1b7223 */ /* 0x000fe40000010003 */
[----:B------:R-:W-:Y:S02]  /*e340*/  FFMA.FTZ R30, R10, R36, R2 ;  /* 0x000000240a1e7223 */ /* 0x000fe40000010002 */
[----:B------:R-:W-:-:S02]  /*e350*/  FFMA.FTZ R38, R12, R5, R14 ;  /* 0x000000050c267223 */ /* 0x000fc4000001000e */
[----:B------:R-:W-:Y:S02]  /*e360*/  FFMA.FTZ R13, R20, R6, -R31 ;  /* 0x00000006140d7223 */ /* 0x000fe4000001081f */
[----:B------:R-:W-:Y:S02]  /*e370*/  FFMA.FTZ R10, R23, R39, -R11 ;  /* 0x00000027170a7223 */ /* 0x000fe4000001080b */
        /* <DEDUP_REMOVED lines=16> */
.L_x_682:
[----:B------:R-:W-:Y:S05]  /*e480*/  BSYNC B0 ;  /* 0x0000000000007941 */ /* 0x000fea0003800000 */
.L_x_681:
[----:B------:R-:W-:-:S13]  /*e490*/  ISETP.GE.AND P0, PT, R138, c[0x0][0x27c], PT ;  /* 0x00009f008a007a0c */ /* 0x000fda0003f06270 */
[----:B------:R-:W-:Y:S05]  /*e4a0*/  @P0 BRA `(.L_x_680) ;  /* 0x0000066000000947 */ /* 0x000fea0003800000 */
[----:B------:R-:W-:Y:S02]  /*e4b0*/  MOV R2, c[0x0][0x27c] ;  /* 0x00009f0000027a02 */ /* 0x000fe40000000f00 */
[----:B-1----:R-:W-:Y:S02]  /*e4c0*/  LEA.HI R4, R91, R138, RZ, 0x6 ;  /* 0x0000008a5b047211 */ /* 0x002fe400078f30ff */
[----:B------:R-:W-:Y:S02]  /*e4d0*/  LEA.HI R2, R2, R52, RZ, 0x1d ;  /* 0x0000003402027211 */ /* 0x000fe400078fe8ff */
[----:B------:R-:W-:Y:S02]  /*e4e0*/  LOP3.LUT R3, R0, 0x38, R89, 0xf8, !PT ;  /* 0x0000003800037812 */ /* 0x000fe400078ef859 */
[----:B------:R-:W-:Y:S02]  /*e4f0*/  SHF.R.S32.HI R5, RZ, 0x1f, R2 ;  /* 0x0000001fff057819 */ /* 0x000fe40000011402 */
[----:B------:R-:W-:-:S02]  /*e500*/  SHF.L.U32 R6, R2, 0x3, RZ ;  /* 0x0000000302067819 */ /* 0x000fc400000006ff */
[----:B------:R-:W-:Y:S02]  /*e510*/  LEA.HI R5, R5, R2, RZ, 0x3 ;  /* 0x0000000205057211 */ /* 0x000fe400078f18ff */
[----:B------:R-:W-:Y:S02]  /*e520*/  SHF.L.U32 R4, R4, 0x7, RZ ;  /* 0x0000000704047819 */ /* 0x000fe400000006ff */
        /* <DEDUP_REMOVED lines=8> */
[----:B------:R-:W-:Y:S01]  /*e5b0*/  HADD2.F32 R2, -RZ, R109.H0_H0 ;  /* 0x2000006dff027230 */ /* 0x000fe20000004100 */
[----:B------:R-:W-:Y:S02]  /*e5c0*/  LEA R33, R3, 0x10080, 0x1 ;  /* 0x0001008003217811 */ /* 0x000fe400078e08ff */
[----:B------:R-:W-:-:S02]  /*e5d0*/  SHF.L.U32 R29, R0, 0x1, RZ ;  /* 0x00000001001d7819 */ /* 0x000fc400000006ff */
[----:B------:R-:W-:Y:S01]  /*e5e0*/  SHF.R.U32.HI R0, RZ, 0x10, R57 ;  /* 0x00000010ff007819 */ /* 0x000fe20000011639 */
[----:B------:R-:W1:Y:S01]  /*e5f0*/  LDS.128 R4, [R33] ;  /* 0x0000000021047984 */ /* 0x000e620000000c00 */
[----:B------:R-:W-:Y:S02]  /*e600*/  SHF.R.U32.HI R21, RZ, 0x10, R61 ;  /* 0x00000010ff157819 */ /* 0x000fe4000001163d */
[----:B------:R-:W-:Y:S01]  /*e610*/  SHF.R.U32.HI R22, RZ, 0x10, R59 ;  /* 0x00000010ff167819 */ /* 0x000fe2000001163b */
[----:B---3--:R-:W2:Y:S01]  /*e620*/  LDS.128 R8, [R29+0x10080] ;  /* 0x010080001d087984 */ /* 0x008ea20000000c00 */
[----:B------:R-:W-:Y:S01]  /*e630*/  HADD2.F32 R24, -RZ, R0.H0_H0 ;  /* 0x20000000ff187230 */ /* 0x000fe20000004100 */
[----:B------:R-:W-:Y:S01]  /*e640*/  SHF.R.U32.HI R23, RZ, 0x10, R63 ;  /* 0x00000010ff177819 */ /* 0x000fe2000001163f */
[----:B------:R-:W-:Y:S01]  /*e650*/  HADD2.F32 R0, -RZ, R109.H1_H1 ;  /* 0x3000006dff007230 */ /* 0x000fe20000004100 */
[----:B------:R-:W-:Y:S01]  /*e660*/  SHF.R.U64 R25, R56, 0x10, R57 ;  /* 0x0000001038197819 */ /* 0x000fe20000001239 */
[----:B------:R-:W-:Y:S01]  /*e670*/  HADD2.F32 R41, -RZ, R21.H0_H0 ;  /* 0x20000015ff297230 */ /* 0x000fe20000004100 */
[----:B------:R-:W-:Y:S01]  /*e680*/  SHF.R.U64 R35, R60, 0x10, R61 ;  /* 0x000000103c237819 */ /* 0x000fe2000000123d */
[----:B------:R-:W-:Y:S01]  /*e690*/  HADD2.F32 R22, -RZ, R22.H0_H0 ;  /* 0x20000016ff167230 */ /* 0x000fe20000004100 */
[----:B------:R-:W-:Y:S01]  /*e6a0*/  SHF.R.U64 R30, R58, 0x10, R59 ;  /* 0x000000103a1e7819 */ /* 0x000fe2000000123b */
[----:B------:R-:W-:Y:S01]  /*e6b0*/  HADD2.F32 R40, -RZ, R23.H0_H0 ;  /* 0x20000017ff287230 */ /* 0x000fe20000004100 */
[----:B------:R-:W-:Y:S01]  /*e6c0*/  SHF.R.U64 R37, R62, 0x10, R63 ;  /* 0x000000103e257819 */ /* 0x000fe2000000123f */
[----:B------:R-:W-:-:S04]  /*e6d0*/  HADD2.F32 R39, -RZ, R35.H0_H0 ;  /* 0x20000023ff277230 */ /* 0x000fc80000004100 */
[----:B------:R-:W-:Y:S02]  /*e6e0*/  HADD2.F32 R35, -RZ, R37.H0_H0 ;  /* 0x20000025ff237230 */ /* 0x000fe40000004100 */
[--C-:B-1----:R-:W-:Y:S02]  /*e6f0*/  HADD2.F32 R14, -RZ, R5.reuse.H0_H0 ;  /* 0x20000005ff0e7230 */ /* 0x102fe40000004100 */
[----:B------:R-:W-:Y:S02]  /*e700*/  HADD2.F32 R13, -RZ, R5.H1_H1 ;  /* 0x30000005ff0d7230 */ /* 0x000fe40000004100 */
[--C-:B------:R-:W-:Y:S02]  /*e710*/  HADD2.F32 R18, -RZ, R4.reuse.H0_H0 ;  /* 0x20000004ff127230 */ /* 0x100fe40000004100 */
[----:B------:R-:W-:Y:S02]  /*e720*/  HADD2.F32 R20, -RZ, R4.H1_H1 ;  /* 0x30000004ff147230 */ /* 0x000fe40000004100 */
[----:B--2---:R-:W-:-:S02]  /*e730*/  HADD2.F32 R5, -RZ, R9.H0_H0 ;  /* 0x20000009ff057230 */ /* 0x004fc40000004100 */
[----:B------:R-:W-:Y:S02]  /*e740*/  HADD2.F32 R4, -RZ, R9.H1_H1 ;  /* 0x30000009ff047230 */ /* 0x000fe40000004100 */
[--C-:B------:R-:W-:Y:S01]  /*e750*/  HADD2.F32 R16, -RZ, R7.reuse.H0_H0 ;  /* 0x20000007ff107230 */ /* 0x100fe20000004100 */
[----:B------:R-:W-:Y:S01]  /*e760*/  FMUL.FTZ R34, R5, R2 ;  /* 0x0000000205227220 */ /* 0x000fe20000410000 */
[----:B------:R-:W-:Y:S01]  /*e770*/  HADD2.F32 R15, -RZ, R7.H1_H1 ;  /* 0x30000007ff0f7230 */ /* 0x000fe20000004100 */
[----:B------:R-:W-:Y:S01]  /*e780*/  FMUL.FTZ R31, R4, R24 ;  /* 0x00000018041f7220 */ /* 0x000fe20000410000 */
[--C-:B------:R-:W-:Y:S02]  /*e790*/  HADD2.F32 R17, -RZ, R6.reuse.H0_H0 ;  /* 0x20000006ff117230 */ /* 0x100fe40000004100 */
[----:B------:R-:W-:Y:S02]  /*e7a0*/  HADD2.F32 R19, -RZ, R6.H1_H1 ;  /* 0x30000006ff137230 */ /* 0x000fe40000004100 */
[----:B------:R-:W-:-:S02]  /*e7b0*/  HADD2.F32 R12, -RZ, R8.H0_H0 ;  /* 0x20000008ff0c7230 */ /* 0x000fc40000004100 */
[----:B------:R-:W-:Y:S02]  /*e7c0*/  HADD2.F32 R9, -RZ, R8.H1_H1 ;  /* 0x30000008ff097230 */ /* 0x000fe40000004100 */
[--C-:B------:R-:W-:Y:S02]  /*e7d0*/  HADD2.F32 R8, -RZ, R10.reuse.H0_H0 ;  /* 0x2000000aff087230 */ /* 0x100fe40000004100 */
[----:B------:R-:W-:Y:S01]  /*e7e0*/  HADD2.F32 R7, -RZ, R10.H1_H1 ;  /* 0x3000000aff077230 */ /* 0x000fe20000004100 */
[----:B------:R-:W-:Y:S01]  /*e7f0*/  FMUL.FTZ R10, R14, R2 ;  /* 0x000000020e0a7220 */ /* 0x000fe20000410000 */
[--C-:B------:R-:W-:Y:S01]  /*e800*/  HADD2.F32 R6, -RZ, R110.reuse.H0_H0 ;  /* 0x2000006eff067230 */ /* 0x100fe20000004100 */
[----:B------:R-:W-:Y:S01]  /*e810*/  FMUL.FTZ R2, R16, R0 ;  /* 0x0000000010027220 */ /* 0x000fe20000410000 */
[--C-:B------:R-:W-:Y:S02]  /*e820*/  HADD2.F32 R3, -RZ, R11.reuse.H0_H0 ;  /* 0x2000000bff037230 */ /* 0x100fe40000004100 */
[----:B------:R-:W-:Y:S01]  /*e830*/  HADD2.F32 R11, -RZ, R11.H1_H1 ;  /* 0x3000000bff0b7230 */ /* 0x000fe20000004100 */
[----:B------:R-:W-:Y:S01]  /*e840*/  FFMA.FTZ R38, R5, R6, R10 ;  /* 0x0000000605267223 */ /* 0x000fe2000001000a */
[----:B------:R-:W-:Y:S01]  /*e850*/  HADD2.F32 R5, -RZ, R111.H0_H0 ;  /* 0x2000006fff057230 */ /* 0x000fe20000004100 */
[----:B------:R-:W-:Y:S01]  /*e860*/  FMUL.FTZ R26, R3, R0 ;  /* 0x00000000031a7220 */ /* 0x000fe20000410000 */
[----:B------:R-:W-:Y:S01]  /*e870*/  HADD2.F32 R0, -RZ, R110.H1_H1 ;  /* 0x3000006eff007230 */ /* 0x000fe20000004100 */
[----:B------:R-:W-:-:S02]  /*e880*/  FMUL.FTZ R10, R13, R24 ;  /* 0x000000180d0a7220 */ /* 0x000fc40000410000 */
[----:B------:R-:W-:Y:S01]  /*e890*/  FFMA.FTZ R32, R3, R5, R2 ;  /* 0x0000000503207223 */ /* 0x000fe20000010002 */
[----:B------:R-:W-:Y:S01]  /*e8a0*/  HADD2.F32 R3, -RZ, R112.H0_H0 ;  /* 0x20000070ff037230 */ /* 0x000fe20000004100 */
[----:B------:R-:W-:Y:S01]  /*e8b0*/  FFMA.FTZ R36, R4, R41, R10 ;  /* 0x0000002904247223 */ /* 0x000fe2000001000a */
[----:B------:R-:W-:Y:S01]  /*e8c0*/  HADD2.F32 R2, -RZ, R111.H1_H1 ;  /* 0x3000006fff027230 */ /* 0x000fe20000004100 */
[----:B------:R-:W-:Y:S02]  /*e8d0*/  FMUL.FTZ R10, R18, R0 ;  /* 0x00000000120a7220 */ /* 0x000fe40000410000 */
[----:B------:R-:W-:Y:S02]  /*e8e0*/  FMUL.FTZ R4, R15, R22 ;  /* 0x000000160f047220 */ /* 0x000fe40000410000 */
[----:B------:R-:W-:Y:S01]  /*e8f0*/  FFMA.FTZ R27, R12, R3, R10 ;  /* 0x000000030c1b7223 */ /* 0x000fe2000001000a */
[----:B------:R-:W-:Y:S01]  /*e900*/  HADD2.F32 R10, -RZ, R25.H0_H0 ;  /* 0x20000019ff0a7230 */ /* 0x000fe20000004100 */
[----:B------:R-:W-:-:S02]  /*e910*/  FFMA.FTZ R28, R11, R40, R4 ;  /* 0x000000280b1c7223 */ /* 0x000fc40000010004 */
[----:B------:R-:W-:Y:S01]  /*e920*/  FMUL.FTZ R24, R11, R22 ;  /* 0x000000160b187220 */ /* 0x000fe20000410000 */
[----:B------:R-:W-:Y:S01]  /*e930*/  HADD2.F32 R11, -RZ, R30.H0_H0 ;  /* 0x2000001eff0b7230 */ /* 0x000fe20000004100 */
[----:B------:R-:W-:Y:S01]  /*e940*/  FMUL.FTZ R23, R12, R0 ;  /* 0x000000000c177220 */ /* 0x000fe20000410000 */
[----:B------:R-:W-:Y:S01]  /*e950*/  HADD2.F32 R0, -RZ, R112.H1_H1 ;  /* 0x30000070ff007230 */ /* 0x000fe20000004100 */
[-C--:B------:R-:W-:Y:S02]  /*e960*/  FMUL.FTZ R4, R17, R2.reuse ;  /* 0x0000000211047220 */ /* 0x080fe40000410000 */
[----:B------:R-:W-:Y:S02]  /*e970*/  FMUL.FTZ R21, R8, R2 ;  /* 0x0000000208157220 */ /* 0x000fe40000410000 */
[----:B------:R-:W-:Y:S02]  /*e980*/  FMUL.FTZ R2, R20, R10 ;  /* 0x0000000a14027220 */ /* 0x000fe40000410000 */
[----:B------:R-:W-:-:S02]  /*e990*/  FFMA.FTZ R30, R8, R0, R4 ;  /* 0x00000000081e7223 */ /* 0x000fc40000010004 */
[C---:B------:R-:W-:Y:S02]  /*e9a0*/  FFMA.FTZ R22, R9.reuse, R39, R2 ;  /* 0x0000002709167223 */ /* 0x040fe40000010002 */
[----:B------:R-:W-:Y:S02]  /*e9b0*/  FMUL.FTZ R10, R9, R10 ;  /* 0x0000000a090a7220 */ /* 0x000fe40000410000 */
[-C--:B------:R-:W-:Y:S02]  /*e9c0*/  FMUL.FTZ R2, R7, R11.reuse ;  /* 0x0000000b07027220 */ /* 0x080fe40000410000 */
[----:B------:R-:W-:Y:S02]  /*e9d0*/  FMUL.FTZ R4, R19, R11 ;  /* 0x0000000b13047220 */ /* 0x000fe40000410000 */
[----:B------:R-:W-:Y:S02]  /*e9e0*/  FFMA.FTZ R12, R18, R3, -R23 ;  /* 0x00000003120c7223 */ /* 0x000fe40000010817 */
[----:B------:R-:W-:-:S02]  /*e9f0*/  FFMA.FTZ R8, R14, R6, -R34 ;  /* 0x000000060e087223 */ /* 0x000fc40000010822 */
[----:B------:R-:W-:Y:S02]  /*ea00*/  FFMA.FTZ R9, R13, R41, -R31 ;  /* 0x000000290d097223 */ /* 0x000fe4000001081f */
[----:B------:R-:W-:Y:S02]  /*ea10*/  FFMA.FTZ R3, R17, R0, -R21 ;  /* 0x0000000011037223 */ /* 0x000fe40000010815 */
[----:B------:R-:W-:Y:S01]  /*ea20*/  FFMA.FTZ R11, R16, R5, -R26 ;  /* 0x00000005100b7223 */ /* 0x000fe2000001081a */
[----:B------:R-:W-:Y:S01]  /*ea30*/  F2FP.PACK_AB R9, R9, R8 ;  /* 0x000000080909723e */ /* 0x000fe200000000ff */
[----:B------:R-:W-:Y:S01]  /*ea40*/  FFMA.FTZ R6, R15, R40, -R24 ;  /* 0x000000280f067223 */ /* 0x000fe20000010818 */
[----:B------:R-:W-:Y:S01]  /*ea50*/  F2FP.PACK_AB R5, R36, R38 ;  /* 0x000000262405723e */ /* 0x000fe200000000ff */
[----:B------:R-:W-:Y:S02]  /*ea60*/  FFMA.FTZ R0, R20, R39, -R10 ;  /* 0x0000002714007223 */ /* 0x000fe4000001080a */
[----:B------:R-:W-:Y:S01]  /*ea70*/  FFMA.FTZ R2, R19, R35, -R2 ;  /* 0x0000002313027223 */ /* 0x000fe20000010802 */
[----:B------:R-:W-:Y:S01]  /*ea80*/  F2FP.PACK_AB R11, R6, R11 ;  /* 0x0000000b060b723e */ /* 0x000fe200000000ff */
[----:B------:R-:W-:Y:S01]  /*ea90*/  FFMA.FTZ R25, R7, R35, R4 ;  /* 0x0000002307197223 */ /* 0x000fe20000010004 */
[----:B------:R-:W-:-:S02]  /*eaa0*/  F2FP.PACK_AB R8, R0, R12 ;  /* 0x0000000c0008723e */ /* 0x000fc400000000ff */
[----:B------:R-:W-:Y:S02]  /*eab0*/  F2FP.PACK_AB R10, R2, R3 ;  /* 0x00000003020a723e */ /* 0x000fe400000000ff */
[----:B------:R-:W-:Y:S02]  /*eac0*/  F2FP.PACK_AB R7, R28, R32 ;  /* 0x000000201c07723e */ /* 0x000fe400000000ff */
[----:B------:R-:W-:Y:S01]  /*ead0*/  F2FP.PACK_AB R4, R22, R27 ;  /* 0x0000001b1604723e */ /* 0x000fe200000000ff */
[----:B------:R1:W-:Y:S01]  /*eae0*/  STS.128 [R33], R8 ;  /* 0x0000000821007388 */ /* 0x0003e20000000c00 */
[----:B------:R-:W-:-:S05]  /*eaf0*/  F2FP.PACK_AB R6, R25, R30 ;  /* 0x0000001e1906723e */ /* 0x000fca00000000ff */
[----:B------:R1:W-:Y:S02]  /*eb00*/  STS.128 [R29+0x10080], R4 ;  /* 0x010080041d007388 */ /* 0x0003e40000000c00 */
.L_x_680:
[----:B------:R-:W-:Y:S05]  /*eb10*/  BSYNC B1 ;  /* 0x0000000000017941 */ /* 0x000fea0003800000 */
.L_x_679:
[----:B------:R-:W-:Y:S01]  /*eb20*/  ISETP.GE.AND P0, PT, R134, R90, PT ;  /* 0x0000005a8600720c */ /* 0x000fe20003f06270 */
[----:B------:R-:W-:-:S12]  /*eb30*/  BSSY B1, `(.L_x_683) ;  /* 0x00000d7000017945 */ /* 0x000fd80003800000 */
        /* <DEDUP_REMOVED lines=26> */
[----:B------:R-:W-:Y:S01]  /*ece0*/  SHF.R.U32.HI R24, RZ, 0x10, R65 ;  /* 0x00000010ff187819 */ /* 0x000fe20000011641 */
[----:B------:R-:W1:Y:S01]  /*ecf0*/  LDS.128 R4, [R34] ;  /* 0x0000000022047984 */ /* 0x000e620000000c00 */
[----:B------:R-:W-:Y:S01]  /*ed00*/  SHF.L.U32 R32, R2, 0x1, RZ ;  /* 0x0000000102207819 */ /* 0x000fe200000006ff */
[----:B------:R-:W-:Y:S01]  /*ed10*/  HADD2.F32 R2, -RZ, R115.H0_H0 ;  /* 0x20000073ff027230 */ /* 0x000fe20000004100 */
[----:B------:R-:W-:Y:S01]  /*ed20*/  SHF.R.U32.HI R25, RZ, 0x10, R71 ;  /* 0x00000010ff197819 */ /* 0x000fe20000011647 */
[----:B------:R-:W-:Y:S01]  /*ed30*/  HADD2.F32 R44, -RZ, R24.H0_H0 ;  /* 0x20000018ff2c7230 */ /* 0x000fe20000004100 */
[----:B------:R-:W-:Y:S01]  /*ed40*/  SHF.R.U32.HI R27, RZ, 0x10, R67 ;  /* 0x00000010ff1b7819 */ /* 0x000fe20000011643 */
[----:B---3--:R-:W2:Y:S01]  /*ed50*/  LDS.128 R8, [R32+0x10080] ;  /* 0x0100800020087984 */ /* 0x008ea20000000c00 */
[----:B------:R-:W-:Y:S01]  /*ed60*/  SHF.R.U64 R30, R68, 0x10, R69 ;  /* 0x00000010441e7819 */ /* 0x000fe20000001245 */
[----:B------:R-:W-:Y:S01]  /*ed70*/  HADD2.F32 R25, -RZ, R25.H0_H0 ;  /* 0x20000019ff197230 */ /* 0x000fe20000004100 */
[----:B------:R-:W-:Y:S01]  /*ed80*/  SHF.R.U64 R36, R70, 0x10, R71 ;  /* 0x0000001046247819 */ /* 0x000fe20000001247 */
[----:B------:R-:W-:Y:S01]  /*ed90*/  HADD2.F32 R43, -RZ, R27.H0_H0 ;  /* 0x2000001bff2b7230 */ /* 0x000fe20000004100 */
[----:B------:R-:W-:-:S02]  /*eda0*/  SHF.R.U64 R39, R64, 0x10, R65 ;  /* 0x0000001040277819 */ /* 0x000fc40000001241 */
[----:B------:R-:W-:-:S03]  /*edb0*/  SHF.R.U64 R41, R66, 0x10, R67 ;  /* 0x0000001042297819 */ /* 0x000fc60000001243 */
[----:B------:R-:W-:Y:S02]  /*edc0*/  HADD2.F32 R39, -RZ, R39.H0_H0 ;  /* 0x20000027ff277230 */ /* 0x000fe40000004100 */
[----:B-1----:R-:W-:Y:S02]  /*edd0*/  HADD2.F32 R19, -RZ, R5.H0_H0 ;  /* 0x20000005ff137230 */ /* 0x002fe40000004100 */
[--C-:B------:R-:W-:Y:S02]  /*ede0*/  HADD2.F32 R20, -RZ, R4.reuse.H0_H0 ;  /* 0x20000004ff147230 */ /* 0x100fe40000004100 */
[----:B------:R-:W-:Y:S02]  /*edf0*/  HADD2.F32 R23, -RZ, R4.H1_H1 ;  /* 0x30000004ff177230 */ /* 0x000fe40000004100 */
[----:B--2---:R-:W-:Y:S02]  /*ee00*/  HADD2.F32 R4, -RZ, R9.H0_H0 ;  /* 0x20000009ff047230 */ /* 0x004fe40000004100 */
[----:B------:R-:W-:-:S02]  /*ee10*/  HADD2.F32 R15, -RZ, R5.H1_H1 ;  /* 0x30000005ff0f7230 */ /* 0x000fc40000004100 */
[--C-:B------:R-:W-:Y:S01]  /*ee20*/  HADD2.F32 R17, -RZ, R7.reuse.H0_H0 ;  /* 0x20000007ff117230 */ /* 0x100fe20000004100 */
[-C--:B------:R-:W-:Y:S01]  /*ee30*/  FMUL.FTZ R35, R4, R2.reuse ;  /* 0x0000000204237220 */ /* 0x080fe20000410000 */
[----:B------:R-:W-:Y:S02]  /*ee40*/  HADD2.F32 R16, -RZ, R7.H1_H1 ;  /* 0x30000007ff107230 */ /* 0x000fe40000004100 */
[--C-:B------:R-:W-:Y:S02]  /*ee50*/  HADD2.F32 R18, -RZ, R6.reuse.H0_H0 ;  /* 0x20000006ff127230 */ /* 0x100fe40000004100 */
[----:B------:R-:W-:Y:S01]  /*ee60*/  HADD2.F32 R22, -RZ, R6.H1_H1 ;  /* 0x30000006ff167230 */ /* 0x000fe20000004100 */
[----:B------:R-:W-:Y:S01]  /*ee70*/  FMUL.FTZ R6, R19, R2 ;  /* 0x0000000213067220 */ /* 0x000fe20000410000 */
[----:B------:R-:W-:Y:S01]  /*ee80*/  HADD2.F32 R7, -RZ, R116.H0_H0 ;  /* 0x20000074ff077230 */ /* 0x000fe20000004100 */
[----:B------:R-:W-:Y:S01]  /*ee90*/  FMUL.FTZ R2, R15, R14 ;  /* 0x0000000e0f027220 */ /* 0x000fe20000410000 */
[----:B------:R-:W-:-:S02]  /*eea0*/  HADD2.F32 R3, -RZ, R9.H1_H1 ;  /* 0x30000009ff037230 */ /* 0x000fc40000004100 */
[----:B------:R-:W-:Y:S01]  /*eeb0*/  HADD2.F32 R5, -RZ, R115.H1_H1 ;  /* 0x30000073ff057230 */ /* 0x000fe20000004100 */
[----:B------:R-:W-:Y:S01]  /*eec0*/  FFMA.FTZ R42, R4, R7, R6 ;  /* 0x00000007042a7223 */ /* 0x000fe20000010006 */
[--C-:B------:R-:W-:Y:S01]  /*eed0*/  HADD2.F32 R9, -RZ, R8.reuse.H0_H0 ;  /* 0x20000008ff097230 */ /* 0x100fe20000004100 */
[----:B------:R-:W-:Y:S01]  /*eee0*/  FFMA.FTZ R40, R3, R44, R2 ;  /* 0x0000002c03287223 */ /* 0x000fe20000010002 */
[--C-:B------:R-:W-:Y:S01]  /*eef0*/  HADD2.F32 R6, -RZ, R117.reuse.H1_H1 ;  /* 0x30000075ff067230 */ /* 0x100fe20000004100 */
[-C--:B------:R-:W-:Y:S01]  /*ef00*/  FMUL.FTZ R4, R20, R5.reuse ;  /* 0x0000000514047220 */ /* 0x080fe20000410000 */
[----:B------:R-:W-:Y:S01]  /*ef10*/  HADD2.F32 R2, -RZ, R117.H0_H0 ;  /* 0x20000075ff027230 */ /* 0x000fe20000004100 */
[C---:B------:R-:W-:Y:S01]  /*ef20*/  FMUL.FTZ R31, R9.reuse, R5 ;  /* 0x00000005091f7220 */ /* 0x040fe20000410000 */
[----:B------:R-:W-:Y:S01]  /*ef30*/  HADD2.F32 R13, -RZ, R8.H1_H1 ;  /* 0x30000008ff0d7230 */ /* 0x000fe20000004100 */
[----:B------:R-:W-:Y:S01]  /*ef40*/  FFMA.FTZ R37, R9, R6, R4 ;  /* 0x0000000609257223 */ /* 0x000fe20000010004 */
[--C-:B------:R-:W-:Y:S01]  /*ef50*/  HADD2.F32 R8, -RZ, R11.reuse.H0_H0 ;  /* 0x2000000bff087230 */ /* 0x100fe20000004100 */
        /* <DEDUP_REMOVED lines=43> */
.L_x_686:
[----:B------:R-:W-:Y:S05]  /*f210*/  BSYNC B0 ;  /* 0x0000000000007941 */ /* 0x000fea0003800000 */
.L_x_685:
        /* <DEDUP_REMOVED lines=104> */
.L_x_684:
[----:B------:R-:W-:Y:S05]  /*f8a0*/  BSYNC B1 ;  /* 0x0000000000017941 */ /* 0x000fea0003800000 */
.L_x_683:
        /* <DEDUP_REMOVED lines=110> */
.L_x_688:
[----:B------:R-:W-:Y:S05]  /*ff90*/  BSYNC B0 ;  /* 0x0000000000007941 */ /* 0x000fea0003800000 */
.L_x_687:
[----:B------:R-:W-:-:S13]  /*ffa0*/  ISETP.GE.AND P0, PT, R138, c[0x0][0x27c], PT ;  /* 0x00009f008a007a0c */ /* 0x000fda0003f06270 */
[----:B------:R-:W-:Y:S05]  /*ffb0*/  @P0 BRA `(.L_x_660) ;  /* 0x0000066000000947 */ /* 0x000fea0003800000 */
[----:B------:R-:W-:Y:S02]  /*ffc0*/  MOV R2, c[0x0][0x27c] ;  /* 0x00009f0000027a02 */ /* 0x000fe40000000f00 */
        /* <DEDUP_REMOVED lines=14> */
[----:B------:R-:W-:Y:S02]  /*100b0*/  IADD3 R3, R3, R6, R21 ;  /* 0x0000000603037210 */ /* 0x000fe40007ffe015 */
[----:B------:R-:W-:Y:S01]  /*100c0*/  SHF.L.U32 R29, R0, 0x1, RZ ;  /* 0x00000001001d7819 */ /* 0x000fe200000006ff */
[----:B------:R-:W-:Y:S01]  /*100d0*/  HADD2.F32 R0, -RZ, R129.H0_H0 ;  /* 0x20000081ff007230 */ /* 0x000fe20000004100 */
[----:B------:R-:W-:-:S02]  /*100e0*/  LEA R32, R3, 0x10080, 0x1 ;  /* 0x0001008003207811 */ /* 0x000fc400078e08ff */
[----:B------:R-:W-:Y:S01]  /*100f0*/  SHF.R.U32.HI R22, RZ, 0x10, R93 ;  /* 0x00000010ff167819 */ /* 0x000fe2000001165d */
[----:B---3--:R-:W1:Y:S01]  /*10100*/  LDS.128 R8, [R29+0x10080] ;  /* 0x010080001d087984 */ /* 0x008e620000000c00 */
[----:B------:R-:W-:Y:S02]  /*10110*/  SHF.R.U32.HI R23, RZ, 0x10, R97 ;  /* 0x00000010ff177819 */ /* 0x000fe40000011661 */
[----:B------:R-:W-:Y:S01]  /*10120*/  SHF.R.U32.HI R24, RZ, 0x10, R95 ;  /* 0x00000010ff187819 */ /* 0x000fe2000001165f */
[----:B------:R-:W2:Y:S01]  /*10130*/  LDS.128 R4, [R32] ;  /* 0x0000000020047984 */ /* 0x000ea20000000c00 */
[----:B------:R-:W-:Y:S01]  /*10140*/  SHF.R.U32.HI R27, RZ, 0x10, R99 ;  /* 0x00000010ff1b7819 */ /* 0x000fe20000011663 */
[----:B------:R-:W-:Y:S01]  /*10150*/  HADD2.F32 R42, -RZ, R23.H0_H0 ;  /* 0x20000017ff2a7230 */ /* 0x000fe20000004100 */
[----:B------:R-:W-:Y:S02]  /*10160*/  SHF.R.U64 R35, R94, 0x10, R95 ;  /* 0x000000105e237819 */ /* 0x000fe4000000125f */
[----:B------:R-:W-:Y:S01]  /*10170*/  SHF.R.U64 R34, R92, 0x10, R93 ;  /* 0x000000105c227819 */ /* 0x000fe2000000125d */
[----:B------:R-:W-:Y:S01]  /*10180*/  HADD2.F32 R41, -RZ, R27.H0_H0 ;  /* 0x2000001bff297230 */ /* 0x000fe20000004100 */
[----:B------:R-:W-:-:S02]  /*10190*/  SHF.R.U64 R36, R98, 0x10, R99 ;  /* 0x0000001062247819 */ /* 0x000fc40000001263 */
[----:B------:R-:W-:Y:S01]  /*101a0*/  SHF.R.U64 R38, R96, 0x10, R97 ;  /* 0x0000001060267819 */ /* 0x000fe20000001261 */
[--C-:B-1----:R-:W-:Y:S02]  /*101b0*/  HADD2.F32 R3, -RZ, R9.reuse.H0_H0 ;  /* 0x20000009ff037230 */ /* 0x102fe40000004100 */
[----:B------:R-:W-:Y:S02]  /*101c0*/  HADD2.F32 R2, -RZ, R9.H1_H1 ;  /* 0x30000009ff027230 */ /* 0x000fe40000004100 */
[----:B--2---:R-:W-:Y:S01]  /*101d0*/  HADD2.F32 R18, -RZ, R5.H0_H0 ;  /* 0x20000005ff127230 */ /* 0x004fe20000004100 */
[----:B------:R-:W-:Y:S01]  /*101e0*/  FMUL.FTZ R33, R3, R0 ;  /* 0x0000000003217220 */ /* 0x000fe20000410000 */
[--C-:B------:R-:W-:Y:S02]  /*101f0*/  HADD2.F32 R15, -RZ, R7.reuse.H0_H0 ;  /* 0x20000007ff0f7230 */ /* 0x100fe40000004100 */
[----:B------:R-:W-:Y:S02]  /*10200*/  HADD2.F32 R14, -RZ, R7.H1_H1 ;  /* 0x30000007ff0e7230 */ /* 0x000fe40000004100 */
[----:B------:R-:W-:-:S02]  /*10210*/  HADD2.F32 R9, -RZ, R8.H0_H0 ;  /* 0x20000008ff097230 */ /* 0x000fc40000004100 */
[----:B------:R-:W-:Y:S02]  /*10220*/  HADD2.F32 R13, -RZ, R8.H1_H1 ;  /* 0x30000008ff0d7230 */ /* 0x000fe40000004100 */
[--C-:B------:R-:W-:Y:S02]  /*10230*/  HADD2.F32 R8, -RZ, R11.reuse.H0_H0 ;  /* 0x2000000bff087230 */ /* 0x100fe40000004100 */
[----:B------:R-:W-:Y:S02]  /*10240*/  HADD2.F32 R7, -RZ, R11.H1_H1 ;  /* 0x3000000bff077230 */ /* 0x000fe40000004100 */
[----:B------:R-:W-:Y:S01]  /*10250*/  HADD2.F32 R17, -RZ, R5.H1_H1 ;  /* 0x30000005ff117230 */ /* 0x000fe20000004100 */
[----:B------:R-:W-:Y:S01]  /*10260*/  FMUL.FTZ R5, R18, R0 ;  /* 0x0000000012057220 */ /* 0x000fe20000410000 */
[----:B------:R-:W-:Y:S02]  /*10270*/  HADD2.F32 R11, -RZ, R22.H0_H0 ;  /* 0x20000016ff0b7230 */ /* 0x000fe40000004100 */
[----:B------:R-:W-:-:S02]  /*10280*/  HADD2.F32 R16, -RZ, R6.H0_H0 ;  /* 0x20000006ff107230 */ /* 0x000fc40000004100 */
[----:B------:R-:W-:Y:S01]  /*10290*/  HADD2.F32 R20, -RZ, R6.H1_H1 ;  /* 0x30000006ff147230 */ /* 0x000fe20000004100 */
[-C--:B------:R-:W-:Y:S01]  /*102a0*/  FMUL.FTZ R0, R17, R11.reuse ;  /* 0x0000000b11007220 */ /* 0x080fe20000410000 */
[----:B------:R-:W-:Y:S01]  /*102b0*/  HADD2.F32 R6, -RZ, R130.H0_H0 ;  /* 0x20000082ff067230 */ /* 0x000fe20000004100 */
[C---:B------:R-:W-:Y:S01]  /*102c0*/  FMUL.FTZ R31, R2.reuse, R11 ;  /* 0x0000000b021f7220 */ /* 0x040fe20000410000 */
[--C-:B------:R-:W-:Y:S01]  /*102d0*/  HADD2.F32 R19, -RZ, R4.reuse.H0_H0 ;  /* 0x20000004ff137230 */ /* 0x100fe20000004100 */
[----:B------:R-:W-:Y:S01]  /*102e0*/  FFMA.FTZ R37, R2, R42, R0 ;  /* 0x0000002a02257223 */ /* 0x000fe20000010000 */
[----:B------:R-:W-:Y:S01]  /*102f0*/  HADD2.F32 R21, -RZ, R4.H1_H1 ;  /* 0x30000004ff157230 */ /* 0x000fe20000004100 */
[----:B------:R-:W-:Y:S01]  /*10300*/  FFMA.FTZ R39, R3, R6, R5 ;  /* 0x0000000603277223 */ /* 0x000fe20000010005 */
[----:B------:R-:W-:Y:S02]  /*10310*/  HADD2.F32 R4, -RZ, R129.H1_H1 ;  /* 0x30000081ff047230 */ /* 0x000fe40000004100 */
[----:B------:R-:W-:-:S02]  /*10320*/  HADD2.F32 R5, -RZ, R131.H1_H1 ;  /* 0x30000083ff057230 */ /* 0x000fc40000004100 */
[----:B------:R-:W-:Y:S01]  /*10330*/  HADD2.F32 R0, -RZ, R131.H0_H0 ;  /* 0x20000083ff007230 */ /* 0x000fe20000004100 */
[-C--:B------:R-:W-:Y:S01]  /*10340*/  FMUL.FTZ R3, R19, R4.reuse ;  /* 0x0000000413037220 */ /* 0x080fe20000410000 */
[----:B------:R-:W-:Y:S01]  /*10350*/  HADD2.F32 R2, -RZ, R130.H1_H1 ;  /* 0x30000082ff027230 */ /* 0x000fe20000004100 */
[C---:B------:R-:W-:Y:S01]  /*10360*/  FMUL.FTZ R28, R9.reuse, R4 ;  /* 0x00000004091c7220 */ /* 0x040fe20000410000 */
[----:B------:R-:W-:Y:S01]  /*10370*/  HADD2.F32 R22, -RZ, R24.H0_H0 ;  /* 0x20000018ff167230 */ /* 0x000fe20000004100 */
[----:B------:R-:W-:Y:S01]  /*10380*/  FFMA.FTZ R40, R9, R5, R3 ;  /* 0x0000000509287223 */ /* 0x000fe20000010003 */
[----:B------:R-:W-:Y:S01]  /*10390*/  HADD2.F32 R3, -RZ, R132.H0_H0 ;  /* 0x20000084ff037230 */ /* 0x000fe20000004100 */
[----:B------:R-:W-:Y:S01]  /*103a0*/  FMUL.FTZ R9, R15, R0 ;  /* 0x000000000f097220 */ /* 0x000fe20000410000 */
[----:B------:R-:W-:Y:S01]  /*103b0*/  HADD2.F32 R12, -RZ, R10.H0_H0 ;  /* 0x2000000aff0c7230 */ /* 0x000fe20000004100 */
[----:B------:R-:W-:Y:S01]  /*103c0*/  FMUL.FTZ R11, R16, R2 ;  /* 0x00000002100b7220 */ /* 0x000fe20000410000 */
[----:B------:R-:W-:Y:S01]  /*103d0*/  HADD2.F32 R4, -RZ, R132.H1_H1 ;  /* 0x30000084ff047230 */ /* 0x000fe20000004100 */
[C---:B------:R-:W-:Y:S01]  /*103e0*/  FMUL.FTZ R23, R8.reuse, R0 ;  /* 0x0000000008177220 */ /* 0x040fe20000410000 */
[----:B------:R-:W-:Y:S01]  /*103f0*/  HADD2.F32 R10, -RZ, R10.H1_H1 ;  /* 0x3000000aff0a7230 */ /* 0x000fe20000004100 */
[----:B------:R-:W-:Y:S01]  /*10400*/  FFMA.FTZ R25, R8, R3, R9 ;  /* 0x0000000308197223 */ /* 0x000fe20000010009 */
[----:B------:R-:W-:Y:S01]  /*10410*/  HADD2.F32 R8, -RZ, R35.H0_H0 ;  /* 0x20000023ff087230 */ /* 0x000fe20000004100 */
[----:B------:R-:W-:Y:S01]  /*10420*/  FMUL.FTZ R0, R14, R22 ;  /* 0x000000160e007220 */ /* 0x000fe20000410000 */
[----:B------:R-:W-:Y:S01]  /*10430*/  HADD2.F32 R9, -RZ, R34.H0_H0 ;  /* 0x20000022ff097230 */ /* 0x000fe20000004100 */
[----:B------:R-:W-:Y:S01]  /*10440*/  FFMA.FTZ R30, R12, R4, R11 ;  /* 0x000000040c1e7223 */ /* 0x000fe2000001000b */
[----:B------:R-:W-:Y:S01]  /*10450*/  HADD2.F32 R34, -RZ, R36.H0_H0 ;  /* 0x20000024ff227230 */ /* 0x000fe20000004100 */
[C---:B------:R-:W-:Y:S01]  /*10460*/  FMUL.FTZ R11, R7.reuse, R22 ;  /* 0x00000016070b7220 */ /* 0x040fe20000410000 */
[----:B------:R-:W-:Y:S01]  /*10470*/  HADD2.F32 R35, -RZ, R38.H0_H0 ;  /* 0x20000026ff237230 */ /* 0x000fe20000004100 */
[----:B------:R-:W-:-:S02]  /*10480*/  FFMA.FTZ R22, R7, R41, R0 ;  /* 0x0000002907167223 */ /* 0x000fc40000010000 */
[----:B------:R-:W-:Y:S02]  /*10490*/  FMUL.FTZ R26, R12, R2 ;  /* 0x000000020c1a7220 */ /* 0x000fe40000410000 */
[-C--:B------:R-:W-:Y:S02]  /*104a0*/  FMUL.FTZ R0, R20, R8.reuse ;  /* 0x0000000814007220 */ /* 0x080fe40000410000 */
[-C--:B------:R-:W-:Y:S02]  /*104b0*/  FMUL.FTZ R2, R21, R9.reuse ;  /* 0x0000000915027220 */ /* 0x080fe40000410000 */
[C---:B------:R-:W-:Y:S02]  /*104c0*/  FMUL.FTZ R8, R10.reuse, R8 ;  /* 0x000000080a087220 */ /* 0x040fe40000410000 */
[----:B------:R-:W-:Y:S02]  /*104d0*/  FMUL.FTZ R7, R13, R9 ;  /* 0x000000090d077220 */ /* 0x000fe40000410000 */
[----:B------:R-:W-:-:S02]  /*104e0*/  FFMA.FTZ R24, R10, R34, R0 ;  /* 0x000000220a187223 */ /* 0x000fc40000010000 */
[----:B------:R-:W-:Y:S02]  /*104f0*/  FFMA.FTZ R27, R13, R35, R2 ;  /* 0x000000230d1b7223 */ /* 0x000fe40000010002 */
        /* <DEDUP_REMOVED lines=8> */
[----:B------:R-:W-:-:S02]  /*10580*/  FFMA.FTZ R0, R14, R41, -R11 ;  /* 0x000000290e007223 */ /* 0x000fc4000001080b */
[----:B------:R-:W-:Y:S02]  /*10590*/  FFMA.FTZ R2, R20, R34, -R8 ;  /* 0x0000002214027223 */ /* 0x000fe40000010808 */
[----:B------:R-:W-:Y:S01]  /*105a0*/  FFMA.FTZ R4, R21, R35, -R7 ;  /* 0x0000002315047223 */ /* 0x000fe20000010807 */
[----:B------:R-:W-:Y:S02]  /*105b0*/  F2FP.PACK_AB R11, R0, R3 ;  /* 0x00000003000b723e */ /* 0x000fe400000000ff */
[----:B------:R-:W-:Y:S02]  /*105c0*/  F2FP.PACK_AB R10, R2, R10 ;  /* 0x0000000a020a723e */ /* 0x000fe400000000ff */
[----:B------:R-:W-:Y:S02]  /*105d0*/  F2FP.PACK_AB R8, R4, R12 ;  /* 0x0000000c0408723e */ /* 0x000fe400000000ff */
[----:B------:R-:W-:Y:S02]  /*105e0*/  F2FP.PACK_AB R7, R22, R25 ;  /* 0x000000191607723e */ /* 0x000fe400000000ff */
[----:B------:R-:W-:Y:S01]  /*105f0*/  F2FP.PACK_AB R4, R27, R40 ;  /* 0x000000281b04723e */ /* 0x000fe200000000ff */
[----:B------:R1:W-:Y:S04]  /*10600*/  STS.128 [R32], R8 ;  /* 0x0000000820007388 */ /* 0x0003e80000000c00 */
[----:B------:R1:W-:Y:S02]  /*10610*/  STS.128 [R29+0x10080], R4 ;  /* 0x010080041d007388 */ /* 0x0003e40000000c00 */
.L_x_660:
[----:B------:R-:W-:Y:S05]  /*10620*/  BSYNC B2 ;  /* 0x0000000000027941 */ /* 0x000fea0003800000 */
.L_x_626:
[----:B------:R-:W-:Y:S01]  /*10630*/  R2P PR, R237, 0x6 ;  /* 0x00000006ed007804 */ /* 0x000fe20000000000 */
[----:B------:R-:W-:Y:S01]  /*10640*/  IMAD R0, R133, c[0x0][0x208], RZ ;  /* 0x0000820085007a24 */ /* 0x000fe200078e02ff */
[----:B------:R-:W-:Y:S01]  /*10650*/  IADD3 R187, R178, 0x20, RZ ;  /* 0x00000020b2bb7810 */ /* 0x000fe20007ffe0ff */
[----:B------:R-:W-:Y:S01]  /*10660*/  IMAD.WIDE.U32 R2, R108, c[0x0][0x208], RZ ;  /* 0x000082006c027a25 */ /* 0x000fe200078e00ff */
[----:B------:R-:W-:-:S04]  /*10670*/  DEPBAR.LE SB0, 0x0 ;  /* 0x000080000000791a */ /* 0x000fc80000000000 */
[----:B------:R-:W-:Y:S01]  /*10680*/  IMAD R0, R108, c[0x0][0x20c], R0 ;  /* 0x000083006c007a24 */ /* 0x000fe200078e0200 */
[----:B------:R-:W-:Y:S01]  /*10690*/  BAR.SYNC.DEFER_BLOCKING 0x0 ;  /* 0x0000000000007b1d */ /* 0x000fe20000010000 */
[----:B------:R-:W-:Y:S01]  /*106a0*/  IMAD.IADD R66, R212, 0x1, -R126 ;  /* 0x00000001d4427824 */ /* 0x000fe200078e0a7e */
[----:B------:R-:W-:Y:S01]  /*106b0*/  ISETP.NE.AND P3, PT, R140, 0x1, PT ;  /* 0x000000018c00780c */ /* 0x000fe20003f65270 */
[----:B------:R-:W-:Y:S01]  /*106c0*/  IMAD.IADD R3, R3, 0x1, R0 ;  /* 0x0000000103037824 */ /* 0x000fe200078e0200 */
[----:B------:R-:W-:Y:S02]  /*106d0*/  @P1 IADD3 R187, R178, -0x20, RZ ;  /* 0xffffffe0b2bb1810 */ /* 0x000fe40007ffe0ff */
[----:B------:R-:W-:Y:S01]  /*106e0*/  ISETP.GT.AND P1, PT, R108, R209, PT ;  /* 0x000000d16c00720c */ /* 0x000fe20003f24270 */
[----:B------:R-:W-:Y:S01]  /*106f0*/  ULDC UR4, c[0x0][0x324] ;  /* 0x0000c90000047ab9 */ /* 0x000fe20000000800 */
[----:B------:R-:W-:Y:S01]  /*10700*/  LEA R0, P0, R2, R222, 0x5 ;  /* 0x000000de02007211 */ /* 0x000fe200078028ff */
[----:B------:R-:W-:Y:S01]  /*10710*/  ULOP3.LUT UR4, URZ, UR4, URZ, 0x33, !UPT ;  /* 0x000000043f047292 */ /* 0x000fe2000f8e333f */
[----:B------:R-:W-:-:S02]  /*10720*/  IADD3 R188, R187, 0x3000, RZ ;  /* 0x00003000bbbc7810 */ /* 0x000fc40007ffe0ff */
[----:B------:R-:W-:Y:S02]  /*10730*/  LEA.HI.X R3, R2, R224, R3, 0x5, P0 ;  /* 0x000000e002037211 */ /* 0x000fe400000f2c03 */
[C---:B------:R-:W-:Y:S02]  /*10740*/  LEA R2, P0, R0.reuse, c[0x0][0x1f8], 0x1 ;  /* 0x00007e0000027a11 */ /* 0x040fe400078008ff */
[C---:B------:R-:W-:Y:S02]  /*10750*/  IADD3 R194, R187.reuse, 0x3800, RZ ;  /* 0x00003800bbc27810 */ /* 0x040fe40007ffe0ff */
[----:B------:R-:W-:Y:S02]  /*10760*/  LEA.HI.X R3, R0, c[0x0][0x1fc], R3, 0x1, P0 ;  /* 0x00007f0000037a11 */ /* 0x000fe400000f0c03 */
[----:B------:R-:W-:Y:S02]  /*10770*/  @P1 IADD3 R0, R236, -0x2, RZ ;  /* 0xfffffffeec001810 */ /* 0x000fe40007ffe0ff */
[----:B------:R-:W-:-:S02]  /*10780*/  IADD3 R193, R187, 0x2000, RZ ;  /* 0x00002000bbc17810 */ /* 0x000fc40007ffe0ff */
[----:B-1----:R-:W-:Y:S01]  /*10790*/  @P1 SHF.R.S32.HI R4, RZ, 0x1f, R0 ;  /* 0x0000001fff041819 */ /* 0x002fe20000011400 */
[----:B------:R-:W-:Y:S01]  /*107a0*/  LDSM.16.M88.4 R20, [R178] ;  /* 0x00000000b214783b */ /* 0x000fe20000000200 */
[C---:B------:R-:W-:Y:S02]  /*107b0*/  IADD3 R192, R187.reuse, 0x2800, RZ ;  /* 0x00002800bbc07810 */ /* 0x040fe40007ffe0ff */
[C---:B------:R-:W-:Y:S01]  /*107c0*/  IADD3 R191, R187.reuse, 0x1000, RZ ;  /* 0x00001000bbbf7810 */ /* 0x040fe20007ffe0ff */
[----:B------:R-:W-:Y:S01]  /*107d0*/  @P1 IMAD R4, R4, c[0x0][0x1e0], RZ ;  /* 0x0000780004041a24 */ /* 0x000fe200078e02ff */
[----:B------:R-:W-:Y:S01]  /*107e0*/  LDSM.16.M88.4 R36, [R178+0x800] ;  /* 0x00080000b224783b */ /* 0x000fe20000000200 */
[C---:B------:R-:W-:Y:S02]  /*107f0*/  IADD3 R190, R187.reuse, 0x1800, RZ ;  /* 0x00001800bbbe7810 */ /* 0x040fe40007ffe0ff */
[C---:B------:R-:W-:Y:S01]  /*10800*/  @P1 IMAD R6, R0.reuse, c[0x0][0x1e4], R4 ;  /* 0x0000790000061a24 */ /* 0x040fe200078e0204 */
[----:B------:R-:W-:Y:S01]  /*10810*/  LDSM.16.M88.4 R12, [R184] ;  /* 0x00000000b80c783b */ /* 0x000fe20000000200 */
[----:B------:R-:W-:Y:S01]  /*10820*/  @P1 IMAD.WIDE.U32 R4, R0, c[0x0][0x1e0], RZ ;  /* 0x0000780000041a25 */ /* 0x000fe200078e00ff */
[----:B------:R-:W-:-:S02]  /*10830*/  IADD3 R189, R187, 0x800, RZ ;  /* 0x00000800bbbd7810 */ /* 0x000fc40007ffe0ff */
[----:B------:R-:W-:Y:S01]  /*10840*/  LDSM.16.M88.4 R28, [R187] ;  /* 0x00000000bb1c783b */ /* 0x000fe20000000200 */
[----:B------:R-:W-:Y:S01]  /*10850*/  @P1 IMAD.IADD R0, R5, 0x1, R6 ;  /* 0x0000000105001824 */ /* 0x000fe200078e0206 */
[C---:B------:R-:W-:Y:S02]  /*10860*/  @P1 LEA R8, P0, R4.reuse, R220, 0x5 ;  /* 0x000000dc04081211 */ /* 0x040fe400078028ff */
[----:B------:R-:W-:Y:S02]  /*10870*/  LDSM.16.M88.4 R52, [R187+0x800] ;  /* 0x00080000bb34783b */ /* 0x000fe40000000200 */
[----:B------:R-:W-:Y:S01]  /*10880*/  @P1 LEA.HI.X R9, R4, R219, R0, 0x5, P0 ;  /* 0x000000db04091211 */ /* 0x000fe200000f2c00 */
[----:B------:R-:W-:Y:S01]  /*10890*/  IMAD.MOV.U32 R0, RZ, RZ, 0x40 ;  /* 0x00000040ff007424 */ /* 0x000fe200078e00ff */
[----:B------:R-:W-:Y:S02]  /*108a0*/  LOP3.LUT R4, R128, 0x1, RZ, 0xc0, !PT ;  /* 0x0000000180047812 */ /* 0x000fe400078ec0ff */
[----:B------:R-:W-:-:S02]  /*108b0*/  ISETP.GT.AND P0, PT, R66, R214, PT ;  /* 0x000000d64200720c */ /* 0x000fc40003f04270 */
[----:B------:R-:W-:Y:S02]  /*108c0*/  SEL R0, R0, 0xffffffc0, !P2 ;  /* 0xffffffc000007807 */ /* 0x000fe40005000000 */
[----:B------:R-:W-:Y:S02]  /*108d0*/  ISETP.NE.U32.OR P0, PT, R4, 0x1, !P0 ;  /* 0x000000010400780c */ /* 0x000fe40004705470 */
[----:B------:R-:W1:Y:S01]  /*108e0*/  LDSM.16.M88.4 R4, [R183] ;  /* 0x00000000b704783b */ /* 0x000e620000000200 */
[--C-:B------:R-:W-:Y:S01]  /*108f0*/  IMAD.IADD R177, R178, 0x1, R0.reuse ;  /* 0x00000001b2b17824 */ /* 0x100fe200078e0200 */
[----:B------:R-:W-:Y:S01]  /*10900*/  LOP3.LUT P2, RZ, R215, 0x1, RZ, 0xc0, !PT ;  /* 0x00000001d7ff7812 */ /* 0x000fe2000784c0ff */
[----:B------:R-:W-:-:S08]  /*10910*/  IMAD.IADD R176, R188, 0x1, R0 ;  /* 0x00000001bcb07824 */ /* 0x000fd000078e0200 */
[----:B------:R-:W-:Y:S01]  /*10920*/  @!PT LDS RZ, [RZ] ;  /* 0x00000000fffff984 */ /* 0x000fe20000000800 */
[----:B------:R-:W-:Y:S01]  /*10930*/  @!PT LDS RZ, [RZ] ;  /* 0x00000000fffff984 */ /* 0x000fe20000000800 */
[----:B------:R-:W-:Y:S01]  /*10940*/  @!PT LDS RZ, [RZ] ;  /* 0x00000000fffff984 */ /* 0x000fe20000000800 */
[----:B------:R2:W-:Y:S01]  /*10950*/  LDGSTS.E.BYPASS.LTC128B.128 [R196+0x8080], [R2.64], !P0 ;  /* 0x0808000002c47fae */ /* 0x0005e2000c101d46 */
[----:B------:R-:W-:-:S04]  /*10960*/  @P1 LEA R64, P0, R8, c[0x0][0x1c8], 0x1 ;  /* 0x0000720008401a11 */ /* 0x000fc800078008ff */
[----:B------:R-:W-:Y:S02]  /*10970*/  @P1 LEA.HI.X R65, R8, c[0x0][0x1cc], R9, 0x1, P0 ;  /* 0x0000730008411a11 */ /* 0x000fe400000f0c09 */
[----:B------:R-:W-:-:S04]  /*10980*/  LOP3.LUT P0, RZ, R128, 0x2, RZ, 0xc0, !PT ;  /* 0x0000000280ff7812 */ /* 0x000fc8000780c0ff */
[----:B------:R-:W-:-:S13]  /*10990*/  ISETP.LE.OR P0, PT, R66, R214, !P0 ;  /* 0x000000d64200720c */ /* 0x000fda0004703670 */
[----:B------:R2:W-:Y:S01]  /*109a0*/  LDGSTS.E.BYPASS.LTC128B.128 [R196+0x9080], [R2.64+0x80], !P0 ;  /* 0x0908008002c47fae */ /* 0x0005e2000c101d46 */
[----:B------:R-:W-:-:S04]  /*109b0*/  LOP3.LUT P0, RZ, R128, 0x4, RZ, 0xc0, !PT ;  /* 0x0000000480ff7812 */ /* 0x000fc8000780c0ff */
[----:B------:R-:W-:Y:S01]  /*109c0*/  ISETP.LE.OR P0, PT, R66, R214, !P0 ;  /* 0x000000d64200720c */ /* 0x000fe20004703670 */
[C---:B-1-3--:R-:W-:Y:S08]  /*109d0*/  HMMA.16816.F32 R8, R4.reuse, R20, RZ ;  /* 0x000000140408723c */ /* 0x04aff000000018ff */
[----:B------:R-:W-:Y:S04]  /*109e0*/  HMMA.16816.F32 R24, R4, R22, RZ ;  /* 0x000000160418723c */ /* 0x000fe800000018ff */
[----:B------:R2:W-:Y:S01]  /*109f0*/  LDGSTS.E.BYPASS.LTC128B.128 [R196+0xa080], [R2.64+0x100], !P0 ;  /* 0x0a08010002c47fae */ /* 0x0005e2000c101d46 */
[----:B------:R-:W-:-:S03]  /*10a00*/  LOP3.LUT P0, RZ, R128, 0x8, RZ, 0xc0, !PT ;  /* 0x0000000880ff7812 */ /* 0x000fc6000780c0ff */
[----:B------:R-:W-:Y:S01]  /*10a10*/  HMMA.16816.F32 R32, R4, R36, RZ ;  /* 0x000000240420723c */ /* 0x000fe200000018ff */
[----:B------:R-:W-:-:S07]  /*10a20*/  ISETP.LE.OR P0, PT, R66, R214, !P0 ;  /* 0x000000d64200720c */ /* 0x000fce0004703670 */
[C---:B------:R-:W-:Y:S06]  /*10a30*/  HMMA.16816.F32 R8, R12.reuse, R28, R8 ;  /* 0x0000001c0c08723c */ /* 0x040fec0000001808 */
[----:B------:R2:W-:Y:S02]  /*10a40*/  LDGSTS.E.BYPASS.LTC128B.128 [R196+0xb080], [R2.64+0x180], !P0 ;  /* 0x0b08018002c47fae */ /* 0x0005e4000c101d46 */
[----:B------:R-:W-:Y:S02]  /*10a50*/  HMMA.16816.F32 R28, R12, R30, R24 ;  /* 0x0000001e0c1c723c */ /* 0x000fe40000001818 */
[----:B----4-:R-:W-:Y:S04]  /*10a60*/  LDSM.16.M88.4 R16, [R186] ;  /* 0x00000000ba10783b */ /* 0x010fe80000000200 */
[----:B------:R-:W1:Y:S02]  /*10a70*/  LDSM.16.M88.4 R40, [R177] ;  /* 0x00000000b128783b */ /* 0x000e640000000200 */
[----:B------:R-:W-:Y:S02]  /*10a80*/  HMMA.16816.F32 R4, R4, R38, RZ ;  /* 0x000000260404723c */ /* 0x000fe400000018ff */
[----:B------:R-:W-:Y:S04]  /*10a90*/  LDSM.16.M88.4 R20, [R185] ;  /* 0x00000000b914783b */ /* 0x000fe80000000200 */
[----:B------:R-:W-:Y:S02]  /*10aa0*/  LDSM.16.M88.4 R48, [R176+-0x3000] ;  /* 0xffd00000b030783b */ /* 0x000fe40000000200 */
[C---:B------:R-:W-:Y:S02]  /*10ab0*/  HMMA.16816.F32 R32, R12.reuse, R52, R32 ;  /* 0x000000340c20723c */ /* 0x040fe40000001820 */
[----:B------:R-:W3:Y:S04]  /*10ac0*/  LDSM.16.M88.4 R44, [R177+0x800] ;  /* 0x00080000b12c783b */ /* 0x000ee80000000200 */
[----:B------:R-:W-:Y:S04]  /*10ad0*/  LDSM.16.M88.4 R60, [R178+0x1000] ;  /* 0x00100000b23c783b */ /* 0x000fe80000000200 */
[----:B------:R-:W-:Y:S04]  /*10ae0*/  LDSM.16.M88.4 R56, [R176+-0x2800] ;  /* 0xffd80000b038783b */ /* 0x000fe80000000200 */
[----:B------:R-:W0:Y:S02]  /*10af0*/  LDGDEPBAR ;  /* 0x00000000000079af */ /* 0x000e240000000000 */
[----:B------:R-:W-:Y:S02]  /*10b00*/  HMMA.16816.F32 R12, R12, R54, R4 ;  /* 0x000000360c0c723c */ /* 0x000fe40000001804 */
[----:B------:R-:W-:Y:S04]  /*10b10*/  LDSM.16.M88.4 R4, [R184+0x4000] ;  /* 0x00400000b804783b */ /* 0x000fe80000000200 */
[----:B------:R-:W-:Y:S02]  /*10b20*/  LDSM.16.M88.4 R52, [R187+0x1000] ;  /* 0x00100000bb34783b */ /* 0x000fe40000000200 */
[C---:B-1----:R-:W-:Y:S02]  /*10b30*/  HMMA.16816.F32 R24, R16.reuse, R40, R8 ;  /* 0x000000281018723c */ /* 0x042fe40000001808 */
[----:B------:R-:W1:Y:S06]  /*10b40*/  LDSM.16.M88.4 R8, [R183+0x4000] ;  /* 0x00400000b708783b */ /* 0x000e6c0000000200 */
[C---:B------:R-:W-:Y:S01]  /*10b50*/  HMMA.16816.F32 R28, R16.reuse, R42, R28 ;  /* 0x0000002a101c723c */ /* 0x040fe2000000181c */
[----:B------:R-:W-:Y:S07]  /*10b60*/  LDSM.16.M88.4 R40, [R177+0x1000] ;  /* 0x00100000b128783b */ /* 0x000fee0000000200 */
[----:B---3--:R-:W-:Y:S01]  /*10b70*/  HMMA.16816.F32 R36, R16, R44, R32 ;  /* 0x0000002c1024723c */ /* 0x008fe20000001820 */
[----:B------:R-:W-:Y:S07]  /*10b80*/  LDSM.16.M88.4 R32, [R187+0x1800] ;  /* 0x00180000bb20783b */ /* 0x000fee0000000200 */
[C---:B------:R-:W-:Y:S08]  /*10b90*/  HMMA.16816.F32 R24, R20.reuse, R48, R24 ;  /* 0x000000301418723c */ /* 0x040ff00000001818 */
[----:B------:R-:W-:Y:S01]  /*10ba0*/  HMMA.16816.F32 R28, R20, R50, R28 ;  /* 0x00000032141c723c */ /* 0x000fe2000000181c */
[----:B------:R-:W3:Y:S07]  /*10bb0*/  LDSM.16.M88.4 R48, [R178+0x1800] ;  /* 0x00180000b230783b */ /* 0x000eee0000000200 */
[----:B------:R-:W-:Y:S01]  /*10bc0*/  HMMA.16816.F32 R12, R16, R46, R12 ;  /* 0x0000002e100c723c */ /* 0x000fe2000000180c */
[----:B------:R-:W4:Y:S04]  /*10bd0*/  LDSM.16.M88.4 R16, [R186+0x4000] ;  /* 0x00400000ba10783b */ /* 0x000f280000000200 */
[----:B------:R-:W-:Y:S03]  /*10be0*/  LDSM.16.M88.4 R44, [R176+-0x1800] ;  /* 0xffe80000b02c783b */ /* 0x000fe60000000200 */
[----:B-1----:R-:W-:Y:S08]  /*10bf0*/  HMMA.16816.F32 R24, R8, R60, R24 ;  /* 0x0000003c0818723c */ /* 0x002ff00000001818 */
[----:B------:R-:W-:Y:S08]  /*10c00*/  HMMA.16816.F32 R36, R20, R56, R36 ;  /* 0x000000381424723c */ /* 0x000ff00000001824 */
[----:B------:R-:W-:Y:S08]  /*10c10*/  HMMA.16816.F32 R28, R8, R62, R28 ;  /* 0x0000003e081c723c */ /* 0x000ff0000000181c */
[----:B------:R-:W-:Y:S08]  /*10c20*/  HMMA.16816.F32 R24, R4, R52, R24 ;  /* 0x000000340418723c */ /* 0x000ff00000001818 */
[----:B------:R-:W-:Y:S01]  /*10c30*/  HMMA.16816.F32 R12, R20, R58, R12 ;  /* 0x0000003a140c723c */ /* 0x000fe2000000180c */
[----:B------:R-:W-:Y:S04]  /*10c40*/  LDSM.16.M88.4 R20, [R185+0x4000] ;  /* 0x00400000b914783b */ /* 0x000fe80000000200 */
[----:B------:R-:W1:Y:S03]  /*10c50*/  LDSM.16.M88.4 R56, [R176+-0x2000] ;  /* 0xffe00000b038783b */ /* 0x000e660000000200 */
[----:B---3--:R-:W-:Y:S08]  /*10c60*/  HMMA.16816.F32 R36, R8, R48, R36 ;  /* 0x000000300824723c */ /* 0x008ff00000001824 */
[----:B------:R-:W-:Y:S01]  /*10c70*/  HMMA.16816.F32 R28, R4, R54, R28 ;  /* 0x00000036041c723c */ /* 0x000fe2000000181c */
[----:B------:R-:W3:Y:S07]  /*10c80*/  LDSM.16.M88.4 R52, [R177+0x1800] ;  /* 0x00180000b134783b */ /* 0x000eee0000000200 */
[----:B----4-:R-:W-:Y:S08]  /*10c90*/  HMMA.16816.F32 R24, R16, R40, R24 ;  /* 0x000000281018723c */ /* 0x010ff00000001818 */
[----:B------:R-:W-:Y:S01]  /*10ca0*/  HMMA.16816.F32 R8, R8, R50, R12 ;  /* 0x000000320808723c */ /* 0x000fe2000000180c */
[----:B------:R-:W-:Y:S04]  /*10cb0*/  LDSM.16.M88.4 R12, [R183+0x8000] ;  /* 0x00800000b70c783b */ /* 0x000fe80000000200 */
[----:B------:R-:W4:Y:S03]  /*10cc0*/  LDSM.16.M88.4 R48, [R178+0x2000] ;  /* 0x00200000b230783b */ /* 0x000f260000000200 */
[----:B------:R-:W-:Y:S08]  /*10cd0*/  HMMA.16816.F32 R36, R4, R32, R36 ;  /* 0x000000200424723c */ /* 0x000ff00000001824 */
[----:B------:R-:W-:Y:S01]  /*10ce0*/  HMMA.16816.F32 R28, R16, R42, R28 ;  /* 0x0000002a101c723c */ /* 0x000fe2000000181c */
[----:B------:R-:W-:Y:S07]  /*10cf0*/  LDSM.16.M88.4 R40, [R187+0x2000] ;  /* 0x00200000bb28783b */ /* 0x000fee0000000200 */
[----:B-1----:R-:W-:Y:S08]  /*10d00*/  HMMA.16816.F32 R24, R20, R56, R24 ;  /* 0x000000381418723c */ /* 0x002ff00000001818 */
[----:B------:R-:W-:Y:S01]  /*10d10*/  HMMA.16816.F32 R4, R4, R34, R8 ;  /* 0x000000220404723c */ /* 0x000fe20000001808 */
[----:B------:R-:W1:Y:S04]  /*10d20*/  LDSM.16.M88.4 R8, [R184+0x8000] ;  /* 0x00800000b808783b */ /* 0x000e680000000200 */
[----:B------:R-:W1:Y:S03]  /*10d30*/  LDSM.16.M88.4 R32, [R178+0x2800] ;  /* 0x00280000b220783b */ /* 0x000e660000000200 */
[----:B---3--:R-:W-:Y:S08]  /*10d40*/  HMMA.16816.F32 R36, R16, R52, R36 ;  /* 0x000000341024723c */ /* 0x008ff00000001824 */
[----:B------:R-:W-:Y:S01]  /*10d50*/  HMMA.16816.F32 R28, R20, R58, R28 ;  /* 0x0000003a141c723c */ /* 0x000fe2000000181c */
[----:B------:R-:W-:Y:S07]  /*10d60*/  LDSM.16.M88.4 R56, [R177+0x2000] ;  /* 0x00200000b138783b */ /* 0x000fee0000000200 */
[----:B----4-:R-:W-:Y:S08]  /*10d70*/  HMMA.16816.F32 R24, R12, R48, R24 ;  /* 0x000000300c18723c */ /* 0x010ff00000001818 */
[----:B------:R-:W-:Y:S01]  /*10d80*/  HMMA.16816.F32 R16, R16, R54, R4 ;  /* 0x000000361010723c */ /* 0x000fe20000001804 */
[----:B------:R-:W3:Y:S04]  /*10d90*/  LDSM.16.M88.4 R4, [R186+0x8000] ;  /* 0x00800000ba04783b */ /* 0x000ee80000000200 */
[----:B------:R-:W4:Y:S03]  /*10da0*/  LDSM.16.M88.4 R52, [R187+0x2800] ;  /* 0x00280000bb34783b */ /* 0x000f260000000200 */
[----:B------:R-:W-:Y:S08]  /*10db0*/  HMMA.16816.F32 R36, R20, R44, R36 ;  /* 0x0000002c1424723c */ /* 0x000ff00000001824 */
[----:B------:R-:W-:Y:S01]  /*10dc0*/  HMMA.16816.F32 R28, R12, R50, R28 ;  /* 0x000000320c1c723c */ /* 0x000fe2000000181c */
[----:B------:R-:W-:Y:S07]  /*10dd0*/  LDSM.16.M88.4 R48, [R176+-0x1000] ;  /* 0xfff00000b030783b */ /* 0x000fee0000000200 */
[----:B-1----:R-:W-:Y:S08]  /*10de0*/  HMMA.16816.F32 R24, R8, R40, R24 ;  /* 0x000000280818723c */ /* 0x002ff00000001818 */
[----:B------:R-:W-:Y:S01]  /*10df0*/  HMMA.16816.F32 R16, R20, R46, R16 ;  /* 0x0000002e1410723c */ /* 0x000fe20000001810 */
[----:B------:R-:W1:Y:S04]  /*10e00*/  LDSM.16.M88.4 R20, [R185+0x8000] ;  /* 0x00800000b914783b */ /* 0x000e680000000200 */
[----:B------:R-:W-:Y:S03]  /*10e10*/  LDSM.16.M88.4 R44, [R176+-0x800] ;  /* 0xfff80000b02c783b */ /* 0x000fe60000000200 */
[----:B------:R-:W-:Y:S08]  /*10e20*/  HMMA.16816.F32 R36, R12, R32, R36 ;  /* 0x000000200c24723c */ /* 0x000ff00000001824 */
[----:B------:R-:W-:Y:S01]  /*10e30*/  HMMA.16816.F32 R28, R8, R42, R28 ;  /* 0x0000002a081c723c */ /* 0x000fe2000000181c */
[----:B------:R-:W2:Y:S07]  /*10e40*/  LDSM.16.M88.4 R40, [R177+0x2800] ;  /* 0x00280000b128783b */ /* 0x000eae0000000200 */
[----:B---3--:R-:W-:Y:S08]  /*10e50*/  HMMA.16816.F32 R24, R4, R56, R24 ;  /* 0x000000380418723c */ /* 0x008ff00000001818 */
[----:B------:R-:W-:Y:S01]  /*10e60*/  HMMA.16816.F32 R12, R12, R34, R16 ;  /* 0x000000220c0c723c */ /* 0x000fe20000001810 */
[----:B------:R-:W-:Y:S04]  /*10e70*/  LDSM.16.M88.4 R16, [R183+0xc000] ;  /* 0x00c00000b710783b */ /* 0x000fe80000000200 */
[----:B------:R-:W3:Y:S03]  /*10e80*/  LDSM.16.M88.4 R32, [R178+0x3000] ;  /* 0x00300000b220783b */ /* 0x000ee60000000200 */
[----:B----4-:R-:W-:Y:S08]  /*10e90*/  HMMA.16816.F32 R36, R8, R52, R36 ;  /* 0x000000340824723c */ /* 0x010ff00000001824 */
[----:B------:R-:W-:Y:S01]  /*10ea0*/  HMMA.16816.F32 R28, R4, R58, R28 ;  /* 0x0000003a041c723c */ /* 0x000fe2000000181c */
[----:B------:R-:W-:Y:S07]  /*10eb0*/  LDSM.16.M88.4 R56, [R187+0x3000] ;  /* 0x00300000bb38783b */ /* 0x000fee0000000200 */
[----:B-1----:R-:W-:Y:S08]  /*10ec0*/  HMMA.16816.F32 R24, R20, R48, R24 ;  /* 0x000000301418723c */ /* 0x002ff00000001818 */
[----:B------:R-:W-:Y:S01]  /*10ed0*/  HMMA.16816.F32 R8, R8, R54, R12 ;  /* 0x000000360808723c */ /* 0x000fe2000000180c */
[----:B------:R-:W1:Y:S04]  /*10ee0*/  LDSM.16.M88.4 R12, [R184+0xc000] ;  /* 0x00c00000b80c783b */ /* 0x000e680000000200 */
[----:B------:R-:W4:Y:S03]  /*10ef0*/  LDSM.16.M88.4 R52, [R178+0x3800] ;  /* 0x00380000b234783b */ /* 0x000f260000000200 */
[----:B--2---:R-:W-:Y:S08]  /*10f00*/  HMMA.16816.F32 R36, R4, R40, R36 ;  /* 0x000000280424723c */ /* 0x004ff00000001824 */
[----:B------:R-:W-:Y:S01]  /*10f10*/  HMMA.16816.F32 R28, R20, R50, R28 ;  /* 0x00000032141c723c */ /* 0x000fe2000000181c */
[----:B------:R-:W-:Y:S07]  /*10f20*/  LDSM.16.M88.4 R48, [R177+0x3000] ;  /* 0x00300000b130783b */ /* 0x000fee0000000200 */
[----:B---3--:R-:W-:Y:S08]  /*10f30*/  HMMA.16816.F32 R24, R16, R32, R24 ;  /* 0x000000201018723c */ /* 0x008ff00000001818 */
[----:B------:R-:W-:Y:S01]  /*10f40*/  HMMA.16816.F32 R4, R4, R42, R8 ;  /* 0x0000002a0404723c */ /* 0x000fe20000001808 */
[----:B------:R-:W2:Y:S04]  /*10f50*/  LDSM.16.M88.4 R8, [R186+0xc000] ;  /* 0x00c00000ba08783b */ /* 0x000ea80000000200 */
[----:B------:R-:W3:Y:S03]  /*10f60*/  LDSM.16.M88.4 R40, [R187+0x3800] ;  /* 0x00380000bb28783b */ /* 0x000ee60000000200 */
[----:B------:R-:W-:Y:S08]  /*10f70*/  HMMA.16816.F32 R36, R20, R44, R36 ;  /* 0x0000002c1424723c */ /* 0x000ff00000001824 */
[----:B------:R-:W-:Y:S08]  /*10f80*/  HMMA.16816.F32 R32, R16, R34, R28 ;  /* 0x000000221020723c */ /* 0x000ff0000000181c */
[----:B-1----:R-:W-:Y:S08]  /*10f90*/  HMMA.16816.F32 R28, R12, R56, R24 ;  /* 0x000000380c1c723c */ /* 0x002ff00000001818 */
[----:B------:R-:W-:Y:S01]  /*10fa0*/  HMMA.16816.F32 R20, R20, R46, R4 ;  /* 0x0000002e1414723c */ /* 0x000fe20000001804 */
[----:B------:R-:W-:Y:S04]  /*10fb0*/  LDSM.16.M88.4 R4, [R185+0xc000] ;  /* 0x00c00000b904783b */ /* 0x000fe80000000200 */
[----:B------:R-:W1:Y:S03]  /*10fc0*/  LDSM.16.M88.4 R44, [R176] ;  /* 0x00000000b02c783b */ /* 0x000e660000000200 */
[----:B----4-:R-:W-:Y:S01]  /*10fd0*/  HMMA.16816.F32 R24, R16, R52, R36 ;  /* 0x000000341018723c */ /* 0x010fe20000001824 */
[----:B------:R-:W4:Y:S07]  /*10fe0*/  LDSM.16.M88.4 R36, [R177+0x3800] ;  /* 0x00380000b124783b */ /* 0x000f2e0000000200 */
[----:B------:R-:W-:Y:S08]  /*10ff0*/  HMMA.16816.F32 R32, R12, R58, R32 ;  /* 0x0000003a0c20723c */ /* 0x000ff00000001820 */
[----:B--2---:R-:W-:Y:S08]  /*11000*/  HMMA.16816.F32 R28, R8, R48, R28 ;  /* 0x00000030081c723c */ /* 0x004ff0000000181c */
[----:B------:R-:W-:Y:S08]  /*11010*/  HMMA.16816.F32 R20, R16, R54, R20 ;  /* 0x000000361014723c */ /* 0x000ff00000001814 */
[----:B---3--:R-:W-:Y:S08]  /*11020*/  HMMA.16816.F32 R16, R12, R40, R24 ;  /* 0x000000280c10723c */ /* 0x008ff00000001818 */
[----:B------:R-:W-:Y:S01]  /*11030*/  HMMA.16816.F32 R24, R8, R50, R32 ;  /* 0x000000320818723c */ /* 0x000fe20000001820 */
[----:B------:R-:W2:Y:S01]  /*11040*/  LDSM.16.M88.4 R32, [R176+0x800] ;  /* 0x00080000b020783b */ /* 0x000ea20000000200 */
[----:B------:R-:W-:-:S04]  /*11050*/  DEPBAR.LE SB0, 0x0 ;  /* 0x000080000000791a */ /* 0x000fc80000000000 */
[----:B------:R-:W-:Y:S02]  /*11060*/  BAR.SYNC.DEFER_BLOCKING 0x0 ;  /* 0x0000000000007b1d */ /* 0x000fe40000010000 */
[----:B-1----:R-:W-:Y:S08]  /*11070*/  HMMA.16816.F32 R28, R4, R44, R28 ;  /* 0x0000002c041c723c */ /* 0x002ff0000000181c */
[----:B------:R-:W-:Y:S08]  /*11080*/  HMMA.16816.F32 R20, R12, R42, R20 ;  /* 0x0000002a0c14723c */ /* 0x000ff00000001814 */
[----:B----4-:R-:W-:Y:S01]  /*11090*/  HMMA.16816.F32 R12, R8, R36, R16 ;  /* 0x00000024080c723c */ /* 0x010fe20000001810 */
[----:B------:R-:W-:Y:S01]  /*110a0*/  @!PT LDS RZ, [RZ] ;  /* 0x00000000fffff984 */ /* 0x000fe20000000800 */
[----:B------:R-:W-:Y:S01]  /*110b0*/  @!PT LDS RZ, [RZ] ;  /* 0x00000000fffff984 */ /* 0x000fe20000000800 */
[----:B------:R-:W-:Y:S01]  /*110c0*/  @!PT LDS RZ, [RZ] ;  /* 0x00000000fffff984 */ /* 0x000fe20000000800 */
[----:B------:R1:W-:Y:S07]  /*110d0*/  @P1 LDGSTS.E.BYPASS.LTC128B.128 [R196+0xc080], [R64.64], !P2 ;  /* 0x0c08000040c41fae */ /* 0x0003ee000d101d46 */
[----:B------:R-:W-:Y:S01]  /*110e0*/  HMMA.16816.F32 R16, R4, R46, R24 ;  /* 0x0000002e0410723c */ /* 0x000fe20000001818 */
[----:B------:R-:W-:Y:S01]  /*110f0*/  FMUL.FTZ R0, R28, c[0x0][0x320] ;  /* 0x0000c8001c007a20 */ /* 0x000fe20000410000 */
[----:B------:R1:W-:Y:S03]  /*11100*/  @P1 LDGSTS.E.BYPASS.LTC128B.128 [R196+0xd080], [R64.64+0x80], !P6 ;  /* 0x0d08008040c41fae */ /* 0x0003e6000f101d46 */
[----:B------:R3:W4:Y:S01]  /*11110*/  MUFU.TANH R27, R0 ;  /* 0x00000000001b7308 */ /* 0x0007220000002400 */
[----:B------:R1:W-:Y:S02]  /*11120*/  @P1 LDGSTS.E.BYPASS.LTC128B.128 [R196+0xe080], [R64.64+0x100], !P5 ;  /* 0x0e08010040c41fae */ /* 0x0003e4000e901d46 */
[----:B------:R-:W-:Y:S02]  /*11130*/  HMMA.16816.F32 R8, R8, R38, R20 ;  /* 0x000000260808723c */ /* 0x000fe40000001814 */
[----:B------:R1:W-:Y:S04]  /*11140*/  @P1 LDGSTS.E.BYPASS.LTC128B.128 [R196+0xf080], [R64.64+0x180], !P4 ;  /* 0x0f08018040c41fae */ /* 0x0003e8000e101d46 */
[----:B------:R-:W0:Y:S02]  /*11150*/  LDGDEPBAR ;  /* 0x00000000000079af */ /* 0x000e240000000000 */
[----:B--2---:R-:W-:Y:S01]  /*11160*/  HMMA.16816.F32 R12, R4, R32, R12 ;  /* 0x00000020040c723c */ /* 0x004fe2000000180c */
[----:B---3--:R-:W-:-:S04]  /*11170*/  FMUL.FTZ R0, R29, c[0x0][0x320] ;  /* 0x0000c8001d007a20 */ /* 0x008fc80000410000 */
[----:B------:R2:W3:Y:S11]  /*11180*/  MUFU.TANH R26, R0 ;  /* 0x00000000001a7308 */ /* 0x0004f60000002400 */
[----:B------:R-:W-:Y:S07]  /*11190*/  HMMA.16816.F32 R8, R4, R34, R8 ;  /* 0x000000220408723c */ /* 0x000fee0000001808 */
[----:B------:R-:W-:-:S02]  /*111a0*/  IMAD.IADD R7, R66, 0x1, -R210 ;  /* 0x0000000142077824 */ /* 0x000fc400078e0ad2 */
[----:B--2---:R-:W-:Y:S02]  /*111b0*/  FMUL.FTZ R0, R30, c[0x0][0x320] ;  /* 0x0000c8001e007a20 */ /* 0x004fe40000410000 */
[----:B------:R-:W-:Y:S02]  /*111c0*/  FMUL.FTZ R2, R14, c[0x0][0x320] ;  /* 0x0000c8000e027a20 */ /* 0x000fe40000410000 */
[----:B------:R2:W1:Y:S01]  /*111d0*/  MUFU.TANH R29, R0 ;  /* 0x00000000001d7308 */ /* 0x0004620000002400 */
[----:B------:R-:W-:-:S07]  /*111e0*/  FMUL.FTZ R3, R15, c[0x0][0x320] ;  /* 0x0000c8000f037a20 */ /* 0x000fce0000410000 */
[----:B------:R-:W1:Y:S01]  /*111f0*/  MUFU.TANH R22, R2 ;  /* 0x0000000200167308 */ /* 0x000e620000002400 */
[----:B--2---:R-:W-:-:S07]  /*11200*/  FMUL.FTZ R0, R31, c[0x0][0x320] ;  /* 0x0000c8001f007a20 */ /* 0x004fce0000410000 */
[----:B------:R2:W1:Y:S02]  /*11210*/  MUFU.TANH R28, R0 ;  /* 0x00000000001c7308 */ /* 0x0004640000002400 */
[----:B--2---:R-:W-:-:S06]  /*11220*/  FMUL.FTZ R0, R16, c[0x0][0x320] ;  /* 0x0000c80010007a20 */ /* 0x004fcc0000410000 */
[----:B------:R2:W1:Y:S02]  /*11230*/  MUFU.TANH R23, R0 ;  /* 0x0000000000177308 */ /* 0x0004640000002400 */
[----:B--2---:R-:W-:-:S06]  /*11240*/  FMUL.FTZ R0, R17, c[0x0][0x320] ;  /* 0x0000c80011007a20 */ /* 0x004fcc0000410000 */
[----:B------:R-:W2:Y:S08]  /*11250*/  MUFU.TANH R17, R3 ;  /* 0x0000000300117308 */ /* 0x000eb00000002400 */
[----:B------:R1:W1:Y:S02]  /*11260*/  MUFU.TANH R21, R0 ;  /* 0x0000000000157308 */ /* 0x0002640000002400 */
[----:B-1----:R-:W-:-:S06]  /*11270*/  FMUL.FTZ R0, R18, c[0x0][0x320] ;  /* 0x0000c80012007a20 */ /* 0x002fcc0000410000 */
[----:B------:R1:W1:Y:S02]  /*11280*/  MUFU.TANH R25, R0 ;  /* 0x0000000000197308 */ /* 0x0002640000002400 */
[----:B-1----:R-:W-:-:S06]  /*11290*/  FMUL.FTZ R0, R19, c[0x0][0x320] ;  /* 0x0000c80013007a20 */ /* 0x002fcc0000410000 */
[----:B------:R1:W1:Y:S02]  /*112a0*/  MUFU.TANH R24, R0 ;  /* 0x0000000000187308 */ /* 0x0002640000002400 */
[----:B-1----:R-:W-:Y:S02]  /*112b0*/  FMUL.FTZ R0, R12, c[0x0][0x320] ;  /* 0x0000c8000c007a20 */ /* 0x002fe40000410000 */
[----:B------:R-:W-:-:S04]  /*112c0*/  IMAD.MOV.U32 R12, RZ, RZ, c[0x0][0x32c] ;  /* 0x0000cb00ff0c7624 */ /* 0x000fc800078e00ff */
[----:B------:R1:W1:Y:S01]  /*112d0*/  MUFU.TANH R16, R0 ;  /* 0x0000000000107308 */ /* 0x0002620000002400 */
[----:B------:R-:W-:Y:S01]  /*112e0*/  ISETP.GE.AND P2, PT, R12, 0x1, PT ;  /* 0x000000010c00780c */ /* 0x000fe20003f46270 */
[----:B-1----:R-:W-:-:S06]  /*112f0*/  FMUL.FTZ R0, R13, c[0x0][0x320] ;  /* 0x0000c8000d007a20 */ /* 0x002fcc0000410000 */
[----:B------:R1:W1:Y:S02]  /*11300*/  MUFU.TANH R18, R0 ;  /* 0x0000000000127308 */ /* 0x0002640000002400 */
[----:B-1----:R-:W-:-:S04]  /*11310*/  IMAD.IADD R0, R226, 0x1, R225 ;  /* 0x00000001e2007824 */ /* 0x002fc800078e02e1 */
[----:B------:R-:W-:-:S04]  /*11320*/  @P3 IMAD.HI.U32 R2, R0, c[0x0][0x2c8], RZ ;  /* 0x0000b20000023a27 */ /* 0x000fc800078e00ff */
[----:B------:R-:W-:Y:S01]  /*11330*/  IMAD.MOV.U32 R4, RZ, RZ, R0 ;  /* 0x000000ffff047224 */ /* 0x000fe200078e0000 */
[----:B------:R-:W-:Y:S01]  /*11340*/  @P3 SHF.R.U32.HI R4, RZ, c[0x0][0x2cc], R2 ;  /* 0x0000b300ff043a19 */ /* 0x000fe20000011602 */
[----:B------:R-:W-:Y:S02]  /*11350*/  FMUL.FTZ R0, R8, c[0x0][0x320] ;  /* 0x0000c80008007a20 */ /* 0x000fe40000410000 */
[----:B------:R-:W-:Y:S02]  /*11360*/  FMUL.FTZ R2, R10, c[0x0][0x320] ;  /* 0x0000c8000a027a20 */ /* 0x000fe40000410000 */
[----:B------:R-:W1:Y:S01]  /*11370*/  SHFL.IDX PT, R3, R4, RZ, 0x1c1f ;  /* 0x001c1fff04037589 */ /* 0x000e6200000e0000 */
[----:B------:R2:W1:Y:S08]  /*11380*/  MUFU.TANH R13, R0 ;  /* 0x00000000000d7308 */ /* 0x0004700000002400 */
[----:B------:R1:W1:Y:S01]  /*11390*/  MUFU.TANH R20, R2 ;  /* 0x0000000200147308 */ /* 0x0002620000002400 */
[----:B--2---:R-:W-:-:S07]  /*113a0*/  FMUL.FTZ R0, R9, c[0x0][0x320] ;  /* 0x0000c80009007a20 */ /* 0x004fce0000410000 */
[----:B------:R2:W2:Y:S01]  /*113b0*/  MUFU.TANH R9, R0 ;  /* 0x0000000000097308 */ /* 0x0004a20000002400 */
[----:B-1----:R-:W-:-:S07]  /*113c0*/  FMUL.FTZ R2, R11, c[0x0][0x320] ;  /* 0x0000c8000b027a20 */ /* 0x002fce0000410000 */
[----:B------:R1:W1:Y:S01]  /*113d0*/  MUFU.TANH R11, R2 ;  /* 0x00000002000b7308 */ /* 0x0002620000002400 */
[----:B--2---:R-:W-:-:S04]  /*113e0*/  IADD3 R0, R212, 0x1, -R126 ;  /* 0x00000001d4007810 */ /* 0x004fc80007ffe87e */
[----:B------:R-:W-:-:S04]  /*113f0*/  IADD3 R0, -R213, R0, -R210 ;  /* 0x00000000d5007210 */ /* 0x000fc80007ffe9d2 */
[C---:B------:R-:W-:Y:S02]  /*11400*/  IADD3 R5, R0.reuse, c[0x0][0x328], RZ ;  /* 0x0000ca0000057a10 */ /* 0x040fe40007ffe0ff */
[----:B------:R-:W-:-:S03]  /*11410*/  IADD3 R6, R0, UR4, RZ ;  /* 0x0000000400067c10 */ /* 0x000fc6000fffe0ff */
[--C-:B-1----:R-:W-:Y:S02]  /*11420*/  IMAD.IADD R2, R5, 0x1, R3.reuse ;  /* 0x0000000105027824 */ /* 0x102fe400078e0203 */
[----:B------:R-:W-:-:S03]  /*11430*/  IMAD.IADD R0, R6, 0x1, R3 ;  /* 0x0000000106007824 */ /* 0x000fc600078e0203 */
[----:B------:R-:W-:Y:S01]  /*11440*/  IMNMX R2, R7, R2, PT ;  /* 0x0000000207027217 */ /* 0x000fe20003800200 */
[----:B------:R-:W-:Y:S05]  /*11450*/  @!P2 BRA `(.L_x_689) ;  /* 0x000001500000a947 */ /* 0x000fea0003800000 */
[----:B---34-:R-:W-:Y:S01]  /*11460*/  IADD3 R3, -R213, R212, R3 ;  /* 0x000000d4d5037210 */ /* 0x018fe20007ffe103 */
[----:B------:R-:W-:Y:S03]  /*11470*/  BSSY B0, `(.L_x_690) ;  /* 0x000000e000007945 */ /* 0x000fe60003800000 */
        /* <DEDUP_REMOVED lines=9> */
.L_x_691:
[----:B------:R-:W-:-:S04]  /*11510*/  MOV R8, c[0x0][0x32c] ;  /* 0x0000cb0000087a02 */ /* 0x000fc80000000f00 */
[----:B------:R-:W-:-:S13]  /*11520*/  ISETP.NE.AND P0, PT, R8, 0x1, PT ;  /* 0x000000010800780c */ /* 0x000fda0003f05270 */
[----:B------:R-:W-:-:S05]  /*11530*/  @P0 IMAD.HI.U32 R8, R3, c[0x0][0x330], RZ ;  /* 0x0000cc0003080a27 */ /* 0x000fca00078e00ff */
[----:B------:R-:W-:Y:S02]  /*11540*/  @P0 SHF.R.U32.HI R3, RZ, c[0x0][0x334], R8 ;  /* 0x0000cd00ff030a19 */ /* 0x000fe40000011608 */
.L_x_692:
[----:B------:R-:W-:Y:S05]  /*11550*/  BSYNC B0 ;  /* 0x0000000000007941 */ /* 0x000fea0003800000 */
.L_x_690:
[----:B------:R-:W-:-:S04]  /*11560*/  IMAD R3, R3, c[0x0][0x32c], -R126 ;  /* 0x0000cb0003037a24 */ /* 0x000fc800078e0a7e */
[----:B------:R-:W-:-:S05]  /*11570*/  IMAD.IADD R3, R3, 0x1, -R210 ;  /* 0x0000000103037824 */ /* 0x000fca00078e0ad2 */
[----:B------:R-:W-:Y:S02]  /*11580*/  IADD3 R8, R3, c[0x0][0x32c], RZ ;  /* 0x0000cb0003087a10 */ /* 0x000fe40007ffe0ff */
[----:B------:R-:W-:Y:S02]  /*11590*/  IMNMX R0, R0, R3, !PT ;  /* 0x0000000300007217 */ /* 0x000fe40007800200 */
[----:B------:R-:W-:Y:S02]  /*115a0*/  IMNMX R2, R2, R8, PT ;  /* 0x0000000802027217 */ /* 0x000fe40003800200 */
.L_x_689:
[----:B---34-:R-:W-:Y:S01]  /*115b0*/  ISETP.GT.AND P1, PT, R236, RZ, PT ;  /* 0x000000ffec00720c */ /* 0x018fe20003f24270 */
[----:B------:R-:W1:Y:S03]  /*115c0*/  SHFL.IDX PT, R3, R4, 0x1, 0x1c1f ;  /* 0x003c1f0004037f89 */ /* 0x000e6600000e0000 */
[----:B------:R-:W-:-:S04]  /*115d0*/  ISETP.GT.AND P0, PT, R0, RZ, P1 ;  /* 0x000000ff0000720c */ /* 0x000fc80000f04270 */
[----:B------:R-:W-:-:S04]  /*115e0*/  ISETP.LT.OR P0, PT, R2, 0x1, P0 ;  /* 0x000000010200780c */ /* 0x000fc80000701670 */
[----:B------:R-:W-:Y:S02]  /*115f0*/  FSEL R8, R27, -INF , !P0 ;  /* 0xff8000001b087808 */ /* 0x000fe40004000000 */
[----:B------:R-:W-:-:S04]  /*11600*/  ISETP.GT.AND P0, PT, R0, 0x1, P1 ;  /* 0x000000010000780c */ /* 0x000fc80000f04270 */
        /* <DEDUP_REMOVED lines=17> */
[----:B------:R-:W-:Y:S01]  /*11720*/  ISETP.GT.AND P0, PT, R0, 0x19, P1 ;  /* 0x000000190000780c */ /* 0x000fe20000f04270 */
[----:B-1----:R-:W-:-:S03]  /*11730*/  IMAD.IADD R0, R6, 0x1, R3 ;  /* 0x0000000106007824 */ /* 0x002fc600078e0203 */
[----:B------:R-:W-:Y:S01]  /*11740*/  ISETP.LT.OR P0, PT, R2, 0x1a, P0 ;  /* 0x0000001a0200780c */ /* 0x000fe20000701670 */
[----:B------:R-:W-:-:S03]  /*11750*/  IMAD.IADD R2, R5, 0x1, R3 ;  /* 0x0000000105027824 */ /* 0x000fc600078e0203 */
[----:B------:R-:W-:Y:S02]  /*11760*/  FSEL R21, R9, -INF , !P0 ;  /* 0xff80000009157808 */ /* 0x000fe40004000000 */
[----:B------:R-:W-:Y:S01]  /*11770*/  IMNMX R2, R7, R2, PT ;  /* 0x0000000207027217 */ /* 0x000fe20003800200 */
[----:B------:R-:W-:Y:S05]  /*11780*/  @!P2 BRA `(.L_x_693) ;  /* 0x000001500000a947 */ /* 0x000fea0003800000 */
[----:B------:R-:W-:Y:S01]  /*11790*/  IADD3 R3, -R213, R212, R3 ;  /* 0x000000d4d5037210 */ /* 0x000fe20007ffe103 */
        /* <DEDUP_REMOVED lines=10> */
.L_x_695:
[----:B------:R-:W-:-:S04]  /*11840*/  MOV R4, c[0x0][0x32c] ;  /* 0x0000cb0000047a02 */ /* 0x000fc80000000f00 */
[----:B------:R-:W-:-:S13]  /*11850*/  ISETP.NE.AND P0, PT, R4, 0x1, PT ;  /* 0x000000010400780c */ /* 0x000fda0003f05270 */
[----:B------:R-:W-:-:S05]  /*11860*/  @P0 IMAD.HI.U32 R4, R3, c[0x0][0x330], RZ ;  /* 0x0000cc0003040a27 */ /* 0x000fca00078e00ff */
[----:B------:R-:W-:Y:S02]  /*11870*/  @P0 SHF.R.U32.HI R3, RZ, c[0x0][0x334], R4 ;  /* 0x0000cd00ff030a19 */ /* 0x000fe40000011604 */
.L_x_696:
[----:B------:R-:W-:Y:S05]  /*11880*/  BSYNC B0 ;  /* 0x0000000000007941 */ /* 0x000fea0003800000 */
.L_x_694:
[----:B------:R-:W-:-:S04]  /*11890*/  IMAD R3, R3, c[0x0][0x32c], -R126 ;  /* 0x0000cb0003037a24 */ /* 0x000fc800078e0a7e */
[----:B------:R-:W-:-:S05]  /*118a0*/  IMAD.IADD R3, R3, 0x1, -R210 ;  /* 0x0000000103037824 */ /* 0x000fca00078e0ad2 */
[----:B------:R-:W-:Y:S02]  /*118b0*/  IADD3 R4, R3, c[0x0][0x32c], RZ ;  /* 0x0000cb0003047a10 */ /* 0x000fe40007ffe0ff */
[----:B------:R-:W-:Y:S02]  /*118c0*/  IMNMX R0, R0, R3, !PT ;  /* 0x0000000300007217 */ /* 0x000fe40007800200 */
[----:B------:R-:W-:Y:S02]  /*118d0*/  IMNMX R2, R2, R4, PT ;  /* 0x0000000402027217 */ /* 0x000fe40003800200 */
.L_x_693:
[----:B------:R-:W-:Y:S01]  /*118e0*/  ISETP.GT.AND P0, PT, R0, RZ, P1 ;  /* 0x000000ff0000720c */ /* 0x000fe20000f04270 */
[----:B------:R-:W-:Y:S01]  /*118f0*/  LDSM.16.MT88.4 R144, [R179] ;  /* 0x00000000b390783b */ /* 0x000fe20000004200 */
[----:B------:R-:W-:Y:S02]  /*11900*/  FMNMX.FTZ R3, R8, R12, !PT ;  /* 0x0000000c08037209 */ /* 0x000fe40007810000 */
[----:B------:R-:W-:Y:S01]  /*11910*/  ISETP.LT.OR P0, PT, R2, 0x1, P0 ;  /* 0x000000010200780c */ /* 0x000fe20000701670 */
[----:B------:R-:W-:Y:S01]  /*11920*/  LDSM.16.MT88.4 R40, [R179+0x1000] ;  /* 0x00100000b328783b */ /* 0x000fe20000004200 */
[----:B------:R-:W-:-:S02]  /*11930*/  FMNMX.FTZ R3, R14, R3, !PT ;  /* 0x000000030e037209 */ /* 0x000fc40007810000 */
[----:B------:R-:W-:Y:S01]  /*11940*/  FSEL R6, R29, -INF , !P0 ;  /* 0xff8000001d067808 */ /* 0x000fe20004000000 */
[----:B------:R-:W-:Y:S01]  /*11950*/  LDSM.16.MT88.4 R152, [R180] ;  /* 0x00000000b498783b */ /* 0x000fe20000004200 */
[----:B------:R-:W-:Y:S02]  /*11960*/  ISETP.GT.AND P0, PT, R0, 0x1, P1 ;  /* 0x000000010000780c */ /* 0x000fe40000f04270 */
[----:B------:R-:W-:Y:S01]  /*11970*/  FMNMX.FTZ R3, R15, R3, !PT ;  /* 0x000000030f037209 */ /* 0x000fe20007810000 */
[----:B------:R-:W-:Y:S01]  /*11980*/  LDSM.16.MT88.4 R44, [R180+0x1000] ;  /* 0x00100000b42c783b */ /* 0x000fe20000004200 */
[----:B------:R-:W-:Y:S02]  /*11990*/  ISETP.LT.OR P0, PT, R2, 0x2, P0 ;  /* 0x000000020200780c */ /* 0x000fe40000701670 */
[----:B------:R-:W-:Y:S01]  /*119a0*/  FMNMX.FTZ R3, R16, R3, !PT ;  /* 0x0000000310037209 */ /* 0x000fe20007810000 */
[----:B------:R-:W-:Y:S01]  /*119b0*/  LDSM.16.MT88.4 R64, [R179+0x1800] ;  /* 0x00180000b340783b */ /* 0x000fe20000004200 */
[----:B------:R-:W-:-:S02]  /*119c0*/  FSEL R7, R28, -INF , !P0 ;  /* 0xff8000001c077808 */ /* 0x000fc40004000000 */
[----:B------:R-:W-:Y:S01]  /*119d0*/  ISETP.GT.AND P0, PT, R0, 0x8, P1 ;  /* 0x000000080000780c */ /* 0x000fe20000f04270 */
[----:B------:R-:W-:Y:S01]  /*119e0*/  LDSM.16.MT88.4 R52, [R180+0x800] ;  /* 0x00080000b434783b */ /* 0x000fe20000004200 */
[----:B------:R-:W-:Y:S02]  /*119f0*/  FMNMX.FTZ R3, R18, R3, !PT ;  /* 0x0000000312037209 */ /* 0x000fe40007810000 */
[----:B------:R-:W-:Y:S01]  /*11a00*/  ISETP.LT.OR P0, PT, R2, 0x9, P0 ;  /* 0x000000090200780c */ /* 0x000fe20000701670 */
[----:B------:R-:W-:Y:S01]  /*11a10*/  LDSM.16.MT88.4 R56, [R181+0x800] ;  /* 0x00080000b538783b */ /* 0x000fe20000004200 */
[----:B------:R-:W-:Y:S02]  /*11a20*/  FMNMX.FTZ R3, R19, R3, !PT ;  /* 0x0000000313037209 */ /* 0x000fe40007810000 */
[----:B------:R-:W-:Y:S01]  /*11a30*/  FSEL R9, R25, -INF , !P0 ;  /* 0xff80000019097808 */ /* 0x000fe20004000000 */
[----:B------:R-:W-:Y:S01]  /*11a40*/  LDSM.16.MT88.4 R72, [R182+0x1000] ;  /* 0x00100000b648783b */ /* 0x000fe20000004200 */
[----:B------:R-:W-:-:S02]  /*11a50*/  ISETP.GT.AND P0, PT, R0, 0x9, P1 ;  /* 0x000000090000780c */ /* 0x000fc40000f04270 */
[----:B------:R-:W-:Y:S01]  /*11a60*/  FMNMX.FTZ R3, R21, R3, !PT ;  /* 0x0000000315037209 */ /* 0x000fe20007810000 */
[----:B------:R-:W-:Y:S01]  /*11a70*/  LDSM.16.MT88.4 R68, [R180+0x1800] ;  /* 0x00180000b444783b */ /* 0x000fe20000004200 */
[----:B------:R-:W-:Y:S02]  /*11a80*/  ISETP.LT.OR P0, PT, R2, 0xa, P0 ;  /* 0x0000000a0200780c */ /* 0x000fe40000701670 */
[----:B------:R-:W-:Y:S01]  /*11a90*/  FMNMX.FTZ R5, R6, R7, !PT ;  /* 0x0000000706057209 */ /* 0x000fe20007810000 */
[----:B------:R-:W1:Y:S01]  /*11aa0*/  SHFL.BFLY PT, R4, R3, 0x2, 0x1f ;  /* 0x0c401f0003047f89 */ /* 0x000e6200000e0000 */
[----:B------:R-:W-:Y:S02]  /*11ab0*/  FSEL R10, R24, -INF , !P0 ;  /* 0xff800000180a7808 */ /* 0x000fe40004000000 */
[----:B------:R-:W-:Y:S01]  /*11ac0*/  ISETP.GT.AND P0, PT, R0, 0x10, P1 ;  /* 0x000000100000780c */ /* 0x000fe20000f04270 */
[----:B------:R-:W-:Y:S01]  /*11ad0*/  LDSM.16.MT88.4 R24, [R181] ;  /* 0x00000000b518783b */ /* 0x000fe20000004200 */
[----:B------:R-:W-:-:S02]  /*11ae0*/  FMNMX.FTZ R5, R9, R5, !PT ;  /* 0x0000000509057209 */ /* 0x000fc40007810000 */
[----:B------:R-:W-:Y:S01]  /*11af0*/  ISETP.LT.OR P0, PT, R2, 0x11, P0 ;  /* 0x000000110200780c */ /* 0x000fe20000701670 */
[----:B------:R-:W-:Y:S01]  /*11b00*/  LDSM.16.MT88.4 R76, [R181+0x1000] ;  /* 0x00100000b54c783b */ /* 0x000fe20000004200 */
[----:B------:R-:W-:Y:S02]  /*11b10*/  FMNMX.FTZ R5, R10, R5, !PT ;  /* 0x000000050a057209 */ /* 0x000fe40007810000 */
[----:B------:R-:W-:Y:S01]  /*11b20*/  FSEL R13, R22, -INF , !P0 ;  /* 0xff800000160d7808 */ /* 0x000fe20004000000 */
[----:B------:R-:W-:Y:S01]  /*11b30*/  LDSM.16.MT88.4 R84, [R182+0x1800] ;  /* 0x00180000b654783b */ /* 0x000fe20000004200 */
[----:B------:R-:W-:Y:S02]  /*11b40*/  ISETP.GT.AND P0, PT, R0, 0x11, P1 ;  /* 0x000000110000780c */ /* 0x000fe40000f04270 */
[----:B------:R-:W-:Y:S01]  /*11b50*/  FMNMX.FTZ R5, R13, R5, !PT ;  /* 0x000000050d057209 */ /* 0x000fe20007810000 */
[----:B------:R-:W-:Y:S01]  /*11b60*/  LDSM.16.MT88.4 R88, [R182+0x2000] ;  /* 0x00200000b658783b */ /* 0x000fe20000004200 */
[----:B------:R-:W-:-:S03]  /*11b70*/  ISETP.LT.OR P0, PT, R2, 0x12, P0 ;  /* 0x000000120200780c */ /* 0x000fc60000701670 */
[----:B------:R-:W-:Y:S01]  /*11b80*/  LDSM.16.MT88.4 R92, [R179+0x2000] ;  /* 0x00200000b35c783b */ /* 0x000fe20000004200 */
[----:B------:R-:W-:Y:S02]  /*11b90*/  FSEL R17, R17, -INF , !P0 ;  /* 0xff80000011117808 */ /* 0x000fe40004000000 */
[----:B------:R-:W-:Y:S01]  /*11ba0*/  ISETP.GT.AND P0, PT, R0, 0x18, P1 ;  /* 0x000000180000780c */ /* 0x000fe20000f04270 */
[----:B------:R-:W-:Y:S03]  /*11bb0*/  LDSM.16.MT88.4 R104, [R182+0x3000] ;  /* 0x00300000b668783b */ /* 0x000fe60000004200 */
[----:B------:R-:W-:Y:S01]  /*11bc0*/  ISETP.LT.OR P0, PT, R2, 0x19, P0 ;  /* 0x000000190200780c */ /* 0x000fe20000701670 */
[----:B------:R-:W-:Y:S03]  /*11bd0*/  LDSM.16.MT88.4 R80, [R180+0x2000] ;  /* 0x00200000b450783b */ /* 0x000fe60000004200 */
[----:B------:R-:W-:Y:S01]  /*11be0*/  FSEL R20, R20, -INF , !P0 ;  /* 0xff80000014147808 */ /* 0x000fe20004000000 */
[----:B------:R-:W-:Y:S01]  /*11bf0*/  LDSM.16.MT88.4 R96, [R181+0x2000] ;  /* 0x00200000b560783b */ /* 0x000fe20000004200 */
[----:B------:R-:W-:-:S02]  /*11c00*/  ISETP.GT.AND P0, PT, R0, 0x19, P1 ;  /* 0x000000190000780c */ /* 0x000fc40000f04270 */
[----:B-1----:R-:W-:Y:S01]  /*11c10*/  FMNMX.FTZ R0, R3, R4, !PT ;  /* 0x0000000403007209 */ /* 0x002fe20007810000 */
[----:B-----5:R-:W-:Y:S01]  /*11c20*/  LDSM.16.MT88.4 R112, [R179+0x3000] ;  /* 0x00300000b370783b */ /* 0x020fe20000004200 */
[----:B------:R-:W-:Y:S02]  /*11c30*/  ISETP.LT.OR P0, PT, R2, 0x1a, P0 ;  /* 0x0000001a0200780c */ /* 0x000fe40000701670 */
[----:B------:R-:W-:Y:S01]  /*11c40*/  FMNMX.FTZ R2, R17, R5, !PT ;  /* 0x0000000511027209 */ /* 0x000fe20007810000 */
[----:B------:R-:W1:Y:S01]  /*11c50*/  SHFL.BFLY PT, R3, R0, 0x1, 0x1f ;  /* 0x0c201f0000037f89 */ /* 0x000e6200000e0000 */
[----:B------:R-:W-:Y:S02]  /*11c60*/  FSEL R11, R11, -INF , !P0 ;  /* 0xff8000000b0b7808 */ /* 0x000fe40004000000 */
[----:B------:R-:W-:Y:S01]  /*11c70*/  FMNMX.FTZ R2, R20, R2, !PT ;  /* 0x0000000214027209 */ /* 0x000fe20007810000 */
[----:B------:R-:W-:Y:S03]  /*11c80*/  LDSM.16.MT88.4 R108, [R180+0x3000] ;  /* 0x00300000b46c783b */ /* 0x000fe60000004200 */
[----:B------:R-:W-:Y:S01]  /*11c90*/  FMNMX.FTZ R2, R11, R2, !PT ;  /* 0x000000020b027209 */ /* 0x000fe20007810000 */
[----:B------:R-:W-:Y:S04]  /*11ca0*/  LDSM.16.MT88.4 R100, [R181+0x3000] ;  /* 0x00300000b564783b */ /* 0x000fe80000004200 */
[----:B------:R-:W2:Y:S04]  /*11cb0*/  SHFL.BFLY PT, R4, R2, 0x2, 0x1f ;  /* 0x0c401f0002047f89 */ /* 0x000ea800000e0000 */
[----:B------:R-:W-:Y:S04]  /*11cc0*/  LDSM.16.MT88.4 R120, [R182+0x2800] ;  /* 0x00280000b678783b */ /* 0x000fe80000004200 */
[----:B------:R-:W-:Y:S01]  /*11cd0*/  LDSM.16.MT88.4 R116, [R180+0x2800] ;  /* 0x00280000b474783b */ /* 0x000fe20000004200 */
[----:B-1----:R-:W-:-:S03]  /*11ce0*/  FMNMX.FTZ R132, R0, R3, !PT ;  /* 0x0000000300847209 */ /* 0x002fc60007810000 */
[----:B------:R-:W-:Y:S01]  /*11cf0*/  LDSM.16.MT88.4 R200, [R181+0x2800] ;  /* 0x00280000b5c8783b */ /* 0x000fe20000004200 */
[C---:B------:R-:W-:Y:S01]  /*11d00*/  FSETP.NEU.FTZ.AND P0, PT, R132.reuse, -INF , PT ;  /* 0xff8000008400780b */ /* 0x040fe20003f1d000 */
[----:B------:R-:W-:-:S05]  /*11d10*/  FMUL.FTZ R0, R132, c[0x0][0x2d0] ;  /* 0x0000b40084007a20 */ /* 0x000fca0000410000 */
[----:B------:R-:W-:Y:S02]  /*11d20*/  FSEL R0, R0, RZ, P0 ;  /* 0x000000ff00007208 */ /* 0x000fe40000000000 */
[----:B--2---:R-:W-:-:S03]  /*11d30*/  FMNMX.FTZ R2, R2, R4, !PT ;  /* 0x0000000402027209 */ /* 0x004fc60007810000 */
[--C-:B------:R-:W-:Y:S02]  /*11d40*/  FFMA.FTZ R3, R8, c[0x0][0x2d0], -R0.reuse ;  /* 0x0000b40008037a23 */ /* 0x100fe40000010800 */
[----:B------:R-:W1:Y:S02]  /*11d50*/  SHFL.BFLY PT, R4, R2, 0x1, 0x1f ;  /* 0x0c201f0002047f89 */ /* 0x000e6400000e0000 */
        /* <DEDUP_REMOVED lines=10> */
[----:B-1----:R-:W-:-:S05]  /*11e00*/  FMUL.FTZ R2, R8, c[0x0][0x2d0] ;  /* 0x0000b40008027a20 */ /* 0x002fca0000410000 */
[----:B------:R-:W-:Y:S01]  /*11e10*/  FSEL R2, R2, RZ, P0 ;  /* 0x000000ff02027208 */ /* 0x000fe20000000000 */
[----:B--2---:R-:W-:-:S04]  /*11e20*/  FFMA.FTZ R3, R15, c[0x0][0x2d0], -R0 ;  /* 0x0000b4000f037a23 */ /* 0x004fc80000010800 */
[----:B------:R1:W-:Y:S02]  /*11e30*/  MUFU.EX2 R198, R3 ;  /* 0x0000000300c67308 */ /* 0x0003e40000000800 */
[----:B-1----:R-:W-:-:S06]  /*11e40*/  FFMA.FTZ R3, R16, c[0x0][0x2d0], -R0 ;  /* 0x0000b40010037a23 */ /* 0x002fcc0000010800 */
[----:B------:R1:W2:Y:S02]  /*11e50*/  MUFU.EX2 R234, R3 ;  /* 0x0000000300ea7308 */ /* 0x0002a40000000800 */
[--C-:B-1----:R-:W-:Y:S01]  /*11e60*/  FFMA.FTZ R3, R19, c[0x0][0x2d0], -R0.reuse ;  /* 0x0000b40013037a23 */ /* 0x102fe20000010800 */
[----:B--2---:R-:W-:Y:S01]  /*11e70*/  F2FP.PACK_AB R128, R233, R234 ;  /* 0x000000eae980723e */ /* 0x004fe200000000ff */
[----:B------:R-:W-:-:S04]  /*11e80*/  FFMA.FTZ R0, R21, c[0x0][0x2d0], -R0 ;  /* 0x0000b40015007a23 */ /* 0x000fc80000010800 */
[----:B------:R1:W-:Y:S08]  /*11e90*/  MUFU.EX2 R211, R3 ;  /* 0x0000000300d37308 */ /* 0x0003f00000000800 */
[----:B------:R2:W3:Y:S01]  /*11ea0*/  MUFU.EX2 R208, R0 ;  /* 0x0000000000d07308 */ /* 0x0004e20000000800 */
[----:B-1----:R-:W-:Y:S01]  /*11eb0*/  FFMA.FTZ R3, R6, c[0x0][0x2d0], -R2 ;  /* 0x0000b40006037a23 */ /* 0x002fe20000010802 */
[----:B------:R-:W-:-:S06]  /*11ec0*/  F2FP.PACK_AB R6, R198, R199 ;  /* 0x000000c7c606723e */ /* 0x000fcc00000000ff */
[----:B------:R1:W-:Y:S01]  /*11ed0*/  MUFU.EX2 R134, R3 ;  /* 0x0000000300867308 */ /* 0x0003e20000000800 */
[--C-:B--2---:R-:W-:Y:S01]  /*11ee0*/  FFMA.FTZ R0, R13, c[0x0][0x2d0], -R2.reuse ;  /* 0x0000b4000d007a23 */ /* 0x104fe20000010802 */
[----:B---3--:R-:W-:Y:S01]  /*11ef0*/  F2FP.PACK_AB R130, R208, R211 ;  /* 0x000000d3d082723e */ /* 0x008fe200000000ff */
[----:B------:R-:W2:Y:S01]  /*11f00*/  LDSM.16.MT88.4 R12, [R179+0x800] ;  /* 0x00080000b30c783b */ /* 0x000ea20000004200 */
[----:B-1----:R-:W-:-:S04]  /*11f10*/  FFMA.FTZ R3, R7, c[0x0][0x2d0], -R2 ;  /* 0x0000b40007037a23 */ /* 0x002fc80000010802 */
[----:B------:R1:W3:Y:S02]  /*11f20*/  MUFU.EX2 R133, R3 ;  /* 0x0000000300857308 */ /* 0x0002e40000000800 */
[----:B-1----:R-:W-:Y:S01]  /*11f30*/  FFMA.FTZ R3, R9, c[0x0][0x2d0], -R2 ;  /* 0x0000b40009037a23 */ /* 0x002fe20000010802 */
[----:B---3--:R-:W-:-:S05]  /*11f40*/  F2FP.PACK_AB R5, R133, R134 ;  /* 0x000000868505723e */ /* 0x008fca00000000ff */
[----:B------:R1:W-:Y:S02]  /*11f50*/  MUFU.EX2 R9, R3 ;  /* 0x0000000300097308 */ /* 0x0003e40000000800 */
[----:B-1----:R-:W-:-:S06]  /*11f60*/  FFMA.FTZ R3, R10, c[0x0][0x2d0], -R2 ;  /* 0x0000b4000a037a23 */ /* 0x002fcc0000010802 */
[----:B------:R1:W-:Y:S08]  /*11f70*/  MUFU.EX2 R10, R0 ;  /* 0x00000000000a7308 */ /* 0x0003f00000000800 */
[----:B------:R-:W3:Y:S01]  /*11f80*/  MUFU.EX2 R3, R3 ;  /* 0x0000000300037308 */ /* 0x000ee20000000800 */
[----:B-1----:R-:W-:Y:S02]  /*11f90*/  FFMA.FTZ R0, R17, c[0x0][0x2d0], -R2 ;  /* 0x0000b40011007a23 */ /* 0x002fe40000010802 */
[----:B------:R-:W1:Y:S05]  /*11fa0*/  LDSM.16.MT88.4 R16, [R182] ;  /* 0x00000000b610783b */ /* 0x000e6a0000004200 */
[----:B------:R4:W2:Y:S01]  /*11fb0*/  MUFU.EX2 R135, R0 ;  /* 0x0000000000877308 */ /* 0x0008a20000000800 */
[----:B---3--:R-:W-:-:S07]  /*11fc0*/  F2FP.PACK_AB R7, R3, R9 ;  /* 0x000000090307723e */ /* 0x008fce00000000ff */
[----:B------:R-:W-:Y:S01]  /*11fd0*/  HMMA.16816.F32 R140, R4, R144, RZ ;  /* 0x00000090048c723c */ /* 0x000fe200000018ff */
[--C-:B----4-:R-:W-:Y:S01]  /*11fe0*/  FFMA.FTZ R0, R20, c[0x0][0x2d0], -R2.reuse ;  /* 0x0000b40014007a23 */ /* 0x110fe20000010802 */
[----:B--2---:R-:W-:Y:S01]  /*11ff0*/  F2FP.PACK_AB R129, R135, R10 ;  /* 0x0000000a8781723e */ /* 0x004fe200000000ff */
[----:B------:R-:W-:-:S05]  /*12000*/  FFMA.FTZ R2, R11, c[0x0][0x2d0], -R2 ;  /* 0x0000b4000b027a23 */ /* 0x000fca0000010802 */
[C---:B------:R-:W-:Y:S01]  /*12010*/  HMMA.16816.F32 R144, R4.reuse, R146, RZ ;  /* 0x000000920490723c */ /* 0x040fe200000018ff */
[----:B------:R2:W-:Y:S07]  /*12020*/  MUFU.EX2 R139, R0 ;  /* 0x00000000008b7308 */ /* 0x0005ee0000000800 */
[C---:B------:R-:W-:Y:S01]  /*12030*/  HMMA.16816.F32 R36, R4.reuse, R40, RZ ;  /* 0x000000280424723c */ /* 0x040fe200000018ff */
[----:B------:R-:W3:Y:S07]  /*12040*/  MUFU.EX2 R11, R2 ;  /* 0x00000002000b7308 */ /* 0x000eee0000000800 */
[----:B------:R-:W-:Y:S01]  /*12050*/  HMMA.16816.F32 R40, R4, R42, RZ ;  /* 0x0000002a0428723c */ /* 0x000fe200000018ff */
[----:B--2---:R-:W-:-:S04]  /*12060*/  FADD.FTZ R0, R134, R133 ;  /* 0x0000008586007221 */ /* 0x004fc80000010000 */
[----:B------:R-:W-:-:S03]  /*12070*/  FADD.FTZ R0, R9, R0 ;  /* 0x0000000009007221 */ /* 0x000fc60000010000 */
[----:B------:R-:W-:Y:S01]  /*12080*/  HMMA.16816.F32 R148, R4, R152, RZ ;  /* 0x000000980494723c */ /* 0x000fe200000018ff */
[----:B---3--:R-:W-:Y:S01]  /*12090*/  F2FP.PACK_AB R131, R11, R139 ;  /* 0x0000008b0b83723e */ /* 0x008fe200000000ff */
[----:B------:R-:W-:Y:S01]  /*120a0*/  FADD.FTZ R2, R197, R195 ;  /* 0x000000c3c5027221 */ /* 0x000fe20000010000 */
[----:B------:R-:W-:Y:S01]  /*120b0*/  IADD3 R195, R236, -0x2, RZ ;  /* 0xfffffffeecc37810 */ /* 0x000fe20007ffe0ff */
[----:B------:R-:W-:Y:S02]  /*120c0*/  FADD.FTZ R0, R3, R0 ;  /* 0x0000000003007221 */ /* 0x000fe40000010000 */
[----:B------:R-:W-:Y:S02]  /*120d0*/  FADD.FTZ R2, R199, R2 ;  /* 0x00000002c7027221 */ /* 0x000fe40000010000 */
[----:B------:R-:W-:Y:S01]  /*120e0*/  HMMA.16816.F32 R140, R128, R12, R140 ;  /* 0x0000000c808c723c */ /* 0x000fe2000000188c */
[----:B------:R-:W-:Y:S02]  /*120f0*/  FADD.FTZ R3, R10, R0 ;  /* 0x000000000a037221 */ /* 0x000fe40000010000 */
[----:B------:R-:W-:-:S02]  /*12100*/  FADD.FTZ R2, R198, R2 ;  /* 0x00000002c6027221 */ /* 0x000fc40000010000 */
[----:B------:R-:W-:Y:S02]  /*12110*/  IMAD.MOV.U32 R0, RZ, RZ, R225 ;  /* 0x000000ffff007224 */ /* 0x000fe400078e00e1 */
[----:B------:R-:W-:Y:S01]  /*12120*/  FADD.FTZ R3, R135, R3 ;  /* 0x0000000387037221 */ /* 0x000fe20000010000 */
[----:B------:R-:W-:Y:S01]  /*12130*/  HMMA.16816.F32 R144, R128, R14, R144 ;  /* 0x0000000e8090723c */ /* 0x000fe20000001890 */
[----:B------:R-:W2:Y:S02]  /*12140*/  LDSM.16.MT88.4 R12, [R182+0x800] ;  /* 0x00080000b60c783b */ /* 0x000ea40000004200 */
[----:B------:R-:W-:-:S05]  /*12150*/  FADD.FTZ R3, R139, R3 ;  /* 0x000000038b037221 */ /* 0x000fca0000010000 */
[C---:B------:R-:W-:Y:S08]  /*12160*/  HMMA.16816.F32 R152, R4.reuse, R154, RZ ;  /* 0x0000009a0498723c */ /* 0x040ff000000018ff */
[C---:B------:R-:W-:Y:S08]  /*12170*/  HMMA.16816.F32 R28, R4.reuse, R24, RZ ;  /* 0x00000018041c723c */ /* 0x040ff000000018ff */
[C---:B------:R-:W-:Y:S08]  /*12180*/  HMMA.16816.F32 R32, R4.reuse, R26, RZ ;  /* 0x0000001a0420723c */ /* 0x040ff000000018ff */
[C---:B------:R-:W-:Y:S08]  /*12190*/  HMMA.16816.F32 R48, R4.reuse, R44, RZ ;  /* 0x0000002c0430723c */ /* 0x040ff000000018ff */
[C---:B-1----:R-:W-:Y:S08]  /*121a0*/  HMMA.16816.F32 R20, R4.reuse, R16, RZ ;  /* 0x000000100414723c */ /* 0x042ff000000018ff */
[C---:B------:R-:W-:Y:S08]  /*121b0*/  HMMA.16816.F32 R60, R4.reuse, R46, RZ ;  /* 0x0000002e043c723c */ /* 0x040ff000000018ff */
[----:B------:R-:W-:Y:S08]  /*121c0*/  HMMA.16816.F32 R16, R4, R18, RZ ;  /* 0x000000120410723c */ /* 0x000ff000000018ff */
[C---:B------:R-:W-:Y:S08]  /*121d0*/  HMMA.16816.F32 R36, R128.reuse, R64, R36 ;  /* 0x000000408024723c */ /* 0x040ff00000001824 */
[C---:B------:R-:W-:Y:S01]  /*121e0*/  HMMA.16816.F32 R40, R128.reuse, R66, R40 ;  /* 0x000000428028723c */ /* 0x040fe20000001828 */
[----:B------:R-:W1:Y:S07]  /*121f0*/  LDSM.16.MT88.4 R64, [R181+0x1800] ;  /* 0x00180000b540783b */ /* 0x000e6e0000004200 */
[C---:B------:R-:W-:Y:S08]  /*12200*/  HMMA.16816.F32 R148, R128.reuse, R52, R148 ;  /* 0x000000348094723c */ /* 0x040ff00000001894 */
[C---:B------:R-:W-:Y:S08]  /*12210*/  HMMA.16816.F32 R152, R128.reuse, R54, R152 ;  /* 0x000000368098723c */ /* 0x040ff00000001898 */
[C---:B------:R-:W-:Y:S08]  /*12220*/  HMMA.16816.F32 R28, R128.reuse, R56, R28 ;  /* 0x00000038801c723c */ /* 0x040ff0000000181c */
[----:B------:R-:W-:Y:S08]  /*12230*/  HMMA.16816.F32 R32, R128, R58, R32 ;  /* 0x0000003a8020723c */ /* 0x000ff00000001820 */
[C---:B------:R-:W-:Y:S08]  /*12240*/  HMMA.16816.F32 R52, R4.reuse, R72, RZ ;  /* 0x000000480434723c */ /* 0x040ff000000018ff */
[----:B------:R-:W-:Y:S08]  /*12250*/  HMMA.16816.F32 R56, R4, R74, RZ ;  /* 0x0000004a0438723c */ /* 0x000ff000000018ff */
[C---:B------:R-:W-:Y:S08]  /*12260*/  HMMA.16816.F32 R44, R128.reuse, R68, R48 ;  /* 0x00000044802c723c */ /* 0x040ff00000001830 */
[C---:B------:R-:W-:Y:S08]  /*12270*/  HMMA.16816.F32 R48, R128.reuse, R70, R60 ;  /* 0x000000468030723c */ /* 0x040ff0000000183c */
[C---:B--2---:R-:W-:Y:S08]  /*12280*/  HMMA.16816.F32 R20, R128.reuse, R12, R20 ;  /* 0x0000000c8014723c */ /* 0x044ff00000001814 */
[----:B------:R-:W-:Y:S01]  /*12290*/  HMMA.16816.F32 R24, R128, R14, R16 ;  /* 0x0000000e8018723c */ /* 0x000fe20000001810 */
[----:B------:R-:W-:Y:S07]  /*122a0*/  LDSM.16.MT88.4 R16, [R179+0x2800] ;  /* 0x00280000b310783b */ /* 0x000fee0000004200 */
[C---:B------:R-:W-:Y:S08]  /*122b0*/  HMMA.16816.F32 R60, R4.reuse, R76, RZ ;  /* 0x0000004c043c723c */ /* 0x040ff000000018ff */
[----:B------:R-:W-:Y:S08]  /*122c0*/  HMMA.16816.F32 R12, R4, R78, RZ ;  /* 0x0000004e040c723c */ /* 0x000ff000000018ff */
[C---:B------:R-:W-:Y:S08]  /*122d0*/  HMMA.16816.F32 R52, R128.reuse, R84, R52 ;  /* 0x000000548034723c */ /* 0x040ff00000001834 */
[----:B------:R-:W-:Y:S08]  /*122e0*/  HMMA.16816.F32 R56, R128, R86, R56 ;  /* 0x000000568038723c */ /* 0x000ff00000001838 */
[C---:B------:R-:W-:Y:S08]  /*122f0*/  HMMA.16816.F32 R84, R4.reuse, R88, RZ ;  /* 0x000000580454723c */ /* 0x040ff000000018ff */
[C---:B------:R-:W-:Y:S08]  /*12300*/  HMMA.16816.F32 R88, R4.reuse, R90, RZ ;  /* 0x0000005a0458723c */ /* 0x040ff000000018ff */
[----:B------:R-:W-:Y:S08]  /*12310*/  HMMA.16816.F32 R68, R4, R92, RZ ;  /* 0x0000005c0444723c */ /* 0x000ff000000018ff */
[----:B-1----:R-:W-:Y:S08]  /*12320*/  HMMA.16816.F32 R60, R128, R64, R60 ;  /* 0x00000040803c723c */ /* 0x002ff0000000183c */
[C---:B------:R-:W-:Y:S08]  /*12330*/  HMMA.16816.F32 R72, R4.reuse, R94, RZ ;  /* 0x0000005e0448723c */ /* 0x040ff000000018ff */
[C---:B------:R-:W-:Y:S08]  /*12340*/  HMMA.16816.F32 R168, R4.reuse, R104, RZ ;  /* 0x0000006804a8723c */ /* 0x040ff000000018ff */
[----:B------:R-:W-:Y:S01]  /*12350*/  HMMA.16816.F32 R172, R4, R106, RZ ;  /* 0x0000006a04ac723c */ /* 0x000fe200000018ff */
[----:B------:R-:W1:Y:S07]  /*12360*/  LDSM.16.MT88.4 R104, [R179+0x3800] ;  /* 0x00380000b368783b */ /* 0x000e6e0000004200 */
[----:B------:R-:W-:Y:S08]  /*12370*/  HMMA.16816.F32 R64, R128, R66, R12 ;  /* 0x000000428040723c */ /* 0x000ff0000000180c */
[C---:B------:R-:W-:Y:S08]  /*12380*/  HMMA.16816.F32 R76, R4.reuse, R80, RZ ;  /* 0x00000050044c723c */ /* 0x040ff000000018ff */
[C---:B------:R-:W-:Y:S08]  /*12390*/  HMMA.16816.F32 R92, R4.reuse, R96, RZ ;  /* 0x00000060045c723c */ /* 0x040ff000000018ff */
[C---:B------:R-:W-:Y:S08]  /*123a0*/  HMMA.16816.F32 R80, R4.reuse, R82, RZ ;  /* 0x000000520450723c */ /* 0x040ff000000018ff */
[C---:B------:R-:W-:Y:S08]  /*123b0*/  HMMA.16816.F32 R96, R4.reuse, R98, RZ ;  /* 0x000000620460723c */ /* 0x040ff000000018ff */
[C---:B------:R-:W-:Y:S08]  /*123c0*/  HMMA.16816.F32 R12, R4.reuse, R112, RZ ;  /* 0x00000070040c723c */ /* 0x040ff000000018ff */
[C---:B------:R-:W-:Y:S01]  /*123d0*/  HMMA.16816.F32 R124, R4.reuse, R114, RZ ;  /* 0x00000072047c723c */ /* 0x040fe200000018ff */
[----:B------:R-:W-:Y:S07]  /*123e0*/  LDSM.16.MT88.4 R112, [R180+0x3800] ;  /* 0x00380000b470783b */ /* 0x000fee0000004200 */
[C---:B------:R-:W-:Y:S08]  /*123f0*/  HMMA.16816.F32 R160, R4.reuse, R108, RZ ;  /* 0x0000006c04a0723c */ /* 0x040ff000000018ff */
[C---:B------:R-:W-:Y:S08]  /*12400*/  HMMA.16816.F32 R164, R4.reuse, R110, RZ ;  /* 0x0000006e04a4723c */ /* 0x040ff000000018ff */
[C---:B------:R-:W-:Y:S08]  /*12410*/  HMMA.16816.F32 R204, R4.reuse, R100, RZ ;  /* 0x0000006404cc723c */ /* 0x040ff000000018ff */
[----:B------:R-:W-:Y:S01]  /*12420*/  HMMA.16816.F32 R228, R4, R102, RZ ;  /* 0x0000006604e4723c */ /* 0x000fe200000018ff */
[----:B------:R-:W2:Y:S07]  /*12430*/  LDSM.16.MT88.4 R4, [R181+0x3800] ;  /* 0x00380000b504783b */ /* 0x000eae0000004200 */
[C---:B------:R-:W-:Y:S08]  /*12440*/  HMMA.16816.F32 R84, R128.reuse, R120, R84 ;  /* 0x000000788054723c */ /* 0x040ff00000001854 */
[C---:B------:R-:W-:Y:S01]  /*12450*/  HMMA.16816.F32 R88, R128.reuse, R122, R88 ;  /* 0x0000007a8058723c */ /* 0x040fe20000001858 */
[----:B------:R-:W3:Y:S07]  /*12460*/  LDSM.16.MT88.4 R120, [R182+0x3800] ;  /* 0x00380000b678783b */ /* 0x000eee0000004200 */
[C---:B-1----:R-:W-:Y:S08]  /*12470*/  HMMA.16816.F32 R100, R128.reuse, R104, R12 ;  /* 0x000000688064723c */ /* 0x042ff0000000180c */
[C---:B------:R-:W-:Y:S08]  /*12480*/  HMMA.16816.F32 R104, R128.reuse, R106, R124 ;  /* 0x0000006a8068723c */ /* 0x040ff0000000187c */
[C---:B------:R-:W-:Y:S08]  /*12490*/  HMMA.16816.F32 R76, R128.reuse, R116, R76 ;  /* 0x00000074804c723c */ /* 0x040ff0000000184c */
[C---:B--2---:R-:W-:Y:S07]  /*124a0*/  HMMA.16816.F32 R124, R128.reuse, R4, R204 ;  /* 0x00000004807c723c */ /* 0x044fee00000018cc */
[----:B------:R-:W-:Y:S01]  /*124b0*/  FADD.FTZ R4, R234, R2 ;  /* 0x00000002ea047221 */ /* 0x000fe20000010000 */
[----:B------:R-:W-:Y:S01]  /*124c0*/  HMMA.16816.F32 R80, R128, R118, R80 ;  /* 0x000000768050723c */ /* 0x000fe20000001850 */
[----:B------:R-:W-:-:S04]  /*124d0*/  @P3 IMAD.HI.U32 R2, R225, c[0x0][0x2c8], RZ ;  /* 0x0000b200e1023a27 */ /* 0x000fc800078e00ff */
[----:B------:R-:W-:Y:S01]  /*124e0*/  FADD.FTZ R4, R233, R4 ;  /* 0x00000004e9047221 */ /* 0x000fe20000010000 */
[----:B------:R-:W-:Y:S01]  /*124f0*/  @P3 SHF.R.U32.HI R0, RZ, c[0x0][0x2cc], R2 ;  /* 0x0000b300ff003a19 */ /* 0x000fe20000011602 */
[----:B------:R-:W-:Y:S01]  /*12500*/  IMAD.IADD R2, R212, 0x1, -R213 ;  /* 0x00000001d4027824 */ /* 0x000fe200078e0ad5 */
[C---:B------:R-:W-:Y:S01]  /*12510*/  HMMA.16816.F32 R108, R128.reuse, R112, R160 ;  /* 0x00000070806c723c */ /* 0x040fe200000018a0 */
[----:B------:R-:W-:Y:S02]  /*12520*/  FADD.FTZ R4, R211, R4 ;  /* 0x00000004d3047221 */ /* 0x000fe40000010000 */
[----:B------:R-:W-:Y:S02]  /*12530*/  IMAD.IADD R2, R2, 0x1, R0 ;  /* 0x0000000102027824 */ /* 0x000fe400078e0200 */
[----:B------:R-:W-:Y:S02]  /*12540*/  FADD.FTZ R208, R208, R4 ;  /* 0x00000004d0d07221 */ /* 0x000fe40000010000 */
[----:B------:R-:W-:Y:S01]  /*12550*/  FADD.FTZ R207, R11, R3 ;  /* 0x000000030bcf7221 */ /* 0x000fe20000010000 */
[----:B---3--:R-:W-:Y:S01]  /*12560*/  HMMA.16816.F32 R116, R128, R120, R168 ;  /* 0x000000788074723c */ /* 0x008fe200000018a8 */
[----:B------:R-:W-:-:S07]  /*12570*/  IADD3 R0, R2, c[0x0][0x328], RZ ;  /* 0x0000ca0002007a10 */ /* 0x000fce0007ffe0ff */
[C---:B------:R-:W-:Y:S08]  /*12580*/  HMMA.16816.F32 R68, R128.reuse, R16, R68 ;  /* 0x000000108044723c */ /* 0x040ff00000001844 */
[C---:B------:R-:W-:Y:S08]  /*12590*/  HMMA.16816.F32 R72, R128.reuse, R18, R72 ;  /* 0x000000128048723c */ /* 0x040ff00000001848 */
[C---:B------:R-:W-:Y:S08]  /*125a0*/  HMMA.16816.F32 R92, R128.reuse, R200, R92 ;  /* 0x000000c8805c723c */ /* 0x040ff0000000185c */
[C---:B------:R-:W-:Y:S08]  /*125b0*/  HMMA.16816.F32 R96, R128.reuse, R202, R96 ;  /* 0x000000ca8060723c */ /* 0x040ff00000001860 */
[C---:B------:R-:W-:Y:S08]  /*125c0*/  HMMA.16816.F32 R112, R128.reuse, R114, R164 ;  /* 0x000000728070723c */ /* 0x040ff000000018a4 */
[C---:B------:R-:W-:Y:S08]  /*125d0*/  HMMA.16816.F32 R120, R128.reuse, R122, R172 ;  /* 0x0000007a8078723c */ /* 0x040ff000000018ac */
[----:B------:R-:W-:Y:S01]  /*125e0*/  HMMA.16816.F32 R128, R128, R6, R228 ;  /* 0x000000068080723c */ /* 0x000fe200000018e4 */
[----:B------:R-:W-:Y:S07]  /*125f0*/  @!P2 BRA `(.L_x_697) ;  /* 0x000001100000a947 */ /* 0x000fee0003800000 */
        /* <DEDUP_REMOVED lines=11> */
.L_x_699:
[----:B------:R-:W-:-:S13]  /*126b0*/  ISETP.NE.AND P0, PT, R4, 0x1, PT ;  /* 0x000000010400780c */ /* 0x000fda0003f05270 */
[----:B------:R-:W-:-:S05]  /*126c0*/  @P0 IMAD.HI.U32 R2, R3, c[0x0][0x330], RZ ;  /* 0x0000cc0003020a27 */ /* 0x000fca00078e00ff */
[----:B------:R-:W-:Y:S02]  /*126d0*/  @P0 SHF.R.U32.HI R3, RZ, c[0x0][0x334], R2 ;  /* 0x0000cd00ff030a19 */ /* 0x000fe40000011602 */
.L_x_700:
[----:B------:R-:W-:Y:S05]  /*126e0*/  BSYNC B0 ;  /* 0x0000000000007941 */ /* 0x000fea0003800000 */
.L_x_698:
[----:B------:R-:W-:-:S05]  /*126f0*/  IMAD R3, R3, R4, c[0x0][0x32c] ;  /* 0x0000cb0003037624 */ /* 0x000fca00078e0204 */
[----:B------:R-:W-:-:S04]  /*12700*/  IMNMX R0, R0, R3, PT ;  /* 0x0000000300007217 */ /* 0x000fc80003800200 */
.L_x_697:
[----:B------:R-:W-:-:S04]  /*12710*/  SHF.R.S32.HI R2, RZ, 0x1f, R0 ;  /* 0x0000001fff027819 */ /* 0x000fc80000011400 */
[----:B------:R-:W-:-:S04]  /*12720*/  LEA.HI R0, R2, R0, RZ, 0x5 ;  /* 0x0000000002007211 */ /* 0x000fc800078f28ff */
[----:B------:R-:W-:-:S04]  /*12730*/  SHF.R.S32.HI R0, RZ, 0x5, R0 ;  /* 0x00000005ff007819 */ /* 0x000fc80000011400 */
[----:B------:R-:W-:-:S04]  /*12740*/  IMNMX R206, R209, R0, !PT ;  /* 0x00000000d1ce7217 */ /* 0x000fc80007800200 */
[----:B------:R-:W-:-:S13]  /*12750*/  ISETP.GE.AND P0, PT, R195, R206, PT ;  /* 0x000000cec300720c */ /* 0x000fda0003f06270 */
[----:B------:R-:W-:Y:S05]  /*12760*/  @!P0 BRA `(.L_x_701) ;  /* 0x000027a000008947 */ /* 0x000fea0003800000 */
[----:B------:R-:W-:Y:S02]  /*12770*/  MOV R134, R8 ;  /* 0x0000000800867202 */ /* 0x000fe40000000f00 */
[----:B------:R-:W-:Y:S02]  /*12780*/  MOV R133, R132 ;  /* 0x0000008400857202 */ /* 0x000fe40000000f00 */
[----:B------:R-:W-:-:S04]  /*12790*/  MOV R197, R195 ;  /* 0x000000c300c57202 */ /* 0x000fc80000000f00 */
.L_x_710:
[----:B------:R-:W-:Y:S01]  /*127a0*/  ISETP.GT.AND P1, PT, R209, R197, PT ;  /* 0x000000c5d100720c */ /* 0x000fe20003f24270 */
[----:B------:R-:W-:Y:S04]  /*127b0*/  DEPBAR.LE SB0, 0x0 ;  /* 0x000080000000791a */ /* 0x000fe80000000000 */
[----:B------:R-:W-:Y:S01]  /*127c0*/  WARPSYNC 0xffffffff ;  /* 0xffffffff00007948 */ /* 0x000fe20003800000 */
[----:B------:R-:W-:Y:S01]  /*127d0*/  BAR.SYNC.DEFER_BLOCKING 0x0 ;  /* 0x0000000000007b1d */ /* 0x000fe20000010000 */
[----:B------:R-:W-:Y:S02]  /*127e0*/  LOP3.LUT P3, RZ, R215, 0x1, RZ, 0xc0, !PT ;  /* 0x00000001d7ff7812 */ /* 0x000fe4000786c0ff */
[----:B------:R-:W-:Y:S04]  /*127f0*/  MOV R195, c[0x0][0x2c4] ;  /* 0x0000b10000c37a02 */ /* 0x000fe80000000f00 */
[----:B------:R-:W-:Y:S01]  /*12800*/  @!P1 SHF.R.S32.HI R0, RZ, 0x1f, R197 ;  /* 0x0000001fff009819 */ /* 0x000fe200000114c5 */
[C---:B------:R-:W-:Y:S04]  /*12810*/  @!P1 IMAD.WIDE.U32 R2, R197.reuse, c[0x0][0x208], RZ ;  /* 0x00008200c5029a25 */ /* 0x040fe800078e00ff */
[----:B------:R-:W-:Y:S01]  /*12820*/  @!P1 IMAD R0, R0, c[0x0][0x208], RZ ;  /* 0x0000820000009a24 */ /* 0x000fe200078e02ff */
[C---:B------:R-:W-:Y:S03]  /*12830*/  @!P1 LEA R4, P0, R2.reuse, R222, 0x5 ;  /* 0x000000de02049211 */ /* 0x040fe600078028ff */
[----:B------:R-:W-:Y:S05]  /*12840*/  @!P1 IMAD R0, R197, c[0x0][0x20c], R0 ;  /* 0x00008300c5009a24 */ /* 0x000fea00078e0200 */
[----:B------:R-:W-:Y:S01]  /*12850*/  @!P1 IADD3 R0, R3, R0, RZ ;  /* 0x0000000003009210 */ /* 0x000fe20007ffe0ff */
[----:B------:R-:W-:Y:S03]  /*12860*/  LDSM.16.M88.4 R16, [R183] ;  /* 0x00000000b710783b */ /* 0x000fe60000000200 */
[----:B------:R-:W-:Y:S01]  /*12870*/  @!P1 LEA.HI.X R6, R2, R224, R0, 0x5, P0 ;  /* 0x000000e002069211 */ /* 0x000fe200000f2c00 */
[----:B------:R-:W-:Y:S01]  /*12880*/  ULDC UR4, c[0x0][0x324] ;  /* 0x0000c90000047ab9 */ /* 0x000fe20000000800 */
[C---:B------:R-:W-:Y:S01]  /*12890*/  ISETP.GT.AND P0, PT, R197.reuse, R209, PT ;  /* 0x000000d1c500720c */ /* 0x040fe20003f04270 */
[----:B------:R-:W-:Y:S01]  /*128a0*/  ULOP3.LUT UR4, URZ, UR4, URZ, 0x33, !UPT ;  /* 0x000000043f047292 */ /* 0x000fe2000f8e333f */
[----:B------:R-:W1:Y:S05]  /*128b0*/  LDSM.16.M88.4 R8, [R178] ;  /* 0x00000000b208783b */ /* 0x000e6a0000000200 */
[----:B------:R-:W2:Y:S05]  /*128c0*/  LDSM.16.M88.4 R160, [R178+0x800] ;  /* 0x00080000b2a0783b */ /* 0x000eaa0000000200 */
[----:B------:R-:W-:Y:S01]  /*128d0*/  LDSM.16.M88.4 R164, [R184] ;  /* 0x00000000b8a4783b */ /* 0x000fe20000000200 */
[----:B------:R-:W-:Y:S04]  /*128e0*/  @P0 IADD3 R0, R197, -0x1, RZ ;  /* 0xffffffffc5000810 */ /* 0x000fe80007ffe0ff */
[----:B------:R-:W-:Y:S01]  /*128f0*/  @P0 SHF.R.S32.HI R2, RZ, 0x1f, R0 ;  /* 0x0000001fff020819 */ /* 0x000fe20000011400 */
[----:B------:R-:W3:Y:S04]  /*12900*/  LDSM.16.M88.4 R168, [R187] ;  /* 0x00000000bba8783b */ /* 0x000ee80000000200 */
[----:B------:R-:W-:Y:S01]  /*12910*/  @P0 IMAD R5, R2, c[0x0][0x1e0], RZ ;  /* 0x0000780002050a24 */ /* 0x000fe200078e02ff */
[----:B------:R-:W4:Y:S01]  /*12920*/  LDSM.16.M88.4 R172, [R189] ;  /* 0x00000000bdac783b */ /* 0x000f220000000200 */
[C---:B------:R-:W-:Y:S04]  /*12930*/  @P0 IMAD.WIDE.U32 R2, R0.reuse, c[0x0][0x1e0], RZ ;  /* 0x0000780000020a25 */ /* 0x040fe800078e00ff */
[----:B------:R-:W-:Y:S04]  /*12940*/  @P0 IMAD R0, R0, c[0x0][0x1e4], R5 ;  /* 0x0000790000000a24 */ /* 0x000fe800078e0205 */
[----:B------:R-:W-:Y:S01]  /*12950*/  @P0 IMAD.IADD R3, R3, 0x1, R0 ;  /* 0x0000000103030824 */ /* 0x000fe200078e0200 */
[C---:B------:R-:W-:Y:S04]  /*12960*/  @P0 LEA R0, P2, R2.reuse, R220, 0x5 ;  /* 0x000000dc02000211 */ /* 0x040fe800078428ff */
[----:B------:R-:W-:Y:S02]  /*12970*/  @P0 LEA.HI.X R5, R2, R219, R3, 0x5, P2 ;  /* 0x000000db02050211 */ /* 0x000fe400010f2c03 */
[C---:B------:R-:W-:Y:S04]  /*12980*/  @!P1 LEA R2, P2, R4.reuse, c[0x0][0x1f8], 0x1 ;  /* 0x00007e0004029a11 */ /* 0x040fe800078408ff */
[----:B------:R-:W-:Y:S02]  /*12990*/  @!P1 LEA.HI.X R3, R4, c[0x0][0x1fc], R6, 0x1, P2 ;  /* 0x00007f0004039a11 */ /* 0x000fe400010f0c06 */
[C---:B------:R-:W-:Y:S03]  /*129a0*/  @P0 LEA R198, P2, R0.reuse, c[0x0][0x1c8], 0x1 ;  /* 0x0000720000c60a11 */ /* 0x040fe600078408ff */
[----:B------:R-:W-:Y:S01]  /*129b0*/  @!PT LDS RZ, [RZ] ;  /* 0x00000000fffff984 */ /* 0x000fe20000000800 */
[----:B------:R-:W-:Y:S01]  /*129c0*/  @!PT LDS RZ, [RZ] ;  /* 0x00000000fffff984 */ /* 0x000fe20000000800 */
[----:B------:R-:W-:Y:S01]  /*129d0*/  @!PT LDS RZ, [RZ] ;  /* 0x00000000fffff984 */ /* 0x000fe20000000800 */
[----:B------:R5:W-:Y:S01]  /*129e0*/  @!P1 LDGSTS.E.BYPASS.LTC128B.128 [R196+0x8080], [R2.64], !P3 ;  /* 0x0808000002c49fae */ /* 0x000be2000d901d46 */
[----:B------:R-:W-:Y:S02]  /*129f0*/  @P0 LEA.HI.X R199, R0, c[0x0][0x1cc], R5, 0x1, P2 ;  /* 0x0000730000c70a11 */ /* 0x000fe400010f0c05 */
[C---:B-1----:R-:W-:Y:S02]  /*12a00*/  HMMA.16816.F32 R4, R16.reuse, R8, RZ ;  /* 0x000000081004723c */ /* 0x042fe400000018ff */
[----:B------:R5:W-:Y:S01]  /*12a10*/  @!P1 LDGSTS.E.BYPASS.LTC128B.128 [R196+0x9080], [R2.64+0x80], !P6 ;  /* 0x0908008002c49fae */ /* 0x000be2000f101d46 */
[----:B------:R-:W-:Y:S01]  /*12a20*/  ISETP.NE.AND P2, PT, R195, 0x1, PT ;  /* 0x00000001c300780c */ /* 0x000fe20003f45270 */
[----:B------:R-:W-:Y:S03]  /*12a30*/  IMAD.MOV.U32 R195, RZ, RZ, c[0x0][0x32c] ;  /* 0x0000cb00ffc37624 */ /* 0x000fe600078e00ff */
[----:B------:R5:W-:Y:S01]  /*12a40*/  @!P1 LDGSTS.E.BYPASS.LTC128B.128 [R196+0xa080], [R2.64+0x100], !P5 ;  /* 0x0a08010002c49fae */ /* 0x000be2000e901d46 */
[C---:B------:R-:W-:Y:S04]  /*12a50*/  HMMA.16816.F32 R8, R16.reuse, R10, RZ ;  /* 0x0000000a1008723c */ /* 0x040fe800000018ff */
[----:B------:R5:W-:Y:S04]  /*12a60*/  @!P1 LDGSTS.E.BYPASS.LTC128B.128 [R196+0xb080], [R2.64+0x180], !P4 ;  /* 0x0b08018002c49fae */ /* 0x000be8000e101d46 */
[C---:B--2---:R-:W-:Y:S01]  /*12a70*/  HMMA.16816.F32 R12, R16.reuse, R160, RZ ;  /* 0x000000a0100c723c */ /* 0x044fe200000018ff */
[----:B------:R-:W0:Y:S07]  /*12a80*/  LDGDEPBAR ;  /* 0x00000000000079af */ /* 0x000e2e0000000000 */
[----:B------:R-:W-:Y:S01]  /*12a90*/  HMMA.16816.F32 R16, R16, R162, RZ ;  /* 0x000000a21010723c */ /* 0x000fe200000018ff */
[----:B------:R-:W-:Y:S07]  /*12aa0*/  LDSM.16.M88.4 R160, [R186] ;  /* 0x00000000baa0783b */ /* 0x000fee0000000200 */
[C---:B---3--:R-:W-:Y:S08]  /*12ab0*/  HMMA.16816.F32 R4, R164.reuse, R168, R4 ;  /* 0x000000a8a404723c */ /* 0x048ff00000001804 */
[C---:B------:R-:W-:Y:S01]  /*12ac0*/  HMMA.16816.F32 R8, R164.reuse, R170, R8 ;  /* 0x000000aaa408723c */ /* 0x040fe20000001808 */
[----:B------:R-:W1:Y:S07]  /*12ad0*/  LDSM.16.M88.4 R168, [R177] ;  /* 0x00000000b1a8783b */ /* 0x000e6e0000000200 */
[C---:B----4-:R-:W-:Y:S08]  /*12ae0*/  HMMA.16816.F32 R12, R164.reuse, R172, R12 ;  /* 0x000000aca40c723c */ /* 0x050ff0000000180c */
[----:B------:R-:W-:Y:S01]  /*12af0*/  HMMA.16816.F32 R16, R164, R174, R16 ;  /* 0x000000aea410723c */ /* 0x000fe20000001810 */
[----:B------:R-:W2:Y:S05]  /*12b00*/  LDSM.16.M88.4 R164, [R177+0x800] ;  /* 0x00080000b1a4783b */ /* 0x000eaa0000000200 */
[----:B------:R-:W-:Y:S02]  /*12b10*/  LDSM.16.M88.4 R172, [R176+-0x3000] ;  /* 0xffd00000b0ac783b */ /* 0x000fe40000000200 */
[C---:B-1----:R-:W-:Y:S08]  /*12b20*/  HMMA.16816.F32 R4, R160.reuse, R168, R4 ;  /* 0x000000a8a004723c */ /* 0x042ff00000001804 */
[C---:B------:R-:W-:Y:S01]  /*12b30*/  HMMA.16816.F32 R8, R160.reuse, R170, R8 ;  /* 0x000000aaa008723c */ /* 0x040fe20000001808 */
[----:B------:R-:W1:Y:S07]  /*12b40*/  LDSM.16.M88.4 R168, [R185] ;  /* 0x00000000b9a8783b */ /* 0x000e6e0000000200 */
[C---:B--2---:R-:W-:Y:S08]  /*12b50*/  HMMA.16816.F32 R12, R160.reuse, R164, R12 ;  /* 0x000000a4a00c723c */ /* 0x044ff0000000180c */
[----:B------:R-:W-:Y:S01]  /*12b60*/  HMMA.16816.F32 R16, R160, R166, R16 ;  /* 0x000000a6a010723c */ /* 0x000fe20000001810 */
[----:B------:R-:W2:Y:S05]  /*12b70*/  LDSM.16.M88.4 R160, [R176+-0x2800] ;  /* 0xffd80000b0a0783b */ /* 0x000eaa0000000200 */
[----:B------:R-:W-:Y:S02]  /*12b80*/  LDSM.16.M88.4 R164, [R183+0x4000] ;  /* 0x00400000b7a4783b */ /* 0x000fe40000000200 */
[C---:B-1----:R-:W-:Y:S08]  /*12b90*/  HMMA.16816.F32 R4, R168.reuse, R172, R4 ;  /* 0x000000aca804723c */ /* 0x042ff00000001804 */
[C---:B------:R-:W-:Y:S01]  /*12ba0*/  HMMA.16816.F32 R8, R168.reuse, R174, R8 ;  /* 0x000000aea808723c */ /* 0x040fe20000001808 */
[----:B------:R-:W1:Y:S07]  /*12bb0*/  LDSM.16.M88.4 R172, [R178+0x1000] ;  /* 0x00100000b2ac783b */ /* 0x000e6e0000000200 */
[C---:B--2---:R-:W-:Y:S08]  /*12bc0*/  HMMA.16816.F32 R12, R168.reuse, R160, R12 ;  /* 0x000000a0a80c723c */ /* 0x044ff0000000180c */
[----:B------:R-:W-:Y:S01]  /*12bd0*/  HMMA.16816.F32 R16, R168, R162, R16 ;  /* 0x000000a2a810723c */ /* 0x000fe20000001810 */
[----:B------:R-:W2:Y:S05]  /*12be0*/  LDSM.16.M88.4 R160, [R178+0x1800] ;  /* 0x00180000b2a0783b */ /* 0x000eaa0000000200 */
[----:B------:R-:W-:Y:S02]  /*12bf0*/  LDSM.16.M88.4 R168, [R184+0x4000] ;  /* 0x00400000b8a8783b */ /* 0x000fe40000000200 */
[C---:B-1----:R-:W-:Y:S08]  /*12c00*/  HMMA.16816.F32 R4, R164.reuse, R172, R4 ;  /* 0x000000aca404723c */ /* 0x042ff00000001804 */
[C---:B------:R-:W-:Y:S01]  /*12c10*/  HMMA.16816.F32 R8, R164.reuse, R174, R8 ;  /* 0x000000aea408723c */ /* 0x040fe20000001808 */
[----:B------:R-:W1:Y:S07]  /*12c20*/  LDSM.16.M88.4 R172, [R191] ;  /* 0x00000000bfac783b */ /* 0x000e6e0000000200 */
[C---:B--2---:R-:W-:Y:S08]  /*12c30*/  HMMA.16816.F32 R12, R164.reuse, R160, R12 ;  /* 0x000000a0a40c723c */ /* 0x044ff0000000180c */
[----:B------:R-:W-:Y:S01]  /*12c40*/  HMMA.16816.F32 R16, R164, R162, R16 ;  /* 0x000000a2a410723c */ /* 0x000fe20000001810 */
[----:B------:R-:W2:Y:S05]  /*12c50*/  LDSM.16.M88.4 R160, [R190] ;  /* 0x00000000bea0783b */ /* 0x000eaa0000000200 */
        /* <DEDUP_REMOVED lines=10> */
[----:B------:R-:W1:Y:S07]  /*12d00*/  LDSM.16.M88.4 R172, [R176+-0x2000] ;  /* 0xffe00000b0ac783b */ /* 0x000e6e0000000200 */
        /* <DEDUP_REMOVED lines=58> */
[----:B------:R-:W2:Y:S01]  /*130b0*/  LDSM.16.M88.4 R160, [R176+0x800] ;  /* 0x00080000b0a0783b */ /* 0x000ea20000000200 */
[----:B------:R-:W-:Y:S04]  /*130c0*/  DEPBAR.LE SB0, 0x0 ;  /* 0x000080000000791a */ /* 0x000fe80000000000 */
[----:B------:R-:W-:Y:S02]  /*130d0*/  BAR.SYNC.DEFER_BLOCKING 0x0 ;  /* 0x0000000000007b1d */ /* 0x000fe40000010000 */
[C---:B-1----:R-:W-:Y:S08]  /*130e0*/  HMMA.16816.F32 R4, R168.reuse, R172, R4 ;  /* 0x000000aca804723c */ /* 0x042ff00000001804 */
[C---:B------:R-:W-:Y:S08]  /*130f0*/  HMMA.16816.F32 R8, R168.reuse, R174, R8 ;  /* 0x000000aea808723c */ /* 0x040ff00000001808 */
[C---:B--2---:R-:W-:Y:S08]  /*13100*/  HMMA.16816.F32 R12, R168.reuse, R160, R12 ;  /* 0x000000a0a80c723c */ /* 0x044ff0000000180c */
[----:B------:R-:W-:Y:S01]  /*13110*/  FMUL.FTZ R0, R4, c[0x0][0x320] ;  /* 0x0000c80004007a20 */ /* 0x000fe20000410000 */
[----:B------:R-:W-:Y:S03]  /*13120*/  HMMA.16816.F32 R16, R168, R162, R16 ;  /* 0x000000a2a810723c */ /* 0x000fe60000001810 */
[----:B------:R1:W2:Y:S01]  /*13130*/  MUFU.TANH R165, R0 ;  /* 0x0000000000a57308 */ /* 0x0002a20000002400 */
[----:B------:R-:W-:Y:S01]  /*13140*/  @!PT LDS RZ, [RZ] ;  /* 0x00000000fffff984 */ /* 0x000fe20000000800 */
[----:B------:R-:W-:Y:S01]  /*13150*/  @!PT LDS RZ, [RZ] ;  /* 0x00000000fffff984 */ /* 0x000fe20000000800 */
[----:B------:R-:W-:Y:S01]  /*13160*/  @!PT LDS RZ, [RZ] ;  /* 0x00000000fffff984 */ /* 0x000fe20000000800 */
[----:B------:R3:W-:Y:S01]  /*13170*/  @P0 LDGSTS.E.BYPASS.LTC128B.128 [R196+0xc080], [R198.64], !P3 ;  /* 0x0c080000c6c40fae */ /* 0x0007e2000d901d46 */
[----:B------:R-:W-:Y:S04]  /*13180*/  IMAD.IADD R4, R226, 0x1, R225 ;  /* 0x00000001e2047824 */ /* 0x000fe800078e02e1 */
[----:B------:R3:W-:Y:S05]  /*13190*/  @P0 LDGSTS.E.BYPASS.LTC128B.128 [R196+0xd080], [R198.64+0x80], !P6 ;  /* 0x0d080080c6c40fae */ /* 0x0007ea000f101d46 */
[----:B------:R3:W-:Y:S05]  /*131a0*/  @P0 LDGSTS.E.BYPASS.LTC128B.128 [R196+0xe080], [R198.64+0x100], !P5 ;  /* 0x0e080100c6c40fae */ /* 0x0007ea000e901d46 */
[----:B------:R3:W-:Y:S05]  /*131b0*/  @P0 LDGSTS.E.BYPASS.LTC128B.128 [R196+0xf080], [R198.64+0x180], !P4 ;  /* 0x0f080180c6c40fae */ /* 0x0007ea000e101d46 */
[----:B------:R-:W0:Y:S01]  /*131c0*/  LDGDEPBAR ;  /* 0x00000000000079af */ /* 0x000e220000000000 */
[----:B-----5:R-:W-:Y:S02]  /*131d0*/  FMUL.FTZ R2, R17, c[0x0][0x320] ;  /* 0x0000c80011027a20 */ /* 0x020fe40000410000 */
[----:B-1----:R-:W-:Y:S01]  /*131e0*/  FMUL.FTZ R0, R5, c[0x0][0x320] ;  /* 0x0000c80005007a20 */ /* 0x002fe20000410000 */
[----:B------:R-:W-:Y:S03]  /*131f0*/  SHF.L.U32 R5, R197, 0x5, RZ ;  /* 0x00000005c5057819 */ /* 0x000fe600000006ff */
[----:B------:R1:W4:Y:S02]  /*13200*/  MUFU.TANH R164, R0 ;  /* 0x0000000000a47308 */ /* 0x0003240000002400 */
        /* <DEDUP_REMOVED lines=13> */
[----:B------:R1:W1:Y:S10]  /*132e0*/  MUFU.TANH R12, R2 ;  /* 0x00000002000c7308 */ /* 0x0002740000002400 */
[----:B------:R5:W2:Y:S01]  /*132f0*/  MUFU.TANH R135, R0 ;  /* 0x0000000000877308 */ /* 0x000aa20000002400 */
[----:B-1----:R-:W-:Y:S02]  /*13300*/  FMUL.FTZ R2, R19, c[0x0][0x320] ;  /* 0x0000c80013027a20 */ /* 0x002fe40000410000 */
[----:B-----5:R-:W-:Y:S07]  /*13310*/  FMUL.FTZ R0, R13, c[0x0][0x320] ;  /* 0x0000c8000d007a20 */ /* 0x020fee0000410000 */
[----:B------:R1:W1:Y:S02]  /*13320*/  MUFU.TANH R132, R0 ;  /* 0x0000000000847308 */ /* 0x0002640000002400 */
[----:B-1----:R-:W-:Y:S08]  /*13330*/  FMUL.FTZ R0, R14, c[0x0][0x320] ;  /* 0x0000c8000e007a20 */ /* 0x002ff00000410000 */
[----:B------:R1:W1:Y:S02]  /*13340*/  MUFU.TANH R139, R0 ;  /* 0x00000000008b7308 */ /* 0x0002640000002400 */
[----:B-1----:R-:W-:Y:S08]  /*13350*/  FMUL.FTZ R0, R15, c[0x0][0x320] ;  /* 0x0000c8000f007a20 */ /* 0x002ff00000410000 */
[----:B------:R1:W1:Y:S02]  /*13360*/  MUFU.TANH R15, R0 ;  /* 0x00000000000f7308 */ /* 0x0002640000002400 */
[----:B-1----:R-:W-:Y:S08]  /*13370*/  FMUL.FTZ R0, R16, c[0x0][0x320] ;  /* 0x0000c80010007a20 */ /* 0x002ff00000410000 */
[----:B------:R-:W1:Y:S10]  /*13380*/  MUFU.TANH R16, R2 ;  /* 0x0000000200107308 */ /* 0x000e740000002400 */
[----:B------:R5:W1:Y:S02]  /*13390*/  MUFU.TANH R13, R0 ;  /* 0x00000000000d7308 */ /* 0x000a640000002400 */
[----:B-----5:R-:W-:Y:S05]  /*133a0*/  @P2 IMAD.HI.U32 R0, R4, c[0x0][0x2c8], RZ ;  /* 0x0000b20004002a27 */ /* 0x020fea00078e00ff */
[----:B------:R-:W-:Y:S01]  /*133b0*/  @P2 SHF.R.U32.HI R4, RZ, c[0x0][0x2cc], R0 ;  /* 0x0000b300ff042a19 */ /* 0x000fe20000011600 */
[----:B------:R-:W-:Y:S01]  /*133c0*/  FMUL.FTZ R0, R18, c[0x0][0x320] ;  /* 0x0000c80012007a20 */ /* 0x000fe20000410000 */
[----:B------:R-:W-:Y:S03]  /*133d0*/  ISETP.GE.AND P2, PT, R195, 0x1, PT ;  /* 0x00000001c300780c */ /* 0x000fe60003f46270 */
[----:B------:R5:W1:Y:S01]  /*133e0*/  MUFU.TANH R14, R0 ;  /* 0x00000000000e7308 */ /* 0x000a620000002400 */
[----:B------:R-:W1:Y:S01]  /*133f0*/  SHFL.IDX PT, R3, R4, RZ, 0x1c1f ;  /* 0x001c1fff04037589 */ /* 0x000e6200000e0000 */
[----:B-----5:R-:W-:Y:S04]  /*13400*/  IADD3 R0, -R210, 0x1, -R5 ;  /* 0x00000001d2007810 */ /* 0x020fe80007ffe905 */
[----:B------:R-:W-:Y:S04]  /*13410*/  IADD3 R0, -R213, R0, R212 ;  /* 0x00000000d5007210 */ /* 0x000fe80007ffe1d4 */
[C---:B------:R-:W-:Y:S02]  /*13420*/  IADD3 R7, R0.reuse, c[0x0][0x328], RZ ;  /* 0x0000ca0000077a10 */ /* 0x040fe40007ffe0ff */
[----:B------:R-:W-:Y:S02]  /*13430*/  IADD3 R6, R0, UR4, RZ ;  /* 0x0000000400067c10 */ /* 0x000fe4000fffe0ff */
[-C--:B-1----:R-:W-:Y:S02]  /*13440*/  IADD3 R2, R7, R3.reuse, RZ ;  /* 0x0000000307027210 */ /* 0x082fe40007ffe0ff */
[----:B------:R-:W-:Y:S01]  /*13450*/  IADD3 R0, R6, R3, RZ ;  /* 0x0000000306007210 */ /* 0x000fe20007ffe0ff */
[----:B------:R-:W-:-:S05]  /*13460*/  @!P2 BRA `(.L_x_702) ;  /* 0x000001800000a947 */ /* 0x000fca0003800000 */
[----:B--234-:R-:W-:Y:S01]  /*13470*/  IADD3 R3, -R213, R212, R3 ;  /* 0x000000d4d5037210 */ /* 0x01cfe20007ffe103 */
        /* <DEDUP_REMOVED lines=12> */
.L_x_704:
[----:B------:R-:W-:Y:S04]  /*13540*/  MOV R8, c[0x0][0x32c] ;  /* 0x0000cb0000087a02 */ /* 0x000fe80000000f00 */
[----:B------:R-:W-:Y:S11]  /*13550*/  ISETP.NE.AND P0, PT, R8, 0x1, PT ;  /* 0x000000010800780c */ /* 0x000ff60003f05270 */
[----:B------:R-:W-:Y:S02]  /*13560*/  @!UPT UIADD3 URZ, URZ, URZ, URZ ;  /* 0x0000003f3f3ff290 */ /* 0x000fe4000fffe03f */
[----:B------:R-:W-:Y:S05]  /*13570*/  @P0 IMAD.HI.U32 R8, R3, c[0x0][0x330], RZ ;  /* 0x0000cc0003080a27 */ /* 0x000fea00078e00ff */
[----:B------:R-:W-:Y:S02]  /*13580*/  @P0 SHF.R.U32.HI R3, RZ, c[0x0][0x334], R8 ;  /* 0x0000cd00ff030a19 */ /* 0x000fe40000011608 */
.L_x_705:
[----:B------:R-:W-:Y:S05]  /*13590*/  BSYNC B0 ;  /* 0x0000000000007941 */ /* 0x000fea0003800000 */
.L_x_703:
[----:B------:R-:W-:Y:S04]  /*135a0*/  IMAD R3, R3, c[0x0][0x32c], -R5 ;  /* 0x0000cb0003037a24 */ /* 0x000fe800078e0a05 */
[----:B------:R-:W-:Y:S05]  /*135b0*/  IMAD.IADD R3, R3, 0x1, -R210 ;  /* 0x0000000103037824 */ /* 0x000fea00078e0ad2 */
[----:B------:R-:W-:Y:S02]  /*135c0*/  IADD3 R8, R3, c[0x0][0x32c], RZ ;  /* 0x0000cb0003087a10 */ /* 0x000fe40007ffe0ff */
[----:B------:R-:W-:Y:S02]  /*135d0*/  IMNMX R0, R0, R3, !PT ;  /* 0x0000000300007217 */ /* 0x000fe40007800200 */
[----:B------:R-:W-:Y:S02]  /*135e0*/  IMNMX R2, R2, R8, PT ;  /* 0x0000000802027217 */ /* 0x000fe40003800200 */
.L_x_702:
[----:B--234-:R-:W-:Y:S01]  /*135f0*/  ISETP.GT.AND P1, PT, R197, -0x1, PT ;  /* 0xffffffffc500780c */ /* 0x01cfe20003f24270 */
[----:B------:R-:W1:Y:S03]  /*13600*/  SHFL.IDX PT, R3, R4, 0x1, 0x1c1f ;  /* 0x003c1f0004037f89 */ /* 0x000e6600000e0000 */
[----:B------:R-:W-:Y:S04]  /*13610*/  ISETP.GT.AND P0, PT, R0, RZ, P1 ;  /* 0x000000ff0000720c */ /* 0x000fe80000f04270 */
[----:B------:R-:W-:Y:S04]  /*13620*/  ISETP.LT.OR P0, PT, R2, 0x1, P0 ;  /* 0x000000010200780c */ /* 0x000fe80000701670 */
[----:B------:R-:W-:Y:S02]  /*13630*/  FSEL R8, R165, -INF , !P0 ;  /* 0xff800000a5087808 */ /* 0x000fe40004000000 */
[----:B------:R-:W-:Y:S04]  /*13640*/  ISETP.GT.AND P0, PT, R0, 0x1, P1 ;  /* 0x000000010000780c */ /* 0x000fe80000f04270 */
        /* <DEDUP_REMOVED lines=17> */
[----:B------:R-:W-:Y:S01]  /*13760*/  ISETP.GT.AND P0, PT, R0, 0x19, P1 ;  /* 0x000000190000780c */ /* 0x000fe20000f04270 */
[--C-:B-1----:R-:W-:Y:S03]  /*13770*/  IMAD.IADD R0, R6, 0x1, R3.reuse ;  /* 0x0000000106007824 */ /* 0x102fe600078e0203 */
[----:B------:R-:W-:Y:S01]  /*13780*/  ISETP.LT.OR P0, PT, R2, 0x1a, P0 ;  /* 0x0000001a0200780c */ /* 0x000fe20000701670 */
[----:B------:R-:W-:Y:S03]  /*13790*/  IMAD.IADD R2, R7, 0x1, R3 ;  /* 0x0000000107027824 */ /* 0x000fe600078e0203 */
[----:B------:R-:W-:Y:S01]  /*137a0*/  FSEL R174, R12, -INF , !P0 ;  /* 0xff8000000cae7808 */ /* 0x000fe20004000000 */
        /* <DEDUP_REMOVED lines=14> */
.L_x_708:
[----:B------:R-:W-:Y:S04]  /*13890*/  MOV R4, c[0x0][0x32c] ;  /* 0x0000cb0000047a02 */ /* 0x000fe80000000f00 */
[----:B------:R-:W-:Y:S11]  /*138a0*/  ISETP.NE.AND P0, PT, R4, 0x1, PT ;  /* 0x000000010400780c */ /* 0x000ff60003f05270 */
[----:B------:R-:W-:Y:S02]  /*138b0*/  @!UPT UIADD3 URZ, URZ, URZ, URZ ;  /* 0x0000003f3f3ff290 */ /* 0x000fe4000fffe03f */
[----:B------:R-:W-:Y:S05]  /*138c0*/  @P0 IMAD.HI.U32 R4, R3, c[0x0][0x330], RZ ;  /* 0x0000cc0003040a27 */ /* 0x000fea00078e00ff */
[----:B------:R-:W-:Y:S02]  /*138d0*/  @P0 SHF.R.U32.HI R3, RZ, c[0x0][0x334], R4 ;  /* 0x0000cd00ff030a19 */ /* 0x000fe40000011604 */
.L_x_709:
[----:B------:R-:W-:Y:S05]  /*138e0*/  BSYNC B0 ;  /* 0x0000000000007941 */ /* 0x000fea0003800000 */
.L_x_707:
[----:B------:R-:W-:Y:S04]  /*138f0*/  IMAD R5, R3, c[0x0][0x32c], -R5 ;  /* 0x0000cb0003057a24 */ /* 0x000fe800078e0a05 */
[----:B------:R-:W-:Y:S05]  /*13900*/  IMAD.IADD R3, R5, 0x1, -R210 ;  /* 0x0000000105037824 */ /* 0x000fea00078e0ad2 */
[----:B------:R-:W-:Y:S02]  /*13910*/  IADD3 R4, R3, c[0x0][0x32c], RZ ;  /* 0x0000cb0003047a10 */ /* 0x000fe40007ffe0ff */
[----:B------:R-:W-:Y:S02]  /*13920*/  IMNMX R0, R0, R3, !PT ;  /* 0x0000000300007217 */ /* 0x000fe40007800200 */
[----:B------:R-:W-:Y:S02]  /*13930*/  IMNMX R2, R2, R4, PT ;  /* 0x0000000402027217 */ /* 0x000fe40003800200 */
.L_x_706:
[----:B------:R-:W-:Y:S02]  /*13940*/  FMNMX.FTZ R3, R8, R133, !PT ;  /* 0x0000008508037209 */ /* 0x000fe40007810000 */
[----:B------:R-:W-:Y:S02]  /*13950*/  ISETP.GT.AND P0, PT, R0, RZ, P1 ;  /* 0x000000ff0000720c */ /* 0x000fe40000f04270 */
[----:B------:R-:W-:Y:S02]  /*13960*/  FMNMX.FTZ R3, R10, R3, !PT ;  /* 0x000000030a037209 */ /* 0x000fe40007810000 */
[----:B------:R-:W-:Y:S02]  /*13970*/  ISETP.LT.OR P0, PT, R2, 0x1, P0 ;  /* 0x000000010200780c */ /* 0x000fe40000701670 */
[----:B------:R-:W-:Y:S02]  /*13980*/  FMNMX.FTZ R3, R9, R3, !PT ;  /* 0x0000000309037209 */ /* 0x000fe40007810000 */
[----:B------:R-:W-:Y:S02]  /*13990*/  FSEL R4, R173, -INF , !P0 ;  /* 0xff800000ad047808 */ /* 0x000fe40004000000 */
[----:B------:R-:W-:Y:S02]  /*139a0*/  ISETP.GT.AND P0, PT, R0, 0x1, P1 ;  /* 0x000000010000780c */ /* 0x000fe40000f04270 */
        /* <DEDUP_REMOVED lines=9> */
[----:B------:R-:W-:Y:S02]  /*13a40*/  FMNMX.FTZ R3, R174, R3, !PT ;  /* 0x00000003ae037209 */ /* 0x000fe40007810000 */
[----:B------:R-:W-:Y:S02]  /*13a50*/  ISETP.GT.AND P0, PT, R0, 0x9, P1 ;  /* 0x000000090000780c */ /* 0x000fe40000f04270 */
[----:B------:R-:W-:Y:S01]  /*13a60*/  FMNMX.FTZ R12, R4, R134, !PT ;  /* 0x00000086040c7209 */ /* 0x000fe20007810000 */
[----:B------:R-:W1:Y:S01]  /*13a70*/  SHFL.BFLY PT, R13, R3, 0x2, 0x1f ;  /* 0x0c401f00030d7f89 */ /* 0x000e6200000e0000 */
[----:B------:R-:W-:Y:S02]  /*13a80*/  ISETP.LT.OR P0, PT, R2, 0xa, P0 ;  /* 0x0000000a0200780c */ /* 0x000fe40000701670 */
[----:B------:R-:W-:Y:S02]  /*13a90*/  FMNMX.FTZ R12, R6, R12, !PT ;  /* 0x0000000c060c7209 */ /* 0x000fe40007810000 */
[----:B------:R-:W-:Y:S02]  /*13aa0*/  FSEL R7, R166, -INF , !P0 ;  /* 0xff800000a6077808 */ /* 0x000fe40004000000 */
[----:B------:R-:W-:Y:S01]  /*13ab0*/  ISETP.GT.AND P0, PT, R0, 0x10, P1 ;  /* 0x000000100000780c */ /* 0x000fe20000f04270 */
[----:B------:R-:W-:Y:S01]  /*13ac0*/  LDSM.16.MT88.4 R164, [R180] ;  /* 0x00000000b4a4783b */ /* 0x000fe20000004200 */
[----:B------:R-:W-:Y:S02]  /*13ad0*/  FMNMX.FTZ R12, R5, R12, !PT ;  /* 0x0000000c050c7209 */ /* 0x000fe40007810000 */
[----:B------:R-:W-:Y:S02]  /*13ae0*/  ISETP.LT.OR P0, PT, R2, 0x11, P0 ;  /* 0x000000110200780c */ /* 0x000fe40000701670 */
[----:B------:R-:W-:Y:S02]  /*13af0*/  FMNMX.FTZ R12, R7, R12, !PT ;  /* 0x0000000c070c7209 */ /* 0x000fe40007810000 */
[----:B------:R-:W-:Y:S02]  /*13b00*/  FSEL R171, R139, -INF , !P0 ;  /* 0xff8000008bab7808 */ /* 0x000fe40004000000 */
[----:B------:R-:W-:Y:S04]  /*13b10*/  ISETP.GT.AND P0, PT, R0, 0x11, P1 ;  /* 0x000000110000780c */ /* 0x000fe80000f04270 */
[----:B------:R-:W-:Y:S04]  /*13b20*/  ISETP.LT.OR P0, PT, R2, 0x12, P0 ;  /* 0x000000120200780c */ /* 0x000fe80000701670 */
[----:B------:R-:W-:Y:S02]  /*13b30*/  FSEL R172, R15, -INF , !P0 ;  /* 0xff8000000fac7808 */ /* 0x000fe40004000000 */
[----:B------:R-:W-:Y:S04]  /*13b40*/  ISETP.GT.AND P0, PT, R0, 0x18, P1 ;  /* 0x000000180000780c */ /* 0x000fe80000f04270 */
[----:B------:R-:W-:Y:S04]  /*13b50*/  ISETP.LT.OR P0, PT, R2, 0x19, P0 ;  /* 0x000000190200780c */ /* 0x000fe80000701670 */
[----:B------:R-:W-:Y:S02]  /*13b60*/  FSEL R173, R14, -INF , !P0 ;  /* 0xff8000000ead7808 */ /* 0x000fe40004000000 */
[----:B------:R-:W-:Y:S02]  /*13b70*/  ISETP.GT.AND P0, PT, R0, 0x19, P1 ;  /* 0x000000190000780c */ /* 0x000fe40000f04270 */
[----:B------:R-:W-:Y:S02]  /*13b80*/  FMNMX.FTZ R0, R171, R12, !PT ;  /* 0x0000000cab007209 */ /* 0x000fe40007810000 */
[----:B------:R-:W-:Y:S02]  /*13b90*/  ISETP.LT.OR P0, PT, R2, 0x1a, P0 ;  /* 0x0000001a0200780c */ /* 0x000fe40000701670 */
[----:B------:R-:W-:Y:S02]  /*13ba0*/  FMNMX.FTZ R0, R172, R0, !PT ;  /* 0x00000000ac007209 */ /* 0x000fe40007810000 */
[----:B------:R-:W-:Y:S02]  /*13bb0*/  FSEL R135, R16, -INF , !P0 ;  /* 0xff80000010877808 */ /* 0x000fe40004000000 */
[----:B------:R-:W-:Y:S02]  /*13bc0*/  FMNMX.FTZ R0, R173, R0, !PT ;  /* 0x00000000ad007209 */ /* 0x000fe40007810000 */
[----:B-1----:R-:W-:Y:S02]  /*13bd0*/  FMNMX.FTZ R3, R3, R13, !PT ;  /* 0x0000000d03037209 */ /* 0x002fe40007810000 */
[----:B------:R-:W-:Y:S03]  /*13be0*/  FMNMX.FTZ R0, R135, R0, !PT ;  /* 0x0000000087007209 */ /* 0x000fe60007810000 */
[----:B------:R-:W1:Y:S08]  /*13bf0*/  SHFL.BFLY PT, R12, R3, 0x1, 0x1f ;  /* 0x0c201f00030c7f89 */ /* 0x000e7000000e0000 */
[----:B------:R-:W2:Y:S01]  /*13c00*/  SHFL.BFLY PT, R2, R0, 0x2, 0x1f ;  /* 0x0c401f0000027f89 */ /* 0x000ea200000e0000 */
[----:B-1----:R-:W-:Y:S07]  /*13c10*/  FMNMX.FTZ R132, R3, R12, !PT ;  /* 0x0000000c03847209 */ /* 0x002fee0007810000 */
[----:B------:R-:W-:Y:S01]  /*13c20*/  LDSM.16.MT88.4 R12, [R179] ;  /* 0x00000000b30c783b */ /* 0x000fe20000004200 */
[C---:B------:R-:W-:Y:S01]  /*13c30*/  FSETP.NEU.FTZ.AND P0, PT, R132.reuse, -INF , PT ;  /* 0xff8000008400780b */ /* 0x040fe20003f1d000 */
[----:B------:R-:W-:Y:S01]  /*13c40*/  FMUL.FTZ R3, R132, c[0x0][0x2d0] ;  /* 0x0000b40084037a20 */ /* 0x000fe20000410000 */
[----:B--2---:R-:W-:Y:S04]  /*13c50*/  FMNMX.FTZ R2, R0, R2, !PT ;  /* 0x0000000200027209 */ /* 0x004fe80007810000 */
[----:B------:R-:W-:Y:S02]  /*13c60*/  FSEL R139, R3, RZ, P0 ;  /* 0x000000ff038b7208 */ /* 0x000fe40000000000 */
[----:B------:R-:W1:Y:S03]  /*13c70*/  SHFL.BFLY PT, R3, R2, 0x1, 0x1f ;  /* 0x0c201f0002037f89 */ /* 0x000e6600000e0000 */
[--C-:B------:R-:W-:Y:S02]  /*13c80*/  FFMA.FTZ R0, R8, c[0x0][0x2d0], -R139.reuse ;  /* 0x0000b40008007a23 */ /* 0x100fe4000001088b */
[--C-:B------:R-:W-:Y:S02]  /*13c90*/  FFMA.FTZ R11, R11, c[0x0][0x2d0], -R139.reuse ;  /* 0x0000b4000b0b7a23 */ /* 0x100fe4000001088b */
[----:B------:R2:W-:Y:S10]  /*13ca0*/  MUFU.EX2 R205, R0 ;  /* 0x0000000000cd7308 */ /* 0x0005f40000000800 */
[----:B------:R-:W-:Y:S01]  /*13cb0*/  MUFU.EX2 R202, R11 ;  /* 0x0000000b00ca7308 */ /* 0x000fe20000000800 */
[----:B-1----:R-:W-:Y:S05]  /*13cc0*/  FMNMX.FTZ R3, R2, R3, !PT ;  /* 0x0000000302037209 */ /* 0x002fea0007810000 */
[----:B------:R-:W-:Y:S02]  /*13cd0*/  FMUL.FTZ R8, R3, c[0x0][0x2d0] ;  /* 0x0000b40003087a20 */ /* 0x000fe40000410000 */
[--C-:B--2---:R-:W-:Y:S04]  /*13ce0*/  FFMA.FTZ R0, R10, c[0x0][0x2d0], -R139.reuse ;  /* 0x0000b4000a007a23 */ /* 0x104fe8000001088b */
[----:B------:R1:W2:Y:S02]  /*13cf0*/  MUFU.EX2 R204, R0 ;  /* 0x0000000000cc7308 */ /* 0x0002a40000000800 */
[----:B-1----:R-:W-:Y:S01]  /*13d00*/  FFMA.FTZ R0, R9, c[0x0][0x2d0], -R139 ;  /* 0x0000b40009007a23 */ /* 0x002fe2000001088b */
[----:B--2---:R-:W-:Y:S07]  /*13d10*/  F2FP.PACK_AB R160, R204, R205 ;  /* 0x000000cdcca0723e */ /* 0x004fee00000000ff */
[----:B------:R1:W2:Y:S02]  /*13d20*/  MUFU.EX2 R203, R0 ;  /* 0x0000000000cb7308 */ /* 0x0002a40000000800 */
[----:B-1----:R-:W-:Y:S02]  /*13d30*/  FSEL R0, R132, RZ, P0 ;  /* 0x000000ff84007208 */ /* 0x002fe40000000000 */
[----:B------:R-:W-:Y:S02]  /*13d40*/  FSETP.NEU.FTZ.AND P0, PT, R3, -INF , PT ;  /* 0xff8000000300780b */ /* 0x000fe40003f1d000 */
[----:B--2---:R-:W-:Y:S01]  /*13d50*/  F2FP.PACK_AB R162, R202, R203 ;  /* 0x000000cbcaa2723e */ /* 0x004fe200000000ff */
[----:B------:R-:W-:Y:S01]  /*13d60*/  FADD.FTZ R0, -R0, R133 ;  /* 0x0000008500007221 */ /* 0x000fe20000010100 */
[----:B------:R-:W-:Y:S03]  /*13d70*/  FSEL R133, R8, RZ, P0 ;  /* 0x000000ff08857208 */ /* 0x000fe60000000000 */
[----:B------:R-:W-:Y:S02]  /*13d80*/  FMUL.FTZ R0, R0, c[0x0][0x2d0] ;  /* 0x0000b40000007a20 */ /* 0x000fe40000410000 */
[--C-:B------:R-:W-:Y:S02]  /*13d90*/  FFMA.FTZ R4, R4, c[0x0][0x2d0], -R133.reuse ;  /* 0x0000b40004047a23 */ /* 0x100fe40000010885 */
[----:B------:R1:W2:Y:S01]  /*13da0*/  MUFU.EX2 R2, R0 ;  /* 0x0000000000027308 */ /* 0x0002a20000000800 */
[--C-:B------:R-:W-:Y:S09]  /*13db0*/  FFMA.FTZ R7, R7, c[0x0][0x2d0], -R133.reuse ;  /* 0x0000b40007077a23 */ /* 0x100ff20000010885 */
[----:B------:R3:W-:Y:S10]  /*13dc0*/  MUFU.EX2 R199, R4 ;  /* 0x0000000400c77308 */ /* 0x0007f40000000800 */
[----:B------:R-:W-:Y:S01]  /*13dd0*/  MUFU.EX2 R175, R7 ;  /* 0x0000000700af7308 */ /* 0x000fe20000000800 */
[--C-:B-1----:R-:W-:Y:S02]  /*13de0*/  FFMA.FTZ R0, R6, c[0x0][0x2d0], -R133.reuse ;  /* 0x0000b40006007a23 */ /* 0x102fe40000010885 */
[C---:B--2---:R-:W-:Y:S02]  /*13df0*/  FMUL.FTZ R8, R2.reuse, R144 ;  /* 0x0000009002087220 */ /* 0x044fe40000410000 */
[C---:B------:R-:W-:Y:S05]  /*13e00*/  FMUL.FTZ R9, R2.reuse, R145 ;  /* 0x0000009102097220 */ /* 0x040fea0000410000 */
[----:B------:R-:W1:Y:S01]  /*13e10*/  MUFU.EX2 R198, R0 ;  /* 0x0000000000c67308 */ /* 0x000e620000000800 */
[C---:B------:R-:W-:Y:S02]  /*13e20*/  FMUL.FTZ R16, R2.reuse, R152 ;  /* 0x0000009802107220 */ /* 0x040fe40000410000 */
[C---:B------:R-:W-:Y:S02]  /*13e30*/  FMUL.FTZ R17, R2.reuse, R153 ;  /* 0x0000009902117220 */ /* 0x040fe40000410000 */
[C---:B---3--:R-:W-:Y:S02]  /*13e40*/  FMUL.FTZ R4, R2.reuse, R140 ;  /* 0x0000008c02047220 */ /* 0x048fe40000410000 */
        /* <DEDUP_REMOVED lines=10> */
[----:B------:R-:W-:Y:S02]  /*13ef0*/  FFMA.FTZ R0, R5, c[0x0][0x2d0], -R133 ;  /* 0x0000b40005007a23 */ /* 0x000fe40000010885 */
[C---:B------:R-:W-:Y:S02]  /*13f00*/  FMUL.FTZ R5, R2.reuse, R141 ;  /* 0x0000008d02057220 */ /* 0x040fe40000410000 */
[----:B------:R1:W2:Y:S01]  /*13f10*/  MUFU.EX2 R195, R0 ;  /* 0x0000000000c37308 */ /* 0x0002a20000000800 */
        /* <DEDUP_REMOVED lines=12> */
[----:B-1----:R-:W-:Y:S01]  /*13fe0*/  FSEL R0, R3, RZ, P0 ;  /* 0x000000ff03007208 */ /* 0x002fe20000000000 */
[C---:B------:R-:W-:Y:S01]  /*13ff0*/  FMUL.FTZ R61, R2.reuse, R61 ;  /* 0x0000003d023d7220 */ /* 0x040fe20000410000 */
[----:B--2---:R-:W-:Y:S01]  /*14000*/  F2FP.PACK_AB R163, R175, R195 ;  /* 0x000000c3afa3723e */ /* 0x004fe200000000ff */
[----:B------:R-:W-:Y:S01]  /*14010*/  FMUL.FTZ R64, R2, R64 ;  /* 0x0000004002407220 */ /* 0x000fe20000410000 */
[----:B------:R-:W-:Y:S01]  /*14020*/  ISETP.GT.AND P0, PT, R197, R206, PT ;  /* 0x000000cec500720c */ /* 0x000fe20003f04270 */
[----:B------:R-:W-:Y:S02]  /*14030*/  FADD.FTZ R0, -R0, R134 ;  /* 0x0000008600007221 */ /* 0x000fe40000010100 */
[----:B------:R-:W-:Y:S02]  /*14040*/  FMUL.FTZ R65, R2, R65 ;  /* 0x0000004102417220 */ /* 0x000fe40000410000 */
[----:B------:R-:W-:Y:S02]  /*14050*/  FMUL.FTZ R0, R0, c[0x0][0x2d0] ;  /* 0x0000b40000007a20 */ /* 0x000fe40000410000 */
[C---:B------:R-:W-:Y:S02]  /*14060*/  FMUL.FTZ R68, R2.reuse, R68 ;  /* 0x0000004402447220 */ /* 0x040fe40000410000 */
[C---:B------:R-:W-:Y:S02]  /*14070*/  FMUL.FTZ R69, R2.reuse, R69 ;  /* 0x0000004502457220 */ /* 0x040fe40000410000 */
        /* <DEDUP_REMOVED lines=13> */
[C---:B-1----:R-:W-:Y:S02]  /*14150*/  FMUL.FTZ R6, R0.reuse, R142 ;  /* 0x0000008e00067220 */ /* 0x042fe40000410000 */
[C---:B------:R-:W-:Y:S02]  /*14160*/  FMUL.FTZ R7, R0.reuse, R143 ;  /* 0x0000008f00077220 */ /* 0x040fe40000410000 */
[----:B------:R-:W1:Y:S01]  /*14170*/  LDSM.16.MT88.4 R140, [R182] ;  /* 0x00000000b68c783b */ /* 0x000e620000004200 */
[C---:B------:R-:W-:Y:S02]  /*14180*/  FMUL.FTZ R10, R0.reuse, R146 ;  /* 0x00000092000a7220 */ /* 0x040fe40000410000 */
[C---:B------:R-:W-:Y:S02]  /*14190*/  FMUL.FTZ R11, R0.reuse, R147 ;  /* 0x00000093000b7220 */ /* 0x040fe40000410000 */
[C---:B------:R-:W-:Y:S03]  /*141a0*/  HMMA.16816.F32 R4, R160.reuse, R12, R4 ;  /* 0x0000000ca004723c */ /* 0x040fe60000001804 */
[----:B------:R-:W2:Y:S02]  /*141b0*/  LDSM.16.MT88.4 R144, [R181] ;  /* 0x00000000b590783b */ /* 0x000ea40000004200 */
[----:B------:R-:W-:Y:S02]  /*141c0*/  FMUL.FTZ R18, R0, R154 ;  /* 0x0000009a00127220 */ /* 0x000fe40000410000 */
[C---:B------:R-:W-:Y:S01]  /*141d0*/  FMUL.FTZ R12, R2.reuse, R148 ;  /* 0x00000094020c7220 */ /* 0x040fe20000410000 */
[C---:B------:R-:W-:Y:S04]  /*141e0*/  HMMA.16816.F32 R8, R160.reuse, R14, R8 ;  /* 0x0000000ea008723c */ /* 0x040fe80000001808 */
[----:B------:R-:W-:Y:S02]  /*141f0*/  FMUL.FTZ R13, R2, R149 ;  /* 0x00000095020d7220 */ /* 0x000fe40000410000 */
[C---:B------:R-:W-:Y:S02]  /*14200*/  FMUL.FTZ R19, R0.reuse, R155 ;  /* 0x0000009b00137220 */ /* 0x040fe40000410000 */
[C---:B------:R-:W-:Y:S01]  /*14210*/  FMUL.FTZ R14, R0.reuse, R150 ;  /* 0x00000096000e7220 */ /* 0x040fe20000410000 */
[----:B------:R-:W-:Y:S03]  /*14220*/  LDSM.16.MT88.4 R152, [R180+0x800] ;  /* 0x00080000b498783b */ /* 0x000fe60000004200 */
[C---:B------:R-:W-:Y:S02]  /*14230*/  FMUL.FTZ R15, R0.reuse, R151 ;  /* 0x00000097000f7220 */ /* 0x040fe40000410000 */
[C---:B------:R-:W-:Y:S02]  /*14240*/  FMUL.FTZ R22, R0.reuse, R22 ;  /* 0x0000001600167220 */ /* 0x040fe40000410000 */
[C---:B------:R-:W-:Y:S01]  /*14250*/  FMUL.FTZ R23, R0.reuse, R23 ;  /* 0x0000001700177220 */ /* 0x040fe20000410000 */
[----:B------:R-:W3:Y:S01]  /*14260*/  LDSM.16.MT88.4 R148, [R179+0x1000] ;  /* 0x00100000b394783b */ /* 0x000ee20000004200 */
[C---:B------:R-:W-:Y:S01]  /*14270*/  FMUL.FTZ R26, R0.reuse, R26 ;  /* 0x0000001a001a7220 */ /* 0x040fe20000410000 */
[C---:B------:R-:W-:Y:S03]  /*14280*/  HMMA.16816.F32 R12, R160.reuse, R164, R12 ;  /* 0x000000a4a00c723c */ /* 0x040fe6000000180c */
[C---:B------:R-:W-:Y:S02]  /*14290*/  FMUL.FTZ R27, R0.reuse, R27 ;  /* 0x0000001b001b7220 */ /* 0x040fe40000410000 */
[C---:B------:R-:W-:Y:S02]  /*142a0*/  FMUL.FTZ R30, R0.reuse, R30 ;  /* 0x0000001e001e7220 */ /* 0x040fe40000410000 */
[C---:B------:R-:W-:Y:S01]  /*142b0*/  FMUL.FTZ R31, R0.reuse, R31 ;  /* 0x0000001f001f7220 */ /* 0x040fe20000410000 */
[C---:B------:R-:W-:Y:S01]  /*142c0*/  HMMA.16816.F32 R16, R160.reuse, R166, R16 ;  /* 0x000000a6a010723c */ /* 0x040fe20000001810 */
[----:B------:R-:W-:Y:S03]  /*142d0*/  LDSM.16.MT88.4 R164, [R182+0x800] ;  /* 0x00080000b6a4783b */ /* 0x000fe60000004200 */
[C---:B------:R-:W-:Y:S02]  /*142e0*/  FMUL.FTZ R34, R0.reuse, R34 ;  /* 0x0000002200227220 */ /* 0x040fe40000410000 */
[C---:B------:R-:W-:Y:S02]  /*142f0*/  FMUL.FTZ R35, R0.reuse, R35 ;  /* 0x0000002300237220 */ /* 0x040fe40000410000 */
[C---:B-1----:R-:W-:Y:S04]  /*14300*/  HMMA.16816.F32 R20, R160.reuse, R140, R20 ;  /* 0x0000008ca014723c */ /* 0x042fe80000001814 */
[C---:B------:R-:W-:Y:S02]  /*14310*/  FMUL.FTZ R38, R0.reuse, R38 ;  /* 0x0000002600267220 */ /* 0x040fe40000410000 */
[C---:B------:R-:W-:Y:S02]  /*14320*/  FMUL.FTZ R39, R0.reuse, R39 ;  /* 0x0000002700277220 */ /* 0x040fe40000410000 */
[C---:B------:R-:W-:Y:S01]  /*14330*/  HMMA.16816.F32 R24, R160.reuse, R142, R24 ;  /* 0x0000008ea018723c */ /* 0x040fe20000001818 */
[----:B------:R-:W1:Y:S03]  /*14340*/  LDSM.16.MT88.4 R140, [R180+0x1000] ;  /* 0x00100000b48c783b */ /* 0x000e660000004200 */
[C---:B------:R-:W-:Y:S02]  /*14350*/  FMUL.FTZ R42, R0.reuse, R42 ;  /* 0x0000002a002a7220 */ /* 0x040fe40000410000 */
[C---:B------:R-:W-:Y:S02]  /*14360*/  FMUL.FTZ R43, R0.reuse, R43 ;  /* 0x0000002b002b7220 */ /* 0x040fe40000410000 */
[C---:B--2---:R-:W-:Y:S04]  /*14370*/  HMMA.16816.F32 R28, R160.reuse, R144, R28 ;  /* 0x00000090a01c723c */ /* 0x044fe8000000181c */
[C---:B------:R-:W-:Y:S02]  /*14380*/  FMUL.FTZ R46, R0.reuse, R46 ;  /* 0x0000002e002e7220 */ /* 0x040fe40000410000 */
[C---:B------:R-:W-:Y:S02]  /*14390*/  FMUL.FTZ R47, R0.reuse, R47 ;  /* 0x0000002f002f7220 */ /* 0x040fe40000410000 */
[C---:B------:R-:W-:Y:S01]  /*143a0*/  HMMA.16816.F32 R32, R160.reuse, R146, R32 ;  /* 0x00000092a020723c */ /* 0x040fe20000001820 */
[----:B------:R-:W2:Y:S03]  /*143b0*/  LDSM.16.MT88.4 R144, [R182+0x1000] ;  /* 0x00100000b690783b */ /* 0x000ea60000004200 */
[C---:B------:R-:W-:Y:S02]  /*143c0*/  FMUL.FTZ R50, R0.reuse, R50 ;  /* 0x0000003200327220 */ /* 0x040fe40000410000 */
[C---:B------:R-:W-:Y:S02]  /*143d0*/  FMUL.FTZ R51, R0.reuse, R51 ;  /* 0x0000003300337220 */ /* 0x040fe40000410000 */
[C---:B---3--:R-:W-:Y:S04]  /*143e0*/  HMMA.16816.F32 R36, R160.reuse, R148, R36 ;  /* 0x00000094a024723c */ /* 0x048fe80000001824 */
[C---:B------:R-:W-:Y:S02]  /*143f0*/  FMUL.FTZ R54, R0.reuse, R54 ;  /* 0x0000003600367220 */ /* 0x040fe40000410000 */
[C---:B------:R-:W-:Y:S02]  /*14400*/  FMUL.FTZ R55, R0.reuse, R55 ;  /* 0x0000003700377220 */ /* 0x040fe40000410000 */
[C---:B------:R-:W-:Y:S01]  /*14410*/  HMMA.16816.F32 R40, R160.reuse, R150, R40 ;  /* 0x00000096a028723c */ /* 0x040fe20000001828 */
[----:B------:R-:W3:Y:S03]  /*14420*/  LDSM.16.MT88.4 R148, [R181+0x1000] ;  /* 0x00100000b594783b */ /* 0x000ee60000004200 */
[C---:B------:R-:W-:Y:S02]  /*14430*/  FMUL.FTZ R58, R0.reuse, R58 ;  /* 0x0000003a003a7220 */ /* 0x040fe40000410000 */
[C---:B------:R-:W-:Y:S02]  /*14440*/  FMUL.FTZ R59, R0.reuse, R59 ;  /* 0x0000003b003b7220 */ /* 0x040fe40000410000 */
[----:B------:R-:W-:Y:S01]  /*14450*/  FMUL.FTZ R62, R0, R62 ;  /* 0x0000003e003e7220 */ /* 0x000fe20000410000 */
[C---:B-1----:R-:W-:Y:S03]  /*14460*/  HMMA.16816.F32 R44, R160.reuse, R140, R44 ;  /* 0x0000008ca02c723c */ /* 0x042fe6000000182c */
[--C-:B------:R-:W-:Y:S02]  /*14470*/  FFMA.FTZ R134, R168, c[0x0][0x2d0], -R139.reuse ;  /* 0x0000b400a8867a23 */ /* 0x100fe4000001088b */
[C---:B------:R-:W-:Y:S02]  /*14480*/  FMUL.FTZ R63, R0.reuse, R63 ;  /* 0x0000003f003f7220 */ /* 0x040fe40000410000 */
[C---:B------:R-:W-:Y:S01]  /*14490*/  FMUL.FTZ R66, R0.reuse, R66 ;  /* 0x0000004200427220 */ /* 0x040fe20000410000 */
[C---:B------:R-:W-:Y:S01]  /*144a0*/  HMMA.16816.F32 R48, R160.reuse, R142, R48 ;  /* 0x0000008ea030723c */ /* 0x040fe20000001830 */
[----:B------:R-:W1:Y:S01]  /*144b0*/  LDSM.16.MT88.4 R140, [R179+0x2000] ;  /* 0x00200000b38c783b */ /* 0x000e620000004200 */
[----:B------:R4:W-:Y:S02]  /*144c0*/  MUFU.EX2 R201, R134 ;  /* 0x0000008600c97308 */ /* 0x0009e40000000800 */
        /* <DEDUP_REMOVED lines=10> */
[--C-:B----4-:R-:W-:Y:S02]  /*14570*/  FFMA.FTZ R134, R169, c[0x0][0x2d0], -R139.reuse ;  /* 0x0000b400a9867a23 */ /* 0x110fe4000001088b */
[C---:B------:R-:W-:Y:S02]  /*14580*/  FMUL.FTZ R79, R0.reuse, R79 ;  /* 0x0000004f004f7220 */ /* 0x040fe40000410000 */
[C---:B------:R-:W-:Y:S01]  /*14590*/  HMMA.16816.F32 R64, R160.reuse, R150, R64 ;  /* 0x00000096a040723c */ /* 0x040fe20000001840 */
[----:B------:R3:W4:Y:S01]  /*145a0*/  MUFU.EX2 R200, R134 ;  /* 0x0000008600c87308 */ /* 0x0007220000000800 */
[----:B------:R-:W5:Y:S02]  /*145b0*/  LDSM.16.MT88.4 R148, [R182+0x2000] ;  /* 0x00200000b694783b */ /* 0x000f640000004200 */
[C---:B------:R-:W-:Y:S02]  /*145c0*/  FMUL.FTZ R82, R0.reuse, R82 ;  /* 0x0000005200527220 */ /* 0x040fe40000410000 */
[C---:B------:R-:W-:Y:S02]  /*145d0*/  FMUL.FTZ R83, R0.reuse, R83 ;  /* 0x0000005300537220 */ /* 0x040fe40000410000 */
[C---:B------:R-:W-:Y:S01]  /*145e0*/  FMUL.FTZ R86, R0.reuse, R86 ;  /* 0x0000005600567220 */ /* 0x040fe20000410000 */
[C---:B-1----:R-:W-:Y:S03]  /*145f0*/  HMMA.16816.F32 R68, R160.reuse, R140, R68 ;  /* 0x0000008ca044723c */ /* 0x042fe60000001844 */
[C---:B------:R-:W-:Y:S02]  /*14600*/  FMUL.FTZ R87, R0.reuse, R87 ;  /* 0x0000005700577220 */ /* 0x040fe40000410000 */
[C---:B------:R-:W-:Y:S02]  /*14610*/  FMUL.FTZ R90, R0.reuse, R90 ;  /* 0x0000005a005a7220 */ /* 0x040fe40000410000 */
[C---:B------:R-:W-:Y:S01]  /*14620*/  FMUL.FTZ R91, R0.reuse, R91 ;  /* 0x0000005b005b7220 */ /* 0x040fe20000410000 */
[C---:B------:R-:W-:Y:S01]  /*14630*/  HMMA.16816.F32 R72, R160.reuse, R142, R72 ;  /* 0x0000008ea048723c */ /* 0x040fe20000001848 */
[----:B------:R-:W1:Y:S03]  /*14640*/  LDSM.16.MT88.4 R140, [R181+0x2000] ;  /* 0x00200000b58c783b */ /* 0x000e660000004200 */
[C---:B------:R-:W-:Y:S02]  /*14650*/  FMUL.FTZ R94, R0.reuse, R94 ;  /* 0x0000005e005e7220 */ /* 0x040fe40000410000 */
[----:B------:R-:W-:Y:S02]  /*14660*/  FMUL.FTZ R95, R0, R95 ;  /* 0x0000005f005f7220 */ /* 0x000fe40000410000 */
[C---:B--2---:R-:W-:Y:S04]  /*14670*/  HMMA.16816.F32 R76, R160.reuse, R144, R76 ;  /* 0x00000090a04c723c */ /* 0x044fe8000000184c */
[----:B---3--:R-:W-:Y:S02]  /*14680*/  FFMA.FTZ R134, R170, c[0x0][0x2d0], -R139 ;  /* 0x0000b400aa867a23 */ /* 0x008fe4000001088b */
[C---:B------:R-:W-:Y:S02]  /*14690*/  FMUL.FTZ R96, R2.reuse, R96 ;  /* 0x0000006002607220 */ /* 0x040fe40000410000 */
[C---:B------:R-:W-:Y:S01]  /*146a0*/  HMMA.16816.F32 R80, R160.reuse, R146, R80 ;  /* 0x00000092a050723c */ /* 0x040fe20000001850 */
[----:B------:R2:W-:Y:S01]  /*146b0*/  MUFU.EX2 R170, R134 ;  /* 0x0000008600aa7308 */ /* 0x0005e20000000800 */
[----:B------:R-:W3:Y:S02]  /*146c0*/  LDSM.16.MT88.4 R144, [R179+0x3000] ;  /* 0x00300000b390783b */ /* 0x000ee40000004200 */
[----:B------:R-:W-:Y:S02]  /*146d0*/  FMUL.FTZ R97, R2, R97 ;  /* 0x0000006102617220 */ /* 0x000fe40000410000 */
[C---:B------:R-:W-:Y:S02]  /*146e0*/  FMUL.FTZ R98, R0.reuse, R98 ;  /* 0x0000006200627220 */ /* 0x040fe40000410000 */
[----:B------:R-:W-:Y:S01]  /*146f0*/  FMUL.FTZ R99, R0, R99 ;  /* 0x0000006300637220 */ /* 0x000fe20000410000 */
[C---:B-----5:R-:W-:Y:S03]  /*14700*/  HMMA.16816.F32 R84, R160.reuse, R148, R84 ;  /* 0x00000094a054723c */ /* 0x060fe60000001854 */
[C---:B------:R-:W-:Y:S02]  /*14710*/  FMUL.FTZ R100, R2.reuse, R100 ;  /* 0x0000006402647220 */ /* 0x040fe40000410000 */
[----:B------:R-:W-:Y:S02]  /*14720*/  FMUL.FTZ R101, R2, R101 ;  /* 0x0000006502657220 */ /* 0x000fe40000410000 */
[C---:B------:R-:W-:Y:S01]  /*14730*/  FMUL.FTZ R102, R0.reuse, R102 ;  /* 0x0000006600667220 */ /* 0x040fe20000410000 */
[C---:B------:R-:W-:Y:S01]  /*14740*/  HMMA.16816.F32 R88, R160.reuse, R150, R88 ;  /* 0x00000096a058723c */ /* 0x040fe20000001858 */
[----:B------:R-:W5:Y:S03]  /*14750*/  LDSM.16.MT88.4 R148, [R180+0x3000] ;  /* 0x00300000b494783b */ /* 0x000f660000004200 */
[----:B------:R-:W-:Y:S02]  /*14760*/  FMUL.FTZ R103, R0, R103 ;  /* 0x0000006700677220 */ /* 0x000fe40000410000 */
[C---:B------:R-:W-:Y:S02]  /*14770*/  FMUL.FTZ R104, R2.reuse, R104 ;  /* 0x0000006802687220 */ /* 0x040fe40000410000 */
[C---:B-1----:R-:W-:Y:S04]  /*14780*/  HMMA.16816.F32 R92, R160.reuse, R140, R92 ;  /* 0x0000008ca05c723c */ /* 0x042fe8000000185c */
[----:B--2---:R-:W-:Y:S02]  /*14790*/  FFMA.FTZ R134, R171, c[0x0][0x2d0], -R133 ;  /* 0x0000b400ab867a23 */ /* 0x004fe40000010885 */
[----:B------:R-:W-:Y:S02]  /*147a0*/  FMUL.FTZ R105, R2, R105 ;  /* 0x0000006902697220 */ /* 0x000fe40000410000 */
[C---:B------:R-:W-:Y:S01]  /*147b0*/  HMMA.16816.F32 R96, R160.reuse, R142, R96 ;  /* 0x0000008ea060723c */ /* 0x040fe20000001860 */
[----:B------:R1:W-:Y:S01]  /*147c0*/  MUFU.EX2 R168, R134 ;  /* 0x0000008600a87308 */ /* 0x0003e20000000800 */
[----:B------:R-:W2:Y:S02]  /*147d0*/  LDSM.16.MT88.4 R140, [R182+0x3000] ;  /* 0x00300000b68c783b */ /* 0x000ea40000004200 */
[C---:B------:R-:W-:Y:S02]  /*147e0*/  FMUL.FTZ R106, R0.reuse, R106 ;  /* 0x0000006a006a7220 */ /* 0x040fe40000410000 */
[----:B------:R-:W-:Y:S02]  /*147f0*/  FMUL.FTZ R107, R0, R107 ;  /* 0x0000006b006b7220 */ /* 0x000fe40000410000 */
[----:B------:R-:W-:Y:S01]  /*14800*/  FMUL.FTZ R108, R2, R108 ;  /* 0x0000006c026c7220 */ /* 0x000fe20000410000 */
[C---:B---3--:R-:W-:Y:S03]  /*14810*/  HMMA.16816.F32 R100, R160.reuse, R144, R100 ;  /* 0x00000090a064723c */ /* 0x048fe60000001864 */
[----:B------:R-:W-:Y:S02]  /*14820*/  FFMA.FTZ R139, R174, c[0x0][0x2d0], -R139 ;  /* 0x0000b400ae8b7a23 */ /* 0x000fe4000001088b */
[----:B------:R-:W-:Y:S02]  /*14830*/  FMUL.FTZ R109, R2, R109 ;  /* 0x0000006d026d7220 */ /* 0x000fe40000410000 */
[C---:B------:R-:W-:Y:S01]  /*14840*/  FMUL.FTZ R110, R0.reuse, R110 ;  /* 0x0000006e006e7220 */ /* 0x040fe20000410000 */
[C---:B------:R-:W-:Y:S01]  /*14850*/  HMMA.16816.F32 R104, R160.reuse, R146, R104 ;  /* 0x00000092a068723c */ /* 0x040fe20000001868 */
[----:B------:R-:W3:Y:S01]  /*14860*/  LDSM.16.MT88.4 R144, [R181+0x3000] ;  /* 0x00300000b590783b */ /* 0x000ee20000004200 */
[----:B------:R-:W2:Y:S02]  /*14870*/  MUFU.EX2 R169, R139 ;  /* 0x0000008b00a97308 */ /* 0x000ea40000000800 */
[----:B------:R-:W-:Y:S02]  /*14880*/  FMUL.FTZ R111, R0, R111 ;  /* 0x0000006f006f7220 */ /* 0x000fe40000410000 */
[----:B------:R-:W-:Y:S02]  /*14890*/  FMUL.FTZ R112, R2, R112 ;  /* 0x0000007002707220 */ /* 0x000fe40000410000 */
[--C-:B-1----:R-:W-:Y:S03]  /*148a0*/  FFMA.FTZ R134, R172, c[0x0][0x2d0], -R133.reuse ;  /* 0x0000b400ac867a23 */ /* 0x102fe60000010885 */
[C---:B-----5:R-:W-:Y:S01]  /*148b0*/  HMMA.16816.F32 R108, R160.reuse, R148, R108 ;  /* 0x00000094a06c723c */ /* 0x060fe2000000186c */
[----:B------:R1:W5:Y:S02]  /*148c0*/  MUFU.EX2 R139, R134 ;  /* 0x00000086008b7308 */ /* 0x0003640000000800 */
[----:B------:R-:W-:Y:S02]  /*148d0*/  FMUL.FTZ R113, R2, R113 ;  /* 0x0000007102717220 */ /* 0x000fe40000410000 */
[C---:B------:R-:W-:Y:S02]  /*148e0*/  FMUL.FTZ R114, R0.reuse, R114 ;  /* 0x0000007200727220 */ /* 0x040fe40000410000 */
[----:B------:R-:W-:Y:S02]  /*148f0*/  FMUL.FTZ R115, R0, R115 ;  /* 0x0000007300737220 */ /* 0x000fe40000410000 */
[C---:B------:R-:W-:Y:S03]  /*14900*/  FMUL.FTZ R116, R2.reuse, R116 ;  /* 0x0000007402747220 */ /* 0x040fe60000410000 */
[----:B------:R-:W-:Y:S02]  /*14910*/  FMUL.FTZ R117, R2, R117 ;  /* 0x0000007502757220 */ /* 0x000fe40000410000 */
[C---:B------:R-:W-:Y:S01]  /*14920*/  HMMA.16816.F32 R112, R160.reuse, R150, R112 ;  /* 0x00000096a070723c */ /* 0x040fe20000001870 */
[----:B------:R-:W4:Y:S02]  /*14930*/  LDSM.16.MT88.4 R148, [R179+0x800] ;  /* 0x00080000b394783b */ /* 0x000f240000004200 */
[C---:B------:R-:W-:Y:S02]  /*14940*/  FMUL.FTZ R118, R0.reuse, R118 ;  /* 0x0000007600767220 */ /* 0x040fe40000410000 */
[----:B------:R-:W-:Y:S02]  /*14950*/  FMUL.FTZ R119, R0, R119 ;  /* 0x0000007700777220 */ /* 0x000fe40000410000 */
[C---:B------:R-:W-:Y:S02]  /*14960*/  FMUL.FTZ R120, R2.reuse, R120 ;  /* 0x0000007802787220 */ /* 0x040fe40000410000 */
[----:B------:R-:W-:Y:S03]  /*14970*/  FMUL.FTZ R121, R2, R121 ;  /* 0x0000007902797220 */ /* 0x000fe60000410000 */
[C---:B--2---:R-:W-:Y:S03]  /*14980*/  HMMA.16816.F32 R116, R160.reuse, R140, R116 ;  /* 0x0000008ca074723c */ /* 0x044fe60000001874 */
[C---:B------:R-:W-:Y:S02]  /*14990*/  FMUL.FTZ R122, R0.reuse, R122 ;  /* 0x0000007a007a7220 */ /* 0x040fe40000410000 */
[----:B------:R-:W-:Y:S02]  /*149a0*/  FMUL.FTZ R123, R0, R123 ;  /* 0x0000007b007b7220 */ /* 0x000fe40000410000 */
[--C-:B-1----:R-:W-:Y:S02]  /*149b0*/  FFMA.FTZ R134, R173, c[0x0][0x2d0], -R133.reuse ;  /* 0x0000b400ad867a23 */ /* 0x102fe40000010885 */
[----:B------:R-:W-:Y:S03]  /*149c0*/  FFMA.FTZ R133, R135, c[0x0][0x2d0], -R133 ;  /* 0x0000b40087857a23 */ /* 0x000fe60000010885 */
[C---:B------:R-:W-:Y:S01]  /*149d0*/  HMMA.16816.F32 R120, R160.reuse, R142, R120 ;  /* 0x0000008ea078723c */ /* 0x040fe20000001878 */
[----:B------:R-:W-:Y:S02]  /*149e0*/  MUFU.EX2 R134, R134 ;  /* 0x0000008600867308 */ /* 0x000fe40000000800 */
[C---:B------:R-:W-:Y:S02]  /*149f0*/  FMUL.FTZ R124, R2.reuse, R124 ;  /* 0x0000007c027c7220 */ /* 0x040fe40000410000 */
[----:B------:R-:W-:Y:S02]  /*14a00*/  FMUL.FTZ R125, R2, R125 ;  /* 0x0000007d027d7220 */ /* 0x000fe40000410000 */
[C---:B------:R-:W-:Y:S02]  /*14a10*/  FMUL.FTZ R126, R0.reuse, R126 ;  /* 0x0000007e007e7220 */ /* 0x040fe40000410000 */
[----:B------:R-:W-:Y:S02]  /*14a20*/  FMUL.FTZ R127, R0, R127 ;  /* 0x0000007f007f7220 */ /* 0x000fe40000410000 */
[----:B------:R-:W1:Y:S01]  /*14a30*/  MUFU.EX2 R133, R133 ;  /* 0x0000008500857308 */ /* 0x000e620000000800 */
[C---:B------:R-:W-:Y:S02]  /*14a40*/  FMUL.FTZ R128, R2.reuse, R128 ;  /* 0x0000008002807220 */ /* 0x040fe40000410000 */
[----:B------:R-:W-:Y:S02]  /*14a50*/  FMUL.FTZ R129, R2, R129 ;  /* 0x0000008102817220 */ /* 0x000fe40000410000 */
[C---:B---3--:R-:W-:Y:S03]  /*14a60*/  HMMA.16816.F32 R124, R160.reuse, R144, R124 ;  /* 0x00000090a07c723c */ /* 0x048fe6000000187c */
[C---:B------:R-:W-:Y:S02]  /*14a70*/  FMUL.FTZ R130, R0.reuse, R130 ;  /* 0x0000008200827220 */ /* 0x040fe40000410000 */
[----:B------:R-:W-:Y:S07]  /*14a80*/  FMUL.FTZ R131, R0, R131 ;  /* 0x0000008300837220 */ /* 0x000fee0000410000 */
[----:B------:R-:W-:Y:S07]  /*14a90*/  HMMA.16816.F32 R128, R160, R146, R128 ;  /* 0x00000092a080723c */ /* 0x000fee0000001880 */
[----:B----4-:R-:W-:Y:S02]  /*14aa0*/  F2FP.PACK_AB R160, R200, R201 ;  /* 0x000000c9c8a0723e */ /* 0x010fe400000000ff */
[----:B------:R-:W-:Y:S03]  /*14ab0*/  F2FP.PACK_AB R162, R169, R170 ;  /* 0x000000aaa9a2723e */ /* 0x000fe600000000ff */
[----:B-----5:R-:W-:Y:S02]  /*14ac0*/  F2FP.PACK_AB R161, R139, R168 ;  /* 0x000000a88ba1723e */ /* 0x020fe400000000ff */
[----:B-1----:R-:W-:Y:S07]  /*14ad0*/  F2FP.PACK_AB R163, R133, R134 ;  /* 0x0000008685a3723e */ /* 0x002fee00000000ff */
[C---:B------:R-:W-:Y:S01]  /*14ae0*/  HMMA.16816.F32 R140, R160.reuse, R148, R4 ;  /* 0x00000094a08c723c */ /* 0x040fe20000001804 */
[----:B------:R-:W1:Y:S07]  /*14af0*/  LDSM.16.MT88.4 R4, [R181+0x800] ;  /* 0x00080000b504783b */ /* 0x000e6e0000004200 */
[C---:B------:R-:W-:Y:S01]  /*14b00*/  HMMA.16816.F32 R144, R160.reuse, R150, R8 ;  /* 0x00000096a090723c */ /* 0x040fe20000001808 */
[----:B------:R-:W2:Y:S07]  /*14b10*/  LDSM.16.MT88.4 R8, [R179+0x1800] ;  /* 0x00180000b308783b */ /* 0x000eae0000004200 */
[C---:B------:R-:W-:Y:S01]  /*14b20*/  HMMA.16816.F32 R148, R160.reuse, R152, R12 ;  /* 0x00000098a094723c */ /* 0x040fe2000000180c */
[----:B------:R-:W3:Y:S07]  /*14b30*/  LDSM.16.MT88.4 R12, [R180+0x1800] ;  /* 0x00180000b40c783b */ /* 0x000eee0000004200 */
[C---:B------:R-:W-:Y:S08]  /*14b40*/  HMMA.16816.F32 R152, R160.reuse, R154, R16 ;  /* 0x0000009aa098723c */ /* 0x040ff00000001810 */
[C---:B------:R-:W-:Y:S08]  /*14b50*/  HMMA.16816.F32 R20, R160.reuse, R164, R20 ;  /* 0x000000a4a014723c */ /* 0x040ff00000001814 */
        /* <DEDUP_REMOVED lines=31> */
[C---:B--2---:R-:W-:Y:S07]  /*14d50*/  HMMA.16816.F32 R108, R160.reuse, R8, R108 ;  /* 0x00000008a06c723c */ /* 0x044fee000000186c */
[----:B------:R-:W-:Y:S01]  /*14d60*/  FFMA.FTZ R8, R2, R208, R205 ;  /* 0x000000d002087223 */ /* 0x000fe200000100cd */
[C---:B------:R-:W-:Y:S04]  /*14d70*/  HMMA.16816.F32 R112, R160.reuse, R10, R112 ;  /* 0x0000000aa070723c */ /* 0x040fe80000001870 */
[----:B------:R-:W-:Y:S02]  /*14d80*/  FFMA.FTZ R2, R0, R207, R199 ;  /* 0x000000cf00027223 */ /* 0x000fe400000100c7 */
[----:B------:R-:W-:Y:S01]  /*14d90*/  FADD.FTZ R0, R204, R8 ;  /* 0x00000008cc007221 */ /* 0x000fe20000010000 */
[----:B------:R-:W-:Y:S01]  /*14da0*/  MOV R8, R3 ;  /* 0x0000000300087202 */ /* 0x000fe20000000f00 */
[C---:B---3--:R-:W-:Y:S04]  /*14db0*/  HMMA.16816.F32 R116, R160.reuse, R12, R116 ;  /* 0x0000000ca074723c */ /* 0x048fe80000001874 */
[----:B------:R-:W-:Y:S02]  /*14dc0*/  FADD.FTZ R2, R198, R2 ;  /* 0x00000002c6027221 */ /* 0x000fe40000010000 */
[----:B------:R-:W-:Y:S02]  /*14dd0*/  FADD.FTZ R0, R203, R0 ;  /* 0x00000000cb007221 */ /* 0x000fe40000010000 */
[C---:B------:R-:W-:Y:S04]  /*14de0*/  HMMA.16816.F32 R120, R160.reuse, R14, R120 ;  /* 0x0000000ea078723c */ /* 0x040fe80000001878 */
[----:B------:R-:W-:Y:S01]  /*14df0*/  FADD.FTZ R2, R195, R2 ;  /* 0x00000002c3027221 */ /* 0x000fe20000010000 */
[----:B------:R-:W-:Y:S01]  /*14e00*/  IADD3 R195, R197, -0x1, RZ ;  /* 0xffffffffc5c37810 */ /* 0x000fe20007ffe0ff */
[----:B------:R-:W-:Y:S02]  /*14e10*/  FADD.FTZ R0, R202, R0 ;  /* 0x00000000ca007221 */ /* 0x000fe40000010000 */
[C---:B-1----:R-:W-:Y:S04]  /*14e20*/  HMMA.16816.F32 R124, R160.reuse, R4, R124 ;  /* 0x00000004a07c723c */ /* 0x042fe8000000187c */
[----:B------:R-:W-:Y:S03]  /*14e30*/  MOV R197, R195 ;  /* 0x000000c300c57202 */ /* 0x000fe60000000f00 */
[----:B------:R-:W-:Y:S01]  /*14e40*/  FADD.FTZ R4, R175, R2 ;  /* 0x00000002af047221 */ /* 0x000fe20000010000 */
[----:B------:R-:W-:Y:S04]  /*14e50*/  HMMA.16816.F32 R128, R160, R6, R128 ;  /* 0x00000006a080723c */ /* 0x000fe80000001880 */
[----:B------:R-:W-:Y:S02]  /*14e60*/  FADD.FTZ R2, R201, R0 ;  /* 0x00000000c9027221 */ /* 0x000fe40000010000 */
[----:B------:R-:W-:Y:S02]  /*14e70*/  FADD.FTZ R0, R168, R4 ;  /* 0x00000004a8007221 */ /* 0x000fe40000010000 */
[----:B------:R-:W-:Y:S04]  /*14e80*/  FADD.FTZ R2, R200, R2 ;  /* 0x00000002c8027221 */ /* 0x000fe80000010000 */
[----:B------:R-:W-:Y:S02]  /*14e90*/  FADD.FTZ R0, R139, R0 ;  /* 0x000000008b007221 */ /* 0x000fe40000010000 */
[----:B------:R-:W-:Y:S02]  /*14ea0*/  FADD.FTZ R2, R170, R2 ;  /* 0x00000002aa027221 */ /* 0x000fe40000010000 */
[----:B------:R-:W-:Y:S01]  /*14eb0*/  FADD.FTZ R0, R134, R0 ;  /* 0x0000000086007221 */ /* 0x000fe20000010000 */
[----:B------:R-:W-:Y:S01]  /*14ec0*/  MOV R134, R3 ;  /* 0x0000000300867202 */ /* 0x000fe20000000f00 */
[----:B------:R-:W-:Y:S02]  /*14ed0*/  FADD.FTZ R208, R169, R2 ;  /* 0x00000002a9d07221 */ /* 0x000fe40000010000 */
[----:B------:R-:W-:Y:S01]  /*14ee0*/  FADD.FTZ R207, R133, R0 ;  /* 0x0000000085cf7221 */ /* 0x000fe20000010000 */
[----:B------:R-:W-:Y:S01]  /*14ef0*/  MOV R133, R132 ;  /* 0x0000008400857202 */ /* 0x000fe20000000f00 */
[----:B------:R-:W-:-:S05]  /*14f00*/  @P0 BRA `(.L_x_710) ;  /* 0xffffd89000000947 */ /* 0x000fca000383ffff */
.L_x_701:
[----:B------:R-:W-:Y:S01]  /*14f10*/  IMAD.MOV.U32 R0, RZ, RZ, c[0x0][0x2c4] ;  /* 0x0000b100ff007624 */ /* 0x000fe200078e00ff */
[----:B------:R-:W-:Y:S01]  /*14f20*/  IADD3 R2, R212, 0x1, -R213 ;  /* 0x00000001d4027810 */ /* 0x000fe20007ffe8d5 */
[----:B------:R-:W-:-:S03]  /*14f30*/  IMAD.MOV.U32 R4, RZ, RZ, c[0x0][0x32c] ;  /* 0x0000cb00ff047624 */ /* 0x000fc600078e00ff */
[----:B------:R-:W-:Y:S02]  /*14f40*/  ISETP.NE.AND P1, PT, R0, 0x1, PT ;  /* 0x000000010000780c */ /* 0x000fe40003f25270 */
[----:B------:R-:W-:Y:S02]  /*14f50*/  IADD3 R0, R225, 0x7f, RZ ;  /* 0x0000007fe1007810 */ /* 0x000fe40007ffe0ff */
[----:B------:R-:W-:-:S09]  /*14f60*/  ISETP.GE.AND P0, PT, R4, 0x1, PT ;  /* 0x000000010400780c */ /* 0x000fd20003f06270 */
[----:B------:R-:W-:-:S05]  /*14f70*/  @P1 IMAD.HI.U32 R3, R0, c[0x0][0x2c8], RZ ;  /* 0x0000b20000031a27 */ /* 0x000fca00078e00ff */
[----:B------:R-:W-:-:S05]  /*14f80*/  @P1 SHF.R.U32.HI R0, RZ, c[0x0][0x2cc], R3 ;  /* 0x0000b300ff001a19 */ /* 0x000fca0000011603 */
        /* <DEDUP_REMOVED lines=13> */
.L_x_713:
[----:B------:R-:W-:-:S04]  /*15060*/  MOV R3, c[0x0][0x32c] ;  /* 0x0000cb0000037a02 */ /* 0x000fc80000000f00 */
[----:B------:R-:W-:-:S13]  /*15070*/  ISETP.NE.AND P0, PT, R3, 0x1, PT ;  /* 0x000000010300780c */ /* 0x000fda0003f05270 */
[----:B------:R-:W-:-:S05]  /*15080*/  @P0 IMAD.HI.U32 R3, R0, c[0x0][0x330], RZ ;  /* 0x0000cc0000030a27 */ /* 0x000fca00078e00ff */
[----:B------:R-:W-:Y:S02]  /*15090*/  @P0 SHF.R.U32.HI R0, RZ, c[0x0][0x334], R3 ;  /* 0x0000cd00ff000a19 */ /* 0x000fe40000011603 */
.L_x_714:
[----:B------:R-:W-:Y:S05]  /*150a0*/  BSYNC B0 ;  /* 0x0000000000007941 */ /* 0x000fea0003800000 */
.L_x_712:
[----:B------:R-:W-:-:S05]  /*150b0*/  IMAD R0, R0, c[0x0][0x32c], RZ ;  /* 0x0000cb0000007a24 */ /* 0x000fca00078e02ff */
[----:B------:R-:W-:-:S04]  /*150c0*/  IMNMX R2, R2, R0, !PT ;  /* 0x0000000002027217 */ /* 0x000fc80007800200 */
.L_x_711:
[----:B------:R-:W-:-:S04]  /*150d0*/  IADD3 R2, R2, 0x1f, RZ ;  /* 0x0000001f02027810 */ /* 0x000fc80007ffe0ff */
        /* <DEDUP_REMOVED lines=9> */
.L_x_716:
[----:B------:R-:W-:Y:S01]  /*15170*/  ISETP.GT.AND P1, PT, R209, R197, PT ;  /* 0x000000c5d100720c */ /* 0x000fe20003f24270 */
[----:B------:R-:W-:Y:S04]  /*15180*/  DEPBAR.LE SB0, 0x0 ;  /* 0x000080000000791a */ /* 0x000fe80000000000 */
[----:B------:R-:W-:Y:S01]  /*15190*/  WARPSYNC 0xffffffff ;  /* 0xffffffff00007948 */ /* 0x000fe20003800000 */
[----:B------:R-:W-:Y:S01]  /*151a0*/  BAR.SYNC.DEFER_BLOCKING 0x0 ;  /* 0x0000000000007b1d */ /* 0x000fe20000010000 */
[----:B------:R-:W-:Y:S02]  /*151b0*/  IADD3 R195, R197, -0x1, RZ ;  /* 0xffffffffc5c37810 */ /* 0x000fe40007ffe0ff */
[----:B------:R-:W-:Y:S04]  /*151c0*/  LOP3.LUT P3, RZ, R215, 0x1, RZ, 0xc0, !PT ;  /* 0x00000001d7ff7812 */ /* 0x000fe8000786c0ff */
[----:B------:R-:W-:Y:S01]  /*151d0*/  @!P1 SHF.R.S32.HI R0, RZ, 0x1f, R197 ;  /* 0x0000001fff009819 */ /* 0x000fe200000114c5 */
[C---:B------:R-:W-:Y:S04]  /*151e0*/  @!P1 IMAD.WIDE.U32 R2, R197.reuse, c[0x0][0x208], RZ ;  /* 0x00008200c5029a25 */ /* 0x040fe800078e00ff */
[----:B------:R-:W-:Y:S04]  /*151f0*/  @!P1 IMAD R0, R0, c[0x0][0x208], RZ ;  /* 0x0000820000009a24 */ /* 0x000fe800078e02ff */
[----:B------:R-:W-:Y:S05]  /*15200*/  @!P1 IMAD R0, R197, c[0x0][0x20c], R0 ;  /* 0x00008300c5009a24 */ /* 0x000fea00078e0200 */
[----:B------:R-:W-:Y:S02]  /*15210*/  @!P1 IADD3 R0, R3, R0, RZ ;  /* 0x0000000003009210 */ /* 0x000fe40007ffe0ff */
[C---:B------:R-:W-:Y:S01]  /*15220*/  @!P1 LEA R3, P0, R2.reuse, R222, 0x5 ;  /* 0x000000de02039211 */ /* 0x040fe200078028ff */
[----:B------:R-:W-:Y:S03]  /*15230*/  LDSM.16.M88.4 R16, [R183] ;  /* 0x00000000b710783b */ /* 0x000fe60000000200 */
[----:B------:R-:W-:Y:S02]  /*15240*/  @!P1 LEA.HI.X R6, R2, R224, R0, 0x5, P0 ;  /* 0x000000e002069211 */ /* 0x000fe400000f2c00 */
[----:B------:R-:W-:Y:S03]  /*15250*/  ISETP.GT.AND P0, PT, R197, R209, PT ;  /* 0x000000d1c500720c */ /* 0x000fe60003f04270 */
[----:B------:R-:W1:Y:S08]  /*15260*/  LDSM.16.M88.4 R8, [R178] ;  /* 0x00000000b208783b */ /* 0x000e700000000200 */
[----:B------:R-:W2:Y:S02]  /*15270*/  LDSM.16.M88.4 R160, [R178+0x800] ;  /* 0x00080000b2a0783b */ /* 0x000ea40000000200 */
[----:B------:R-:W-:Y:S01]  /*15280*/  @P0 SHF.R.S32.HI R0, RZ, 0x1f, R195 ;  /* 0x0000001fff000819 */ /* 0x000fe200000114c3 */
[C---:B------:R-:W-:Y:S04]  /*15290*/  @P0 IMAD.WIDE.U32 R4, R195.reuse, c[0x0][0x1e0], RZ ;  /* 0x00007800c3040a25 */ /* 0x040fe800078e00ff */
[----:B------:R-:W-:Y:S01]  /*152a0*/  @P0 IMAD R0, R0, c[0x0][0x1e0], RZ ;  /* 0x0000780000000a24 */ /* 0x000fe200078e02ff */
[----:B------:R-:W-:Y:S03]  /*152b0*/  LDSM.16.M88.4 R164, [R184] ;  /* 0x00000000b8a4783b */ /* 0x000fe60000000200 */
[----:B------:R-:W-:Y:S05]  /*152c0*/  @P0 IMAD R0, R195, c[0x0][0x1e4], R0 ;  /* 0x00007900c3000a24 */ /* 0x000fea00078e0200 */
[----:B------:R-:W-:Y:S01]  /*152d0*/  @P0 IADD3 R2, R5, R0, RZ ;  /* 0x0000000005020210 */ /* 0x000fe20007ffe0ff */
[----:B------:R-:W3:Y:S01]  /*152e0*/  LDSM.16.M88.4 R168, [R187] ;  /* 0x00000000bba8783b */ /* 0x000ee20000000200 */
[C---:B------:R-:W-:Y:S04]  /*152f0*/  @P0 LEA R0, P2, R4.reuse, R220, 0x5 ;  /* 0x000000dc04000211 */ /* 0x040fe800078428ff */
[----:B------:R-:W-:Y:S02]  /*15300*/  @P0 LEA.HI.X R4, R4, R219, R2, 0x5, P2 ;  /* 0x000000db04040211 */ /* 0x000fe400010f2c02 */
[C---:B------:R-:W-:Y:S01]  /*15310*/  @!P1 LEA R2, P2, R3.reuse, c[0x0][0x1f8], 0x1 ;  /* 0x00007e0003029a11 */ /* 0x040fe200078408ff */
[----:B------:R-:W4:Y:S03]  /*15320*/  LDSM.16.M88.4 R172, [R189] ;  /* 0x00000000bdac783b */ /* 0x000f260000000200 */
[----:B------:R-:W-:Y:S02]  /*15330*/  @!P1 LEA.HI.X R3, R3, c[0x0][0x1fc], R6, 0x1, P2 ;  /* 0x00007f0003039a11 */ /* 0x000fe400010f0c06 */
[C---:B------:R-:W-:Y:S03]  /*15340*/  @P0 LEA R198, P2, R0.reuse, c[0x0][0x1c8], 0x1 ;  /* 0x0000720000c60a11 */ /* 0x040fe600078408ff */
[----:B------:R-:W-:Y:S01]  /*15350*/  @!PT LDS RZ, [RZ] ;  /* 0x00000000fffff984 */ /* 0x000fe20000000800 */
[----:B------:R-:W-:Y:S01]  /*15360*/  @!PT LDS RZ, [RZ] ;  /* 0x00000000fffff984 */ /* 0x000fe20000000800 */
[----:B------:R-:W-:Y:S01]  /*15370*/  @!PT LDS RZ, [RZ] ;  /* 0x00000000fffff984 */ /* 0x000fe20000000800 */
[----:B------:R5:W-:Y:S01]  /*15380*/  @!P1 LDGSTS.E.BYPASS.LTC128B.128 [R196+0x8080], [R2.64], !P3 ;  /* 0x0808000002c49fae */ /* 0x000be2000d901d46 */
[----:B------:R-:W-:Y:S02]  /*15390*/  @P0 LEA.HI.X R199, R0, c[0x0][0x1cc], R4, 0x1, P2 ;  /* 0x0000730000c70a11 */ /* 0x000fe400010f0c04 */
[C---:B-1----:R-:W-:Y:S05]  /*153a0*/  HMMA.16816.F32 R4, R16.reuse, R8, RZ ;  /* 0x000000081004723c */ /* 0x042fea00000018ff */
[----:B------:R5:W-:Y:S03]  /*153b0*/  @!P1 LDGSTS.E.BYPASS.LTC128B.128 [R196+0x9080], [R2.64+0x80], !P6 ;  /* 0x0908008002c49fae */ /* 0x000be6000f101d46 */
[C---:B------:R-:W-:Y:S05]  /*153c0*/  HMMA.16816.F32 R8, R16.reuse, R10, RZ ;  /* 0x0000000a1008723c */ /* 0x040fea00000018ff */
[----:B------:R5:W-:Y:S03]  /*153d0*/  @!P1 LDGSTS.E.BYPASS.LTC128B.128 [R196+0xa080], [R2.64+0x100], !P5 ;  /* 0x0a08010002c49fae */ /* 0x000be6000e901d46 */
[C---:B--2---:R-:W-:Y:S05]  /*153e0*/  HMMA.16816.F32 R12, R16.reuse, R160, RZ ;  /* 0x000000a0100c723c */ /* 0x044fea00000018ff */
[----:B------:R5:W-:Y:S03]  /*153f0*/  @!P1 LDGSTS.E.BYPASS.LTC128B.128 [R196+0xb080], [R2.64+0x180], !P4 ;  /* 0x0b08018002c49fae */ /* 0x000be6000e101d46 */
[----:B------:R-:W-:Y:S05]  /*15400*/  HMMA.16816.F32 R16, R16, R162, RZ ;  /* 0x000000a21010723c */ /* 0x000fea00000018ff */
[----:B------:R-:W-:Y:S03]  /*15410*/  LDSM.16.M88.4 R160, [R186] ;  /* 0x00000000baa0783b */ /* 0x000fe60000000200 */
[C---:B---3--:R-:W-:Y:S05]  /*15420*/  HMMA.16816.F32 R4, R164.reuse, R168, R4 ;  /* 0x000000a8a404723c */ /* 0x048fea0000001804 */
[----:B------:R-:W0:Y:S03]  /*15430*/  LDGDEPBAR ;  /* 0x00000000000079af */ /* 0x000e260000000000 */
[C---:B------:R-:W-:Y:S05]  /*15440*/  HMMA.16816.F32 R8, R164.reuse, R170, R8 ;  /* 0x000000aaa408723c */ /* 0x040fea0000001808 */
[----:B------:R-:W1:Y:S03]  /*15450*/  LDSM.16.M88.4 R168, [R177] ;  /* 0x00000000b1a8783b */ /* 0x000e660000000200 */
[C---:B----4-:R-:W-:Y:S08]  /*15460*/  HMMA.16816.F32 R12, R164.reuse, R172, R12 ;  /* 0x000000aca40c723c */ /* 0x050ff0000000180c */
[----:B------:R-:W-:Y:S01]  /*15470*/  HMMA.16816.F32 R16, R164, R174, R16 ;  /* 0x000000aea410723c */ /* 0x000fe20000001810 */
[----:B------:R-:W2:Y:S08]  /*15480*/  LDSM.16.M88.4 R164, [R177+0x800] ;  /* 0x00080000b1a4783b */ /* 0x000eb00000000200 */
[----:B------:R-:W-:Y:S01]  /*15490*/  LDSM.16.M88.4 R172, [R176+-0x3000] ;  /* 0xffd00000b0ac783b */ /* 0x000fe20000000200 */
[C---:B-1----:R-:W-:Y:S08]  /*154a0*/  HMMA.16816.F32 R4, R160.reuse, R168, R4 ;  /* 0x000000a8a004723c */ /* 0x042ff00000001804 */
[C---:B------:R-:W-:Y:S01]  /*154b0*/  HMMA.16816.F32 R8, R160.reuse, R170, R8 ;  /* 0x000000aaa008723c */ /* 0x040fe20000001808 */
[----:B------:R-:W1:Y:S07]  /*154c0*/  LDSM.16.M88.4 R168, [R185] ;  /* 0x00000000b9a8783b */ /* 0x000e6e0000000200 */
[C---:B--2---:R-:W-:Y:S08]  /*154d0*/  HMMA.16816.F32 R12, R160.reuse, R164, R12 ;  /* 0x000000a4a00c723c */ /* 0x044ff0000000180c */
[----:B------:R-:W-:Y:S01]  /*154e0*/  HMMA.16816.F32 R16, R160, R166, R16 ;  /* 0x000000a6a010723c */ /* 0x000fe20000001810 */
[----:B------:R-:W2:Y:S08]  /*154f0*/  LDSM.16.M88.4 R160, [R176+-0x2800] ;  /* 0xffd80000b0a0783b */ /* 0x000eb00000000200 */
[----:B------:R-:W-:Y:S01]  /*15500*/  LDSM.16.M88.4 R164, [R183+0x4000] ;  /* 0x00400000b7a4783b */ /* 0x000fe20000000200 */
[C---:B-1----:R-:W-:Y:S08]  /*15510*/  HMMA.16816.F32 R4, R168.reuse, R172, R4 ;  /* 0x000000aca804723c */ /* 0x042ff00000001804 */
[C---:B------:R-:W-:Y:S01]  /*15520*/  HMMA.16816.F32 R8, R168.reuse, R174, R8 ;  /* 0x000000aea808723c */ /* 0x040fe20000001808 */
[----:B------:R-:W1:Y:S07]  /*15530*/  LDSM.16.M88.4 R172, [R178+0x1000] ;  /* 0x00100000b2ac783b */ /* 0x000e6e0000000200 */
[C---:B--2---:R-:W-:Y:S08]  /*15540*/  HMMA.16816.F32 R12, R168.reuse, R160, R12 ;  /* 0x000000a0a80c723c */ /* 0x044ff0000000180c */
[----:B------:R-:W-:Y:S01]  /*15550*/  HMMA.16816.F32 R16, R168, R162, R16 ;  /* 0x000000a2a810723c */ /* 0x000fe20000001810 */
[----:B------:R-:W2:Y:S08]  /*15560*/  LDSM.16.M88.4 R160, [R178+0x1800] ;  /* 0x00180000b2a0783b */ /* 0x000eb00000000200 */
[----:B------:R-:W-:Y:S01]  /*15570*/  LDSM.16.M88.4 R168, [R184+0x4000] ;  /* 0x00400000b8a8783b */ /* 0x000fe20000000200 */
[C---:B-1----:R-:W-:Y:S08]  /*15580*/  HMMA.16816.F32 R4, R164.reuse, R172, R4 ;  /* 0x000000aca404723c */ /* 0x042ff00000001804 */
[C---:B------:R-:W-:Y:S01]  /*15590*/  HMMA.16816.F32 R8, R164.reuse, R174, R8 ;  /* 0x000000aea408723c */ /* 0x040fe20000001808 */
[----:B------:R-:W1:Y:S07]  /*155a0*/  LDSM.16.M88.4 R172, [R191] ;  /* 0x00000000bfac783b */ /* 0x000e6e0000000200 */
[C---:B--2---:R-:W-:Y:S08]  /*155b0*/  HMMA.16816.F32 R12, R164.reuse, R160, R12 ;  /* 0x000000a0a40c723c */ /* 0x044ff0000000180c */
[----:B------:R-:W-:Y:S01]  /*155c0*/  HMMA.16816.F32 R16, R164, R162, R16 ;  /* 0x000000a2a410723c */ /* 0x000fe20000001810 */
[----:B------:R-:W2:Y:S08]  /*155d0*/  LDSM.16.M88.4 R160, [R190] ;  /* 0x00000000bea0783b */ /* 0x000eb00000000200 */
        /* <DEDUP_REMOVED lines=10> */
[----:B------:R-:W1:Y:S07]  /*15680*/  LDSM.16.M88.4 R172, [R176+-0x2000] ;  /* 0xffe00000b0ac783b */ /* 0x000e6e0000000200 */
        /* <DEDUP_REMOVED lines=58> */
[----:B------:R-:W2:Y:S01]  /*15a30*/  LDSM.16.M88.4 R160, [R176+0x800] ;  /* 0x00080000b0a0783b */ /* 0x000ea20000000200 */
[----:B------:R-:W-:Y:S07]  /*15a40*/  DEPBAR.LE SB0, 0x0 ;  /* 0x000080000000791a */ /* 0x000fee0000000000 */
[----:B------:R-:W-:Y:S01]  /*15a50*/  BAR.SYNC.DEFER_BLOCKING 0x0 ;  /* 0x0000000000007b1d */ /* 0x000fe20000010000 */
[C---:B-1----:R-:W-:Y:S08]  /*15a60*/  HMMA.16816.F32 R4, R168.reuse, R172, R4 ;  /* 0x000000aca804723c */ /* 0x042ff00000001804 */
[C---:B------:R-:W-:Y:S08]  /*15a70*/  HMMA.16816.F32 R8, R168.reuse, R174, R8 ;  /* 0x000000aea808723c */ /* 0x040ff00000001808 */
[C---:B--2---:R-:W-:Y:S08]  /*15a80*/  HMMA.16816.F32 R12, R168.reuse, R160, R12 ;  /* 0x000000a0a80c723c */ /* 0x044ff0000000180c */
[----:B------:R-:W-:Y:S01]  /*15a90*/  HMMA.16816.F32 R16, R168, R162, R16 ;  /* 0x000000a2a810723c */ /* 0x000fe20000001810 */
[----:B------:R-:W-:Y:S01]  /*15aa0*/  @!PT LDS RZ, [RZ] ;  /* 0x00000000fffff984 */ /* 0x000fe20000000800 */
[----:B------:R-:W-:Y:S01]  /*15ab0*/  @!PT LDS RZ, [RZ] ;  /* 0x00000000fffff984 */ /* 0x000fe20000000800 */
[----:B------:R-:W-:Y:S01]  /*15ac0*/  @!PT LDS RZ, [RZ] ;  /* 0x00000000fffff984 */ /* 0x000fe20000000800 */
[----:B------:R1:W-:Y:S03]  /*15ad0*/  @P0 LDGSTS.E.BYPASS.LTC128B.128 [R196+0xc080], [R198.64], !P3 ;  /* 0x0c080000c6c40fae */ /* 0x0003e6000d901d46 */
[----:B------:R-:W-:Y:S04]  /*15ae0*/  FMUL.FTZ R0, R4, c[0x0][0x320] ;  /* 0x0000c80004007a20 */ /* 0x000fe80000410000 */
[----:B------:R2:W-:Y:S01]  /*15af0*/  MUFU.TANH R167, R0 ;  /* 0x0000000000a77308 */ /* 0x0005e20000002400 */
[----:B------:R1:W-:Y:S08]  /*15b00*/  @P0 LDGSTS.E.BYPASS.LTC128B.128 [R196+0xd080], [R198.64+0x80], !P6 ;  /* 0x0d080080c6c40fae */ /* 0x0003f0000f101d46 */
[----:B------:R1:W-:Y:S07]  /*15b10*/  @P0 LDGSTS.E.BYPASS.LTC128B.128 [R196+0xe080], [R198.64+0x100], !P5 ;  /* 0x0e080100c6c40fae */ /* 0x0003ee000e901d46 */
[----:B-----5:R-:W-:Y:S01]  /*15b20*/  FMUL.FTZ R2, R18, c[0x0][0x320] ;  /* 0x0000c80012027a20 */ /* 0x020fe20000410000 */
[----:B------:R1:W-:Y:S01]  /*15b30*/  @P0 LDGSTS.E.BYPASS.LTC128B.128 [R196+0xf080], [R198.64+0x180], !P4 ;  /* 0x0f080180c6c40fae */ /* 0x0003e2000e101d46 */
[----:B------:R-:W-:Y:S02]  /*15b40*/  ISETP.GT.AND P0, PT, R197, R211, PT ;  /* 0x000000d3c500720c */ /* 0x000fe40003f04270 */
[----:B------:R-:W-:Y:S01]  /*15b50*/  MUFU.TANH R135, R2 ;  /* 0x0000000200877308 */ /* 0x000fe20000002400 */
[----:B------:R-:W-:Y:S01]  /*15b60*/  MOV R197, R195 ;  /* 0x000000c300c57202 */ /* 0x000fe20000000f00 */
[----:B--2---:R-:W-:Y:S03]  /*15b70*/  FMUL.FTZ R0, R5, c[0x0][0x320] ;  /* 0x0000c80005007a20 */ /* 0x004fe60000410000 */
[----:B------:R-:W-:Y:S05]  /*15b80*/  LDSM.16.MT88.4 R160, [R180] ;  /* 0x00000000b4a0783b */ /* 0x000fea0000004200 */
[----:B------:R2:W-:Y:S03]  /*15b90*/  MUFU.TANH R165, R0 ;  /* 0x0000000000a57308 */ /* 0x0005e60000002400 */
[----:B------:R-:W0:Y:S01]  /*15ba0*/  LDGDEPBAR ;  /* 0x00000000000079af */ /* 0x000e220000000000 */
[----:B--2---:R-:W-:Y:S06]  /*15bb0*/  FMUL.FTZ R0, R6, c[0x0][0x320] ;  /* 0x0000c80006007a20 */ /* 0x004fec0000410000 */
        /* <DEDUP_REMOVED lines=19> */
[----:B--2---:R-:W-:Y:S02]  /*15cf0*/  FMUL.FTZ R0, R15, c[0x0][0x320] ;  /* 0x0000c8000f007a20 */ /* 0x004fe40000410000 */
[----:B------:R-:W-:Y:S06]  /*15d00*/  LDSM.16.MT88.4 R12, [R179] ;  /* 0x00000000b30c783b */ /* 0x000fec0000004200 */
        /* <DEDUP_REMOVED lines=32> */
[----:B------:R-:W-:Y:S02]  /*15f10*/  FMUL.FTZ R0, R2, c[0x0][0x2d0] ;  /* 0x0000b40002007a20 */ /* 0x000fe40000410000 */
[----:B------:R1:W-:Y:S01]  /*15f20*/  MUFU.EX2 R203, R4 ;  /* 0x0000000400cb7308 */ /* 0x0003e20000000800 */
[----:B------:R-:W-:Y:S04]  /*15f30*/  FMUL.FTZ R133, R3, c[0x0][0x2d0] ;  /* 0x0000b40003857a20 */ /* 0x000fe80000410000 */
[--C-:B------:R-:W-:Y:S05]  /*15f40*/  FFMA.FTZ R135, R135, c[0x0][0x2d0], -R133.reuse ;  /* 0x0000b40087877a23 */ /* 0x100fea0000010885 */
[----:B------:R2:W3:Y:S10]  /*15f50*/  MUFU.EX2 R2, R0 ;  /* 0x0000000000027308 */ /* 0x0004f40000000800 */
[----:B------:R-:W-:Y:S01]  /*15f60*/  MUFU.EX2 R135, R135 ;  /* 0x0000008700877308 */ /* 0x000fe20000000800 */
[----:B-1----:R-:W-:Y:S09]  /*15f70*/  FFMA.FTZ R4, R165, c[0x0][0x2d0], -R170 ;  /* 0x0000b400a5047a23 */ /* 0x002ff200000108aa */
[----:B------:R1:W-:Y:S01]  /*15f80*/  MUFU.EX2 R202, R4 ;  /* 0x0000000400ca7308 */ /* 0x0003e20000000800 */
[----:B--2---:R-:W-:Y:S02]  /*15f90*/  FADD.FTZ R0, -R3, R134 ;  /* 0x0000008603007221 */ /* 0x004fe40000010100 */
[----:B---3--:R-:W-:Y:S02]  /*15fa0*/  FMUL.FTZ R5, R2, R141 ;  /* 0x0000008d02057220 */ /* 0x008fe40000410000 */
[----:B------:R-:W-:Y:S02]  /*15fb0*/  FMUL.FTZ R0, R0, c[0x0][0x2d0] ;  /* 0x0000b40000007a20 */ /* 0x000fe40000410000 */
[C---:B------:R-:W-:Y:S02]  /*15fc0*/  FMUL.FTZ R9, R2.reuse, R145 ;  /* 0x0000009102097220 */ /* 0x040fe40000410000 */
[C---:B------:R-:W-:Y:S02]  /*15fd0*/  FMUL.FTZ R16, R2.reuse, R152 ;  /* 0x0000009802107220 */ /* 0x040fe40000410000 */
[----:B------:R-:W2:Y:S01]  /*15fe0*/  MUFU.EX2 R0, R0 ;  /* 0x0000000000007308 */ /* 0x000ea20000000800 */
[C---:B------:R-:W-:Y:S02]  /*15ff0*/  FMUL.FTZ R17, R2.reuse, R153 ;  /* 0x0000009902117220 */ /* 0x040fe40000410000 */
[C---:B------:R-:W-:Y:S02]  /*16000*/  FMUL.FTZ R20, R2.reuse, R20 ;  /* 0x0000001402147220 */ /* 0x040fe40000410000 */
[C---:B------:R-:W-:Y:S02]  /*16010*/  FMUL.FTZ R21, R2.reuse, R21 ;  /* 0x0000001502157220 */ /* 0x040fe40000410000 */
[C---:B------:R-:W-:Y:S02]  /*16020*/  FMUL.FTZ R24, R2.reuse, R24 ;  /* 0x0000001802187220 */ /* 0x040fe40000410000 */
[----:B------:R-:W-:Y:S02]  /*16030*/  FMUL.FTZ R25, R2, R25 ;  /* 0x0000001902197220 */ /* 0x000fe40000410000 */
[--C-:B-1----:R-:W-:Y:S02]  /*16040*/  FFMA.FTZ R4, R164, c[0x0][0x2d0], -R170.reuse ;  /* 0x0000b400a4047a23 */ /* 0x102fe400000108aa */
[C---:B------:R-:W-:Y:S02]  /*16050*/  FMUL.FTZ R28, R2.reuse, R28 ;  /* 0x0000001c021c7220 */ /* 0x040fe40000410000 */
[----:B------:R1:W-:Y:S01]  /*16060*/  MUFU.EX2 R201, R4 ;  /* 0x0000000400c97308 */ /* 0x0003e20000000800 */
[C---:B------:R-:W-:Y:S02]  /*16070*/  FMUL.FTZ R29, R2.reuse, R29 ;  /* 0x0000001d021d7220 */ /* 0x040fe40000410000 */
[C---:B------:R-:W-:Y:S02]  /*16080*/  FMUL.FTZ R32, R2.reuse, R32 ;  /* 0x0000002002207220 */ /* 0x040fe40000410000 */
[C---:B------:R-:W-:Y:S02]  /*16090*/  FMUL.FTZ R33, R2.reuse, R33 ;  /* 0x0000002102217220 */ /* 0x040fe40000410000 */
[----:B------:R-:W-:Y:S02]  /*160a0*/  FMUL.FTZ R36, R2, R36 ;  /* 0x0000002402247220 */ /* 0x000fe40000410000 */
[C---:B--2---:R-:W-:Y:S02]  /*160b0*/  FMUL.FTZ R10, R0.reuse, R146 ;  /* 0x00000092000a7220 */ /* 0x044fe40000410000 */
[C---:B------:R-:W-:Y:S02]  /*160c0*/  FMUL.FTZ R11, R0.reuse, R147 ;  /* 0x00000093000b7220 */ /* 0x040fe40000410000 */
[C---:B------:R-:W-:Y:S02]  /*160d0*/  FMUL.FTZ R18, R0.reuse, R154 ;  /* 0x0000009a00127220 */ /* 0x040fe40000410000 */
[C---:B------:R-:W-:Y:S02]  /*160e0*/  FMUL.FTZ R19, R0.reuse, R155 ;  /* 0x0000009b00137220 */ /* 0x040fe40000410000 */
[C---:B------:R-:W-:Y:S01]  /*160f0*/  FMUL.FTZ R22, R0.reuse, R22 ;  /* 0x0000001600167220 */ /* 0x040fe20000410000 */
[----:B------:R-:W-:Y:S01]  /*16100*/  LDSM.16.MT88.4 R152, [R180+0x800] ;  /* 0x00080000b498783b */ /* 0x000fe20000004200 */
[C---:B------:R-:W-:Y:S02]  /*16110*/  FMUL.FTZ R23, R0.reuse, R23 ;  /* 0x0000001700177220 */ /* 0x040fe40000410000 */
[C---:B------:R-:W-:Y:S02]  /*16120*/  FMUL.FTZ R26, R0.reuse, R26 ;  /* 0x0000001a001a7220 */ /* 0x040fe40000410000 */
[----:B------:R-:W-:Y:S02]  /*16130*/  FMUL.FTZ R27, R0, R27 ;  /* 0x0000001b001b7220 */ /* 0x000fe40000410000 */
[--C-:B-1----:R-:W-:Y:S02]  /*16140*/  FFMA.FTZ R4, R6, c[0x0][0x2d0], -R170.reuse ;  /* 0x0000b40006047a23 */ /* 0x102fe400000108aa */
[C---:B------:R-:W-:Y:S02]  /*16150*/  FMUL.FTZ R6, R0.reuse, R142 ;  /* 0x0000008e00067220 */ /* 0x040fe40000410000 */
[----:B------:R-:W1:Y:S01]  /*16160*/  MUFU.EX2 R200, R4 ;  /* 0x0000000400c87308 */ /* 0x000e620000000800 */
[C---:B------:R-:W-:Y:S02]  /*16170*/  FMUL.FTZ R30, R0.reuse, R30 ;  /* 0x0000001e001e7220 */ /* 0x040fe40000410000 */
[C---:B------:R-:W-:Y:S02]  /*16180*/  FMUL.FTZ R31, R0.reuse, R31 ;  /* 0x0000001f001f7220 */ /* 0x040fe40000410000 */
[C---:B------:R-:W-:Y:S02]  /*16190*/  FMUL.FTZ R34, R0.reuse, R34 ;  /* 0x0000002200227220 */ /* 0x040fe40000410000 */
[----:B------:R-:W-:Y:S02]  /*161a0*/  FMUL.FTZ R35, R0, R35 ;  /* 0x0000002300237220 */ /* 0x000fe40000410000 */
[----:B------:R-:W-:Y:S02]  /*161b0*/  FMUL.FTZ R37, R2, R37 ;  /* 0x0000002502257220 */ /* 0x000fe40000410000 */
[C---:B------:R-:W-:Y:S02]  /*161c0*/  FMUL.FTZ R38, R0.reuse, R38 ;  /* 0x0000002600267220 */ /* 0x040fe40000410000 */
[----:B------:R-:W-:Y:S02]  /*161d0*/  FMUL.FTZ R39, R0, R39 ;  /* 0x0000002700277220 */ /* 0x000fe40000410000 */
[C---:B------:R-:W-:Y:S02]  /*161e0*/  FMUL.FTZ R40, R2.reuse, R40 ;  /* 0x0000002802287220 */ /* 0x040fe40000410000 */
[----:B------:R-:W-:Y:S02]  /*161f0*/  FMUL.FTZ R41, R2, R41 ;  /* 0x0000002902297220 */ /* 0x000fe40000410000 */
[C---:B------:R-:W-:Y:S02]  /*16200*/  FMUL.FTZ R42, R0.reuse, R42 ;  /* 0x0000002a002a7220 */ /* 0x040fe40000410000 */
[----:B------:R-:W-:Y:S02]  /*16210*/  FMUL.FTZ R43, R0, R43 ;  /* 0x0000002b002b7220 */ /* 0x000fe40000410000 */
[----:B------:R-:W-:Y:S01]  /*16220*/  FMUL.FTZ R44, R2, R44 ;  /* 0x0000002c022c7220 */ /* 0x000fe20000410000 */
[----:B-1----:R-:W-:Y:S01]  /*16230*/  F2FP.PACK_AB R142, R200, R201 ;  /* 0x000000c9c88e723e */ /* 0x002fe200000000ff */
[--C-:B------:R-:W-:Y:S02]  /*16240*/  FFMA.FTZ R4, R172, c[0x0][0x2d0], -R133.reuse ;  /* 0x0000b400ac047a23 */ /* 0x100fe40000010885 */
[----:B------:R-:W-:Y:S02]  /*16250*/  FMUL.FTZ R45, R2, R45 ;  /* 0x0000002d022d7220 */ /* 0x000fe40000410000 */
[----:B------:R1:W-:Y:S01]  /*16260*/  MUFU.EX2 R174, R4 ;  /* 0x0000000400ae7308 */ /* 0x0003e20000000800 */
[C---:B------:R-:W-:Y:S02]  /*16270*/  FMUL.FTZ R46, R0.reuse, R46 ;  /* 0x0000002e002e7220 */ /* 0x040fe40000410000 */
[----:B------:R-:W-:Y:S02]  /*16280*/  FMUL.FTZ R47, R0, R47 ;  /* 0x0000002f002f7220 */ /* 0x000fe40000410000 */
        /* <DEDUP_REMOVED lines=10> */
[--C-:B-1----:R-:W-:Y:S02]  /*16330*/  FFMA.FTZ R4, R166, c[0x0][0x2d0], -R133.reuse ;  /* 0x0000b400a6047a23 */ /* 0x102fe40000010885 */
[----:B------:R-:W-:Y:S01]  /*16340*/  LDSM.16.MT88.4 R164, [R182+0x800] ;  /* 0x00080000b6a4783b */ /* 0x000fe20000004200 */
[C---:B------:R-:W-:Y:S01]  /*16350*/  FMUL.FTZ R58, R0.reuse, R58 ;  /* 0x0000003a003a7220 */ /* 0x040fe20000410000 */
[----:B------:R-:W1:Y:S01]  /*16360*/  MUFU.EX2 R173, R4 ;  /* 0x0000000400ad7308 */ /* 0x000e620000000800 */
        /* <DEDUP_REMOVED lines=11> */
[C---:B------:R-:W-:Y:S01]  /*16420*/  FMUL.FTZ R70, R0.reuse, R70 ;  /* 0x0000004600467220 */ /* 0x040fe20000410000 */
[----:B-1----:R-:W-:Y:S01]  /*16430*/  F2FP.PACK_AB R141, R173, R174 ;  /* 0x000000aead8d723e */ /* 0x002fe200000000ff */
[--C-:B------:R-:W-:Y:S02]  /*16440*/  FFMA.FTZ R4, R7, c[0x0][0x2d0], -R133.reuse ;  /* 0x0000b40007047a23 */ /* 0x100fe40000010885 */
[C---:B------:R-:W-:Y:S02]  /*16450*/  FMUL.FTZ R7, R0.reuse, R143 ;  /* 0x0000008f00077220 */ /* 0x040fe40000410000 */
[----:B------:R1:W-:Y:S01]  /*16460*/  MUFU.EX2 R172, R4 ;  /* 0x0000000400ac7308 */ /* 0x0003e20000000800 */
        /* <DEDUP_REMOVED lines=11> */
[----:B------:R-:W-:Y:S02]  /*16520*/  FMUL.FTZ R82, R0, R82 ;  /* 0x0000005200527220 */ /* 0x000fe40000410000 */
[----:B-1----:R-:W-:Y:S02]  /*16530*/  FFMA.FTZ R4, R8, c[0x0][0x2d0], -R133 ;  /* 0x0000b40008047a23 */ /* 0x002fe40000010885 */
[----:B------:R-:W-:Y:S02]  /*16540*/  FMUL.FTZ R8, R2, R144 ;  /* 0x0000009002087220 */ /* 0x000fe40000410000 */
[----:B------:R1:W2:Y:S01]  /*16550*/  MUFU.EX2 R171, R4 ;  /* 0x0000000400ab7308 */ /* 0x0002a20000000800 */
[----:B------:R-:W3:Y:S01]  /*16560*/  LDSM.16.MT88.4 R144, [R182] ;  /* 0x00000000b690783b */ /* 0x000ee20000004200 */
        /* <DEDUP_REMOVED lines=10> */
[C---:B------:R-:W-:Y:S02]  /*16610*/  FMUL.FTZ R93, R2.reuse, R93 ;  /* 0x0000005d025d7220 */ /* 0x040fe40000410000 */
[----:B-1----:R-:W-:Y:S01]  /*16620*/  FMUL.FTZ R4, R2, R140 ;  /* 0x0000008c02047220 */ /* 0x002fe20000410000 */
[----:B------:R-:W-:Y:S01]  /*16630*/  F2FP.PACK_AB R140, R202, R203 ;  /* 0x000000cbca8c723e */ /* 0x000fe200000000ff */
[C---:B------:R-:W-:Y:S01]  /*16640*/  FMUL.FTZ R94, R0.reuse, R94 ;  /* 0x0000005e005e7220 */ /* 0x040fe20000410000 */
[----:B--2---:R-:W-:Y:S01]  /*16650*/  F2FP.PACK_AB R143, R171, R172 ;  /* 0x000000acab8f723e */ /* 0x004fe200000000ff */
[----:B------:R-:W-:Y:S02]  /*16660*/  FMUL.FTZ R95, R0, R95 ;  /* 0x0000005f005f7220 */ /* 0x000fe40000410000 */
[C---:B------:R-:W-:Y:S02]  /*16670*/  FMUL.FTZ R96, R2.reuse, R96 ;  /* 0x0000006002607220 */ /* 0x040fe40000410000 */
[----:B------:R-:W-:Y:S02]  /*16680*/  FMUL.FTZ R97, R2, R97 ;  /* 0x0000006102617220 */ /* 0x000fe40000410000 */
[C---:B------:R-:W-:Y:S05]  /*16690*/  HMMA.16816.F32 R4, R140.reuse, R12, R4 ;  /* 0x0000000c8c04723c */ /* 0x040fea0000001804 */
[----:B------:R-:W-:Y:S02]  /*166a0*/  FMUL.FTZ R98, R0, R98 ;  /* 0x0000006200627220 */ /* 0x000fe40000410000 */
[C---:B------:R-:W-:Y:S01]  /*166b0*/  FMUL.FTZ R12, R2.reuse, R148 ;  /* 0x00000094020c7220 */ /* 0x040fe20000410000 */
[C---:B------:R-:W-:Y:S04]  /*166c0*/  HMMA.16816.F32 R8, R140.reuse, R14, R8 ;  /* 0x0000000e8c08723c */ /* 0x040fe80000001808 */
[----:B------:R-:W-:Y:S02]  /*166d0*/  FMUL.FTZ R13, R2, R149 ;  /* 0x00000095020d7220 */ /* 0x000fe40000410000 */
[C---:B------:R-:W-:Y:S02]  /*166e0*/  FMUL.FTZ R99, R0.reuse, R99 ;  /* 0x0000006300637220 */ /* 0x040fe40000410000 */
[C---:B------:R-:W-:Y:S04]  /*166f0*/  FMUL.FTZ R14, R0.reuse, R150 ;  /* 0x00000096000e7220 */ /* 0x040fe80000410000 */
[----:B------:R-:W-:Y:S02]  /*16700*/  FMUL.FTZ R15, R0, R151 ;  /* 0x00000097000f7220 */ /* 0x000fe40000410000 */
[----:B------:R-:W1:Y:S01]  /*16710*/  LDSM.16.MT88.4 R148, [R181] ;  /* 0x00000000b594783b */ /* 0x000e620000004200 */
[C---:B------:R-:W-:Y:S02]  /*16720*/  FMUL.FTZ R100, R2.reuse, R100 ;  /* 0x0000006402647220 */ /* 0x040fe40000410000 */
[----:B------:R-:W-:Y:S02]  /*16730*/  FMUL.FTZ R101, R2, R101 ;  /* 0x0000006502657220 */ /* 0x000fe40000410000 */
[C---:B------:R-:W-:Y:S03]  /*16740*/  HMMA.16816.F32 R12, R140.reuse, R160, R12 ;  /* 0x000000a08c0c723c */ /* 0x040fe6000000180c */
[C---:B------:R-:W-:Y:S02]  /*16750*/  FMUL.FTZ R102, R0.reuse, R102 ;  /* 0x0000006600667220 */ /* 0x040fe40000410000 */
[----:B------:R-:W-:Y:S02]  /*16760*/  FMUL.FTZ R103, R0, R103 ;  /* 0x0000006700677220 */ /* 0x000fe40000410000 */
[C---:B------:R-:W-:Y:S01]  /*16770*/  FMUL.FTZ R104, R2.reuse, R104 ;  /* 0x0000006802687220 */ /* 0x040fe20000410000 */
[C---:B------:R-:W-:Y:S04]  /*16780*/  HMMA.16816.F32 R16, R140.reuse, R162, R16 ;  /* 0x000000a28c10723c */ /* 0x040fe80000001810 */
[----:B------:R-:W-:Y:S02]  /*16790*/  FMUL.FTZ R105, R2, R105 ;  /* 0x0000006902697220 */ /* 0x000fe40000410000 */
[C---:B------:R-:W-:Y:S02]  /*167a0*/  FMUL.FTZ R106, R0.reuse, R106 ;  /* 0x0000006a006a7220 */ /* 0x040fe40000410000 */
[C---:B---3--:R-:W-:Y:S04]  /*167b0*/  HMMA.16816.F32 R20, R140.reuse, R144, R20 ;  /* 0x000000908c14723c */ /* 0x048fe80000001814 */
[----:B------:R-:W-:Y:S02]  /*167c0*/  FMUL.FTZ R107, R0, R107 ;  /* 0x0000006b006b7220 */ /* 0x000fe40000410000 */
[C---:B------:R-:W-:Y:S02]  /*167d0*/  FMUL.FTZ R108, R2.reuse, R108 ;  /* 0x0000006c026c7220 */ /* 0x040fe40000410000 */
        /* <DEDUP_REMOVED lines=34> */
[----:B------:R-:W-:Y:S02]  /*16a00*/  FFMA.FTZ R134, R168, c[0x0][0x2d0], -R170 ;  /* 0x0000b400a8867a23 */ /* 0x000fe400000108aa */
[----:B------:R-:W-:Y:S02]  /*16a10*/  FFMA.FTZ R2, R2, R208, R203 ;  /* 0x000000d002027223 */ /* 0x000fe400000100cb */
[----:B------:R3:W-:Y:S01]  /*16a20*/  MUFU.EX2 R199, R134 ;  /* 0x0000008600c77308 */ /* 0x0007e20000000800 */
[----:B------:R-:W-:Y:S03]  /*16a30*/  FFMA.FTZ R0, R0, R207, R174 ;  /* 0x000000cf00007223 */ /* 0x000fe600000100ae */
[----:B------:R-:W-:Y:S02]  /*16a40*/  FADD.FTZ R2, R202, R2 ;  /* 0x00000002ca027221 */ /* 0x000fe40000010000 */
[----:B------:R-:W-:Y:S02]  /*16a50*/  FADD.FTZ R0, R173, R0 ;  /* 0x00000000ad007221 */ /* 0x000fe40000010000 */
[----:B------:R-:W-:Y:S02]  /*16a60*/  FADD.FTZ R2, R201, R2 ;  /* 0x00000002c9027221 */ /* 0x000fe40000010000 */
[----:B------:R-:W-:Y:S02]  /*16a70*/  FADD.FTZ R0, R172, R0 ;  /* 0x00000000ac007221 */ /* 0x000fe40000010000 */
[----:B------:R-:W-:Y:S01]  /*16a80*/  FADD.FTZ R2, R200, R2 ;  /* 0x00000002c8027221 */ /* 0x000fe20000010000 */
[C---:B--2---:R-:W-:Y:S03]  /*16a90*/  HMMA.16816.F32 R52, R140.reuse, R144, R52 ;  /* 0x000000908c34723c */ /* 0x044fe60000001834 */
[----:B------:R-:W-:Y:S05]  /*16aa0*/  FADD.FTZ R0, R171, R0 ;  /* 0x00000000ab007221 */ /* 0x000fea0000010000 */
[C---:B------:R-:W-:Y:S01]  /*16ab0*/  HMMA.16816.F32 R56, R140.reuse, R146, R56 ;  /* 0x000000928c38723c */ /* 0x040fe20000001838 */
[----:B------:R-:W2:Y:S03]  /*16ac0*/  LDSM.16.MT88.4 R144, [R179+0x2000] ;  /* 0x00200000b390783b */ /* 0x000ea60000004200 */
[--C-:B---3--:R-:W-:Y:S04]  /*16ad0*/  FFMA.FTZ R134, R169, c[0x0][0x2d0], -R170.reuse ;  /* 0x0000b400a9867a23 */ /* 0x108fe800000108aa */
[----:B------:R-:W3:Y:S01]  /*16ae0*/  MUFU.EX2 R198, R134 ;  /* 0x0000008600c67308 */ /* 0x000ee20000000800 */
[C---:B-1----:R-:W-:Y:S08]  /*16af0*/  HMMA.16816.F32 R60, R140.reuse, R148, R60 ;  /* 0x000000948c3c723c */ /* 0x042ff0000000183c */
[C---:B------:R-:W-:Y:S01]  /*16b00*/  HMMA.16816.F32 R64, R140.reuse, R150, R64 ;  /* 0x000000968c40723c */ /* 0x040fe20000001840 */
[----:B------:R-:W1:Y:S03]  /*16b10*/  LDSM.16.MT88.4 R148, [R180+0x2000] ;  /* 0x00200000b494783b */ /* 0x000e660000004200 */
[----:B---3--:R-:W-:Y:S01]  /*16b20*/  F2FP.PACK_AB R160, R198, R199 ;  /* 0x000000c7c6a0723e */ /* 0x008fe200000000ff */
[--C-:B------:R-:W-:Y:S04]  /*16b30*/  FFMA.FTZ R134, R175, c[0x0][0x2d0], -R133.reuse ;  /* 0x0000b400af867a23 */ /* 0x100fe80000010885 */
[----:B------:R3:W-:Y:S01]  /*16b40*/  MUFU.EX2 R169, R134 ;  /* 0x0000008600a97308 */ /* 0x0007e20000000800 */
[C---:B--2---:R-:W-:Y:S08]  /*16b50*/  HMMA.16816.F32 R68, R140.reuse, R144, R68 ;  /* 0x000000908c44723c */ /* 0x044ff00000001844 */
[C---:B------:R-:W-:Y:S01]  /*16b60*/  HMMA.16816.F32 R72, R140.reuse, R146, R72 ;  /* 0x000000928c48723c */ /* 0x040fe20000001848 */
[----:B------:R-:W2:Y:S07]  /*16b70*/  LDSM.16.MT88.4 R144, [R182+0x2000] ;  /* 0x00200000b690783b */ /* 0x000eae0000004200 */
[C---:B-1----:R-:W-:Y:S04]  /*16b80*/  HMMA.16816.F32 R76, R140.reuse, R148, R76 ;  /* 0x000000948c4c723c */ /* 0x042fe8000000184c */
[--C-:B---3--:R-:W-:Y:S02]  /*16b90*/  FFMA.FTZ R134, R204, c[0x0][0x2d0], -R133.reuse ;  /* 0x0000b400cc867a23 */ /* 0x108fe40000010885 */
[----:B------:R-:W-:Y:S02]  /*16ba0*/  FFMA.FTZ R133, R139, c[0x0][0x2d0], -R133 ;  /* 0x0000b4008b857a23 */ /* 0x000fe40000010885 */
[----:B------:R-:W1:Y:S01]  /*16bb0*/  MUFU.EX2 R168, R134 ;  /* 0x0000008600a87308 */ /* 0x000e620000000800 */
[C---:B------:R-:W-:Y:S01]  /*16bc0*/  HMMA.16816.F32 R80, R140.reuse, R150, R80 ;  /* 0x000000968c50723c */ /* 0x040fe20000001850 */
[----:B------:R-:W3:Y:S08]  /*16bd0*/  LDSM.16.MT88.4 R148, [R181+0x2000] ;  /* 0x00200000b594783b */ /* 0x000ef00000004200 */
[----:B------:R-:W4:Y:S01]  /*16be0*/  MUFU.EX2 R133, R133 ;  /* 0x0000008500857308 */ /* 0x000f220000000800 */
[C---:B--2---:R-:W-:Y:S03]  /*16bf0*/  HMMA.16816.F32 R84, R140.reuse, R144, R84 ;  /* 0x000000908c54723c */ /* 0x044fe60000001854 */
[----:B-1----:R-:W-:Y:S01]  /*16c00*/  F2FP.PACK_AB R161, R168, R169 ;  /* 0x000000a9a8a1723e */ /* 0x002fe200000000ff */
[--C-:B------:R-:W-:Y:S04]  /*16c10*/  FFMA.FTZ R134, R205, c[0x0][0x2d0], -R170.reuse ;  /* 0x0000b400cd867a23 */ /* 0x100fe800000108aa */
[C---:B------:R-:W-:Y:S01]  /*16c20*/  HMMA.16816.F32 R88, R140.reuse, R146, R88 ;  /* 0x000000928c58723c */ /* 0x040fe20000001858 */
[----:B------:R-:W1:Y:S01]  /*16c30*/  LDSM.16.MT88.4 R144, [R179+0x3000] ;  /* 0x00300000b390783b */ /* 0x000e620000004200 */
[----:B------:R2:W-:Y:S02]  /*16c40*/  MUFU.EX2 R175, R134 ;  /* 0x0000008600af7308 */ /* 0x0005e40000000800 */
[----:B----4-:R-:W-:Y:S04]  /*16c50*/  F2FP.PACK_AB R163, R133, R135 ;  /* 0x0000008785a3723e */ /* 0x010fe800000000ff */
[C---:B---3--:R-:W-:Y:S08]  /*16c60*/  HMMA.16816.F32 R92, R140.reuse, R148, R92 ;  /* 0x000000948c5c723c */ /* 0x048ff0000000185c */
[C---:B------:R-:W-:Y:S01]  /*16c70*/  HMMA.16816.F32 R96, R140.reuse, R150, R96 ;  /* 0x000000968c60723c */ /* 0x040fe20000001860 */
[----:B------:R-:W3:Y:S03]  /*16c80*/  LDSM.16.MT88.4 R148, [R180+0x3000] ;  /* 0x00300000b494783b */ /* 0x000ee60000004200 */
[----:B--2---:R-:W-:Y:S06]  /*16c90*/  FFMA.FTZ R134, R206, c[0x0][0x2d0], -R170 ;  /* 0x0000b400ce867a23 */ /* 0x004fec00000108aa */
[----:B------:R-:W2:Y:S01]  /*16ca0*/  MUFU.EX2 R134, R134 ;  /* 0x0000008600867308 */ /* 0x000ea20000000800 */
[C---:B-1----:R-:W-:Y:S08]  /*16cb0*/  HMMA.16816.F32 R100, R140.reuse, R144, R100 ;  /* 0x000000908c64723c */ /* 0x042ff00000001864 */
[C---:B------:R-:W-:Y:S01]  /*16cc0*/  HMMA.16816.F32 R104, R140.reuse, R146, R104 ;  /* 0x000000928c68723c */ /* 0x040fe20000001868 */
[----:B------:R-:W1:Y:S03]  /*16cd0*/  LDSM.16.MT88.4 R144, [R182+0x3000] ;  /* 0x00300000b690783b */ /* 0x000e660000004200 */
[----:B--2---:R-:W-:Y:S04]  /*16ce0*/  F2FP.PACK_AB R162, R134, R175 ;  /* 0x000000af86a2723e */ /* 0x004fe800000000ff */
[C---:B---3--:R-:W-:Y:S08]  /*16cf0*/  HMMA.16816.F32 R108, R140.reuse, R148, R108 ;  /* 0x000000948c6c723c */ /* 0x048ff0000000186c */
[C---:B------:R-:W-:Y:S01]  /*16d00*/  HMMA.16816.F32 R112, R140.reuse, R150, R112 ;  /* 0x000000968c70723c */ /* 0x040fe20000001870 */
[----:B------:R-:W2:Y:S07]  /*16d10*/  LDSM.16.MT88.4 R148, [R181+0x3000] ;  /* 0x00300000b594783b */ /* 0x000eae0000004200 */
[C---:B-1----:R-:W-:Y:S08]  /*16d20*/  HMMA.16816.F32 R116, R140.reuse, R144, R116 ;  /* 0x000000908c74723c */ /* 0x042ff00000001874 */
[C---:B------:R-:W-:Y:S01]  /*16d30*/  HMMA.16816.F32 R120, R140.reuse, R146, R120 ;  /* 0x000000928c78723c */ /* 0x040fe20000001878 */
[----:B------:R-:W1:Y:S07]  /*16d40*/  LDSM.16.MT88.4 R144, [R179+0x800] ;  /* 0x00080000b390783b */ /* 0x000e6e0000004200 */
[C---:B--2---:R-:W-:Y:S08]  /*16d50*/  HMMA.16816.F32 R124, R140.reuse, R148, R124 ;  /* 0x000000948c7c723c */ /* 0x044ff0000000187c */
[----:B------:R-:W-:Y:S08]  /*16d60*/  HMMA.16816.F32 R128, R140, R150, R128 ;  /* 0x000000968c80723c */ /* 0x000ff00000001880 */
[C---:B-1----:R-:W-:Y:S01]  /*16d70*/  HMMA.16816.F32 R140, R160.reuse, R144, R4 ;  /* 0x00000090a08c723c */ /* 0x042fe20000001804 */
        /* <DEDUP_REMOVED lines=39> */
[-C--:B------:R-:W-:Y:S01]  /*16ff0*/  MOV R8, R3.reuse ;  /* 0x0000000300087202 */ /* 0x080fe20000000f00 */
[C---:B------:R-:W-:Y:S08]  /*17000*/  HMMA.16816.F32 R112, R160.reuse, R10, R112 ;  /* 0x0000000aa070723c */ /* 0x040ff00000001870 */
[C---:B---3--:R-:W-:Y:S08]  /*17010*/  HMMA.16816.F32 R116, R160.reuse, R12, R116 ;  /* 0x0000000ca074723c */ /* 0x048ff00000001874 */
[C---:B------:R-:W-:Y:S08]  /*17020*/  HMMA.16816.F32 R120, R160.reuse, R14, R120 ;  /* 0x0000000ea078723c */ /* 0x040ff00000001878 */
[C---:B-1----:R-:W-:Y:S07]  /*17030*/  HMMA.16816.F32 R124, R160.reuse, R4, R124 ;  /* 0x00000004a07c723c */ /* 0x042fee000000187c */
        /* <DEDUP_REMOVED lines=9> */
[----:B------:R-:W-:Y:S01]  /*170d0*/  FADD.FTZ R207, R133, R0 ;  /* 0x0000000085cf7221 */ /* 0x000fe20000010000 */
[----:B------:R-:W-:Y:S01]  /*170e0*/  MOV R133, R132 ;  /* 0x0000008400857202 */ /* 0x000fe20000000f00 */
[----:B------:R-:W-:-:S05]  /*170f0*/  @P0 BRA `(.L_x_716) ;  /* 0xffffe07000000947 */ /* 0x000fca000383ffff */
.L_x_715:
[----:B------:R-:W-:-:S13]  /*17100*/  ISETP.GE.AND P0, PT, R195, R209, PT ;  /* 0x000000d1c300720c */ /* 0x000fda0003f06270 */
[----:B------:R-:W-:Y:S05]  /*17110*/  @!P0 BRA `(.L_x_717) ;  /* 0x0000278000008947 */ /* 0x000fea0003800000 */
[----:B------:R-:W-:Y:S02]  /*17120*/  MOV R134, R8 ;  /* 0x0000000800867202 */ /* 0x000fe40000000f00 */
[----:B------:R-:W-:Y:S02]  /*17130*/  MOV R133, R132 ;  /* 0x0000008400857202 */ /* 0x000fe40000000f00 */
.L_x_726:
[----:B------:R-:W-:Y:S04]  /*17140*/  DEPBAR.LE SB0, 0x0 ;  /* 0x000080000000791a */ /* 0x000fe80000000000 */
[----:B------:R-:W-:Y:S01]  /*17150*/  WARPSYNC 0xffffffff ;  /* 0xffffffff00007948 */ /* 0x000fe20003800000 */
[----:B------:R-:W-:Y:S01]  /*17160*/  BAR.SYNC.DEFER_BLOCKING 0x0 ;  /* 0x0000000000007b1d */ /* 0x000fe20000010000 */
[----:B------:R-:W-:Y:S01]  /*17170*/  SHF.R.S32.HI R0, RZ, 0x1f, R195 ;  /* 0x0000001fff007819 */ /* 0x000fe200000114c3 */
[----:B------:R-:W-:Y:S01]  /*17180*/  IMAD.WIDE.U32 R2, R195, c[0x0][0x208], RZ ;  /* 0x00008200c3027a25 */ /* 0x000fe200078e00ff */
[----:B------:R-:W-:Y:S02]  /*17190*/  LOP3.LUT P2, RZ, R215, 0x1, RZ, 0xc0, !PT ;  /* 0x00000001d7ff7812 */ /* 0x000fe4000784c0ff */
[----:B------:R-:W-:Y:S01]  /*171a0*/  MOV R197, c[0x0][0x2c4] ;  /* 0x0000b10000c57a02 */ /* 0x000fe20000000f00 */
[----:B------:R-:W-:Y:S03]  /*171b0*/  IMAD R0, R0, c[0x0][0x208], RZ ;  /* 0x0000820000007a24 */ /* 0x000fe600078e02ff */
[----:B------:R-:W-:Y:S01]  /*171c0*/  ISETP.NE.AND P3, PT, R197, 0x1, PT ;  /* 0x00000001c500780c */ /* 0x000fe20003f65270 */
[----:B------:R-:W-:Y:S01]  /*171d0*/  IMAD R4, R195, c[0x0][0x20c], R0 ;  /* 0x00008300c3047a24 */ /* 0x000fe200078e0200 */
[C---:B------:R-:W-:Y:S01]  /*171e0*/  LEA R0, P0, R2.reuse, R222, 0x5 ;  /* 0x000000de02007211 */ /* 0x040fe200078028ff */
[----:B------:R-:W-:Y:S03]  /*171f0*/  IMAD.MOV.U32 R197, RZ, RZ, c[0x0][0x32c] ;  /* 0x0000cb00ffc57624 */ /* 0x000fe600078e00ff */
[----:B------:R-:W-:Y:S04]  /*17200*/  IADD3 R3, R3, R4, RZ ;  /* 0x0000000403037210 */ /* 0x000fe80007ffe0ff */
[----:B------:R-:W-:Y:S02]  /*17210*/  LEA.HI.X R3, R2, R224, R3, 0x5, P0 ;  /* 0x000000e002037211 */ /* 0x000fe400000f2c03 */
[C---:B------:R-:W-:Y:S01]  /*17220*/  LEA R2, P0, R0.reuse, c[0x0][0x1f8], 0x1 ;  /* 0x00007e0000027a11 */ /* 0x040fe200078008ff */
[----:B------:R-:W-:Y:S03]  /*17230*/  LDSM.16.M88.4 R16, [R183] ;  /* 0x00000000b710783b */ /* 0x000fe60000000200 */
[----:B------:R-:W-:Y:S01]  /*17240*/  LEA.HI.X R3, R0, c[0x0][0x1fc], R3, 0x1, P0 ;  /* 0x00007f0000037a11 */ /* 0x000fe200000f0c03 */
        /* <DEDUP_REMOVED lines=9> */
[----:B------:R-:W-:Y:S02]  /*172e0*/  @P0 IMAD R6, R4, c[0x0][0x1e0], RZ ;  /* 0x0000780004060a24 */ /* 0x000fe400078e02ff */
[C---:B------:R-:W-:Y:S04]  /*172f0*/  @P0 IMAD.WIDE.U32 R4, R0.reuse, c[0x0][0x1e0], RZ ;  /* 0x0000780000040a25 */ /* 0x040fe800078e00ff */
[----:B------:R-:W-:Y:S05]  /*17300*/  @P0 IMAD R0, R0, c[0x0][0x1e4], R6 ;  /* 0x0000790000000a24 */ /* 0x000fea00078e0206 */
[----:B------:R-:W-:Y:S02]  /*17310*/  @P0 IADD3 R5, R5, R0, RZ ;  /* 0x0000000005050210 */ /* 0x000fe40007ffe0ff */
[C---:B------:R-:W-:Y:S04]  /*17320*/  @P0 LEA R0, P1, R4.reuse, R220, 0x5 ;  /* 0x000000dc04000211 */ /* 0x040fe800078228ff */
[----:B------:R-:W-:Y:S02]  /*17330*/  @P0 LEA.HI.X R4, R4, R219, R5, 0x5, P1 ;  /* 0x000000db04040211 */ /* 0x000fe400008f2c05 */
[C---:B------:R-:W-:Y:S04]  /*17340*/  @P0 LEA R198, P1, R0.reuse, c[0x0][0x1c8], 0x1 ;  /* 0x0000720000c60a11 */ /* 0x040fe800078208ff */
[----:B------:R-:W-:Y:S02]  /*17350*/  @P0 LEA.HI.X R199, R0, c[0x0][0x1cc], R4, 0x1, P1 ;  /* 0x0000730000c70a11 */ /* 0x000fe400008f0c04 */
[C---:B-1----:R-:W-:Y:S08]  /*17360*/  HMMA.16816.F32 R4, R16.reuse, R8, RZ ;  /* 0x000000081004723c */ /* 0x042ff000000018ff */
[C---:B------:R-:W-:Y:S08]  /*17370*/  HMMA.16816.F32 R8, R16.reuse, R10, RZ ;  /* 0x0000000a1008723c */ /* 0x040ff000000018ff */
[C---:B--2---:R-:W-:Y:S08]  /*17380*/  HMMA.16816.F32 R12, R16.reuse, R160, RZ ;  /* 0x000000a0100c723c */ /* 0x044ff000000018ff */
[----:B------:R-:W-:Y:S01]  /*17390*/  HMMA.16816.F32 R16, R16, R162, RZ ;  /* 0x000000a21010723c */ /* 0x000fe200000018ff */
[----:B------:R-:W1:Y:S05]  /*173a0*/  LDSM.16.M88.4 R160, [R189] ;  /* 0x00000000bda0783b */ /* 0x000e6a0000000200 */
[----:B------:R-:W-:Y:S01]  /*173b0*/  @!PT LDS RZ, [RZ] ;  /* 0x00000000fffff984 */ /* 0x000fe20000000800 */
[----:B------:R-:W-:Y:S01]  /*173c0*/  @!PT LDS RZ, [RZ] ;  /* 0x00000000fffff984 */ /* 0x000fe20000000800 */
[----:B------:R-:W-:Y:S01]  /*173d0*/  @!PT LDS RZ, [RZ] ;  /* 0x00000000fffff984 */ /* 0x000fe20000000800 */
[----:B------:R2:W-:Y:S02]  /*173e0*/  LDGSTS.E.BYPASS.LTC128B.128 [R218+0x8080], [R2.64], !P2 ;  /* 0x0808000002da7fae */ /* 0x0005e4000d101d46 */
[C---:B---3--:R-:W-:Y:S03]  /*173f0*/  HMMA.16816.F32 R4, R164.reuse, R168, R4 ;  /* 0x000000a8a404723c */ /* 0x048fe60000001804 */
[----:B------:R2:W-:Y:S05]  /*17400*/  LDGSTS.E.BYPASS.LTC128B.128 [R218+0x9080], [R2.64+0x80], !P6 ;  /* 0x0908008002da7fae */ /* 0x0005ea000f101d46 */
[C---:B------:R-:W-:Y:S01]  /*17410*/  HMMA.16816.F32 R8, R164.reuse, R170, R8 ;  /* 0x000000aaa408723c */ /* 0x040fe20000001808 */
[----:B------:R2:W-:Y:S05]  /*17420*/  LDGSTS.E.BYPASS.LTC128B.128 [R218+0xa080], [R2.64+0x100], !P5 ;  /* 0x0a08010002da7fae */ /* 0x0005ea000e901d46 */
[----:B------:R2:W-:Y:S05]  /*17430*/  LDGSTS.E.BYPASS.LTC128B.128 [R218+0xb080], [R2.64+0x180], !P4 ;  /* 0x0b08018002da7fae */ /* 0x0005ea000e101d46 */
[----:B------:R-:W-:Y:S05]  /*17440*/  LDSM.16.M88.4 R168, [R186] ;  /* 0x00000000baa8783b */ /* 0x000fea0000000200 */
[----:B------:R-:W3:Y:S05]  /*17450*/  LDSM.16.M88.4 R172, [R177] ;  /* 0x00000000b1ac783b */ /* 0x000eea0000000200 */
[----:B------:R-:W0:Y:S01]  /*17460*/  LDGDEPBAR ;  /* 0x00000000000079af */ /* 0x000e220000000000 */
[C---:B-1----:R-:W-:Y:S08]  /*17470*/  HMMA.16816.F32 R12, R164.reuse, R160, R12 ;  /* 0x000000a0a40c723c */ /* 0x042ff0000000180c */
[----:B------:R-:W-:Y:S01]  /*17480*/  HMMA.16816.F32 R16, R164, R162, R16 ;  /* 0x000000a2a410723c */ /* 0x000fe20000001810 */
[----:B------:R-:W1:Y:S05]  /*17490*/  LDSM.16.M88.4 R160, [R177+0x800] ;  /* 0x00080000b1a0783b */ /* 0x000e6a0000000200 */
[----:B------:R-:W-:Y:S02]  /*174a0*/  LDSM.16.M88.4 R164, [R185] ;  /* 0x00000000b9a4783b */ /* 0x000fe40000000200 */
[C---:B---3--:R-:W-:Y:S08]  /*174b0*/  HMMA.16816.F32 R4, R168.reuse, R172, R4 ;  /* 0x000000aca804723c */ /* 0x048ff00000001804 */
[C---:B------:R-:W-:Y:S01]  /*174c0*/  HMMA.16816.F32 R8, R168.reuse, R174, R8 ;  /* 0x000000aea808723c */ /* 0x040fe20000001808 */
[----:B------:R-:W3:Y:S07]  /*174d0*/  LDSM.16.M88.4 R172, [R176+-0x3000] ;  /* 0xffd00000b0ac783b */ /* 0x000eee0000000200 */
[C---:B-1----:R-:W-:Y:S08]  /*174e0*/  HMMA.16816.F32 R12, R168.reuse, R160, R12 ;  /* 0x000000a0a80c723c */ /* 0x042ff0000000180c */
[----:B------:R-:W-:Y:S01]  /*174f0*/  HMMA.16816.F32 R16, R168, R162, R16 ;  /* 0x000000a2a810723c */ /* 0x000fe20000001810 */
[----:B------:R-:W1:Y:S05]  /*17500*/  LDSM.16.M88.4 R160, [R176+-0x2800] ;  /* 0xffd80000b0a0783b */ /* 0x000e6a0000000200 */
[----:B------:R-:W-:Y:S02]  /*17510*/  LDSM.16.M88.4 R168, [R183+0x4000] ;  /* 0x00400000b7a8783b */ /* 0x000fe40000000200 */
[C---:B---3--:R-:W-:Y:S08]  /*17520*/  HMMA.16816.F32 R4, R164.reuse, R172, R4 ;  /* 0x000000aca404723c */ /* 0x048ff00000001804 */
[C---:B------:R-:W-:Y:S01]  /*17530*/  HMMA.16816.F32 R8, R164.reuse, R174, R8 ;  /* 0x000000aea408723c */ /* 0x040fe20000001808 */
[----:B------:R-:W3:Y:S07]  /*17540*/  LDSM.16.M88.4 R172, [R178+0x1000] ;  /* 0x00100000b2ac783b */ /* 0x000eee0000000200 */
[C---:B-1----:R-:W-:Y:S08]  /*17550*/  HMMA.16816.F32 R12, R164.reuse, R160, R12 ;  /* 0x000000a0a40c723c */ /* 0x042ff0000000180c */
[----:B------:R-:W-:Y:S01]  /*17560*/  HMMA.16816.F32 R16, R164, R162, R16 ;  /* 0x000000a2a410723c */ /* 0x000fe20000001810 */
[----:B------:R-:W1:Y:S05]  /*17570*/  LDSM.16.M88.4 R160, [R178+0x1800] ;  /* 0x00180000b2a0783b */ /* 0x000e6a0000000200 */
[----:B------:R-:W-:Y:S02]  /*17580*/  LDSM.16.M88.4 R164, [R184+0x4000] ;  /* 0x00400000b8a4783b */ /* 0x000fe40000000200 */
[C---:B---3--:R-:W-:Y:S08]  /*17590*/  HMMA.16816.F32 R4, R168.reuse, R172, R4 ;  /* 0x000000aca804723c */ /* 0x048ff00000001804 */
[C---:B------:R-:W-:Y:S01]  /*175a0*/  HMMA.16816.F32 R8, R168.reuse, R174, R8 ;  /* 0x000000aea808723c */ /* 0x040fe20000001808 */
[----:B------:R-:W3:Y:S07]  /*175b0*/  LDSM.16.M88.4 R172, [R191] ;  /* 0x00000000bfac783b */ /* 0x000eee0000000200 */
[C---:B-1----:R-:W-:Y:S08]  /*175c0*/  HMMA.16816.F32 R12, R168.reuse, R160, R12 ;  /* 0x000000a0a80c723c */ /* 0x042ff0000000180c */
[----:B------:R-:W-:Y:S01]  /*175d0*/  HMMA.16816.F32 R16, R168, R162, R16 ;  /* 0x000000a2a810723c */ /* 0x000fe20000001810 */
[----:B------:R-:W1:Y:S05]  /*175e0*/  LDSM.16.M88.4 R160, [R190] ;  /* 0x00000000bea0783b */ /* 0x000e6a0000000200 */
        /* <DEDUP_REMOVED lines=69> */
[----:B------:R-:W1:Y:S01]  /*17a40*/  LDSM.16.M88.4 R160, [R176+0x800] ;  /* 0x00080000b0a0783b */ /* 0x000e620000000200 */
[----:B------:R-:W-:Y:S04]  /*17a50*/  DEPBAR.LE SB0, 0x0 ;  /* 0x000080000000791a */ /* 0x000fe80000000000 */
[----:B------:R-:W-:Y:S02]  /*17a60*/  BAR.SYNC.DEFER_BLOCKING 0x0 ;  /* 0x0000000000007b1d */ /* 0x000fe40000010000 */
[C---:B---3--:R-:W-:Y:S08]  /*17a70*/  HMMA.16816.F32 R4, R164.reuse, R172, R4 ;  /* 0x000000aca404723c */ /* 0x048ff00000001804 */
[C---:B------:R-:W-:Y:S08]  /*17a80*/  HMMA.16816.F32 R8, R164.reuse, R174, R8 ;  /* 0x000000aea408723c */ /* 0x040ff00000001808 */
[C---:B-1----:R-:W-:Y:S08]  /*17a90*/  HMMA.16816.F32 R12, R164.reuse, R160, R12 ;  /* 0x000000a0a40c723c */ /* 0x042ff0000000180c */
[----:B------:R-:W-:Y:S01]  /*17aa0*/  FMUL.FTZ R0, R4, c[0x0][0x320] ;  /* 0x0000c80004007a20 */ /* 0x000fe20000410000 */
[----:B------:R-:W-:Y:S03]  /*17ab0*/  HMMA.16816.F32 R16, R164, R162, R16 ;  /* 0x000000a2a410723c */ /* 0x000fe60000001810 */
[----:B------:R1:W3:Y:S01]  /*17ac0*/  MUFU.TANH R169, R0 ;  /* 0x0000000000a97308 */ /* 0x0002e20000002400 */
[----:B------:R-:W-:Y:S01]  /*17ad0*/  @!PT LDS RZ, [RZ] ;  /* 0x00000000fffff984 */ /* 0x000fe20000000800 */
[----:B------:R-:W-:Y:S01]  /*17ae0*/  @!PT LDS RZ, [RZ] ;  /* 0x00000000fffff984 */ /* 0x000fe20000000800 */
[----:B------:R-:W-:Y:S01]  /*17af0*/  @!PT LDS RZ, [RZ] ;  /* 0x00000000fffff984 */ /* 0x000fe20000000800 */
[----:B------:R4:W-:Y:S01]  /*17b00*/  @P0 LDGSTS.E.BYPASS.LTC128B.128 [R196+0xc080], [R198.64], !P2 ;  /* 0x0c080000c6c40fae */ /* 0x0009e2000d101d46 */
[----:B------:R-:W-:Y:S01]  /*17b10*/  IMAD.IADD R4, R226, 0x1, R225 ;  /* 0x00000001e2047824 */ /* 0x000fe200078e02e1 */
[----:B------:R-:W-:Y:S03]  /*17b20*/  ISETP.GE.AND P2, PT, R197, 0x1, PT ;  /* 0x00000001c500780c */ /* 0x000fe60003f46270 */
[----:B------:R4:W-:Y:S05]  /*17b30*/  @P0 LDGSTS.E.BYPASS.LTC128B.128 [R196+0xd080], [R198.64+0x80], !P6 ;  /* 0x0d080080c6c40fae */ /* 0x0009ea000f101d46 */
[----:B------:R4:W-:Y:S05]  /*17b40*/  @P0 LDGSTS.E.BYPASS.LTC128B.128 [R196+0xe080], [R198.64+0x100], !P5 ;  /* 0x0e080100c6c40fae */ /* 0x0009ea000e901d46 */
[----:B------:R4:W-:Y:S05]  /*17b50*/  @P0 LDGSTS.E.BYPASS.LTC128B.128 [R196+0xf080], [R198.64+0x180], !P4 ;  /* 0x0f080180c6c40fae */ /* 0x0009ea000e101d46 */
[----:B------:R-:W0:Y:S01]  /*17b60*/  LDGDEPBAR ;  /* 0x00000000000079af */ /* 0x000e220000000000 */
[----:B--2---:R-:W-:Y:S02]  /*17b70*/  FMUL.FTZ R2, R17, c[0x0][0x320] ;  /* 0x0000c80011027a20 */ /* 0x004fe40000410000 */
[----:B-1----:R-:W-:Y:S01]  /*17b80*/  FMUL.FTZ R0, R5, c[0x0][0x320] ;  /* 0x0000c80005007a20 */ /* 0x002fe20000410000 */
[----:B------:R-:W-:Y:S03]  /*17b90*/  SHF.L.U32 R5, R195, 0x5, RZ ;  /* 0x00000005c3057819 */ /* 0x000fe600000006ff */
[----:B------:R1:W2:Y:S02]  /*17ba0*/  MUFU.TANH R168, R0 ;  /* 0x0000000000a87308 */ /* 0x0002a40000002400 */
        /* <DEDUP_REMOVED lines=27> */
[----:B------:R-:W-:Y:S04]  /*17d60*/  FMUL.FTZ R0, R18, c[0x0][0x320] ;  /* 0x0000c80012007a20 */ /* 0x000fe80000410000 */
[----:B------:R5:W1:Y:S01]  /*17d70*/  MUFU.TANH R14, R0 ;  /* 0x00000000000e7308 */ /* 0x000a620000002400 */
[----:B------:R-:W1:Y:S01]  /*17d80*/  SHFL.IDX PT, R3, R4, RZ, 0x1c1f ;  /* 0x001c1fff04037589 */ /* 0x000e6200000e0000 */
[----:B-----5:R-:W-:Y:S04]  /*17d90*/  IADD3 R0, -R210, 0x1, -R5 ;  /* 0x00000001d2007810 */ /* 0x020fe80007ffe905 */
[----:B------:R-:W-:Y:S04]  /*17da0*/  IADD3 R0, -R213, R0, R212 ;  /* 0x00000000d5007210 */ /* 0x000fe80007ffe1d4 */
[C---:B------:R-:W-:Y:S02]  /*17db0*/  IADD3 R7, R0.reuse, c[0x0][0x328], RZ ;  /* 0x0000ca0000077a10 */ /* 0x040fe40007ffe0ff */
[----:B------:R-:W-:Y:S02]  /*17dc0*/  IADD3 R6, R0, UR4, RZ ;  /* 0x0000000400067c10 */ /* 0x000fe4000fffe0ff */
[----:B-1----:R-:W-:Y:S02]  /*17dd0*/  IADD3 R2, R7, R3, RZ ;  /* 0x0000000307027210 */ /* 0x002fe40007ffe0ff */
        /* <DEDUP_REMOVED lines=15> */
.L_x_720:
[----:B------:R-:W-:Y:S04]  /*17ed0*/  MOV R8, c[0x0][0x32c] ;  /* 0x0000cb0000087a02 */ /* 0x000fe80000000f00 */
[----:B------:R-:W-:Y:S11]  /*17ee0*/  ISETP.NE.AND P0, PT, R8, 0x1, PT ;  /* 0x000000010800780c */ /* 0x000ff60003f05270 */
[----:B------:R-:W-:Y:S02]  /*17ef0*/  @!UPT UIADD3 URZ, URZ, URZ, URZ ;  /* 0x0000003f3f3ff290 */ /* 0x000fe4000fffe03f */
[----:B------:R-:W-:Y:S05]  /*17f00*/  @P0 IMAD.HI.U32 R8, R3, c[0x0][0x330], RZ ;  /* 0x0000cc0003080a27 */ /* 0x000fea00078e00ff */
[----:B------:R-:W-:Y:S02]  /*17f10*/  @P0 SHF.R.U32.HI R3, RZ, c[0x0][0x334], R8 ;  /* 0x0000cd00ff030a19 */ /* 0x000fe40000011608 */
.L_x_721:
[----:B------:R-:W-:Y:S05]  /*17f20*/  BSYNC B0 ;  /* 0x0000000000007941 */ /* 0x000fea0003800000 */
.L_x_719:
[----:B------:R-:W-:Y:S04]  /*17f30*/  IMAD R3, R3, c[0x0][0x32c], -R5 ;  /* 0x0000cb0003037a24 */ /* 0x000fe800078e0a05 */
[----:B------:R-:W-:Y:S05]  /*17f40*/  IMAD.IADD R3, R3, 0x1, -R210 ;  /* 0x0000000103037824 */ /* 0x000fea00078e0ad2 */
[----:B------:R-:W-:Y:S02]  /*17f50*/  IADD3 R8, R3, c[0x0][0x32c], RZ ;  /* 0x0000cb0003087a10 */ /* 0x000fe40007ffe0ff */
[----:B------:R-:W-:Y:S02]  /*17f60*/  IMNMX R0, R0, R3, !PT ;  /* 0x0000000300007217 */ /* 0x000fe40007800200 */
[----:B------:R-:W-:Y:S02]  /*17f70*/  IMNMX R2, R2, R8, PT ;  /* 0x0000000802027217 */ /* 0x000fe40003800200 */
.L_x_718:
        /* <DEDUP_REMOVED lines=42> */
.L_x_724:
[----:B------:R-:W-:Y:S04]  /*18220*/  MOV R4, c[0x0][0x32c] ;  /* 0x0000cb0000047a02 */ /* 0x000fe80000000f00 */
[----:B------:R-:W-:Y:S11]  /*18230*/  ISETP.NE.AND P0, PT, R4, 0x1, PT ;  /* 0x000000010400780c */ /* 0x000ff60003f05270 */
[----:B------:R-:W-:Y:S02]  /*18240*/  @!UPT UIADD3 URZ, URZ, URZ, URZ ;  /* 0x0000003f3f3ff290 */ /* 0x000fe4000fffe03f */
[----:B------:R-:W-:Y:S05]  /*18250*/  @P0 IMAD.HI.U32 R4, R3, c[0x0][0x330], RZ ;  /* 0x0000cc0003040a27 */ /* 0x000fea00078e00ff */
[----:B------:R-:W-:Y:S02]  /*18260*/  @P0 SHF.R.U32.HI R3, RZ, c[0x0][0x334], R4 ;  /* 0x0000cd00ff030a19 */ /* 0x000fe40000011604 */
.L_x_725:
[----:B------:R-:W-:Y:S05]  /*18270*/  BSYNC B0 ;  /* 0x0000000000007941 */ /* 0x000fea0003800000 */
.L_x_723:
[----:B------:R-:W-:Y:S04]  /*18280*/  IMAD R5, R3, c[0x0][0x32c], -R5 ;  /* 0x0000cb0003057a24 */ /* 0x000fe800078e0a05 */
[----:B------:R-:W-:Y:S05]  /*18290*/  IMAD.IADD R3, R5, 0x1, -R210 ;  /* 0x0000000105037824 */ /* 0x000fea00078e0ad2 */
[----:B------:R-:W-:Y:S02]  /*182a0*/  IADD3 R4, R3, c[0x0][0x32c], RZ ;  /* 0x0000cb0003047a10 */ /* 0x000fe40007ffe0ff */
[----:B------:R-:W-:Y:S02]  /*182b0*/  IMNMX R0, R0, R3, !PT ;  /* 0x0000000300007217 */ /* 0x000fe40007800200 */
[----:B------:R-:W-:Y:S02]  /*182c0*/  IMNMX R2, R2, R4, PT ;  /* 0x0000000402027217 */ /* 0x000fe40003800200 */
.L_x_722:
[----:B------:R-:W-:Y:S01]  /*182d0*/  FMNMX.FTZ R3, R8, R133, !PT ;  /* 0x0000008508037209 */ /* 0x000fe20007810000 */
[----:B------:R-:W-:Y:S01]  /*182e0*/  LDSM.16.MT88.4 R164, [R180] ;  /* 0x00000000b4a4783b */ /* 0x000fe20000004200 */
        /* <DEDUP_REMOVED lines=27> */
[----:B------:R-:W-:Y:S04]  /*184a0*/  ISETP.GT.AND P0, PT, R0, 0x11, P1 ;  /* 0x000000110000780c */ /* 0x000fe80000f04270 */
[----:B------:R-:W-:Y:S02]  /*184b0*/  ISETP.LT.OR P0, PT, R2, 0x12, P0 ;  /* 0x000000120200780c */ /* 0x000fe40000701670 */
[----:B-1----:R-:W-:Y:S02]  /*184c0*/  FMNMX.FTZ R3, R3, R13, !PT ;  /* 0x0000000d03037209 */ /* 0x002fe40007810000 */
[----:B------:R-:W-:Y:S02]  /*184d0*/  FSEL R171, R15, -INF , !P0 ;  /* 0xff8000000fab7808 */ /* 0x000fe40004000000 */
[----:B------:R-:W-:Y:S04]  /*184e0*/  ISETP.GT.AND P0, PT, R0, 0x18, P1 ;  /* 0x000000180000780c */ /* 0x000fe80000f04270 */
[----:B------:R-:W-:Y:S04]  /*184f0*/  ISETP.LT.OR P0, PT, R2, 0x19, P0 ;  /* 0x000000190200780c */ /* 0x000fe80000701670 */
[----:B------:R-:W-:Y:S02]  /*18500*/  FSEL R172, R14, -INF , !P0 ;  /* 0xff8000000eac7808 */ /* 0x000fe40004000000 */
[----:B------:R-:W-:Y:S02]  /*18510*/  ISETP.GT.AND P0, PT, R0, 0x19, P1 ;  /* 0x000000190000780c */ /* 0x000fe40000f04270 */
[----:B------:R-:W-:Y:S02]  /*18520*/  FMNMX.FTZ R0, R170, R12, !PT ;  /* 0x0000000caa007209 */ /* 0x000fe40007810000 */
[----:B------:R-:W1:Y:S01]  /*18530*/  SHFL.BFLY PT, R12, R3, 0x1, 0x1f ;  /* 0x0c201f00030c7f89 */ /* 0x000e6200000e0000 */
[----:B------:R-:W-:Y:S02]  /*18540*/  ISETP.LT.OR P0, PT, R2, 0x1a, P0 ;  /* 0x0000001a0200780c */ /* 0x000fe40000701670 */
[----:B------:R-:W-:Y:S02]  /*18550*/  FMNMX.FTZ R0, R171, R0, !PT ;  /* 0x00000000ab007209 */ /* 0x000fe40007810000 */
[----:B------:R-:W-:Y:S02]  /*18560*/  FSEL R135, R16, -INF , !P0 ;  /* 0xff80000010877808 */ /* 0x000fe40004000000 */
[----:B------:R-:W-:Y:S04]  /*18570*/  FMNMX.FTZ R0, R172, R0, !PT ;  /* 0x00000000ac007209 */ /* 0x000fe80007810000 */
[----:B------:R-:W-:Y:S05]  /*18580*/  FMNMX.FTZ R0, R135, R0, !PT ;  /* 0x0000000087007209 */ /* 0x000fea0007810000 */
[----:B------:R-:W2:Y:S01]  /*18590*/  SHFL.BFLY PT, R2, R0, 0x2, 0x1f ;  /* 0x0c401f0000027f89 */ /* 0x000ea200000e0000 */
[----:B-1----:R-:W-:Y:S07]  /*185a0*/  FMNMX.FTZ R132, R3, R12, !PT ;  /* 0x0000000c03847209 */ /* 0x002fee0007810000 */
[----:B------:R-:W-:Y:S01]  /*185b0*/  LDSM.16.MT88.4 R12, [R179] ;  /* 0x00000000b30c783b */ /* 0x000fe20000004200 */
[C---:B------:R-:W-:Y:S01]  /*185c0*/  FSETP.NEU.FTZ.AND P0, PT, R132.reuse, -INF , PT ;  /* 0xff8000008400780b */ /* 0x040fe20003f1d000 */
[----:B------:R-:W-:Y:S05]  /*185d0*/  FMUL.FTZ R3, R132, c[0x0][0x2d0] ;  /* 0x0000b40084037a20 */ /* 0x000fea0000410000 */
[----:B------:R-:W-:Y:S05]  /*185e0*/  FSEL R139, R3, RZ, P0 ;  /* 0x000000ff038b7208 */ /* 0x000fea0000000000 */
[--C-:B------:R-:W-:Y:S01]  /*185f0*/  FFMA.FTZ R11, R11, c[0x0][0x2d0], -R139.reuse ;  /* 0x0000b4000b0b7a23 */ /* 0x100fe2000001088b */
[----:B--2---:R-:W-:Y:S01]  /*18600*/  FMNMX.FTZ R2, R0, R2, !PT ;  /* 0x0000000200027209 */ /* 0x004fe20007810000 */
[--C-:B------:R-:W-:Y:S02]  /*18610*/  FFMA.FTZ R0, R8, c[0x0][0x2d0], -R139.reuse ;  /* 0x0000b40008007a23 */ /* 0x100fe4000001088b */
[----:B------:R-:W-:Y:S02]  /*18620*/  MUFU.EX2 R202, R11 ;  /* 0x0000000b00ca7308 */ /* 0x000fe40000000800 */
[----:B------:R-:W1:Y:S08]  /*18630*/  SHFL.BFLY PT, R3, R2, 0x1, 0x1f ;  /* 0x0c201f0002037f89 */ /* 0x000e7000000e0000 */
[----:B------:R2:W-:Y:S01]  /*18640*/  MUFU.EX2 R205, R0 ;  /* 0x0000000000cd7308 */ /* 0x0005e20000000800 */
        /* <DEDUP_REMOVED lines=171> */
[----:B------:R-:W-:Y:S02]  /*19100*/  FMUL.FTZ R104, R2, R104 ;  /* 0x0000006802687220 */ /* 0x000fe40000410000 */
        /* <DEDUP_REMOVED lines=8> */
[C---:B------:R-:W-:Y:S01]  /*19190*/  FMUL.FTZ R108, R2.reuse, R108 ;  /* 0x0000006c026c7220 */ /* 0x040fe20000410000 */
        /* <DEDUP_REMOVED lines=8> */
[C---:B------:R-:W-:Y:S02]  /*19220*/  FMUL.FTZ R112, R2.reuse, R112 ;  /* 0x0000007002707220 */ /* 0x040fe40000410000 */
        /* <DEDUP_REMOVED lines=80> */
[-C--:B------:R-:W-:Y:S01]  /*19730*/  MOV R8, R3.reuse ;  /* 0x0000000300087202 */ /* 0x080fe20000000f00 */
[C---:B---3--:R-:W-:Y:S04]  /*19740*/  HMMA.16816.F32 R116, R160.reuse, R12, R116 ;  /* 0x0000000ca074723c */ /* 0x048fe80000001874 */
[----:B------:R-:W-:Y:S02]  /*19750*/  FADD.FTZ R2, R198, R2 ;  /* 0x00000002c6027221 */ /* 0x000fe40000010000 */
[----:B------:R-:W-:Y:S02]  /*19760*/  FADD.FTZ R0, R203, R0 ;  /* 0x00000000cb007221 */ /* 0x000fe40000010000 */
[C---:B------:R-:W-:Y:S04]  /*19770*/  HMMA.16816.F32 R120, R160.reuse, R14, R120 ;  /* 0x0000000ea078723c */ /* 0x040fe80000001878 */
[----:B------:R-:W-:Y:S02]  /*19780*/  FADD.FTZ R2, R197, R2 ;  /* 0x00000002c5027221 */ /* 0x000fe40000010000 */
[----:B------:R-:W-:Y:S02]  /*19790*/  FADD.FTZ R0, R202, R0 ;  /* 0x00000000ca007221 */ /* 0x000fe40000010000 */
        /* <DEDUP_REMOVED lines=9> */
[----:B------:R-:W-:Y:S01]  /*19830*/  IADD3 R0, R195, -0x1, RZ ;  /* 0xffffffffc3007810 */ /* 0x000fe20007ffe0ff */
[----:B------:R-:W-:Y:S01]  /*19840*/  FADD.FTZ R208, R169, R4 ;  /* 0x00000004a9d07221 */ /* 0x000fe20000010000 */
[----:B------:R-:W-:Y:S01]  /*19850*/  MOV R134, R3 ;  /* 0x0000000300867202 */ /* 0x000fe20000000f00 */
[----:B------:R-:W-:Y:S01]  /*19860*/  FADD.FTZ R207, R133, R2 ;  /* 0x0000000285cf7221 */ /* 0x000fe20000010000 */
[----:B------:R-:W-:Y:S02]  /*19870*/  MOV R195, R0 ;  /* 0x0000000000c37202 */ /* 0x000fe40000000f00 */
[----:B------:R-:W-:Y:S01]  /*19880*/  MOV R133, R132 ;  /* 0x0000008400857202 */ /* 0x000fe20000000f00 */
[----:B------:R-:W-:-:S05]  /*19890*/  @P0 BRA `(.L_x_726) ;  /* 0xffffd8a000000947 */ /* 0x000fca000383ffff */
.L_x_717:
[----:B------:R-:W-:Y:S02]  /*198a0*/  MOV R7, 0x1f ;  /* 0x0000001f00077802 */ /* 0x000fe40000000f00 */
[----:B------:R-:W-:Y:S01]  /*198b0*/  MOV R6, 0xffffffff ;  /* 0xffffffff00067802 */ /* 0x000fe20000000f00 */
[----:B------:R-:W-:Y:S05]  /*198c0*/  BRA.DIV ~URZ, `(.L_x_727) ;  /* 0x000061d27f007947 */ /* 0x000fea000b800000 */
[----:B------:R1:W2:Y:S02]  /*198d0*/  SHFL.BFLY PT, R0, R208, 0x2, 0x1f ;  /* 0x0c401f00d0007f89 */ /* 0x0002a400000e0000 */
.L_x_800:
[----:B--2---:R-:W-:Y:S01]  /*198e0*/  FADD.FTZ R0, R0, R208 ;  /* 0x000000d000007221 */ /* 0x004fe20000010000 */
[----:B------:R-:W-:Y:S05]  /*198f0*/  BRA.DIV ~URZ, `(.L_x_728) ;  /* 0x000062027f007947 */ /* 0x000fea000b800000 */
[----:B------:R-:W2:Y:S04]  /*19900*/  SHFL.BFLY PT, R2, R207, 0x2, 0x1f ;  /* 0x0c401f00cf027f89 */ /* 0x000ea800000e0000 */
[----:B------:R-:W3:Y:S01]  /*19910*/  SHFL.BFLY PT, R5, R0, 0x1, 0x1f ;  /* 0x0c201f0000057f89 */ /* 0x000ee200000e0000 */
[----:B--2---:R-:W-:-:S02]  /*19920*/  FADD.FTZ R4, R2, R207 ;  /* 0x000000cf02047221 */ /* 0x004fc40000010000 */
[----:B---3--:R-:W-:-:S03]  /*19930*/  FADD.FTZ R0, R0, R5 ;  /* 0x0000000500007221 */ /* 0x008fc60000010000 */
[----:B------:R2:W3:Y:S04]  /*19940*/  SHFL.BFLY PT, R3, R4, 0x1, 0x1f ;  /* 0x0c201f0004037f89 */ /* 0x0004e800000e0000 */
.L_x_801:
[----:B------:R-:W-:Y:S01]  /*19950*/  FSETP.NE.FTZ.AND P1, PT, R0, RZ, PT ;  /* 0x000000ff0000720b */ /* 0x000fe20003f35000 */
[----:B---3--:R-:W-:Y:S01]  /*19960*/  FADD.FTZ R3, R3, R4 ;  /* 0x0000000403037221 */ /* 0x008fe20000010000 */
[----:B------:R-:W-:Y:S02]  /*19970*/  MOV R2, RZ ;  /* 0x000000ff00027202 */ /* 0x000fe40000000f00 */
[----:B------:R-:W-:Y:S02]  /*19980*/  MOV R133, 0xff800000 ;  /* 0xff80000000857802 */ /* 0x000fe40000000f00 */
[----:B------:R-:W-:-:S07]  /*19990*/  FSETP.NE.FTZ.AND P0, PT, R3, RZ, PT ;  /* 0x000000ff0300720b */ /* 0x000fce0003f15000 */
[----:B------:R-:W3:Y:S01]  /*199a0*/  @P1 MUFU.RCP R2, R0 ;  /* 0x0000000000021308 */ /* 0x000ee20000001000 */
[----:B--2---:R-:W-:-:S05]  /*199b0*/  @P1 MOV R4, 0x3f317218 ;  /* 0x3f31721800041802 */ /* 0x004fca0000000f00 */
[----:B------:R-:W-:Y:S02]  /*199c0*/  @P1 FMUL.FTZ R4, R4, c[0x0][0x2d0] ;  /* 0x0000b40004041a20 */ /* 0x000fe40000410000 */
[----:B------:R2:W-:Y:S01]  /*199d0*/  @P1 MUFU.LG2 R5, R0 ;  /* 0x0000000000051308 */ /* 0x0005e20000000c00 */
[C---:B---3--:R-:W-:Y:S02]  /*199e0*/  FMUL.FTZ R134, R2.reuse, R144 ;  /* 0x0000009002867220 */ /* 0x048fe40000410000 */
[C---:B------:R-:W-:Y:S02]  /*199f0*/  FMUL.FTZ R135, R2.reuse, R145 ;  /* 0x0000009102877220 */ /* 0x040fe40000410000 */
[C---:B------:R-:W-:Y:S02]  /*19a00*/  FMUL.FTZ R144, R2.reuse, R152 ;  /* 0x0000009802907220 */ /* 0x040fe40000410000 */
[C---:B------:R-:W-:Y:S01]  /*19a10*/  FMUL.FTZ R145, R2.reuse, R153 ;  /* 0x0000009902917220 */ /* 0x040fe20000410000 */
[----:B--2---:R-:W-:Y:S01]  /*19a20*/  MOV R0, RZ ;  /* 0x000000ff00007202 */ /* 0x004fe20000000f00 */
[----:B------:R-:W-:-:S02]  /*19a30*/  FMUL.FTZ R152, R2, R24 ;  /* 0x0000001802987220 */ /* 0x000fc40000410000 */
[C---:B------:R-:W-:Y:S02]  /*19a40*/  FMUL.FTZ R153, R2.reuse, R25 ;  /* 0x0000001902997220 */ /* 0x040fe40000410000 */
[C---:B------:R-:W-:Y:S01]  /*19a50*/  FMUL.FTZ R24, R2.reuse, R32 ;  /* 0x0000002002187220 */ /* 0x040fe20000410000 */
[----:B------:R-:W2:Y:S01]  /*19a60*/  @P0 MUFU.RCP R0, R3 ;  /* 0x0000000300000308 */ /* 0x000ea20000001000 */
        /* <DEDUP_REMOVED lines=25> */
[C---:B------:R-:W-:Y:S01]  /*19c00*/  FMUL.FTZ R148, R2.reuse, R20 ;  /* 0x0000001402947220 */ /* 0x040fe20000410000 */
[----:B------:R-:W-:Y:S01]  /*19c10*/  MOV R20, 0xff800000 ;  /* 0xff80000000147802 */ /* 0x000fe20000000f00 */
        /* <DEDUP_REMOVED lines=32> */
[----:B--2---:R-:W-:-:S02]  /*19e20*/  FMUL.FTZ R108, R0, R142 ;  /* 0x0000008e006c7220 */ /* 0x004fc40000410000 */
[C---:B------:R-:W-:Y:S02]  /*19e30*/  FMUL.FTZ R109, R0.reuse, R143 ;  /* 0x0000008f006d7220 */ /* 0x040fe40000410000 */
[C---:B------:R-:W-:Y:S02]  /*19e40*/  FMUL.FTZ R142, R0.reuse, R30 ;  /* 0x0000001e008e7220 */ /* 0x040fe40000410000 */
[C---:B------:R-:W-:Y:S02]  /*19e50*/  FMUL.FTZ R143, R0.reuse, R31 ;  /* 0x0000001f008f7220 */ /* 0x040fe40000410000 */
[C---:B------:R-:W-:Y:S02]  /*19e60*/  FMUL.FTZ R30, R0.reuse, R34 ;  /* 0x00000022001e7220 */ /* 0x040fe40000410000 */
[----:B------:R-:W-:Y:S02]  /*19e70*/  FMUL.FTZ R31, R0, R35 ;  /* 0x00000023001f7220 */ /* 0x000fe40000410000 */
[----:B------:R-:W-:-:S02]  /*19e80*/  @P1 FMUL.FTZ R5, R5, 0.69314718246459960938 ;  /* 0x3f31721805051820 */ /* 0x000fc40000410000 */
[C---:B------:R-:W-:Y:S01]  /*19e90*/  FMUL.FTZ R34, R0.reuse, R42 ;  /* 0x0000002a00227220 */ /* 0x040fe20000410000 */
[----:B---3--:R-:W-:Y:S01]  /*19ea0*/  @P0 MOV R3, 0x3f317218 ;  /* 0x3f31721800030802 */ /* 0x008fe20000000f00 */
        /* <DEDUP_REMOVED lines=12> */
[----:B------:R-:W-:Y:S02]  /*19f70*/  FMUL.FTZ R75, R0, R83 ;  /* 0x00000053004b7220 */ /* 0x000fe40000410000 */
[----:B----4-:R-:W-:Y:S02]  /*19f80*/  @P0 FMUL.FTZ R2, R2, 0.69314718246459960938 ;  /* 0x3f31721802020820 */ /* 0x010fe40000410000 */
[----:B------:R-:W-:Y:S02]  /*19f90*/  @P0 FMUL.FTZ R3, R3, c[0x0][0x2d0] ;  /* 0x0000b40003030a20 */ /* 0x000fe40000410000 */
        /* <DEDUP_REMOVED lines=48> */
.L_x_610:
[----:B------:R-:W2:Y:S01]  /*1a2a0*/  S2R R114, SR_TID.X ;  /* 0x0000000000727919 */ /* 0x000ea20000002100 */
[----:B------:R-:W-:Y:S01]  /*1a2b0*/  BSSY B0, `(.L_x_729) ;  /* 0x0000010000007945 */ /* 0x000fe20003800000 */
[----:B--2---:R-:W-:-:S13]  /*1a2c0*/  LOP3.LUT P0, RZ, R114, 0xff, RZ, 0xc0, !PT ;  /* 0x000000ff72ff7812 */ /* 0x004fda000780c0ff */
[----:B------:R-:W-:Y:S05]  /*1a2d0*/  @P0 BRA `(.L_x_730) ;  /* 0x000000d000000947 */ /* 0x000fea0003800000 */
[----:B------:R-:W2:Y:S01]  /*1a2e0*/  S2R R4, SR_LANEID ;  /* 0x0000000000047919 */ /* 0x000ea20000000000 */
[----:B------:R-:W-:Y:S01]  /*1a2f0*/  VOTEU.ANY UR4, UPT, PT ;  /* 0x0000000000047886 */ /* 0x000fe200038e0100 */
[----:B------:R-:W-:Y:S01]  /*1a300*/  IMAD.MOV.U32 R5, RZ, RZ, c[0x0][0x564] ;  /* 0x00015900ff057624 */ /* 0x000fe200078e00ff */
[----:B------:R-:W2:Y:S08]  /*1a310*/  FLO.U32 R3, UR4 ;  /* 0x0000000400037d00 */ /* 0x000eb000080e0000 */
[----:B------:R-:W3:Y:S01]  /*1a320*/  POPC R2, UR4 ;  /* 0x0000000400027d09 */ /* 0x000ee20008000000 */
[----:B--2---:R-:W-:Y:S01]  /*1a330*/  ISETP.EQ.U32.AND P0, PT, R3, R4, PT ;  /* 0x000000040300720c */ /* 0x004fe20003f02070 */
[----:B------:R-:W-:-:S12]  /*1a340*/  IMAD.MOV.U32 R4, RZ, RZ, c[0x0][0x560] ;  /* 0x00015800ff047624 */ /* 0x000fd800078e00ff */
[----:B---3--:R2:W3:Y:S04]  /*1a350*/  @P0 ATOMG.E.ADD.STRONG.GPU PT, R2, [R4.64], R2 ;  /* 0x00000002040209a8 */ /* 0x0084e800081ee1c6 */
[----:B--2---:R-:W2:Y:S04]  /*1a360*/  S2R R4, SR_LTMASK ;  /* 0x0000000000047919 */ /* 0x004ea80000003900 */
[----:B---3--:R2:W3:Y:S02]  /*1a370*/  SHFL.IDX PT, R3, R2, R3, 0x1f ;  /* 0x00001f0302037589 */ /* 0x0084e400000e0000 */
[----:B--2---:R-:W-:-:S06]  /*1a380*/  LOP3.LUT R2, R4, UR4, RZ, 0xc0, !PT ;  /* 0x0000000404027c12 */ /* 0x004fcc000f8ec0ff */
[----:B------:R-:W3:Y:S02]  /*1a390*/  POPC R2, R2 ;  /* 0x0000000200027309 */ /* 0x000ee40000000000 */
[----:B---3--:R-:W-:-:S06]  /*1a3a0*/  IADD3 R232, R3, c[0x0][0xc], R2 ;  /* 0x0000030003e87a10 */ /* 0x008fcc0007ffe002 */
.L_x_730:
[----:B------:R-:W-:Y:S05]  /*1a3b0*/  BSYNC B0 ;  /* 0x0000000000007941 */ /* 0x000fea0003800000 */
.L_x_729:
[----:B------:R-:W-:Y:S01]  /*1a3c0*/  PRMT R0, R0, 0x9910, RZ ;  /* 0x0000991000007816 */ /* 0x000fe200000000ff */
[----:B------:R-:W-:Y:S01]  /*1a3d0*/  BSSY B1, `(.L_x_731) ;  /* 0x00003f8000017945 */ /* 0x000fe20003800000 */
[----:B-----5:R-:W-:Y:S02]  /*1a3e0*/  IMAD.MOV.U32 R112, RZ, RZ, R232 ;  /* 0x000000ffff707224 */ /* 0x020fe400078e00e8 */
[----:B------:R-:W-:-:S13]  /*1a3f0*/  ISETP.NE.AND P0, PT, R0, RZ, PT ;  /* 0x000000ff0000720c */ /* 0x000fda0003f05270 */
[----:B------:R-:W-:Y:S05]  /*1a400*/  @!P0 BRA `(.L_x_732) ;  /* 0x0000321000008947 */ /* 0x000fea0003800000 */
[----:B------:R-:W-:Y:S01]  /*1a410*/  WARPSYNC 0xffffffff ;  /* 0xffffffff00007948 */ /* 0x000fe20003800000 */
[----:B------:R-:W-:Y:S01]  /*1a420*/  BAR.SYNC.DEFER_BLOCKING 0x1, 0x100 ;  /* 0x0044000000007b1d */ /* 0x000fe20000010000 */
[----:B------:R-:W-:Y:S01]  /*1a430*/  F2FP.PACK_AB R0, R161, R160 ;  /* 0x000000a0a100723e */ /* 0x000fe200000000ff */
[----:B------:R-:W-:Y:S01]  /*1a440*/  IMAD.MOV.U32 R12, RZ, RZ, c[0x0][0x388] ;  /* 0x0000e200ff0c7624 */ /* 0x000fe200078e00ff */
[----:B------:R-:W-:Y:S02]  /*1a450*/  F2FP.PACK_AB R2, R109, R108 ;  /* 0x0000006c6d02723e */ /* 0x000fe400000000ff */
[----:B------:R-:W-:Y:S02]  /*1a460*/  F2FP.PACK_AB R3, R135, R134 ;  /* 0x000000868703723e */ /* 0x000fe400000000ff */
[----:B------:R-:W-:Y:S02]  /*1a470*/  F2FP.PACK_AB R4, R93, R92 ;  /* 0x0000005c5d04723e */ /* 0x000fe400000000ff */
[----:B------:R-:W-:-:S02]  /*1a480*/  ISETP.NE.U32.AND P0, PT, RZ, c[0x0][0x508], PT ;  /* 0x00014200ff007a0c */ /* 0x000fc40003f05070 */
[----:B------:R-:W-:Y:S02]  /*1a490*/  ISETP.NE.U32.AND P2, PT, RZ, c[0x0][0x500], PT ;  /* 0x00014000ff007a0c */ /* 0x000fe40003f45070 */
[----:B------:R-:W-:Y:S02]  /*1a4a0*/  ISETP.NE.AND.EX P1, PT, RZ, c[0x0][0x50c], PT, P0 ;  /* 0x00014300ff007a0c */ /* 0x000fe40003f25300 */
[----:B------:R-:W-:Y:S01]  /*1a4b0*/  ISETP.NE.AND.EX P2, PT, RZ, c[0x0][0x504], PT, P2 ;  /* 0x00014100ff007a0c */ /* 0x000fe20003f45320 */
[----:B------:R2:W-:Y:S04]  /*1a4c0*/  STS [R238+0x80], R0 ;  /* 0x00008000ee007388 */ /* 0x0005e80000000800 */
[----:B------:R3:W-:Y:S04]  /*1a4d0*/  STS [R238+0x480], R2 ;  /* 0x00048002ee007388 */ /* 0x0007e80000000800 */
[----:B------:R4:W-:Y:S01]  /*1a4e0*/  STS [R239], R3 ;  /* 0x00000003ef007388 */ /* 0x0009e20000000800 */
[----:B--2---:R-:W-:-:S02]  /*1a4f0*/  F2FP.PACK_AB R0, R121, R120 ;  /* 0x000000787900723e */ /* 0x004fc400000000ff */
[----:B---3--:R-:W-:-:S03]  /*1a500*/  F2FP.PACK_AB R2, R141, R140 ;  /* 0x0000008c8d02723e */ /* 0x008fc600000000ff */
[----:B------:R2:W-:Y:S01]  /*1a510*/  STS [R239+0x400], R0 ;  /* 0x00040000ef007388 */ /* 0x0005e20000000800 */
[----:B----4-:R-:W-:-:S03]  /*1a520*/  F2FP.PACK_AB R3, R125, R124 ;  /* 0x0000007c7d03723e */ /* 0x010fc600000000ff */
[----:B------:R3:W-:Y:S04]  /*1a530*/  STS [R241+0x80], R2 ;  /* 0x00008002f1007388 */ /* 0x0007e80000000800 */
[----:B------:R4:W-:Y:S01]  /*1a540*/  STS [R241+0x480], R3 ;  /* 0x00048003f1007388 */ /* 0x0009e20000000800 */
[----:B--2---:R-:W-:Y:S02]  /*1a550*/  F2FP.PACK_AB R0, R145, R144 ;  /* 0x000000909100723e */ /* 0x004fe400000000ff */
[----:B---3--:R-:W-:-:S03]  /*1a560*/  F2FP.PACK_AB R2, R129, R128 ;  /* 0x000000808102723e */ /* 0x008fc600000000ff */
[----:B------:R2:W-:Y:S01]  /*1a570*/  STS [R240], R0 ;  /* 0x00000000f0007388 */ /* 0x0005e20000000800 */
[----:B----4-:R-:W-:-:S03]  /*1a580*/  F2FP.PACK_AB R3, R149, R148 ;  /* 0x000000949503723e */ /* 0x010fc600000000ff */
[----:B------:R3:W-:Y:S04]  /*1a590*/  STS [R240+0x400], R2 ;  /* 0x00040002f0007388 */ /* 0x0007e80000000800 */
[----:B------:R4:W-:Y:S01]  /*1a5a0*/  STS [R245+0x80], R3 ;  /* 0x00008003f5007388 */ /* 0x0009e20000000800 */
[----:B--2---:R-:W-:Y:S02]  /*1a5b0*/  F2FP.PACK_AB R0, R23, R22 ;  /* 0x000000161700723e */ /* 0x004fe400000000ff */
[----:B---3--:R-:W-:-:S03]  /*1a5c0*/  F2FP.PACK_AB R2, R153, R152 ;  /* 0x000000989902723e */ /* 0x008fc600000000ff */
[----:B------:R2:W-:Y:S01]  /*1a5d0*/  STS [R245+0x480], R0 ;  /* 0x00048000f5007388 */ /* 0x0005e20000000800 */
[----:B----4-:R-:W-:-:S03]  /*1a5e0*/  F2FP.PACK_AB R3, R27, R26 ;  /* 0x0000001a1b03723e */ /* 0x010fc600000000ff */
[----:B------:R3:W-:Y:S04]  /*1a5f0*/  STS [R243], R2 ;  /* 0x00000002f3007388 */ /* 0x0007e80000000800 */
[----:B------:R4:W-:Y:S01]  /*1a600*/  STS [R243+0x400], R3 ;  /* 0x00040003f3007388 */ /* 0x0009e20000000800 */
[----:B--2---:R-:W-:Y:S02]  /*1a610*/  F2FP.PACK_AB R0, R29, R28 ;  /* 0x0000001c1d00723e */ /* 0x004fe400000000ff */
[----:B---3--:R-:W-:-:S03]  /*1a620*/  F2FP.PACK_AB R2, R143, R142 ;  /* 0x0000008e8f02723e */ /* 0x008fc600000000ff */
[----:B------:R2:W-:Y:S01]  /*1a630*/  STS [R244+0x80], R0 ;  /* 0x00008000f4007388 */ /* 0x0005e20000000800 */
[----:B----4-:R-:W-:-:S03]  /*1a640*/  F2FP.PACK_AB R3, R25, R24 ;  /* 0x000000181903723e */ /* 0x010fc600000000ff */
[----:B------:R3:W-:Y:S04]  /*1a650*/  STS [R244+0x480], R2 ;  /* 0x00048002f4007388 */ /* 0x0007e80000000800 */
[----:B------:R4:W-:Y:S01]  /*1a660*/  STS [R242], R3 ;  /* 0x00000003f2007388 */ /* 0x0009e20000000800 */
[----:B--2---:R-:W-:Y:S02]  /*1a670*/  F2FP.PACK_AB R0, R31, R30 ;  /* 0x0000001e1f00723e */ /* 0x004fe400000000ff */
[----:B---3--:R-:W-:-:S03]  /*1a680*/  F2FP.PACK_AB R2, R37, R36 ;  /* 0x000000242502723e */ /* 0x008fc600000000ff */
[----:B------:R2:W-:Y:S01]  /*1a690*/  STS [R242+0x400], R0 ;  /* 0x00040000f2007388 */ /* 0x0005e20000000800 */
[----:B----4-:R-:W-:-:S03]  /*1a6a0*/  F2FP.PACK_AB R3, R39, R38 ;  /* 0x000000262703723e */ /* 0x010fc600000000ff */
[----:B------:R3:W-:Y:S04]  /*1a6b0*/  STS [R238+0x4080], R2 ;  /* 0x00408002ee007388 */ /* 0x0007e80000000800 */
[----:B------:R4:W-:Y:S01]  /*1a6c0*/  STS [R238+0x4480], R3 ;  /* 0x00448003ee007388 */ /* 0x0009e20000000800 */
        /* <DEDUP_REMOVED lines=59> */
[----:B------:R4:W-:Y:S04]  /*1aa80*/  STS [R242+0x8400], R4 ;  /* 0x00840004f2007388 */ /* 0x0009e80000000800 */
[----:B------:R1:W-:Y:S01]  /*1aa90*/  STS [R238+0xc080], R2 ;  /* 0x00c08002ee007388 */ /* 0x0003e20000000800 */
[----:B--2---:R-:W-:Y:S02]  /*1aaa0*/  F2FP.PACK_AB R0, R151, R150 ;  /* 0x000000969700723e */ /* 0x004fe400000000ff */
[----:B---3--:R-:W-:-:S03]  /*1aab0*/  F2FP.PACK_AB R3, R171, R170 ;  /* 0x000000aaab03723e */ /* 0x008fc600000000ff */
[----:B------:R2:W-:Y:S01]  /*1aac0*/  STS [R238+0xc480], R0 ;  /* 0x00c48000ee007388 */ /* 0x0005e20000000800 */
[----:B----4-:R-:W-:-:S03]  /*1aad0*/  F2FP.PACK_AB R4, R97, R96 ;  /* 0x000000606104723e */ /* 0x010fc600000000ff */
[----:B------:R3:W-:Y:S01]  /*1aae0*/  STS [R239+0xc400], R3 ;  /* 0x00c40003ef007388 */ /* 0x0007e20000000800 */
[----:B-1----:R-:W-:-:S03]  /*1aaf0*/  F2FP.PACK_AB R2, R163, R162 ;  /* 0x000000a2a302723e */ /* 0x002fc600000000ff */
[----:B------:R1:W-:Y:S04]  /*1ab00*/  STS [R239+0xc000], R4 ;  /* 0x00c00004ef007388 */ /* 0x0003e80000000800 */
[----:B------:R4:W-:Y:S01]  /*1ab10*/  STS [R241+0xc080], R2 ;  /* 0x00c08002f1007388 */ /* 0x0009e20000000800 */
[----:B--2---:R-:W-:Y:S02]  /*1ab20*/  F2FP.PACK_AB R0, R155, R154 ;  /* 0x0000009a9b00723e */ /* 0x004fe400000000ff */
[----:B---3--:R-:W-:-:S03]  /*1ab30*/  F2FP.PACK_AB R3, R111, R110 ;  /* 0x0000006e6f03723e */ /* 0x008fc600000000ff */
[----:B------:R2:W-:Y:S01]  /*1ab40*/  STS [R241+0xc480], R0 ;  /* 0x00c48000f1007388 */ /* 0x0005e20000000800 */
[----:B-1----:R-:W-:-:S03]  /*1ab50*/  F2FP.PACK_AB R4, R169, R168 ;  /* 0x000000a8a904723e */ /* 0x002fc600000000ff */
[----:B------:R1:W-:Y:S01]  /*1ab60*/  STS [R240+0xc400], R3 ;  /* 0x00c40003f0007388 */ /* 0x0003e20000000800 */
[----:B----4-:R-:W-:-:S03]  /*1ab70*/  F2FP.PACK_AB R2, R167, R166 ;  /* 0x000000a6a702723e */ /* 0x010fc600000000ff */
[----:B------:R3:W-:Y:S04]  /*1ab80*/  STS [R240+0xc000], R4 ;  /* 0x00c00004f0007388 */ /* 0x0007e80000000800 */
[----:B------:R4:W-:Y:S01]  /*1ab90*/  STS [R245+0xc080], R2 ;  /* 0x00c08002f5007388 */ /* 0x0009e20000000800 */
[----:B--2---:R-:W-:Y:S02]  /*1aba0*/  F2FP.PACK_AB R0, R107, R106 ;  /* 0x0000006a6b00723e */ /* 0x004fe400000000ff */
[----:B-1----:R-:W-:-:S03]  /*1abb0*/  F2FP.PACK_AB R3, R103, R102 ;  /* 0x000000666703723e */ /* 0x002fc600000000ff */
[----:B------:R1:W-:Y:S01]  /*1abc0*/  STS [R245+0xc480], R0 ;  /* 0x00c48000f5007388 */ /* 0x0003e20000000800 */
[----:B---3--:R-:W-:-:S03]  /*1abd0*/  F2FP.PACK_AB R4, R165, R164 ;  /* 0x000000a4a504723e */ /* 0x008fc600000000ff */
[----:B------:R2:W-:Y:S01]  /*1abe0*/  STS [R243+0xc400], R3 ;  /* 0x00c40003f3007388 */ /* 0x0005e20000000800 */
[----:B----4-:R-:W-:-:S03]  /*1abf0*/  F2FP.PACK_AB R2, R117, R116 ;  /* 0x000000747502723e */ /* 0x010fc600000000ff */
[----:B------:R3:W-:Y:S04]  /*1ac00*/  STS [R243+0xc000], R4 ;  /* 0x00c00004f3007388 */ /* 0x0007e80000000800 */
[----:B------:R4:W-:Y:S01]  /*1ac10*/  STS [R244+0xc080], R2 ;  /* 0x00c08002f4007388 */ /* 0x0009e20000000800 */
[----:B-1----:R-:W-:Y:S02]  /*1ac20*/  F2FP.PACK_AB R0, R99, R98 ;  /* 0x000000626300723e */ /* 0x002fe400000000ff */
[----:B--2---:R-:W-:-:S03]  /*1ac30*/  F2FP.PACK_AB R3, R105, R104 ;  /* 0x000000686903723e */ /* 0x004fc600000000ff */
[----:B------:R1:W-:Y:S01]  /*1ac40*/  STS [R244+0xc480], R0 ;  /* 0x00c48000f4007388 */ /* 0x0003e20000000800 */
[----:B---3--:R-:W-:-:S03]  /*1ac50*/  IMAD.MOV.U32 R4, RZ, RZ, 0x4 ;  /* 0x00000004ff047424 */ /* 0x008fc600078e00ff */
[----:B------:R2:W-:Y:S01]  /*1ac60*/  STS [R242+0xc000], R3 ;  /* 0x00c00003f2007388 */ /* 0x0005e20000000800 */
[----:B----4-:R-:W-:Y:S02]  /*1ac70*/  IMAD.MOV.U32 R2, RZ, RZ, RZ ;  /* 0x000000ffff027224 */ /* 0x010fe400078e00ff */
[----:B------:R-:W-:-:S04]  /*1ac80*/  @P1 IMAD.WIDE R6, R235, R4, c[0x0][0x508] ;  /* 0x00014200eb061625 */ /* 0x000fc800078e0204 */
[----:B------:R-:W-:Y:S01]  /*1ac90*/  IMAD.WIDE R4, R235, R4, c[0x0][0x500] ;  /* 0x00014000eb047625 */ /* 0x000fe200078e0204 */
        /* <DEDUP_REMOVED lines=12> */
.L_x_733:
[----:B------:R-:W2:Y:S01]  /*1ad60*/  LDL R113, [R1+0x4] ;  /* 0x0000040001717983 */ /* 0x000ea20000100800 */
[----:B------:R-:W-:Y:S01]  /*1ad70*/  IMAD.MOV.U32 R10, RZ, RZ, 0x368 ;  /* 0x00000368ff0a7424 */ /* 0x000fe200078e00ff */
[----:B------:R-:W-:Y:S01]  /*1ad80*/  ISETP.GT.AND P2, PT, R3, 0x1, PT ;  /* 0x000000010300780c */ /* 0x000fe20003f44270 */
[----:B-1----:R-:W-:Y:S01]  /*1ad90*/  IMAD.MOV.U32 R0, RZ, RZ, c[0x0][0x4e8] ;  /* 0x00013a00ff007624 */ /* 0x002fe200078e00ff */
[----:B------:R-:W-:Y:S01]  /*1ada0*/  ISETP.NE.U32.AND P0, PT, RZ, c[0x0][0x500], PT ;  /* 0x00014000ff007a0c */ /* 0x000fe20003f05070 */
[----:B------:R-:W-:Y:S01]  /*1adb0*/  IMAD.IADD R8, R226, 0x1, R225 ;  /* 0x00000001e2087824 */ /* 0x000fe200078e02e1 */
[----:B------:R-:W-:-:S02]  /*1adc0*/  SEL R10, R10, 0x328, P2 ;  /* 0x000003280a0a7807 */ /* 0x000fc40001000000 */
[----:B------:R-:W-:Y:S02]  /*1add0*/  ISETP.NE.AND P3, PT, R0, 0x1, PT ;  /* 0x000000010000780c */ /* 0x000fe40003f65270 */
[----:B------:R-:W1:Y:S01]  /*1ade0*/  LDC.64 R6, c[0x0][R10+0x170] ;  /* 0x00005c000a067b82 */ /* 0x000e620000000a00 */
[----:B------:R-:W-:Y:S02]  /*1adf0*/  ISETP.NE.AND.EX P0, PT, RZ, c[0x0][0x504], PT, P0 ;  /* 0x00014100ff007a0c */ /* 0x000fe40003f05300 */
[----:B------:R-:W-:Y:S02]  /*1ae00*/  SHF.R.S32.HI R3, RZ, 0x1f, R235 ;  /* 0x0000001fff037819 */ /* 0x000fe400000114eb */
[----:B------:R-:W-:Y:S02]  /*1ae10*/  SEL R0, R235, RZ, !P0 ;  /* 0x000000ffeb007207 */ /* 0x000fe40004000000 */
[----:B------:R-:W-:Y:S01]  /*1ae20*/  SEL R4, R3, RZ, !P0 ;  /* 0x000000ff03047207 */ /* 0x000fe20004000000 */
[----:B------:R-:W3:Y:S01]  /*1ae30*/  LDC.64 R14, c[0x0][R10+0x168] ;  /* 0x00005a000a0e7b82 */ /* 0x000ee20000000a00 */
[----:B------:R-:W-:-:S02]  /*1ae40*/  SHF.R.S32.HI R21, RZ, 0x1f, R114 ;  /* 0x0000001fff157819 */ /* 0x000fc40000011472 */
[----:B------:R-:W-:Y:S01]  /*1ae50*/  @P3 IMAD.HI.U32 R9, R8, c[0x0][0x4ec], RZ ;  /* 0x00013b0008093a27 */ /* 0x000fe200078e00ff */
[----:B------:R-:W-:Y:S02]  /*1ae60*/  LOP3.LUT R215, R215, 0xfffffffd, RZ, 0xc0, !PT ;  /* 0xfffffffdd7d77812 */ /* 0x000fe400078ec0ff */
[----:B------:R-:W-:Y:S02]  /*1ae70*/  LEA.HI R21, R21, R114, RZ, 0x5 ;  /* 0x0000007215157211 */ /* 0x000fe400078f28ff */
[----:B------:R4:W4:Y:S02]  /*1ae80*/  LDC.64 R16, c[0x0][R10+0x178] ;  /* 0x00005e000a107b82 */ /* 0x0009240000000a00 */
[----:B------:R-:W-:-:S05]  /*1ae90*/  LOP3.LUT R21, R21, 0xffffffe0, RZ, 0xc0, !PT ;  /* 0xffffffe015157812 */ /* 0x000fca00078ec0ff */
[----:B------:R-:W-:Y:S01]  /*1aea0*/  IMAD.IADD R21, R114, 0x1, -R21 ;  /* 0x0000000172157824 */ /* 0x000fe200078e0a15 */
[----:B------:R4:W4:Y:S01]  /*1aeb0*/  LDC.64 R18, c[0x0][R10+0x160] ;  /* 0x000058000a127b82 */ /* 0x0009220000000a00 */
[----:B-1----:R-:W-:-:S04]  /*1aec0*/  IMAD R3, R7, R0, RZ ;  /* 0x0000000007037224 */ /* 0x002fc800078e02ff */
[C---:B------:R-:W-:Y:S02]  /*1aed0*/  IMAD R11, R6.reuse, R4, R3 ;  /* 0x00000004060b7224 */ /* 0x040fe400078e0203 */
[----:B------:R-:W-:-:S04]  /*1aee0*/  IMAD.WIDE.U32 R4, R6, R0, RZ ;  /* 0x0000000006047225 */ /* 0x000fc800078e00ff */
[----:B---3--:R-:W-:-:S04]  /*1aef0*/  IMAD.WIDE.U32 R6, R14, R227, RZ ;  /* 0x000000e30e067225 */ /* 0x008fc800078e00ff */
[----:B------:R-:W-:Y:S01]  /*1af00*/  IMAD.MOV.U32 R3, RZ, RZ, R8 ;  /* 0x000000ffff037224 */ /* 0x000fe200078e0008 */
[----:B------:R-:W-:Y:S01]  /*1af10*/  @P3 SHF.R.U32.HI R3, RZ, c[0x0][0x4f0], R9 ;  /* 0x00013c00ff033a19 */ /* 0x000fe20000011609 */
[----:B----4-:R-:W-:Y:S01]  /*1af20*/  IMAD R10, R15, R227, RZ ;  /* 0x000000e30f0a7224 */ /* 0x010fe200078e02ff */
[----:B------:R-:W-:Y:S01]  /*1af30*/  SEL R9, R248, RZ, P2 ;  /* 0x000000fff8097207 */ /* 0x000fe20001000000 */
[----:B------:R-:W-:Y:S01]  /*1af40*/  IMAD.IADD R13, R5, 0x1, R11 ;  /* 0x00000001050d7824 */ /* 0x000fe200078e020b */
[----:B-----5:R-:W-:Y:S01]  /*1af50*/  IADD3 R14, P1, P0, R4, R6, R2 ;  /* 0x00000006040e7210 */ /* 0x020fe2000783e002 */
[----:B------:R-:W-:Y:S01]  /*1af60*/  IMAD.IADD R4, R7, 0x1, R10 ;  /* 0x0000000107047824 */ /* 0x000fe200078e020a */
[----:B------:R-:W-:Y:S01]  /*1af70*/  SHF.R.S32.HI R10, RZ, 0x1f, R2 ;  /* 0x0000001fff0a7819 */ /* 0x000fe20000011402 */
[-C--:B------:R-:W-:Y:S02]  /*1af80*/  IMAD R11, R17, R9.reuse, RZ ;  /* 0x00000009110b7224 */ /* 0x080fe400078e02ff */
[----:B------:R-:W-:Y:S01]  /*1af90*/  IMAD.MOV R5, RZ, RZ, -R3 ;  /* 0x000000ffff057224 */ /* 0x000fe200078e0a03 */
[----:B------:R-:W-:Y:S01]  /*1afa0*/  IADD3.X R13, R13, R4, R10, P1, P0 ;  /* 0x000000040d0d7210 */ /* 0x000fe20000fe040a */
[----:B------:R-:W-:-:S04]  /*1afb0*/  IMAD.WIDE.U32 R6, R16, R9, RZ ;  /* 0x0000000910067225 */ /* 0x000fc800078e00ff */
        /* <DEDUP_REMOVED lines=13> */
[----:B------:R-:W-:Y:S01]  /*1b090*/  LEA R3, P0, R4, R6, 0x2 ;  /* 0x0000000604037211 */ /* 0x000fe200078010ff */
[----:B------:R-:W-:Y:S01]  /*1b0a0*/  IMAD R11, R12, c[0x0][0x4e8], RZ ;  /* 0x00013a000c0b7a24 */ /* 0x000fe200078e02ff */
[----:B------:R-:W-:-:S03]  /*1b0b0*/  SEL R7, R7, c[0x0][0x454], P2 ;  /* 0x0001150007077a07 */ /* 0x000fc60001000000 */
[----:B------:R-:W-:Y:S01]  /*1b0c0*/  SHFL.IDX PT, R6, R3, RZ, 0x1c1f ;  /* 0x001c1fff03067589 */ /* 0x000fe200000e0000 */
[----:B------:R-:W-:Y:S02]  /*1b0d0*/  LEA.HI.X R5, R4, R7, R5, 0x2, P0 ;  /* 0x0000000704057211 */ /* 0x000fe400000f1405 */
[----:B------:R-:W-:Y:S01]  /*1b0e0*/  LOP3.LUT P0, RZ, R21, 0x3, RZ, 0xc0, !PT ;  /* 0x0000000315ff7812 */ /* 0x000fe2000780c0ff */
[----:B------:R2:W-:Y:S04]  /*1b0f0*/  SHFL.IDX PT, R4, R3, 0x1, 0x1c1f ;  /* 0x003c1f0003047f89 */ /* 0x0005e800000e0000 */
[----:B------:R-:W1:Y:S04]  /*1b100*/  SHFL.IDX PT, R7, R5, RZ, 0x1c1f ;  /* 0x001c1fff05077589 */ /* 0x000e6800000e0000 */
[----:B------:R-:W3:Y:S01]  /*1b110*/  SHFL.IDX PT, R5, R5, 0x1, 0x1c1f ;  /* 0x003c1f0005057f89 */ /* 0x000ee200000e0000 */
[----:B--2---:R-:W-:-:S05]  /*1b120*/  IMAD.IADD R3, R113, 0x1, R225 ;  /* 0x0000000171037824 */ /* 0x004fca00078e02e1 */
[C---:B------:R-:W-:Y:S02]  /*1b130*/  ISETP.GE.OR P1, PT, R3.reuse, R11, P0 ;  /* 0x0000000b0300720c */ /* 0x040fe40000726670 */
[----:B------:R-:W-:-:S04]  /*1b140*/  IADD3 R9, R3, 0x8, RZ ;  /* 0x0000000803097810 */ /* 0x000fc80007ffe0ff */
[----:B------:R-:W-:-:S07]  /*1b150*/  ISETP.GE.OR P0, PT, R9, R11, P0 ;  /* 0x0000000b0900720c */ /* 0x000fce0000706670 */
[----:B-1----:R1:W-:Y:S01]  /*1b160*/  @!P1 ST.E [R6.64], R133 ;  /* 0x0000008506009985 */ /* 0x0023e2000c101906 */
[----:B------:R-:W-:-:S05]  /*1b170*/  ISETP.GE.AND P1, PT, R9, R11, PT ;  /* 0x0000000b0900720c */ /* 0x000fca0003f26270 */
[----:B---3--:R1:W-:Y:S01]  /*1b180*/  @!P0 ST.E [R4.64], R20 ;  /* 0x0000001404008985 */ /* 0x0083e2000c101906 */
        /* <DEDUP_REMOVED lines=8> */
[----:B------:R-:W-:Y:S01]  /*1b210*/  IADD3 R6, R225, R6, RZ ;  /* 0x00000006e1067210 */ /* 0x000fe20007ffe0ff */
[----:B------:R-:W-:Y:S01]  /*1b220*/  IMAD R2, R2, c[0x0][0x3a4], R10 ;  /* 0x0000e90002027a24 */ /* 0x000fe200078e020a */
[----:B------:R-:W-:Y:S01]  /*1b230*/  IADD3 R12, R214, R225, RZ ;  /* 0x000000e1d60c7210 */ /* 0x000fe20007ffe0ff */
        /* <DEDUP_REMOVED lines=42> */
.L_x_802:
[----:B------:R-:W-:Y:S05]  /*1b4e0*/  BRA.DIV ~URZ, `(.L_x_736) ;  /* 0x000047827f007947 */ /* 0x000fea000b800000 */
[----:B------:R4:W2:Y:S02]  /*1b4f0*/  SHFL.IDX PT, R2, R14, RZ, 0x181f ;  /* 0x00181fff0e027589 */ /* 0x0008a400000e0000 */
.L_x_803:
        /* <DEDUP_REMOVED lines=26> */
.L_x_738:
[----:B------:R-:W-:Y:S05]  /*1b6a0*/  BSYNC B0 ;  /* 0x0000000000007941 */ /* 0x000fea0003800000 */
.L_x_737:
[----:B------:R-:W-:Y:S05]  /*1b6b0*/  BRA.DIV ~URZ, `(.L_x_739) ;  /* 0x000046227f007947 */ /* 0x000fea000b800000 */
[----:B---3--:R3:W4:Y:S04]  /*1b6c0*/  SHFL.IDX PT, R10, R13, 0x1, 0x181f ;  /* 0x00381f000d0a7f89 */ /* 0x00872800000e0000 */
[----:B--2---:R3:W2:Y:S02]  /*1b6d0*/  SHFL.IDX PT, R2, R14, 0x1, 0x181f ;  /* 0x00381f000e027f89 */ /* 0x0046a400000e0000 */
.L_x_804:
        /* <DEDUP_REMOVED lines=20> */
.L_x_741:
[----:B------:R-:W-:Y:S05]  /*1b820*/  BSYNC B0 ;  /* 0x0000000000007941 */ /* 0x000fea0003800000 */
.L_x_740:
[----:B------:R-:W-:Y:S05]  /*1b830*/  BRA.DIV ~URZ, `(.L_x_742) ;  /* 0x000045727f007947 */ /* 0x000fea000b800000 */
[----:B----4-:R4:W3:Y:S02]  /*1b840*/  SHFL.IDX PT, R10, R13, 0x2, 0x181f ;  /* 0x00581f000d0a7f89 */ /* 0x0108e400000e0000 */
.L_x_805:
[----:B------:R-:W-:Y:S05]  /*1b850*/  BRA.DIV ~URZ, `(.L_x_743) ;  /* 0x000045c27f007947 */ /* 0x000fea000b800000 */
[----:B--2---:R2:W4:Y:S02]  /*1b860*/  SHFL.IDX PT, R2, R14, 0x2, 0x181f ;  /* 0x00581f000e027f89 */ /* 0x00452400000e0000 */
.L_x_806:
        /* <DEDUP_REMOVED lines=20> */
.L_x_745:
[----:B------:R-:W-:Y:S05]  /*1b9b0*/  BSYNC B0 ;  /* 0x0000000000007941 */ /* 0x000fea0003800000 */
.L_x_744:
[----:B------:R-:W-:Y:S05]  /*1b9c0*/  BRA.DIV ~URZ, `(.L_x_746) ;  /* 0x000044c27f007947 */ /* 0x000fea000b800000 */
[----:B---3--:R3:W2:Y:S04]  /*1b9d0*/  SHFL.IDX PT, R10, R13, 0x3, 0x181f ;  /* 0x00781f000d0a7f89 */ /* 0x0086a800000e0000 */
[----:B----4-:R3:W4:Y:S02]  /*1b9e0*/  SHFL.IDX PT, R2, R14, 0x3, 0x181f ;  /* 0x00781f000e027f89 */ /* 0x01072400000e0000 */
.L_x_807:
        /* <DEDUP_REMOVED lines=17> */
[----:B------:R-:W-:-:S04]  /*1bb00*/  LEA R2, P0, R217, R2, 0x1 ;  /* 0x00000002d9027211 */ /* 0x000fc800078008ff */
[----:B------:R-:W-:-:S05]  /*1bb10*/  LEA.HI.X R3, R217, R10, R18, 0x1, P0 ;  /* 0x0000000ad9037211 */ /* 0x000fca00000f0c12 */
[----:B------:R2:W-:Y:S01]  /*1bb20*/  ST.E.128 [R2.64], R68 ;  /* 0x0000004402007985 */ /* 0x0005e2000c101d06 */
[----:B------:R-:W-:Y:S05]  /*1bb30*/  BRA `(.L_x_747) ;  /* 0x0000281000007947 */ /* 0x000fea0003800000 */
.L_x_734:
        /* <DEDUP_REMOVED lines=33> */
.L_x_808:
[----:B------:R-:W-:Y:S05]  /*1bd50*/  BRA.DIV ~URZ, `(.L_x_749) ;  /* 0x000042727f007947 */ /* 0x000fea000b800000 */
[----:B------:R3:W4:Y:S02]  /*1bd60*/  SHFL.IDX PT, R0, R17, RZ, 0x1c1f ;  /* 0x001c1fff11007589 */ /* 0x00072400000e0000 */
.L_x_809:
[----:B------:R-:W-:Y:S01]  /*1bd70*/  BSSY B0, `(.L_x_750) ;  /* 0x00000c0000007945 */ /* 0x000fe20003800000 */
[----:B------:R-:W-:Y:S05]  /*1bd80*/  @P0 BRA `(.L_x_751) ;  /* 0x00000be000000947 */ /* 0x000fea0003800000 */
[C---:B------:R-:W-:Y:S02]  /*1bd90*/  ISETP.GE.AND P2, PT, R210.reuse, c[0x0][0x3c8], PT ;  /* 0x0000f200d2007a0c */ /* 0x040fe40003f46270 */
[C---:B------:R-:W-:Y:S02]  /*1bda0*/  IADD3 R11, R210.reuse, 0x8, RZ ;  /* 0x00000008d20b7810 */ /* 0x040fe40007ffe0ff */
[----:B------:R-:W-:Y:S02]  /*1bdb0*/  IADD3 R8, R210, 0x10, RZ ;  /* 0x00000010d2087810 */ /* 0x000fe40007ffe0ff */
[----:B------:R-:W-:Y:S02]  /*1bdc0*/  ISETP.GE.AND P1, PT, R11, c[0x0][0x3c8], PT ;  /* 0x0000f2000b007a0c */ /* 0x000fe40003f26270 */
[----:B------:R-:W-:-:S02]  /*1bdd0*/  ISETP.GE.AND P0, PT, R8, c[0x0][0x3c8], PT ;  /* 0x0000f20008007a0c */ /* 0x000fc40003f06270 */
[----:B------:R-:W-:Y:S02]  /*1bde0*/  SHF.R.S32.HI R5, RZ, 0x1f, R210 ;  /* 0x0000001fff057819 */ /* 0x000fe400000114d2 */
[C---:B------:R-:W-:Y:S02]  /*1bdf0*/  IADD3 R9, R210.reuse, 0x18, RZ ;  /* 0x00000018d2097810 */ /* 0x040fe40007ffe0ff */
[C---:B----4-:R-:W-:Y:S02]  /*1be00*/  @!P2 LEA R2, P3, R210.reuse, R0, 0x2 ;  /* 0x00000000d202a211 */ /* 0x050fe400078610ff */
[C---:B------:R-:W-:Y:S02]  /*1be10*/  IADD3 R12, R210.reuse, 0x8, RZ ;  /* 0x00000008d20c7810 */ /* 0x040fe40007ffe0ff */
[C---:B--2---:R-:W-:Y:S02]  /*1be20*/  @!P2 LEA.HI.X R3, R210.reuse, R4, R5, 0x2, P3 ;  /* 0x00000004d203a211 */ /* 0x044fe400018f1405 */
[----:B------:R-:W-:-:S02]  /*1be30*/  IADD3 R5, R210, 0x20, RZ ;  /* 0x00000020d2057810 */ /* 0x000fc40007ffe0ff */
[----:B------:R-:W-:Y:S01]  /*1be40*/  IADD3 R10, R210, 0x10, RZ ;  /* 0x00000010d20a7810 */ /* 0x000fe20007ffe0ff */
[----:B------:R2:W-:Y:S01]  /*1be50*/  @!P2 ST.E.64 [R2.64], R160 ;  /* 0x000000a00200a985 */ /* 0x0005e2000c101b06 */
[----:B------:R-:W-:Y:S02]  /*1be60*/  ISETP.GE.AND P5, PT, R9, c[0x0][0x3c8], PT ;  /* 0x0000f20009007a0c */ /* 0x000fe40003fa6270 */
[----:B------:R-:W-:Y:S02]  /*1be70*/  ISETP.GE.AND P4, PT, R5, c[0x0][0x3c8], PT ;  /* 0x0000f20005007a0c */ /* 0x000fe40003f86270 */
[----:B------:R-:W-:Y:S02]  /*1be80*/  @!P1 LEA R6, P3, R11, R0, 0x2 ;  /* 0x000000000b069211 */ /* 0x000fe400078610ff */
[----:B------:R-:W-:Y:S02]  /*1be90*/  SHF.R.S32.HI R12, RZ, 0x1f, R12 ;  /* 0x0000001fff0c7819 */ /* 0x000fe4000001140c */
[----:B------:R-:W-:-:S02]  /*1bea0*/  SHF.R.S32.HI R10, RZ, 0x1f, R10 ;  /* 0x0000001fff0a7819 */ /* 0x000fc4000001140a */
[----:B------:R-:W-:Y:S02]  /*1beb0*/  ISETP.GE.AND P6, PT, R252, c[0x0][0x3c8], PT ;  /* 0x0000f200fc007a0c */ /* 0x000fe40003fc6270 */
[----:B------:R-:W-:Y:S02]  /*1bec0*/  @!P1 LEA.HI.X R7, R11, R4, R12, 0x2, P3 ;  /* 0x000000040b079211 */ /* 0x000fe400018f140c */
[----:B------:R-:W-:Y:S02]  /*1bed0*/  ISETP.GE.AND P3, PT, R251, c[0x0][0x3c8], PT ;  /* 0x0000f200fb007a0c */ /* 0x000fe40003f66270 */
[----:B------:R-:W-:Y:S01]  /*1bee0*/  SHF.R.S32.HI R12, RZ, 0x1f, R251 ;  /* 0x0000001fff0c7819 */ /* 0x000fe200000114fb */
[----:B------:R4:W-:Y:S01]  /*1bef0*/  @!P1 ST.E.64 [R6.64], R134 ;  /* 0x0000008606009985 */ /* 0x0009e2000c101b06 */
[----:B--2---:R-:W-:-:S04]  /*1bf00*/  @!P0 LEA R2, P2, R8, R0, 0x2 ;  /* 0x0000000008028211 */ /* 0x004fc800078410ff */
[----:B------:R-:W-:Y:S02]  /*1bf10*/  @!P0 LEA.HI.X R3, R8, R4, R10, 0x2, P2 ;  /* 0x0000000408038211 */ /* 0x000fe400010f140a */
[C---:B------:R-:W-:Y:S02]  /*1bf20*/  IADD3 R10, R210.reuse, 0x18, RZ ;  /* 0x00000018d20a7810 */ /* 0x040fe40007ffe0ff */
[----:B------:R-:W-:Y:S01]  /*1bf30*/  IADD3 R8, R210, 0x20, RZ ;  /* 0x00000020d2087810 */ /* 0x000fe20007ffe0ff */
[----:B------:R2:W-:Y:S01]  /*1bf40*/  @!P0 ST.E.64 [R2.64], R140 ;  /* 0x0000008c02008985 */ /* 0x0005e2000c101b06 */
[----:B------:R-:W-:Y:S02]  /*1bf50*/  SHF.R.S32.HI R10, RZ, 0x1f, R10 ;  /* 0x0000001fff0a7819 */ /* 0x000fe4000001140a */
[----:B------:R-:W-:Y:S02]  /*1bf60*/  SHF.R.S32.HI R8, RZ, 0x1f, R8 ;  /* 0x0000001fff087819 */ /* 0x000fe40000011408 */
[----:B------:R-:W-:-:S02]  /*1bf70*/  ISETP.GE.AND P2, PT, R250, c[0x0][0x3c8], PT ;  /* 0x0000f200fa007a0c */ /* 0x000fc40003f46270 */
[----:B----4-:R-:W-:-:S04]  /*1bf80*/  @!P5 LEA R6, P1, R9, R0, 0x2 ;  /* 0x000000000906d211 */ /* 0x010fc800078210ff */
[----:B------:R-:W-:Y:S02]  /*1bf90*/  @!P5 LEA.HI.X R7, R9, R4, R10, 0x2, P1 ;  /* 0x000000040907d211 */ /* 0x000fe400008f140a */
[----:B------:R-:W-:-:S03]  /*1bfa0*/  @!P6 LEA R10, P1, R252, R0, 0x2 ;  /* 0x00000000fc0ae211 */ /* 0x000fc600078210ff */
[----:B------:R4:W-:Y:S01]  /*1bfb0*/  @!P5 ST.E.64 [R6.64], R144 ;  /* 0x000000900600d985 */ /* 0x0009e2000c101b06 */
[----:B--2---:R-:W-:-:S04]  /*1bfc0*/  @!P4 LEA R2, P0, R5, R0, 0x2 ;  /* 0x000000000502c211 */ /* 0x004fc800078010ff */
[----:B------:R-:W-:Y:S02]  /*1bfd0*/  @!P4 LEA.HI.X R3, R5, R4, R8, 0x2, P0 ;  /* 0x000000040503c211 */ /* 0x000fe400000f1408 */
[----:B------:R-:W-:Y:S02]  /*1bfe0*/  SHF.R.S32.HI R5, RZ, 0x1f, R252 ;  /* 0x0000001fff057819 */ /* 0x000fe400000114fc */
[----:B------:R-:W-:Y:S01]  /*1bff0*/  @!P3 LEA R8, P0, R251, R0, 0x2 ;  /* 0x00000000fb08b211 */ /* 0x000fe200078010ff */
[----:B------:R2:W-:Y:S01]  /*1c000*/  @!P4 ST.E.64 [R2.64], R148 ;  /* 0x000000940200c985 */ /* 0x0005e2000c101b06 */
[----:B------:R-:W-:Y:S02]  /*1c010*/  @!P6 LEA.HI.X R11, R252, R4, R5, 0x2, P1 ;  /* 0x00000004fc0be211 */ /* 0x000fe400008f1405 */
[----:B------:R-:W-:Y:S02]  /*1c020*/  ISETP.GE.AND P1, PT, R246, c[0x0][0x3c8], PT ;  /* 0x0000f200f6007a0c */ /* 0x000fe40003f26270 */
[----:B------:R-:W-:Y:S01]  /*1c030*/  SHF.R.S32.HI R5, RZ, 0x1f, R250 ;  /* 0x0000001fff057819 */ /* 0x000fe200000114fa */
[----:B------:R5:W-:Y:S01]  /*1c040*/  @!P6 ST.E.64 [R10.64], R152 ;  /* 0x000000980a00e985 */ /* 0x000be2000c101b06 */
[----:B------:R-:W-:-:S02]  /*1c050*/  ISETP.GE.AND P6, PT, R249, c[0x0][0x3c8], PT ;  /* 0x0000f200f9007a0c */ /* 0x000fc40003fc6270 */
[C---:B----4-:R-:W-:Y:S02]  /*1c060*/  @!P2 LEA R6, P4, R250.reuse, R0, 0x2 ;  /* 0x00000000fa06a211 */ /* 0x050fe400078810ff */
[-C--:B------:R-:W-:Y:S02]  /*1c070*/  @!P3 LEA.HI.X R9, R251, R4.reuse, R12, 0x2, P0 ;  /* 0x00000004fb09b211 */ /* 0x080fe400000f140c */
[----:B------:R-:W-:Y:S02]  /*1c080*/  @!P2 LEA.HI.X R7, R250, R4, R5, 0x2, P4 ;  /* 0x00000004fa07a211 */ /* 0x000fe400020f1405 */
[C---:B------:R-:W-:Y:S01]  /*1c090*/  IADD3 R5, R210.reuse, 0x58, RZ ;  /* 0x00000058d2057810 */ /* 0x040fe20007ffe0ff */
[----:B------:R4:W-:Y:S01]  /*1c0a0*/  @!P3 ST.E.64 [R8.64], R28 ;  /* 0x0000001c0800b985 */ /* 0x0009e2000c101b06 */
[----:B------:R-:W-:Y:S02]  /*1c0b0*/  SHF.R.S32.HI R12, RZ, 0x1f, R249 ;  /* 0x0000001fff0c7819 */ /* 0x000fe400000114f9 */
[----:B------:R-:W-:Y:S01]  /*1c0c0*/  ISETP.GE.AND P3, PT, R5, c[0x0][0x3c8], PT ;  /* 0x0000f20005007a0c */ /* 0x000fe20003f66270 */
[----:B------:R1:W-:Y:S01]  /*1c0d0*/  @!P2 ST.E.64 [R6.64], R24 ;  /* 0x000000180600a985 */ /* 0x0003e2000c101b06 */
[----:B--2---:R-:W-:-:S02]  /*1c0e0*/  IADD3 R2, R210, 0x50, RZ ;  /* 0x00000050d2027810 */ /* 0x004fc40007ffe0ff */
[----:B------:R-:W-:Y:S02]  /*1c0f0*/  IADD3 R3, R210, 0x60, RZ ;  /* 0x00000060d2037810 */ /* 0x000fe40007ffe0ff */
[----:B------:R-:W-:Y:S02]  /*1c100*/  ISETP.GE.AND P5, PT, R2, c[0x0][0x3c8], PT ;  /* 0x0000f20002007a0c */ /* 0x000fe40003fa6270 */
[----:B------:R-:W-:Y:S02]  /*1c110*/  ISETP.GE.AND P4, PT, R3, c[0x0][0x3c8], PT ;  /* 0x0000f20003007a0c */ /* 0x000fe40003f86270 */
[----:B-----5:R-:W-:Y:S02]  /*1c120*/  SHF.R.S32.HI R11, RZ, 0x1f, R2 ;  /* 0x0000001fff0b7819 */ /* 0x020fe40000011402 */
[----:B----4-:R-:W-:Y:S02]  /*1c130*/  @!P6 LEA R8, P0, R249, R0, 0x2 ;  /* 0x00000000f908e211 */ /* 0x010fe400078010ff */
[----:B-1----:R-:W-:-:S02]  /*1c140*/  SHF.R.S32.HI R7, RZ, 0x1f, R246 ;  /* 0x0000001fff077819 */ /* 0x002fc400000114f6 */
[C---:B------:R-:W-:Y:S02]  /*1c150*/  @!P1 LEA R6, P2, R246.reuse, R0, 0x2 ;  /* 0x00000000f6069211 */ /* 0x040fe400078410ff */
[-C--:B------:R-:W-:Y:S02]  /*1c160*/  @!P6 LEA.HI.X R9, R249, R4.reuse, R12, 0x2, P0 ;  /* 0x00000004f909e211 */ /* 0x080fe400000f140c */
[----:B------:R-:W-:Y:S02]  /*1c170*/  @!P1 LEA.HI.X R7, R246, R4, R7, 0x2, P2 ;  /* 0x00000004f6079211 */ /* 0x000fe400010f1407 */
[C---:B------:R-:W-:Y:S01]  /*1c180*/  @!P5 LEA R10, P0, R2.reuse, R0, 0x2 ;  /* 0x00000000020ad211 */ /* 0x040fe200078010ff */
[----:B------:R1:W-:Y:S03]  /*1c190*/  @!P6 ST.E.64 [R8.64], R36 ;  /* 0x000000240800e985 */ /* 0x0003e6000c101b06 */
[----:B------:R-:W-:Y:S01]  /*1c1a0*/  @!P5 LEA.HI.X R11, R2, R4, R11, 0x2, P0 ;  /* 0x00000004020bd211 */ /* 0x000fe200000f140b */
[----:B------:R2:W-:Y:S01]  /*1c1b0*/  @!P1 ST.E.64 [R6.64], R32 ;  /* 0x0000002006009985 */ /* 0x0005e2000c101b06 */
[----:B------:R-:W-:-:S02]  /*1c1c0*/  IADD3 R2, R210, 0x70, RZ ;  /* 0x00000070d2027810 */ /* 0x000fc40007ffe0ff */
[-C--:B------:R-:W-:Y:S01]  /*1c1d0*/  @!P4 LEA R12, P0, R3, R0.reuse, 0x2 ;  /* 0x00000000030cc211 */ /* 0x080fe200078010ff */
[----:B------:R4:W-:Y:S01]  /*1c1e0*/  @!P5 ST.E.64 [R10.64], R44 ;  /* 0x0000002c0a00d985 */ /* 0x0009e2000c101b06 */
[----:B------:R-:W-:Y:S02]  /*1c1f0*/  ISETP.GE.AND P6, PT, R2, c[0x0][0x3c8], PT ;  /* 0x0000f20002007a0c */ /* 0x000fe40003fc6270 */
[----:B-1----:R-:W-:Y:S02]  /*1c200*/  SHF.R.S32.HI R9, RZ, 0x1f, R5 ;  /* 0x0000001fff097819 */ /* 0x002fe40000011405 */
[----:B------:R-:W-:Y:S02]  /*1c210*/  @!P3 LEA R8, P1, R5, R0, 0x2 ;  /* 0x000000000508b211 */ /* 0x000fe400078210ff */
[----:B--2---:R-:W-:Y:S02]  /*1c220*/  IADD3 R6, R210, 0x68, RZ ;  /* 0x00000068d2067810 */ /* 0x004fe40007ffe0ff */
[----:B------:R-:W-:-:S02]  /*1c230*/  SHF.R.S32.HI R7, RZ, 0x1f, R3 ;  /* 0x0000001fff077819 */ /* 0x000fc40000011403 */
[----:B------:R-:W-:Y:S02]  /*1c240*/  ISETP.GE.AND P2, PT, R6, c[0x0][0x3c8], PT ;  /* 0x0000f20006007a0c */ /* 0x000fe40003f46270 */
[-C--:B------:R-:W-:Y:S02]  /*1c250*/  @!P3 LEA.HI.X R9, R5, R4.reuse, R9, 0x2, P1 ;  /* 0x000000040509b211 */ /* 0x080fe400008f1409 */
[----:B------:R-:W-:Y:S02]  /*1c260*/  @!P4 LEA.HI.X R13, R3, R4, R7, 0x2, P0 ;  /* 0x00000004030dc211 */ /* 0x000fe400000f1407 */
[C---:B------:R-:W-:Y:S01]  /*1c270*/  IADD3 R7, R210.reuse, 0x78, RZ ;  /* 0x00000078d2077810 */ /* 0x040fe20007ffe0ff */
[----:B------:R1:W-:Y:S01]  /*1c280*/  @!P3 ST.E.64 [R8.64], R40 ;  /* 0x000000280800b985 */ /* 0x0003e2000c101b06 */
[----:B------:R-:W-:Y:S02]  /*1c290*/  IADD3 R5, R210, 0x80, RZ ;  /* 0x00000080d2057810 */ /* 0x000fe40007ffe0ff */
[----:B------:R-:W-:Y:S01]  /*1c2a0*/  ISETP.GE.AND P3, PT, R7, c[0x0][0x3c8], PT ;  /* 0x0000f20007007a0c */ /* 0x000fe20003f66270 */
[----:B------:R2:W-:Y:S01]  /*1c2b0*/  @!P4 ST.E.64 [R12.64], R52 ;  /* 0x000000340c00c985 */ /* 0x0005e2000c101b06 */
[----:B------:R-:W-:-:S02]  /*1c2c0*/  ISETP.GE.AND P5, PT, R5, c[0x0][0x3c8], PT ;  /* 0x0000f20005007a0c */ /* 0x000fc40003fa6270 */
[----:B------:R-:W-:Y:S02]  /*1c2d0*/  SHF.R.S32.HI R3, RZ, 0x1f, R2 ;  /* 0x0000001fff037819 */ /* 0x000fe40000011402 */
[----:B----4-:R-:W-:-:S04]  /*1c2e0*/  @!P6 LEA R10, P0, R2, R0, 0x2 ;  /* 0x00000000020ae211 */ /* 0x010fc800078010ff */
[----:B------:R-:W-:Y:S02]  /*1c2f0*/  @!P6 LEA.HI.X R11, R2, R4, R3, 0x2, P0 ;  /* 0x00000004020be211 */ /* 0x000fe400000f1403 */
[C---:B------:R-:W-:Y:S02]  /*1c300*/  IADD3 R3, R210.reuse, 0x88, RZ ;  /* 0x00000088d2037810 */ /* 0x040fe40007ffe0ff */
[----:B------:R-:W-:-:S04]  /*1c310*/  IADD3 R2, R210, 0x90, RZ ;  /* 0x00000090d2027810 */ /* 0x000fc80007ffe0ff */
[----:B------:R-:W-:Y:S02]  /*1c320*/  ISETP.GE.AND P4, PT, R2, c[0x0][0x3c8], PT ;  /* 0x0000f20002007a0c */ /* 0x000fe40003f86270 */
[----:B-1----:R-:W-:Y:S02]  /*1c330*/  SHF.R.S32.HI R9, RZ, 0x1f, R6 ;  /* 0x0000001fff097819 */ /* 0x002fe40000011406 */
[CC--:B------:R-:W-:Y:S02]  /*1c340*/  @!P2 LEA R8, P1, R6.reuse, R0.reuse, 0x2 ;  /* 0x000000000608a211 */ /* 0x0c0fe400078210ff */
[----:B--2---:R-:W-:Y:S02]  /*1c350*/  @!P5 LEA R12, P0, R5, R0, 0x2 ;  /* 0x00000000050cd211 */ /* 0x004fe400078010ff */
[----:B------:R-:W-:Y:S02]  /*1c360*/  @!P2 LEA.HI.X R9, R6, R4, R9, 0x2, P1 ;  /* 0x000000040609a211 */ /* 0x000fe400008f1409 */
[----:B------:R-:W-:-:S03]  /*1c370*/  @!P3 LEA R6, P1, R7, R0, 0x2 ;  /* 0x000000000706b211 */ /* 0x000fc600078210ff */
[----:B------:R1:W-:Y:S01]  /*1c380*/  @!P2 ST.E.64 [R8.64], R48 ;  /* 0x000000300800a985 */ /* 0x0003e2000c101b06 */
[----:B------:R-:W-:-:S03]  /*1c390*/  ISETP.GE.AND P2, PT, R3, c[0x0][0x3c8], PT ;  /* 0x0000f20003007a0c */ /* 0x000fc60003f46270 */
[----:B------:R2:W-:Y:S01]  /*1c3a0*/  @!P6 ST.E.64 [R10.64], R60 ;  /* 0x0000003c0a00e985 */ /* 0x0005e2000c101b06 */
[----:B-1----:R-:W-:Y:S02]  /*1c3b0*/  SHF.R.S32.HI R9, RZ, 0x1f, R7 ;  /* 0x0000001fff097819 */ /* 0x002fe40000011407 */
[----:B------:R-:W-:Y:S02]  /*1c3c0*/  SHF.R.S32.HI R8, RZ, 0x1f, R5 ;  /* 0x0000001fff087819 */ /* 0x000fe40000011405 */
[-C--:B------:R-:W-:Y:S02]  /*1c3d0*/  @!P3 LEA.HI.X R7, R7, R4.reuse, R9, 0x2, P1 ;  /* 0x000000040707b211 */ /* 0x080fe400008f1409 */
[----:B------:R-:W-:Y:S02]  /*1c3e0*/  @!P5 LEA.HI.X R13, R5, R4, R8, 0x2, P0 ;  /* 0x00000004050dd211 */ /* 0x000fe400000f1408 */
[----:B------:R-:W-:Y:S01]  /*1c3f0*/  IADD3 R5, R210, 0xa0, RZ ;  /* 0x000000a0d2057810 */ /* 0x000fe20007ffe0ff */
[----:B------:R1:W-:Y:S01]  /*1c400*/  @!P3 ST.E.64 [R6.64], R56 ;  /* 0x000000380600b985 */ /* 0x0003e2000c101b06 */
[----:B------:R-:W-:-:S02]  /*1c410*/  SHF.R.S32.HI R9, RZ, 0x1f, R3 ;  /* 0x0000001fff097819 */ /* 0x000fc40000011403 */
[-C--:B------:R-:W-:Y:S01]  /*1c420*/  @!P2 LEA R8, P1, R3, R0.reuse, 0x2 ;  /* 0x000000000308a211 */ /* 0x080fe200078210ff */
[----:B------:R4:W-:Y:S01]  /*1c430*/  @!P5 ST.E.64 [R12.64], R68 ;  /* 0x000000440c00d985 */ /* 0x0009e2000c101b06 */
[----:B------:R-:W-:Y:S02]  /*1c440*/  ISETP.GE.AND P5, PT, R5, c[0x0][0x3c8], PT ;  /* 0x0000f20005007a0c */ /* 0x000fe40003fa6270 */
[----:B--2---:R-:W-:Y:S02]  /*1c450*/  @!P4 LEA R10, P0, R2, R0, 0x2 ;  /* 0x00000000020ac211 */ /* 0x004fe400078010ff */
[----:B------:R-:W-:Y:S02]  /*1c460*/  @!P2 LEA.HI.X R9, R3, R4, R9, 0x2, P1 ;  /* 0x000000040309a211 */ /* 0x000fe400008f1409 */
[----:B------:R-:W-:-:S03]  /*1c470*/  IADD3 R3, R210, 0xa8, RZ ;  /* 0x000000a8d2037810 */ /* 0x000fc60007ffe0ff */
[----:B------:R2:W-:Y:S01]  /*1c480*/  @!P2 ST.E.64 [R8.64], R64 ;  /* 0x000000400800a985 */ /* 0x0005e2000c101b06 */
[----:B------:R-:W-:Y:S02]  /*1c490*/  ISETP.GE.AND P2, PT, R3, c[0x0][0x3c8], PT ;  /* 0x0000f20003007a0c */ /* 0x000fe40003f46270 */
[----:B-1----:R-:W-:Y:S02]  /*1c4a0*/  IADD3 R6, R210, 0x98, RZ ;  /* 0x00000098d2067810 */ /* 0x002fe40007ffe0ff */
[----:B------:R-:W-:Y:S02]  /*1c4b0*/  SHF.R.S32.HI R7, RZ, 0x1f, R2 ;  /* 0x0000001fff077819 */ /* 0x000fe40000011402 */
[----:B------:R-:W-:Y:S02]  /*1c4c0*/  ISETP.GE.AND P3, PT, R6, c[0x0][0x3c8], PT ;  /* 0x0000f20006007a0c */ /* 0x000fe40003f66270 */
[----:B------:R-:W-:Y:S02]  /*1c4d0*/  @!P4 LEA.HI.X R11, R2, R4, R7, 0x2, P0 ;  /* 0x00000004020bc211 */ /* 0x000fe400000f1407 */
[----:B------:R-:W-:-:S02]  /*1c4e0*/  IADD3 R2, R210, 0xb0, RZ ;  /* 0x000000b0d2027810 */ /* 0x000fc40007ffe0ff */
[----:B------:R-:W-:Y:S01]  /*1c4f0*/  SHF.R.S32.HI R7, RZ, 0x1f, R5 ;  /* 0x0000001fff077819 */ /* 0x000fe20000011405 */
[----:B------:R1:W-:Y:S01]  /*1c500*/  @!P4 ST.E.64 [R10.64], R76 ;  /* 0x0000004c0a00c985 */ /* 0x0003e2000c101b06 */
[CC--:B----4-:R-:W-:Y:S02]  /*1c510*/  @!P5 LEA R12, P0, R5.reuse, R0.reuse, 0x2 ;  /* 0x00000000050cd211 */ /* 0x0d0fe400078010ff */
[----:B--2---:R-:W-:Y:S02]  /*1c520*/  SHF.R.S32.HI R9, RZ, 0x1f, R6 ;  /* 0x0000001fff097819 */ /* 0x004fe40000011406 */
[----:B------:R-:W-:Y:S02]  /*1c530*/  ISETP.GE.AND P6, PT, R2, c[0x0][0x3c8], PT ;  /* 0x0000f20002007a0c */ /* 0x000fe40003fc6270 */
[----:B------:R-:W-:Y:S02]  /*1c540*/  @!P3 LEA R8, P1, R6, R0, 0x2 ;  /* 0x000000000608b211 */ /* 0x000fe400078210ff */
[----:B------:R-:W-:-:S02]  /*1c550*/  @!P5 LEA.HI.X R13, R5, R4, R7, 0x2, P0 ;  /* 0x00000004050dd211 */ /* 0x000fc400000f1407 */
[----:B------:R-:W-:Y:S02]  /*1c560*/  @!P3 LEA.HI.X R9, R6, R4, R9, 0x2, P1 ;  /* 0x000000040609b211 */ /* 0x000fe400008f1409 */
[C---:B------:R-:W-:Y:S02]  /*1c570*/  IADD3 R6, R210.reuse, 0xb8, RZ ;  /* 0x000000b8d2067810 */ /* 0x040fe40007ffe0ff */
[----:B------:R-:W-:Y:S01]  /*1c580*/  IADD3 R5, R210, 0xc0, RZ ;  /* 0x000000c0d2057810 */ /* 0x000fe20007ffe0ff */
[----:B------:R2:W-:Y:S01]  /*1c590*/  @!P3 ST.E.64 [R8.64], R72 ;  /* 0x000000480800b985 */ /* 0x0005e2000c101b06 */
[----:B------:R-:W-:Y:S02]  /*1c5a0*/  ISETP.GE.AND P3, PT, R6, c[0x0][0x3c8], PT ;  /* 0x0000f20006007a0c */ /* 0x000fe40003f66270 */
[----:B------:R-:W-:Y:S01]  /*1c5b0*/  ISETP.GE.AND P4, PT, R5, c[0x0][0x3c8], PT ;  /* 0x0000f20005007a0c */ /* 0x000fe20003f86270 */
[----:B------:R4:W-:Y:S01]  /*1c5c0*/  @!P5 ST.E.64 [R12.64], R84 ;  /* 0x000000540c00d985 */ /* 0x0009e2000c101b06 */
[----:B------:R-:W-:-:S02]  /*1c5d0*/  SHF.R.S32.HI R7, RZ, 0x1f, R2 ;  /* 0x0000001fff077819 */ /* 0x000fc40000011402 */
[----:B-1----:R-:W-:-:S04]  /*1c5e0*/  @!P6 LEA R10, P0, R2, R0, 0x2 ;  /* 0x00000000020ae211 */ /* 0x002fc800078010ff */
[----:B------:R-:W-:Y:S02]  /*1c5f0*/  @!P6 LEA.HI.X R11, R2, R4, R7, 0x2, P0 ;  /* 0x00000004020be211 */ /* 0x000fe400000f1407 */
[----:B------:R-:W-:Y:S02]  /*1c600*/  IADD3 R2, R210, 0xd0, RZ ;  /* 0x000000d0d2027810 */ /* 0x000fe40007ffe0ff */
[----:B------:R-:W-:Y:S02]  /*1c610*/  SHF.R.S32.HI R7, RZ, 0x1f, R5 ;  /* 0x0000001fff077819 */ /* 0x000fe40000011405 */
[----:B------:R-:W-:Y:S02]  /*1c620*/  ISETP.GE.AND P5, PT, R2, c[0x0][0x3c8], PT ;  /* 0x0000f20002007a0c */ /* 0x000fe40003fa6270 */
[----:B--2---:R-:W-:Y:S02]  /*1c630*/  SHF.R.S32.HI R9, RZ, 0x1f, R3 ;  /* 0x0000001fff097819 */ /* 0x004fe40000011403 */
[----:B------:R-:W-:-:S02]  /*1c640*/  @!P2 LEA R8, P1, R3, R0, 0x2 ;  /* 0x000000000308a211 */ /* 0x000fc400078210ff */
[----:B----4-:R-:W-:Y:S02]  /*1c650*/  @!P4 LEA R12, P0, R5, R0, 0x2 ;  /* 0x00000000050cc211 */ /* 0x010fe400078010ff */
[-C--:B------:R-:W-:Y:S02]  /*1c660*/  @!P2 LEA.HI.X R9, R3, R4.reuse, R9, 0x2, P1 ;  /* 0x000000040309a211 */ /* 0x080fe400008f1409 */
[C---:B------:R-:W-:Y:S02]  /*1c670*/  IADD3 R3, R210.reuse, 0xc8, RZ ;  /* 0x000000c8d2037810 */ /* 0x040fe40007ffe0ff */
[----:B------:R-:W-:Y:S01]  /*1c680*/  @!P4 LEA.HI.X R13, R5, R4, R7, 0x2, P0 ;  /* 0x00000004050dc211 */ /* 0x000fe200000f1407 */
[----:B------:R1:W-:Y:S01]  /*1c690*/  @!P2 ST.E.64 [R8.64], R80 ;  /* 0x000000500800a985 */ /* 0x0003e2000c101b06 */
[----:B------:R-:W-:Y:S02]  /*1c6a0*/  ISETP.GE.AND P2, PT, R3, c[0x0][0x3c8], PT ;  /* 0x0000f20003007a0c */ /* 0x000fe40003f46270 */
[----:B------:R-:W-:Y:S01]  /*1c6b0*/  IADD3 R7, R210, 0xe0, RZ ;  /* 0x000000e0d2077810 */ /* 0x000fe20007ffe0ff */
[----:B------:R2:W-:Y:S01]  /*1c6c0*/  @!P6 ST.E.64 [R10.64], R92 ;  /* 0x0000005c0a00e985 */ /* 0x0005e2000c101b06 */
[----:B------:R-:W-:-:S02]  /*1c6d0*/  SHF.R.S32.HI R5, RZ, 0x1f, R2 ;  /* 0x0000001fff057819 */ /* 0x000fc40000011402 */
[----:B------:R-:W-:Y:S02]  /*1c6e0*/  ISETP.GE.AND P6, PT, R7, c[0x0][0x3c8], PT ;  /* 0x0000f20007007a0c */ /* 0x000fe40003fc6270 */
[----:B-1----:R-:W-:Y:S02]  /*1c6f0*/  SHF.R.S32.HI R9, RZ, 0x1f, R6 ;  /* 0x0000001fff097819 */ /* 0x002fe40000011406 */
[-C--:B------:R-:W-:Y:S02]  /*1c700*/  @!P3 LEA R8, P1, R6, R0.reuse, 0x2 ;  /* 0x000000000608b211 */ /* 0x080fe400078210ff */
[----:B--2---:R-:W-:Y:S02]  /*1c710*/  @!P5 LEA R10, P0, R2, R0, 0x2 ;  /* 0x00000000020ad211 */ /* 0x004fe400078010ff */
[----:B------:R-:W-:Y:S02]  /*1c720*/  @!P3 LEA.HI.X R9, R6, R4, R9, 0x2, P1 ;  /* 0x000000040609b211 */ /* 0x000fe400008f1409 */
[----:B------:R-:W-:-:S02]  /*1c730*/  IADD3 R6, R210, 0xd8, RZ ;  /* 0x000000d8d2067810 */ /* 0x000fc40007ffe0ff */
[----:B------:R-:W-:Y:S01]  /*1c740*/  @!P5 LEA.HI.X R11, R2, R4, R5, 0x2, P0 ;  /* 0x00000004020bd211 */ /* 0x000fe200000f1405 */
[----:B------:R1:W-:Y:S01]  /*1c750*/  @!P3 ST.E.64 [R8.64], R88 ;  /* 0x000000580800b985 */ /* 0x0003e2000c101b06 */
[----:B------:R-:W-:Y:S02]  /*1c760*/  IADD3 R5, R210, 0xe8, RZ ;  /* 0x000000e8d2057810 */ /* 0x000fe40007ffe0ff */
[----:B------:R-:W-:Y:S01]  /*1c770*/  SHF.R.S32.HI R2, RZ, 0x1f, R6 ;  /* 0x0000001fff027819 */ /* 0x000fe20000011406 */
[----:B------:R2:W-:Y:S01]  /*1c780*/  @!P4 ST.E.64 [R12.64], R100 ;  /* 0x000000640c00c985 */ /* 0x0005e2000c101b06 */
[----:B------:R-:W-:Y:S02]  /*1c790*/  ISETP.GE.AND P4, PT, R6, c[0x0][0x3c8], PT ;  /* 0x0000f20006007a0c */ /* 0x000fe40003f86270 */
[----:B------:R-:W-:Y:S02]  /*1c7a0*/  ISETP.GE.AND P3, PT, R5, c[0x0][0x3c8], PT ;  /* 0x0000f20005007a0c */ /* 0x000fe40003f66270 */
[----:B-1----:R-:W-:-:S02]  /*1c7b0*/  SHF.R.S32.HI R9, RZ, 0x1f, R3 ;  /* 0x0000001fff097819 */ /* 0x002fc40000011403 */
[-C--:B------:R-:W-:Y:S02]  /*1c7c0*/  @!P2 LEA R8, P1, R3, R0.reuse, 0x2 ;  /* 0x000000000308a211 */ /* 0x080fe400078210ff */
[----:B--2---:R-:W-:Y:S02]  /*1c7d0*/  @!P6 LEA R12, P0, R7, R0, 0x2 ;  /* 0x00000000070ce211 */ /* 0x004fe400078010ff */
[----:B------:R-:W-:-:S03]  /*1c7e0*/  @!P2 LEA.HI.X R9, R3, R4, R9, 0x2, P1 ;  /* 0x000000040309a211 */ /* 0x000fc600008f1409 */
[----:B------:R-:W-:Y:S02]  /*1c7f0*/  @!P4 LEA R14, P1, R6, R0, 0x2 ;  /* 0x00000000060ec211 */ /* 0x000fe400078210ff */
[----:B------:R-:W-:Y:S01]  /*1c800*/  IADD3 R3, R210, 0xf0, RZ ;  /* 0x000000f0d2037810 */ /* 0x000fe20007ffe0ff */
[----:B------:R1:W-:Y:S01]  /*1c810*/  @!P2 ST.E.64 [R8.64], R96 ;  /* 0x000000600800a985 */ /* 0x0003e2000c101b06 */
[----:B------:R-:W-:Y:S02]  /*1c820*/  @!P4 LEA.HI.X R15, R6, R4, R2, 0x2, P1 ;  /* 0x00000004060fc211 */ /* 0x000fe400008f1402 */
[----:B------:R-:W-:Y:S01]  /*1c830*/  ISETP.GE.AND P2, PT, R3, c[0x0][0x3c8], PT ;  /* 0x0000f20003007a0c */ /* 0x000fe20003f46270 */
[----:B------:R2:W-:Y:S01]  /*1c840*/  @!P5 ST.E.64 [R10.64], R162 ;  /* 0x000000a20a00d985 */ /* 0x0005e2000c101b06 */
[----:B------:R-:W-:Y:S02]  /*1c850*/  IADD3 R2, R210, 0xf8, RZ ;  /* 0x000000f8d2027810 */ /* 0x000fe40007ffe0ff */
[----:B------:R-:W-:Y:S01]  /*1c860*/  SHF.R.S32.HI R6, RZ, 0x1f, R5 ;  /* 0x0000001fff067819 */ /* 0x000fe20000011405 */
[----:B------:R4:W-:Y:S01]  /*1c870*/  @!P4 ST.E.64 [R14.64], R168 ;  /* 0x000000a80e00c985 */ /* 0x0009e2000c101b06 */
[----:B------:R-:W-:-:S02]  /*1c880*/  ISETP.GE.AND P1, PT, R2, c[0x0][0x3c8], PT ;  /* 0x0000f20002007a0c */ /* 0x000fc40003f26270 */
[----:B-1----:R-:W-:-:S04]  /*1c890*/  SHF.R.S32.HI R8, RZ, 0x1f, R7 ;  /* 0x0000001fff087819 */ /* 0x002fc80000011407 */
[----:B------:R-:W-:Y:S02]  /*1c8a0*/  @!P6 LEA.HI.X R13, R7, R4, R8, 0x2, P0 ;  /* 0x00000004070de211 */ /* 0x000fe400000f1408 */
[----:B--2---:R-:W-:-:S03]  /*1c8b0*/  @!P3 LEA R10, P0, R5, R0, 0x2 ;  /* 0x00000000050ab211 */ /* 0x004fc600078010ff */
        /* <DEDUP_REMOVED lines=11> */
.L_x_751:
[----:B------:R-:W-:Y:S05]  /*1c970*/  BSYNC B0 ;  /* 0x0000000000007941 */ /* 0x000fea0003800000 */
.L_x_750:
[----:B------:R-:W-:Y:S05]  /*1c980*/  BRA.DIV ~URZ, `(.L_x_752) ;  /* 0x000036b27f007947 */ /* 0x000fea000b800000 */
[----:B--2---:R2:W1:Y:S04]  /*1c990*/  SHFL.IDX PT, R4, R16, 0x1, 0x1c1f ;  /* 0x003c1f0010047f89 */ /* 0x00446800000e0000 */
[----:B----4-:R2:W4:Y:S02]  /*1c9a0*/  SHFL.IDX PT, R0, R17, 0x1, 0x1c1f ;  /* 0x003c1f0011007f89 */ /* 0x01052400000e0000 */
.L_x_810:
[----:B------:R-:W-:-:S13]  /*1c9b0*/  LOP3.LUT P0, RZ, R215, 0x2, RZ, 0xc0, !PT ;  /* 0x00000002d7ff7812 */ /* 0x000fda000780c0ff */
[----:B------:R-:W-:Y:S05]  /*1c9c0*/  @P0 BRA `(.L_x_747) ;  /* 0x0000198000000947 */ /* 0x000fea0003800000 */
[C---:B------:R-:W-:Y:S02]  /*1c9d0*/  ISETP.GE.AND P0, PT, R210.reuse, c[0x0][0x3c8], PT ;  /* 0x0000f200d2007a0c */ /* 0x040fe40003f06270 */
[C---:B------:R-:W-:Y:S02]  /*1c9e0*/  IADD3 R9, R210.reuse, 0x8, RZ ;  /* 0x00000008d2097810 */ /* 0x040fe40007ffe0ff */
[C---:B------:R-:W-:Y:S02]  /*1c9f0*/  IADD3 R5, R210.reuse, 0x10, RZ ;  /* 0x00000010d2057810 */ /* 0x040fe40007ffe0ff */
[----:B------:R-:W-:Y:S02]  /*1ca00*/  ISETP.GE.AND P3, PT, R9, c[0x0][0x3c8], PT ;  /* 0x0000f20009007a0c */ /* 0x000fe40003f66270 */
[----:B------:R-:W-:Y:S02]  /*1ca10*/  ISETP.GE.AND P5, PT, R5, c[0x0][0x3c8], PT ;  /* 0x0000f20005007a0c */ /* 0x000fe40003fa6270 */
[----:B------:R-:W-:-:S02]  /*1ca20*/  IADD3 R12, R210, 0x18, RZ ;  /* 0x00000018d20c7810 */ /* 0x000fc40007ffe0ff */
[----:B------:R-:W-:Y:S02]  /*1ca30*/  SHF.R.S32.HI R6, RZ, 0x1f, R210 ;  /* 0x0000001fff067819 */ /* 0x000fe400000114d2 */
[C---:B----4-:R-:W-:Y:S02]  /*1ca40*/  @!P0 LEA R2, P1, R210.reuse, R0, 0x2 ;  /* 0x00000000d2028211 */ /* 0x050fe400078210ff */
[C---:B------:R-:W-:Y:S02]  /*1ca50*/  IADD3 R10, R210.reuse, 0x20, RZ ;  /* 0x00000020d20a7810 */ /* 0x040fe40007ffe0ff */
[----:B------:R-:W-:Y:S02]  /*1ca60*/  IADD3 R11, R210, 0x8, RZ ;  /* 0x00000008d20b7810 */ /* 0x000fe40007ffe0ff */
[----:B------:R-:W-:Y:S02]  /*1ca70*/  ISETP.GE.AND P2, PT, R12, c[0x0][0x3c8], PT ;  /* 0x0000f2000c007a0c */ /* 0x000fe40003f46270 */
[----:B-1----:R-:W-:-:S02]  /*1ca80*/  @!P0 LEA.HI.X R3, R210, R4, R6, 0x2, P1 ;  /* 0x00000004d2038211 */ /* 0x002fc400008f1406 */
[C---:B------:R-:W-:Y:S02]  /*1ca90*/  @!P3 LEA R6, P6, R9.reuse, R0, 0x2 ;  /* 0x000000000906b211 */ /* 0x040fe400078c10ff */
[----:B------:R-:W-:Y:S01]  /*1caa0*/  ISETP.GE.AND P1, PT, R10, c[0x0][0x3c8], PT ;  /* 0x0000f2000a007a0c */ /* 0x000fe20003f26270 */
[----:B------:R1:W-:Y:S01]  /*1cab0*/  @!P0 ST.E.64 [R2.64], R108 ;  /* 0x0000006c02008985 */ /* 0x0003e2000c101b06 */
[----:B------:R-:W-:Y:S02]  /*1cac0*/  SHF.R.S32.HI R11, RZ, 0x1f, R11 ;  /* 0x0000001fff0b7819 */ /* 0x000fe4000001140b */
[----:B------:R-:W-:Y:S02]  /*1cad0*/  IADD3 R8, R210, 0x10, RZ ;  /* 0x00000010d2087810 */ /* 0x000fe40007ffe0ff */
[----:B------:R-:W-:Y:S02]  /*1cae0*/  ISETP.GE.AND P0, PT, R252, c[0x0][0x3c8], PT ;  /* 0x0000f200fc007a0c */ /* 0x000fe40003f06270 */
[----:B------:R-:W-:-:S02]  /*1caf0*/  @!P3 LEA.HI.X R7, R9, R4, R11, 0x2, P6 ;  /* 0x000000040907b211 */ /* 0x000fc400030f140b */
[----:B------:R-:W-:Y:S02]  /*1cb00*/  SHF.R.S32.HI R8, RZ, 0x1f, R8 ;  /* 0x0000001fff087819 */ /* 0x000fe40000011408 */
[C---:B------:R-:W-:Y:S01]  /*1cb10*/  IADD3 R13, R210.reuse, 0x18, RZ ;  /* 0x00000018d20d7810 */ /* 0x040fe20007ffe0ff */
[----:B------:R4:W-:Y:S01]  /*1cb20*/  @!P3 ST.E.64 [R6.64], R120 ;  /* 0x000000780600b985 */ /* 0x0009e2000c101b06 */
[----:B------:R-:W-:Y:S02]  /*1cb30*/  IADD3 R11, R210, 0x20, RZ ;  /* 0x00000020d20b7810 */ /* 0x000fe40007ffe0ff */
[----:B------:R-:W-:Y:S02]  /*1cb40*/  SHF.R.S32.HI R13, RZ, 0x1f, R13 ;  /* 0x0000001fff0d7819 */ /* 0x000fe4000001140d */
[----:B------:R-:W-:Y:S02]  /*1cb50*/  SHF.R.S32.HI R11, RZ, 0x1f, R11 ;  /* 0x0000001fff0b7819 */ /* 0x000fe4000001140b */
[----:B-1----:R-:W-:-:S04]  /*1cb60*/  @!P5 LEA R2, P4, R5, R0, 0x2 ;  /* 0x000000000502d211 */ /* 0x002fc800078810ff */
[----:B------:R-:W-:Y:S02]  /*1cb70*/  @!P5 LEA.HI.X R3, R5, R4, R8, 0x2, P4 ;  /* 0x000000040503d211 */ /* 0x000fe400020f1408 */
[----:B------:R-:W-:Y:S02]  /*1cb80*/  ISETP.GE.AND P4, PT, R251, c[0x0][0x3c8], PT ;  /* 0x0000f200fb007a0c */ /* 0x000fe40003f86270 */
[-C--:B------:R-:W-:Y:S01]  /*1cb90*/  @!P2 LEA R8, P3, R12, R0.reuse, 0x2 ;  /* 0x000000000c08a211 */ /* 0x080fe200078610ff */
[----:B------:R1:W-:Y:S01]  /*1cba0*/  @!P5 ST.E.64 [R2.64], R124 ;  /* 0x0000007c0200d985 */ /* 0x0003e2000c101b06 */
[----:B------:R-:W-:Y:S02]  /*1cbb0*/  SHF.R.S32.HI R5, RZ, 0x1f, R252 ;  /* 0x0000001fff057819 */ /* 0x000fe400000114fc */
[----:B----4-:R-:W-:Y:S02]  /*1cbc0*/  @!P1 LEA R6, P6, R10, R0, 0x2 ;  /* 0x000000000a069211 */ /* 0x010fe400078c10ff */
[----:B------:R-:W-:-:S02]  /*1cbd0*/  @!P2 LEA.HI.X R9, R12, R4, R13, 0x2, P3 ;  /* 0x000000040c09a211 */ /* 0x000fc400018f140d */
[----:B------:R-:W-:Y:S02]  /*1cbe0*/  ISETP.GE.AND P3, PT, R250, c[0x0][0x3c8], PT ;  /* 0x0000f200fa007a0c */ /* 0x000fe40003f66270 */
[----:B------:R-:W-:Y:S01]  /*1cbf0*/  @!P1 LEA.HI.X R7, R10, R4, R11, 0x2, P6 ;  /* 0x000000040a079211 */ /* 0x000fe200030f140b */
[----:B------:R4:W-:Y:S01]  /*1cc00*/  @!P2 ST.E.64 [R8.64], R128 ;  /* 0x000000800800a985 */ /* 0x0009e2000c101b06 */
[----:B------:R-:W-:Y:S02]  /*1cc10*/  SHF.R.S32.HI R12, RZ, 0x1f, R251 ;  /* 0x0000001fff0c7819 */ /* 0x000fe400000114fb */
[----:B------:R-:W-:Y:S01]  /*1cc20*/  ISETP.GE.AND P6, PT, R249, c[0x0][0x3c8], PT ;  /* 0x0000f200f9007a0c */ /* 0x000fe20003fc6270 */
[----:B------:R5:W-:Y:S01]  /*1cc30*/  @!P1 ST.E.64 [R6.64], R22 ;  /* 0x0000001606009985 */ /* 0x000be2000c101b06 */
[----:B------:R-:W-:-:S04]  /*1cc40*/  @!P4 LEA R10, P1, R251, R0, 0x2 ;  /* 0x00000000fb0ac211 */ /* 0x000fc800078210ff */
[----:B------:R-:W-:Y:S02]  /*1cc50*/  @!P4 LEA.HI.X R11, R251, R4, R12, 0x2, P1 ;  /* 0x00000004fb0bc211 */ /* 0x000fe400008f140c */
[----:B------:R-:W-:Y:S02]  /*1cc60*/  SHF.R.S32.HI R12, RZ, 0x1f, R249 ;  /* 0x0000001fff0c7819 */ /* 0x000fe400000114f9 */
[----:B-1----:R-:W-:-:S04]  /*1cc70*/  @!P0 LEA R2, P5, R252, R0, 0x2 ;  /* 0x00000000fc028211 */ /* 0x002fc800078a10ff */
[----:B------:R-:W-:Y:S02]  /*1cc80*/  @!P0 LEA.HI.X R3, R252, R4, R5, 0x2, P5 ;  /* 0x00000004fc038211 */ /* 0x000fe400028f1405 */
[----:B------:R-:W-:Y:S02]  /*1cc90*/  ISETP.GE.AND P5, PT, R246, c[0x0][0x3c8], PT ;  /* 0x0000f200f6007a0c */ /* 0x000fe40003fa6270 */
[----:B------:R-:W-:Y:S01]  /*1cca0*/  SHF.R.S32.HI R5, RZ, 0x1f, R250 ;  /* 0x0000001fff057819 */ /* 0x000fe200000114fa */
[----:B------:R1:W-:Y:S01]  /*1ccb0*/  @!P0 ST.E.64 [R2.64], R26 ;  /* 0x0000001a02008985 */ /* 0x0003e2000c101b06 */
[----:B----4-:R-:W-:-:S03]  /*1ccc0*/  @!P3 LEA R8, P0, R250, R0, 0x2 ;  /* 0x00000000fa08b211 */ /* 0x010fc600078010ff */
[----:B------:R4:W-:Y:S01]  /*1ccd0*/  @!P4 ST.E.64 [R10.64], R142 ;  /* 0x0000008e0a00c985 */ /* 0x0009e2000c101b06 */
[----:B-----5:R-:W-:Y:S02]  /*1cce0*/  IADD3 R6, R210, 0x58, RZ ;  /* 0x00000058d2067810 */ /* 0x020fe40007ffe0ff */
[----:B------:R-:W-:Y:S02]  /*1ccf0*/  @!P3 LEA.HI.X R9, R250, R4, R5, 0x2, P0 ;  /* 0x00000004fa09b211 */ /* 0x000fe400000f1405 */
[----:B------:R-:W-:Y:S02]  /*1cd00*/  ISETP.GE.AND P4, PT, R6, c[0x0][0x3c8], PT ;  /* 0x0000f20006007a0c */ /* 0x000fe40003f86270 */
[----:B------:R-:W-:Y:S01]  /*1cd10*/  SHF.R.S32.HI R7, RZ, 0x1f, R246 ;  /* 0x0000001fff077819 */ /* 0x000fe200000114f6 */
[----:B------:R5:W-:Y:S01]  /*1cd20*/  @!P3 ST.E.64 [R8.64], R30 ;  /* 0x0000001e0800b985 */ /* 0x000be2000c101b06 */
[----:B------:R-:W-:Y:S02]  /*1cd30*/  IADD3 R5, R210, 0x68, RZ ;  /* 0x00000068d2057810 */ /* 0x000fe40007ffe0ff */
[----:B--2---:R-:W-:-:S02]  /*1cd40*/  SHF.R.S32.HI R16, RZ, 0x1f, R6 ;  /* 0x0000001fff107819 */ /* 0x004fc40000011406 */
[C---:B-1----:R-:W-:Y:S02]  /*1cd50*/  IADD3 R2, R210.reuse, 0x50, RZ ;  /* 0x00000050d2027810 */ /* 0x042fe40007ffe0ff */
[----:B------:R-:W-:Y:S02]  /*1cd60*/  IADD3 R3, R210, 0x60, RZ ;  /* 0x00000060d2037810 */ /* 0x000fe40007ffe0ff */
[----:B------:R-:W-:Y:S02]  /*1cd70*/  ISETP.GE.AND P2, PT, R2, c[0x0][0x3c8], PT ;  /* 0x0000f20002007a0c */ /* 0x000fe40003f46270 */
[C---:B----4-:R-:W-:Y:S02]  /*1cd80*/  @!P6 LEA R10, P0, R249.reuse, R0, 0x2 ;  /* 0x00000000f90ae211 */ /* 0x050fe400078010ff */
[----:B------:R-:W-:Y:S02]  /*1cd90*/  SHF.R.S32.HI R13, RZ, 0x1f, R2 ;  /* 0x0000001fff0d7819 */ /* 0x000fe40000011402 */
[----:B------:R-:W-:-:S02]  /*1cda0*/  @!P6 LEA.HI.X R11, R249, R4, R12, 0x2, P0 ;  /* 0x00000004f90be211 */ /* 0x000fc400000f140c */
[----:B-----5:R-:W-:-:S03]  /*1cdb0*/  @!P5 LEA R8, P1, R246, R0, 0x2 ;  /* 0x00000000f608d211 */ /* 0x020fc600078210ff */
[----:B------:R-:W-:Y:S01]  /*1cdc0*/  @!P6 ST.E.64 [R10.64], R38 ;  /* 0x000000260a00e985 */ /* 0x000fe2000c101b06 */
[----:B------:R-:W-:Y:S02]  /*1cdd0*/  @!P5 LEA.HI.X R9, R246, R4, R7, 0x2, P1 ;  /* 0x00000004f609d211 */ /* 0x000fe400008f1407 */
[-C--:B------:R-:W-:Y:S02]  /*1cde0*/  @!P2 LEA R14, P0, R2, R0.reuse, 0x2 ;  /* 0x00000000020ea211 */ /* 0x080fe400078010ff */
[----:B------:R-:W-:Y:S01]  /*1cdf0*/  @!P4 LEA R12, P1, R6, R0, 0x2 ;  /* 0x00000000060cc211 */ /* 0x000fe200078210ff */
[----:B------:R1:W-:Y:S01]  /*1ce00*/  @!P5 ST.E.64 [R8.64], R34 ;  /* 0x000000220800d985 */ /* 0x0003e2000c101b06 */
[----:B------:R-:W-:Y:S02]  /*1ce10*/  IADD3 R7, R210, 0x70, RZ ;  /* 0x00000070d2077810 */ /* 0x000fe40007ffe0ff */
[----:B------:R-:W-:Y:S02]  /*1ce20*/  @!P2 LEA.HI.X R15, R2, R4, R13, 0x2, P0 ;  /* 0x00000004020fa211 */ /* 0x000fe400000f140d */
[----:B------:R-:W-:-:S02]  /*1ce30*/  ISETP.GE.AND P5, PT, R3, c[0x0][0x3c8], PT ;  /* 0x0000f20003007a0c */ /* 0x000fc40003fa6270 */
[----:B------:R-:W-:Y:S02]  /*1ce40*/  ISETP.GE.AND P2, PT, R5, c[0x0][0x3c8], PT ;  /* 0x0000f20005007a0c */ /* 0x000fe40003f46270 */
[----:B------:R-:W-:Y:S02]  /*1ce50*/  ISETP.GE.AND P6, PT, R2, c[0x0][0x3c8], PT ;  /* 0x0000f20002007a0c */ /* 0x000fe40003fc6270 */
[----:B------:R-:W-:Y:S02]  /*1ce60*/  @!P4 LEA.HI.X R13, R6, R4, R16, 0x2, P1 ;  /* 0x00000004060dc211 */ /* 0x000fe400008f1410 */
[----:B------:R-:W-:Y:S02]  /*1ce70*/  ISETP.GE.AND P1, PT, R7, c[0x0][0x3c8], PT ;  /* 0x0000f20007007a0c */ /* 0x000fe40003f26270 */
[----:B------:R-:W-:Y:S02]  /*1ce80*/  SHF.R.S32.HI R6, RZ, 0x1f, R5 ;  /* 0x0000001fff067819 */ /* 0x000fe40000011405 */
[----:B------:R-:W-:-:S02]  /*1ce90*/  SHF.R.S32.HI R2, RZ, 0x1f, R7 ;  /* 0x0000001fff027819 */ /* 0x000fc40000011407 */
[-C--:B------:R-:W-:Y:S02]  /*1cea0*/  @!P5 LEA R18, P0, R3, R0.reuse, 0x2 ;  /* 0x000000000312d211 */ /* 0x080fe400078010ff */
[C---:B------:R-:W-:Y:S01]  /*1ceb0*/  @!P2 LEA R16, P3, R5.reuse, R0, 0x2 ;  /* 0x000000000510a211 */ /* 0x040fe200078610ff */
[----:B------:R-:W-:Y:S03]  /*1cec0*/  @!P6 ST.E.64 [R14.64], R46 ;  /* 0x0000002e0e00e985 */ /* 0x000fe6000c101b06 */
[----:B---3--:R-:W-:Y:S01]  /*1ced0*/  @!P2 LEA.HI.X R17, R5, R4, R6, 0x2, P3 ;  /* 0x000000040511a211 */ /* 0x008fe200018f1406 */
[----:B------:R2:W-:Y:S01]  /*1cee0*/  @!P4 ST.E.64 [R12.64], R42 ;  /* 0x0000002a0c00c985 */ /* 0x0005e2000c101b06 */
[----:B------:R-:W-:Y:S02]  /*1cef0*/  IADD3 R5, R210, 0x88, RZ ;  /* 0x00000088d2057810 */ /* 0x000fe40007ffe0ff */
[----:B-1----:R-:W-:-:S02]  /*1cf00*/  SHF.R.S32.HI R9, RZ, 0x1f, R3 ;  /* 0x0000001fff097819 */ /* 0x002fc40000011403 */
[----:B------:R-:W-:Y:S02]  /*1cf10*/  IADD3 R8, R210, 0x78, RZ ;  /* 0x00000078d2087810 */ /* 0x000fe40007ffe0ff */
[----:B------:R-:W-:Y:S02]  /*1cf20*/  @!P5 LEA.HI.X R19, R3, R4, R9, 0x2, P0 ;  /* 0x000000040313d211 */ /* 0x000fe400000f1409 */
[----:B------:R-:W-:Y:S02]  /*1cf30*/  ISETP.GE.AND P0, PT, R8, c[0x0][0x3c8], PT ;  /* 0x0000f20008007a0c */ /* 0x000fe40003f06270 */
[----:B------:R-:W-:Y:S02]  /*1cf40*/  ISETP.GE.AND P5, PT, R5, c[0x0][0x3c8], PT ;  /* 0x0000f20005007a0c */ /* 0x000fe40003fa6270 */
[----:B------:R-:W-:Y:S02]  /*1cf50*/  IADD3 R6, R210, 0x80, RZ ;  /* 0x00000080d2067810 */ /* 0x000fe40007ffe0ff */
[----:B------:R-:W-:-:S02]  /*1cf60*/  SHF.R.S32.HI R9, RZ, 0x1f, R8 ;  /* 0x0000001fff097819 */ /* 0x000fc40000011408 */
[----:B------:R-:W-:-:S05]  /*1cf70*/  ISETP.GE.AND P6, PT, R6, c[0x0][0x3c8], PT ;  /* 0x0000f20006007a0c */ /* 0x000fca0003fc6270 */
[----:B------:R-:W-:-:S04]  /*1cf80*/  @!P0 LEA R10, P3, R8, R0, 0x2 ;  /* 0x00000000080a8211 */ /* 0x000fc800078610ff */
[----:B------:R-:W-:Y:S02]  /*1cf90*/  @!P0 LEA.HI.X R11, R8, R4, R9, 0x2, P3 ;  /* 0x00000004080b8211 */ /* 0x000fe400018f1409 */
[----:B------:R-:W-:Y:S02]  /*1cfa0*/  SHF.R.S32.HI R8, RZ, 0x1f, R5 ;  /* 0x0000001fff087819 */ /* 0x000fe40000011405 */
[----:B--2---:R-:W-:-:S04]  /*1cfb0*/  @!P1 LEA R12, P4, R7, R0, 0x2 ;  /* 0x00000000070c9211 */ /* 0x004fc800078810ff */
[----:B------:R-:W-:Y:S02]  /*1cfc0*/  @!P1 LEA.HI.X R13, R7, R4, R2, 0x2, P4 ;  /* 0x00000004070d9211 */ /* 0x000fe400020f1402 */
[----:B------:R-:W-:Y:S02]  /*1cfd0*/  ISETP.GE.AND P4, PT, R3, c[0x0][0x3c8], PT ;  /* 0x0000f20003007a0c */ /* 0x000fe40003f86270 */
[C---:B------:R-:W-:Y:S02]  /*1cfe0*/  IADD3 R2, R210.reuse, 0x90, RZ ;  /* 0x00000090d2027810 */ /* 0x040fe40007ffe0ff */
[----:B------:R-:W-:Y:S02]  /*1cff0*/  SHF.R.S32.HI R3, RZ, 0x1f, R6 ;  /* 0x0000001fff037819 */ /* 0x000fe40000011406 */
[----:B------:R-:W-:-:S04]  /*1d000*/  IADD3 R7, R210, 0x98, RZ ;  /* 0x00000098d2077810 */ /* 0x000fc80007ffe0ff */
[----:B------:R-:W-:-:S03]  /*1d010*/  SHF.R.S32.HI R9, RZ, 0x1f, R7 ;  /* 0x0000001fff097819 */ /* 0x000fc60000011407 */
[----:B------:R-:W-:Y:S01]  /*1d020*/  @!P4 ST.E.64 [R18.64], R54 ;  /* 0x000000361200c985 */ /* 0x000fe2000c101b06 */
[----:B------:R-:W-:-:S03]  /*1d030*/  ISETP.GE.AND P4, PT, R7, c[0x0][0x3c8], PT ;  /* 0x0000f20007007a0c */ /* 0x000fc60003f86270 */
[----:B------:R1:W-:Y:S01]  /*1d040*/  @!P2 ST.E.64 [R16.64], R50 ;  /* 0x000000321000a985 */ /* 0x0003e2000c101b06 */
[----:B------:R-:W-:-:S03]  /*1d050*/  @!P5 LEA R14, P2, R5, R0, 0x2 ;  /* 0x00000000050ed211 */ /* 0x000fc600078410ff */
[----:B------:R-:W-:Y:S01]  /*1d060*/  @!P1 ST.E.64 [R12.64], R62 ;  /* 0x0000003e0c009985 */ /* 0x000fe2000c101b06 */
[----:B------:R-:W-:Y:S02]  /*1d070*/  @!P5 LEA.HI.X R15, R5, R4, R8, 0x2, P2 ;  /* 0x00000004050fd211 */ /* 0x000fe400010f1408 */
[----:B------:R-:W-:Y:S01]  /*1d080*/  ISETP.GE.AND P2, PT, R2, c[0x0][0x3c8], PT ;  /* 0x0000f20002007a0c */ /* 0x000fe20003f46270 */
[----:B------:R2:W-:Y:S01]  /*1d090*/  @!P0 ST.E.64 [R10.64], R58 ;  /* 0x0000003a0a008985 */ /* 0x0005e2000c101b06 */
[----:B------:R-:W-:Y:S02]  /*1d0a0*/  IADD3 R5, R210, 0xa0, RZ ;  /* 0x000000a0d2057810 */ /* 0x000fe40007ffe0ff */
[----:B------:R-:W-:-:S04]  /*1d0b0*/  @!P4 LEA R8, P1, R7, R0, 0x2 ;  /* 0x000000000708c211 */ /* 0x000fc800078210ff */
[----:B------:R-:W-:Y:S02]  /*1d0c0*/  @!P4 LEA.HI.X R9, R7, R4, R9, 0x2, P1 ;  /* 0x000000040709c211 */ /* 0x000fe400008f1409 */
[----:B------:R-:W-:-:S04]  /*1d0d0*/  IADD3 R7, R210, 0xb0, RZ ;  /* 0x000000b0d2077810 */ /* 0x000fc80007ffe0ff */
[----:B------:R-:W-:Y:S02]  /*1d0e0*/  ISETP.GE.AND P1, PT, R7, c[0x0][0x3c8], PT ;  /* 0x0000f20007007a0c */ /* 0x000fe40003f26270 */
[----:B-1----:R-:W-:-:S04]  /*1d0f0*/  @!P6 LEA R16, P3, R6, R0, 0x2 ;  /* 0x000000000610e211 */ /* 0x002fc800078610ff */
[----:B------:R-:W-:Y:S02]  /*1d100*/  @!P6 LEA.HI.X R17, R6, R4, R3, 0x2, P3 ;  /* 0x000000040611e211 */ /* 0x000fe400018f1403 */
[----:B------:R-:W-:Y:S02]  /*1d110*/  ISETP.GE.AND P3, PT, R5, c[0x0][0x3c8], PT ;  /* 0x0000f20005007a0c */ /* 0x000fe40003f66270 */
[----:B------:R-:W-:Y:S01]  /*1d120*/  SHF.R.S32.HI R6, RZ, 0x1f, R2 ;  /* 0x0000001fff067819 */ /* 0x000fe20000011402 */
[----:B------:R1:W-:Y:S01]  /*1d130*/  @!P6 ST.E.64 [R16.64], R70 ;  /* 0x000000461000e985 */ /* 0x0003e2000c101b06 */
[----:B--2---:R-:W-:Y:S02]  /*1d140*/  @!P2 LEA R10, P0, R2, R0, 0x2 ;  /* 0x00000000020aa211 */ /* 0x004fe400078010ff */
[----:B------:R-:W-:Y:S01]  /*1d150*/  IADD3 R3, R210, 0xa8, RZ ;  /* 0x000000a8d2037810 */ /* 0x000fe20007ffe0ff */
[----:B------:R2:W-:Y:S01]  /*1d160*/  @!P5 ST.E.64 [R14.64], R66 ;  /* 0x000000420e00d985 */ /* 0x0005e2000c101b06 */
[----:B------:R-:W-:-:S02]  /*1d170*/  @!P2 LEA.HI.X R11, R2, R4, R6, 0x2, P0 ;  /* 0x00000004020ba211 */ /* 0x000fc400000f1406 */
[----:B------:R-:W-:Y:S02]  /*1d180*/  ISETP.GE.AND P2, PT, R3, c[0x0][0x3c8], PT ;  /* 0x0000f20003007a0c */ /* 0x000fe40003f46270 */
[----:B------:R-:W-:Y:S02]  /*1d190*/  SHF.R.S32.HI R13, RZ, 0x1f, R5 ;  /* 0x0000001fff0d7819 */ /* 0x000fe40000011405 */
[----:B------:R-:W-:Y:S02]  /*1d1a0*/  IADD3 R6, R210, 0xb8, RZ ;  /* 0x000000b8d2067810 */ /* 0x000fe40007ffe0ff */
[----:B------:R-:W-:Y:S02]  /*1d1b0*/  ISETP.GE.AND P6, PT, R2, c[0x0][0x3c8], PT ;  /* 0x0000f20002007a0c */ /* 0x000fe40003fc6270 */
[----:B------:R-:W-:Y:S02]  /*1d1c0*/  SHF.R.S32.HI R12, RZ, 0x1f, R3 ;  /* 0x0000001fff0c7819 */ /* 0x000fe40000011403 */
[----:B------:R-:W-:-:S09]  /*1d1d0*/  IADD3 R2, R210, 0xc8, RZ ;  /* 0x000000c8d2027810 */ /* 0x000fd20007ffe0ff */
[----:B------:R3:W-:Y:S01]  /*1d1e0*/  @!P6 ST.E.64 [R10.64], R78 ;  /* 0x0000004e0a00e985 */ /* 0x0007e2000c101b06 */
[----:B-1----:R-:W-:-:S03]  /*1d1f0*/  @!P3 LEA R16, P0, R5, R0, 0x2 ;  /* 0x000000000510b211 */ /* 0x002fc600078010ff */
[----:B------:R1:W-:Y:S01]  /*1d200*/  @!P4 ST.E.64 [R8.64], R74 ;  /* 0x0000004a0800c985 */ /* 0x0003e2000c101b06 */
[----:B------:R-:W-:Y:S02]  /*1d210*/  @!P3 LEA.HI.X R17, R5, R4, R13, 0x2, P0 ;  /* 0x000000040511b211 */ /* 0x000fe400000f140d */
[----:B------:R-:W-:Y:S02]  /*1d220*/  ISETP.GE.AND P0, PT, R6, c[0x0][0x3c8], PT ;  /* 0x0000f20006007a0c */ /* 0x000fe40003f06270 */
[C---:B--2---:R-:W-:Y:S01]  /*1d230*/  @!P2 LEA R14, P5, R3.reuse, R0, 0x2 ;  /* 0x00000000030ea211 */ /* 0x044fe200078a10ff */
[----:B------:R-:W-:Y:S01]  /*1d240*/  @!P3 ST.E.64 [R16.64], R86 ;  /* 0x000000561000b985 */ /* 0x000fe2000c101b06 */
[----:B------:R-:W-:Y:S02]  /*1d250*/  SHF.R.S32.HI R5, RZ, 0x1f, R6 ;  /* 0x0000001fff057819 */ /* 0x000fe40000011406 */
[----:B------:R-:W-:Y:S02]  /*1d260*/  @!P2 LEA.HI.X R15, R3, R4, R12, 0x2, P5 ;  /* 0x00000004030fa211 */ /* 0x000fe400028f140c */
[----:B------:R-:W-:-:S02]  /*1d270*/  IADD3 R3, R210, 0xc0, RZ ;  /* 0x000000c0d2037810 */ /* 0x000fc40007ffe0ff */
[-C--:B------:R-:W-:Y:S01]  /*1d280*/  @!P1 LEA R12, P5, R7, R0.reuse, 0x2 ;  /* 0x00000000070c9211 */ /* 0x080fe200078a10ff */
[----:B------:R2:W-:Y:S01]  /*1d290*/  @!P2 ST.E.64 [R14.64], R82 ;  /* 0x000000520e00a985 */ /* 0x0005e2000c101b06 */
[----:B------:R-:W-:Y:S02]  /*1d2a0*/  ISETP.GE.AND P6, PT, R3, c[0x0][0x3c8], PT ;  /* 0x0000f20003007a0c */ /* 0x000fe40003fc6270 */
[----:B---3--:R-:W-:-:S04]  /*1d2b0*/  @!P0 LEA R10, P4, R6, R0, 0x2 ;  /* 0x00000000060a8211 */ /* 0x008fc800078810ff */
[-C--:B------:R-:W-:Y:S02]  /*1d2c0*/  @!P0 LEA.HI.X R11, R6, R4.reuse, R5, 0x2, P4 ;  /* 0x00000004060b8211 */ /* 0x080fe400020f1405 */
[----:B------:R-:W-:Y:S02]  /*1d2d0*/  ISETP.GE.AND P4, PT, R2, c[0x0][0x3c8], PT ;  /* 0x0000f20002007a0c */ /* 0x000fe40003f86270 */
[----:B-1----:R-:W-:Y:S02]  /*1d2e0*/  SHF.R.S32.HI R8, RZ, 0x1f, R7 ;  /* 0x0000001fff087819 */ /* 0x002fe40000011407 */
[----:B------:R-:W-:Y:S02]  /*1d2f0*/  SHF.R.S32.HI R6, RZ, 0x1f, R3 ;  /* 0x0000001fff067819 */ /* 0x000fe40000011403 */
[----:B------:R-:W-:Y:S02]  /*1d300*/  @!P1 LEA.HI.X R13, R7, R4, R8, 0x2, P5 ;  /* 0x00000004070d9211 */ /* 0x000fe400028f1408 */
[----:B------:R-:W-:-:S02]  /*1d310*/  IADD3 R7, R210, 0xd0, RZ ;  /* 0x000000d0d2077810 */ /* 0x000fc40007ffe0ff */
[----:B------:R-:W-:Y:S01]  /*1d320*/  IADD3 R8, R210, 0xd8, RZ ;  /* 0x000000d8d2087810 */ /* 0x000fe20007ffe0ff */
[----:B------:R1:W-:Y:S01]  /*1d330*/  @!P1 ST.E.64 [R12.64], R146 ;  /* 0x000000920c009985 */ /* 0x0003e2000c101b06 */
[----:B------:R-:W-:Y:S02]  /*1d340*/  ISETP.GE.AND P5, PT, R7, c[0x0][0x3c8], PT ;  /* 0x0000f20007007a0c */ /* 0x000fe40003fa6270 */
[CC--:B--2---:R-:W-:Y:S01]  /*1d350*/  @!P6 LEA R14, P3, R3.reuse, R0.reuse, 0x2 ;  /* 0x00000000030ee211 */ /* 0x0c4fe200078610ff */
[----:B------:R2:W-:Y:S01]  /*1d360*/  @!P0 ST.E.64 [R10.64], R90 ;  /* 0x0000005a0a008985 */ /* 0x0005e2000c101b06 */
[C---:B------:R-:W-:Y:S02]  /*1d370*/  @!P4 LEA R16, P2, R2.reuse, R0, 0x2 ;  /* 0x000000000210c211 */ /* 0x040fe400078410ff */
[----:B------:R-:W-:Y:S02]  /*1d380*/  @!P6 LEA.HI.X R15, R3, R4, R6, 0x2, P3 ;  /* 0x00000004030fe211 */ /* 0x000fe400018f1406 */
[----:B------:R-:W-:-:S02]  /*1d390*/  ISETP.GE.AND P3, PT, R2, c[0x0][0x3c8], PT ;  /* 0x0000f20002007a0c */ /* 0x000fc40003f66270 */
[----:B------:R-:W-:Y:S01]  /*1d3a0*/  SHF.R.S32.HI R5, RZ, 0x1f, R2 ;  /* 0x0000001fff057819 */ /* 0x000fe20000011402 */
[----:B------:R-:W-:Y:S01]  /*1d3b0*/  @!P6 ST.E.64 [R14.64], R150 ;  /* 0x000000960e00e985 */ /* 0x000fe2000c101b06 */
[----:B------:R-:W-:Y:S02]  /*1d3c0*/  ISETP.GE.AND P4, PT, R8, c[0x0][0x3c8], PT ;  /* 0x0000f20008007a0c */ /* 0x000fe40003f86270 */
[----:B------:R-:W-:Y:S02]  /*1d3d0*/  IADD3 R6, R210, 0xe0, RZ ;  /* 0x000000e0d2067810 */ /* 0x000fe40007ffe0ff */
[----:B------:R-:W-:Y:S02]  /*1d3e0*/  SHF.R.S32.HI R3, RZ, 0x1f, R7 ;  /* 0x0000001fff037819 */ /* 0x000fe40000011407 */
[----:B------:R-:W-:Y:S02]  /*1d3f0*/  SHF.R.S32.HI R9, RZ, 0x1f, R8 ;  /* 0x0000001fff097819 */ /* 0x000fe40000011408 */
[----:B------:R-:W-:-:S02]  /*1d400*/  ISETP.GE.AND P6, PT, R2, c[0x0][0x3c8], PT ;  /* 0x0000f20002007a0c */ /* 0x000fc40003fc6270 */
[----:B------:R-:W-:Y:S02]  /*1d410*/  @!P3 LEA.HI.X R17, R2, R4, R5, 0x2, P2 ;  /* 0x000000040211b211 */ /* 0x000fe400010f1405 */
[----:B------:R-:W-:Y:S02]  /*1d420*/  ISETP.GE.AND P3, PT, R6, c[0x0][0x3c8], PT ;  /* 0x0000f20006007a0c */ /* 0x000fe40003f66270 */
[C---:B------:R-:W-:Y:S02]  /*1d430*/  IADD3 R5, R210.reuse, 0xe8, RZ ;  /* 0x000000e8d2057810 */ /* 0x040fe40007ffe0ff */
[----:B-1----:R-:W-:Y:S02]  /*1d440*/  @!P5 LEA R12, P1, R7, R0, 0x2 ;  /* 0x00000000070cd211 */ /* 0x002fe400078210ff */
[----:B------:R-:W-:Y:S02]  /*1d450*/  ISETP.GE.AND P2, PT, R5, c[0x0][0x3c8], PT ;  /* 0x0000f20005007a0c */ /* 0x000fe40003f46270 */
[----:B------:R-:W-:Y:S01]  /*1d460*/  @!P5 LEA.HI.X R13, R7, R4, R3, 0x2, P1 ;  /* 0x00000004070dd211 */ /* 0x000fe200008f1403 */
[----:B------:R-:W-:Y:S01]  /*1d470*/  @!P6 ST.E.64 [R16.64], R170 ;  /* 0x000000aa1000e985 */ /* 0x000fe2000c101b06 */
[----:B------:R-:W-:-:S02]  /*1d480*/  IADD3 R3, R210, 0xf0, RZ ;  /* 0x000000f0d2037810 */ /* 0x000fc40007ffe0ff */
[C---:B--2---:R-:W-:Y:S01]  /*1d490*/  @!P4 LEA R10, P0, R8.reuse, R0, 0x2 ;  /* 0x00000000080ac211 */ /* 0x044fe200078010ff */
[----:B------:R-:W-:Y:S01]  /*1d4a0*/  @!P5 ST.E.64 [R12.64], R154 ;  /* 0x0000009a0c00d985 */ /* 0x000fe2000c101b06 */
[----:B------:R-:W-:Y:S02]  /*1d4b0*/  ISETP.GE.AND P1, PT, R3, c[0x0][0x3c8], PT ;  /* 0x0000f20003007a0c */ /* 0x000fe40003f26270 */
[----:B------:R-:W-:Y:S02]  /*1d4c0*/  @!P4 LEA.HI.X R11, R8, R4, R9, 0x2, P0 ;  /* 0x00000004080bc211 */ /* 0x000fe400000f1409 */
[----:B------:R-:W-:Y:S02]  /*1d4d0*/  SHF.R.S32.HI R7, RZ, 0x1f, R6 ;  /* 0x0000001fff077819 */ /* 0x000fe40000011406 */
[C---:B------:R-:W-:Y:S01]  /*1d4e0*/  @!P3 LEA R8, P0, R6.reuse, R0, 0x2 ;  /* 0x000000000608b211 */ /* 0x040fe200078010ff */
[----:B------:R-:W-:Y:S03]  /*1d4f0*/  @!P4 ST.E.64 [R10.64], R110 ;  /* 0x0000006e0a00c985 */ /* 0x000fe6000c101b06 */
[----:B------:R-:W-:-:S02]  /*1d500*/  @!P3 LEA.HI.X R9, R6, R4, R7, 0x2, P0 ;  /* 0x000000040609b211 */ /* 0x000fc400000f1407 */
        /* <DEDUP_REMOVED lines=17> */
.L_x_732:
[----:B------:R-:W-:Y:S01]  /*1d620*/  ISETP.NE.U32.AND P0, PT, RZ, c[0x0][0x508], PT ;  /* 0x00014200ff007a0c */ /* 0x000fe20003f05070 */
[----:B------:R-:W-:Y:S01]  /*1d630*/  IMAD.MOV.U32 R4, RZ, RZ, 0x4 ;  /* 0x00000004ff047424 */ /* 0x000fe200078e00ff */
[----:B------:R-:W-:Y:S01]  /*1d640*/  ISETP.NE.U32.AND P2, PT, RZ, c[0x0][0x500], PT ;  /* 0x00014000ff007a0c */ /* 0x000fe20003f45070 */
[----:B------:R-:W-:Y:S01]  /*1d650*/  IMAD.MOV.U32 R19, RZ, RZ, c[0x0][0x388] ;  /* 0x0000e200ff137624 */ /* 0x000fe200078e00ff */
[----:B------:R-:W-:Y:S01]  /*1d660*/  ISETP.NE.AND.EX P0, PT, RZ, c[0x0][0x50c], PT, P0 ;  /* 0x00014300ff007a0c */ /* 0x000fe20003f05300 */
[----:B------:R-:W-:Y:S01]  /*1d670*/  IMAD.MOV.U32 R6, RZ, RZ, RZ ;  /* 0x000000ffff067224 */ /* 0x000fe200078e00ff */
[----:B------:R-:W-:Y:S01]  /*1d680*/  ISETP.NE.AND.EX P2, PT, RZ, c[0x0][0x504], PT, P2 ;  /* 0x00014100ff007a0c */ /* 0x000fe20003f45320 */
[----:B------:R-:W-:-:S10]  /*1d690*/  IMAD.WIDE R2, R235, R4, c[0x0][0x500] ;  /* 0x00014000eb027625 */ /* 0x000fd400078e0204 */
[----:B------:R-:W-:Y:S02]  /*1d6a0*/  @P0 IMAD.WIDE R4, R235, R4, c[0x0][0x508] ;  /* 0x00014200eb040625 */ /* 0x000fe400078e0204 */
[----:B------:R2:W5:Y:S04]  /*1d6b0*/  @P2 LDG.E R6, [R2.64] ;  /* 0x0000000602062981 */ /* 0x000568000c1e1900 */
[----:B------:R2:W5:Y:S01]  /*1d6c0*/  @P0 LDG.E R19, [R4.64] ;  /* 0x0000000604130981 */ /* 0x000562000c1e1900 */
[----:B------:R-:W-:-:S04]  /*1d6d0*/  ISETP.NE.AND P1, PT, R247, RZ, PT ;  /* 0x000000fff700720c */ /* 0x000fc80003f25270 */
[----:B------:R-:W-:Y:S01]  /*1d6e0*/  SEL R18, R247, c[0x0][0x3d4], P1 ;  /* 0x0000f500f7127a07 */ /* 0x000fe20000800000 */
[----:B------:R-:W-:Y:S05]  /*1d6f0*/  @P0 BRA `(.L_x_753) ;  /* 0x0000004000000947 */ /* 0x000fea0003800000 */
[----:B------:R-:W-:Y:S05]  /*1d700*/  @!P2 BRA `(.L_x_753) ;  /* 0x000000300000a947 */ /* 0x000fea0003800000 */
[----:B------:R3:W4:Y:S04]  /*1d710*/  LDG.E R0, [R2.64] ;  /* 0x0000000602007981 */ /* 0x000728000c1e1900 */
[----:B--23--:R-:W4:Y:S02]  /*1d720*/  LDG.E R2, [R2.64+0x4] ;  /* 0x0000040602027981 */ /* 0x00cf24000c1e1900 */
[----:B----45:R-:W-:Y:S02]  /*1d730*/  IADD3 R19, -R0, R2, RZ ;  /* 0x0000000200137210 */ /* 0x030fe40007ffe1ff */
.L_x_753:
        /* <DEDUP_REMOVED lines=8> */
[----:B------:R-:W-:Y:S01]  /*1d7c0*/  IMAD R0, R19, c[0x0][0x4e8], RZ ;  /* 0x00013a0013007a24 */ /* 0x000fe200078e02ff */
[----:B------:R-:W-:-:S04]  /*1d7d0*/  IADD3 R13, R225, R2, RZ ;  /* 0x00000002e10d7210 */ /* 0x000fc80007ffe0ff */
[----:B------:R-:W-:-:S13]  /*1d7e0*/  ISETP.GE.AND P0, PT, R13, R0, PT ;  /* 0x000000000d00720c */ /* 0x000fda0003f06270 */
[----:B------:R-:W-:Y:S05]  /*1d7f0*/  @P0 BRA `(.L_x_755) ;  /* 0x000002b000000947 */ /* 0x000fea0003800000 */
[----:B------:R-:W-:Y:S01]  /*1d800*/  IMAD.MOV.U32 R0, RZ, RZ, 0x368 ;  /* 0x00000368ff007424 */ /* 0x000fe200078e00ff */
[----:B------:R-:W-:-:S04]  /*1d810*/  ISETP.GT.AND P2, PT, R18, 0x1, PT ;  /* 0x000000011200780c */ /* 0x000fc80003f44270 */
[----:B------:R-:W-:-:S04]  /*1d820*/  SEL R0, R0, 0x328, P2 ;  /* 0x0000032800007807 */ /* 0x000fc80001000000 */
[----:B------:R2:W3:Y:S08]  /*1d830*/  LDC.64 R8, c[0x0][R0+0x170] ;  /* 0x00005c0000087b82 */ /* 0x0004f00000000a00 */
[----:B------:R2:W4:Y:S08]  /*1d840*/  LDC.64 R4, c[0x0][R0+0x168] ;  /* 0x00005a0000047b82 */ /* 0x0005300000000a00 */
[----:B------:R2:W5:Y:S08]  /*1d850*/  LDC.64 R14, c[0x0][R0+0x178] ;  /* 0x00005e00000e7b82 */ /* 0x0005700000000a00 */
[----:B------:R2:W1:Y:S02]  /*1d860*/  LDC.64 R10, c[0x0][R0+0x160] ;  /* 0x00005800000a7b82 */ /* 0x0004640000000a00 */
[----:B--2---:R-:W-:-:S02]  /*1d870*/  IMAD.MOV.U32 R0, RZ, RZ, c[0x0][0x4e8] ;  /* 0x00013a00ff007624 */ /* 0x004fc400078e00ff */
[-C--:B---3--:R-:W-:Y:S02]  /*1d880*/  IMAD R7, R9, R12.reuse, RZ ;  /* 0x0000000c09077224 */ /* 0x088fe400078e02ff */
[----:B------:R-:W-:Y:S01]  /*1d890*/  IMAD.WIDE.U32 R2, R8, R12, RZ ;  /* 0x0000000c08027225 */ /* 0x000fe200078e00ff */
[----:B------:R-:W-:Y:S02]  /*1d8a0*/  ISETP.NE.AND P0, PT, R0, 0x1, PT ;  /* 0x000000010000780c */ /* 0x000fe40003f05270 */
[----:B------:R-:W-:Y:S01]  /*1d8b0*/  MOV R0, R13 ;  /* 0x0000000d00007202 */ /* 0x000fe20000000f00 */
[----:B------:R-:W-:Y:S01]  /*1d8c0*/  IMAD R8, R8, R20, R7 ;  /* 0x0000001408087224 */ /* 0x000fe200078e0207 */
[----:B------:R-:W-:Y:S01]  /*1d8d0*/  SEL R7, R248, RZ, P2 ;  /* 0x000000fff8077207 */ /* 0x000fe20001000000 */
[-C--:B----4-:R-:W-:Y:S02]  /*1d8e0*/  IMAD R9, R5, R227.reuse, RZ ;  /* 0x000000e305097224 */ /* 0x090fe400078e02ff */
[----:B------:R-:W-:Y:S01]  /*1d8f0*/  IMAD.WIDE.U32 R4, R4, R227, RZ ;  /* 0x000000e304047225 */ /* 0x000fe200078e00ff */
[----:B------:R-:W-:-:S03]  /*1d900*/  IADD3 R3, R3, R8, RZ ;  /* 0x0000000803037210 */ /* 0x000fc60007ffe0ff */
[----:B------:R-:W-:Y:S02]  /*1d910*/  IMAD.IADD R9, R5, 0x1, R9 ;  /* 0x0000000105097824 */ /* 0x000fe400078e0209 */
[----:B------:R-:W-:-:S04]  /*1d920*/  @P0 IMAD.HI.U32 R16, R13, c[0x0][0x4ec], RZ ;  /* 0x00013b000d100a27 */ /* 0x000fc800078e00ff */
[-C--:B-----5:R-:W-:Y:S01]  /*1d930*/  IMAD R8, R15, R7.reuse, RZ ;  /* 0x000000070f087224 */ /* 0x0a0fe200078e02ff */
        /* <DEDUP_REMOVED lines=10> */
[----:B-1----:R-:W-:Y:S01]  /*1d9e0*/  IMAD R0, R11, R2, RZ ;  /* 0x000000020b007224 */ /* 0x002fe200078e02ff */
        /* <DEDUP_REMOVED lines=12> */
.L_x_755:
[----:B------:R-:W-:Y:S05]  /*1dab0*/  BSYNC B0 ;  /* 0x0000000000007941 */ /* 0x000fea0003800000 */
.L_x_754:
[----:B------:R-:W-:-:S13]  /*1dac0*/  ISETP.GT.AND P0, PT, R18, 0x1, PT ;  /* 0x000000011200780c */ /* 0x000fda0003f04270 */
[----:B------:R-:W-:Y:S05]  /*1dad0*/  @P0 BRA `(.L_x_747) ;  /* 0x0000087000000947 */ /* 0x000fea0003800000 */
[----:B------:R-:W-:Y:S01]  /*1dae0*/  MOV R2, c[0x0][0x4e8] ;  /* 0x00013a0000027a02 */ /* 0x000fe20000000f00 */
[----:B-1----:R-:W-:Y:S01]  /*1daf0*/  IMAD R0, R17, c[0x0][0x3a0], RZ ;  /* 0x0000e80011007a24 */ /* 0x002fe200078e02ff */
[----:B------:R-:W-:Y:S01]  /*1db00*/  LEA R4, R237, R214, 0x5 ;  /* 0x000000d6ed047211 */ /* 0x000fe200078e28ff */
[----:B------:R-:W-:Y:S01]  /*1db10*/  IMAD R5, R20, c[0x0][0x3f0], RZ ;  /* 0x0000fc0014057a24 */ /* 0x000fe200078e02ff */
[----:B------:R-:W-:Y:S01]  /*1db20*/  ISETP.NE.AND P0, PT, R2, 0x1, PT ;  /* 0x000000010200780c */ /* 0x000fe20003f05270 */
[----:B------:R-:W-:Y:S01]  /*1db30*/  IMAD.WIDE.U32 R2, R6, c[0x0][0x3a0], RZ ;  /* 0x0000e80006027a25 */ /* 0x000fe200078e00ff */
[----:B------:R-:W-:Y:S02]  /*1db40*/  IADD3 R4, R225, R4, RZ ;  /* 0x00000004e1047210 */ /* 0x000fe40007ffe0ff */
[----:B------:R-:W-:Y:S01]  /*1db50*/  IADD3 R13, R214, R225, RZ ;  /* 0x000000e1d60d7210 */ /* 0x000fe20007ffe0ff */
        /* <DEDUP_REMOVED lines=26> */
.L_x_811:
[----:B------:R-:W-:Y:S05]  /*1dd00*/  BRA.DIV ~URZ, `(.L_x_757) ;  /* 0x000024727f007947 */ /* 0x000fea000b800000 */
[----:B------:R3:W4:Y:S02]  /*1dd10*/  SHFL.IDX PT, R2, R14, RZ, 0x181f ;  /* 0x00181fff0e027589 */ /* 0x00072400000e0000 */
.L_x_812:
        /* <DEDUP_REMOVED lines=27> */
.L_x_759:
[----:B------:R-:W-:Y:S05]  /*1ded0*/  BSYNC B0 ;  /* 0x0000000000007941 */ /* 0x000fea0003800000 */
.L_x_758:
[----:B------:R-:W-:Y:S05]  /*1dee0*/  BRA.DIV ~URZ, `(.L_x_760) ;  /* 0x000023027f007947 */ /* 0x000fea000b800000 */
[----:B--2---:R2:W1:Y:S04]  /*1def0*/  SHFL.IDX PT, R10, R11, 0x1, 0x181f ;  /* 0x00381f000b0a7f89 */ /* 0x00446800000e0000 */
[----:B----4-:R2:W4:Y:S02]  /*1df00*/  SHFL.IDX PT, R2, R14, 0x1, 0x181f ;  /* 0x00381f000e027f89 */ /* 0x01052400000e0000 */
.L_x_813:
        /* <DEDUP_REMOVED lines=20> */
.L_x_762:
[----:B------:R-:W-:Y:S05]  /*1e050*/  BSYNC B0 ;  /* 0x0000000000007941 */ /* 0x000fea0003800000 */
.L_x_761:
[----:B------:R-:W-:Y:S05]  /*1e060*/  BRA.DIV ~URZ, `(.L_x_763) ;  /* 0x000022527f007947 */ /* 0x000fea000b800000 */
[----:B-1----:R1:W2:Y:S02]  /*1e070*/  SHFL.IDX PT, R10, R11, 0x2, 0x181f ;  /* 0x00581f000b0a7f89 */ /* 0x0022a400000e0000 */
.L_x_814:
[----:B------:R-:W-:Y:S05]  /*1e080*/  BRA.DIV ~URZ, `(.L_x_764) ;  /* 0x000022a27f007947 */ /* 0x000fea000b800000 */
[----:B----4-:R4:W1:Y:S02]  /*1e090*/  SHFL.IDX PT, R2, R14, 0x2, 0x181f ;  /* 0x00581f000e027f89 */ /* 0x01086400000e0000 */
.L_x_815:
        /* <DEDUP_REMOVED lines=20> */
.L_x_766:
[----:B------:R-:W-:Y:S05]  /*1e1e0*/  BSYNC B0 ;  /* 0x0000000000007941 */ /* 0x000fea0003800000 */
.L_x_765:
[----:B------:R-:W-:Y:S05]  /*1e1f0*/  BRA.DIV ~URZ, `(.L_x_767) ;  /* 0x000021a27f007947 */ /* 0x000fea000b800000 */
[----:B--2---:R2:W3:Y:S04]  /*1e200*/  SHFL.IDX PT, R10, R11, 0x3, 0x181f ;  /* 0x00781f000b0a7f89 */ /* 0x0044e800000e0000 */
[----:B-1----:R2:W1:Y:S02]  /*1e210*/  SHFL.IDX PT, R2, R14, 0x3, 0x181f ;  /* 0x00781f000e027f89 */ /* 0x00246400000e0000 */
.L_x_816:
        /* <DEDUP_REMOVED lines=19> */
.L_x_747:
[----:B------:R-:W-:Y:S05]  /*1e350*/  BSYNC B1 ;  /* 0x0000000000017941 */ /* 0x000fea0003800000 */
.L_x_731:
        /* <DEDUP_REMOVED lines=9> */
[----:B--234-:R-:W-:-:S04]  /*1e3f0*/  LOP3.LUT R14, R0, 0x1f, RZ, 0xc0, !PT ;  /* 0x0000001f000e7812 */ /* 0x01cfc800078ec0ff */
[----:B------:R-:W-:Y:S01]  /*1e400*/  ISETP.NE.AND P6, PT, R14, 0x1f, PT ;  /* 0x0000001f0e00780c */ /* 0x000fe20003fc5270 */
[----:B------:R-:W-:Y:S10]  /*1e410*/  BRA.DIV ~URZ, `(.L_x_769) ;  /* 0x000020527f007947 */ /* 0x000ff4000b800000 */
[----:B------:R2:W3:Y:S02]  /*1e420*/  SHFL.IDX PT, R10, R112, RZ, 0x1f ;  /* 0x00001fff700a7589 */ /* 0x0004e400000e0000 */
.L_x_817:
[----:B------:R-:W-:Y:S05]  /*1e430*/  BRA.DIV ~URZ, `(.L_x_770) ;  /* 0x000020a27f007947 */ /* 0x000fea000b800000 */
[----:B------:R4:W2:Y:S02]  /*1e440*/  SHFL.IDX PT, R8, R112, 0x1, 0x1f ;  /* 0x00201f0070087f89 */ /* 0x0008a400000e0000 */
.L_x_818:
        /* <DEDUP_REMOVED lines=18> */
.L_x_819:
[----:B----4-:R-:W-:-:S04]  /*1e570*/  SEL R4, R4, RZ, P5 ;  /* 0x000000ff04047207 */ /* 0x010fc80002800000 */
        /* <DEDUP_REMOVED lines=14> */
[----:B------:R1:W4:Y:S02]  /*1e660*/  SHFL.IDX PT, R0, R4, 0x1f, 0x1f ;  /* 0x03e01f0004007f89 */ /* 0x00032400000e0000 */
.L_x_820:
[----:B----4-:R-:W-:Y:S01]  /*1e670*/  IMAD R0, R0, c[0x0][0x538], RZ ;  /* 0x00014e0000007a24 */ /* 0x010fe200078e02ff */
[----:B------:R-:W-:Y:S04]  /*1e680*/  BSSY B1, `(.L_x_773) ;  /* 0x00000c7000017945 */ /* 0x000fe80003800000 */
[----:B--2---:R-:W-:-:S04]  /*1e690*/  IADD3 R8, R0, R8, RZ ;  /* 0x0000000800087210 */ /* 0x004fc80007ffe0ff */
[----:B---3--:R-:W-:-:S13]  /*1e6a0*/  ISETP.GT.AND P0, PT, R8, R10, PT ;  /* 0x0000000a0800720c */ /* 0x008fda0003f04270 */
[----:B------:R-:W-:Y:S05]  /*1e6b0*/  @P0 BRA `(.L_x_774) ;  /* 0x0000024000000947 */ /* 0x000fea0003800000 */
.L_x_778:
        /* <DEDUP_REMOVED lines=16> */
.L_x_821:
        /* <DEDUP_REMOVED lines=16> */
.L_x_822:
[----:B--2---:R-:W-:-:S05]  /*1e8c0*/  IMAD R0, R0, c[0x0][0x538], RZ ;  /* 0x00014e0000007a24 */ /* 0x004fca00078e02ff */
[----:B------:R-:W-:-:S04]  /*1e8d0*/  IADD3 R8, R0, R8, RZ ;  /* 0x0000000800087210 */ /* 0x000fc80007ffe0ff */
[----:B------:R-:W-:-:S13]  /*1e8e0*/  ISETP.GT.AND P0, PT, R8, R10, PT ;  /* 0x0000000a0800720c */ /* 0x000fda0003f04270 */
[----:B-1----:R-:W-:Y:S05]  /*1e8f0*/  @!P0 BRA `(.L_x_778) ;  /* 0xfffffdc000008947 */ /* 0x002fea000383ffff */
.L_x_774:
[----:B------:R-:W-:-:S05]  /*1e900*/  IADD3 R12, -R0, R8, RZ ;  /* 0x00000008000c7210 */ /* 0x000fca0007ffe1ff */
[----:B------:R-:W-:-:S05]  /*1e910*/  IMAD R0, R4, c[0x0][0x538], R12 ;  /* 0x00014e0004007a24 */ /* 0x000fca00078e020c */
[----:B------:R-:W-:Y:S01]  /*1e920*/  ISETP.GT.AND P0, PT, R0, R10, PT ;  /* 0x0000000a0000720c */ /* 0x000fe20003f04270 */
[----:B------:R-:W-:-:S12]  /*1e930*/  BRA.DIV ~URZ, `(.L_x_779) ;  /* 0x000020027f007947 */ /* 0x000fd8000b800000 */
[----:B------:R-:W-:-:S04]  /*1e940*/  VOTE.ANY R11, PT, !P0 ;  /* 0x00000000000b7806 */ /* 0x000fc800040e0100 */
.L_x_823:
[----:B------:R-:W2:Y:S02]  /*1e950*/  POPC R0, R11 ;  /* 0x0000000b00007309 */ /* 0x000ea40000000000 */
[----:B--2---:R-:W-:Y:S01]  /*1e960*/  IADD3 R235, R0, R235, RZ ;  /* 0x000000eb00eb7210 */ /* 0x004fe20007ffe0ff */
[----:B------:R-:W-:Y:S05]  /*1e970*/  BRA.DIV ~URZ, `(.L_x_780) ;  /* 0x000020127f007947 */ /* 0x000fea000b800000 */
[----:B------:R2:W3:Y:S04]  /*1e980*/  SHFL.IDX PT, R8, R6, R0, 0x1f ;  /* 0x00001f0006087589 */ /* 0x0004e800000e0000 */
[----:B------:R2:W4:Y:S02]  /*1e990*/  SHFL.IDX PT, R7, R7, R0, 0x1f ;  /* 0x00001f0007077589 */ /* 0x00052400000e0000 */
.L_x_824:
[----:B------:R-:W-:Y:S01]  /*1e9a0*/  ISETP.NE.AND P0, PT, R11, RZ, PT ;  /* 0x000000ff0b00720c */ /* 0x000fe20003f05270 */
[----:B------:R-:W-:-:S12]  /*1e9b0*/  BSSY B0, `(.L_x_781) ;  /* 0x0000005000007945 */ /* 0x000fd80003800000 */
[----:B------:R-:W-:Y:S05]  /*1e9c0*/  @!P0 BRA `(.L_x_782) ;  /* 0x0000003000008947 */ /* 0x000fea0003800000 */
[----:B--2---:R-:W-:Y:S01]  /*1e9d0*/  IADD3 R0, R0, -0x1, RZ ;  /* 0xffffffff00007810 */ /* 0x004fe20007ffe0ff */
[----:B------:R-:W-:Y:S05]  /*1e9e0*/  BRA.DIV ~URZ, `(.L_x_783) ;  /* 0x000020727f007947 */ /* 0x000fea000b800000 */
[----:B------:R2:W1:Y:S02]  /*1e9f0*/  SHFL.IDX PT, R13, R4, R0, 0x1f ;  /* 0x00001f00040d7589 */ /* 0x00046400000e0000 */
.L_x_782:
[----:B------:R-:W-:Y:S05]  /*1ea00*/  BSYNC B0 ;  /* 0x0000000000007941 */ /* 0x000fea0003800000 */
.L_x_781:
[----:B----4-:R-:W-:Y:S01]  /*1ea10*/  ISETP.NE.AND P0, PT, R7, 0x1, PT ;  /* 0x000000010700780c */ /* 0x010fe20003f05270 */
[----:B-1----:R-:W-:Y:S01]  /*1ea20*/  IMAD R232, R13, c[0x0][0x538], R12 ;  /* 0x00014e000de87a24 */ /* 0x002fe200078e020c */
[----:B------:R-:W-:Y:S04]  /*1ea30*/  BSSY B0, `(.L_x_784) ;  /* 0x0000084000007945 */ /* 0x000fe80003800000 */
[----:B--2---:R-:W-:-:S07]  /*1ea40*/  IADD3 R6, -R232, R10, RZ ;  /* 0x0000000ae8067210 */ /* 0x004fce0007ffe1ff */
[----:B------:R-:W-:Y:S05]  /*1ea50*/  @!P0 BRA `(.L_x_785) ;  /* 0x000003e000008947 */ /* 0x000fea0003800000 */
[-C--:B---3--:R-:W-:Y:S02]  /*1ea60*/  IABS R0, R8.reuse ;  /* 0x0000000800007213 */ /* 0x088fe40000000000 */
        /* <DEDUP_REMOVED lines=15> */
[----:B------:R-:W-:-:S04]  /*1eb60*/  IMAD.MOV R0, RZ, RZ, -R10 ;  /* 0x000000ffff007224 */ /* 0x000fc800078e0a0a */
[----:B------:R-:W-:Y:S02]  /*1eb70*/  IMAD.MOV.U32 R3, RZ, RZ, R0 ;  /* 0x000000ffff037224 */ /* 0x000fe400078e0000 */
        /* <DEDUP_REMOVED lines=13> */
[----:B-1----:R-:W-:-:S04]  /*1ec50*/  IADD3 R2, RZ, -R3, RZ ;  /* 0x80000003ff027210 */ /* 0x002fc80007ffe0ff */
[----:B------:R-:W-:Y:S01]  /*1ec60*/  @!P1 IMAD.MOV R0, RZ, RZ, -R0 ;  /* 0x000000ffff009224 */ /* 0x000fe200078e0a00 */
[----:B------:R-:W-:Y:S01]  /*1ec70*/  @!P0 LOP3.LUT R0, RZ, R8, RZ, 0x33, !PT ;  /* 0x00000008ff008212 */ /* 0x000fe200078e33ff */
[----:B------:R-:W-:Y:S01]  /*1ec80*/  IMAD.MOV.U32 R4, RZ, RZ, R2 ;  /* 0x000000ffff047224 */ /* 0x000fe200078e0002 */
[----:B------:R-:W-:Y:S02]  /*1ec90*/  IABS R2, R7 ;  /* 0x0000000700027213 */ /* 0x000fe40000000000 */
[----:B------:R-:W-:Y:S01]  /*1eca0*/  IABS R10, R0 ;  /* 0x00000000000a7213 */ /* 0x000fe20000000000 */
[----:B------:R-:W-:Y:S02]  /*1ecb0*/  IMAD R4, R4, R5, RZ ;  /* 0x0000000504047224 */ /* 0x000fe400078e02ff */
[----:B------:R-:W-:Y:S01]  /*1ecc0*/  IMAD.MOV R9, RZ, RZ, -R2 ;  /* 0x000000ffff097224 */ /* 0x000fe200078e0a02 */
[----:B------:R-:W-:-:S05]  /*1ecd0*/  MOV R2, RZ ;  /* 0x000000ff00027202 */ /* 0x000fca0000000f00 */
        /* <DEDUP_REMOVED lines=22> */
.L_x_785:
[----:B------:R-:W-:-:S04]  /*1ee40*/  IMAD.MOV.U32 R2, RZ, RZ, 0x4 ;  /* 0x00000004ff027424 */ /* 0x000fc800078e00ff */
[----:B------:R-:W-:-:S05]  /*1ee50*/  IMAD.WIDE R2, R235, R2, c[0x0][0x590] ;  /* 0x00016400eb027625 */ /* 0x000fca00078e0202 */
[----:B------:R-:W2:Y:S02]  /*1ee60*/  LDG.E R4, [R2.64] ;  /* 0x0000000602047981 */ /* 0x000ea4000c1e1900 */
        /* <DEDUP_REMOVED lines=63> */
[----:B------:R-:W-:Y:S02]  /*1f260*/  IMAD R234, R2, R3, R6 ;  /* 0x0000000302ea7224 */ /* 0x000fe400078e0206 */
.L_x_786:
[----:B------:R-:W-:Y:S05]  /*1f270*/  BSYNC B0 ;  /* 0x0000000000007941 */ /* 0x000fea0003800000 */
.L_x_784:
[----:B------:R-:W-:-:S04]  /*1f280*/  LOP3.LUT R2, RZ, R2, RZ, 0x33, !PT ;  /* 0x00000002ff027212 */ /* 0x000fc800078e33ff */
[----:B------:R-:W-:Y:S01]  /*1f290*/  IADD3 R233, R2, R8, RZ ;  /* 0x0000000802e97210 */ /* 0x000fe20007ffe0ff */
[----:B------:R-:W-:Y:S05]  /*1f2a0*/  BRA `(.L_x_787) ;  /* 0x0000004000007947 */ /* 0x000fea0003800000 */
.L_x_775:
[----:B------:R-:W-:Y:S01]  /*1f2b0*/  IMAD.MOV.U32 R232, RZ, RZ, R10 ;  /* 0x000000ffffe87224 */ /* 0x000fe200078e000a */
[----:B------:R-:W-:Y:S01]  /*1f2c0*/  MOV R234, RZ ;  /* 0x000000ff00ea7202 */ /* 0x000fe20000000f00 */
[----:B------:R-:W-:Y:S01]  /*1f2d0*/  IMAD.MOV.U32 R233, RZ, RZ, RZ ;  /* 0x000000ffffe97224 */ /* 0x000fe200078e00ff */
[----:B------:R-:W-:Y:S02]  /*1f2e0*/  MOV R235, c[0x0][0x53c] ;  /* 0x00014f0000eb7a02 */ /* 0x000fe40000000f00 */
.L_x_787:
[----:B------:R-:W-:Y:S05]  /*1f2f0*/  BSYNC B1 ;  /* 0x0000000000017941 */ /* 0x000fea0003800000 */
.L_x_773:
[----:B------:R-:W-:Y:S01]  /*1f300*/  WARPSYNC 0xffffffff ;  /* 0xffffffff00007948 */ /* 0x000fe20003800000 */
[----:B------:R-:W-:Y:S01]  /*1f310*/  BAR.SYNC.DEFER_BLOCKING 0x4, 0x100 ;  /* 0x0104000000007b1d */ /* 0x000fe20000010000 */
[----:B------:R-:W-:-:S13]  /*1f320*/  ISETP.NE.AND P0, PT, R14, RZ, PT ;  /* 0x000000ff0e00720c */ /* 0x000fda0003f05270 */
[----:B------:R2:W-:Y:S04]  /*1f330*/  @!P0 STS.128 [0x20080], R232 ;  /* 0x020080e8ff008388 */ /* 0x0005e80000000c00 */
[----:B------:R-:W-:Y:S06]  /*1f340*/  BAR.ARV 0x5, 0x100 ;  /* 0x0144000000007b1d */ /* 0x000fec0000002000 */
.L_x_768:
[----:B-1----:R-:W-:-:S13]  /*1f350*/  ISETP.GE.AND P0, PT, R235, c[0x0][0x53c], PT ;  /* 0x00014f00eb007a0c */ /* 0x002fda0003f06270 */
[----:B--23--:R-:W-:Y:S01]  /*1f360*/  @P0 CALL.REL.NOINC `(.L_x_788) ;  /* 0x0000001000000944 */ /* 0x00cfe20003c00000 */
[----:B------:R-:W-:Y:S05]  /*1f370*/  BRA `(.L_x_789) ;  /* 0xfffe24e000007947 */ /* 0x000fea000383ffff */
.L_x_788:
[----:B------:R-:W-:Y:S05]  /*1f380*/  EXIT ;  /* 0x000000000000794d */ /* 0x000fea0003800000 */
.L_x_555:
[----:B------:R-:W-:Y:S01]  /*1f390*/  IMAD.MOV.U32 R0, RZ, RZ, R5 ;  /* 0x000000ffff007224 */ /* 0x000fe200078e0005 */
[----:B------:R-:W-:Y:S02]  /*1f3a0*/  MOV R2, 0x1 ;  /* 0x0000000100027802 */ /* 0x000fe40000000f00 */
[----:B------:R-:W-:Y:S02]  /*1f3b0*/  MOV R3, 0x1f3d0 ;  /* 0x0001f3d000037802 */ /* 0x000fe40000000f00 */
[----:B--2---:R-:W-:Y:S05]  /*1f3c0*/  CALL.REL.NOINC `($__internal_14_$__cuda_sm70_shflsync_up_p) ;  /* 0x000017a000007944 */ /* 0x004fea0003c00000 */
[----:B------:R-:W-:Y:S01]  /*1f3d0*/  MOV R0, R4 ;  /* 0x0000000400007202 */ /* 0x000fe20000000f00 */
[----:B------:R-:W-:Y:S05]  /*1f3e0*/  BRA `(.L_x_790) ;  /* 0xfffe107000007947 */ /* 0x000fea000383ffff */
.L_x_556:
[----:B------:R-:W-:Y:S01]  /*1f3f0*/  IMAD.MOV.U32 R0, RZ, RZ, R5 ;  /* 0x000000ffff007224 */ /* 0x000fe200078e0005 */
[----:B------:R-:W-:Y:S02]  /*1f400*/  MOV R2, 0x2 ;  /* 0x0000000200027802 */ /* 0x000fe40000000f00 */
[----:B------:R-:W-:Y:S02]  /*1f410*/  MOV R3, 0x1f430 ;  /* 0x0001f43000037802 */ /* 0x000fe40000000f00 */
[----:B--2---:R-:W-:Y:S05]  /*1f420*/  CALL.REL.NOINC `($__internal_14_$__cuda_sm70_shflsync_up_p) ;  /* 0x0000174000007944 */ /* 0x004fea0003c00000 */
[----:B------:R-:W-:Y:S01]  /*1f430*/  SEL R0, R4, RZ, P4 ;  /* 0x000000ff04007207 */ /* 0x000fe20002000000 */
[----:B------:R-:W-:Y:S01]  /*1f440*/  IMAD.MOV.U32 R2, RZ, RZ, 0x4 ;  /* 0x00000004ff027424 */ /* 0x000fe200078e00ff */
[----:B------:R-:W-:-:S03]  /*1f450*/  MOV R3, 0x1f480 ;  /* 0x0001f48000037802 */ /* 0x000fc60000000f00 */
[----:B------:R-:W-:Y:S02]  /*1f460*/  IMAD.IADD R0, R5, 0x1, R0 ;  /* 0x0000000105007824 */ /* 0x000fe400078e0200 */
[----:B------:R-:W-:Y:S05]  /*1f470*/  CALL.REL.NOINC `($__internal_14_$__cuda_sm70_shflsync_up_p) ;  /* 0x000016f000007944 */ /* 0x000fea0003c00000 */
        /* <DEDUP_REMOVED lines=12> */
[----:B------:R-:W-:Y:S02]  /*1f540*/  MOV R3, 0x1f ;  /* 0x0000001f00037802 */ /* 0x000fe40000000f00 */
[----:B------:R-:W-:Y:S01]  /*1f550*/  MOV R2, 0x1f590 ;  /* 0x0001f59000027802 */ /* 0x000fe20000000f00 */
[----:B------:R-:W-:-:S04]  /*1f560*/  IMAD.IADD R4, R0, 0x1, R4 ;  /* 0x0000000100047824 */ /* 0x000fc800078e0204 */
[----:B------:R-:W-:Y:S02]  /*1f570*/  IMAD.MOV.U32 R9, RZ, RZ, R4 ;  /* 0x000000ffff097224 */ /* 0x000fe400078e0004 */
[----:B------:R-:W-:Y:S05]  /*1f580*/  CALL.REL.NOINC `($__internal_13_$__cuda_sm70_shflsync_idx_p) ;  /* 0x0000159000007944 */ /* 0x000fea0003c00000 */
[----:B------:R-:W-:Y:S01]  /*1f590*/  MOV R0, R5 ;  /* 0x0000000500007202 */ /* 0x000fe20000000f00 */
[----:B------:R-:W-:Y:S05]  /*1f5a0*/  BRA `(.L_x_791) ;  /* 0xfffe0fb000007947 */ /* 0x000fea000383ffff */
.L_x_558:
[----:B------:R-:W-:Y:S02]  /*1f5b0*/  SEL R0, RZ, 0x1, P0 ;  /* 0x00000001ff007807 */ /* 0x000fe40000000000 */
[----:B------:R-:W-:Y:S02]  /*1f5c0*/  MOV R2, 0x1f5e0 ;  /* 0x0001f5e000027802 */ /* 0x000fe40000000f00 */
[----:B--2---:R-:W-:Y:S05]  /*1f5d0*/  CALL.REL.NOINC `($__internal_15_$__cuda_sm70_votesync_ballot) ;  /* 0x0000160000007944 */ /* 0x004fea0003c00000 */
[----:B------:R-:W-:Y:S01]  /*1f5e0*/  MOV R11, R0 ;  /* 0x00000000000b7202 */ /* 0x000fe20000000f00 */
[----:B------:R-:W-:Y:S05]  /*1f5f0*/  BRA `(.L_x_792) ;  /* 0xfffe0ff000007947 */ /* 0x000fea000383ffff */
.L_x_559:
[----:B------:R-:W-:Y:S01]  /*1f600*/  IMAD.MOV.U32 R9, RZ, RZ, R10 ;  /* 0x000000ffff097224 */ /* 0x000fe200078e000a */
[----:B------:R-:W-:Y:S01]  /*1f610*/  MOV R5, R0 ;  /* 0x0000000000057202 */ /* 0x000fe20000000f00 */
[----:B------:R-:W-:Y:S01]  /*1f620*/  IMAD.MOV.U32 R3, RZ, RZ, 0x1f ;  /* 0x0000001fff037424 */ /* 0x000fe200078e00ff */
[----:B------:R-:W-:Y:S02]  /*1f630*/  MOV R2, 0x1f650 ;  /* 0x0001f65000027802 */ /* 0x000fe40000000f00 */
[----:B------:R-:W-:Y:S05]  /*1f640*/  CALL.REL.NOINC `($__internal_13_$__cuda_sm70_shflsync_idx_p) ;  /* 0x000014d000007944 */ /* 0x000fea0003c00000 */
[----:B------:R-:W-:Y:S01]  /*1f650*/  IMAD.MOV.U32 R233, RZ, RZ, R5 ;  /* 0x000000ffffe97224 */ /* 0x000fe200078e0005 */
[----:B------:R-:W-:Y:S01]  /*1f660*/  MOV R9, R8 ;  /* 0x0000000800097202 */ /* 0x000fe20000000f00 */
[----:B------:R-:W-:Y:S01]  /*1f670*/  IMAD.MOV.U32 R6, RZ, RZ, RZ ;  /* 0x000000ffff067224 */ /* 0x000fe200078e00ff */
[----:B------:R-:W-:Y:S01]  /*1f680*/  MOV R5, R0 ;  /* 0x0000000000057202 */ /* 0x000fe20000000f00 */
[----:B------:R-:W-:Y:S01]  /*1f690*/  IMAD.MOV.U32 R3, RZ, RZ, 0x1f ;  /* 0x0000001fff037424 */ /* 0x000fe200078e00ff */
[----:B------:R-:W-:-:S02]  /*1f6a0*/  MOV R2, 0x1f6c0 ;  /* 0x0001f6c000027802 */ /* 0x000fc40000000f00 */
[----:B------:R-:W-:Y:S05]  /*1f6b0*/  CALL.REL.NOINC `($__internal_13_$__cuda_sm70_shflsync_idx_p) ;  /* 0x0000146000007944 */ /* 0x000fea0003c00000 */
[----:B------:R-:W-:Y:S01]  /*1f6c0*/  MOV R10, R5 ;  /* 0x00000005000a7202 */ /* 0x000fe20000000f00 */
[----:B------:R-:W-:Y:S05]  /*1f6d0*/  BRA `(.L_x_793) ;  /* 0xfffe0f7000007947 */ /* 0x000fea000383ffff */
.L_x_562:
[----:B------:R-:W-:Y:S01]  /*1f6e0*/  IMAD.MOV.U32 R9, RZ, RZ, R4 ;  /* 0x000000ffff097224 */ /* 0x000fe200078e0004 */
[----:B------:R-:W-:-:S02]  /*1f6f0*/  MOV R3, 0x1f ;  /* 0x0000001f00037802 */ /* 0x000fc40000000f00 */
[----:B------:R-:W-:Y:S02]  /*1f700*/  MOV R2, 0x1f720 ;  /* 0x0001f72000027802 */ /* 0x000fe40000000f00 */
[----:B-123--:R-:W-:Y:S05]  /*1f710*/  CALL.REL.NOINC `($__internal_13_$__cuda_sm70_shflsync_idx_p) ;  /* 0x0000140000007944 */ /* 0x00efea0003c00000 */
[----:B------:R-:W-:Y:S01]  /*1f720*/  MOV R6, R5 ;  /* 0x0000000500067202 */ /* 0x000fe20000000f00 */
[----:B------:R-:W-:Y:S05]  /*1f730*/  BRA `(.L_x_561) ;  /* 0xfffe0f7000007947 */ /* 0x000fea000383ffff */
.L_x_611:
[----:B------:R-:W-:Y:S01]  /*1f740*/  IMAD.MOV.U32 R9, RZ, RZ, R16 ;  /* 0x000000ffff097224 */ /* 0x000fe200078e0010 */
[----:B------:R-:W-:Y:S01]  /*1f750*/  MOV R5, RZ ;  /* 0x000000ff00057202 */ /* 0x000fe20000000f00 */
[----:B------:R-:W-:Y:S01]  /*1f760*/  IMAD.MOV.U32 R3, RZ, RZ, 0x181f ;  /* 0x0000181fff037424 */ /* 0x000fe200078e00ff */
[----:B------:R-:W-:Y:S02]  /*1f770*/  MOV R2, 0x1f790 ;  /* 0x0001f79000027802 */ /* 0x000fe40000000f00 */
[----:B-----5:R-:W-:Y:S05]  /*1f780*/  CALL.REL.NOINC `($__internal_13_$__cuda_sm70_shflsync_idx_p) ;  /* 0x0000139000007944 */ /* 0x020fea0003c00000 */
[----:B------:R-:W-:Y:S01]  /*1f790*/  MOV R10, R5 ;  /* 0x00000005000a7202 */ /* 0x000fe20000000f00 */
[----:B------:R-:W-:Y:S05]  /*1f7a0*/  BRA `(.L_x_794) ;  /* 0xfffe75a000007947 */ /* 0x000fea000383ffff */
.L_x_612:
[----:B------:R-:W-:Y:S01]  /*1f7b0*/  IMAD.MOV.U32 R9, RZ, RZ, R17 ;  /* 0x000000ffff097224 */ /* 0x000fe200078e0011 */
[----:B------:R-:W-:Y:S01]  /*1f7c0*/  MOV R5, RZ ;  /* 0x000000ff00057202 */ /* 0x000fe20000000f00 */
[----:B------:R-:W-:Y:S01]  /*1f7d0*/  IMAD.MOV.U32 R3, RZ, RZ, 0x181f ;  /* 0x0000181fff037424 */ /* 0x000fe200078e00ff */
[----:B------:R-:W-:Y:S02]  /*1f7e0*/  MOV R2, 0x1f800 ;  /* 0x0001f80000027802 */ /* 0x000fe40000000f00 */
[----:B-12--5:R-:W-:Y:S05]  /*1f7f0*/  CALL.REL.NOINC `($__internal_13_$__cuda_sm70_shflsync_idx_p) ;  /* 0x0000132000007944 */ /* 0x026fea0003c00000 */
[----:B------:R-:W-:Y:S01]  /*1f800*/  MOV R2, R5 ;  /* 0x0000000500027202 */ /* 0x000fe20000000f00 */
[----:B------:R-:W-:Y:S05]  /*1f810*/  BRA `(.L_x_795) ;  /* 0xfffe755000007947 */ /* 0x000fea000383ffff */
.L_x_615:
[----:B--2---:R-:W-:Y:S01]  /*1f820*/  IMAD.MOV.U32 R9, RZ, RZ, R16 ;  /* 0x000000ffff097224 */ /* 0x004fe200078e0010 */
[----:B------:R-:W-:Y:S01]  /*1f830*/  MOV R5, 0x1 ;  /* 0x0000000100057802 */ /* 0x000fe20000000f00 */
[----:B------:R-:W-:Y:S01]  /*1f840*/  IMAD.MOV.U32 R3, RZ, RZ, 0x181f ;  /* 0x0000181fff037424 */ /* 0x000fe200078e00ff */
[----:B----4-:R-:W-:-:S02]  /*1f850*/  MOV R2, 0x1f870 ;  /* 0x0001f87000027802 */ /* 0x010fc40000000f00 */
[----:B-1-3-5:R-:W-:Y:S05]  /*1f860*/  CALL.REL.NOINC `($__internal_13_$__cuda_sm70_shflsync_idx_p) ;  /* 0x000012b000007944 */ /* 0x02afea0003c00000 */
[----:B------:R-:W-:Y:S01]  /*1f870*/  IMAD.MOV.U32 R10, RZ, RZ, R5 ;  /* 0x000000ffff0a7224 */ /* 0x000fe200078e0005 */
[----:B------:R-:W-:Y:S01]  /*1f880*/  MOV R5, 0x1 ;  /* 0x0000000100057802 */ /* 0x000fe20000000f00 */
[----:B------:R-:W-:Y:S01]  /*1f890*/  IMAD.MOV.U32 R9, RZ, RZ, R17 ;  /* 0x000000ffff097224 */ /* 0x000fe200078e0011 */
[----:B------:R-:W-:-:S02]  /*1f8a0*/  MOV R3, 0x181f ;  /* 0x0000181f00037802 */ /* 0x000fc40000000f00 */
[----:B------:R-:W-:Y:S02]  /*1f8b0*/  MOV R2, 0x1f8d0 ;  /* 0x0001f8d000027802 */ /* 0x000fe40000000f00 */
[----:B------:R-:W-:Y:S05]  /*1f8c0*/  CALL.REL.NOINC `($__internal_13_$__cuda_sm70_shflsync_idx_p) ;  /* 0x0000125000007944 */ /* 0x000fea0003c00000 */
[----:B------:R-:W-:Y:S01]  /*1f8d0*/  MOV R2, R5 ;  /* 0x0000000500027202 */ /* 0x000fe20000000f00 */
[----:B------:R-:W-:Y:S05]  /*1f8e0*/  BRA `(.L_x_796) ;  /* 0xfffe768000007947 */ /* 0x000fea000383ffff */
.L_x_618:
[----:B-1----:R-:W-:Y:S01]  /*1f8f0*/  IMAD.MOV.U32 R9, RZ, RZ, R16 ;  /* 0x000000ffff097224 */ /* 0x002fe200078e0010 */
[----:B------:R-:W-:Y:S01]  /*1f900*/  MOV R5, 0x2 ;  /* 0x0000000200057802 */ /* 0x000fe20000000f00 */
[----:B------:R-:W-:Y:S01]  /*1f910*/  IMAD.MOV.U32 R3, RZ, RZ, 0x181f ;  /* 0x0000181fff037424 */ /* 0x000fe200078e00ff */
[----:B----4-:R-:W-:Y:S02]  /*1f920*/  MOV R2, 0x1f940 ;  /* 0x0001f94000027802 */ /* 0x010fe40000000f00 */
[----:B--23-5:R-:W-:Y:S05]  /*1f930*/  CALL.REL.NOINC `($__internal_13_$__cuda_sm70_shflsync_idx_p) ;  /* 0x000011e000007944 */ /* 0x02cfea0003c00000 */
[----:B------:R-:W-:Y:S01]  /*1f940*/  MOV R10, R5 ;  /* 0x00000005000a7202 */ /* 0x000fe20000000f00 */
[----:B------:R-:W-:Y:S05]  /*1f950*/  BRA `(.L_x_797) ;  /* 0xfffe77a000007947 */ /* 0x000fea000383ffff */
.L_x_619:
[----:B------:R-:W-:Y:S01]  /*1f960*/  IMAD.MOV.U32 R9, RZ, RZ, R17 ;  /* 0x000000ffff097224 */ /* 0x000fe200078e0011 */
[----:B------:R-:W-:Y:S01]  /*1f970*/  MOV R5, 0x2 ;  /* 0x0000000200057802 */ /* 0x000fe20000000f00 */
[----:B------:R-:W-:Y:S01]  /*1f980*/  IMAD.MOV.U32 R3, RZ, RZ, 0x181f ;  /* 0x0000181fff037424 */ /* 0x000fe200078e00ff */
[----:B----4-:R-:W-:Y:S02]  /*1f990*/  MOV R2, 0x1f9b0 ;  /* 0x0001f9b000027802 */ /* 0x010fe40000000f00 */
[----:B-123-5:R-:W-:Y:S05]  /*1f9a0*/  CALL.REL.NOINC `($__internal_13_$__cuda_sm70_shflsync_idx_p) ;  /* 0x0000117000007944 */ /* 0x02efea0003c00000 */
[----:B------:R-:W-:Y:S01]  /*1f9b0*/  MOV R2, R5 ;  /* 0x0000000500027202 */ /* 0x000fe20000000f00 */
[----:B------:R-:W-:Y:S05]  /*1f9c0*/  BRA `(.L_x_798) ;  /* 0xfffe775000007947 */ /* 0x000fea000383ffff */
.L_x_622:
[----:B-1----:R-:W-:Y:S01]  /*1f9d0*/  IMAD.MOV.U32 R9, RZ, RZ, R16 ;  /* 0x000000ffff097224 */ /* 0x002fe200078e0010 */
[----:B------:R-:W-:Y:S01]  /*1f9e0*/  MOV R5, 0x3 ;  /* 0x0000000300057802 */ /* 0x000fe20000000f00 */
[----:B------:R-:W-:Y:S01]  /*1f9f0*/  IMAD.MOV.U32 R3, RZ, RZ, 0x181f ;  /* 0x0000181fff037424 */ /* 0x000fe200078e00ff */
[----:B------:R-:W-:-:S02]  /*1fa00*/  MOV R2, 0x1fa20 ;  /* 0x0001fa2000027802 */ /* 0x000fc40000000f00 */
[----:B--2345:R-:W-:Y:S05]  /*1fa10*/  CALL.REL.NOINC `($__internal_13_$__cuda_sm70_shflsync_idx_p) ;  /* 0x0000110000007944 */ /* 0x03cfea0003c00000 */
        /* <DEDUP_REMOVED lines=8> */
.L_x_727:
[----:B------:R-:W-:Y:S01]  /*1faa0*/  IMAD.MOV.U32 R2, RZ, RZ, R208 ;  /* 0x000000ffff027224 */ /* 0x000fe200078e00d0 */
[----:B------:R-:W-:Y:S02]  /*1fab0*/  MOV R5, 0x2 ;  /* 0x0000000200057802 */ /* 0x000fe40000000f00 */
[----:B------:R-:W-:Y:S02]  /*1fac0*/  MOV R3, 0x1fae0 ;  /* 0x0001fae000037802 */ /* 0x000fe40000000f00 */
[----:B------:R-:W-:Y:S05]  /*1fad0*/  CALL.REL.NOINC `($__internal_12_$__cuda_sm70_shflsync_bfly_p) ;  /* 0x00000ff000007944 */ /* 0x000fea0003c00000 */
[----:B------:R-:W-:Y:S01]  /*1fae0*/  MOV R0, R5 ;  /* 0x0000000500007202 */ /* 0x000fe20000000f00 */
[----:B------:R-:W-:Y:S05]  /*1faf0*/  BRA `(.L_x_800) ;  /* 0xffff9de000007947 */ /* 0x000fea000383ffff */
.L_x_728:
[----:B------:R-:W-:Y:S01]  /*1fb00*/  IMAD.MOV.U32 R2, RZ, RZ, R0 ;  /* 0x000000ffff027224 */ /* 0x000fe200078e0000 */
[----:B------:R-:W-:Y:S02]  /*1fb10*/  MOV R5, 0x1 ;  /* 0x0000000100057802 */ /* 0x000fe40000000f00 */
[----:B------:R-:W-:Y:S02]  /*1fb20*/  MOV R3, 0x1fb40 ;  /* 0x0001fb4000037802 */ /* 0x000fe40000000f00 */
[----:B-1----:R-:W-:Y:S05]  /*1fb30*/  CALL.REL.NOINC `($__internal_12_$__cuda_sm70_shflsync_bfly_p) ;  /* 0x00000f9000007944 */ /* 0x002fea0003c00000 */
[----:B------:R-:W-:Y:S01]  /*1fb40*/  FADD.FTZ R0, R0, R5 ;  /* 0x0000000500007221 */ /* 0x000fe20000010000 */
[----:B------:R-:W-:Y:S02]  /*1fb50*/  MOV R2, R207 ;  /* 0x000000cf00027202 */ /* 0x000fe40000000f00 */
[----:B------:R-:W-:-:S02]  /*1fb60*/  MOV R5, 0x2 ;  /* 0x0000000200057802 */ /* 0x000fc40000000f00 */
[----:B------:R-:W-:Y:S02]  /*1fb70*/  MOV R3, 0x1fb90 ;  /* 0x0001fb9000037802 */ /* 0x000fe40000000f00 */
[----:B------:R-:W-:Y:S05]  /*1fb80*/  CALL.REL.NOINC `($__internal_12_$__cuda_sm70_shflsync_bfly_p) ;  /* 0x00000f4000007944 */ /* 0x000fea0003c00000 */
[----:B------:R-:W-:Y:S01]  /*1fb90*/  FADD.FTZ R4, R207, R5 ;  /* 0x00000005cf047221 */ /* 0x000fe20000010000 */
[----:B------:R-:W-:Y:S02]  /*1fba0*/  MOV R5, 0x1 ;  /* 0x0000000100057802 */ /* 0x000fe40000000f00 */
[----:B------:R-:W-:Y:S02]  /*1fbb0*/  MOV R3, 0x1fbe0 ;  /* 0x0001fbe000037802 */ /* 0x000fe40000000f00 */
[----:B------:R-:W-:Y:S02]  /*1fbc0*/  MOV R2, R4 ;  /* 0x0000000400027202 */ /* 0x000fe40000000f00 */
[----:B------:R-:W-:Y:S05]  /*1fbd0*/  CALL.REL.NOINC `($__internal_12_$__cuda_sm70_shflsync_bfly_p) ;  /* 0x00000ef000007944 */ /* 0x000fea0003c00000 */
[----:B------:R-:W-:Y:S01]  /*1fbe0*/  MOV R3, R5 ;  /* 0x0000000500037202 */ /* 0x000fe20000000f00 */
[----:B------:R-:W-:Y:S05]  /*1fbf0*/  BRA `(.L_x_801) ;  /* 0xffff9d5000007947 */ /* 0x000fea000383ffff */
.L_x_735:
[----:B--234-:R-:W-:Y:S01]  /*1fc00*/  IMAD.MOV.U32 R9, RZ, RZ, R13 ;  /* 0x000000ffff097224 */ /* 0x01cfe200078e000d */
[----:B------:R-:W-:Y:S01]  /*1fc10*/  MOV R5, RZ ;  /* 0x000000ff00057202 */ /* 0x000fe20000000f00 */
[----:B------:R-:W-:Y:S01]  /*1fc20*/  IMAD.MOV.U32 R3, RZ, RZ, 0x181f ;  /* 0x0000181fff037424 */ /* 0x000fe200078e00ff */
[----:B------:R-:W-:Y:S02]  /*1fc30*/  MOV R2, 0x1fc50 ;  /* 0x0001fc5000027802 */ /* 0x000fe40000000f00 */
[----:B-1----:R-:W-:Y:S05]  /*1fc40*/  CALL.REL.NOINC `($__internal_13_$__cuda_sm70_shflsync_idx_p) ;  /* 0x00000ed000007944 */ /* 0x002fea0003c00000 */
[----:B------:R-:W-:Y:S01]  /*1fc50*/  MOV R10, R5 ;  /* 0x00000005000a7202 */ /* 0x000fe20000000f00 */
[----:B------:R-:W-:Y:S05]  /*1fc60*/  BRA `(.L_x_802) ;  /* 0xffffb87000007947 */ /* 0x000fea000383ffff */
.L_x_736:
[----:B------:R-:W-:Y:S01]  /*1fc70*/  IMAD.MOV.U32 R9, RZ, RZ, R14 ;  /* 0x000000ffff097224 */ /* 0x000fe200078e000e */
[----:B------:R-:W-:Y:S01]  /*1fc80*/  MOV R5, RZ ;  /* 0x000000ff00057202 */ /* 0x000fe20000000f00 */
[----:B------:R-:W-:Y:S01]  /*1fc90*/  IMAD.MOV.U32 R3, RZ, RZ, 0x181f ;  /* 0x0000181fff037424 */ /* 0x000fe200078e00ff */
[----:B------:R-:W-:-:S02]  /*1fca0*/  MOV R2, 0x1fcc0 ;  /* 0x0001fcc000027802 */ /* 0x000fc40000000f00 */
[----:B-123--:R-:W-:Y:S05]  /*1fcb0*/  CALL.REL.NOINC `($__internal_13_$__cuda_sm70_shflsync_idx_p) ;  /* 0x00000e6000007944 */ /* 0x00efea0003c00000 */
[----:B------:R-:W-:Y:S01]  /*1fcc0*/  MOV R2, R5 ;  /* 0x0000000500027202 */ /* 0x000fe20000000f00 */
[----:B------:R-:W-:Y:S05]  /*1fcd0*/  BRA `(.L_x_803) ;  /* 0xffffb82000007947 */ /* 0x000fea000383ffff */
.L_x_739:
[----:B--2---:R-:W-:Y:S01]  /*1fce0*/  IMAD.MOV.U32 R9, RZ, RZ, R13 ;  /* 0x000000ffff097224 */ /* 0x004fe200078e000d */
[----:B------:R-:W-:Y:S01]  /*1fcf0*/  MOV R5, 0x1 ;  /* 0x0000000100057802 */ /* 0x000fe20000000f00 */
[----:B------:R-:W-:Y:S01]  /*1fd00*/  IMAD.MOV.U32 R3, RZ, RZ, 0x181f ;  /* 0x0000181fff037424 */ /* 0x000fe200078e00ff */
[----:B------:R-:W-:-:S02]  /*1fd10*/  MOV R2, 0x1fd30 ;  /* 0x0001fd3000027802 */ /* 0x000fc40000000f00 */
[----:B-1-34-:R-:W-:Y:S05]  /*1fd20*/  CALL.REL.NOINC `($__internal_13_$__cuda_sm70_shflsync_idx_p) ;  /* 0x00000df000007944 */ /* 0x01afea0003c00000 */
        /* <DEDUP_REMOVED lines=8> */
.L_x_742:
[----:B--2---:R-:W-:Y:S01]  /*1fdb0*/  IMAD.MOV.U32 R9, RZ, RZ, R13 ;  /* 0x000000ffff097224 */ /* 0x004fe200078e000d */
[----:B------:R-:W-:Y:S01]  /*1fdc0*/  MOV R5, 0x2 ;  /* 0x0000000200057802 */ /* 0x000fe20000000f00 */
[----:B------:R-:W-:Y:S01]  /*1fdd0*/  IMAD.MOV.U32 R3, RZ, RZ, 0x181f ;  /* 0x0000181fff037424 */ /* 0x000fe200078e00ff */
[----:B------:R-:W-:Y:S02]  /*1fde0*/  MOV R2, 0x1fe00 ;  /* 0x0001fe0000027802 */ /* 0x000fe40000000f00 */
[----:B-1-34-:R-:W-:Y:S05]  /*1fdf0*/  CALL.REL.NOINC `($__internal_13_$__cuda_sm70_shflsync_idx_p) ;  /* 0x00000d2000007944 */ /* 0x01afea0003c00000 */
[----:B------:R-:W-:Y:S01]  /*1fe00*/  MOV R10, R5 ;  /* 0x00000005000a7202 */ /* 0x000fe20000000f00 */
[----:B------:R-:W-:Y:S05]  /*1fe10*/  BRA `(.L_x_805) ;  /* 0xffffba3000007947 */ /* 0x000fea000383ffff */
.L_x_743:
[----:B--2---:R-:W-:Y:S01]  /*1fe20*/  IMAD.MOV.U32 R9, RZ, RZ, R14 ;  /* 0x000000ffff097224 */ /* 0x004fe200078e000e */
[----:B------:R-:W-:Y:S01]  /*1fe30*/  MOV R5, 0x2 ;  /* 0x0000000200057802 */ /* 0x000fe20000000f00 */
[----:B------:R-:W-:Y:S01]  /*1fe40*/  IMAD.MOV.U32 R3, RZ, RZ, 0x181f ;  /* 0x0000181fff037424 */ /* 0x000fe200078e00ff */
[----:B------:R-:W-:Y:S02]  /*1fe50*/  MOV R2, 0x1fe70 ;  /* 0x0001fe7000027802 */ /* 0x000fe40000000f00 */
[----:B-1-34-:R-:W-:Y:S05]  /*1fe60*/  CALL.REL.NOINC `($__internal_13_$__cuda_sm70_shflsync_idx_p) ;  /* 0x00000cb000007944 */ /* 0x01afea0003c00000 */
[----:B------:R-:W-:Y:S01]  /*1fe70*/  MOV R2, R5 ;  /* 0x0000000500027202 */ /* 0x000fe20000000f00 */
[----:B------:R-:W-:Y:S05]  /*1fe80*/  BRA `(.L_x_806) ;  /* 0xffffb9e000007947 */ /* 0x000fea000383ffff */
.L_x_746:
[----:B---3--:R-:W-:Y:S01]  /*1fe90*/  IMAD.MOV.U32 R9, RZ, RZ, R13 ;  /* 0x000000ffff097224 */ /* 0x008fe200078e000d */
[----:B------:R-:W-:Y:S01]  /*1fea0*/  MOV R5, 0x3 ;  /* 0x0000000300057802 */ /* 0x000fe20000000f00 */
[----:B------:R-:W-:Y:S01]  /*1feb0*/  IMAD.MOV.U32 R3, RZ, RZ, 0x181f ;  /* 0x0000181fff037424 */ /* 0x000fe200078e00ff */
[----:B----4-:R-:W-:-:S02]  /*1fec0*/  MOV R2, 0x1fee0 ;  /* 0x0001fee000027802 */ /* 0x010fc40000000f00 */
[----:B-12---:R-:W-:Y:S05]  /*1fed0*/  CALL.REL.NOINC `($__internal_13_$__cuda_sm70_shflsync_idx_p) ;  /* 0x00000c4000007944 */ /* 0x006fea0003c00000 */
        /* <DEDUP_REMOVED lines=8> */
.L_x_748:
[----:B------:R-:W-:Y:S01]  /*1ff60*/  IMAD.MOV.U32 R9, RZ, RZ, R16 ;  /* 0x000000ffff097224 */ /* 0x000fe200078e0010 */
[----:B------:R-:W-:Y:S01]  /*1ff70*/  MOV R5, RZ ;  /* 0x000000ff00057202 */ /* 0x000fe20000000f00 */
[----:B------:R-:W-:Y:S01]  /*1ff80*/  IMAD.MOV.U32 R3, RZ, RZ, 0x1c1f ;  /* 0x00001c1fff037424 */ /* 0x000fe200078e00ff */
[----:B------:R-:W-:Y:S02]  /*1ff90*/  MOV R2, 0x1ffb0 ;  /* 0x0001ffb000027802 */ /* 0x000fe40000000f00 */
[----:B------:R-:W-:Y:S05]  /*1ffa0*/  CALL.REL.NOINC `($__internal_13_$__cuda_sm70_shflsync_idx_p) ;  /* 0x00000b7000007944 */ /* 0x000fea0003c00000 */
[----:B------:R-:W-:Y:S01]  /*1ffb0*/  MOV R4, R5 ;  /* 0x0000000500047202 */ /* 0x000fe20000000f00 */
[----:B------:R-:W-:Y:S05]  /*1ffc0*/  BRA `(.L_x_808) ;  /* 0xffffbd8000007947 */ /* 0x000fea000383ffff */
.L_x_749:
[----:B------:R-:W-:Y:S01]  /*1ffd0*/  IMAD.MOV.U32 R9, RZ, RZ, R17 ;  /* 0x000000ffff097224 */ /* 0x000fe200078e0011 */
[----:B------:R-:W-:Y:S01]  /*1ffe0*/  MOV R5, RZ ;  /* 0x000000ff00057202 */ /* 0x000fe20000000f00 */
[----:B------:R-:W-:Y:S01]  /*1fff0*/  IMAD.MOV.U32 R3, RZ, RZ, 0x1c1f ;  /* 0x00001c1fff037424 */ /* 0x000fe200078e00ff */
[----:B------:R-:W-:Y:S02]  /*20000*/  MOV R2, 0x20020 ;  /* 0x0002002000027802 */ /* 0x000fe40000000f00 */
[----:B-12---:R-:W-:Y:S05]  /*20010*/  CALL.REL.NOINC `($__internal_13_$__cuda_sm70_shflsync_idx_p) ;  /* 0x00000b0000007944 */ /* 0x006fea0003c00000 */
[----:B------:R-:W-:Y:S01]  /*20020*/  MOV R0, R5 ;  /* 0x0000000500007202 */ /* 0x000fe20000000f00 */
[----:B------:R-:W-:Y:S05]  /*20030*/  BRA `(.L_x_809) ;  /* 0xffffbd3000007947 */ /* 0x000fea000383ffff */
.L_x_752:
[----:B----4-:R-:W-:Y:S01]  /*20040*/  IMAD.MOV.U32 R9, RZ, RZ, R16 ;  /* 0x000000ffff097224 */ /* 0x010fe200078e0010 */
[----:B------:R-:W-:Y:S01]  /*20050*/  MOV R5, 0x1 ;  /* 0x0000000100057802 */ /* 0x000fe20000000f00 */
[----:B------:R-:W-:Y:S01]  /*20060*/  IMAD.MOV.U32 R3, RZ, RZ, 0x1c1f ;  /* 0x00001c1fff037424 */ /* 0x000fe200078e00ff */
[----:B------:R-:W-:-:S02]  /*20070*/  MOV R2, 0x20090 ;  /* 0x0002009000027802 */ /* 0x000fc40000000f00 */
[----:B-123--:R-:W-:Y:S05]  /*20080*/  CALL.REL.NOINC `($__internal_13_$__cuda_sm70_shflsync_idx_p) ;  /* 0x00000a9000007944 */ /* 0x00efea0003c00000 */
        /* <DEDUP_REMOVED lines=8> */
.L_x_756:
[----:B------:R-:W-:Y:S01]  /*20110*/  IMAD.MOV.U32 R9, RZ, RZ, R11 ;  /* 0x000000ffff097224 */ /* 0x000fe200078e000b */
[----:B------:R-:W-:Y:S01]  /*20120*/  MOV R5, RZ ;  /* 0x000000ff00057202 */ /* 0x000fe20000000f00 */
[----:B------:R-:W-:Y:S01]  /*20130*/  IMAD.MOV.U32 R3, RZ, RZ, 0x181f ;  /* 0x0000181fff037424 */ /* 0x000fe200078e00ff */
[----:B------:R-:W-:Y:S02]  /*20140*/  MOV R2, 0x20160 ;  /* 0x0002016000027802 */ /* 0x000fe40000000f00 */
[----:B------:R-:W-:Y:S05]  /*20150*/  CALL.REL.NOINC `($__internal_13_$__cuda_sm70_shflsync_idx_p) ;  /* 0x000009c000007944 */ /* 0x000fea0003c00000 */
[----:B------:R-:W-:Y:S01]  /*20160*/  MOV R10, R5 ;  /* 0x00000005000a7202 */ /* 0x000fe20000000f00 */
[----:B------:R-:W-:Y:S05]  /*20170*/  BRA `(.L_x_811) ;  /* 0xffffdb8000007947 */ /* 0x000fea000383ffff */
.L_x_757:
[----:B------:R-:W-:Y:S01]  /*20180*/  IMAD.MOV.U32 R9, RZ, RZ, R14 ;  /* 0x000000ffff097224 */ /* 0x000fe200078e000e */
[----:B------:R-:W-:Y:S01]  /*20190*/  MOV R5, RZ ;  /* 0x000000ff00057202 */ /* 0x000fe20000000f00 */
[----:B------:R-:W-:Y:S01]  /*201a0*/  IMAD.MOV.U32 R3, RZ, RZ, 0x181f ;  /* 0x0000181fff037424 */ /* 0x000fe200078e00ff */
[----:B------:R-:W-:Y:S02]  /*201b0*/  MOV R2, 0x201d0 ;  /* 0x000201d000027802 */ /* 0x000fe40000000f00 */
[----:B-12---:R-:W-:Y:S05]  /*201c0*/  CALL.REL.NOINC `($__internal_13_$__cuda_sm70_shflsync_idx_p) ;  /* 0x0000095000007944 */ /* 0x006fea0003c00000 */
[----:B------:R-:W-:Y:S01]  /*201d0*/  MOV R2, R5 ;  /* 0x0000000500027202 */ /* 0x000fe20000000f00 */
[----:B------:R-:W-:Y:S05]  /*201e0*/  BRA `(.L_x_812) ;  /* 0xffffdb3000007947 */ /* 0x000fea000383ffff */
.L_x_760:
[----:B--2---:R-:W-:Y:S01]  /*201f0*/  IMAD.MOV.U32 R9, RZ, RZ, R11 ;  /* 0x000000ffff097224 */ /* 0x004fe200078e000b */
[----:B------:R-:W-:Y:S01]  /*20200*/  MOV R5, 0x1 ;  /* 0x0000000100057802 */ /* 0x000fe20000000f00 */
[----:B------:R-:W-:Y:S01]  /*20210*/  IMAD.MOV.U32 R3, RZ, RZ, 0x181f ;  /* 0x0000181fff037424 */ /* 0x000fe200078e00ff */
[----:B----4-:R-:W-:-:S02]  /*20220*/  MOV R2, 0x20240 ;  /* 0x0002024000027802 */ /* 0x010fc40000000f00 */
[----:B-1-3--:R-:W-:Y:S05]  /*20230*/  CALL.REL.NOINC `($__internal_13_$__cuda_sm70_shflsync_idx_p) ;  /* 0x000008e000007944 */ /* 0x00afea0003c00000 */
        /* <DEDUP_REMOVED lines=8> */
.L_x_763:
[----:B-1----:R-:W-:Y:S01]  /*202c0*/  IMAD.MOV.U32 R9, RZ, RZ, R11 ;  /* 0x000000ffff097224 */ /* 0x002fe200078e000b */
[----:B------:R-:W-:Y:S01]  /*202d0*/  MOV R5, 0x2 ;  /* 0x0000000200057802 */ /* 0x000fe20000000f00 */
[----:B------:R-:W-:Y:S01]  /*202e0*/  IMAD.MOV.U32 R3, RZ, RZ, 0x181f ;  /* 0x0000181fff037424 */ /* 0x000fe200078e00ff */
[----:B----4-:R-:W-:Y:S02]  /*202f0*/  MOV R2, 0x20310 ;  /* 0x0002031000027802 */ /* 0x010fe40000000f00 */
[----:B--23--:R-:W-:Y:S05]  /*20300*/  CALL.REL.NOINC `($__internal_13_$__cuda_sm70_shflsync_idx_p) ;  /* 0x0000081000007944 */ /* 0x00cfea0003c00000 */
[----:B------:R-:W-:Y:S01]  /*20310*/  MOV R10, R5 ;  /* 0x00000005000a7202 */ /* 0x000fe20000000f00 */
[----:B------:R-:W-:Y:S05]  /*20320*/  BRA `(.L_x_814) ;  /* 0xffffdd5000007947 */ /* 0x000fea000383ffff */
.L_x_764:
[----:B------:R-:W-:Y:S01]  /*20330*/  IMAD.MOV.U32 R9, RZ, RZ, R14 ;  /* 0x000000ffff097224 */ /* 0x000fe200078e000e */
[----:B------:R-:W-:Y:S01]  /*20340*/  MOV R5, 0x2 ;  /* 0x0000000200057802 */ /* 0x000fe20000000f00 */
[----:B------:R-:W-:Y:S01]  /*20350*/  IMAD.MOV.U32 R3, RZ, RZ, 0x181f ;  /* 0x0000181fff037424 */ /* 0x000fe200078e00ff */
[----:B----4-:R-:W-:Y:S02]  /*20360*/  MOV R2, 0x20380 ;  /* 0x0002038000027802 */ /* 0x010fe40000000f00 */
[----:B-123--:R-:W-:Y:S05]  /*20370*/  CALL.REL.NOINC `($__internal_13_$__cuda_sm70_shflsync_idx_p) ;  /* 0x000007a000007944 */ /* 0x00efea0003c00000 */
[----:B------:R-:W-:Y:S01]  /*20380*/  MOV R2, R5 ;  /* 0x0000000500027202 */ /* 0x000fe20000000f00 */
[----:B------:R-:W-:Y:S05]  /*20390*/  BRA `(.L_x_815) ;  /* 0xffffdd0000007947 */ /* 0x000fea000383ffff */
.L_x_767:
[----:B-1----:R-:W-:Y:S01]  /*203a0*/  IMAD.MOV.U32 R9, RZ, RZ, R11 ;  /* 0x000000ffff097224 */ /* 0x002fe200078e000b */
[----:B------:R-:W-:Y:S01]  /*203b0*/  MOV R5, 0x3 ;  /* 0x0000000300057802 */ /* 0x000fe20000000f00 */
[----:B------:R-:W-:Y:S01]  /*203c0*/  IMAD.MOV.U32 R3, RZ, RZ, 0x181f ;  /* 0x0000181fff037424 */ /* 0x000fe200078e00ff */
[----:B------:R-:W-:-:S02]  /*203d0*/  MOV R2, 0x203f0 ;  /* 0x000203f000027802 */ /* 0x000fc40000000f00 */
[----:B--234-:R-:W-:Y:S05]  /*203e0*/  CALL.REL.NOINC `($__internal_13_$__cuda_sm70_shflsync_idx_p) ;  /* 0x0000073000007944 */ /* 0x01cfea0003c00000 */
        /* <DEDUP_REMOVED lines=8> */
.L_x_769:
[----:B------:R-:W-:Y:S01]  /*20470*/  IMAD.MOV.U32 R9, RZ, RZ, R112 ;  /* 0x000000ffff097224 */ /* 0x000fe200078e0070 */
[----:B------:R-:W-:Y:S01]  /*20480*/  MOV R5, RZ ;  /* 0x000000ff00057202 */ /* 0x000fe20000000f00 */
[----:B------:R-:W-:Y:S01]  /*20490*/  IMAD.MOV.U32 R3, RZ, RZ, 0x1f ;  /* 0x0000001fff037424 */ /* 0x000fe200078e00ff */
[----:B------:R-:W-:Y:S02]  /*204a0*/  MOV R2, 0x204c0 ;  /* 0x000204c000027802 */ /* 0x000fe40000000f00 */
[----:B-1----:R-:W-:Y:S05]  /*204b0*/  CALL.REL.NOINC `($__internal_13_$__cuda_sm70_shflsync_idx_p) ;  /* 0x0000066000007944 */ /* 0x002fea0003c00000 */
[----:B------:R-:W-:Y:S01]  /*204c0*/  MOV R10, R5 ;  /* 0x00000005000a7202 */ /* 0x000fe20000000f00 */
[----:B------:R-:W-:Y:S05]  /*204d0*/  BRA `(.L_x_817) ;  /* 0xffffdf5000007947 */ /* 0x000fea000383ffff */
.L_x_770:
[----:B------:R-:W-:Y:S01]  /*204e0*/  IMAD.MOV.U32 R9, RZ, RZ, R112 ;  /* 0x000000ffff097224 */ /* 0x000fe200078e0070 */
[----:B------:R-:W-:Y:S01]  /*204f0*/  MOV R5, 0x1 ;  /* 0x0000000100057802 */ /* 0x000fe20000000f00 */
[----:B------:R-:W-:Y:S01]  /*20500*/  IMAD.MOV.U32 R3, RZ, RZ, 0x1f ;  /* 0x0000001fff037424 */ /* 0x000fe200078e00ff */
[----:B------:R-:W-:Y:S02]  /*20510*/  MOV R2, 0x20530 ;  /* 0x0002053000027802 */ /* 0x000fe40000000f00 */
[----:B-123--:R-:W-:Y:S05]  /*20520*/  CALL.REL.NOINC `($__internal_13_$__cuda_sm70_shflsync_idx_p) ;  /* 0x000005f000007944 */ /* 0x00efea0003c00000 */
[----:B------:R-:W-:Y:S01]  /*20530*/  MOV R8, R5 ;  /* 0x0000000500087202 */ /* 0x000fe20000000f00 */
[----:B------:R-:W-:Y:S05]  /*20540*/  BRA `(.L_x_818) ;  /* 0xffffdf0000007947 */ /* 0x000fea000383ffff */
.L_x_771:
[----:B------:R-:W-:Y:S02]  /*20550*/  MOV R2, 0x1 ;  /* 0x0000000100027802 */ /* 0x000fe40000000f00 */
[----:B------:R-:W-:-:S02]  /*20560*/  MOV R3, 0x20580 ;  /* 0x0002058000037802 */ /* 0x000fc40000000f00 */
[----:B--234-:R-:W-:Y:S05]  /*20570*/  CALL.REL.NOINC `($__internal_14_$__cuda_sm70_shflsync_up_p) ;  /* 0x000005f000007944 */ /* 0x01cfea0003c00000 */
[----:B------:R-:W-:Y:S05]  /*20580*/  BRA `(.L_x_819) ;  /* 0xffffdfe000007947 */ /* 0x000fea000383ffff */
.L_x_772:
[----:B------:R-:W-:Y:S02]  /*20590*/  MOV R2, 0x2 ;  /* 0x0000000200027802 */ /* 0x000fe40000000f00 */
[----:B------:R-:W-:-:S02]  /*205a0*/  MOV R3, 0x205c0 ;  /* 0x000205c000037802 */ /* 0x000fc40000000f00 */
[----:B--23--:R-:W-:Y:S05]  /*205b0*/  CALL.REL.NOINC `($__internal_14_$__cuda_sm70_shflsync_up_p) ;  /* 0x000005b000007944 */ /* 0x00cfea0003c00000 */
[----:B------:R-:W-:Y:S01]  /*205c0*/  SEL R3, R4, RZ, P1 ;  /* 0x000000ff04037207 */ /* 0x000fe20000800000 */
[----:B------:R-:W-:-:S04]  /*205d0*/  IMAD.MOV.U32 R2, RZ, RZ, 0x4 ;  /* 0x00000004ff027424 */ /* 0x000fc800078e00ff */
[----:B------:R-:W-:Y:S01]  /*205e0*/  IMAD.IADD R0, R0, 0x1, R3 ;  /* 0x0000000100007824 */ /* 0x000fe200078e0203 */
[----:B------:R-:W-:Y:S02]  /*205f0*/  MOV R3, 0x20610 ;  /* 0x0002061000037802 */ /* 0x000fe40000000f00 */
        /* <DEDUP_REMOVED lines=20> */
.L_x_776:
[----:B------:R-:W-:Y:S02]  /*20740*/  MOV R2, 0x1 ;  /* 0x0000000100027802 */ /* 0x000fe40000000f00 */
[----:B------:R-:W-:Y:S02]  /*20750*/  MOV R3, 0x20770 ;  /* 0x0002077000037802 */ /* 0x000fe40000000f00 */
[----:B------:R-:W-:Y:S05]  /*20760*/  CALL.REL.NOINC `($__internal_14_$__cuda_sm70_shflsync_up_p) ;  /* 0x0000040000007944 */ /* 0x000fea0003c00000 */
[----:B------:R-:W-:Y:S01]  /*20770*/  MOV R2, R4 ;  /* 0x0000000400027202 */ /* 0x000fe20000000f00 */
[----:B------:R-:W-:Y:S05]  /*20780*/  BRA `(.L_x_821) ;  /* 0xffffe03000007947 */ /* 0x000fea000383ffff */
.L_x_777:
[----:B------:R-:W-:Y:S02]  /*20790*/  MOV R2, 0x2 ;  /* 0x0000000200027802 */ /* 0x000fe40000000f00 */
        /* <DEDUP_REMOVED lines=26> */
.L_x_779:
[----:B------:R-:W-:Y:S02]  /*20940*/  SEL R0, RZ, 0x1, P0 ;  /* 0x00000001ff007807 */ /* 0x000fe40000000000 */
[----:B------:R-:W-:Y:S02]  /*20950*/  MOV R2, 0x20970 ;  /* 0x0002097000027802 */ /* 0x000fe40000000f00 */
[----:B-1----:R-:W-:Y:S05]  /*20960*/  CALL.REL.NOINC `($__internal_15_$__cuda_sm70_votesync_ballot) ;  /* 0x0000027000007944 */ /* 0x002fea0003c00000 */
[----:B------:R-:W-:Y:S01]  /*20970*/  MOV R11, R0 ;  /* 0x00000000000b7202 */ /* 0x000fe20000000f00 */
[----:B------:R-:W-:Y:S05]  /*20980*/  BRA `(.L_x_823) ;  /* 0xffffdfc000007947 */ /* 0x000fea000383ffff */
.L_x_780:
[----:B------:R-:W-:Y:S01]  /*20990*/  IMAD.MOV.U32 R9, RZ, RZ, R6 ;  /* 0x000000ffff097224 */ /* 0x000fe200078e0006 */
[----:B------:R-:W-:Y:S01]  /*209a0*/  MOV R5, R0 ;  /* 0x0000000000057202 */ /* 0x000fe20000000f00 */
[----:B------:R-:W-:Y:S01]  /*209b0*/  IMAD.MOV.U32 R3, RZ, RZ, 0x1f ;  /* 0x0000001fff037424 */ /* 0x000fe200078e00ff */
[----:B------:R-:W-:Y:S02]  /*209c0*/  MOV R2, 0x209e0 ;  /* 0x000209e000027802 */ /* 0x000fe40000000f00 */
[----:B-1----:R-:W-:Y:S05]  /*209d0*/  CALL.REL.NOINC `($__internal_13_$__cuda_sm70_shflsync_idx_p) ;  /* 0x0000014000007944 */ /* 0x002fea0003c00000 */
[----:B------:R-:W-:Y:S01]  /*209e0*/  IMAD.MOV.U32 R8, RZ, RZ, R5 ;  /* 0x000000ffff087224 */ /* 0x000fe200078e0005 */
[----:B------:R-:W-:Y:S01]  /*209f0*/  MOV R5, R0 ;  /* 0x0000000000057202 */ /* 0x000fe20000000f00 */
[----:B------:R-:W-:Y:S01]  /*20a00*/  IMAD.MOV.U32 R9, RZ, RZ, R7 ;  /* 0x000000ffff097224 */ /* 0x000fe200078e0007 */
[----:B------:R-:W-:-:S02]  /*20a10*/  MOV R3, 0x1f ;  /* 0x0000001f00037802 */ /* 0x000fc40000000f00 */
[----:B------:R-:W-:Y:S02]  /*20a20*/  MOV R2, 0x20a40 ;  /* 0x00020a4000027802 */ /* 0x000fe40000000f00 */
[----:B------:R-:W-:Y:S05]  /*20a30*/  CALL.REL.NOINC `($__internal_13_$__cuda_sm70_shflsync_idx_p) ;  /* 0x000000e000007944 */ /* 0x000fea0003c00000 */
[----:B------:R-:W-:Y:S01]  /*20a40*/  MOV R7, R5 ;  /* 0x0000000500077202 */ /* 0x000fe20000000f00 */
[----:B------:R-:W-:Y:S05]  /*20a50*/  BRA `(.L_x_824) ;  /* 0xffffdf4000007947 */ /* 0x000fea000383ffff */
.L_x_783:
[----:B------:R-:W-:Y:S01]  /*20a60*/  IMAD.MOV.U32 R9, RZ, RZ, R4 ;  /* 0x000000ffff097224 */ /* 0x000fe200078e0004 */
[----:B------:R-:W-:Y:S01]  /*20a70*/  MOV R5, R0 ;  /* 0x0000000000057202 */ /* 0x000fe20000000f00 */
[----:B------:R-:W-:Y:S01]  /*20a80*/  IMAD.MOV.U32 R3, RZ, RZ, 0x1f ;  /* 0x0000001fff037424 */ /* 0x000fe200078e00ff */
[----:B------:R-:W-:Y:S02]  /*20a90*/  MOV R2, 0x20ab0 ;  /* 0x00020ab000027802 */ /* 0x000fe40000000f00 */
[----:B-1-34-:R-:W-:Y:S05]  /*20aa0*/  CALL.REL.NOINC `($__internal_13_$__cuda_sm70_shflsync_idx_p) ;  /* 0x0000007000007944 */ /* 0x01afea0003c00000 */
[----:B------:R-:W-:Y:S01]  /*20ab0*/  MOV R13, R5 ;  /* 0x00000005000d7202 */ /* 0x000fe20000000f00 */
[----:B------:R-:W-:Y:S05]  /*20ac0*/  BRA `(.L_x_782) ;  /* 0xffffdf3000007947 */ /* 0x000fea000383ffff */
        .weak           $__internal_12_$__cuda_sm70_shflsync_bfly_p
        .type           $__internal_12_$__cuda_sm70_shflsync_bfly_p,@function
        .size           $__internal_12_$__cuda_sm70_shflsync_bfly_p,($__internal_13_$__cuda_sm70_shflsync_idx_p - $__internal_12_$__cuda_sm70_shflsync_bfly_p)
$__internal_12_$__cuda_sm70_shflsync_bfly_p:
[----:B------:R-:W-:Y:S04]  /*20ad0*/  WARPSYNC R6 ;  /* 0x0000000600007348 */ /* 0x000fe80003800000 */
[----:B------:R1:W2:Y:S02]  /*20ae0*/  SHFL.BFLY PT, R5, R2, R5, R7 ;  /* 0x0c00000502057389 */ /* 0x0002a400000e0007 */
[----:B-1----:R-:W-:-:S02]  /*20af0*/  MOV R2, R3 ;  /* 0x0000000300027202 */ /* 0x002fc40000000f00 */
[----:B------:R-:W-:-:S04]  /*20b00*/  MOV R3, 0x0 ;  /* 0x0000000000037802 */ /* 0x000fc80000000f00 */
[----:B--2---:R-:W-:Y:S05]  /*20b10*/  RET.REL.NODEC R2 `(_ZN7cutlass13device_kernelIN5flash19enable_sm80_to_sm89INS1_16FlashAttnFwdSm80INS1_25CollectiveMainloopFwdSm80ILi8ELi1ELb0EN4cute5tupleIJNS5_1CILi128EEENS7_ILi32EEENS7_ILi256EEEEEELi256ENS_6half_tEfNS_4arch4Sm80ELb0ELb1ELb1ELb1ELb0ELb1ELb1ELb1EEENS1_21CollectiveEpilogueFwdINS6_IJS8_SA_S9_EEENS6_IJNS7_ILi1EEESI_SI_EEESC_SE_Li256ELb1ELb1ELb1ELb0EEENS1_36VarlenDynamicPersistentTileSchedulerILi128ELi32ELi256ELi256ELb1ELb1ELb0ELb1ELb0ELb1EEEEEEEEEvNT_6ParamsE) ;  /* 0xfffdf4e002007950 */ /* 0x004fea0003c3ffff */
        .weak           $__internal_13_$__cuda_sm70_shflsync_idx_p
        .type           $__internal_13_$__cuda_sm70_shflsync_idx_p,@function
        .size           $__internal_13_$__cuda_sm70_shflsync_idx_p,($__internal_14_$__cuda_sm70_shflsync_up_p - $__internal_13_$__cuda_sm70_shflsync_idx_p)
$__internal_13_$__cuda_sm70_shflsync_idx_p:
[----:B------:R-:W-:-:S04]  /*20b20*/  MOV R115, 0xffffffff ;  /* 0xffffffff00737802 */ /* 0x000fc80000000f00 */
[----:B------:R-:W-:Y:S04]  /*20b30*/  WARPSYNC R115 ;  /* 0x0000007300007348 */ /* 0x000fe80003800000 */
[----:B------:R1:W2:Y:S02]  /*20b40*/  SHFL.IDX PT, R5, R9, R5, R3 ;  /* 0x0000000509057389 */ /* 0x0002a400000e0003 */
[----:B-1----:R-:W-:-:S04]  /*20b50*/  MOV R3, 0x0 ;  /* 0x0000000000037802 */ /* 0x002fc80000000f00 */
[----:B--2---:R-:W-:Y:S05]  /*20b60*/  RET.REL.NODEC R2 `(_ZN7cutlass13device_kernelIN5flash19enable_sm80_to_sm89INS1_16FlashAttnFwdSm80INS1_25CollectiveMainloopFwdSm80ILi8ELi1ELb0EN4cute5tupleIJNS5_1CILi128EEENS7_ILi32EEENS7_ILi256EEEEEELi256ENS_6half_tEfNS_4arch4Sm80ELb0ELb1ELb1ELb1ELb0ELb1ELb1ELb1EEENS1_21CollectiveEpilogueFwdINS6_IJS8_SA_S9_EEENS6_IJNS7_ILi1EEESI_SI_EEESC_SE_Li256ELb1ELb1ELb1ELb0EEENS1_36VarlenDynamicPersistentTileSchedulerILi128ELi32ELi256ELi256ELb1ELb1ELb0ELb1ELb0ELb1EEEEEEEEEvNT_6ParamsE) ;  /* 0xfffdf49002007950 */ /* 0x004fea0003c3ffff */
        .weak           $__internal_14_$__cuda_sm70_shflsync_up_p
        .type           $__internal_14_$__cuda_sm70_shflsync_up_p,@function
        .size           $__internal_14_$__cuda_sm70_shflsync_up_p,($__internal_15_$__cuda_sm70_votesync_ballot - $__internal_14_$__cuda_sm70_shflsync_up_p)
$__internal_14_$__cuda_sm70_shflsync_up_p:
[----:B------:R-:W-:Y:S02]  /*20b70*/  IMAD.MOV.U32 R4, RZ, RZ, RZ ;  /* 0x000000ffff047224 */ /* 0x000fe400078e00ff */
[----:B------:R-:W-:-:S04]  /*20b80*/  IMAD.MOV.U32 R9, RZ, RZ, -0x1 ;  /* 0xffffffffff097424 */ /* 0x000fc800078e00ff */
[----:B------:R-:W-:Y:S04]  /*20b90*/  WARPSYNC R9 ;  /* 0x0000000900007348 */ /* 0x000fe80003800000 */
[----:B------:R1:W2:Y:S02]  /*20ba0*/  SHFL.UP PT, R4, R0, R2, R4 ;  /* 0x0400000200047389 */ /* 0x0002a400000e0004 */
[----:B-1----:R-:W-:Y:S02]  /*20bb0*/  MOV R2, R3 ;  /* 0x0000000300027202 */ /* 0x002fe40000000f00 */
[----:B------:R-:W-:-:S04]  /*20bc0*/  MOV R3, 0x0 ;  /* 0x0000000000037802 */ /* 0x000fc80000000f00 */
[----:B--2---:R-:W-:Y:S05]  /*20bd0*/  RET.REL.NODEC R2 `(_ZN7cutlass13device_kernelIN5flash19enable_sm80_to_sm89INS1_16FlashAttnFwdSm80INS1_25CollectiveMainloopFwdSm80ILi8ELi1ELb0EN4cute5tupleIJNS5_1CILi128EEENS7_ILi32EEENS7_ILi256EEEEEELi256ENS_6half_tEfNS_4arch4Sm80ELb0ELb1ELb1ELb1ELb0ELb1ELb1ELb1EEENS1_21CollectiveEpilogueFwdINS6_IJS8_SA_S9_EEENS6_IJNS7_ILi1EEESI_SI_EEESC_SE_Li256ELb1ELb1ELb1ELb0EEENS1_36VarlenDynamicPersistentTileSchedulerILi128ELi32ELi256ELi256ELb1ELb1ELb0ELb1ELb0ELb1EEEEEEEEEvNT_6ParamsE) ;  /* 0xfffdf42002007950 */ /* 0x004fea0003c3ffff */
        .weak           $__internal_15_$__cuda_sm70_votesync_ballot
        .type           $__internal_15_$__cuda_sm70_votesync_ballot,@function
        .size           $__internal_15_$__cuda_sm70_votesync_ballot,(.L_x_2601 - $__internal_15_$__cuda_sm70_votesync_ballot)
$__internal_15_$__cuda_sm70_votesync_ballot:
[----:B------:R-:W-:Y:S01]  /*20be0*/  ISETP.NE.U32.AND P0, PT, R0, 0x1, PT ;  /* 0x000000010000780c */ /* 0x000fe20003f05070 */
[----:B------:R-:W-:-:S04]  /*20bf0*/  IMAD.MOV.U32 R3, RZ, RZ, -0x1 ;  /* 0xffffffffff037424 */ /* 0x000fc800078e00ff */
[----:B------:R-:W-:Y:S08]  /*20c00*/  WARPSYNC R3 ;  /* 0x0000000300007348 */ /* 0x000ff00003800000 */
[----:B------:R-:W-:-:S04]  /*20c10*/  VOTE.ANY R0, PT, !P0 ;  /* 0x0000000000007806 */ /* 0x000fc800040e0100 */
[----:B------:R-:W-:Y:S01]  /*20c20*/  LOP3.LUT R0, R0, R3, RZ, 0xc0, !PT ;  /* 0x0000000300007212 */ /* 0x000fe200078ec0ff */
[----:B------:R-:W-:-:S04]  /*20c30*/  IMAD.MOV.U32 R3, RZ, RZ, 0x0 ;  /* 0x00000000ff037424 */ /* 0x000fc800078e00ff */
[----:B------:R-:W-:Y:S05]  /*20c40*/  RET.REL.NODEC R2 `(_ZN7cutlass13device_kernelIN5flash19enable_sm80_to_sm89INS1_16FlashAttnFwdSm80INS1_25CollectiveMainloopFwdSm80ILi8ELi1ELb0EN4cute5tupleIJNS5_1CILi128EEENS7_ILi32EEENS7_ILi256EEEEEELi256ENS_6half_tEfNS_4arch4Sm80ELb0ELb1ELb1ELb1ELb0ELb1ELb1ELb1EEENS1_21CollectiveEpilogueFwdINS6_IJS8_SA_S9_EEENS6_IJNS7_ILi1EEESI_SI_EEESC_SE_Li256ELb1ELb1ELb1ELb0EEENS1_36VarlenDynamicPersistentTileSchedulerILi128ELi32ELi256ELi256ELb1ELb1ELb0ELb1ELb0ELb1EEEEEEEEEvNT_6ParamsE) ;  /* 0xfffdf3b002007950 */ /* 0x000fea0003c3ffff */
.L_x_825:
        /* <DEDUP_REMOVED lines=11> */
.L_x_2601:


//--------------------- .text._ZN7cutlass13device_kernelIN5flash19enable_sm80_to_sm89INS1_16FlashAttnFwdSm80INS1_25CollectiveMainloopFwdSm80ILi8ELi1ELb1EN4cute5tupleIJNS5_1CILi128EEENS7_ILi64EEENS7_ILi256EEEEEELi256ENS_6half_tEfNS_4arch4Sm80ELb1ELb0ELb1ELb0ELb0ELb0ELb1ELb1EEENS1_21CollectiveEpilogueFwdINS6_IJS8_SA_S9_EEENS6_IJNS7_ILi1EEESI_SI_EEESC_SE_Li256ELb0ELb1ELb1ELb0EEENS1_30DynamicPersistentTileSchedulerILi256ELi256ELb1ELb1ELb0EEEEEEEEEvNT_6ParamsE --------------------------
	.section	.text._ZN7cutlass13device_kernelIN5flash19enable_sm80_to_sm89INS1_16FlashAttnFwdSm80INS1_25CollectiveMainloopFwdSm80ILi8ELi1ELb1EN4cute5tupleIJNS5_1CILi128EEENS7_ILi64EEENS7_ILi256EEEEEELi256ENS_6half_tEfNS_4arch4Sm80ELb1ELb0ELb1ELb0ELb0ELb0ELb1ELb1EEENS1_21CollectiveEpilogueFwdINS6_IJS8_SA_S9_EEENS6_IJNS7_ILi1EEESI_SI_EEESC_SE_Li256ELb0ELb1ELb1ELb0EEENS1_30DynamicPersistentTileSchedulerILi256ELi256ELb1ELb1ELb0EEEEEEEEEvNT_6ParamsE,"ax",@progbits
	.sectioninfo	@"SHI_REGISTERS=255"
	.align	128
.text._ZN7cutlass13device_kernelIN5flash19enable_sm80_to_sm89INS1_16FlashAttnFwdSm80INS1_25CollectiveMainloopFwdSm80ILi8ELi1ELb1EN4cute5tupleIJNS5_1CILi128EEENS7_ILi64EEENS7_ILi256EEEEEELi256ENS_6half_tEfNS_4arch4Sm80ELb1ELb0ELb1ELb0ELb0ELb0ELb1ELb1EEENS1_21CollectiveEpilogueFwdINS6_IJS8_SA_S9_EEENS6_IJNS7_ILi1EEESI_SI_EEESC_SE_Li256ELb0ELb1ELb1ELb0EEENS1_30DynamicPersistentTileSchedulerILi256ELi256ELb1ELb1ELb0EEEEEEEEEvNT_6ParamsE:
        .type           _ZN7cutlass13device_kernelIN5flash19enable_sm80_to_sm89INS1_16FlashAttnFwdSm80INS1_25CollectiveMainloopFwdSm80ILi8ELi1ELb1EN4cute5tupleIJNS5_1CILi128EEENS7_ILi64EEENS7_ILi256EEEEEELi256ENS_6half_tEfNS_4arch4Sm80ELb1ELb0ELb1ELb0ELb0ELb0ELb1ELb1EEENS1_21CollectiveEpilogueFwdINS6_IJS8_SA_S9_EEENS6_IJNS7_ILi1EEESI_SI_EEESC_SE_Li256ELb0ELb1ELb1ELb0EEENS1_30DynamicPersistentTileSchedulerILi256ELi256ELb1ELb1ELb0EEEEEEEEEvNT_6ParamsE,@function
        .size           _ZN7cutlass13device_kernelIN5flash19enable_sm80_to_sm89INS1_16FlashAttnFwdSm80INS1_25CollectiveMainloopFwdSm80ILi8ELi1ELb1EN4cute5tupleIJNS5_1CILi128EEENS7_ILi64EEENS7_ILi256EEEEEELi256ENS_6half_tEfNS_4arch4Sm80ELb1ELb0ELb1ELb0ELb0ELb0ELb1ELb1EEENS1_21CollectiveEpilogueFwdINS6_IJS8_SA_S9_EEENS6_IJNS7_ILi1EEESI_SI_EEESC_SE_Li256ELb0ELb1ELb1ELb0EEENS1_30DynamicPersistentTileSchedulerILi256ELi256ELb1ELb1ELb0EEEEEEEEEvNT_6ParamsE,(.L_x_2606 - _ZN7cutlass13device_kernelIN5flash19enable_sm80_to_sm89INS1_16FlashAttnFwdSm80INS1_25CollectiveMainloopFwdSm80ILi8ELi1ELb1EN4cute5tupleIJNS5_1CILi128EEENS7_ILi64EEENS7_ILi256EEEEEELi256ENS_6half_tEfNS_4arch4Sm80ELb1ELb0ELb1ELb0ELb0ELb0ELb1ELb1EEENS1_21CollectiveEpilogueFwdINS6_IJS8_SA_S9_EEENS6_IJNS7_ILi1EEESI_SI_EEESC_SE_Li256ELb0ELb1ELb1ELb0EEENS1_30DynamicPersistentTileSchedulerILi256ELi256ELb1ELb1ELb0EEEEEEEEEvNT_6ParamsE)
        .other          _ZN7cutlass13device_kernelIN5flash19enable_sm80_to_sm89INS1_16FlashAttnFwdSm80INS1_25CollectiveMainloopFwdSm80ILi8ELi1ELb1EN4cute5tupleIJNS5_1CILi128EEENS7_ILi64EEENS7_ILi256EEEEEELi256ENS_6half_tEfNS_4arch4Sm80ELb1ELb0ELb1ELb0ELb0ELb0ELb1ELb1EEENS1_21CollectiveEpilogueFwdINS6_IJS8_SA_S9_EEENS6_IJNS7_ILi1EEESI_SI_EEESC_SE_Li256ELb0ELb1ELb1ELb0EEENS1_30DynamicPersistentTileSchedulerILi256ELi256ELb1ELb1ELb0EEEEEEEEEvNT_6ParamsE,@"STO_CUDA_ENTRY STV_DEFAULT"
_ZN7cutlass13device_kernelIN5flash19enable_sm80_to_sm89INS1_16FlashAttnFwdSm80INS1_25CollectiveMainloopFwdSm80ILi8ELi1ELb1EN4cute5tupleIJNS5_1CILi128EEENS7_ILi64EEENS7_ILi256EEEEEELi256ENS_6half_tEfNS_4arch4Sm80ELb1ELb0ELb1ELb0ELb0ELb0ELb1ELb1EEENS1_21CollectiveEpilogueFwdINS6_IJS8_SA_S9_EEENS6_IJNS7_ILi1EEESI_SI_EEESC_SE_Li256ELb0ELb1ELb1ELb0EEENS1_30DynamicPersistentTileSchedulerILi256ELi256ELb1ELb1ELb0EEEEEEEEEvNT_6ParamsE:
[----:B------:R-:W-:-:S03]  /*0000*/  MOV R1, c[0x0][0x28] ;  /* 0x00000a0000017a02 */ /* 0x000fc60000000f00 */
[----:B------:R-:W1:Y:S01]  /*0010*/  S2R R14, SR_TID.X ;  /* 0x00000000000e7919 */ /* 0x000e620000002100 */
[----:B------:R-:W-:-:S03]  /*0020*/  IADD3 R1, R1, -0x150, RZ ;  /* 0xfffffeb001017810 */ /* 0x000fc60007ffe0ff */
[----:B------:R-:W2:Y:S01]  /*0030*/  S2R R13, SR_CTAID.X ;  /* 0x00000000000d7919 */ /* 0x000ea20000002500 */
[----:B-1----:R-:W-:-:S05]  /*0040*/  SHF.R.U32.HI R2, RZ, 0x5, R14 ;  /* 0x00000005ff027819 */ /* 0x002fca000001160e */
[----:B------:R-:W1:Y:S02]  /*0050*/  SHFL.IDX PT, R0, R2, RZ, 0x1f ;  /* 0x00001fff02007589 */ /* 0x000e6400000e0000 */
[----:B-1----:R-:W-:Y:S02]  /*0060*/  ISETP.GE.AND P0, PT, R0, 0x1, PT ;  /* 0x000000010000780c */ /* 0x002fe40003f06270 */
[----:B------:R1:W-:Y:S11]  /*0070*/  STL [R1+0xfc], R0 ;  /* 0x0000fc0001007387 */ /* 0x0003f60000100800 */
[----:B------:R-:W-:Y:S06]  /*0080*/  @P0 BAR.ARV 0x4, 0x100 ;  /* 0x0104000000000b1d */ /* 0x000fec0000002000 */
[----:B--2---:R-:W-:-:S13]  /*0090*/  ISETP.GE.AND P0, PT, R13, c[0x0][0x538], PT ;  /* 0x00014e000d007a0c */ /* 0x004fda0003f06270 */
[----:B------:R-:W-:Y:S05]  /*00a0*/  @P0 EXIT ;  /* 0x000000000000094d */ /* 0x000fea0003800000 */
[----:B-1----:R-:W-:Y:S01]  /*00b0*/  SHF.R.S32.HI R11, RZ, 0x1f, R14 ;  /* 0x0000001fff0b7819 */ /* 0x002fe2000001140e */
[----:B------:R-:W-:-:S03]  /*00c0*/  ULDC.64 UR6, c[0x0][0x118] ;  /* 0x0000460000067ab9 */ /* 0x000fc60000000a00 */
[CC--:B------:R-:W-:Y:S02]  /*00d0*/  LEA.HI R2, R11.reuse, R14.reuse, RZ, 0x4 ;  /* 0x0000000e0b027211 */ /* 0x0c0fe400078f20ff */
[CC--:B------:R-:W-:Y:S02]  /*00e0*/  LEA.HI R0, R11.reuse, R14.reuse, RZ, 0x2 ;  /* 0x0000000e0b007211 */ /* 0x0c0fe400078f10ff */
[----:B------:R-:W-:Y:S02]  /*00f0*/  SHF.R.S32.HI R3, RZ, 0x4, R2 ;  /* 0x00000004ff037819 */ /* 0x000fe40000011402 */
[----:B------:R-:W-:Y:S02]  /*0100*/  LEA.HI R10, R11, R14, RZ, 0x3 ;  /* 0x0000000e0b0a7211 */ /* 0x000fe400078f18ff */
[----:B------:R-:W-:Y:S02]  /*0110*/  LOP3.LUT R4, R0, 0xfffffffc, RZ, 0xc0, !PT ;  /* 0xfffffffc00047812 */ /* 0x000fe400078ec0ff */
[----:B------:R-:W-:-:S02]  /*0120*/  LOP3.LUT R0, R2, 0xfffffff0, RZ, 0xc0, !PT ;  /* 0xfffffff002007812 */ /* 0x000fc400078ec0ff */
[----:B------:R-:W-:Y:S01]  /*0130*/  LEA.HI R2, R2, R3, RZ, 0x1 ;  /* 0x0000000302027211 */ /* 0x000fe200078f08ff */
[C---:B------:R-:W-:Y:S01]  /*0140*/  IMAD.IADD R4, R14.reuse, 0x1, -R4 ;  /* 0x000000010e047824 */ /* 0x040fe200078e0a04 */
[----:B------:R-:W-:Y:S01]  /*0150*/  SHF.R.S32.HI R18, RZ, 0x3, R10 ;  /* 0x00000003ff127819 */ /* 0x000fe2000001140a */
[----:B------:R-:W-:Y:S01]  /*0160*/  IMAD.IADD R5, R14, 0x1, -R0 ;  /* 0x000000010e057824 */ /* 0x000fe200078e0a00 */
[----:B------:R-:W-:Y:S02]  /*0170*/  LOP3.LUT R6, R10, 0xfffffff8, RZ, 0xc0, !PT ;  /* 0xfffffff80a067812 */ /* 0x000fe400078ec0ff */
[----:B------:R-:W-:Y:S01]  /*0180*/  LOP3.LUT R0, R2, 0xfffffffe, RZ, 0xc0, !PT ;  /* 0xfffffffe02007812 */ /* 0x000fe200078ec0ff */
[----:B------:R-:W-:Y:S02]  /*0190*/  IMAD.SHL.U32 R7, R18, 0x40, RZ ;  /* 0x0000004012077824 */ /* 0x000fe400078e00ff */
[----:B------:R-:W-:Y:S02]  /*01a0*/  IMAD.IADD R6, R14, 0x1, -R6 ;  /* 0x000000010e067824 */ /* 0x000fe400078e0a06 */
[----:B------:R-:W-:Y:S01]  /*01b0*/  IMAD.IADD R9, R3, 0x1, -R0 ;  /* 0x0000000103097824 */ /* 0x000fe200078e0a00 */
[----:B------:R-:W-:Y:S01]  /*01c0*/  LEA.HI R0, R4, R4, RZ, 0x1 ;  /* 0x0000000404007211 */ /* 0x000fe200078f08ff */
[C---:B------:R-:W-:Y:S01]  /*01d0*/  IMAD.SHL.U32 R16, R6.reuse, 0x8, RZ ;  /* 0x0000000806107824 */ /* 0x040fe200078e00ff */
[----:B------:R-:W-:Y:S01]  /*01e0*/  LOP3.LUT R2, R7, 0x1c0, RZ, 0xc0, !PT ;  /* 0x000001c007027812 */ /* 0x000fe200078ec0ff */
[----:B------:R-:W-:Y:S01]  /*01f0*/  IMAD.SHL.U32 R8, R6, 0x40, RZ ;  /* 0x0000004006087824 */ /* 0x000fe200078e00ff */
[----:B------:R-:W-:-:S02]  /*0200*/  SHF.R.S32.HI R7, RZ, 0x1f, R5 ;  /* 0x0000001fff077819 */ /* 0x000fc40000011405 */
[----:B------:R-:W-:Y:S01]  /*0210*/  LOP3.LUT R0, R0, 0x1ffffffe, RZ, 0xc0, !PT ;  /* 0x1ffffffe00007812 */ /* 0x000fe200078ec0ff */
[----:B------:R-:W-:Y:S01]  /*0220*/  STL [R1+0xa0], R16 ;  /* 0x0000a01001007387 */ /* 0x000fe20000100800 */
[----:B------:R-:W-:Y:S02]  /*0230*/  LOP3.LUT R3, R2, 0x38, R16, 0xf8, !PT ;  /* 0x0000003802037812 */ /* 0x000fe400078ef810 */
[----:B------:R-:W-:Y:S01]  /*0240*/  SHF.R.U32.HI R2, RZ, 0x3, R2 ;  /* 0x00000003ff027819 */ /* 0x000fe20000011602 */
[----:B------:R-:W-:Y:S01]  /*0250*/  IMAD.IADD R12, R4, 0x1, -R0 ;  /* 0x00000001040c7824 */ /* 0x000fe200078e0a00 */
[----:B------:R-:W-:Y:S02]  /*0260*/  LEA.HI R248, R7, R5, RZ, 0x3 ;  /* 0x0000000507f87211 */ /* 0x000fe400078f18ff */
[----:B------:R-:W-:Y:S02]  /*0270*/  LOP3.LUT R7, R3, R2, RZ, 0x3c, !PT ;  /* 0x0000000203077212 */ /* 0x000fe400078e3cff */
[C---:B------:R-:W-:Y:S01]  /*0280*/  LOP3.LUT R0, R248.reuse, 0xfffffff8, RZ, 0xc0, !PT ;  /* 0xfffffff8f8007812 */ /* 0x040fe200078ec0ff */
[----:B------:R-:W-:Y:S01]  /*0290*/  IMAD.SHL.U32 R248, R248, 0x40, RZ ;  /* 0x00000040f8f87824 */ /* 0x000fe200078e00ff */
[----:B------:R-:W-:-:S02]  /*02a0*/  LOP3.LUT R2, R8, 0x1c0, RZ, 0xc0, !PT ;  /* 0x000001c008027812 */ /* 0x000fc400078ec0ff */
[-C--:B------:R-:W-:Y:S01]  /*02b0*/  LEA.HI R4, R11, R14.reuse, RZ, 0x6 ;  /* 0x0000000e0b047211 */ /* 0x080fe200078f30ff */
[----:B------:R-:W-:Y:S01]  /*02c0*/  IMAD.IADD R5, R5, 0x1, -R0 ;  /* 0x0000000105057824 */ /* 0x000fe200078e0a00 */
[----:B------:R-:W-:Y:S02]  /*02d0*/  LOP3.LUT R3, R2, 0x8, R10, 0xf8, !PT ;  /* 0x0000000802037812 */ /* 0x000fe400078ef80a */
[----:B------:R-:W-:Y:S01]  /*02e0*/  SHF.R.U32.HI R2, RZ, 0x3, R2 ;  /* 0x00000003ff027819 */ /* 0x000fe20000011602 */
[----:B------:R-:W-:Y:S01]  /*02f0*/  IMAD.SHL.U32 R0, R4, 0x8, RZ ;  /* 0x0000000804007824 */ /* 0x000fe200078e00ff */
[----:B------:R-:W-:Y:S01]  /*0300*/  LEA.HI R8, R11, R14, RZ, 0x5 ;  /* 0x0000000e0b087211 */ /* 0x000fe200078f28ff */
[----:B------:R-:W-:Y:S01]  /*0310*/  IMAD.SHL.U32 R4, R5, 0x40, RZ ;  /* 0x0000004005047824 */ /* 0x000fe200078e00ff */
[----:B------:R-:W-:Y:S01]  /*0320*/  LOP3.LUT R249, R3, R2, RZ, 0x3c, !PT ;  /* 0x0000000203f97212 */ /* 0x000fe200078e3cff */
[----:B------:R-:W-:Y:S01]  /*0330*/  IMAD.SHL.U32 R3, R9, 0x8, RZ ;  /* 0x0000000809037824 */ /* 0x000fe200078e00ff */
[----:B------:R-:W-:-:S02]  /*0340*/  LOP3.LUT R2, R8, 0xffffffe0, RZ, 0xc0, !PT ;  /* 0xffffffe008027812 */ /* 0x000fc400078ec0ff */
[----:B------:R-:W-:Y:S01]  /*0350*/  LOP3.LUT R11, R7, 0x7ffffe00, R0, 0xf8, !PT ;  /* 0x7ffffe00070b7812 */ /* 0x000fe200078ef800 */
[----:B------:R-:W-:Y:S01]  /*0360*/  IMAD R249, R9, 0x200, R249 ;  /* 0x0000020009f97824 */ /* 0x000fe200078e02f9 */
[----:B------:R-:W-:Y:S01]  /*0370*/  LOP3.LUT R0, R4, 0x1c0, RZ, 0xc0, !PT ;  /* 0x000001c004007812 */ /* 0x000fe200078ec0ff */
[----:B------:R-:W-:Y:S01]  /*0380*/  IMAD.IADD R15, R14, 0x1, -R2 ;  /* 0x000000010e0f7824 */ /* 0x000fe200078e0a02 */
[--C-:B------:R-:W-:Y:S02]  /*0390*/  SHF.R.S32.HI R10, RZ, 0x5, R8.reuse ;  /* 0x00000005ff0a7819 */ /* 0x100fe40000011408 */
[----:B------:R-:W-:Y:S01]  /*03a0*/  SHF.R.S32.HI R4, RZ, 0x1f, R8 ;  /* 0x0000001fff047819 */ /* 0x000fe20000011408 */
[----:B------:R-:W-:Y:S01]  /*03b0*/  IMAD.MOV.U32 R8, RZ, RZ, 0x20 ;  /* 0x00000020ff087424 */ /* 0x000fe200078e00ff */
[----:B------:R-:W-:Y:S02]  /*03c0*/  LOP3.LUT R3, R0, 0x8, R3, 0xf8, !PT ;  /* 0x0000000800037812 */ /* 0x000fe400078ef803 */
[----:B------:R-:W-:-:S02]  /*03d0*/  SHF.R.U32.HI R2, RZ, 0x3, R0 ;  /* 0x00000003ff027819 */ /* 0x000fc40000011600 */
[----:B------:R-:W-:Y:S02]  /*03e0*/  LEA.HI R0, R4, R10, RZ, 0x3 ;  /* 0x0000000a04007211 */ /* 0x000fe400078f18ff */
[----:B------:R-:W-:Y:S02]  /*03f0*/  SHF.R.S32.HI R4, RZ, 0x1f, R15 ;  /* 0x0000001fff047819 */ /* 0x000fe4000001140f */
[----:B------:R-:W-:Y:S02]  /*0400*/  LOP3.LUT R0, R0, 0xffffff8, RZ, 0xc0, !PT ;  /* 0x0ffffff800007812 */ /* 0x000fe400078ec0ff */
[----:B------:R-:W-:Y:S02]  /*0410*/  LEA.HI R4, R4, R15, RZ, 0x2 ;  /* 0x0000000f04047211 */ /* 0x000fe400078f10ff */
[----:B------:R-:W-:Y:S02]  /*0420*/  R2P PR, R5, 0x6 ;  /* 0x0000000605007804 */ /* 0x000fe40000000000 */
[----:B------:R-:W-:Y:S01]  /*0430*/  LOP3.LUT R5, R3, R2, RZ, 0x3c, !PT ;  /* 0x0000000203057212 */ /* 0x000fe200078e3cff */
[----:B------:R-:W-:Y:S01]  /*0440*/  IMAD.IADD R2, R10, 0x1, -R0 ;  /* 0x000000010a027824 */ /* 0x000fe200078e0a00 */
[----:B------:R-:W-:Y:S01]  /*0450*/  SHF.R.S32.HI R0, RZ, 0x2, R4 ;  /* 0x00000002ff007819 */ /* 0x000fe20000011404 */
[----:B------:R-:W-:Y:S01]  /*0460*/  IMAD.MOV.U32 R3, RZ, RZ, 0x10 ;  /* 0x00000010ff037424 */ /* 0x000fe200078e00ff */
[----:B------:R-:W-:-:S02]  /*0470*/  LOP3.LUT R248, R5, 0x7ffffe00, R248, 0xf8, !PT ;  /* 0x7ffffe0005f87812 */ /* 0x000fc400078ef8f8 */
[----:B------:R-:W-:Y:S01]  /*0480*/  IADD3 R5, R16, 0x40, RZ ;  /* 0x0000004010057810 */ /* 0x000fe20007ffe0ff */
[----:B------:R-:W-:Y:S01]  /*0490*/  IMAD R14, R2, 0x10, R0 ;  /* 0x00000010020e7824 */ /* 0x000fe200078e0200 */
[----:B------:R-:W-:Y:S01]  /*04a0*/  LOP3.LUT R4, R4, 0x7ffffffc, RZ, 0xc0, !PT ;  /* 0x7ffffffc04047812 */ /* 0x000fe200078ec0ff */
[----:B------:R-:W-:Y:S01]  /*04b0*/  IMAD R0, R6, 0x20, R18 ;  /* 0x0000002006007824 */ /* 0x000fe200078e0212 */
[----:B------:R-:W-:Y:S02]  /*04c0*/  IADD3 R2, R16, 0x80, RZ ;  /* 0x0000008010027810 */ /* 0x000fe40007ffe0ff */
[----:B------:R-:W-:Y:S01]  /*04d0*/  STL [R1+0x100], R14 ;  /* 0x0001000e01007387 */ /* 0x000fe20000100800 */
[C---:B------:R-:W-:Y:S01]  /*04e0*/  LOP3.LUT P0, RZ, R6.reuse, 0x4, RZ, 0xc0, !PT ;  /* 0x0000000406ff7812 */ /* 0x040fe2000780c0ff */
[----:B------:R-:W-:Y:S01]  /*04f0*/  IMAD.IADD R4, R15, 0x1, -R4 ;  /* 0x000000010f047824 */ /* 0x000fe200078e0a04 */
[----:B------:R-:W-:Y:S01]  /*0500*/  LOP3.LUT P3, RZ, R6, 0x2, RZ, 0xc0, !PT ;  /* 0x0000000206ff7812 */ /* 0x000fe2000786c0ff */
[----:B------:R1:W-:Y:S01]  /*0510*/  STL [R1+0xb0], R13 ;  /* 0x0000b00d01007387 */ /* 0x0003e20000100800 */
[----:B------:R-:W-:Y:S01]  /*0520*/  SEL R3, R3, 0xfffffff0, !P1 ;  /* 0xfffffff003037807 */ /* 0x000fe20004800000 */
[----:B------:R-:W-:Y:S01]  /*0530*/  IMAD.SHL.U32 R4, R4, 0x2, RZ ;  /* 0x0000000204047824 */ /* 0x000fe200078e00ff */
[----:B------:R-:W-:Y:S01]  /*0540*/  SEL R7, R8, 0xffffffe0, !P2 ;  /* 0xffffffe008077807 */ /* 0x000fe20005000000 */
[----:B------:R2:W-:Y:S01]  /*0550*/  STL [R1+0x104], R0 ;  /* 0x0001040001007387 */ /* 0x0005e20000100800 */
[----:B------:R-:W-:-:S02]  /*0560*/  SHF.R.S32.HI R6, RZ, 0x1f, R5 ;  /* 0x0000001fff067819 */ /* 0x000fc40000011405 */
[----:B------:R-:W-:Y:S01]  /*0570*/  SHF.R.S32.HI R5, RZ, 0x1f, R2 ;  /* 0x0000001fff057819 */ /* 0x000fe20000011402 */
[----:B------:R-:W-:Y:S01]  /*0580*/  IMAD.IADD R3, R3, 0x1, R7 ;  /* 0x0000000103037824 */ /* 0x000fe200078e0207 */
[C---:B------:R-:W-:Y:S01]  /*0590*/  IADD3 R15, R4.reuse, 0xc8, RZ ;  /* 0x000000c8040f7810 */ /* 0x040fe20007ffe0ff */
[----:B------:R3:W-:Y:S01]  /*05a0*/  STL [R1+0xd8], R6 ;  /* 0x0000d80601007387 */ /* 0x0007e20000100800 */
[----:B------:R-:W-:Y:S01]  /*05b0*/  IMAD.MOV.U32 R7, RZ, RZ, 0x40 ;  /* 0x00000040ff077424 */ /* 0x000fe200078e00ff */
[----:B------:R-:W-:Y:S02]  /*05c0*/  LEA R249, R249, 0x10100, 0x1 ;  /* 0x00010100f9f97811 */ /* 0x000fe400078e08ff */
[----:B------:R4:W-:Y:S01]  /*05d0*/  STL [R1+0xd4], R5 ;  /* 0x0000d40501007387 */ /* 0x0009e20000100800 */
[----:B------:R-:W-:Y:S02]  /*05e0*/  IADD3 R9, R4, 0xe8, RZ ;  /* 0x000000e804097810 */ /* 0x000fe40007ffe0ff */
[----:B------:R-:W-:-:S02]  /*05f0*/  SEL R250, R7, 0xffffffc0, !P0 ;  /* 0xffffffc007fa7807 */ /* 0x000fc40004000000 */
[----:B------:R-:W-:-:S05]  /*0600*/  LEA R248, R248, 0x100, 0x1 ;  /* 0x00000100f8f87811 */ /* 0x000fca00078e08ff */
[----:B------:R-:W-:Y:S01]  /*0610*/  IMAD R3, R3, 0x2, R248 ;  /* 0x0000000203037824 */ /* 0x000fe200078e02f8 */
[----:B-1----:R-:W-:Y:S02]  /*0620*/  IADD3 R13, R4, 0xd8, RZ ;  /* 0x000000d8040d7810 */ /* 0x002fe40007ffe0ff */
[----:B--2---:R-:W-:-:S04]  /*0630*/  IADD3 R0, R16, 0xc0, RZ ;  /* 0x000000c010007810 */ /* 0x004fc80007ffe0ff */
[----:B------:R-:W-:Y:S01]  /*0640*/  SHF.R.S32.HI R2, RZ, 0x1f, R0 ;  /* 0x0000001fff027819 */ /* 0x000fe20000011400 */
[----:B------:R-:W-:Y:S01]  /*0650*/  IMAD.SHL.U32 R0, R11, 0x2, RZ ;  /* 0x000000020b007824 */ /* 0x000fe200078e00ff */
[C---:B------:R-:W-:Y:S02]  /*0660*/  IADD3 R11, R4.reuse, 0xe0, RZ ;  /* 0x000000e0040b7810 */ /* 0x040fe40007ffe0ff */
[C---:B---3--:R-:W-:Y:S01]  /*0670*/  IADD3 R6, R4.reuse, 0xf0, RZ ;  /* 0x000000f004067810 */ /* 0x048fe20007ffe0ff */
[----:B------:R1:W-:Y:S01]  /*0680*/  STL [R1+0xd0], R2 ;  /* 0x0000d00201007387 */ /* 0x0003e20000100800 */
[----:B----4-:R-:W-:-:S03]  /*0690*/  IADD3 R5, R4, 0xf8, RZ ;  /* 0x000000f804057810 */ /* 0x010fc60007ffe0ff */
[----:B------:R2:W-:Y:S01]  /*06a0*/  STL [R1+0x58], R0 ;  /* 0x0000580001007387 */ /* 0x0005e20000100800 */
[----:B-1----:R-:W-:Y:S01]  /*06b0*/  IMAD R2, R12, 0x8, R14 ;  /* 0x000000080c027824 */ /* 0x002fe200078e020e */
[----:B------:R-:W-:Y:S02]  /*06c0*/  IADD3 R14, R4, 0xd0, RZ ;  /* 0x000000d0040e7810 */ /* 0x000fe40007ffe0ff */
[----:B--2---:R-:W-:Y:S02]  /*06d0*/  SEL R0, R8, 0xffffffe0, !P1 ;  /* 0xffffffe008007807 */ /* 0x004fe40004800000 */
[----:B------:R1:W-:Y:S01]  /*06e0*/  STL [R1+0xf8], R2 ;  /* 0x0000f80201007387 */ /* 0x0003e20000100800 */
[----:B------:R-:W-:Y:S01]  /*06f0*/  IMAD.IADD R8, R249, 0x1, R250 ;  /* 0x00000001f9087824 */ /* 0x000fe200078e02fa */
[----:B------:R-:W-:Y:S02]  /*0700*/  SHF.R.S32.HI R12, RZ, 0x1f, R14 ;  /* 0x0000001fff0c7819 */ /* 0x000fe4000001140e */
[----:B------:R2:W-:Y:S01]  /*0710*/  STL [R1+0x90], R4 ;  /* 0x0000900401007387 */ /* 0x0005e20000100800 */
[----:B------:R-:W-:-:S03]  /*0720*/  IMAD.IADD R252, R248, 0x1, R0 ;  /* 0x00000001f8fc7824 */ /* 0x000fc600078e0200 */
[----:B------:R-:W-:Y:S04]  /*0730*/  STL [R1+0xcc], R15 ;  /* 0x0000cc0f01007387 */ /* 0x000fe80000100800 */
[----:B------:R-:W-:Y:S04]  /*0740*/  STL [R1+0xc8], R14 ;  /* 0x0000c80e01007387 */ /* 0x000fe80000100800 */
[----:B------:R-:W-:Y:S04]  /*0750*/  STL [R1+0xc4], R13 ;  /* 0x0000c40d01007387 */ /* 0x000fe80000100800 */
[----:B------:R-:W-:Y:S04]  /*0760*/  STL [R1+0xc0], R11 ;  /* 0x0000c00b01007387 */ /* 0x000fe80000100800 */
[----:B------:R-:W-:Y:S01]  /*0770*/  STL [R1+0xbc], R9 ;  /* 0x0000bc0901007387 */ /* 0x000fe20000100800 */
[----:B-1----:R-:W-:-:S02]  /*0780*/  SEL R2, R7, 0xffffffc0, !P2 ;  /* 0xffffffc007027807 */ /* 0x002fc40005000000 */
[----:B------:R-:W-:Y:S01]  /*0790*/  SHF.R.S32.HI R7, RZ, 0x1f, R15 ;  /* 0x0000001fff077819 */ /* 0x000fe2000001140f */
[----:B------:R1:W-:Y:S01]  /*07a0*/  STL [R1+0xb8], R6 ;  /* 0x0000b80601007387 */ /* 0x0003e20000100800 */
[C---:B--2---:R-:W-:Y:S01]  /*07b0*/  IADD3 R4, R249.reuse, 0x20, RZ ;  /* 0x00000020f9047810 */ /* 0x044fe20007ffe0ff */
[----:B------:R-:W-:Y:S01]  /*07c0*/  IMAD.IADD R251, R248, 0x1, R2 ;  /* 0x00000001f8fb7824 */ /* 0x000fe200078e0202 */
[----:B------:R-:W-:Y:S01]  /*07d0*/  @P3 IADD3 R4, R249, -0x20, RZ ;  /* 0xffffffe0f9043810 */ /* 0x000fe20007ffe0ff */
[----:B------:R2:W-:Y:S04]  /*07e0*/  STL [R1], R8 ;  /* 0x0000000801007387 */ /* 0x0005e80000100800 */
[----:B------:R3:W-:Y:S01]  /*07f0*/  STL [R1+0xb4], R5 ;  /* 0x0000b40501007387 */ /* 0x0007e20000100800 */
[----:B------:R-:W-:-:S03]  /*0800*/  IMAD.IADD R250, R250, 0x1, R4 ;  /* 0x00000001fafa7824 */ /* 0x000fc600078e0204 */
[----:B------:R4:W-:Y:S04]  /*0810*/  STL [R1+0xf4], R7 ;  /* 0x0000f40701007387 */ /* 0x0009e80000100800 */
[----:B------:R-:W-:Y:S01]  /*0820*/  STL [R1+0xf0], R12 ;  /* 0x0000f00c01007387 */ /* 0x000fe20000100800 */
[----:B-1----:R-:W-:Y:S02]  /*0830*/  SHF.R.S32.HI R6, RZ, 0x1f, R6 ;  /* 0x0000001fff067819 */ /* 0x002fe40000011406 */
[----:B--2---:R-:W-:Y:S02]  /*0840*/  SHF.R.S32.HI R8, RZ, 0x1f, R11 ;  /* 0x0000001fff087819 */ /* 0x004fe4000001140b */
[----:B---3--:R-:W-:Y:S02]  /*0850*/  SHF.R.S32.HI R5, RZ, 0x1f, R5 ;  /* 0x0000001fff057819 */ /* 0x008fe40000011405 */
[----:B----4-:R-:W-:-:S05]  /*0860*/  SHF.R.S32.HI R7, RZ, 0x1f, R13 ;  /* 0x0000001fff077819 */ /* 0x010fca000001140d */
[----:B------:R1:W-:Y:S04]  /*0870*/  STL [R1+0xec], R7 ;  /* 0x0000ec0701007387 */ /* 0x0003e80000100800 */
[----:B------:R-:W-:Y:S01]  /*0880*/  STL [R1+0xe8], R8 ;  /* 0x0000e80801007387 */ /* 0x000fe20000100800 */
[----:B-1----:R-:W-:-:S05]  /*0890*/  SHF.R.S32.HI R7, RZ, 0x1f, R9 ;  /* 0x0000001fff077819 */ /* 0x002fca0000011409 */
[----:B------:R1:W-:Y:S04]  /*08a0*/  STL [R1+0xe4], R7 ;  /* 0x0000e40701007387 */ /* 0x0003e80000100800 */
[----:B------:R-:W-:Y:S04]  /*08b0*/  STL [R1+0x8], R4 ;  /* 0x0000080401007387 */ /* 0x000fe80000100800 */
[----:B------:R2:W-:Y:S04]  /*08c0*/  STL [R1+0xe0], R6 ;  /* 0x0000e00601007387 */ /* 0x0005e80000100800 */
[----:B------:R3:W-:Y:S01]  /*08d0*/  STL [R1+0xdc], R5 ;  /* 0x0000dc0501007387 */ /* 0x0007e20000100800 */
[----:B-1----:R-:W-:-:S02]  /*08e0*/  IADD3 R7, R4, 0x1800, RZ ;  /* 0x0000180004077810 */ /* 0x002fc40007ffe0ff */
[C---:B--2---:R-:W-:Y:S02]  /*08f0*/  IADD3 R6, R4.reuse, 0x1000, RZ ;  /* 0x0000100004067810 */ /* 0x044fe40007ffe0ff */
[----:B---3--:R-:W-:-:S05]  /*0900*/  IADD3 R5, R4, 0x800, RZ ;  /* 0x0000080004057810 */ /* 0x008fca0007ffe0ff */
[----:B------:R1:W-:Y:S04]  /*0910*/  STL [R1+0x44], R5 ;  /* 0x0000440501007387 */ /* 0x0003e80000100800 */
[----:B------:R2:W-:Y:S04]  /*0920*/  STL [R1+0x40], R6 ;  /* 0x0000400601007387 */ /* 0x0005e80000100800 */
[----:B------:R3:W-:Y:S01]  /*0930*/  STL [R1+0x3c], R7 ;  /* 0x00003c0701007387 */ /* 0x0007e20000100800 */
[C---:B-1----:R-:W-:Y:S02]  /*0940*/  IADD3 R5, R4.reuse, 0x2000, RZ ;  /* 0x0000200004057810 */ /* 0x042fe40007ffe0ff */
[----:B--2---:R-:W-:-:S03]  /*0950*/  IADD3 R6, R4, 0x2800, RZ ;  /* 0x0000280004067810 */ /* 0x004fc60007ffe0ff */
[----:B------:R1:W-:Y:S01]  /*0960*/  STL [R1+0x38], R5 ;  /* 0x0000380501007387 */ /* 0x0003e20000100800 */
[----:B---3--:R-:W-:-:S03]  /*0970*/  IADD3 R7, R4, 0x3000, RZ ;  /* 0x0000300004077810 */ /* 0x008fc60007ffe0ff */
        /* <DEDUP_REMOVED lines=12> */
[----:B------:R2:W-:Y:S01]  /*0a40*/  STL [R1+0x1c], R6 ;  /* 0x00001c0601007387 */ /* 0x0005e20000100800 */
[C---:B-1----:R-:W-:Y:S02]  /*0a50*/  IADD3 R5, R4.reuse, 0x6000, RZ ;  /* 0x0000600004057810 */ /* 0x042fe40007ffe0ff */
[----:B--2---:R-:W-:-:S03]  /*0a60*/  IADD3 R6, R4, 0x7000, RZ ;  /* 0x0000700004067810 */ /* 0x004fc60007ffe0ff */
[----:B------:R1:W-:Y:S01]  /*0a70*/  STL [R1+0x18], R5 ;  /* 0x0000180501007387 */ /* 0x0003e20000100800 */
[----:B------:R-:W-:-:S03]  /*0a80*/  IADD3 R4, R4, 0x7800, RZ ;  /* 0x0000780004047810 */ /* 0x000fc60007ffe0ff */
[----:B------:R-:W-:Y:S04]  /*0a90*/  STL [R1+0x14], R7 ;  /* 0x0000140701007387 */ /* 0x000fe80000100800 */
[----:B------:R-:W-:Y:S04]  /*0aa0*/  STL [R1+0x10], R6 ;  /* 0x0000100601007387 */ /* 0x000fe80000100800 */
[----:B------:R2:W-:Y:S04]  /*0ab0*/  STL [R1+0xc], R4 ;  /* 0x00000c0401007387 */ /* 0x0005e80000100800 */
[----:B------:R3:W-:Y:S01]  /*0ac0*/  STL [R1+0x48], R3 ;  /* 0x0000480301007387 */ /* 0x0007e20000100800 */
[----:B-1----:R-:W-:-:S04]  /*0ad0*/  IMAD R5, R10, 0x800, R248 ;  /* 0x000008000a057824 */ /* 0x002fc800078e02f8 */
[--C-:B--2---:R-:W-:Y:S01]  /*0ae0*/  IMAD.IADD R4, R0, 0x1, R5.reuse ;  /* 0x0000000100047824 */ /* 0x104fe200078e0205 */
[C---:B------:R-:W-:Y:S01]  /*0af0*/  IADD3 R0, R2.reuse, R248, R0 ;  /* 0x000000f802007210 */ /* 0x040fe20007ffe000 */
[----:B---3--:R-:W-:-:S04]  /*0b00*/  IMAD.IADD R3, R2, 0x1, R5 ;  /* 0x0000000102037824 */ /* 0x008fc800078e0205 */
[----:B------:R1:W-:Y:S04]  /*0b10*/  STL [R1+0x4], R0 ;  /* 0x0000040001007387 */ /* 0x0003e80000100800 */
[----:B------:R2:W-:Y:S04]  /*0b20*/  STL [R1+0x4c], R4 ;  /* 0x00004c0401007387 */ /* 0x0005e80000100800 */
[----:B------:R2:W-:Y:S01]  /*0b30*/  STL [R1+0x54], R3 ;  /* 0x0000540301007387 */ /* 0x0005e20000100800 */
[----:B-1----:R-:W-:-:S05]  /*0b40*/  IMAD.IADD R0, R2, 0x1, R4 ;  /* 0x0000000102007824 */ /* 0x002fca00078e0204 */
[----:B------:R2:W-:Y:S02]  /*0b50*/  STL [R1+0x50], R0 ;  /* 0x0000500001007387 */ /* 0x0005e40000100800 */
.L_x_851:
[----:B--2---:R-:W2:Y:S01]  /*0b60*/  LDL R4, [R1+0xb0] ;  /* 0x0000b00001047983 */ /* 0x004ea20000100800 */
[----:B------:R-:W-:Y:S01]  /*0b70*/  IMAD.MOV.U32 R0, RZ, RZ, c[0x0][0x560] ;  /* 0x00015800ff007624 */ /* 0x000fe200078e00ff */
[----:B------:R-:W-:Y:S01]  /*0b80*/  YIELD ;  /* 0x0000000000007946 */ /* 0x000fe20003800000 */
[----:B------:R-:W-:Y:S03]  /*0b90*/  BSSY B0, `(.L_x_826) ;  /* 0x0000016000007945 */ /* 0x000fe60003800000 */
[----:B------:R-:W-:-:S13]  /*0ba0*/  ISETP.NE.AND P0, PT, R0, 0x1, PT ;  /* 0x000000010000780c */ /* 0x000fda0003f05270 */
[----:B--2---:R-:W-:Y:S01]  /*0bb0*/  @P0 IMAD.HI.U32 R0, R4, c[0x0][0x564], RZ ;  /* 0x0001590004000a27 */ /* 0x004fe200078e00ff */
[----:B------:R-:W-:-:S04]  /*0bc0*/  MOV R3, R4 ;  /* 0x0000000400037202 */ /* 0x000fc80000000f00 */
[----:B------:R-:W-:-:S04]  /*0bd0*/  @P0 SHF.R.U32.HI R3, RZ, c[0x0][0x568], R0 ;  /* 0x00015a00ff030a19 */ /* 0x000fc80000011600 */
[----:B------:R-:W-:Y:S01]  /*0be0*/  ISETP.GE.AND P0, PT, R3, c[0x0][0x578], PT ;  /* 0x00015e0003007a0c */ /* 0x000fe20003f06270 */
[----:B------:R-:W-:-:S04]  /*0bf0*/  IMAD.MOV R2, RZ, RZ, -R3 ;  /* 0x000000ffff027224 */ /* 0x000fc800078e0a03 */
[----:B------:R-:W-:-:S08]  /*0c00*/  IMAD R2, R2, c[0x0][0x560], R4 ;  /* 0x0001580002027a24 */ /* 0x000fd000078e0204 */
[----:B------:R-:W-:Y:S05]  /*0c10*/  @!P0 BRA `(.L_x_827) ;  /* 0x0000007000008947 */ /* 0x000fea0003800000 */
[----:B------:R-:W-:-:S04]  /*0c20*/  MOV R0, c[0x0][0x56c] ;  /* 0x00015b0000007a02 */ /* 0x000fc80000000f00 */
[----:B------:R-:W-:Y:S02]  /*0c30*/  ISETP.NE.AND P0, PT, R0, 0x1, PT ;  /* 0x000000010000780c */ /* 0x000fe40003f05270 */
[----:B------:R-:W-:-:S11]  /*0c40*/  MOV R0, R2 ;  /* 0x0000000200007202 */ /* 0x000fd60000000f00 */
[----:B------:R-:W-:-:S05]  /*0c50*/  @P0 IMAD.HI.U32 R4, R2, c[0x0][0x570], RZ ;  /* 0x00015c0002040a27 */ /* 0x000fca00078e00ff */
[----:B------:R-:W-:-:S05]  /*0c60*/  @P0 SHF.R.U32.HI R0, RZ, c[0x0][0x574], R4 ;  /* 0x00015d00ff000a19 */ /* 0x000fca0000011604 */
[----:B------:R-:W-:Y:S01]  /*0c70*/  IMAD R4, R0, c[0x0][0x56c], RZ ;  /* 0x00015b0000047a24 */ /* 0x000fe200078e02ff */
[----:B------:R-:W-:Y:S05]  /*0c80*/  BRA `(.L_x_828) ;  /* 0x0000006000007947 */ /* 0x000fea0003800000 */
.L_x_827:
[----:B------:R-:W-:-:S04]  /*0c90*/  MOV R0, c[0x0][0x554] ;  /* 0x0001550000007a02 */ /* 0x000fc80000000f00 */
[----:B------:R-:W-:Y:S02]  /*0ca0*/  ISETP.NE.AND P0, PT, R0, 0x1, PT ;  /* 0x000000010000780c */ /* 0x000fe40003f05270 */
[----:B------:R-:W-:-:S11]  /*0cb0*/  MOV R0, R2 ;  /* 0x0000000200007202 */ /* 0x000fd60000000f00 */
[----:B------:R-:W-:-:S05]  /*0cc0*/  @P0 IMAD.HI.U32 R4, R2, c[0x0][0x558], RZ ;  /* 0x0001560002040a27 */ /* 0x000fca00078e00ff */
[----:B------:R-:W-:-:S05]  /*0cd0*/  @P0 SHF.R.U32.HI R0, RZ, c[0x0][0x55c], R4 ;  /* 0x00015700ff000a19 */ /* 0x000fca0000011604 */
[----:B------:R-:W-:Y:S02]  /*0ce0*/  IMAD R4, R0, c[0x0][0x554], RZ ;  /* 0x0001550000047a24 */ /* 0x000fe400078e02ff */
.L_x_828:
[----:B------:R-:W-:Y:S05]  /*0cf0*/  BSYNC B0 ;  /* 0x0000000000007941 */ /* 0x000fea0003800000 */
.L_x_826:
[----:B------:R-:W-:Y:S01]  /*0d00*/  IMAD.MOV.U32 R5, RZ, RZ, c[0x0][0x53c] ;  /* 0x00014f00ff057624 */ /* 0x000fe200078e00ff */
[----:B------:R-:W-:Y:S01]  /*0d10*/  ULDC UR5, c[0x0][0x1d0] ;  /* 0x0000740000057ab9 */ /* 0x000fe20000000800 */
[----:B------:R-:W-:Y:S01]  /*0d20*/  IMAD.MOV.U32 R11, RZ, RZ, R0 ;  /* 0x000000ffff0b7224 */ /* 0x000fe200078e0000 */
[----:B------:R-:W-:Y:S01]  /*0d30*/  UIADD3 UR5, UR5, 0x3f, URZ ;  /* 0x0000003f05057890 */ /* 0x000fe2000fffe03f */
[----:B------:R-:W-:Y:S01]  /*0d40*/  IMAD.MOV.U32 R28, RZ, RZ, c[0x0][0x2c4] ;  /* 0x0000b100ff1c7624 */ /* 0x000fe200078e00ff */
[----:B------:R-:W-:Y:S01]  /*0d50*/  ISETP.NE.AND P0, PT, R5, 0x1, PT ;  /* 0x000000010500780c */ /* 0x000fe20003f05270 */
[----:B------:R-:W-:Y:S01]  /*0d60*/  IMAD.MOV.U32 R7, RZ, RZ, c[0x0][0x548] ;  /* 0x00015200ff077624 */ /* 0x000fe200078e00ff */
[----:B------:R-:W-:Y:S01]  /*0d70*/  LOP3.LUT R5, RZ, R0, RZ, 0x33, !PT ;  /* 0x00000000ff057212 */ /* 0x000fe200078e33ff */
[----:B------:R-:W-:Y:S01]  /*0d80*/  IMAD.IADD R4, R2, 0x1, -R4 ;  /* 0x0000000102047824 */ /* 0x000fe200078e0a04 */
[----:B------:R-:W-:Y:S01]  /*0d90*/  ISETP.NE.AND P1, PT, R28, 0x1, PT ;  /* 0x000000011c00780c */ /* 0x000fe20003f25270 */
[----:B------:R-:W-:Y:S01]  /*0da0*/  USHF.R.S32.HI UR4, URZ, 0x1f, UR5 ;  /* 0x0000001f3f047899 */ /* 0x000fe20008011405 */
[----:B------:R-:W-:Y:S01]  /*0db0*/  BSSY B0, `(.L_x_829) ;  /* 0x000003f000007945 */ /* 0x000fe20003800000 */
[----:B------:R-:W-:-:S02]  /*0dc0*/  IMAD R3, R3, c[0x0][0x554], R4 ;  /* 0x0001550003037a24 */ /* 0x000fc400078e0204 */
[----:B------:R-:W-:Y:S01]  /*0dd0*/  ULEA.HI UR4, UR4, UR5, URZ, 0x6 ;  /* 0x0000000504047291 */ /* 0x000fe2000f8f303f */
[----:B------:R-:W-:Y:S02]  /*0de0*/  IMAD.MOV.U32 R2, RZ, RZ, RZ ;  /* 0x000000ffff027224 */ /* 0x000fe400078e00ff */
[----:B------:R-:W-:Y:S01]  /*0df0*/  IMAD.MOV.U32 R14, RZ, RZ, R3 ;  /* 0x000000ffff0e7224 */ /* 0x000fe200078e0003 */
[----:B------:R-:W-:Y:S01]  /*0e00*/  USHF.R.S32.HI UR4, URZ, 0x6, UR4 ;  /* 0x000000063f047899 */ /* 0x000fe20008011404 */
[----:B------:R-:W-:Y:S01]  /*0e10*/  @P0 IMAD.HI.U32 R6, R0, c[0x0][0x540], RZ ;  /* 0x0001500000060a27 */ /* 0x000fe200078e00ff */
[----:B------:R-:W-:-:S04]  /*0e20*/  IADD3 R0, R5, c[0x0][0x53c], RZ ;  /* 0x00014f0005007a10 */ /* 0x000fc80007ffe0ff */
[----:B------:R-:W-:Y:S01]  /*0e30*/  @P0 SHF.R.U32.HI R11, RZ, c[0x0][0x544], R6 ;  /* 0x00015100ff0b0a19 */ /* 0x000fe20000011606 */
[----:B------:R-:W-:Y:S01]  /*0e40*/  IMAD.MOV.U32 R6, RZ, RZ, 0x40 ;  /* 0x00000040ff067424 */ /* 0x000fe200078e00ff */
[----:B------:R-:W-:-:S03]  /*0e50*/  ISETP.NE.AND P0, PT, R7, 0x1, PT ;  /* 0x000000010700780c */ /* 0x000fc60003f05270 */
[----:B------:R-:W-:Y:S01]  /*0e60*/  IMAD R0, R11, c[0x0][0x53c], R0 ;  /* 0x00014f000b007a24 */ /* 0x000fe200078e0200 */
[----:B------:R1:W-:Y:S03]  /*0e70*/  STL [R1+0xa8], R11 ;  /* 0x0000a80b01007387 */ /* 0x0003e60000100800 */
[----:B------:R-:W-:-:S05]  /*0e80*/  IMAD.SHL.U32 R18, R0, 0x80, RZ ;  /* 0x0000008000127824 */ /* 0x000fca00078e00ff */
[----:B------:R-:W-:Y:S01]  /*0e90*/  IADD3 R0, R18, 0x7f, RZ ;  /* 0x0000007f12007810 */ /* 0x000fe20007ffe0ff */
[----:B------:R1:W-:Y:S04]  /*0ea0*/  STL [R1+0xac], R18 ;  /* 0x0000ac1201007387 */ /* 0x0003e80000100800 */
[----:B------:R-:W-:-:S05]  /*0eb0*/  @P1 IMAD.HI.U32 R5, R0, c[0x0][0x2c8], RZ ;  /* 0x0000b20000051a27 */ /* 0x000fca00078e00ff */
[----:B------:R-:W-:Y:S02]  /*0ec0*/  @P1 SHF.R.U32.HI R0, RZ, c[0x0][0x2cc], R5 ;  /* 0x0000b300ff001a19 */ /* 0x000fe40000011605 */
[----:B------:R-:W-:-:S04]  /*0ed0*/  IADD3 R5, R6, -c[0x0][0x168], RZ ;  /* 0x80005a0006057a10 */ /* 0x000fc80007ffe0ff */
[----:B------:R-:W-:-:S04]  /*0ee0*/  IADD3 R0, R0, c[0x0][0x1d0], R5 ;  /* 0x0000740000007a10 */ /* 0x000fc80007ffe005 */
[----:B------:R-:W-:-:S04]  /*0ef0*/  SHF.R.S32.HI R6, RZ, 0x1f, R0 ;  /* 0x0000001fff067819 */ /* 0x000fc80000011400 */
[----:B------:R-:W-:Y:S01]  /*0f00*/  LEA.HI R6, R6, R0, RZ, 0x6 ;  /* 0x0000000006067211 */ /* 0x000fe200078f30ff */
[----:B------:R-:W-:-:S03]  /*0f10*/  @P0 IMAD.HI.U32 R0, R3, c[0x0][0x54c], RZ ;  /* 0x0001530003000a27 */ /* 0x000fc600078e00ff */
[----:B------:R-:W-:Y:S02]  /*0f20*/  SHF.R.S32.HI R6, RZ, 0x6, R6 ;  /* 0x00000006ff067819 */ /* 0x000fe40000011406 */
[----:B------:R-:W-:Y:S02]  /*0f30*/  @P0 SHF.R.U32.HI R14, RZ, c[0x0][0x550], R0 ;  /* 0x00015400ff0e0a19 */ /* 0x000fe40000011600 */
[----:B------:R-:W-:-:S03]  /*0f40*/  IMNMX R6, R6, UR4, PT ;  /* 0x0000000406067c17 */ /* 0x000fc6000b800200 */
[----:B------:R-:W-:Y:S01]  /*0f50*/  IMAD.MOV R0, RZ, RZ, -R14 ;  /* 0x000000ffff007224 */ /* 0x000fe200078e0a0e */
[----:B------:R1:W-:Y:S01]  /*0f60*/  STL [R1+0x98], R14 ;  /* 0x0000980e01007387 */ /* 0x0003e20000100800 */
[----:B------:R-:W-:Y:S02]  /*0f70*/  ISETP.GE.AND P0, PT, R6, 0x1, PT ;  /* 0x000000010600780c */ /* 0x000fe40003f06270 */
[----:B------:R-:W-:-:S05]  /*0f80*/  IMAD R17, R0, c[0x0][0x548], R3 ;  /* 0x0001520000117a24 */ /* 0x000fca00078e0203 */
[----:B------:R1:W-:Y:S06]  /*0f90*/  STL [R1+0x94], R17 ;  /* 0x0000941101007387 */ /* 0x0003ec0000100800 */
[----:B------:R-:W-:Y:S05]  /*0fa0*/  @!P0 BRA `(.L_x_830) ;  /* 0x000001f000008947 */ /* 0x000fea0003800000 */
[----:B------:R-:W-:-:S04]  /*0fb0*/  SHF.R.U32.HI R0, RZ, 0x10, R11 ;  /* 0x00000010ff007819 */ /* 0x000fc8000001160b */
[----:B------:R-:W-:-:S04]  /*0fc0*/  ISETP.NE.AND P0, PT, R0, RZ, PT ;  /* 0x000000ff0000720c */ /* 0x000fc80003f05270 */
[----:B------:R-:W-:-:S04]  /*0fd0*/  SEL R0, R0, c[0x0][0x338], P0 ;  /* 0x0000ce0000007a07 */ /* 0x000fc80000000000 */
[-C--:B------:R-:W-:Y:S02]  /*0fe0*/  IABS R3, R0.reuse ;  /* 0x0000000000037213 */ /* 0x080fe40000000000 */
[----:B------:R-:W-:Y:S02]  /*0ff0*/  IADD3 R7, R0, -0x1, R6 ;  /* 0xffffffff00077810 */ /* 0x000fe40007ffe006 */
[----:B------:R-:W2:Y:S02]  /*1000*/  I2F.RP R4, R3 ;  /* 0x0000000300047306 */ /* 0x000ea40000209400 */
[----:B------:R-:W-:Y:S02]  /*1010*/  IABS R10, R7 ;  /* 0x00000007000a7213 */ /* 0x000fe40000000000 */
[----:B------:R-:W-:-:S04]  /*1020*/  LOP3.LUT R7, R7, R0, RZ, 0x3c, !PT ;  /* 0x0000000007077212 */ /* 0x000fc800078e3cff */
[----:B------:R-:W-:Y:S01]  /*1030*/  ISETP.GE.AND P0, PT, R7, RZ, PT ;  /* 0x000000ff0700720c */ /* 0x000fe20003f06270 */
[----:B--2---:R-:W2:Y:S02]  /*1040*/  MUFU.RCP R4, R4 ;  /* 0x0000000400047308 */ /* 0x004ea40000001000 */
[----:B--2---:R-:W-:-:S06]  /*1050*/  IADD3 R4, R4, 0xffffffe, RZ ;  /* 0x0ffffffe04047810 */ /* 0x004fcc0007ffe0ff */
[----:B------:R-:W2:Y:S02]  /*1060*/  F2I.FTZ.U32.TRUNC.NTZ R5, R4 ;  /* 0x0000000400057305 */ /* 0x000ea4000021f000 */
[----:B--2---:R-:W-:Y:S02]  /*1070*/  IMAD.MOV R2, RZ, RZ, -R5 ;  /* 0x000000ffff027224 */ /* 0x004fe400078e0a05 */
[----:B------:R-:W-:Y:S02]  /*1080*/  IMAD.MOV.U32 R4, RZ, RZ, RZ ;  /* 0x000000ffff047224 */ /* 0x000fe400078e00ff */
        /* <DEDUP_REMOVED lines=13> */
[----:B------:R-:W-:-:S13]  /*1160*/  ISETP.GE.U32.AND P3, PT, R4, R3, PT ;  /* 0x000000030400720c */ /* 0x000fda0003f66070 */
[----:B------:R-:W-:-:S05]  /*1170*/  @P3 IADD3 R2, R2, 0x1, RZ ;  /* 0x0000000102023810 */ /* 0x000fca0007ffe0ff */
[----:B------:R-:W-:Y:S01]  /*1180*/  @!P0 IMAD.MOV R2, RZ, RZ, -R2 ;  /* 0x000000ffff028224 */ /* 0x000fe200078e0a02 */
[----:B------:R-:W-:Y:S02]  /*1190*/  @!P2 LOP3.LUT R2, RZ, R0, RZ, 0x33, !PT ;  /* 0x00000000ff02a212 */ /* 0x000fe400078e33ff */
.L_x_830:
[----:B------:R-:W-:Y:S05]  /*11a0*/  BSYNC B0 ;  /* 0x0000000000007941 */ /* 0x000fea0003800000 */
.L_x_829:
[----:B------:R-:W-:Y:S01]  /*11b0*/  LOP3.LUT R0, R11, 0xffff, RZ, 0xc0, !PT ;  /* 0x0000ffff0b007812 */ /* 0x000fe200078ec0ff */
[----:B------:R-:W-:Y:S01]  /*11c0*/  IMAD.MOV.U32 R15, RZ, RZ, RZ ;  /* 0x000000ffff0f7224 */ /* 0x000fe200078e00ff */
[----:B------:R-:W-:Y:S01]  /*11d0*/  CS2R R130, SRZ ;  /* 0x0000000000827805 */ /* 0x000fe2000001ff00 */
[----:B------:R-:W-:Y:S01]  /*11e0*/  IMAD.MOV.U32 R16, RZ, RZ, RZ ;  /* 0x000000ffff107224 */ /* 0x000fe200078e00ff */
[----:B------:R-:W-:Y:S01]  /*11f0*/  CS2R R128, SRZ ;  /* 0x0000000000807805 */ /* 0x000fe2000001ff00 */
[----:B------:R-:W-:Y:S01]  /*1200*/  IMAD R132, R0, R2, RZ ;  /* 0x0000000200847224 */ /* 0x000fe200078e02ff */
[----:B------:R-:W-:Y:S01]  /*1210*/  PRMT R0, RZ, 0x7610, R0 ;  /* 0x00007610ff007816 */ /* 0x000fe20000000000 */
[----:B------:R-:W-:Y:S01]  /*1220*/  CS2R R126, SRZ ;  /* 0x00000000007e7805 */ /* 0x000fe2000001ff00 */
[----:B------:R-:W-:Y:S01]  /*1230*/  CS2R R124, SRZ ;  /* 0x00000000007c7805 */ /* 0x000fe2000001ff00 */
        /* <DEDUP_REMOVED lines=65> */
[----:B--2---:R-:W2:Y:S04]  /*1650*/  LDL.64 R4, [R1+0xa0] ;  /* 0x0000a00001047983 */ /* 0x004ea80000100a00 */
[----:B------:R-:W3:Y:S04]  /*1660*/  S2R R3, SR_TID.X ;  /* 0x0000000000037919 */ /* 0x000ee80000002100 */
[----:B------:R4:W2:Y:S01]  /*1670*/  LDL.64 R34, [R1+0xa0] ;  /* 0x0000a00001227983 */ /* 0x0008a20000100a00 */
[----:B------:R-:W-:-:S04]  /*1680*/  ISETP.NE.U32.AND P0, PT, RZ, c[0x0][0x340], PT ;  /* 0x0000d000ff007a0c */ /* 0x000fc80003f05070 */
[----:B------:R-:W-:-:S13]  /*1690*/  ISETP.NE.AND.EX P0, PT, RZ, c[0x0][0x344], PT, P0 ;  /* 0x0000d100ff007a0c */ /* 0x000fda0003f05300 */
[----:B------:R-:W-:Y:S01]  /*16a0*/  @P0 IMAD.MOV.U32 R2, RZ, RZ, 0x4 ;  /* 0x00000004ff020424 */ /* 0x000fe200078e00ff */
[----:B---3--:R-:W-:-:S04]  /*16b0*/  SHF.R.S32.HI R29, RZ, 0x1f, R3 ;  /* 0x0000001fff1d7819 */ /* 0x008fc80000011403 */
[----:B------:R-:W-:Y:S01]  /*16c0*/  LEA.HI R29, R29, R3, RZ, 0x3 ;  /* 0x000000031d1d7211 */ /* 0x000fe200078f18ff */
[----:B------:R-:W-:-:S03]  /*16d0*/  @P0 IMAD.WIDE R2, R14, R2, c[0x0][0x340] ;  /* 0x0000d0000e020625 */ /* 0x000fc600078e0202 */
[----:B------:R-:W-:Y:S02]  /*16e0*/  SHF.R.S32.HI R29, RZ, 0x3, R29 ;  /* 0x00000003ff1d7819 */ /* 0x000fe4000001141d */
[----:B------:R3:W5:Y:S01]  /*16f0*/  @P0 LDG.E R9, [R2.64] ;  /* 0x0000000602090981 */ /* 0x000762000c1e1900 */
[----:B------:R-:W-:Y:S01]  /*1700*/  SHF.R.S32.HI R13, RZ, 0x1f, R17 ;  /* 0x0000001fff0d7819 */ /* 0x000fe20000011411 */
[----:B------:R-:W-:Y:S04]  /*1710*/  WARPSYNC 0xffffffff ;  /* 0xffffffff00007948 */ /* 0x000fe80003800000 */
[C---:B------:R-:W-:Y:S02]  /*1720*/  IMAD R6, R13.reuse, c[0x0][0x1e8], RZ ;  /* 0x00007a000d067a24 */ /* 0x040fe400078e02ff */
[----:B------:R-:W-:-:S02]  /*1730*/  IMAD R8, R13, c[0x0][0x210], RZ ;  /* 0x000084000d087a24 */ /* 0x000fc400078e02ff */
[C---:B------:R-:W-:Y:S02]  /*1740*/  IMAD R6, R17.reuse, c[0x0][0x1ec], R6 ;  /* 0x00007b0011067a24 */ /* 0x040fe400078e0206 */
[----:B------:R-:W-:Y:S01]  /*1750*/  IMAD R8, R17, c[0x0][0x214], R8 ;  /* 0x0000850011087a24 */ /* 0x000fe200078e0208 */
[----:B---3--:R-:W-:-:S05]  /*1760*/  SHF.R.S32.HI R2, RZ, 0x1f, R29 ;  /* 0x0000001fff027819 */ /* 0x008fca000001141d */
[C---:B------:R-:W-:Y:S02]  /*1770*/  IMAD R0, R2.reuse, c[0x0][0x1e0], RZ ;  /* 0x0000780002007a24 */ /* 0x040fe400078e02ff */
[----:B------:R-:W-:Y:S02]  /*1780*/  IMAD R2, R2, c[0x0][0x208], RZ ;  /* 0x0000820002027a24 */ /* 0x000fe400078e02ff */
[----:B------:R-:W-:Y:S02]  /*1790*/  IMAD R0, R29, c[0x0][0x1e4], R0 ;  /* 0x000079001d007a24 */ /* 0x000fe400078e0200 */
[----:B--2---:R-:W-:-:S05]  /*17a0*/  IMAD.MOV.U32 R34, RZ, RZ, R4 ;  /* 0x000000ffff227224 */ /* 0x004fca00078e0004 */
[--C-:B------:R-:W-:Y:S02]  /*17b0*/  SHF.R.S32.HI R35, RZ, 0x1f, R34.reuse ;  /* 0x0000001fff237819 */ /* 0x100fe40000011422 */
[C---:B------:R-:W-:Y:S02]  /*17c0*/  IADD3 R24, R34.reuse, 0x40, RZ ;  /* 0x0000004022187810 */ /* 0x040fe40007ffe0ff */
[----:B------:R-:W-:Y:S01]  /*17d0*/  ISETP.GE.AND P5, PT, R34, c[0x0][0x1d4], PT ;  /* 0x0000750022007a0c */ /* 0x000fe20003fa6270 */
[----:B------:R-:W-:Y:S01]  /*17e0*/  IMAD.WIDE.U32 R4, R29, c[0x0][0x1e0], R34 ;  /* 0x000078001d047a25 */ /* 0x000fe200078e0022 */
[----:B------:R-:W-:Y:S01]  /*17f0*/  ISETP.GE.AND P4, PT, R24, c[0x0][0x1d4], PT ;  /* 0x0000750018007a0c */ /* 0x000fe20003f86270 */
[----:B------:R4:W-:Y:S01]  /*1800*/  STL [R1+0xa4], R35 ;  /* 0x0000a42301007387 */ /* 0x0009e20000100800 */
[----:B------:R-:W-:Y:S02]  /*1810*/  SEL R10, RZ, 0x1, P5 ;  /* 0x00000001ff0a7807 */ /* 0x000fe40002800000 */
[----:B------:R-:W-:Y:S01]  /*1820*/  IADD3 R5, R5, R0, RZ ;  /* 0x0000000005057210 */ /* 0x000fe20007ffe0ff */
[C---:B------:R-:W-:Y:S01]  /*1830*/  IMAD R0, R29.reuse, c[0x0][0x20c], R2 ;  /* 0x000083001d007a24 */ /* 0x040fe200078e0202 */
[C---:B------:R-:W-:Y:S01]  /*1840*/  IADD3 R21, R34.reuse, 0x80, RZ ;  /* 0x0000008022157810 */ /* 0x040fe20007ffe0ff */
[----:B------:R-:W-:Y:S01]  /*1850*/  IMAD.WIDE.U32 R2, R29, c[0x0][0x208], R34 ;  /* 0x000082001d027a25 */ /* 0x000fe200078e0022 */
[----:B------:R-:W-:-:S02]  /*1860*/  IADD3 R25, R34, 0xc0, RZ ;  /* 0x000000c022197810 */ /* 0x000fc40007ffe0ff */
[----:B------:R-:W-:Y:S01]  /*1870*/  ISETP.GE.AND P3, PT, R21, c[0x0][0x1d4], PT ;  /* 0x0000750015007a0c */ /* 0x000fe20003f66270 */
[----:B------:R-:W-:Y:S01]  /*1880*/  IMAD.IADD R3, R3, 0x1, R0 ;  /* 0x0000000103037824 */ /* 0x000fe200078e0200 */
[----:B------:R-:W-:Y:S01]  /*1890*/  SEL R0, RZ, 0xffffffff, P4 ;  /* 0xffffffffff007807 */ /* 0x000fe20002000000 */
[----:B------:R-:W-:Y:S01]  /*18a0*/  IMAD.WIDE.U32 R4, R17, c[0x0][0x1e8], R4 ;  /* 0x00007a0011047a25 */ /* 0x000fe200078e0004 */
[----:B------:R-:W-:Y:S02]  /*18b0*/  ISETP.GE.AND P2, PT, R25, c[0x0][0x1d4], PT ;  /* 0x0000750019007a0c */ /* 0x000fe40003f46270 */
[----:B-1----:R-:W-:Y:S01]  /*18c0*/  SEL R11, RZ, 0x4, P3 ;  /* 0x00000004ff0b7807 */ /* 0x002fe20001800000 */
[----:B------:R-:W-:Y:S01]  /*18d0*/  IMAD.WIDE.U32 R2, R17, c[0x0][0x210], R2 ;  /* 0x0000840011027a25 */ /* 0x000fe200078e0002 */
[----:B------:R-:W-:-:S03]  /*18e0*/  IADD3 R7, R5, R6, RZ ;  /* 0x0000000605077210 */ /* 0x000fc60007ffe0ff */
[----:B------:R-:W-:Y:S01]  /*18f0*/  IMAD.SHL.U32 R0, R0, 0x2, RZ ;  /* 0x0000000200007824 */ /* 0x000fe200078e00ff */
[----:B------:R-:W-:Y:S01]  /*1900*/  IADD3 R5, R3, R8, RZ ;  /* 0x0000000803057210 */ /* 0x000fe20007ffe0ff */
[----:B------:R-:W-:Y:S01]  /*1910*/  IMAD.MOV.U32 R6, RZ, RZ, R4 ;  /* 0x000000ffff067224 */ /* 0x000fe200078e0004 */
[----:B------:R-:W-:Y:S01]  /*1920*/  SHF.R.S32.HI R8, RZ, 0x1f, R14 ;  /* 0x0000001fff087819 */ /* 0x000fe2000001140e */
[----:B------:R-:W-:Y:S01]  /*1930*/  IMAD.MOV.U32 R4, RZ, RZ, R2 ;  /* 0x000000ffff047224 */ /* 0x000fe200078e0002 */
[----:B-----5:R-:W-:Y:S02]  /*1940*/  @P0 SHF.R.S32.HI R3, RZ, 0x1f, R9 ;  /* 0x0000001fff030819 */ /* 0x020fe40000011409 */
[----:B------:R-:W-:Y:S02]  /*1950*/  @!P0 MOV R3, R8 ;  /* 0x0000000800038202 */ /* 0x000fe40000000f00 */
[----:B------:R-:W-:Y:S02]  /*1960*/  LOP3.LUT R12, R0, 0x2, R10, 0xe2, !PT ;  /* 0x00000002000c7812 */ /* 0x000fe400078ee20a */
[----:B------:R-:W-:Y:S01]  /*1970*/  @P0 MOV R2, R9 ;  /* 0x0000000900020202 */ /* 0x000fe20000000f00 */
[----:B------:R-:W-:Y:S01]  /*1980*/  @!P0 IMAD.MOV.U32 R2, RZ, RZ, R14 ;  /* 0x000000ffff028224 */ /* 0x000fe200078e000e */
[----:B------:R-:W-:Y:S01]  /*1990*/  SEL R10, RZ, 0x8, P2 ;  /* 0x00000008ff0a7807 */ /* 0x000fe20001000000 */
[----:B------:R-:W-:-:S02]  /*19a0*/  IMAD R0, R3, c[0x0][0x1f0], RZ ;  /* 0x00007c0003007a24 */ /* 0x000fc400078e02ff */
[----:B------:R-:W-:Y:S01]  /*19b0*/  IMAD R3, R3, c[0x0][0x218], RZ ;  /* 0x0000860003037a24 */ /* 0x000fe200078e02ff */
[----:B------:R-:W-:Y:S01]  /*19c0*/  LOP3.LUT R20, R10, R12, R11, 0xfe, !PT ;  /* 0x0000000c0a147212 */ /* 0x000fe200078efe0b */
[----:B------:R-:W-:-:S04]  /*19d0*/  IMAD.WIDE.U32 R88, R2, c[0x0][0x1f0], R6 ;  /* 0x00007c0002587a25 */ /* 0x000fc800078e0006 */
[C---:B------:R-:W-:Y:S01]  /*19e0*/  IMAD.WIDE.U32 R32, R2.reuse, c[0x0][0x218], R4 ;  /* 0x0000860002207a25 */ /* 0x040fe200078e0004 */
[----:B------:R4:W-:Y:S03]  /*19f0*/  STL.64 [R1+0x68], R88 ;  /* 0x0000685801007387 */ /* 0x0009e60000100a00 */
[C---:B------:R-:W-:Y:S01]  /*1a00*/  IMAD R0, R2.reuse, c[0x0][0x1f4], R0 ;  /* 0x00007d0002007a24 */ /* 0x040fe200078e0200 */
[----:B------:R4:W-:Y:S01]  /*1a10*/  STL.64 [R1+0x70], R32 ;  /* 0x0000702001007387 */ /* 0x0009e20000100a00 */
[----:B------:R-:W-:Y:S02]  /*1a20*/  IMAD R2, R2, c[0x0][0x21c], R3 ;  /* 0x0000870002027a24 */ /* 0x000fe400078e0203 */
[----:B------:R-:W-:-:S03]  /*1a30*/  IMAD.IADD R87, R89, 0x1, R0 ;  /* 0x0000000159577824 */ /* 0x000fc600078e0200 */
[----:B------:R-:W-:Y:S02]  /*1a40*/  IADD3 R30, R33, R2, RZ ;  /* 0x00000002211e7210 */ /* 0x000fe40007ffe0ff */
[----:B------:R4:W-:Y:S04]  /*1a50*/  STL [R1+0x64], R87 ;  /* 0x0000645701007387 */ /* 0x0009e80000100800 */
[----:B------:R4:W-:Y:S02]  /*1a60*/  STL [R1+0x78], R30 ;  /* 0x0000781e01007387 */ /* 0x0009e40000100800 */
[----:B------:R-:W2:Y:S01]  /*1a70*/  LDL R15, [R1+0x104] ;  /* 0x00010400010f7983 */ /* 0x000ea20000100800 */
[----:B------:R-:W-:Y:S01]  /*1a80*/  IMAD.MOV.U32 R128, RZ, RZ, R18 ;  /* 0x000000ffff807224 */ /* 0x000fe200078e0012 */
[----:B------:R-:W-:Y:S01]  /*1a90*/  P2R R22, PR, RZ, 0x20 ;  /* 0x00000020ff167803 */ /* 0x000fe20000000000 */
[----:B------:R-:W-:Y:S01]  /*1aa0*/  IMAD R5, R13, c[0x0][0x1b8], RZ ;  /* 0x00006e000d057a24 */ /* 0x000fe200078e02ff */
[----:B------:R-:W3:Y:S01]  /*1ab0*/  LDL R39, [R1+0xd8] ;  /* 0x0000d80001277983 */ /* 0x000ee20000100800 */
[----:B------:R-:W-:Y:S01]  /*1ac0*/  IMAD.WIDE.U32 R2, R17, c[0x0][0x1b8], RZ ;  /* 0x00006e0011027a25 */ /* 0x000fe200078e00ff */
[----:B------:R-:W-:-:S02]  /*1ad0*/  P2R R27, PR, RZ, 0x8 ;  /* 0x00000008ff1b7803 */ /* 0x000fc40000000000 */
[----:B------:R-:W5:Y:S01]  /*1ae0*/  LDL R37, [R1+0xd4] ;  /* 0x0000d40001257983 */ /* 0x000f620000100800 */
[----:B------:R-:W-:Y:S01]  /*1af0*/  IMAD R5, R17, c[0x0][0x1bc], R5 ;  /* 0x00006f0011057a24 */ /* 0x000fe200078e0205 */
[----:B------:R-:W-:Y:S02]  /*1b00*/  P2R R23, PR, RZ, 0x10 ;  /* 0x00000010ff177803 */ /* 0x000fe40000000000 */
[----:B----4-:R-:W4:Y:S01]  /*1b10*/  LDL R31, [R1+0xd0] ;  /* 0x0000d000011f7983 */ /* 0x010f220000100800 */
[----:B------:R-:W-:-:S03]  /*1b20*/  P2R R26, PR, RZ, 0x4 ;  /* 0x00000004ff1a7803 */ /* 0x000fc60000000000 */
[----:B------:R-:W3:Y:S01]  /*1b30*/  LDL R86, [R1+0x58] ;  /* 0x0000580001567983 */ /* 0x000ee20000100800 */
[----:B------:R-:W-:Y:S02]  /*1b40*/  IMAD R8, R8, c[0x0][0x1c0], RZ ;  /* 0x0000700008087a24 */ /* 0x000fe400078e02ff */
[----:B------:R-:W-:Y:S01]  /*1b50*/  IMAD.IADD R3, R3, 0x1, R5 ;  /* 0x0000000103037824 */ /* 0x000fe200078e0205 */
[----:B------:R-:W-:Y:S01]  /*1b60*/  P2R R36, PR, RZ, 0x2 ;  /* 0x00000002ff247803 */ /* 0x000fe20000000000 */
[C---:B------:R-:W-:Y:S01]  /*1b70*/  IMAD R8, R14.reuse, c[0x0][0x1c4], R8 ;  /* 0x000071000e087a24 */ /* 0x040fe200078e0208 */
[----:B------:R-:W3:Y:S01]  /*1b80*/  LDL R80, [R1+0x2c] ;  /* 0x00002c0001507983 */ /* 0x000ee20000100800 */
[----:B------:R-:W-:-:S03]  /*1b90*/  IMAD.WIDE.U32 R2, R14, c[0x0][0x1c0], R2 ;  /* 0x000070000e027a25 */ /* 0x000fc600078e0002 */
[----:B------:R-:W3:Y:S01]  /*1ba0*/  LDL R83, [R1+0x38] ;  /* 0x0000380001537983 */ /* 0x000ee20000100800 */
[----:B------:R-:W-:Y:S02]  /*1bb0*/  IMAD.IADD R3, R3, 0x1, R8 ;  /* 0x0000000103037824 */ /* 0x000fe400078e0208 */
[----:B------:R-:W-:Y:S01]  /*1bc0*/  IMAD R28, R28, c[0x0][0x168], RZ ;  /* 0x00005a001c1c7a24 */ /* 0x000fe200078e02ff */
[----:B------:R-:W3:Y:S01]  /*1bd0*/  LDL R82, [R1+0x34] ;  /* 0x0000340001527983 */ /* 0x000ee20000100800 */
[----:B------:R-:W-:Y:S01]  /*1be0*/  IMAD.IADD R9, R29, 0x1, R128 ;  /* 0x000000011d097824 */ /* 0x000fe200078e0280 */
[----:B------:R-:W-:Y:S02]  /*1bf0*/  ISETP.GE.AND P3, PT, R34, c[0x0][0x198], PT ;  /* 0x0000660022007a0c */ /* 0x000fe40003f66270 */
[----:B------:R-:W-:Y:S02]  /*1c00*/  BAR.SYNC.DEFER_BLOCKING 0x0 ;  /* 0x0000000000007b1d */ /* 0x000fe40000010000 */
[----:B------:R-:W-:-:S02]  /*1c10*/  IADD3 R18, R9, 0x40, RZ ;  /* 0x0000004009127810 */ /* 0x000fc40007ffe0ff */
[----:B------:R-:W-:Y:S02]  /*1c20*/  ISETP.GE.AND P2, PT, R24, c[0x0][0x198], PT ;  /* 0x0000660018007a0c */ /* 0x000fe40003f46270 */
[----:B------:R-:W-:Y:S01]  /*1c30*/  ISETP.GE.AND P4, PT, R18, R28, PT ;  /* 0x0000001c1200720c */ /* 0x000fe20003f86270 */
[----:B------:R-:W-:Y:S01]  /*1c40*/  IMAD.MOV.U32 R135, RZ, RZ, R38 ;  /* 0x000000ffff877224 */ /* 0x000fe200078e0026 */
[----:B------:R-:W3:Y:S01]  /*1c50*/  LDL R81, [R1+0x30] ;  /* 0x0000300001517983 */ /* 0x000ee20000100800 */
[----:B--2---:R-:W-:-:S04]  /*1c60*/  IMAD.IADD R4, R15, 0x1, R128 ;  /* 0x000000010f047824 */ /* 0x004fc800078e0280 */
        /* <DEDUP_REMOVED lines=15> */
[----:B------:R-:W-:-:S05]  /*1d60*/  IMAD.IADD R0, R3, 0x1, R0 ;  /* 0x0000000103007824 */ /* 0x000fca00078e0200 */
[----:B------:R-:W-:Y:S02]  /*1d70*/  LEA.HI.X R0, R2, c[0x0][0x164], R0, 0x1, P0 ;  /* 0x0000590002007a11 */ /* 0x000fe400000f0c00 */
[----:B------:R-:W1:Y:S04]  /*1d80*/  SHFL.IDX PT, R2, R8, RZ, 0x181f ;  /* 0x00181fff08027589 */ /* 0x000e6800000e0000 */
[----:B------:R-:W3:Y:S01]  /*1d90*/  SHFL.IDX PT, R3, R0, RZ, 0x181f ;  /* 0x00181fff00037589 */ /* 0x000ee200000e0000 */
[CC--:B------:R-:W-:Y:S02]  /*1da0*/  ISETP.GE.AND P0, PT, R9.reuse, R28.reuse, PT ;  /* 0x0000001c0900720c */ /* 0x0c0fe40003f06270 */
[----:B------:R-:W-:Y:S01]  /*1db0*/  IADD3 R4, R9, 0x20, RZ ;  /* 0x0000002009047810 */ /* 0x000fe20007ffe0ff */
[----:B------:R-:W2:Y:S03]  /*1dc0*/  SHFL.IDX PT, R6, R8, 0x1, 0x181f ;  /* 0x00381f0008067f89 */ /* 0x000ea600000e0000 */
[----:B------:R-:W-:Y:S01]  /*1dd0*/  ISETP.GE.AND P5, PT, R4, R28, PT ;  /* 0x0000001c0400720c */ /* 0x000fe20003fa6270 */
[----:B------:R-:W2:Y:S04]  /*1de0*/  SHFL.IDX PT, R7, R0, 0x1, 0x181f ;  /* 0x00381f0000077f89 */ /* 0x000ea800000e0000 */
[----:B------:R-:W2:Y:S02]  /*1df0*/  SHFL.IDX PT, R4, R8, 0x2, 0x181f ;  /* 0x00581f0008047f89 */ /* 0x000ea400000e0000 */
[----:B-1----:R-:W-:-:S02]  /*1e00*/  @!P0 LEA R14, P6, R24, R2, 0x1 ;  /* 0x00000002180e8211 */ /* 0x002fc400078c08ff */
[----:B------:R-:W1:Y:S02]  /*1e10*/  SHFL.IDX PT, R5, R0, 0x2, 0x181f ;  /* 0x00581f0000057f89 */ /* 0x000e6400000e0000 */
[----:B---3--:R-:W-:Y:S02]  /*1e20*/  @!P0 LEA.HI.X R15, R24, R3, R39, 0x1, P6 ;  /* 0x00000003180f8211 */ /* 0x008fe400030f0c27 */
[----:B------:R-:W-:-:S04]  /*1e30*/  @!P0 LEA R12, P6, R21, R2, 0x1 ;  /* 0x00000002150c8211 */ /* 0x000fc800078c08ff */
[----:B-----5:R-:W-:Y:S02]  /*1e40*/  @!P0 LEA.HI.X R13, R21, R3, R37, 0x1, P6 ;  /* 0x00000003150d8211 */ /* 0x020fe400030f0c25 */
[----:B------:R-:W-:-:S04]  /*1e50*/  @!P0 LEA R10, P6, R25, R2, 0x1 ;  /* 0x00000002190a8211 */ /* 0x000fc800078c08ff */
[----:B----4-:R-:W-:Y:S01]  /*1e60*/  @!P0 LEA.HI.X R11, R25, R3, R31, 0x1, P6 ;  /* 0x00000003190b8211 */ /* 0x010fe200030f0c1f */
[----:B------:R-:W-:Y:S01]  /*1e70*/  @!P0 IMAD.WIDE R2, R34, 0x2, R2 ;  /* 0x0000000222028825 */ /* 0x000fe200078e0202 */
[----:B------:R-:W-:Y:S02]  /*1e80*/  ISETP.GE.AND P1, PT, R21, c[0x0][0x198], PT ;  /* 0x0000660015007a0c */ /* 0x000fe40003f26270 */
[C---:B--2---:R-:W-:Y:S02]  /*1e90*/  @!P5 LEA R16, P6, R24.reuse, R6, 0x1 ;  /* 0x000000061810d211 */ /* 0x044fe400078c08ff */
[----:B------:R2:W-:Y:S02]  /*1ea0*/  @!P0 LDGSTS.E.BYPASS.LTC128B.128 [R86+0x100], [R2.64], !P3 ;  /* 0x0010000002568fae */ /* 0x0005e4000d901d46 */
[C---:B------:R-:W-:Y:S02]  /*1eb0*/  @!P5 LEA.HI.X R17, R24.reuse, R7, R39, 0x1, P6 ;  /* 0x000000071811d211 */ /* 0x040fe400030f0c27 */
[----:B------:R-:W-:Y:S01]  /*1ec0*/  @!P4 LEA R18, P6, R24, R4, 0x1 ;  /* 0x000000041812c211 */ /* 0x000fe200078c08ff */
[----:B------:R3:W-:Y:S01]  /*1ed0*/  @!P0 LDGSTS.E.BYPASS.LTC128B.128 [R86+0x4100], [R14.64], !P2 ;  /* 0x041000000e568fae */ /* 0x0007e2000d101d46 */
[----:B------:R-:W-:-:S02]  /*1ee0*/  IADD3 R9, R9, 0x60, RZ ;  /* 0x0000006009097810 */ /* 0x000fc40007ffe0ff */
[----:B-1----:R-:W-:Y:S01]  /*1ef0*/  @!P4 LEA.HI.X R19, R24, R5, R39, 0x1, P6 ;  /* 0x000000051813c211 */ /* 0x002fe200030f0c27 */
[----:B------:R1:W-:Y:S01]  /*1f00*/  @!P0 LDGSTS.E.BYPASS.LTC128B.128 [R86+0x8100], [R12.64], !P1 ;  /* 0x081000000c568fae */ /* 0x0003e2000c901d46 */
[----:B------:R-:W-:Y:S02]  /*1f10*/  ISETP.GE.AND P1, PT, R25, c[0x0][0x198], PT ;  /* 0x0000660019007a0c */ /* 0x000fe40003f26270 */
[----:B------:R-:W-:-:S11]  /*1f20*/  ISETP.GE.AND P6, PT, R9, R28, PT ;  /* 0x0000001c0900720c */ /* 0x000fd60003fc6270 */
[----:B------:R4:W-:Y:S04]  /*1f30*/  @!P0 LDGSTS.E.BYPASS.LTC128B.128 [R86+0xc100], [R10.64], !P1 ;  /* 0x0c1000000a568fae */ /* 0x0009e8000c901d46 */
[----:B--2---:R-:W1:Y:S04]  /*1f40*/  SHFL.IDX PT, R2, R8, 0x3, 0x181f ;  /* 0x00781f0008027f89 */ /* 0x004e6800000e0000 */
[----:B------:R-:W2:Y:S04]  /*1f50*/  SHFL.IDX PT, R3, R0, 0x3, 0x181f ;  /* 0x00781f0000037f89 */ /* 0x000ea800000e0000 */
[----:B---3--:R-:W3:Y:S04]  /*1f60*/  LDL R15, [R1+0x54] ;  /* 0x00005400010f7983 */ /* 0x008ee80000100800 */
[----:B------:R-:W5:Y:S01]  /*1f70*/  LDL R14, [R1+0x50] ;  /* 0x00005000010e7983 */ /* 0x000f620000100800 */
[----:B-1----:R-:W-:-:S04]  /*1f80*/  @!P6 LEA R12, P0, R24, R2, 0x1 ;  /* 0x00000002180ce211 */ /* 0x002fc800078008ff */
[----:B--2---:R-:W-:Y:S02]  /*1f90*/  @!P6 LEA.HI.X R13, R24, R3, R39, 0x1, P0 ;  /* 0x00000003180de211 */ /* 0x004fe400000f0c27 */
[----:B----4-:R-:W-:-:S04]  /*1fa0*/  @!P5 LEA R10, P0, R21, R6, 0x1 ;  /* 0x00000006150ad211 */ /* 0x010fc800078008ff */
[----:B------:R-:W-:Y:S02]  /*1fb0*/  @!P5 LEA.HI.X R11, R21, R7, R37, 0x1, P0 ;  /* 0x00000007150bd211 */ /* 0x000fe400000f0c25 */
[----:B------:R-:W-:-:S04]  /*1fc0*/  @!P5 LEA R8, P0, R25, R6, 0x1 ;  /* 0x000000061908d211 */ /* 0x000fc800078008ff */
[----:B------:R-:W-:Y:S02]  /*1fd0*/  @!P5 LEA.HI.X R9, R25, R7, R31, 0x1, P0 ;  /* 0x000000071909d211 */ /* 0x000fe400000f0c1f */
[----:B------:R-:W-:Y:S01]  /*1fe0*/  ISETP.GE.AND P0, PT, R21, c[0x0][0x198], PT ;  /* 0x0000660015007a0c */ /* 0x000fe20003f06270 */
[----:B------:R-:W-:-:S05]  /*1ff0*/  @!P5 IMAD.WIDE R6, R34, 0x2, R6 ;  /* 0x000000022206d825 */ /* 0x000fca00078e0206 */
[----:B------:R1:W-:Y:S04]  /*2000*/  @!P5 LDGSTS.E.BYPASS.LTC128B.128 [R86+0x1100], [R6.64], !P3 ;  /* 0x011000000656dfae */ /* 0x0003e8000d901d46 */
[----:B------:R2:W-:Y:S04]  /*2010*/  @!P5 LDGSTS.E.BYPASS.LTC128B.128 [R86+0x5100], [R16.64], !P2 ;  /* 0x051000001056dfae */ /* 0x0005e8000d101d46 */
[----:B------:R4:W-:Y:S04]  /*2020*/  @!P5 LDGSTS.E.BYPASS.LTC128B.128 [R86+0x9100], [R10.64], !P0 ;  /* 0x091000000a56dfae */ /* 0x0009e8000c101d46 */
[----:B------:R1:W-:Y:S04]  /*2030*/  @!P5 LDGSTS.E.BYPASS.LTC128B.128 [R86+0xd100], [R8.64], !P1 ;  /* 0x0d1000000856dfae */ /* 0x0003e8000c901d46 */
[----:B--2---:R-:W4:Y:S04]  /*2040*/  LDL R17, [R1+0x8] ;  /* 0x0000080001117983 */ /* 0x004f280000100800 */
[----:B------:R-:W4:Y:S01]  /*2050*/  LDL R16, [R1+0x44] ;  /* 0x0000440001107983 */ /* 0x000f220000100800 */
[----:B-1----:R-:W-:-:S04]  /*2060*/  @!P4 LEA R8, P0, R21, R4, 0x1 ;  /* 0x000000041508c211 */ /* 0x002fc800078008ff */
[C---:B------:R-:W-:Y:S02]  /*2070*/  @!P4 LEA.HI.X R9, R21.reuse, R5, R37, 0x1, P0 ;  /* 0x000000051509c211 */ /* 0x040fe400000f0c25 */
[----:B----4-:R-:W-:-:S04]  /*2080*/  @!P6 LEA R10, P0, R21, R2, 0x1 ;  /* 0x00000002150ae211 */ /* 0x010fc800078008ff */
[----:B------:R-:W-:Y:S02]  /*2090*/  @!P6 LEA.HI.X R11, R21, R3, R37, 0x1, P0 ;  /* 0x00000003150be211 */ /* 0x000fe400000f0c25 */
[----:B------:R-:W-:-:S04]  /*20a0*/  @!P4 LEA R6, P0, R25, R4, 0x1 ;  /* 0x000000041906c211 */ /* 0x000fc800078008ff */
[----:B------:R-:W-:Y:S01]  /*20b0*/  @!P4 LEA.HI.X R7, R25, R5, R31, 0x1, P0 ;  /* 0x000000051907c211 */ /* 0x000fe200000f0c1f */
[----:B------:R-:W-:-:S05]  /*20c0*/  @!P4 IMAD.WIDE R4, R34, 0x2, R4 ;  /* 0x000000022204c825 */ /* 0x000fca00078e0204 */
[----:B------:R1:W-:Y:S04]  /*20d0*/  @!P4 LDGSTS.E.BYPASS.LTC128B.128 [R86+0x2100], [R4.64], !P3 ;  /* 0x021000000456cfae */ /* 0x0003e8000d901d46 */
[----:B------:R4:W-:Y:S01]  /*20e0*/  @!P4 LDGSTS.E.BYPASS.LTC128B.128 [R86+0x6100], [R18.64], !P2 ;  /* 0x061000001256cfae */ /* 0x0009e2000d101d46 */
[----:B------:R-:W-:-:S13]  /*20f0*/  ISETP.GE.AND P0, PT, R21, c[0x0][0x198], PT ;  /* 0x0000660015007a0c */ /* 0x000fda0003f06270 */
[----:B------:R1:W-:Y:S04]  /*2100*/  @!P4 LDGSTS.E.BYPASS.LTC128B.128 [R86+0xa100], [R8.64], !P0 ;  /* 0x0a1000000856cfae */ /* 0x0003e8000c101d46 */
[----:B------:R1:W-:Y:S04]  /*2110*/  @!P4 LDGSTS.E.BYPASS.LTC128B.128 [R86+0xe100], [R6.64], !P1 ;  /* 0x0e1000000656cfae */ /* 0x0003e8000c901d46 */
[----:B----4-:R-:W4:Y:S01]  /*2120*/  LDL R18, [R1+0x4c] ;  /* 0x00004c0001127983 */ /* 0x010f220000100800 */
[----:B-1----:R-:W-:-:S04]  /*2130*/  @!P6 LEA R6, P0, R25, R2, 0x1 ;  /* 0x000000021906e211 */ /* 0x002fc800078008ff */
[----:B------:R-:W-:Y:S02]  /*2140*/  @!P6 LEA.HI.X R7, R25, R3, R31, 0x1, P0 ;  /* 0x000000031907e211 */ /* 0x000fe400000f0c1f */
[----:B------:R-:W-:Y:S01]  /*2150*/  ISETP.GE.AND P0, PT, R21, c[0x0][0x198], PT ;  /* 0x0000660015007a0c */ /* 0x000fe20003f06270 */
[----:B------:R-:W-:-:S05]  /*2160*/  @!P6 IMAD.WIDE R2, R34, 0x2, R2 ;  /* 0x000000022202e825 */ /* 0x000fca00078e0202 */
[----:B------:R1:W-:Y:S04]  /*2170*/  @!P6 LDGSTS.E.BYPASS.LTC128B.128 [R86+0x3100], [R2.64], !P3 ;  /* 0x031000000256efae */ /* 0x0003e8000d901d46 */
[----:B------:R1:W-:Y:S04]  /*2180*/  @!P6 LDGSTS.E.BYPASS.LTC128B.128 [R86+0x7100], [R12.64], !P2 ;  /* 0x071000000c56efae */ /* 0x0003e8000d101d46 */
[----:B------:R1:W-:Y:S01]  /*2190*/  @!P6 LDGSTS.E.BYPASS.LTC128B.128 [R86+0xb100], [R10.64], !P0 ;  /* 0x0b1000000a56efae */ /* 0x0003e2000c101d46 */
[----:B------:R-:W-:Y:S02]  /*21a0*/  IADD3 R4, R135, -0x1, RZ ;  /* 0xffffffff87047810 */ /* 0x000fe40007ffe0ff */
[----:B------:R-:W-:Y:S01]  /*21b0*/  IADD3 R8, -R29, c[0x0][0x1d0], RZ ;  /* 0x000074001d087a10 */ /* 0x000fe20007ffe1ff */
[----:B------:R1:W-:Y:S04]  /*21c0*/  @!P6 LDGSTS.E.BYPASS.LTC128B.128 [R86+0xf100], [R6.64], !P1 ;  /* 0x0f1000000656efae */ /* 0x0003e8000c901d46 */
[----:B-1----:R-:W4:Y:S04]  /*21d0*/  LDL R11, [R1+0x40] ;  /* 0x00004000010b7983 */ /* 0x002f280000100800 */
[----:B------:R-:W4:Y:S01]  /*21e0*/  LDL R10, [R1+0x3c] ;  /* 0x00003c00010a7983 */ /* 0x000f220000100800 */
[----:B------:R-:W-:Y:S01]  /*21f0*/  SHF.R.S32.HI R9, RZ, 0x1f, R4 ;  /* 0x0000001fff097819 */ /* 0x000fe20000011404 */
[----:B------:R-:W-:-:S02]  /*2200*/  IMAD R8, R4, -0x40, R8 ;  /* 0xffffffc004087824 */ /* 0x000fc400078e0208 */
[----:B------:R-:W-:Y:S01]  /*2210*/  IMAD.WIDE.U32 R2, R4, c[0x0][0x1e0], RZ ;  /* 0x0000780004027a25 */ /* 0x000fe200078e00ff */
[----:B------:R-:W-:Y:S01]  /*2220*/  ISETP.NE.AND P5, PT, R22, RZ, PT ;  /* 0x000000ff1600720c */ /* 0x000fe20003fa5270 */
[----:B------:R-:W0:Y:S01]  /*2230*/  LDGDEPBAR ;  /* 0x00000000000079af */ /* 0x000e220000000000 */
[----:B------:R-:W-:Y:S01]  /*2240*/  ISETP.GE.AND P0, PT, R8, 0x1, PT ;  /* 0x000000010800780c */ /* 0x000fe20003f06270 */
[----:B------:R-:W-:-:S04]  /*2250*/  IMAD R5, R9, c[0x0][0x1e0], RZ ;  /* 0x0000780009057a24 */ /* 0x000fc800078e02ff */
[----:B------:R-:W-:Y:S01]  /*2260*/  IMAD R5, R4, c[0x0][0x1e4], R5 ;  /* 0x0000790004057a24 */ /* 0x000fe200078e0205 */
[----:B------:R-:W-:-:S03]  /*2270*/  LEA R0, P6, R2, R88, 0x6 ;  /* 0x0000005802007211 */ /* 0x000fc600078c30ff */
[----:B------:R-:W-:Y:S01]  /*2280*/  IMAD.IADD R5, R3, 0x1, R5 ;  /* 0x0000000103057824 */ /* 0x000fe200078e0205 */
[----:B------:R-:W-:-:S04]  /*2290*/  ISETP.NE.AND P4, PT, R23, RZ, PT ;  /* 0x000000ff1700720c */ /* 0x000fc80003f85270 */
[----:B------:R-:W-:Y:S02]  /*22a0*/  LEA.HI.X R5, R2, R87, R5, 0x6, P6 ;  /* 0x0000005702057211 */ /* 0x000fe400030f3405 */
[----:B------:R-:W-:Y:S02]  /*22b0*/  @P0 LEA R2, P6, R0, c[0x0][0x1c8], 0x1 ;  /* 0x0000720000020a11 */ /* 0x000fe400078c08ff */
[----:B------:R-:W-:Y:S02]  /*22c0*/  ISETP.NE.AND P3, PT, R27, RZ, PT ;  /* 0x000000ff1b00720c */ /* 0x000fe40003f65270 */
[----:B------:R-:W-:Y:S02]  /*22d0*/  ISETP.NE.AND P2, PT, R26, RZ, PT ;  /* 0x000000ff1a00720c */ /* 0x000fe40003f45270 */
[----:B------:R-:W-:Y:S02]  /*22e0*/  @P0 LEA.HI.X R3, R0, c[0x0][0x1cc], R5, 0x1, P6 ;  /* 0x0000730000030a11 */ /* 0x000fe400030f0c05 */
[----:B------:R-:W-:Y:S01]  /*22f0*/  ISETP.GE.AND P6, PT, R8, 0x21, PT ;  /* 0x000000210800780c */ /* 0x000fe20003fc6270 */
[----:B------:R-:W-:-:S02]  /*2300*/  IMAD.MOV.U32 R8, RZ, RZ, 0x20 ;  /* 0x00000020ff087424 */ /* 0x000fc400078e00ff */
[----:B------:R1:W-:Y:S02]  /*2310*/  @P0 LDGSTS.E.BYPASS.LTC128B.128 [R86+0x10100], [R2.64], !P5 ;  /* 0x1010000002560fae */ /* 0x0003e4000e901d46 */
[----:B------:R-:W-:Y:S02]  /*2320*/  IMAD.WIDE.U32 R6, R8, c[0x0][0x1e0], RZ ;  /* 0x0000780008067a25 */ /* 0x000fe400078e00ff */
[----:B------:R1:W-:Y:S04]  /*2330*/  @P0 LDGSTS.E.BYPASS.LTC128B.128 [R86+0x12100], [R2.64+0x80], !P4 ;  /* 0x1210008002560fae */ /* 0x0003e8000e101d46 */
[----:B------:R1:W-:Y:S04]  /*2340*/  @P0 LDGSTS.E.BYPASS.LTC128B.128 [R86+0x14100], [R2.64+0x100], !P3 ;  /* 0x1410010002560fae */ /* 0x0003e8000d901d46 */
[----:B------:R1:W-:Y:S01]  /*2350*/  @P0 LDGSTS.E.BYPASS.LTC128B.128 [R86+0x16100], [R2.64+0x180], !P2 ;  /* 0x1610018002560fae */ /* 0x0003e2000d101d46 */
[----:B------:R-:W-:Y:S01]  /*2360*/  @P6 IADD3 R0, P0, R0, R6, RZ ;  /* 0x0000000600006210 */ /* 0x000fe20007f1e0ff */
[----:B------:R-:W-:-:S02]  /*2370*/  IMAD R9, R9, c[0x0][0x208], RZ ;  /* 0x0000820009097a24 */ /* 0x000fc400078e02ff */
[----:B-1----:R-:W-:-:S05]  /*2380*/  IMAD R2, R8, c[0x0][0x1e4], RZ ;  /* 0x0000790008027a24 */ /* 0x002fca00078e02ff */
[----:B------:R-:W-:Y:S02]  /*2390*/  @P6 IADD3.X R5, R5, R7, R2, P0, !PT ;  /* 0x0000000705056210 */ /* 0x000fe400007fe402 */
[----:B------:R-:W-:Y:S01]  /*23a0*/  @P6 LEA R2, P0, R0, c[0x0][0x1c8], 0x1 ;  /* 0x0000720000026a11 */ /* 0x000fe200078008ff */
[----:B------:R-:W-:-:S03]  /*23b0*/  IMAD.WIDE.U32 R6, R4, c[0x0][0x208], RZ ;  /* 0x0000820004067a25 */ /* 0x000fc600078e00ff */
[----:B------:R-:W-:Y:S01]  /*23c0*/  @P6 LEA.HI.X R3, R0, c[0x0][0x1cc], R5, 0x1, P0 ;  /* 0x0000730000036a11 */ /* 0x000fe200000f0c05 */
[----:B------:R-:W-:Y:S01]  /*23d0*/  IMAD R5, R4, c[0x0][0x20c], R9 ;  /* 0x0000830004057a24 */ /* 0x000fe200078e0209 */
[----:B------:R-:W-:-:S03]  /*23e0*/  LEA R0, P0, R6, R32, 0x6 ;  /* 0x0000002006007211 */ /* 0x000fc600078030ff */
[----:B------:R-:W-:Y:S01]  /*23f0*/  IMAD.IADD R5, R7, 0x1, R5 ;  /* 0x0000000107057824 */ /* 0x000fe200078e0205 */
[----:B------:R1:W-:Y:S04]  /*2400*/  @P6 LDGSTS.E.BYPASS.LTC128B.128 [R86+0x11100], [R2.64], !P5 ;  /* 0x1110000002566fae */ /* 0x0003e8000e901d46 */
[----:B------:R1:W-:Y:S01]  /*2410*/  @P6 LDGSTS.E.BYPASS.LTC128B.128 [R86+0x13100], [R2.64+0x80], !P4 ;  /* 0x1310008002566fae */ /* 0x0003e2000e101d46 */
[----:B------:R-:W-:-:S03]  /*2420*/  LEA.HI.X R6, R6, R30, R5, 0x6, P0 ;  /* 0x0000001e06067211 */ /* 0x000fc600000f3405 */
[----:B------:R1:W-:Y:S01]  /*2430*/  @P6 LDGSTS.E.BYPASS.LTC128B.128 [R86+0x15100], [R2.64+0x100], !P3 ;  /* 0x1510010002566fae */ /* 0x0003e2000d901d46 */
[----:B------:R-:W-:-:S03]  /*2440*/  IMAD.MOV.U32 R5, RZ, RZ, c[0x0][0x208] ;  /* 0x00008200ff057624 */ /* 0x000fc600078e00ff */
[----:B------:R1:W-:Y:S01]  /*2450*/  @P6 LDGSTS.E.BYPASS.LTC128B.128 [R86+0x17100], [R2.64+0x180], !P2 ;  /* 0x1710018002566fae */ /* 0x0003e2000d101d46 */
[----:B------:R-:W-:Y:S01]  /*2460*/  P2R R8, PR, RZ, 0x20 ;  /* 0x00000020ff087803 */ /* 0x000fe20000000000 */
[----:B------:R-:W-:Y:S02]  /*2470*/  IMAD.MOV.U32 R7, RZ, RZ, c[0x0][0x20c] ;  /* 0x00008300ff077624 */ /* 0x000fe400078e00ff */
[----:B------:R-:W-:Y:S01]  /*2480*/  IMAD.MOV.U32 R85, RZ, RZ, -0x40 ;  /* 0xffffffc0ff557424 */ /* 0x000fe200078e00ff */
[----:B------:R-:W0:Y:S01]  /*2490*/  LDGDEPBAR ;  /* 0x00000000000079af */ /* 0x000e220000000000 */
[----:B-1----:R-:W-:Y:S02]  /*24a0*/  LOP3.LUT R3, R20, 0x1, RZ, 0xc0, !PT ;  /* 0x0000000114037812 */ /* 0x002fe400078ec0ff */
[----:B------:R-:W-:Y:S01]  /*24b0*/  LEA R2, P0, R0, c[0x0][0x1f8], 0x1 ;  /* 0x00007e0000027a11 */ /* 0x000fe200078008ff */
[----:B------:R-:W-:Y:S01]  /*24c0*/  IMAD R84, R4, R85, c[0x0][0x1d0] ;  /* 0x0000740004547624 */ /* 0x000fe200078e0255 */
[----:B------:R-:W-:Y:S01]  /*24d0*/  ISETP.NE.U32.AND P5, PT, R3, 0x1, PT ;  /* 0x000000010300780c */ /* 0x000fe20003fa5070 */
[----:B------:R-:W-:-:S04]  /*24e0*/  DEPBAR.LE SB0, 0x1 ;  /* 0x000080400000791a */ /* 0x000fc80000000000 */
[----:B------:R-:W-:Y:S01]  /*24f0*/  LEA.HI.X R3, R0, c[0x0][0x1fc], R6, 0x1, P0 ;  /* 0x00007f0000037a11 */ /* 0x000fe200000f0c06 */
[----:B------:R-:W-:Y:S01]  /*2500*/  BAR.SYNC.DEFER_BLOCKING 0x0 ;  /* 0x0000000000007b1d */ /* 0x000fe20000010000 */
[----:B------:R-:W-:-:S04]  /*2510*/  LEA R6, P0, R5, R2, 0x6 ;  /* 0x0000000205067211 */ /* 0x000fc800078030ff */
[----:B------:R-:W-:Y:S02]  /*2520*/  LEA.HI.X R7, R5, R3, R7, 0x6, P0 ;  /* 0x0000000305077211 */ /* 0x000fe400000f3407 */
[----:B------:R-:W5:Y:S01]  /*2530*/  LDL R5, [R1] ;  /* 0x0000000001057983 */ /* 0x000f620000100800 */
[----:B------:R-:W-:-:S03]  /*2540*/  IMAD.IADD R0, R84, 0x1, -R29 ;  /* 0x0000000154007824 */ /* 0x000fc600078e0a1d */
[----:B------:R-:W1:Y:S04]  /*2550*/  S2R R29, SR_TID.X ;  /* 0x00000000001d7919 */ /* 0x000e680000002100 */
[----:B---3--:R-:W-:Y:S04]  /*2560*/  LDSM.16.M88.4 R192, [R15] ;  /* 0x000000000fc0783b */ /* 0x008fe80000000200 */
[----:B-----5:R-:W-:Y:S04]  /*2570*/  LDSM.16.M88.4 R196, [R14] ;  /* 0x000000000ec4783b */ /* 0x020fe80000000200 */
[----:B------:R-:W-:Y:S01]  /*2580*/  LDSM.16.M88.4 R208, [R15+0x4000] ;  /* 0x004000000fd0783b */ /* 0x000fe20000000200 */
[----:B-1----:R-:W-:-:S03]  /*2590*/  SHF.R.S32.HI R19, RZ, 0x1f, R29 ;  /* 0x0000001fff137819 */ /* 0x002fc6000001141d */
[----:B------:R-:W-:Y:S01]  /*25a0*/  LDSM.16.M88.4 R212, [R14+0x4000] ;  /* 0x004000000ed4783b */ /* 0x000fe20000000200 */
[----:B------:R-:W-:-:S03]  /*25b0*/  LEA.HI R19, R19, R29, RZ, 0x5 ;  /* 0x0000001d13137211 */ /* 0x000fc600078f28ff */
[----:B------:R-:W-:Y:S01]  /*25c0*/  LDSM.16.M88.4 R224, [R15+0x8000] ;  /* 0x008000000fe0783b */ /* 0x000fe20000000200 */
[----:B------:R-:W-:-:S03]  /*25d0*/  SHF.R.S32.HI R19, RZ, 0x5, R19 ;  /* 0x00000005ff137819 */ /* 0x000fc60000011413 */
[----:B------:R-:W-:Y:S02]  /*25e0*/  LDSM.16.M88.4 R228, [R14+0x8000] ;  /* 0x008000000ee4783b */ /* 0x000fe40000000200 */
[----:B------:R-:W-:Y:S02]  /*25f0*/  IMAD R19, R19, 0x800, R248 ;  /* 0x0000080013137824 */ /* 0x000fe400078e02f8 */
[----:B------:R-:W-:Y:S04]  /*2600*/  LDSM.16.M88.4 R240, [R15+0xc000] ;  /* 0x00c000000ff0783b */ /* 0x000fe80000000200 */
[----:B------:R-:W-:Y:S04]  /*2610*/  LDSM.16.M88.4 R172, [R19] ;  /* 0x0000000013ac783b */ /* 0x000fe80000000200 */
[----:B------:R-:W-:Y:S04]  /*2620*/  LDSM.16.M88.4 R200, [R19+0x4000] ;  /* 0x0040000013c8783b */ /* 0x000fe80000000200 */
[----:B------:R-:W-:Y:S04]  /*2630*/  LDSM.16.M88.4 R216, [R19+0x8000] ;  /* 0x0080000013d8783b */ /* 0x000fe80000000200 */
[----:B------:R-:W-:Y:S04]  /*2640*/  LDSM.16.M88.4 R232, [R19+0xc000] ;  /* 0x00c0000013e8783b */ /* 0x000fe80000000200 */
[----:B------:R-:W-:Y:S04]  /*2650*/  LDSM.16.M88.4 R244, [R14+0xc000] ;  /* 0x00c000000ef4783b */ /* 0x000fe80000000200 */
[----:B----4-:R-:W-:Y:S04]  /*2660*/  LDSM.16.M88.4 R176, [R18] ;  /* 0x0000000012b0783b */ /* 0x010fe80000000200 */
[----:B------:R-:W-:Y:S04]  /*2670*/  LDSM.16.M88.4 R204, [R18+0x4000] ;  /* 0x0040000012cc783b */ /* 0x000fe80000000200 */
[----:B------:R-:W-:Y:S04]  /*2680*/  LDSM.16.M88.4 R220, [R18+0x8000] ;  /* 0x0080000012dc783b */ /* 0x000fe80000000200 */
[----:B------:R-:W-:Y:S04]  /*2690*/  LDSM.16.M88.4 R236, [R18+0xc000] ;  /* 0x00c0000012ec783b */ /* 0x000fe80000000200 */
[----:B------:R-:W-:Y:S01]  /*26a0*/  BAR.SYNC.DEFER_BLOCKING 0x0 ;  /* 0x0000000000007b1d */ /* 0x000fe20000010000 */
[----:B------:R-:W-:-:S05]  /*26b0*/  ISETP.LT.OR P0, PT, R0, 0x1, P5 ;  /* 0x000000010000780c */ /* 0x000fca0002f01670 */
[----:B------:R-:W-:-:S04]  /*26c0*/  DEPBAR.LE SB0, 0x0 ;  /* 0x000080000000791a */ /* 0x000fc80000000000 */
[----:B------:R-:W-:Y:S01]  /*26d0*/  BAR.SYNC.DEFER_BLOCKING 0x0 ;  /* 0x0000000000007b1d */ /* 0x000fe20000010000 */
[C---:B------:R-:W-:Y:S02]  /*26e0*/  LOP3.LUT P1, RZ, R20.reuse, 0x2, RZ, 0xc0, !PT ;  /* 0x0000000214ff7812 */ /* 0x040fe4000782c0ff */
[----:B------:R-:W-:-:S03]  /*26f0*/  LOP3.LUT P6, RZ, R20, 0x4, RZ, 0xc0, !PT ;  /* 0x0000000414ff7812 */ /* 0x000fc600078cc0ff */
[----:B------:R-:W1:Y:S04]  /*2700*/  LDSM.16.M88.4 R12, [R249] ;  /* 0x00000000f90c783b */ /* 0x000e680000000200 */
[----:B------:R-:W-:Y:S04]  /*2710*/  LDSM.16.M88.4 R24, [R249+0x800] ;  /* 0x00080000f918783b */ /* 0x000fe80000000200 */
[----:B------:R-:W3:Y:S04]  /*2720*/  LDSM.16.M88.4 R28, [R249+0x1000] ;  /* 0x00100000f91c783b */ /* 0x000ee80000000200 */
[----:B------:R-:W4:Y:S04]  /*2730*/  LDSM.16.M88.4 R32, [R249+0x1800] ;  /* 0x00180000f920783b */ /* 0x000f280000000200 */
[----:B------:R-:W5:Y:S04]  /*2740*/  LDSM.16.M88.4 R40, [R17] ;  /* 0x000000001128783b */ /* 0x000f680000000200 */
[----:B------:R1:W-:Y:S04]  /*2750*/  LDSM.16.M88.4 R52, [R16] ;  /* 0x000000001034783b */ /* 0x0003e80000000200 */
[----:B------:R-:W1:Y:S04]  /*2760*/  LDSM.16.M88.4 R60, [R11] ;  /* 0x000000000b3c783b */ /* 0x000e680000000200 */
[----:B------:R1:W1:Y:S04]  /*2770*/  LDSM.16.M88.4 R68, [R10] ;  /* 0x000000000a44783b */ /* 0x0002680000000200 */
[----:B------:R-:W-:Y:S01]  /*2780*/  @!PT LDS RZ, [RZ] ;  /* 0x00000000fffff984 */ /* 0x000fe20000000800 */
[----:B------:R-:W-:Y:S01]  /*2790*/  @!PT LDS RZ, [RZ] ;  /* 0x00000000fffff984 */ /* 0x000fe20000000800 */
[----:B------:R-:W-:Y:S01]  /*27a0*/  @!PT LDS RZ, [RZ] ;  /* 0x00000000fffff984 */ /* 0x000fe20000000800 */
[----:B------:R1:W-:Y:S01]  /*27b0*/  LDGSTS.E.BYPASS.LTC128B.128 [R86+0x100], [R2.64], !P0 ;  /* 0x0010000002567fae */ /* 0x0003e2000c101d46 */
[----:B------:R-:W-:-:S13]  /*27c0*/  ISETP.LT.OR P0, PT, R0, 0x1, !P1 ;  /* 0x000000010000780c */ /* 0x000fda0004f01670 */
[----:B------:R3:W-:Y:S01]  /*27d0*/  LDGSTS.E.BYPASS.LTC128B.128 [R86+0x2100], [R2.64+0x80], !P0 ;  /* 0x0210008002567fae */ /* 0x0007e2000c101d46 */
[C---:B------:R-:W-:Y:S02]  /*27e0*/  ISETP.LT.OR P0, PT, R0.reuse, 0x1, !P6 ;  /* 0x000000010000780c */ /* 0x040fe40007701670 */
[----:B------:R-:W-:Y:S02]  /*27f0*/  P2R R9, PR, RZ, 0x10 ;  /* 0x00000010ff097803 */ /* 0x000fe40000000000 */
[C---:B------:R-:W-:Y:S02]  /*2800*/  ISETP.LT.OR P5, PT, R0.reuse, 0x21, P5 ;  /* 0x000000210000780c */ /* 0x040fe40002fa1670 */
[----:B------:R-:W-:-:S07]  /*2810*/  ISETP.LT.OR P1, PT, R0, 0x21, !P1 ;  /* 0x000000210000780c */ /* 0x000fce0004f21670 */
[----:B------:R3:W-:Y:S01]  /*2820*/  LDGSTS.E.BYPASS.LTC128B.128 [R86+0x4100], [R2.64+0x100], !P0 ;  /* 0x0410010002567fae */ /* 0x0007e2000c101d46 */
[----:B------:R-:W-:Y:S02]  /*2830*/  LOP3.LUT P0, RZ, R20, 0x8, RZ, 0xc0, !PT ;  /* 0x0000000814ff7812 */ /* 0x000fe4000780c0ff */
[C---:B------:R-:W-:Y:S02]  /*2840*/  ISETP.LT.OR P6, PT, R0.reuse, 0x21, !P6 ;  /* 0x000000210000780c */ /* 0x040fe400077c1670 */
[C---:B------:R-:W-:Y:S02]  /*2850*/  ISETP.LT.OR P4, PT, R0.reuse, 0x1, !P0 ;  /* 0x000000010000780c */ /* 0x040fe40004781670 */
[----:B------:R-:W-:Y:S02]  /*2860*/  ISETP.LT.OR P0, PT, R0, 0x21, !P0 ;  /* 0x000000210000780c */ /* 0x000fe40004701670 */
[----:B------:R-:W2:Y:S01]  /*2870*/  LDL R0, [R1+0x1c] ;  /* 0x00001c0001007983 */ /* 0x000ea20000100800 */
[----:B-1----:R-:W-:Y:S08]  /*2880*/  HMMA.16816.F32 R16, R172, R14, RZ ;  /* 0x0000000eac10723c */ /* 0x002ff000000018ff */
[----:B------:R1:W-:Y:S01]  /*2890*/  LDGSTS.E.BYPASS.LTC128B.128 [R86+0x6100], [R2.64+0x180], !P4 ;  /* 0x0610018002567fae */ /* 0x0003e2000e101d46 */
[----:B------:R-:W-:-:S03]  /*28a0*/  ISETP.NE.AND P4, PT, R9, RZ, PT ;  /* 0x000000ff0900720c */ /* 0x000fc60003f85270 */
[----:B------:R5:W-:Y:S01]  /*28b0*/  LDGSTS.E.BYPASS.LTC128B.128 [R86+0x1100], [R6.64], !P5 ;  /* 0x0110000006567fae */ /* 0x000be2000e901d46 */
[----:B------:R-:W-:-:S03]  /*28c0*/  ISETP.NE.AND P5, PT, R8, RZ, PT ;  /* 0x000000ff0800720c */ /* 0x000fc60003fa5270 */
[----:B------:R5:W-:Y:S01]  /*28d0*/  LDGSTS.E.BYPASS.LTC128B.128 [R86+0x3100], [R6.64+0x80], !P1 ;  /* 0x0310008006567fae */ /* 0x000be2000c901d46 */
[----:B------:R-:W-:Y:S01]  /*28e0*/  ISETP.NE.AND P1, PT, R36, RZ, PT ;  /* 0x000000ff2400720c */ /* 0x000fe20003f25270 */
[C---:B------:R-:W-:Y:S02]  /*28f0*/  HMMA.16816.F32 R8, R172.reuse, R12, RZ ;  /* 0x0000000cac08723c */ /* 0x040fe400000018ff */
[----:B------:R5:W-:Y:S04]  /*2900*/  LDGSTS.E.BYPASS.LTC128B.128 [R86+0x5100], [R6.64+0x100], !P6 ;  /* 0x0510010006567fae */ /* 0x000be8000f101d46 */
[----:B------:R5:W-:Y:S02]  /*2910*/  LDGSTS.E.BYPASS.LTC128B.128 [R86+0x7100], [R6.64+0x180], !P0 ;  /* 0x0710018006567fae */ /* 0x000be4000c101d46 */
[C---:B---3--:R-:W-:Y:S02]  /*2920*/  HMMA.16816.F32 R36, R172.reuse, R30, RZ ;  /* 0x0000001eac24723c */ /* 0x048fe400000018ff */
[----:B------:R-:W0:Y:S06]  /*2930*/  LDGDEPBAR ;  /* 0x00000000000079af */ /* 0x000e2c0000000000 */
[C---:B----4-:R-:W-:Y:S01]  /*2940*/  HMMA.16816.F32 R48, R172.reuse, R32, RZ ;  /* 0x00000020ac30723c */ /* 0x050fe200000018ff */
[----:B-1----:R-:W3:Y:S04]  /*2950*/  LDL R3, [R1+0x24] ;  /* 0x0000240001037983 */ /* 0x002ee80000100800 */
[----:B------:R-:W4:Y:S03]  /*2960*/  LDL R2, [R1+0x20] ;  /* 0x0000200001027983 */ /* 0x000f260000100800 */
[----:B------:R-:W-:Y:S08]  /*2970*/  HMMA.16816.F32 R44, R172, R34, RZ ;  /* 0x00000022ac2c723c */ /* 0x000ff000000018ff */
[C---:B-----5:R-:W-:Y:S01]  /*2980*/  HMMA.16816.F32 R8, R176.reuse, R40, R8 ;  /* 0x00000028b008723c */ /* 0x060fe20000001808 */
[----:B------:R-:W5:Y:S07]  /*2990*/  LDL R6, [R1+0x28] ;  /* 0x0000280001067983 */ /* 0x000f6e0000100800 */
[C---:B------:R-:W-:Y:S01]  /*29a0*/  HMMA.16816.F32 R16, R176.reuse, R42, R16 ;  /* 0x0000002ab010723c */ /* 0x040fe20000001810 */
[----:B------:R-:W1:Y:S07]  /*29b0*/  LDSM.16.M88.4 R76, [R5+0x1800] ;  /* 0x00180000054c783b */ /* 0x000e6e0000000200 */
[C---:B------:R-:W-:Y:S01]  /*29c0*/  HMMA.16816.F32 R32, R176.reuse, R62, R36 ;  /* 0x0000003eb020723c */ /* 0x040fe20000001824 */
[----:B------:R-:W-:Y:S04]  /*29d0*/  LDSM.16.M88.4 R72, [R5+0x1000] ;  /* 0x001000000548783b */ /* 0x000fe80000000200 */
[----:B------:R-:W-:Y:S03]  /*29e0*/  LDSM.16.M88.4 R56, [R5] ;  /* 0x000000000538783b */ /* 0x000fe60000000200 */
[C---:B------:R-:W-:Y:S01]  /*29f0*/  HMMA.16816.F32 R36, R176.reuse, R68, R48 ;  /* 0x00000044b024723c */ /* 0x040fe20000001830 */
[----:B------:R-:W-:Y:S04]  /*2a00*/  LDSM.16.M88.4 R64, [R5+0x800] ;  /* 0x000800000540783b */ /* 0x000fe80000000200 */
[----:B------:R-:W-:Y:S03]  /*2a10*/  LDSM.16.M88.4 R48, [R249+0x2000] ;  /* 0x00200000f930783b */ /* 0x000fe60000000200 */
[----:B------:R-:W-:Y:S01]  /*2a20*/  HMMA.16816.F32 R40, R176, R70, R44 ;  /* 0x00000046b028723c */ /* 0x000fe2000000182c */
[----:B------:R-:W1:Y:S04]  /*2a30*/  LDSM.16.M88.4 R68, [R250+0x1800] ;  /* 0x00180000fa44783b */ /* 0x000e680000000200 */
[----:B------:R-:W-:Y:S03]  /*2a40*/  LDSM.16.M88.4 R44, [R83] ;  /* 0x00000000532c783b */ /* 0x000fe60000000200 */
[----:B------:R-:W-:Y:S08]  /*2a50*/  HMMA.16816.F32 R12, R172, R28, RZ ;  /* 0x0000001cac0c723c */ /* 0x000ff000000018ff */
[C---:B-1----:R-:W-:Y:S08]  /*2a60*/  HMMA.16816.F32 R36, R192.reuse, R76, R36 ;  /* 0x0000004cc024723c */ /* 0x042ff00000001824 */
[----:B------:R-:W-:Y:S01]  /*2a70*/  HMMA.16816.F32 R40, R192, R78, R40 ;  /* 0x0000004ec028723c */ /* 0x000fe20000001828 */
[----:B------:R-:W1:Y:S07]  /*2a80*/  LDSM.16.M88.4 R76, [R249+0x3800] ;  /* 0x00380000f94c783b */ /* 0x000e6e0000000200 */
[----:B------:R-:W-:Y:S01]  /*2a90*/  HMMA.16816.F32 R28, R176, R60, R12 ;  /* 0x0000003cb01c723c */ /* 0x000fe2000000180c */
[----:B------:R-:W-:Y:S04]  /*2aa0*/  LDSM.16.M88.4 R12, [R250] ;  /* 0x00000000fa0c783b */ /* 0x000fe80000000200 */
[----:B------:R-:W-:Y:S03]  /*2ab0*/  LDSM.16.M88.4 R60, [R250+0x1000] ;  /* 0x00100000fa3c783b */ /* 0x000fe60000000200 */
[C---:B------:R-:W-:Y:S08]  /*2ac0*/  HMMA.16816.F32 R36, R196.reuse, R68, R36 ;  /* 0x00000044c424723c */ /* 0x040ff00000001824 */
[----:B------:R-:W-:Y:S01]  /*2ad0*/  HMMA.16816.F32 R40, R196, R70, R40 ;  /* 0x00000046c428723c */ /* 0x000fe20000001828 */
[----:B------:R-:W-:Y:S07]  /*2ae0*/  LDSM.16.M88.4 R68, [R5+0x3000] ;  /* 0x003000000544783b */ /* 0x000fee0000000200 */
[C---:B------:R-:W-:Y:S08]  /*2af0*/  HMMA.16816.F32 R28, R192.reuse, R72, R28 ;  /* 0x00000048c01c723c */ /* 0x040ff0000000181c */
[----:B------:R-:W-:Y:S01]  /*2b00*/  HMMA.16816.F32 R32, R192, R74, R32 ;  /* 0x0000004ac020723c */ /* 0x000fe20000001820 */
[----:B------:R-:W1:Y:S07]  /*2b10*/  LDSM.16.M88.4 R72, [R80] ;  /* 0x000000005048783b */ /* 0x000e6e0000000200 */
[C---:B-1----:R-:W-:Y:S08]  /*2b20*/  HMMA.16816.F32 R36, R200.reuse, R76, R36 ;  /* 0x0000004cc824723c */ /* 0x042ff00000001824 */
[----:B------:R-:W-:Y:S01]  /*2b30*/  HMMA.16816.F32 R40, R200, R78, R40 ;  /* 0x0000004ec828723c */ /* 0x000fe20000001828 */
[----:B------:R-:W1:Y:S11]  /*2b40*/  LDSM.16.M88.4 R76, [R5+0x3800] ;  /* 0x00380000054c783b */ /* 0x000e760000000200 */
[----:B------:R-:W-:Y:S04]  /*2b50*/  @!UPT UIADD3 URZ, URZ, URZ, URZ ;  /* 0x0000003f3f3ff290 */ /* 0x000fe8000fffe03f */
[C---:B------:R-:W-:Y:S08]  /*2b60*/  HMMA.16816.F32 R36, R204.reuse, R72, R36 ;  /* 0x00000048cc24723c */ /* 0x040ff00000001824 */
[----:B------:R-:W-:Y:S01]  /*2b70*/  HMMA.16816.F32 R40, R204, R74, R40 ;  /* 0x0000004acc28723c */ /* 0x000fe20000001828 */
[----:B------:R-:W1:Y:S11]  /*2b80*/  LDSM.16.M88.4 R72, [R250+0x3800] ;  /* 0x00380000fa48783b */ /* 0x000e760000000200 */
[----:B------:R-:W-:Y:S04]  /*2b90*/  @!UPT UIADD3 URZ, URZ, URZ, URZ ;  /* 0x0000003f3f3ff290 */ /* 0x000fe8000fffe03f */
[C---:B-1----:R-:W-:Y:S08]  /*2ba0*/  HMMA.16816.F32 R36, R208.reuse, R76, R36 ;  /* 0x0000004cd024723c */ /* 0x042ff00000001824 */
[----:B------:R-:W-:Y:S01]  /*2bb0*/  HMMA.16816.F32 R40, R208, R78, R40 ;  /* 0x0000004ed028723c */ /* 0x000fe20000001828 */
[----:B------:R-:W-:Y:S11]  /*2bc0*/  LDSM.16.M88.4 R76, [R249+0x5800] ;  /* 0x00580000f94c783b */ /* 0x000ff60000000200 */
[----:B------:R-:W-:Y:S04]  /*2bd0*/  @!UPT UIADD3 URZ, URZ, URZ, URZ ;  /* 0x0000003f3f3ff290 */ /* 0x000fe8000fffe03f */
[C---:B------:R-:W-:Y:S08]  /*2be0*/  HMMA.16816.F32 R36, R212.reuse, R72, R36 ;  /* 0x00000048d424723c */ /* 0x040ff00000001824 */
[----:B------:R-:W-:Y:S01]  /*2bf0*/  HMMA.16816.F32 R40, R212, R74, R40 ;  /* 0x0000004ad428723c */ /* 0x000fe20000001828 */
[----:B--2---:R1:W-:Y:S04]  /*2c00*/  LDSM.16.M88.4 R72, [R0] ;  /* 0x000000000048783b */ /* 0x0043e80000000200 */
[----:B-1----:R-:W2:Y:S03]  /*2c10*/  LDL R0, [R1+0x14] ;  /* 0x0000140001007983 */ /* 0x002ea60000100800 */
[C---:B------:R-:W-:Y:S08]  /*2c20*/  HMMA.16816.F32 R20, R172.reuse, R24, RZ ;  /* 0x00000018ac14723c */ /* 0x040ff000000018ff */
[----:B------:R-:W-:Y:S11]  /*2c30*/  HMMA.16816.F32 R24, R172, R26, RZ ;  /* 0x0000001aac18723c */ /* 0x000ff600000018ff */
[----:B------:R-:W-:Y:S05]  /*2c40*/  @!UPT UIADD3 URZ, URZ, URZ, URZ ;  /* 0x0000003f3f3ff290 */ /* 0x000fea000fffe03f */
[C---:B------:R-:W-:Y:S08]  /*2c50*/  HMMA.16816.F32 R20, R176.reuse, R52, R20 ;  /* 0x00000034b014723c */ /* 0x040ff00000001814 */
[----:B------:R-:W-:Y:S01]  /*2c60*/  HMMA.16816.F32 R24, R176, R54, R24 ;  /* 0x00000036b018723c */ /* 0x000fe20000001818 */
[----:B------:R-:W1:Y:S07]  /*2c70*/  LDSM.16.M88.4 R52, [R250+0x800] ;  /* 0x00080000fa34783b */ /* 0x000e6e0000000200 */
[C---:B------:R-:W-:Y:S08]  /*2c80*/  HMMA.16816.F32 R8, R192.reuse, R56, R8 ;  /* 0x00000038c008723c */ /* 0x040ff00000001808 */
[C---:B------:R-:W-:Y:S01]  /*2c90*/  HMMA.16816.F32 R16, R192.reuse, R58, R16 ;  /* 0x0000003ac010723c */ /* 0x040fe20000001810 */
[----:B------:R-:W3:Y:S07]  /*2ca0*/  LDSM.16.M88.4 R56, [R249+0x2800] ;  /* 0x00280000f938783b */ /* 0x000eee0000000200 */
[C---:B------:R-:W-:Y:S08]  /*2cb0*/  HMMA.16816.F32 R20, R192.reuse, R64, R20 ;  /* 0x00000040c014723c */ /* 0x040ff00000001814 */
[----:B------:R-:W-:Y:S01]  /*2cc0*/  HMMA.16816.F32 R24, R192, R66, R24 ;  /* 0x00000042c018723c */ /* 0x000fe20000001818 */
[----:B------:R-:W3:Y:S07]  /*2cd0*/  LDSM.16.M88.4 R64, [R249+0x3000] ;  /* 0x00300000f940783b */ /* 0x000eee0000000200 */
[C---:B------:R-:W-:Y:S08]  /*2ce0*/  HMMA.16816.F32 R8, R196.reuse, R12, R8 ;  /* 0x0000000cc408723c */ /* 0x040ff00000001808 */
[C---:B------:R-:W-:Y:S08]  /*2cf0*/  HMMA.16816.F32 R16, R196.reuse, R14, R16 ;  /* 0x0000000ec410723c */ /* 0x040ff00000001810 */
[C---:B-1----:R-:W-:Y:S08]  /*2d00*/  HMMA.16816.F32 R20, R196.reuse, R52, R20 ;  /* 0x00000034c414723c */ /* 0x042ff00000001814 */
[C---:B------:R-:W-:Y:S01]  /*2d10*/  HMMA.16816.F32 R24, R196.reuse, R54, R24 ;  /* 0x00000036c418723c */ /* 0x040fe20000001818 */
[----:B------:R-:W1:Y:S07]  /*2d20*/  LDSM.16.M88.4 R52, [R82] ;  /* 0x000000005234783b */ /* 0x000e6e0000000200 */
[C---:B------:R-:W-:Y:S08]  /*2d30*/  HMMA.16816.F32 R28, R196.reuse, R60, R28 ;  /* 0x0000003cc41c723c */ /* 0x040ff0000000181c */
[----:B------:R-:W-:Y:S01]  /*2d40*/  HMMA.16816.F32 R32, R196, R62, R32 ;  /* 0x0000003ec420723c */ /* 0x000fe20000001820 */
[----:B------:R-:W1:Y:S07]  /*2d50*/  LDSM.16.M88.4 R60, [R81] ;  /* 0x00000000513c783b */ /* 0x000e6e0000000200 */
[C---:B------:R-:W-:Y:S08]  /*2d60*/  HMMA.16816.F32 R12, R200.reuse, R48, R8 ;  /* 0x00000030c80c723c */ /* 0x040ff00000001808 */
[C---:B------:R-:W-:Y:S01]  /*2d70*/  HMMA.16816.F32 R8, R200.reuse, R50, R16 ;  /* 0x00000032c808723c */ /* 0x040fe20000001810 */
[----:B------:R-:W1:Y:S07]  /*2d80*/  LDSM.16.M88.4 R48, [R5+0x2000] ;  /* 0x002000000530783b */ /* 0x000e6e0000000200 */
[C---:B---3--:R-:W-:Y:S08]  /*2d90*/  HMMA.16816.F32 R20, R200.reuse, R56, R20 ;  /* 0x00000038c814723c */ /* 0x048ff00000001814 */
[C---:B------:R-:W-:Y:S01]  /*2da0*/  HMMA.16816.F32 R24, R200.reuse, R58, R24 ;  /* 0x0000003ac818723c */ /* 0x040fe20000001818 */
[----:B------:R-:W3:Y:S07]  /*2db0*/  LDSM.16.M88.4 R56, [R5+0x2800] ;  /* 0x002800000538783b */ /* 0x000eee0000000200 */
[C---:B------:R-:W-:Y:S08]  /*2dc0*/  HMMA.16816.F32 R28, R200.reuse, R64, R28 ;  /* 0x00000040c81c723c */ /* 0x040ff0000000181c */
[----:B------:R-:W-:Y:S01]  /*2dd0*/  HMMA.16816.F32 R32, R200, R66, R32 ;  /* 0x00000042c820723c */ /* 0x000fe20000001820 */
[----:B------:R-:W-:Y:S07]  /*2de0*/  LDSM.16.M88.4 R64, [R250+0x3000] ;  /* 0x00300000fa40783b */ /* 0x000fee0000000200 */
[C---:B------:R-:W-:Y:S08]  /*2df0*/  HMMA.16816.F32 R16, R204.reuse, R44, R12 ;  /* 0x0000002ccc10723c */ /* 0x040ff0000000180c */
[C---:B------:R-:W-:Y:S01]  /*2e00*/  HMMA.16816.F32 R12, R204.reuse, R46, R8 ;  /* 0x0000002ecc0c723c */ /* 0x040fe20000001808 */
[----:B------:R-:W3:Y:S07]  /*2e10*/  LDSM.16.M88.4 R44, [R250+0x2000] ;  /* 0x00200000fa2c783b */ /* 0x000eee0000000200 */
[C---:B-1----:R-:W-:Y:S08]  /*2e20*/  HMMA.16816.F32 R8, R204.reuse, R52, R20 ;  /* 0x00000034cc08723c */ /* 0x042ff00000001814 */
[C---:B------:R-:W-:Y:S01]  /*2e30*/  HMMA.16816.F32 R24, R204.reuse, R54, R24 ;  /* 0x00000036cc18723c */ /* 0x040fe20000001818 */
[----:B------:R-:W1:Y:S07]  /*2e40*/  LDSM.16.M88.4 R52, [R250+0x2800] ;  /* 0x00280000fa34783b */ /* 0x000e6e0000000200 */
[C---:B------:R-:W-:Y:S08]  /*2e50*/  HMMA.16816.F32 R28, R204.reuse, R60, R28 ;  /* 0x0000003ccc1c723c */ /* 0x040ff0000000181c */
[----:B------:R-:W-:Y:S01]  /*2e60*/  HMMA.16816.F32 R32, R204, R62, R32 ;  /* 0x0000003ecc20723c */ /* 0x000fe20000001820 */
[----:B------:R-:W-:Y:S07]  /*2e70*/  LDSM.16.M88.4 R60, [R249+0x4800] ;  /* 0x00480000f93c783b */ /* 0x000fee0000000200 */
[C---:B------:R-:W-:Y:S08]  /*2e80*/  HMMA.16816.F32 R20, R208.reuse, R48, R16 ;  /* 0x00000030d014723c */ /* 0x040ff00000001810 */
[C---:B------:R-:W-:Y:S01]  /*2e90*/  HMMA.16816.F32 R16, R208.reuse, R50, R12 ;  /* 0x00000032d010723c */ /* 0x040fe2000000180c */
[----:B------:R-:W1:Y:S07]  /*2ea0*/  LDSM.16.M88.4 R48, [R249+0x4000] ;  /* 0x00400000f930783b */ /* 0x000e6e0000000200 */
[C---:B---3--:R-:W-:Y:S08]  /*2eb0*/  HMMA.16816.F32 R12, R208.reuse, R56, R8 ;  /* 0x00000038d00c723c */ /* 0x048ff00000001808 */
[C---:B------:R-:W-:Y:S01]  /*2ec0*/  HMMA.16816.F32 R8, R208.reuse, R58, R24 ;  /* 0x0000003ad008723c */ /* 0x040fe20000001818 */
[----:B------:R3:W-:Y:S07]  /*2ed0*/  LDSM.16.M88.4 R56, [R3] ;  /* 0x000000000338783b */ /* 0x0007ee0000000200 */
[C---:B------:R-:W-:Y:S08]  /*2ee0*/  HMMA.16816.F32 R28, R208.reuse, R68, R28 ;  /* 0x00000044d01c723c */ /* 0x040ff0000000181c */
[----:B------:R-:W-:Y:S01]  /*2ef0*/  HMMA.16816.F32 R32, R208, R70, R32 ;  /* 0x00000046d020723c */ /* 0x000fe20000001820 */
[----:B------:R-:W2:Y:S04]  /*2f00*/  LDSM.16.M88.4 R68, [R249+0x5000] ;  /* 0x00500000f944783b */ /* 0x000ea80000000200 */
[----:B---3--:R-:W3:Y:S03]  /*2f10*/  LDL R3, [R1+0x18] ;  /* 0x0000180001037983 */ /* 0x008ee60000100800 */
[C---:B------:R-:W-:Y:S08]  /*2f20*/  HMMA.16816.F32 R24, R212.reuse, R44, R20 ;  /* 0x0000002cd418723c */ /* 0x040ff00000001814 */
[C---:B------:R-:W-:Y:S01]  /*2f30*/  HMMA.16816.F32 R20, R212.reuse, R46, R16 ;  /* 0x0000002ed414723c */ /* 0x040fe20000001810 */
[----:B-----5:R-:W5:Y:S07]  /*2f40*/  LDSM.16.M88.4 R44, [R6] ;  /* 0x00000000062c783b */ /* 0x020f6e0000000200 */
[C---:B-1----:R-:W-:Y:S08]  /*2f50*/  HMMA.16816.F32 R16, R212.reuse, R52, R12 ;  /* 0x00000034d410723c */ /* 0x042ff0000000180c */
[C---:B------:R-:W-:Y:S01]  /*2f60*/  HMMA.16816.F32 R12, R212.reuse, R54, R8 ;  /* 0x00000036d40c723c */ /* 0x040fe20000001808 */
[----:B------:R-:W-:Y:S07]  /*2f70*/  LDSM.16.M88.4 R52, [R5+0x4000] ;  /* 0x004000000534783b */ /* 0x000fee0000000200 */
[C---:B------:R-:W-:Y:S08]  /*2f80*/  HMMA.16816.F32 R8, R212.reuse, R64, R28 ;  /* 0x00000040d408723c */ /* 0x040ff0000000181c */
[----:B------:R-:W-:Y:S01]  /*2f90*/  HMMA.16816.F32 R32, R212, R66, R32 ;  /* 0x00000042d420723c */ /* 0x000fe20000001820 */
[----:B----4-:R1:W4:Y:S07]  /*2fa0*/  LDSM.16.M88.4 R64, [R2] ;  /* 0x000000000240783b */ /* 0x01032e0000000200 */
[C---:B------:R-:W-:Y:S08]  /*2fb0*/  HMMA.16816.F32 R28, R216.reuse, R48, R24 ;  /* 0x00000030d81c723c */ /* 0x040ff00000001818 */
[C---:B------:R-:W-:Y:S08]  /*2fc0*/  HMMA.16816.F32 R24, R216.reuse, R50, R20 ;  /* 0x00000032d818723c */ /* 0x040ff00000001814 */
[C---:B------:R-:W-:Y:S01]  /*2fd0*/  HMMA.16816.F32 R20, R216.reuse, R60, R16 ;  /* 0x0000003cd814723c */ /* 0x040fe20000001810 */
[----:B-1----:R-:W3:Y:S07]  /*2fe0*/  LDL R2, [R1+0x10] ;  /* 0x0000100001027983 */ /* 0x002eee0000100800 */
[C---:B------:R-:W-:Y:S08]  /*2ff0*/  HMMA.16816.F32 R16, R216.reuse, R62, R12 ;  /* 0x0000003ed810723c */ /* 0x040ff0000000180c */
[C---:B--2---:R-:W-:Y:S08]  /*3000*/  HMMA.16816.F32 R12, R216.reuse, R68, R8 ;  /* 0x00000044d80c723c */ /* 0x044ff00000001808 */
[C---:B------:R-:W-:Y:S01]  /*3010*/  HMMA.16816.F32 R8, R216.reuse, R70, R32 ;  /* 0x00000046d808723c */ /* 0x040fe20000001820 */
[----:B------:R-:W-:Y:S07]  /*3020*/  LDSM.16.M88.4 R68, [R5+0x4800] ;  /* 0x004800000544783b */ /* 0x000fee0000000200 */
[----:B------:R-:W-:Y:S08]  /*3030*/  HMMA.16816.F32 R36, R216, R76, R36 ;  /* 0x0000004cd824723c */ /* 0x000ff00000001824 */
[C---:B-----5:R-:W-:Y:S08]  /*3040*/  HMMA.16816.F32 R32, R220.reuse, R44, R28 ;  /* 0x0000002cdc20723c */ /* 0x060ff0000000181c */
[C---:B------:R-:W-:Y:S08]  /*3050*/  HMMA.16816.F32 R28, R220.reuse, R46, R24 ;  /* 0x0000002edc1c723c */ /* 0x040ff00000001818 */
[C---:B------:R-:W-:Y:S08]  /*3060*/  HMMA.16816.F32 R24, R220.reuse, R56, R20 ;  /* 0x00000038dc18723c */ /* 0x040ff00000001814 */
[C---:B------:R-:W-:Y:S01]  /*3070*/  HMMA.16816.F32 R20, R220.reuse, R58, R16 ;  /* 0x0000003adc14723c */ /* 0x040fe20000001810 */
[----:B------:R-:W-:Y:S07]  /*3080*/  LDSM.16.M88.4 R56, [R5+0x5800] ;  /* 0x005800000538783b */ /* 0x000fee0000000200 */
[C---:B----4-:R-:W-:Y:S01]  /*3090*/  HMMA.16816.F32 R16, R220.reuse, R64, R12 ;  /* 0x00000040dc10723c */ /* 0x050fe2000000180c */
[----:B------:R-:W1:Y:S07]  /*30a0*/  LDSM.16.M88.4 R12, [R5+0x5000] ;  /* 0x00500000050c783b */ /* 0x000e6e0000000200 */
[C---:B------:R-:W-:Y:S08]  /*30b0*/  HMMA.16816.F32 R8, R220.reuse, R66, R8 ;  /* 0x00000042dc08723c */ /* 0x040ff00000001808 */
[----:B------:R-:W-:Y:S01]  /*30c0*/  HMMA.16816.F32 R64, R220, R72, R36 ;  /* 0x00000048dc40723c */ /* 0x000fe20000001824 */
[----:B------:R-:W2:Y:S07]  /*30d0*/  LDSM.16.M88.4 R36, [R250+0x4000] ;  /* 0x00400000fa24783b */ /* 0x000eae0000000200 */
[C---:B------:R-:W-:Y:S08]  /*30e0*/  HMMA.16816.F32 R48, R224.reuse, R52, R32 ;  /* 0x00000034e030723c */ /* 0x040ff00000001820 */
[C---:B------:R-:W-:Y:S01]  /*30f0*/  HMMA.16816.F32 R44, R224.reuse, R54, R28 ;  /* 0x00000036e02c723c */ /* 0x040fe2000000181c */
[----:B------:R-:W4:Y:S07]  /*3100*/  LDSM.16.M88.4 R52, [R250+0x4800] ;  /* 0x00480000fa34783b */ /* 0x000f2e0000000200 */
[C---:B-1----:R-:W-:Y:S01]  /*3110*/  HMMA.16816.F32 R28, R224.reuse, R12, R16 ;  /* 0x0000000ce01c723c */ /* 0x042fe20000001810 */
[----:B------:R-:W1:Y:S07]  /*3120*/  LDSM.16.M88.4 R16, [R249+0x6000] ;  /* 0x00600000f910783b */ /* 0x000e6e0000000200 */
[----:B------:R-:W-:Y:S08]  /*3130*/  HMMA.16816.F32 R12, R224, R14, R8 ;  /* 0x0000000ee00c723c */ /* 0x000ff00000001808 */
[----:B--2---:R-:W-:Y:S01]  /*3140*/  HMMA.16816.F32 R8, R228, R36, R48 ;  /* 0x00000024e408723c */ /* 0x004fe20000001830 */
[----:B------:R2:W-:Y:S04]  /*3150*/  LDSM.16.M88.4 R48, [R0] ;  /* 0x000000000030783b */ /* 0x0005e80000000200 */
[----:B--2---:R-:W2:Y:S03]  /*3160*/  LDL R0, [R1+0xc] ;  /* 0x00000c0001007983 */ /* 0x004ea60000100800 */
[----:B------:R-:W-:Y:S08]  /*3170*/  HMMA.16816.F32 R40, R216, R78, R40 ;  /* 0x0000004ed828723c */ /* 0x000ff00000001828 */
[----:B------:R-:W-:Y:S11]  /*3180*/  HMMA.16816.F32 R32, R224, R70, R20 ;  /* 0x00000046e020723c */ /* 0x000ff60000001814 */
[----:B------:R-:W-:Y:S05]  /*3190*/  @!UPT UIADD3 URZ, URZ, URZ, URZ ;  /* 0x0000003f3f3ff290 */ /* 0x000fea000fffe03f */
[----:B------:R-:W-:Y:S01]  /*31a0*/  HMMA.16816.F32 R60, R220, R74, R40 ;  /* 0x0000004adc3c723c */ /* 0x000fe20000001828 */
[----:B------:R-:W-:Y:S07]  /*31b0*/  LDSM.16.M88.4 R72, [R250+0x5800] ;  /* 0x00580000fa48783b */ /* 0x000fee0000000200 */
[----:B------:R-:W-:Y:S01]  /*31c0*/  HMMA.16816.F32 R40, R224, R68, R24 ;  /* 0x00000044e028723c */ /* 0x000fe20000001818 */
[----:B------:R-:W5:Y:S07]  /*31d0*/  LDSM.16.M88.4 R68, [R250+0x5000] ;  /* 0x00500000fa44783b */ /* 0x000f6e0000000200 */
[C---:B------:R-:W-:Y:S01]  /*31e0*/  HMMA.16816.F32 R20, R228.reuse, R38, R44 ;  /* 0x00000026e414723c */ /* 0x040fe2000000182c */
[----:B------:R-:W-:Y:S11]  /*31f0*/  LDSM.16.M88.4 R44, [R249+0x6800] ;  /* 0x00680000f92c783b */ /* 0x000ff60000000200 */
[----:B------:R-:W-:Y:S04]  /*3200*/  @!UPT UIADD3 URZ, URZ, URZ, URZ ;  /* 0x0000003f3f3ff290 */ /* 0x000fe8000fffe03f */
[C---:B----4-:R-:W-:Y:S01]  /*3210*/  HMMA.16816.F32 R36, R228.reuse, R52, R40 ;  /* 0x00000034e424723c */ /* 0x050fe20000001828 */
[----:B------:R-:W-:Y:S07]  /*3220*/  LDSM.16.M88.4 R40, [R250+0x6000] ;  /* 0x00600000fa28783b */ /* 0x000fee0000000200 */
[----:B------:R-:W-:Y:S01]  /*3230*/  HMMA.16816.F32 R52, R228, R54, R32 ;  /* 0x00000036e434723c */ /* 0x000fe20000001820 */
[----:B---3--:R-:W3:Y:S07]  /*3240*/  LDSM.16.M88.4 R32, [R3] ;  /* 0x000000000320783b */ /* 0x008eee0000000200 */
[----:B-1----:R-:W-:Y:S08]  /*3250*/  HMMA.16816.F32 R8, R232, R16, R8 ;  /* 0x00000010e808723c */ /* 0x002ff00000001808 */
[C---:B------:R-:W-:Y:S01]  /*3260*/  HMMA.16816.F32 R24, R224.reuse, R56, R64 ;  /* 0x00000038e018723c */ /* 0x040fe20000001840 */
[----:B------:R-:W-:Y:S07]  /*3270*/  LDSM.16.M88.4 R64, [R249+0x7800] ;  /* 0x00780000f940783b */ /* 0x000fee0000000200 */
[----:B------:R-:W-:Y:S08]  /*3280*/  HMMA.16816.F32 R80, R224, R58, R60 ;  /* 0x0000003ae050723c */ /* 0x000ff0000000183c */
[C---:B-----5:R-:W-:Y:S01]  /*3290*/  HMMA.16816.F32 R60, R228.reuse, R68, R28 ;  /* 0x00000044e43c723c */ /* 0x060fe2000000181c */
[----:B------:R-:W1:Y:S07]  /*32a0*/  LDSM.16.M88.4 R28, [R5+0x6000] ;  /* 0x00600000051c783b */ /* 0x000e6e0000000200 */
[----:B------:R-:W-:Y:S08]  /*32b0*/  HMMA.16816.F32 R56, R228, R70, R12 ;  /* 0x00000046e438723c */ /* 0x000ff0000000180c */
[----:B------:R-:W-:Y:S08]  /*32c0*/  HMMA.16816.F32 R12, R232, R18, R20 ;  /* 0x00000012e80c723c */ /* 0x000ff00000001814 */
[----:B---3--:R-:W-:Y:S08]  /*32d0*/  HMMA.16816.F32 R8, R236, R32, R8 ;  /* 0x00000020ec08723c */ /* 0x008ff00000001808 */
[----:B------:R-:W-:Y:S01]  /*32e0*/  HMMA.16816.F32 R16, R232, R44, R36 ;  /* 0x0000002ce810723c */ /* 0x000fe20000001824 */
[----:B------:R-:W3:Y:S07]  /*32f0*/  LDSM.16.M88.4 R36, [R249+0x7000] ;  /* 0x00700000f924783b */ /* 0x000eee0000000200 */
[----:B------:R-:W-:Y:S08]  /*3300*/  HMMA.16816.F32 R12, R236, R34, R12 ;  /* 0x00000022ec0c723c */ /* 0x000ff0000000180c */
[----:B-1----:R-:W-:Y:S08]  /*3310*/  HMMA.16816.F32 R8, R240, R28, R8 ;  /* 0x0000001cf008723c */ /* 0x002ff00000001808 */
[----:B------:R-:W-:Y:S08]  /*3320*/  HMMA.16816.F32 R76, R228, R72, R24 ;  /* 0x00000048e44c723c */ /* 0x000ff00000001818 */
[----:B------:R-:W-:Y:S01]  /*3330*/  HMMA.16816.F32 R24, R232, R46, R52 ;  /* 0x0000002ee818723c */ /* 0x000fe20000001834 */
[----:B------:R-:W1:Y:S04]  /*3340*/  LDSM.16.M88.4 R52, [R2] ;  /* 0x000000000234783b */ /* 0x000e680000000200 */
[----:B------:R-:W4:Y:S03]  /*3350*/  LDSM.16.M88.4 R44, [R5+0x6800] ;  /* 0x00680000052c783b */ /* 0x000f260000000200 */
[----:B------:R-:W-:Y:S08]  /*3360*/  HMMA.16816.F32 R12, R240, R30, R12 ;  /* 0x0000001ef00c723c */ /* 0x000ff0000000180c */
[----:B------:R-:W-:Y:S08]  /*3370*/  HMMA.16816.F32 R32, R244, R40, R8 ;  /* 0x00000028f420723c */ /* 0x000ff00000001808 */
[----:B------:R-:W-:Y:S08]  /*3380*/  HMMA.16816.F32 R20, R236, R48, R16 ;  /* 0x00000030ec14723c */ /* 0x000ff00000001810 */
[----:B---3--:R-:W-:Y:S08]  /*3390*/  HMMA.16816.F32 R8, R232, R36, R60 ;  /* 0x00000024e808723c */ /* 0x008ff0000000183c */
[----:B------:R-:W-:Y:S08]  /*33a0*/  HMMA.16816.F32 R16, R236, R50, R24 ;  /* 0x00000032ec10723c */ /* 0x000ff00000001818 */
[----:B------:R-:W-:Y:S01]  /*33b0*/  HMMA.16816.F32 R28, R244, R42, R12 ;  /* 0x0000002af41c723c */ /* 0x000fe2000000180c */
[----:B------:R-:W3:Y:S07]  /*33c0*/  LDSM.16.M88.4 R40, [R5+0x7000] ;  /* 0x007000000528783b */ /* 0x000eee0000000200 */
[----:B------:R-:W-:Y:S01]  /*33d0*/  HMMA.16816.F32 R36, R232, R38, R56 ;  /* 0x00000026e824723c */ /* 0x000fe20000001838 */
[----:B------:R-:W5:Y:S07]  /*33e0*/  LDSM.16.M88.4 R56, [R250+0x6800] ;  /* 0x00680000fa38783b */ /* 0x000f6e0000000200 */
[----:B-1----:R-:W-:Y:S08]  /*33f0*/  HMMA.16816.F32 R12, R236, R52, R8 ;  /* 0x00000034ec0c723c */ /* 0x002ff00000001808 */
[----:B----4-:R-:W-:Y:S08]  /*3400*/  HMMA.16816.F32 R8, R240, R46, R16 ;  /* 0x0000002ef008723c */ /* 0x010ff00000001810 */
[----:B------:R-:W-:Y:S08]  /*3410*/  HMMA.16816.F32 R68, R228, R74, R80 ;  /* 0x0000004ae444723c */ /* 0x000ff00000001850 */
[----:B------:R-:W-:Y:S01]  /*3420*/  HMMA.16816.F32 R20, R240, R44, R20 ;  /* 0x0000002cf014723c */ /* 0x000fe20000001814 */
[----:B------:R-:W-:Y:S01]  /*3430*/  FMUL.FTZ R32, R32, c[0x0][0x320] ;  /* 0x0000c80020207a20 */ /* 0x000fe20000410000 */
[----:B------:R-:W-:Y:S01]  /*3440*/  LDSM.16.M88.4 R44, [R250+0x7000] ;  /* 0x00700000fa2c783b */ /* 0x000fe20000000200 */
[----:B------:R-:W-:-:S02]  /*3450*/  FMUL.FTZ R33, R33, c[0x0][0x320] ;  /* 0x0000c80021217a20 */ /* 0x000fc40000410000 */
[----:B------:R-:W-:-:S03]  /*3460*/  FMUL.FTZ R34, R34, c[0x0][0x320] ;  /* 0x0000c80022227a20 */ /* 0x000fc60000410000 */
[----:B------:R-:W-:Y:S01]  /*3470*/  HMMA.16816.F32 R60, R232, R64, R76 ;  /* 0x00000040e83c723c */ /* 0x000fe2000000184c */
[----:B------:R-:W-:Y:S01]  /*3480*/  FMUL.FTZ R35, R35, c[0x0][0x320] ;  /* 0x0000c80023237a20 */ /* 0x000fe20000410000 */
[----:B------:R-:W1:Y:S06]  /*3490*/  MUFU.TANH R72, R32 ;  /* 0x0000002000487308 */ /* 0x000e6c0000002400 */
[----:B---3--:R-:W-:Y:S02]  /*34a0*/  HMMA.16816.F32 R16, R240, R40, R12 ;  /* 0x00000028f010723c */ /* 0x008fe4000000180c */
[----:B------:R-:W3:Y:S06]  /*34b0*/  MUFU.TANH R64, R33 ;  /* 0x0000002100407308 */ /* 0x000eec0000002400 */
[----:B-----5:R-:W-:Y:S01]  /*34c0*/  HMMA.16816.F32 R12, R244, R58, R8 ;  /* 0x0000003af40c723c */ /* 0x020fe20000001808 */
[----:B--2---:R-:W2:Y:S07]  /*34d0*/  LDSM.16.M88.4 R48, [R0] ;  /* 0x000000000030783b */ /* 0x004eae0000000200 */
[----:B------:R-:W-:Y:S01]  /*34e0*/  HMMA.16816.F32 R8, R232, R66, R68 ;  /* 0x00000042e808723c */ /* 0x000fe20000001844 */
[----:B------:R-:W4:Y:S08]  /*34f0*/  MUFU.TANH R73, R34 ;  /* 0x0000002200497308 */ /* 0x000f300000002400 */
[----:B------:R5:W1:Y:S01]  /*3500*/  MUFU.TANH R65, R35 ;  /* 0x0000002300417308 */ /* 0x000a620000002400 */
[----:B------:R-:W-:Y:S08]  /*3510*/  HMMA.16816.F32 R24, R244, R56, R20 ;  /* 0x00000038f418723c */ /* 0x000ff00000001814 */
[----:B-----5:R-:W-:Y:S01]  /*3520*/  HMMA.16816.F32 R32, R236, R54, R36 ;  /* 0x00000036ec20723c */ /* 0x020fe20000001824 */
[----:B------:R-:W5:Y:S01]  /*3530*/  LDSM.16.M88.4 R36, [R5+0x7800] ;  /* 0x007800000524783b */ /* 0x000f620000000200 */
[----:B------:R-:W-:-:S02]  /*3540*/  FMUL.FTZ R28, R28, c[0x0][0x320] ;  /* 0x0000c8001c1c7a20 */ /* 0x000fc40000410000 */
[----:B------:R-:W-:Y:S02]  /*3550*/  FMUL.FTZ R29, R29, c[0x0][0x320] ;  /* 0x0000c8001d1d7a20 */ /* 0x000fe40000410000 */
[----:B------:R-:W-:Y:S02]  /*3560*/  FMUL.FTZ R30, R30, c[0x0][0x320] ;  /* 0x0000c8001e1e7a20 */ /* 0x000fe40000410000 */
[----:B------:R-:W-:Y:S01]  /*3570*/  FMUL.FTZ R31, R31, c[0x0][0x320] ;  /* 0x0000c8001f1f7a20 */ /* 0x000fe20000410000 */
[C---:B--2---:R-:W-:Y:S01]  /*3580*/  HMMA.16816.F32 R20, R236.reuse, R48, R60 ;  /* 0x00000030ec14723c */ /* 0x044fe2000000183c */
[----:B------:R-:W2:Y:S07]  /*3590*/  MUFU.TANH R56, R28 ;  /* 0x0000001c00387308 */ /* 0x000eae0000002400 */
[----:B------:R-:W-:Y:S01]  /*35a0*/  HMMA.16816.F32 R8, R236, R50, R8 ;  /* 0x00000032ec08723c */ /* 0x000fe20000001808 */
[----:B------:R-:W1:Y:S08]  /*35b0*/  MUFU.TANH R54, R29 ;  /* 0x0000001d00367308 */ /* 0x000e700000002400 */
[----:B------:R-:W1:Y:S08]  /*35c0*/  MUFU.TANH R57, R30 ;  /* 0x0000001e00397308 */ /* 0x000e700000002400 */
[----:B------:R1:W1:Y:S01]  /*35d0*/  MUFU.TANH R55, R31 ;  /* 0x0000001f00377308 */ /* 0x0002620000002400 */
[----:B------:R-:W-:-:S02]  /*35e0*/  FMUL.FTZ R24, R24, c[0x0][0x320] ;  /* 0x0000c80018187a20 */ /* 0x000fc40000410000 */
[----:B------:R-:W-:Y:S02]  /*35f0*/  FMUL.FTZ R25, R25, c[0x0][0x320] ;  /* 0x0000c80019197a20 */ /* 0x000fe40000410000 */
[----:B------:R-:W-:Y:S01]  /*3600*/  FMUL.FTZ R26, R26, c[0x0][0x320] ;  /* 0x0000c8001a1a7a20 */ /* 0x000fe20000410000 */
[----:B-1----:R-:W-:Y:S01]  /*3610*/  HMMA.16816.F32 R28, R240, R42, R32 ;  /* 0x0000002af01c723c */ /* 0x002fe20000001820 */
[----:B------:R-:W1:Y:S01]  /*3620*/  LDSM.16.M88.4 R32, [R250+0x7800] ;  /* 0x00780000fa20783b */ /* 0x000e620000000200 */
[----:B------:R-:W-:Y:S01]  /*3630*/  FMUL.FTZ R27, R27, c[0x0][0x320] ;  /* 0x0000c8001b1b7a20 */ /* 0x000fe20000410000 */
[----:B------:R-:W1:Y:S01]  /*3640*/  MUFU.TANH R53, R24 ;  /* 0x0000001800357308 */ /* 0x000e620000002400 */
[----:B------:R-:W-:Y:S01]  /*3650*/  FMUL.FTZ R12, R12, c[0x0][0x320] ;  /* 0x0000c8000c0c7a20 */ /* 0x000fe20000410000 */
[----:B------:R-:W-:-:S06]  /*3660*/  DEPBAR.LE SB0, 0x0 ;  /* 0x000080000000791a */ /* 0x000fcc0000000000 */
[----:B------:R-:W1:Y:S01]  /*3670*/  MUFU.TANH R52, R25 ;  /* 0x0000001900347308 */ /* 0x000e620000002400 */
[----:B-----5:R-:W-:Y:S07]  /*3680*/  HMMA.16816.F32 R8, R240, R38, R8 ;  /* 0x00000026f008723c */ /* 0x020fee0000001808 */
[----:B------:R-:W1:Y:S08]  /*3690*/  MUFU.TANH R48, R26 ;  /* 0x0000001a00307308 */ /* 0x000e700000002400 */
[----:B------:R5:W1:Y:S02]  /*36a0*/  MUFU.TANH R43, R27 ;  /* 0x0000001b002b7308 */ /* 0x000a640000002400 */
[----:B-----5:R-:W-:Y:S08]  /*36b0*/  HMMA.16816.F32 R24, R244, R44, R16 ;  /* 0x0000002cf418723c */ /* 0x020ff00000001810 */
[----:B------:R-:W-:Y:S01]  /*36c0*/  HMMA.16816.F32 R16, R240, R36, R20 ;  /* 0x00000024f010723c */ /* 0x000fe20000001814 */
[----:B------:R-:W-:-:S02]  /*36d0*/  FMUL.FTZ R13, R13, c[0x0][0x320] ;  /* 0x0000c8000d0d7a20 */ /* 0x000fc40000410000 */
[----:B------:R-:W-:Y:S02]  /*36e0*/  FMUL.FTZ R14, R14, c[0x0][0x320] ;  /* 0x0000c8000e0e7a20 */ /* 0x000fe40000410000 */
[----:B------:R-:W-:Y:S01]  /*36f0*/  FMUL.FTZ R15, R15, c[0x0][0x320] ;  /* 0x0000c8000f0f7a20 */ /* 0x000fe20000410000 */
[----:B------:R-:W2:Y:S02]  /*3700*/  MUFU.TANH R40, R12 ;  /* 0x0000000c00287308 */ /* 0x000ea40000002400 */
[C---:B------:R-:W-:Y:S06]  /*3710*/  HMMA.16816.F32 R20, R244.reuse, R46, R28 ;  /* 0x0000002ef414723c */ /* 0x040fec000000181c */
[----:B------:R-:W2:Y:S02]  /*3720*/  MUFU.TANH R41, R13 ;  /* 0x0000000d00297308 */ /* 0x000ea40000002400 */
[C---:B-1----:R-:W-:Y:S06]  /*3730*/  HMMA.16816.F32 R8, R244.reuse, R34, R8 ;  /* 0x00000022f408723c */ /* 0x042fec0000001808 */
[----:B------:R-:W1:Y:S08]  /*3740*/  MUFU.TANH R42, R14 ;  /* 0x0000000e002a7308 */ /* 0x000e700000002400 */
[----:B------:R5:W1:Y:S02]  /*3750*/  MUFU.TANH R36, R15 ;  /* 0x0000000f00247308 */ /* 0x000a640000002400 */
[----:B-----5:R-:W-:Y:S01]  /*3760*/  HMMA.16816.F32 R12, R244, R32, R16 ;  /* 0x00000020f40c723c */ /* 0x020fe20000001810 */
[----:B------:R-:W-:-:S02]  /*3770*/  FMUL.FTZ R24, R24, c[0x0][0x320] ;  /* 0x0000c80018187a20 */ /* 0x000fc40000410000 */
[----:B------:R-:W-:-:S05]  /*3780*/  FMUL.FTZ R20, R20, c[0x0][0x320] ;  /* 0x0000c80014147a20 */ /* 0x000fca0000410000 */
[----:B------:R-:W-:Y:S01]  /*3790*/  FMUL.FTZ R8, R8, c[0x0][0x320] ;  /* 0x0000c80008087a20 */ /* 0x000fe20000410000 */
[----:B------:R-:W1:Y:S01]  /*37a0*/  MUFU.TANH R28, R24 ;  /* 0x00000018001c7308 */ /* 0x000e620000002400 */
[----:B------:R-:W-:Y:S02]  /*37b0*/  IMAD.MOV.U32 R134, RZ, RZ, R132 ;  /* 0x000000ffff867224 */ /* 0x000fe400078e0084 */
[----:B------:R-:W-:Y:S02]  /*37c0*/  FMUL.FTZ R27, R27, c[0x0][0x320] ;  /* 0x0000c8001b1b7a20 */ /* 0x000fe40000410000 */
[----:B------:R-:W-:Y:S02]  /*37d0*/  FMUL.FTZ R25, R25, c[0x0][0x320] ;  /* 0x0000c80019197a20 */ /* 0x000fe40000410000 */
[----:B------:R-:W-:Y:S01]  /*37e0*/  FMUL.FTZ R26, R26, c[0x0][0x320] ;  /* 0x0000c8001a1a7a20 */ /* 0x000fe20000410000 */
[----:B------:R5:W1:Y:S01]  /*37f0*/  MUFU.TANH R24, R20 ;  /* 0x0000001400187308 */ /* 0x000a620000002400 */
[----:B------:R-:W-:-:S02]  /*3800*/  FMUL.FTZ R22, R22, c[0x0][0x320] ;  /* 0x0000c80016167a20 */ /* 0x000fc40000410000 */
[----:B------:R-:W-:-:S04]  /*3810*/  FMUL.FTZ R23, R23, c[0x0][0x320] ;  /* 0x0000c80017177a20 */ /* 0x000fc80000410000 */
[----:B------:R-:W-:-:S04]  /*3820*/  FMUL.FTZ R12, R12, c[0x0][0x320] ;  /* 0x0000c8000c0c7a20 */ /* 0x000fc80000410000 */
[----:B------:R-:W1:Y:S01]  /*3830*/  MUFU.TANH R19, R12 ;  /* 0x0000000c00137308 */ /* 0x000e620000002400 */
[----:B-----5:R-:W-:Y:S01]  /*3840*/  FMUL.FTZ R20, R21, c[0x0][0x320] ;  /* 0x0000c80015147a20 */ /* 0x020fe20000410000 */
[----:B------:R-:W-:Y:S01]  /*3850*/  ISETP.GT.AND P0, PT, R4, R134, PT ;  /* 0x000000860400720c */ /* 0x000fe20003f04270 */
[----:B------:R-:W-:-:S05]  /*3860*/  FMUL.FTZ R13, R13, c[0x0][0x320] ;  /* 0x0000c8000d0d7a20 */ /* 0x000fca0000410000 */
[----:B------:R5:W1:Y:S01]  /*3870*/  MUFU.TANH R12, R8 ;  /* 0x00000008000c7308 */ /* 0x000a620000002400 */
[----:B------:R-:W-:Y:S02]  /*3880*/  FMUL.FTZ R14, R14, c[0x0][0x320] ;  /* 0x0000c8000e0e7a20 */ /* 0x000fe40000410000 */
[----:B------:R-:W-:Y:S02]  /*3890*/  FMUL.FTZ R15, R15, c[0x0][0x320] ;  /* 0x0000c8000f0f7a20 */ /* 0x000fe40000410000 */
[----:B------:R-:W-:Y:S02]  /*38a0*/  FMUL.FTZ R10, R10, c[0x0][0x320] ;  /* 0x0000c8000a0a7a20 */ /* 0x000fe40000410000 */
[----:B------:R-:W-:Y:S01]  /*38b0*/  FMUL.FTZ R11, R11, c[0x0][0x320] ;  /* 0x0000c8000b0b7a20 */ /* 0x000fe20000410000 */
[----:B------:R1:W1:Y:S01]  /*38c0*/  MUFU.TANH R30, R27 ;  /* 0x0000001b001e7308 */ /* 0x0002620000002400 */
[----:B-----5:R-:W-:-:S07]  /*38d0*/  FMUL.FTZ R8, R9, c[0x0][0x320] ;  /* 0x0000c80009087a20 */ /* 0x020fce0000410000 */
[----:B------:R1:W1:Y:S08]  /*38e0*/  MUFU.TANH R31, R26 ;  /* 0x0000001a001f7308 */ /* 0x0002700000002400 */
[----:B------:R1:W1:Y:S08]  /*38f0*/  MUFU.TANH R29, R22 ;  /* 0x00000016001d7308 */ /* 0x0002700000002400 */
[----:B------:R1:W1:Y:S08]  /*3900*/  MUFU.TANH R27, R23 ;  /* 0x00000017001b7308 */ /* 0x0002700000002400 */
[----:B------:R-:W1:Y:S08]  /*3910*/  MUFU.TANH R25, R25 ;  /* 0x0000001900197308 */ /* 0x000e700000002400 */
[----:B------:R-:W1:Y:S08]  /*3920*/  MUFU.TANH R20, R20 ;  /* 0x0000001400147308 */ /* 0x000e700000002400 */
[----:B------:R1:W1:Y:S08]  /*3930*/  MUFU.TANH R18, R13 ;  /* 0x0000000d00127308 */ /* 0x0002700000002400 */
[----:B------:R1:W1:Y:S08]  /*3940*/  MUFU.TANH R26, R14 ;  /* 0x0000000e001a7308 */ /* 0x0002700000002400 */
[----:B------:R1:W1:Y:S08]  /*3950*/  MUFU.TANH R23, R15 ;  /* 0x0000000f00177308 */ /* 0x0002700000002400 */
[----:B------:R-:W1:Y:S08]  /*3960*/  MUFU.TANH R8, R8 ;  /* 0x0000000800087308 */ /* 0x000e700000002400 */
[----:B------:R1:W1:Y:S08]  /*3970*/  MUFU.TANH R21, R10 ;  /* 0x0000000a00157308 */ /* 0x0002700000002400 */
[----:B------:R1:W1:Y:S01]  /*3980*/  MUFU.TANH R22, R11 ;  /* 0x0000000b00167308 */ /* 0x0002620000002400 */
[----:B------:R-:W-:Y:S01]  /*3990*/  BSSY B0, `(.L_x_832) ;  /* 0x000001c000007945 */ /* 0x000fe20003800000 */
[----:B------:R-:W-:Y:S06]  /*39a0*/  BAR.SYNC.DEFER_BLOCKING 0x0 ;  /* 0x0000000000007b1d */ /* 0x000fec0000010000 */
[----:B------:R-:W-:Y:S05]  /*39b0*/  @!P0 BRA `(.L_x_833) ;  /* 0x0000019000008947 */ /* 0x000fea0003800000 */
[----:B--234-:R-:W-:Y:S01]  /*39c0*/  IADD3 R0, R135, -0x2, RZ ;  /* 0xfffffffe87007810 */ /* 0x01cfe20007ffe0ff */
[----:B------:R-:W-:-:S03]  /*39d0*/  IMAD.MOV.U32 R5, RZ, RZ, c[0x0][0x1e0] ;  /* 0x00007800ff057624 */ /* 0x000fc600078e00ff */
[----:B------:R-:W-:Y:S01]  /*39e0*/  SHF.R.S32.HI R2, RZ, 0x1f, R0 ;  /* 0x0000001fff027819 */ /* 0x000fe20000011400 */
[----:B------:R-:W-:-:S04]  /*39f0*/  IMAD.WIDE.U32 R6, R0, c[0x0][0x1e0], RZ ;  /* 0x0000780000067a25 */ /* 0x000fc800078e00ff */
[----:B------:R-:W-:-:S04]  /*3a00*/  IMAD R2, R2, c[0x0][0x1e0], RZ ;  /* 0x0000780002027a24 */ /* 0x000fc800078e02ff */
[----:B------:R-:W-:Y:S01]  /*3a10*/  IMAD R2, R0, c[0x0][0x1e4], R2 ;  /* 0x0000790000027a24 */ /* 0x000fe200078e0202 */
[----:B------:R-:W-:-:S03]  /*3a20*/  LEA R0, P0, R6, R88, 0x6 ;  /* 0x0000005806007211 */ /* 0x000fc600078030ff */
[----:B------:R-:W-:Y:S01]  /*3a30*/  IMAD.IADD R3, R7, 0x1, R2 ;  /* 0x0000000107037824 */ /* 0x000fe200078e0202 */
[----:B------:R-:W-:Y:S01]  /*3a40*/  LEA R2, P6, R0, c[0x0][0x1c8], 0x1 ;  /* 0x0000720000027a11 */ /* 0x000fe200078c08ff */
[----:B------:R-:W-:-:S03]  /*3a50*/  IMAD.MOV.U32 R7, RZ, RZ, c[0x0][0x1e4] ;  /* 0x00007900ff077624 */ /* 0x000fc600078e00ff */
[----:B------:R-:W-:Y:S02]  /*3a60*/  LEA.HI.X R3, R6, R87, R3, 0x6, P0 ;  /* 0x0000005706037211 */ /* 0x000fe400000f3403 */
[----:B------:R-:W-:Y:S02]  /*3a70*/  LEA R6, P0, R5, R2, 0x6 ;  /* 0x0000000205067211 */ /* 0x000fe400078030ff */
[----:B------:R-:W-:-:S04]  /*3a80*/  LEA.HI.X R3, R0, c[0x0][0x1cc], R3, 0x1, P6 ;  /* 0x0000730000037a11 */ /* 0x000fc800030f0c03 */
[----:B------:R-:W-:Y:S01]  /*3a90*/  LEA.HI.X R7, R5, R3, R7, 0x6, P0 ;  /* 0x0000000305077211 */ /* 0x000fe200000f3407 */
[----:B------:R-:W-:Y:S01]  /*3aa0*/  @!PT LDS RZ, [RZ] ;  /* 0x00000000fffff984 */ /* 0x000fe20000000800 */
[----:B------:R-:W-:Y:S01]  /*3ab0*/  @!PT LDS RZ, [RZ] ;  /* 0x00000000fffff984 */ /* 0x000fe20000000800 */
[----:B------:R-:W-:Y:S01]  /*3ac0*/  @!PT LDS RZ, [RZ] ;  /* 0x00000000fffff984 */ /* 0x000fe20000000800 */
[----:B------:R2:W-:Y:S04]  /*3ad0*/  LDGSTS.E.BYPASS.LTC128B.128 [R86+0x10100], [R2.64], !P5 ;  /* 0x1010000002567fae */ /* 0x0005e8000e901d46 */
[----:B------:R2:W-:Y:S04]  /*3ae0*/  LDGSTS.E.BYPASS.LTC128B.128 [R86+0x12100], [R2.64+0x80], !P4 ;  /* 0x1210008002567fae */ /* 0x0005e8000e101d46 */
[----:B------:R2:W-:Y:S04]  /*3af0*/  LDGSTS.E.BYPASS.LTC128B.128 [R86+0x14100], [R2.64+0x100], !P3 ;  /* 0x1410010002567fae */ /* 0x0005e8000d901d46 */
[----:B------:R2:W-:Y:S04]  /*3b00*/  LDGSTS.E.BYPASS.LTC128B.128 [R86+0x16100], [R2.64+0x180], !P2 ;  /* 0x1610018002567fae */ /* 0x0005e8000d101d46 */
[----:B------:R2:W-:Y:S04]  /*3b10*/  LDGSTS.E.BYPASS.LTC128B.128 [R86+0x11100], [R6.64], !P5 ;  /* 0x1110000006567fae */ /* 0x0005e8000e901d46 */
[----:B------:R2:W-:Y:S04]  /*3b20*/  LDGSTS.E.BYPASS.LTC128B.128 [R86+0x13100], [R6.64+0x80], !P4 ;  /* 0x1310008006567fae */ /* 0x0005e8000e101d46 */
[----:B------:R2:W-:Y:S04]  /*3b30*/  LDGSTS.E.BYPASS.LTC128B.128 [R86+0x15100], [R6.64+0x100], !P3 ;  /* 0x1510010006567fae */ /* 0x0005e8000d901d46 */
[----:B------:R2:W-:Y:S02]  /*3b40*/  LDGSTS.E.BYPASS.LTC128B.128 [R86+0x17100], [R6.64+0x180], !P2 ;  /* 0x1710018006567fae */ /* 0x0005e4000d101d46 */
.L_x_833:
[----:B--234-:R-:W-:Y:S05]  /*3b50*/  BSYNC B0 ;  /* 0x0000000000007941 */ /* 0x01cfea0003800000 */
.L_x_832:
[----:B------:R-:W2:Y:S04]  /*3b60*/  LDL R0, [R1+0xf8] ;  /* 0x0000f80001007983 */ /* 0x000ea80000100800 */
[----:B------:R-:W3:Y:S01]  /*3b70*/  LDL R3, [R1+0x90] ;  /* 0x0000900001037983 */ /* 0x000ee20000100800 */
[----:B------:R-:W-:-:S03]  /*3b80*/  IMAD R4, R4, R85, 0x1 ;  /* 0x0000000104047424 */ /* 0x000fc600078e0255 */
[----:B------:R-:W-:Y:S04]  /*3b90*/  LDSM.16.MT88.4 R44, [R251] ;  /* 0x00000000fb2c783b */ /* 0x000fe80000004200 */
[----:B------:R-:W-:Y:S04]  /*3ba0*/  LDSM.16.MT88.4 R68, [R251+0x2000] ;  /* 0x00200000fb44783b */ /* 0x000fe80000004200 */
[----:B------:R-:W-:Y:S04]  /*3bb0*/  LDSM.16.MT88.4 R76, [R248+0x4000] ;  /* 0x00400000f84c783b */ /* 0x000fe80000004200 */
[----:B------:R-:W0:Y:S01]  /*3bc0*/  LDGDEPBAR ;  /* 0x00000000000079af */ /* 0x000e220000000000 */
[----:B--2---:R-:W-:-:S04]  /*3bd0*/  IMAD.IADD R0, R0, 0x1, R128 ;  /* 0x0000000100007824 */ /* 0x004fc800078e0280 */
[----:B------:R-:W-:Y:S01]  /*3be0*/  @P1 IMAD.HI.U32 R2, R0, c[0x0][0x2c8], RZ ;  /* 0x0000b20000021a27 */ /* 0x000fe200078e00ff */
[----:B------:R2:W-:Y:S04]  /*3bf0*/  STL [R1+0x88], R0 ;  /* 0x0000880001007387 */ /* 0x0005e80000100800 */
[----:B------:R-:W4:Y:S04]  /*3c00*/  LDL R49, [R1+0x48] ;  /* 0x0000480001317983 */ /* 0x000f280000100800 */
[----:B------:R-:W5:Y:S01]  /*3c10*/  LDL R127, [R1+0x4] ;  /* 0x00000400017f7983 */ /* 0x000f620000100800 */
[----:B--2---:R-:W-:-:S05]  /*3c20*/  @P1 SHF.R.U32.HI R0, RZ, c[0x0][0x2cc], R2 ;  /* 0x0000b300ff001a19 */ /* 0x004fca0000011602 */
[----:B------:R-:W2:Y:S04]  /*3c30*/  SHFL.IDX PT, R2, R0, RZ, 0x1c1f ;  /* 0x001c1fff00027589 */ /* 0x000ea800000e0000 */
[----:B------:R3:W1:Y:S02]  /*3c40*/  SHFL.IDX PT, R5, R0, 0x1, 0x1c1f ;  /* 0x003c1f0000057f89 */ /* 0x00066400000e0000 */
[----:B---3--:R-:W-:Y:S01]  /*3c50*/  IADD3 R0, -R3, c[0x0][0x1d0], R4 ;  /* 0x0000740003007a10 */ /* 0x008fe20007ffe104 */
[----:B------:R-:W-:-:S03]  /*3c60*/  IMAD.IADD R3, R84, 0x1, -R3 ;  /* 0x0000000154037824 */ /* 0x000fc600078e0a03 */
[----:B------:R-:W-:-:S05]  /*3c70*/  IADD3 R0, R0, -c[0x0][0x168], RZ ;  /* 0x80005a0000007a10 */ /* 0x000fca0007ffe0ff */
[----:B--2---:R-:W-:-:S05]  /*3c80*/  IMAD.IADD R2, R0, 0x1, R2 ;  /* 0x0000000100027824 */ /* 0x004fca00078e0202 */
[----:B------:R-:W-:-:S04]  /*3c90*/  IMNMX R2, R3, R2, PT ;  /* 0x0000000203027217 */ /* 0x000fc80003800200 */
[C---:B------:R-:W-:Y:S02]  /*3ca0*/  ISETP.GT.AND P6, PT, R2.reuse, RZ, PT ;  /* 0x000000ff0200720c */ /* 0x040fe40003fc4270 */
[----:B------:R-:W-:Y:S02]  /*3cb0*/  ISETP.GT.AND P0, PT, R2, 0x1, PT ;  /* 0x000000010200780c */ /* 0x000fe40003f04270 */
[----:B------:R-:W-:Y:S02]  /*3cc0*/  FSEL R16, R72, -INF , P6 ;  /* 0xff80000048107808 */ /* 0x000fe40003000000 */
[----:B------:R-:W-:Y:S02]  /*3cd0*/  ISETP.GT.AND P6, PT, R2, 0x8, PT ;  /* 0x000000080200780c */ /* 0x000fe40003fc4270 */
[----:B-1----:R-:W-:Y:S02]  /*3ce0*/  FSEL R15, R64, -INF , P0 ;  /* 0xff800000400f7808 */ /* 0x002fe40000000000 */
[----:B------:R-:W-:Y:S01]  /*3cf0*/  ISETP.GT.AND P0, PT, R2, 0x9, PT ;  /* 0x000000090200780c */ /* 0x000fe20003f04270 */
[----:B------:R-:W-:Y:S01]  /*3d00*/  IMAD.IADD R0, R0, 0x1, R5 ;  /* 0x0000000100007824 */ /* 0x000fe200078e0205 */
[----:B------:R-:W-:-:S02]  /*3d10*/  FSEL R5, R56, -INF , P6 ;  /* 0xff80000038057808 */ /* 0x000fc40003000000 */
[----:B------:R-:W-:Y:S02]  /*3d20*/  ISETP.GT.AND P6, PT, R2, 0x10, PT ;  /* 0x000000100200780c */ /* 0x000fe40003fc4270 */
[----:B------:R-:W-:Y:S02]  /*3d30*/  FSEL R4, R54, -INF , P0 ;  /* 0xff80000036047808 */ /* 0x000fe40000000000 */
[----:B------:R-:W-:Y:S02]  /*3d40*/  ISETP.GT.AND P0, PT, R2, 0x11, PT ;  /* 0x000000110200780c */ /* 0x000fe40003f04270 */
[----:B------:R-:W-:Y:S02]  /*3d50*/  FMNMX.FTZ R6, R16, R15, !PT ;  /* 0x0000000f10067209 */ /* 0x000fe40007810000 */
[----:B------:R-:W-:Y:S02]  /*3d60*/  IMNMX R0, R3, R0, PT ;  /* 0x0000000003007217 */ /* 0x000fe40003800200 */
[----:B------:R-:W-:-:S02]  /*3d70*/  FSEL R3, R53, -INF , P6 ;  /* 0xff80000035037808 */ /* 0x000fc40003000000 */
[----:B------:R-:W-:Y:S02]  /*3d80*/  ISETP.GT.AND P6, PT, R2, 0x18, PT ;  /* 0x000000180200780c */ /* 0x000fe40003fc4270 */
[----:B------:R-:W-:Y:S02]  /*3d90*/  FSEL R14, R52, -INF , P0 ;  /* 0xff800000340e7808 */ /* 0x000fe40000000000 */
[----:B------:R-:W-:Y:S02]  /*3da0*/  FMNMX.FTZ R6, R5, R6, !PT ;  /* 0x0000000605067209 */ /* 0x000fe40007810000 */
[----:B------:R-:W-:Y:S02]  /*3db0*/  ISETP.GT.AND P0, PT, R2, 0x19, PT ;  /* 0x000000190200780c */ /* 0x000fe40003f04270 */
[----:B------:R-:W-:Y:S02]  /*3dc0*/  FSEL R13, R40, -INF , P6 ;  /* 0xff800000280d7808 */ /* 0x000fe40003000000 */
[----:B------:R-:W-:-:S02]  /*3dd0*/  ISETP.GT.AND P6, PT, R2, 0x20, PT ;  /* 0x000000200200780c */ /* 0x000fc40003fc4270 */
[----:B------:R-:W-:Y:S02]  /*3de0*/  FMNMX.FTZ R6, R4, R6, !PT ;  /* 0x0000000604067209 */ /* 0x000fe40007810000 */
[----:B------:R-:W-:Y:S02]  /*3df0*/  FSEL R17, R41, -INF , P0 ;  /* 0xff80000029117808 */ /* 0x000fe40000000000 */
[----:B------:R-:W-:Y:S02]  /*3e00*/  ISETP.GT.AND P0, PT, R2, 0x21, PT ;  /* 0x000000210200780c */ /* 0x000fe40003f04270 */
[----:B------:R-:W-:Y:S02]  /*3e10*/  FSEL R108, R28, -INF , P6 ;  /* 0xff8000001c6c7808 */ /* 0x000fe40003000000 */
[----:B------:R-:W-:Y:S02]  /*3e20*/  FMNMX.FTZ R6, R3, R6, !PT ;  /* 0x0000000603067209 */ /* 0x000fe40007810000 */
[----:B------:R-:W-:-:S02]  /*3e30*/  ISETP.GT.AND P6, PT, R2, 0x28, PT ;  /* 0x000000280200780c */ /* 0x000fc40003fc4270 */
[----:B------:R-:W-:Y:S02]  /*3e40*/  FSEL R107, R25, -INF , P0 ;  /* 0xff800000196b7808 */ /* 0x000fe40000000000 */
[----:B------:R-:W-:Y:S02]  /*3e50*/  ISETP.GT.AND P0, PT, R2, 0x29, PT ;  /* 0x000000290200780c */ /* 0x000fe40003f04270 */
[----:B------:R-:W-:Y:S02]  /*3e60*/  FMNMX.FTZ R6, R14, R6, !PT ;  /* 0x000000060e067209 */ /* 0x000fe40007810000 */
[----:B------:R-:W-:Y:S02]  /*3e70*/  FSEL R105, R24, -INF , P6 ;  /* 0xff80000018697808 */ /* 0x000fe40003000000 */
[----:B------:R-:W-:Y:S02]  /*3e80*/  ISETP.GT.AND P6, PT, R2, 0x30, PT ;  /* 0x000000300200780c */ /* 0x000fe40003fc4270 */
[----:B------:R-:W-:-:S02]  /*3e90*/  FSEL R104, R20, -INF , P0 ;  /* 0xff80000014687808 */ /* 0x000fc40000000000 */
[C---:B------:R-:W-:Y:S02]  /*3ea0*/  ISETP.GT.AND P0, PT, R2.reuse, 0x31, PT ;  /* 0x000000310200780c */ /* 0x040fe40003f04270 */
[----:B------:R-:W-:Y:S02]  /*3eb0*/  FMNMX.FTZ R6, R13, R6, !PT ;  /* 0x000000060d067209 */ /* 0x000fe40007810000 */
[----:B------:R-:W-:Y:S02]  /*3ec0*/  FSEL R102, R19, -INF , P6 ;  /* 0xff80000013667808 */ /* 0x000fe40003000000 */
[----:B------:R-:W-:Y:S02]  /*3ed0*/  ISETP.GT.AND P6, PT, R2, 0x38, PT ;  /* 0x000000380200780c */ /* 0x000fe40003fc4270 */
[----:B------:R-:W-:Y:S02]  /*3ee0*/  FSEL R98, R18, -INF , P0 ;  /* 0xff80000012627808 */ /* 0x000fe40000000000 */
[----:B------:R-:W-:-:S02]  /*3ef0*/  FMNMX.FTZ R6, R17, R6, !PT ;  /* 0x0000000611067209 */ /* 0x000fc40007810000 */
[----:B------:R-:W-:Y:S02]  /*3f00*/  ISETP.GT.AND P0, PT, R2, 0x39, PT ;  /* 0x000000390200780c */ /* 0x000fe40003f04270 */
[----:B------:R-:W-:Y:S02]  /*3f10*/  FSEL R97, R12, -INF , P6 ;  /* 0xff8000000c617808 */ /* 0x000fe40003000000 */
[----:B------:R-:W-:Y:S02]  /*3f20*/  FMNMX.FTZ R2, R108, R6, !PT ;  /* 0x000000066c027209 */ /* 0x000fe40007810000 */
[----:B------:R-:W-:Y:S02]  /*3f30*/  ISETP.GT.AND P6, PT, R0, RZ, PT ;  /* 0x000000ff0000720c */ /* 0x000fe40003fc4270 */
[----:B------:R-:W-:Y:S02]  /*3f40*/  FSEL R96, R8, -INF , P0 ;  /* 0xff80000008607808 */ /* 0x000fe40000000000 */
[----:B------:R-:W-:-:S02]  /*3f50*/  ISETP.GT.AND P0, PT, R0, 0x1, PT ;  /* 0x000000010000780c */ /* 0x000fc40003f04270 */
[----:B------:R-:W-:Y:S02]  /*3f60*/  FMNMX.FTZ R2, R107, R2, !PT ;  /* 0x000000026b027209 */ /* 0x000fe40007810000 */
[----:B------:R-:W-:Y:S02]  /*3f70*/  FSEL R12, R73, -INF , P6 ;  /* 0xff800000490c7808 */ /* 0x000fe40003000000 */
[C---:B------:R-:W-:Y:S01]  /*3f80*/  ISETP.GT.AND P6, PT, R0.reuse, 0x8, PT ;  /* 0x000000080000780c */ /* 0x040fe20003fc4270 */
[----:B------:R-:W-:Y:S01]  /*3f90*/  LDSM.16.MT88.4 R72, [R251+0x2800] ;  /* 0x00280000fb48783b */ /* 0x000fe20000004200 */
[----:B------:R-:W-:Y:S02]  /*3fa0*/  FSEL R11, R65, -INF , P0 ;  /* 0xff800000410b7808 */ /* 0x000fe40000000000 */
[----:B------:R-:W-:Y:S01]  /*3fb0*/  FMNMX.FTZ R2, R105, R2, !PT ;  /* 0x0000000269027209 */ /* 0x000fe20007810000 */
[----:B------:R-:W-:Y:S01]  /*3fc0*/  LDSM.16.MT88.4 R64, [R252+0x2000] ;  /* 0x00200000fc40783b */ /* 0x000fe20000004200 */
[----:B------:R-:W-:-:S02]  /*3fd0*/  ISETP.GT.AND P0, PT, R0, 0x9, PT ;  /* 0x000000090000780c */ /* 0x000fc40003f04270 */
[----:B------:R-:W-:Y:S02]  /*3fe0*/  FSEL R10, R57, -INF , P6 ;  /* 0xff800000390a7808 */ /* 0x000fe40003000000 */
[----:B------:R-:W-:Y:S01]  /*3ff0*/  FMNMX.FTZ R6, R12, R11, !PT ;  /* 0x0000000b0c067209 */ /* 0x000fe20007810000 */
[----:B------:R-:W-:Y:S01]  /*4000*/  LDSM.16.MT88.4 R56, [R251+0x800] ;  /* 0x00080000fb38783b */ /* 0x000fe20000004200 */
[----:B------:R-:W-:Y:S02]  /*4010*/  FMNMX.FTZ R2, R104, R2, !PT ;  /* 0x0000000268027209 */ /* 0x000fe40007810000 */
[----:B------:R-:W-:Y:S02]  /*4020*/  ISETP.GT.AND P6, PT, R0, 0x10, PT ;  /* 0x000000100000780c */ /* 0x000fe40003fc4270 */
[----:B------:R-:W-:Y:S02]  /*4030*/  FSEL R9, R55, -INF , P0 ;  /* 0xff80000037097808 */ /* 0x000fe40000000000 */
[----:B------:R-:W-:-:S02]  /*4040*/  FMNMX.FTZ R6, R10, R6, !PT ;  /* 0x000000060a067209 */ /* 0x000fc40007810000 */
[----:B------:R-:W-:Y:S02]  /*4050*/  FMNMX.FTZ R2, R102, R2, !PT ;  /* 0x0000000266027209 */ /* 0x000fe40007810000 */
[----:B------:R-:W-:Y:S02]  /*4060*/  ISETP.GT.AND P0, PT, R0, 0x11, PT ;  /* 0x000000110000780c */ /* 0x000fe40003f04270 */
[----:B------:R-:W-:Y:S02]  /*4070*/  FSEL R8, R48, -INF , P6 ;  /* 0xff80000030087808 */ /* 0x000fe40003000000 */
[----:B------:R-:W-:Y:S02]  /*4080*/  FMNMX.FTZ R6, R9, R6, !PT ;  /* 0x0000000609067209 */ /* 0x000fe40007810000 */
[----:B------:R-:W-:Y:S02]  /*4090*/  FMNMX.FTZ R2, R98, R2, !PT ;  /* 0x0000000262027209 */ /* 0x000fe40007810000 */
[----:B------:R-:W-:-:S02]  /*40a0*/  ISETP.GT.AND P6, PT, R0, 0x18, PT ;  /* 0x000000180000780c */ /* 0x000fc40003fc4270 */
[----:B------:R-:W-:Y:S02]  /*40b0*/  FSEL R7, R43, -INF , P0 ;  /* 0xff8000002b077808 */ /* 0x000fe40000000000 */
[----:B------:R-:W-:Y:S02]  /*40c0*/  FMNMX.FTZ R18, R8, R6, !PT ;  /* 0x0000000608127209 */ /* 0x000fe40007810000 */
[----:B------:R-:W-:Y:S02]  /*40d0*/  FMNMX.FTZ R2, R97, R2, !PT ;  /* 0x0000000261027209 */ /* 0x000fe40007810000 */
[----:B------:R-:W-:Y:S02]  /*40e0*/  ISETP.GT.AND P0, PT, R0, 0x19, PT ;  /* 0x000000190000780c */ /* 0x000fe40003f04270 */
[----:B------:R-:W-:Y:S02]  /*40f0*/  FSEL R6, R42, -INF , P6 ;  /* 0xff8000002a067808 */ /* 0x000fe40003000000 */
[----:B------:R-:W-:Y:S01]  /*4100*/  FMNMX.FTZ R19, R7, R18, !PT ;  /* 0x0000001207137209 */ /* 0x000fe20007810000 */
[----:B------:R-:W-:Y:S01]  /*4110*/  LDSM.16.MT88.4 R40, [R252+0x800] ;  /* 0x00080000fc28783b */ /* 0x000fe20000004200 */
[----:B------:R-:W-:-:S02]  /*4120*/  FMNMX.FTZ R133, R96, R2, !PT ;  /* 0x0000000260857209 */ /* 0x000fc40007810000 */
[----:B------:R-:W-:Y:S02]  /*4130*/  ISETP.GT.AND P6, PT, R0, 0x20, PT ;  /* 0x000000200000780c */ /* 0x000fe40003fc4270 */
[----:B------:R-:W-:Y:S02]  /*4140*/  FSEL R18, R36, -INF , P0 ;  /* 0xff80000024127808 */ /* 0x000fe40000000000 */
[----:B------:R-:W-:Y:S01]  /*4150*/  FMNMX.FTZ R2, R6, R19, !PT ;  /* 0x0000001306027209 */ /* 0x000fe20007810000 */
[----:B------:R-:W-:Y:S01]  /*4160*/  LDSM.16.MT88.4 R36, [R248+0x800] ;  /* 0x00080000f824783b */ /* 0x000fe20000004200 */
        /* <DEDUP_REMOVED lines=8> */
[----:B------:R-:W-:Y:S01]  /*41f0*/  FMNMX.FTZ R2, R106, R2, !PT ;  /* 0x000000026a027209 */ /* 0x000fe20007810000 */
[----:B------:R-:W1:Y:S01]  /*4200*/  SHFL.BFLY PT, R19, R133, 0x2, 0x1f ;  /* 0x0c401f0085137f89 */ /* 0x000e6200000e0000 */
[----:B------:R-:W-:-:S02]  /*4210*/  ISETP.GT.AND P6, PT, R0, 0x30, PT ;  /* 0x000000300000780c */ /* 0x000fc40003fc4270 */
[----:B------:R-:W-:Y:S01]  /*4220*/  FSEL R111, R27, -INF , P0 ;  /* 0xff8000001b6f7808 */ /* 0x000fe20000000000 */
[----:B------:R-:W-:Y:S01]  /*4230*/  LDSM.16.MT88.4 R28, [R252] ;  /* 0x00000000fc1c783b */ /* 0x000fe20000004200 */
[----:B------:R-:W-:Y:S02]  /*4240*/  FMNMX.FTZ R2, R103, R2, !PT ;  /* 0x0000000267027209 */ /* 0x000fe40007810000 */
[----:B------:R-:W-:Y:S02]  /*4250*/  ISETP.GT.AND P0, PT, R0, 0x31, PT ;  /* 0x000000310000780c */ /* 0x000fe40003f04270 */
[----:B------:R-:W-:Y:S02]  /*4260*/  FSEL R110, R26, -INF , P6 ;  /* 0xff8000001a6e7808 */ /* 0x000fe40003000000 */
[----:B------:R-:W-:Y:S02]  /*4270*/  FMNMX.FTZ R2, R111, R2, !PT ;  /* 0x000000026f027209 */ /* 0x000fe40007810000 */
[----:B------:R-:W-:-:S02]  /*4280*/  ISETP.GT.AND P6, PT, R0, 0x38, PT ;  /* 0x000000380000780c */ /* 0x000fc40003fc4270 */
[----:B------:R-:W-:Y:S02]  /*4290*/  FSEL R109, R23, -INF , P0 ;  /* 0xff800000176d7808 */ /* 0x000fe40000000000 */
[----:B------:R-:W-:Y:S02]  /*42a0*/  FMNMX.FTZ R2, R110, R2, !PT ;  /* 0x000000026e027209 */ /* 0x000fe40007810000 */
[----:B------:R-:W-:Y:S02]  /*42b0*/  ISETP.GT.AND P0, PT, R0, 0x39, PT ;  /* 0x000000390000780c */ /* 0x000fe40003f04270 */
[----:B------:R-:W-:Y:S02]  /*42c0*/  FSEL R100, R21, -INF , P6 ;  /* 0xff80000015647808 */ /* 0x000fe40003000000 */
[----:B------:R-:W-:Y:S02]  /*42d0*/  FMNMX.FTZ R132, R109, R2, !PT ;  /* 0x000000026d847209 */ /* 0x000fe40007810000 */
[----:B------:R-:W-:-:S02]  /*42e0*/  FSEL R99, R22, -INF , P0 ;  /* 0xff80000016637808 */ /* 0x000fc40000000000 */
[----:B------:R-:W-:Y:S01]  /*42f0*/  FMNMX.FTZ R132, R100, R132, !PT ;  /* 0x0000008464847209 */ /* 0x000fe20007810000 */
[----:B------:R-:W-:Y:S03]  /*4300*/  LDSM.16.MT88.4 R20, [R248] ;  /* 0x00000000f814783b */ /* 0x000fe60000004200 */
[----:B------:R-:W-:Y:S02]  /*4310*/  FMNMX.FTZ R132, R99, R132, !PT ;  /* 0x0000008463847209 */ /* 0x000fe40007810000 */
[----:B-1----:R-:W-:-:S03]  /*4320*/  FMNMX.FTZ R133, R133, R19, !PT ;  /* 0x0000001385857209 */ /* 0x002fc60007810000 */
[----:B------:R-:W1:Y:S04]  /*4330*/  SHFL.BFLY PT, R19, R132, 0x2, 0x1f ;  /* 0x0c401f0084137f89 */ /* 0x000e6800000e0000 */
[----:B------:R-:W2:Y:S01]  /*4340*/  SHFL.BFLY PT, R0, R133, 0x1, 0x1f ;  /* 0x0c201f0085007f89 */ /* 0x000ea200000e0000 */
[----:B-1----:R-:W-:Y:S02]  /*4350*/  FMNMX.FTZ R132, R132, R19, !PT ;  /* 0x0000001384847209 */ /* 0x002fe40007810000 */
[----:B--2---:R-:W-:-:S03]  /*4360*/  FMNMX.FTZ R133, R133, R0, !PT ;  /* 0x0000000085857209 */ /* 0x004fc60007810000 */
[----:B------:R-:W1:Y:S01]  /*4370*/  SHFL.BFLY PT, R0, R132, 0x1, 0x1f ;  /* 0x0c201f0084007f89 */ /* 0x000e6200000e0000 */
[C---:B------:R-:W-:Y:S01]  /*4380*/  FSETP.NEU.FTZ.AND P0, PT, R133.reuse, -INF , PT ;  /* 0xff8000008500780b */ /* 0x040fe20003f1d000 */
[----:B------:R-:W-:Y:S02]  /*4390*/  FMUL.FTZ R2, R133, c[0x0][0x2d0] ;  /* 0x0000b40085027a20 */ /* 0x000fe40000410000 */
[----:B----4-:R2:W3:Y:S03]  /*43a0*/  LDSM.16.MT88.4 R24, [R49] ;  /* 0x000000003118783b */ /* 0x0104e60000004200 */
[----:B------:R-:W-:Y:S01]  /*43b0*/  FSEL R2, R2, RZ, P0 ;  /* 0x000000ff02027208 */ /* 0x000fe20000000000 */
[----:B-----5:R-:W-:Y:S04]  /*43c0*/  LDSM.16.MT88.4 R60, [R127+0x800] ;  /* 0x000800007f3c783b */ /* 0x020fe80000004200 */
[----:B------:R-:W-:Y:S01]  /*43d0*/  FFMA.FTZ R3, R3, c[0x0][0x2d0], -R2 ;  /* 0x0000b40003037a23 */ /* 0x000fe20000010802 */
[----:B------:R-:W-:Y:S01]  /*43e0*/  LDSM.16.MT88.4 R52, [R127+0x2000] ;  /* 0x002000007f34783b */ /* 0x000fe20000004200 */
[----:B-1----:R-:W-:-:S04]  /*43f0*/  FMNMX.FTZ R132, R132, R0, !PT ;  /* 0x0000000084847209 */ /* 0x002fc80007810000 */
[C---:B------:R-:W-:Y:S01]  /*4400*/  FSETP.NEU.FTZ.AND P0, PT, R132.reuse, -INF , PT ;  /* 0xff8000008400780b */ /* 0x040fe20003f1d000 */
[----:B------:R-:W-:Y:S01]  /*4410*/  FMUL.FTZ R0, R132, c[0x0][0x2d0] ;  /* 0x0000b40084007a20 */ /* 0x000fe20000410000 */
[----:B------:R1:W-:Y:S04]  /*4420*/  MUFU.EX2 R90, R3 ;  /* 0x00000003005a7308 */ /* 0x0003e80000000800 */
[----:B------:R-:W-:Y:S01]  /*4430*/  FSEL R0, R0, RZ, P0 ;  /* 0x000000ff00007208 */ /* 0x000fe20000000000 */
[--C-:B------:R-:W-:Y:S02]  /*4440*/  FFMA.FTZ R16, R16, c[0x0][0x2d0], -R2.reuse ;  /* 0x0000b40010107a23 */ /* 0x100fe40000010802 */
[--C-:B------:R-:W-:Y:S02]  /*4450*/  FFMA.FTZ R15, R15, c[0x0][0x2d0], -R2.reuse ;  /* 0x0000b4000f0f7a23 */ /* 0x100fe40000010802 */
[----:B------:R-:W-:-:S02]  /*4460*/  FFMA.FTZ R5, R5, c[0x0][0x2d0], -R2 ;  /* 0x0000b40005057a23 */ /* 0x000fc40000010802 */
[----:B------:R-:W-:Y:S02]  /*4470*/  FFMA.FTZ R4, R4, c[0x0][0x2d0], -R2 ;  /* 0x0000b40004047a23 */ /* 0x000fe40000010802 */
[--C-:B-1----:R-:W-:Y:S02]  /*4480*/  FFMA.FTZ R3, R10, c[0x0][0x2d0], -R0.reuse ;  /* 0x0000b4000a037a23 */ /* 0x102fe40000010800 */
[--C-:B------:R-:W-:Y:S02]  /*4490*/  FFMA.FTZ R12, R12, c[0x0][0x2d0], -R0.reuse ;  /* 0x0000b4000c0c7a23 */ /* 0x100fe40000010800 */
[----:B------:R1:W-:Y:S01]  /*44a0*/  MUFU.EX2 R82, R3 ;  /* 0x0000000300527308 */ /* 0x0003e20000000800 */
[----:B------:R-:W-:-:S07]  /*44b0*/  FFMA.FTZ R11, R11, c[0x0][0x2d0], -R0 ;  /* 0x0000b4000b0b7a23 */ /* 0x000fce0000010800 */
[----:B------:R-:W-:Y:S01]  /*44c0*/  MUFU.EX2 R85, R16 ;  /* 0x0000001000557308 */ /* 0x000fe20000000800 */
[----:B-1----:R-:W-:-:S07]  /*44d0*/  FFMA.FTZ R3, R9, c[0x0][0x2d0], -R0 ;  /* 0x0000b40009037a23 */ /* 0x002fce0000010800 */
[----:B------:R-:W1:Y:S08]  /*44e0*/  MUFU.EX2 R83, R15 ;  /* 0x0000000f00537308 */ /* 0x000e700000000800 */
[----:B------:R-:W-:Y:S08]  /*44f0*/  MUFU.EX2 R87, R5 ;  /* 0x0000000500577308 */ /* 0x000ff00000000800 */
[----:B------:R-:W-:Y:S08]  /*4500*/  MUFU.EX2 R89, R4 ;  /* 0x0000000400597308 */ /* 0x000ff00000000800 */
[----:B------:R1:W-:Y:S08]  /*4510*/  MUFU.EX2 R81, R12 ;  /* 0x0000000c00517308 */ /* 0x0003f00000000800 */
[----:B------:R-:W-:Y:S08]  /*4520*/  MUFU.EX2 R80, R11 ;  /* 0x0000000b00507308 */ /* 0x000ff00000000800 */
[----:B------:R4:W5:Y:S01]  /*4530*/  MUFU.EX2 R84, R3 ;  /* 0x0000000300547308 */ /* 0x0009620000000800 */
[----:B------:R-:W-:-:S02]  /*4540*/  FFMA.FTZ R14, R14, c[0x0][0x2d0], -R2 ;  /* 0x0000b4000e0e7a23 */ /* 0x000fc40000010802 */
[----:B------:R-:W-:Y:S01]  /*4550*/  FFMA.FTZ R13, R13, c[0x0][0x2d0], -R2 ;  /* 0x0000b4000d0d7a23 */ /* 0x000fe20000010802 */
[----:B-1----:R-:W-:Y:S01]  /*4560*/  F2FP.PACK_AB R12, R83, R85 ;  /* 0x00000055530c723e */ /* 0x002fe200000000ff */
[----:B----4-:R-:W-:-:S04]  /*4570*/  FFMA.FTZ R3, R8, c[0x0][0x2d0], -R0 ;  /* 0x0000b40008037a23 */ /* 0x010fc80000010800 */
[----:B------:R1:W-:Y:S01]  /*4580*/  MUFU.EX2 R86, R3 ;  /* 0x0000000300567308 */ /* 0x0003e20000000800 */
[----:B-----5:R-:W-:Y:S01]  /*4590*/  F2FP.PACK_AB R15, R84, R82 ;  /* 0x00000052540f723e */ /* 0x020fe200000000ff */
[----:B------:R-:W-:-:S06]  /*45a0*/  FFMA.FTZ R17, R17, c[0x0][0x2d0], -R2 ;  /* 0x0000b40011117a23 */ /* 0x000fcc0000010802 */
[----:B------:R4:W5:Y:S01]  /*45b0*/  MUFU.EX2 R93, R14 ;  /* 0x0000000e005d7308 */ /* 0x0009620000000800 */
[----:B-1----:R-:W-:-:S07]  /*45c0*/  FFMA.FTZ R3, R7, c[0x0][0x2d0], -R0 ;  /* 0x0000b40007037a23 */ /* 0x002fce0000010800 */
[----:B------:R1:W-:Y:S08]  /*45d0*/  MUFU.EX2 R94, R13 ;  /* 0x0000000d005e7308 */ /* 0x0003f00000000800 */
[----:B------:R2:W2:Y:S01]  /*45e0*/  MUFU.EX2 R88, R3 ;  /* 0x0000000300587308 */ /* 0x0004a20000000800 */
[----:B----4-:R-:W-:Y:S02]  /*45f0*/  F2FP.PACK_AB R14, R89, R87 ;  /* 0x00000057590e723e */ /* 0x010fe400000000ff */
[----:B-1----:R-:W-:Y:S01]  /*4600*/  F2FP.PACK_AB R13, R80, R81 ;  /* 0x00000051500d723e */ /* 0x002fe200000000ff */
[----:B--2---:R-:W-:-:S04]  /*4610*/  FFMA.FTZ R3, R6, c[0x0][0x2d0], -R0 ;  /* 0x0000b40006037a23 */ /* 0x004fc80000010800 */
[----:B------:R1:W-:Y:S02]  /*4620*/  MUFU.EX2 R92, R3 ;  /* 0x00000003005c7308 */ /* 0x0003e40000000800 */
[C---:B------:R-:W-:Y:S06]  /*4630*/  HMMA.16816.F32 R4, R12.reuse, R20, RZ ;  /* 0x000000140c04723c */ /* 0x040fec00000018ff */
[----:B------:R-:W2:Y:S02]  /*4640*/  MUFU.EX2 R95, R17 ;  /* 0x00000011005f7308 */ /* 0x000ea40000000800 */
[----:B------:R-:W-:Y:S01]  /*4650*/  HMMA.16816.F32 R20, R12, R22, RZ ;  /* 0x000000160c14723c */ /* 0x000fe200000018ff */
[----:B-1----:R-:W-:-:S05]  /*4660*/  FFMA.FTZ R3, R18, c[0x0][0x2d0], -R0 ;  /* 0x0000b40012037a23 */ /* 0x002fca0000010800 */
[----:B------:R-:W1:Y:S01]  /*4670*/  MUFU.EX2 R91, R3 ;  /* 0x00000003005b7308 */ /* 0x000e620000000800 */
[----:B-----5:R-:W-:Y:S02]  /*4680*/  F2FP.PACK_AB R8, R93, R90 ;  /* 0x0000005a5d08723e */ /* 0x020fe400000000ff */
[----:B------:R-:W-:Y:S02]  /*4690*/  F2FP.PACK_AB R9, R88, R86 ;  /* 0x000000565809723e */ /* 0x000fe400000000ff */
[----:B--2---:R-:W-:Y:S02]  /*46a0*/  F2FP.PACK_AB R10, R95, R94 ;  /* 0x0000005e5f0a723e */ /* 0x004fe400000000ff */
[----:B-1----:R-:W-:-:S07]  /*46b0*/  F2FP.PACK_AB R11, R91, R92 ;  /* 0x0000005c5b0b723e */ /* 0x002fce00000000ff */
[C---:B------:R-:W-:Y:S08]  /*46c0*/  HMMA.16816.F32 R136, R8.reuse, R36, R4 ;  /* 0x000000240888723c */ /* 0x040ff00000001804 */
[----:B------:R-:W-:Y:S01]  /*46d0*/  HMMA.16816.F32 R4, R8, R38, R20 ;  /* 0x000000260804723c */ /* 0x000fe20000001814 */
[----:B------:R-:W1:Y:S07]  /*46e0*/  LDSM.16.MT88.4 R20, [R248+0x2000] ;  /* 0x00200000f814783b */ /* 0x000e6e0000004200 */
[C---:B------:R-:W-:Y:S11]  /*46f0*/  HMMA.16816.F32 R32, R12.reuse, R28, RZ ;  /* 0x0000001c0c20723c */ /* 0x040ff600000018ff */
[----:B------:R-:W-:Y:S05]  /*4700*/  @!UPT UIADD3 URZ, URZ, URZ, URZ ;  /* 0x0000003f3f3ff290 */ /* 0x000fea000fffe03f */
[----:B------:R-:W-:Y:S02]  /*4710*/  IMAD.MOV.U32 R119, RZ, RZ, R7 ;  /* 0x000000ffff777224 */ /* 0x000fe400078e0007 */
[----:B------:R-:W-:Y:S02]  /*4720*/  IMAD.MOV.U32 R118, RZ, RZ, R6 ;  /* 0x000000ffff767224 */ /* 0x000fe400078e0006 */
[----:B------:R-:W-:Y:S02]  /*4730*/  IMAD.MOV.U32 R117, RZ, RZ, R5 ;  /* 0x000000ffff757224 */ /* 0x000fe400078e0005 */
[----:B------:R-:W-:Y:S02]  /*4740*/  IMAD.MOV.U32 R129, RZ, RZ, R4 ;  /* 0x000000ffff817224 */ /* 0x000fe400078e0004 */
[C---:B------:R-:W-:Y:S08]  /*4750*/  HMMA.16816.F32 R4, R12.reuse, R44, RZ ;  /* 0x0000002c0c04723c */ /* 0x040ff000000018ff */
[----:B------:R-:W-:Y:S11]  /*4760*/  HMMA.16816.F32 R16, R12, R30, RZ ;  /* 0x0000001e0c10723c */ /* 0x000ff600000018ff */
[----:B------:R-:W-:Y:S05]  /*4770*/  @!UPT UIADD3 URZ, URZ, URZ, URZ ;  /* 0x0000003f3f3ff290 */ /* 0x000fea000fffe03f */
[C---:B------:R-:W-:Y:S08]  /*4780*/  HMMA.16816.F32 R28, R8.reuse, R56, R4 ;  /* 0x00000038081c723c */ /* 0x040ff00000001804 */
[C---:B------:R-:W-:Y:S08]  /*4790*/  HMMA.16816.F32 R144, R8.reuse, R40, R32 ;  /* 0x000000280890723c */ /* 0x040ff00000001820 */
[----:B------:R-:W-:Y:S01]  /*47a0*/  HMMA.16816.F32 R152, R8, R42, R16 ;  /* 0x0000002a0898723c */ /* 0x000fe20000001810 */
[----:B------:R-:W2:Y:S07]  /*47b0*/  LDSM.16.MT88.4 R40, [R252+0x2800] ;  /* 0x00280000fc28783b */ /* 0x000eae0000004200 */
[----:B------:R-:W-:Y:S01]  /*47c0*/  HMMA.16816.F32 R48, R12, R46, RZ ;  /* 0x0000002e0c30723c */ /* 0x000fe200000018ff */
[----:B------:R-:W4:Y:S01]  /*47d0*/  LDSM.16.MT88.4 R44, [R248+0x2800] ;  /* 0x00280000f82c783b */ /* 0x000f220000004200 */
[----:B------:R-:W-:Y:S01]  /*47e0*/  IMAD.MOV.U32 R115, RZ, RZ, R29 ;  /* 0x000000ffff737224 */ /* 0x000fe200078e001d */
[----:B------:R-:W-:Y:S01]  /*47f0*/  MOV R113, R31 ;  /* 0x0000001f00717202 */ /* 0x000fe20000000f00 */
[----:B------:R-:W-:-:S02]  /*4800*/  IMAD.MOV.U32 R114, RZ, RZ, R30 ;  /* 0x000000ffff727224 */ /* 0x000fc400078e001e */
[----:B------:R-:W-:Y:S02]  /*4810*/  IMAD.MOV.U32 R3, RZ, RZ, R28 ;  /* 0x000000ffff037224 */ /* 0x000fe400078e001c */
[C---:B---3--:R-:W-:Y:S08]  /*4820*/  HMMA.16816.F32 R36, R12.reuse, R24, RZ ;  /* 0x000000180c24723c */ /* 0x048ff000000018ff */
[C---:B------:R-:W-:Y:S08]  /*4830*/  HMMA.16816.F32 R32, R12.reuse, R26, RZ ;  /* 0x0000001a0c20723c */ /* 0x040ff000000018ff */
[C---:B-1----:R-:W-:Y:S08]  /*4840*/  HMMA.16816.F32 R28, R12.reuse, R20, RZ ;  /* 0x000000140c1c723c */ /* 0x042ff000000018ff */
[C---:B------:R-:W-:Y:S08]  /*4850*/  HMMA.16816.F32 R24, R12.reuse, R22, RZ ;  /* 0x000000160c18723c */ /* 0x040ff000000018ff */
[C---:B------:R-:W-:Y:S08]  /*4860*/  HMMA.16816.F32 R20, R12.reuse, R64, RZ ;  /* 0x000000400c14723c */ /* 0x040ff000000018ff */
[C---:B------:R-:W-:Y:S08]  /*4870*/  HMMA.16816.F32 R4, R12.reuse, R68, RZ ;  /* 0x000000440c04723c */ /* 0x040ff000000018ff */
[----:B------:R-:W-:Y:S08]  /*4880*/  HMMA.16816.F32 R16, R12, R66, RZ ;  /* 0x000000420c10723c */ /* 0x000ff000000018ff */
[C---:B--2---:R-:W-:Y:S08]  /*4890*/  HMMA.16816.F32 R20, R8.reuse, R40, R20 ;  /* 0x000000280814723c */ /* 0x044ff00000001814 */
[C---:B------:R-:W-:Y:S01]  /*48a0*/  HMMA.16816.F32 R160, R8.reuse, R58, R48 ;  /* 0x0000003a08a0723c */ /* 0x040fe20000001830 */
[----:B------:R-:W1:Y:S04]  /*48b0*/  LDSM.16.MT88.4 R48, [R127+0x2800] ;  /* 0x002800007f30783b */ /* 0x000e680000004200 */
[----:B------:R-:W-:Y:S03]  /*48c0*/  LDSM.16.MT88.4 R56, [R248+0x4800] ;  /* 0x00480000f838783b */ /* 0x000fe60000004200 */
[C---:B------:R-:W-:Y:S01]  /*48d0*/  HMMA.16816.F32 R140, R8.reuse, R60, R36 ;  /* 0x0000003c088c723c */ /* 0x040fe20000001824 */
[----:B------:R-:W2:Y:S07]  /*48e0*/  LDSM.16.MT88.4 R36, [R252+0x4000] ;  /* 0x00400000fc24783b */ /* 0x000eae0000004200 */
[C---:B----4-:R-:W-:Y:S08]  /*48f0*/  HMMA.16816.F32 R28, R8.reuse, R44, R28 ;  /* 0x0000002c081c723c */ /* 0x050ff0000000181c */
[----:B------:R-:W-:Y:S01]  /*4900*/  HMMA.16816.F32 R4, R8, R72, R4 ;  /* 0x000000480804723c */ /* 0x000fe20000001804 */
[----:B------:R-:W-:Y:S01]  /*4910*/  MOV R67, R21 ;  /* 0x0000001500437202 */ /* 0x000fe20000000f00 */
[----:B------:R-:W-:-:S02]  /*4920*/  IMAD.MOV.U32 R66, RZ, RZ, R22 ;  /* 0x000000ffff427224 */ /* 0x000fc400078e0016 */
[----:B------:R-:W-:Y:S02]  /*4930*/  IMAD.MOV.U32 R65, RZ, RZ, R23 ;  /* 0x000000ffff417224 */ /* 0x000fe400078e0017 */
[----:B------:R-:W-:Y:S02]  /*4940*/  IMAD.MOV.U32 R64, RZ, RZ, R20 ;  /* 0x000000ffff407224 */ /* 0x000fe400078e0014 */
[C---:B------:R-:W-:Y:S01]  /*4950*/  HMMA.16816.F32 R188, R8.reuse, R62, R32 ;  /* 0x0000003e08bc723c */ /* 0x040fe20000001820 */
[----:B------:R-:W-:Y:S07]  /*4960*/  LDSM.16.MT88.4 R32, [R251+0x4800] ;  /* 0x00480000fb20783b */ /* 0x000fee0000004200 */
[C---:B------:R-:W-:Y:S08]  /*4970*/  HMMA.16816.F32 R44, R8.reuse, R46, R24 ;  /* 0x0000002e082c723c */ /* 0x040ff00000001818 */
[----:B------:R-:W-:Y:S01]  /*4980*/  HMMA.16816.F32 R60, R8, R42, R16 ;  /* 0x0000002a083c723c */ /* 0x000fe20000001810 */
[----:B------:R-:W3:Y:S07]  /*4990*/  LDSM.16.MT88.4 R40, [R251+0x4000] ;  /* 0x00400000fb28783b */ /* 0x000eee0000004200 */
[C---:B------:R-:W-:Y:S08]  /*49a0*/  HMMA.16816.F32 R24, R12.reuse, R70, RZ ;  /* 0x000000460c18723c */ /* 0x040ff000000018ff */
[C---:B------:R-:W-:Y:S08]  /*49b0*/  HMMA.16816.F32 R20, R12.reuse, R52, RZ ;  /* 0x000000340c14723c */ /* 0x040ff000000018ff */
[----:B------:R-:W-:Y:S01]  /*49c0*/  HMMA.16816.F32 R16, R12, R54, RZ ;  /* 0x000000360c10723c */ /* 0x000fe200000018ff */
[----:B------:R-:W-:-:S02]  /*49d0*/  IMAD.MOV.U32 R124, RZ, RZ, R29 ;  /* 0x000000ffff7c7224 */ /* 0x000fc400078e001d */
[----:B------:R-:W-:Y:S02]  /*49e0*/  IMAD.MOV.U32 R123, RZ, RZ, R30 ;  /* 0x000000ffff7b7224 */ /* 0x000fe400078e001e */
[----:B------:R-:W-:Y:S02]  /*49f0*/  IMAD.MOV.U32 R122, RZ, RZ, R31 ;  /* 0x000000ffff7a7224 */ /* 0x000fe400078e001f */
[----:B------:R-:W-:Y:S02]  /*4a00*/  IMAD.MOV.U32 R121, RZ, RZ, R28 ;  /* 0x000000ffff797224 */ /* 0x000fe400078e001c */
[----:B------:R-:W4:Y:S01]  /*4a10*/  LDSM.16.MT88.4 R28, [R252+0x4800] ;  /* 0x00480000fc1c783b */ /* 0x000f220000004200 */
[----:B------:R-:W-:Y:S02]  /*4a20*/  IMAD.MOV.U32 R126, RZ, RZ, R5 ;  /* 0x000000ffff7e7224 */ /* 0x000fe400078e0005 */
[----:B------:R-:W-:Y:S02]  /*4a30*/  IMAD.MOV.U32 R125, RZ, RZ, R4 ;  /* 0x000000ffff7d7224 */ /* 0x000fe400078e0004 */
[----:B------:R-:W-:-:S02]  /*4a40*/  IMAD.MOV.U32 R131, RZ, RZ, R6 ;  /* 0x000000ffff837224 */ /* 0x000fc400078e0006 */
[----:B------:R-:W-:Y:S02]  /*4a50*/  IMAD.MOV.U32 R130, RZ, RZ, R7 ;  /* 0x000000ffff827224 */ /* 0x000fe400078e0007 */
[----:B------:R-:W-:Y:S07]  /*4a60*/  HMMA.16816.F32 R4, R12, R76, RZ ;  /* 0x0000004c0c04723c */ /* 0x000fee00000018ff */
[----:B------:R-:W-:Y:S01]  /*4a70*/  IMAD.MOV.U32 R76, RZ, RZ, R127 ;  /* 0x000000ffff4c7224 */ /* 0x000fe200078e007f */
[C---:B------:R-:W-:Y:S08]  /*4a80*/  HMMA.16816.F32 R68, R8.reuse, R74, R24 ;  /* 0x0000004a0844723c */ /* 0x040ff00000001818 */
[C---:B-1----:R-:W-:Y:S08]  /*4a90*/  HMMA.16816.F32 R72, R8.reuse, R48, R20 ;  /* 0x000000300848723c */ /* 0x042ff00000001814 */
[----:B------:R-:W-:Y:S08]  /*4aa0*/  HMMA.16816.F32 R164, R8, R50, R16 ;  /* 0x0000003208a4723c */ /* 0x000ff00000001810 */
[C---:B--2---:R-:W-:Y:S08]  /*4ab0*/  HMMA.16816.F32 R20, R12.reuse, R36, RZ ;  /* 0x000000240c14723c */ /* 0x044ff000000018ff */
[----:B------:R-:W-:Y:S01]  /*4ac0*/  HMMA.16816.F32 R16, R12, R38, RZ ;  /* 0x000000260c10723c */ /* 0x000fe200000018ff */
[----:B------:R-:W1:Y:S07]  /*4ad0*/  LDSM.16.MT88.4 R36, [R76+0x4000] ;  /* 0x004000004c24783b */ /* 0x000e6e0000004200 */
[----:B------:R-:W-:Y:S08]  /*4ae0*/  HMMA.16816.F32 R180, R8, R56, R4 ;  /* 0x0000003808b4723c */ /* 0x000ff00000001804 */
[----:B---3--:R-:W-:Y:S08]  /*4af0*/  HMMA.16816.F32 R4, R12, R40, RZ ;  /* 0x000000280c04723c */ /* 0x008ff000000018ff */
[----:B----4-:R-:W-:Y:S01]  /*4b00*/  HMMA.16816.F32 R156, R8, R28, R20 ;  /* 0x0000001c089c723c */ /* 0x010fe20000001814 */
[----:B------:R-:W2:Y:S07]  /*4b10*/  LDSM.16.MT88.4 R20, [R76+0x4800] ;  /* 0x004800004c14783b */ /* 0x000eae0000004200 */
[----:B------:R-:W-:Y:S08]  /*4b20*/  HMMA.16816.F32 R24, R12, R78, RZ ;  /* 0x0000004e0c18723c */ /* 0x000ff000000018ff */
[----:B------:R-:W-:Y:S08]  /*4b30*/  HMMA.16816.F32 R148, R8, R32, R4 ;  /* 0x000000200894723c */ /* 0x000ff00000001804 */
[----:B-1----:R-:W-:Y:S01]  /*4b40*/  HMMA.16816.F32 R4, R12, R36, RZ ;  /* 0x000000240c04723c */ /* 0x002fe200000018ff */
[----:B------:R-:W-:-:S02]  /*4b50*/  IMAD.MOV.U32 R120, RZ, RZ, R141 ;  /* 0x000000ffff787224 */ /* 0x000fc400078e008d */
[----:B------:R-:W-:Y:S02]  /*4b60*/  IMAD.MOV.U32 R116, RZ, RZ, R140 ;  /* 0x000000ffff747224 */ /* 0x000fe400078e008c */
[----:B------:R-:W-:Y:S02]  /*4b70*/  IMAD.MOV.U32 R112, RZ, RZ, R143 ;  /* 0x000000ffff707224 */ /* 0x000fe400078e008f */
[----:B------:R-:W-:Y:S02]  /*4b80*/  IMAD.MOV.U32 R168, RZ, RZ, R142 ;  /* 0x000000ffffa87224 */ /* 0x000fe400078e008e */
[----:B------:R-:W-:Y:S01]  /*4b90*/  HMMA.16816.F32 R140, R8, R58, R24 ;  /* 0x0000003a088c723c */ /* 0x000fe20000001818 */
[----:B------:R-:W-:Y:S01]  /*4ba0*/  IMAD.MOV.U32 R56, RZ, RZ, R121 ;  /* 0x000000ffff387224 */ /* 0x000fe200078e0079 */
[----:B------:R-:W1:Y:S01]  /*4bb0*/  LDSM.16.MT88.4 R24, [R248+0x6000] ;  /* 0x00600000f818783b */ /* 0x000e620000004200 */
[----:B------:R-:W-:-:S04]  /*4bc0*/  IMAD.MOV.U32 R50, RZ, RZ, R120 ;  /* 0x000000ffff327224 */ /* 0x000fc800078e0078 */
[----:B------:R-:W-:Y:S02]  /*4bd0*/  IMAD.MOV.U32 R58, RZ, RZ, R123 ;  /* 0x000000ffff3a7224 */ /* 0x000fe400078e007b */
[----:B------:R-:W-:-:S06]  /*4be0*/  IMAD.MOV.U32 R59, RZ, RZ, R122 ;  /* 0x000000ffff3b7224 */ /* 0x000fcc00078e007a */
[----:B--2---:R-:W-:Y:S08]  /*4bf0*/  HMMA.16816.F32 R120, R8, R20, R4 ;  /* 0x000000140878723c */ /* 0x004ff00000001804 */
[----:B------:R-:W-:Y:S01]  /*4c00*/  HMMA.16816.F32 R4, R12, R38, RZ ;  /* 0x000000260c04723c */ /* 0x000fe200000018ff */
[----:B------:R-:W-:Y:S01]  /*4c10*/  IMAD.MOV.U32 R54, RZ, RZ, R3 ;  /* 0x000000ffff367224 */ /* 0x000fe200078e0003 */
[----:B------:R-:W-:Y:S01]  /*4c20*/  MOV R48, R115 ;  /* 0x0000007300307202 */ /* 0x000fe20000000f00 */
[----:B------:R-:W-:-:S02]  /*4c30*/  FADD.FTZ R3, R85, R83 ;  /* 0x0000005355037221 */ /* 0x000fc40000010000 */
[----:B------:R-:W-:Y:S02]  /*4c40*/  IMAD.MOV.U32 R49, RZ, RZ, R114 ;  /* 0x000000ffff317224 */ /* 0x000fe400078e0072 */
[----:B------:R-:W-:Y:S02]  /*4c50*/  IMAD.MOV.U32 R77, RZ, RZ, R113 ;  /* 0x000000ffff4d7224 */ /* 0x000fe400078e0071 */
[----:B------:R-:W-:Y:S11]  /*4c60*/  IMAD.MOV.U32 R85, RZ, RZ, R112 ;  /* 0x000000ffff557224 */ /* 0x000ff600078e0070 */
[----:B------:R-:W-:Y:S04]  /*4c70*/  @!UPT UIADD3 URZ, URZ, URZ, URZ ;  /* 0x0000003f3f3ff290 */ /* 0x000fe8000fffe03f */
[----:B------:R-:W-:Y:S01]  /*4c80*/  HMMA.16816.F32 R112, R8, R22, R4 ;  /* 0x000000160870723c */ /* 0x000fe20000001804 */
[----:B------:R-:W2:Y:S07]  /*4c90*/  LDSM.16.MT88.4 R20, [R248+0x6800] ;  /* 0x00680000f814783b */ /* 0x000eae0000004200 */
[----:B-1----:R-:W-:Y:S01]  /*4ca0*/  HMMA.16816.F32 R4, R12, R24, RZ ;  /* 0x000000180c04723c */ /* 0x002fe200000018ff */
[----:B------:R-:W-:Y:S01]  /*4cb0*/  IMAD.MOV.U32 R79, RZ, RZ, R126 ;  /* 0x000000ffff4f7224 */ /* 0x000fe200078e007e */
[----:B------:R-:W-:Y:S01]  /*4cc0*/  MOV R78, R125 ;  /* 0x0000007d004e7202 */ /* 0x000fe20000000f00 */
[----:B------:R-:W-:-:S05]  /*4cd0*/  IMAD.MOV.U32 R57, RZ, RZ, R124 ;  /* 0x000000ffff397224 */ /* 0x000fca00078e007c */
[----:B------:R-:W-:Y:S08]  /*4ce0*/  HMMA.16816.F32 R124, R8, R30, R16 ;  /* 0x0000001e087c723c */ /* 0x000ff00000001810 */
[----:B------:R-:W-:Y:S01]  /*4cf0*/  HMMA.16816.F32 R16, R12, R42, RZ ;  /* 0x0000002a0c10723c */ /* 0x000fe200000018ff */
[----:B------:R-:W-:-:S07]  /*4d00*/  IMAD.MOV.U32 R52, RZ, RZ, R119 ;  /* 0x000000ffff347224 */ /* 0x000fce00078e0077 */
[----:B--2---:R-:W-:Y:S08]  /*4d10*/  HMMA.16816.F32 R184, R8, R20, R4 ;  /* 0x0000001408b8723c */ /* 0x004ff00000001804 */
[----:B------:R-:W-:Y:S01]  /*4d20*/  HMMA.16816.F32 R4, R12, R26, RZ ;  /* 0x0000001a0c04723c */ /* 0x000fe200000018ff */
[----:B------:R-:W-:Y:S02]  /*4d30*/  IMAD.MOV.U32 R53, RZ, RZ, R118 ;  /* 0x000000ffff357224 */ /* 0x000fe400078e0076 */
[----:B------:R-:W-:-:S02]  /*4d40*/  IMAD.MOV.U32 R55, RZ, RZ, R117 ;  /* 0x000000ffff377224 */ /* 0x000fc400078e0075 */
[----:B------:R-:W-:Y:S02]  /*4d50*/  IMAD.MOV.U32 R51, RZ, RZ, R116 ;  /* 0x000000ffff337224 */ /* 0x000fe400078e0074 */
[----:B------:R-:W-:Y:S01]  /*4d60*/  FADD.FTZ R3, R87, R3 ;  /* 0x0000000357037221 */ /* 0x000fe20000010000 */
[----:B------:R-:W-:Y:S07]  /*4d70*/  HMMA.16816.F32 R116, R8, R34, R16 ;  /* 0x000000220874723c */ /* 0x000fee0000001810 */
[----:B------:R-:W-:-:S02]  /*4d80*/  FADD.FTZ R17, R81, R80 ;  /* 0x0000005051117221 */ /* 0x000fc40000010000 */
[----:B------:R-:W-:Y:S02]  /*4d90*/  FADD.FTZ R16, R89, R3 ;  /* 0x0000000359107221 */ /* 0x000fe40000010000 */
[----:B------:R-:W-:Y:S02]  /*4da0*/  FADD.FTZ R17, R82, R17 ;  /* 0x0000001152117221 */ /* 0x000fe40000010000 */
[----:B------:R-:W-:Y:S02]  /*4db0*/  IMAD.MOV.U32 R87, RZ, RZ, R168 ;  /* 0x000000ffff577224 */ /* 0x000fe400078e00a8 */
[----:B------:R-:W-:Y:S01]  /*4dc0*/  FADD.FTZ R3, R84, R17 ;  /* 0x0000001154037221 */ /* 0x000fe20000010000 */
[----:B------:R-:W-:Y:S01]  /*4dd0*/  HMMA.16816.F32 R168, R8, R22, R4 ;  /* 0x0000001608a8723c */ /* 0x000fe20000001804 */
[----:B------:R-:W-:Y:S06]  /*4de0*/  LDSM.16.MT88.4 R20, [R252+0x6800] ;  /* 0x00680000fc14783b */ /* 0x000fec0000004200 */
[----:B------:R-:W-:-:S02]  /*4df0*/  FADD.FTZ R4, R90, R16 ;  /* 0x000000105a047221 */ /* 0x000fc40000010000 */
[----:B------:R-:W1:Y:S02]  /*4e00*/  LDSM.16.MT88.4 R16, [R252+0x6000] ;  /* 0x00600000fc10783b */ /* 0x000e640000004200 */
[----:B------:R-:W-:Y:S02]  /*4e10*/  FADD.FTZ R25, R93, R4 ;  /* 0x000000045d197221 */ /* 0x000fe40000010000 */
[----:B-1----:R-:W-:Y:S01]  /*4e20*/  HMMA.16816.F32 R4, R12, R16, RZ ;  /* 0x000000100c04723c */ /* 0x002fe200000018ff */
[----:B------:R-:W-:Y:S02]  /*4e30*/  FADD.FTZ R3, R86, R3 ;  /* 0x0000000356037221 */ /* 0x000fe40000010000 */
[--C-:B------:R-:W-:Y:S11]  /*4e40*/  FFMA.FTZ R24, R108, c[0x0][0x2d0], -R2.reuse ;  /* 0x0000b4006c187a23 */ /* 0x100ff60000010802 */
[----:B------:R-:W-:Y:S10]  /*4e50*/  @!UPT UIADD3 URZ, URZ, URZ, URZ ;  /* 0x0000003f3f3ff290 */ /* 0x000ff4000fffe03f */
[----:B------:R-:W-:Y:S08]  /*4e60*/  HMMA.16816.F32 R80, R8, R20, R4 ;  /* 0x000000140850723c */ /* 0x000ff00000001804 */
[----:B------:R-:W-:Y:S01]  /*4e70*/  HMMA.16816.F32 R4, R12, R18, RZ ;  /* 0x000000120c04723c */ /* 0x000fe200000018ff */
[----:B------:R-:W-:Y:S02]  /*4e80*/  FFMA.FTZ R26, R107, c[0x0][0x2d0], -R2 ;  /* 0x0000b4006b1a7a23 */ /* 0x000fe40000010802 */
[----:B------:R-:W-:-:S02]  /*4e90*/  FADD.FTZ R27, R88, R3 ;  /* 0x00000003581b7221 */ /* 0x000fc40000010000 */
[--C-:B------:R-:W-:Y:S02]  /*4ea0*/  FFMA.FTZ R28, R105, c[0x0][0x2d0], -R2.reuse ;  /* 0x0000b400691c7a23 */ /* 0x100fe40000010802 */
[--C-:B------:R-:W-:Y:S02]  /*4eb0*/  FFMA.FTZ R36, R102, c[0x0][0x2d0], -R2.reuse ;  /* 0x0000b40066247a23 */ /* 0x100fe40000010802 */
[----:B------:R-:W-:Y:S02]  /*4ec0*/  FFMA.FTZ R37, R98, c[0x0][0x2d0], -R2 ;  /* 0x0000b40062257a23 */ /* 0x000fe40000010802 */
[----:B------:R-:W-:Y:S02]  /*4ed0*/  IMAD.MOV.U32 R102, RZ, RZ, R54 ;  /* 0x000000ffff667224 */ /* 0x000fe400078e0036 */
[----:B------:R-:W-:Y:S02]  /*4ee0*/  IMAD.MOV.U32 R105, RZ, RZ, R55 ;  /* 0x000000ffff697224 */ /* 0x000fe400078e0037 */
[----:B------:R-:W-:Y:S01]  /*4ef0*/  IMAD.MOV.U32 R107, RZ, RZ, R52 ;  /* 0x000000ffff6b7224 */ /* 0x000fe200078e0034 */
[----:B------:R-:W-:Y:S01]  /*4f00*/  MOV R52, R64 ;  /* 0x0000004000347202 */ /* 0x000fe20000000f00 */
[----:B------:R-:W-:-:S02]  /*4f10*/  IMAD.MOV.U32 R98, RZ, RZ, R53 ;  /* 0x000000ffff627224 */ /* 0x000fc400078e0035 */
[----:B------:R-:W-:Y:S02]  /*4f20*/  IMAD.MOV.U32 R53, RZ, RZ, R67 ;  /* 0x000000ffff357224 */ /* 0x000fe400078e0043 */
[----:B------:R-:W-:Y:S02]  /*4f30*/  IMAD.MOV.U32 R54, RZ, RZ, R66 ;  /* 0x000000ffff367224 */ /* 0x000fe400078e0042 */
[----:B------:R-:W-:Y:S01]  /*4f40*/  IMAD.MOV.U32 R55, RZ, RZ, R65 ;  /* 0x000000ffff377224 */ /* 0x000fe200078e0041 */
[----:B------:R-:W1:Y:S01]  /*4f50*/  MUFU.EX2 R3, R24 ;  /* 0x0000001800037308 */ /* 0x000e620000000800 */
[--C-:B------:R-:W-:Y:S01]  /*4f60*/  FFMA.FTZ R29, R104, c[0x0][0x2d0], -R2.reuse ;  /* 0x0000b400681d7a23 */ /* 0x100fe20000010802 */
[----:B------:R-:W-:Y:S01]  /*4f70*/  HMMA.16816.F32 R64, R8, R22, R4 ;  /* 0x000000160840723c */ /* 0x000fe20000001804 */
[--C-:B------:R-:W-:Y:S01]  /*4f80*/  FFMA.FTZ R38, R97, c[0x0][0x2d0], -R2.reuse ;  /* 0x0000b40061267a23 */ /* 0x100fe20000010802 */
[----:B------:R-:W-:Y:S01]  /*4f90*/  LDSM.16.MT88.4 R20, [R251+0x6800] ;  /* 0x00680000fb14783b */ /* 0x000fe20000004200 */
[----:B------:R-:W-:-:S03]  /*4fa0*/  FFMA.FTZ R39, R96, c[0x0][0x2d0], -R2 ;  /* 0x0000b40060277a23 */ /* 0x000fc60000010802 */
[----:B------:R2:W-:Y:S01]  /*4fb0*/  MUFU.EX2 R2, R26 ;  /* 0x0000001a00027308 */ /* 0x0005e20000000800 */
[----:B------:R-:W-:Y:S02]  /*4fc0*/  FADD.FTZ R4, R94, R25 ;  /* 0x000000195e047221 */ /* 0x000fe40000010000 */
[----:B------:R-:W-:Y:S02]  /*4fd0*/  FADD.FTZ R5, R92, R27 ;  /* 0x0000001b5c057221 */ /* 0x000fe40000010000 */
[--C-:B------:R-:W-:Y:S01]  /*4fe0*/  FFMA.FTZ R6, R101, c[0x0][0x2d0], -R0.reuse ;  /* 0x0000b40065067a23 */ /* 0x100fe20000010800 */
[----:B--2---:R-:W2:Y:S01]  /*4ff0*/  LDSM.16.MT88.4 R24, [R251+0x6000] ;  /* 0x00600000fb18783b */ /* 0x004ea20000004200 */
[----:B------:R-:W-:Y:S02]  /*5000*/  FADD.FTZ R18, R91, R5 ;  /* 0x000000055b127221 */ /* 0x000fe40000010000 */
[----:B------:R-:W-:Y:S02]  /*5010*/  FFMA.FTZ R5, R106, c[0x0][0x2d0], -R0 ;  /* 0x0000b4006a057a23 */ /* 0x000fe40000010800 */
[----:B------:R-:W3:Y:S01]  /*5020*/  MUFU.EX2 R6, R6 ;  /* 0x0000000600067308 */ /* 0x000ee20000000800 */
[----:B------:R-:W-:-:S07]  /*5030*/  FADD.FTZ R4, R95, R4 ;  /* 0x000000045f047221 */ /* 0x000fce0000010000 */
[----:B------:R-:W4:Y:S08]  /*5040*/  MUFU.EX2 R5, R5 ;  /* 0x0000000500057308 */ /* 0x000f300000000800 */
[----:B------:R-:W5:Y:S08]  /*5050*/  MUFU.EX2 R16, R28 ;  /* 0x0000001c00107308 */ /* 0x000f700000000800 */
[----:B------:R4:W2:Y:S01]  /*5060*/  MUFU.EX2 R7, R29 ;  /* 0x0000001d00077308 */ /* 0x0008a20000000800 */
[----:B-1----:R-:W-:-:S02]  /*5070*/  FADD.FTZ R4, R3, R4 ;  /* 0x0000000403047221 */ /* 0x002fc40000010000 */
[--C-:B------:R-:W-:Y:S02]  /*5080*/  FFMA.FTZ R31, R103, c[0x0][0x2d0], -R0.reuse ;  /* 0x0000b400671f7a23 */ /* 0x100fe40000010800 */
[--C-:B------:R-:W-:Y:S02]  /*5090*/  FFMA.FTZ R30, R111, c[0x0][0x2d0], -R0.reuse ;  /* 0x0000b4006f1e7a23 */ /* 0x100fe40000010800 */
[--C-:B------:R-:W-:Y:S02]  /*50a0*/  FFMA.FTZ R33, R110, c[0x0][0x2d0], -R0.reuse ;  /* 0x0000b4006e217a23 */ /* 0x100fe40000010800 */
[--C-:B------:R-:W-:Y:S02]  /*50b0*/  FFMA.FTZ R32, R109, c[0x0][0x2d0], -R0.reuse ;  /* 0x0000b4006d207a23 */ /* 0x100fe40000010800 */
[--C-:B------:R-:W-:Y:S02]  /*50c0*/  FFMA.FTZ R35, R100, c[0x0][0x2d0], -R0.reuse ;  /* 0x0000b40064237a23 */ /* 0x100fe40000010800 */
[----:B------:R-:W-:-:S02]  /*50d0*/  FFMA.FTZ R34, R99, c[0x0][0x2d0], -R0 ;  /* 0x0000b40063227a23 */ /* 0x000fc40000010800 */
[----:B---3--:R-:W-:Y:S02]  /*50e0*/  FADD.FTZ R0, R6, R18 ;  /* 0x0000001206007221 */ /* 0x008fe40000010000 */
[C---:B------:R-:W-:Y:S01]  /*50f0*/  FADD.FTZ R17, R2.reuse, R4 ;  /* 0x0000000402117221 */ /* 0x040fe20000010000 */
[----:B------:R-:W-:Y:S01]  /*5100*/  F2FP.PACK_AB R4, R2, R3 ;  /* 0x000000030204723e */ /* 0x000fe200000000ff */
[C---:B----4-:R-:W-:Y:S01]  /*5110*/  FADD.FTZ R29, R5.reuse, R0 ;  /* 0x00000000051d7221 */ /* 0x050fe20000010000 */
[----:B------:R-:W-:Y:S01]  /*5120*/  F2FP.PACK_AB R5, R5, R6 ;  /* 0x000000060505723e */ /* 0x000fe200000000ff */
[----:B-----5:R-:W-:Y:S01]  /*5130*/  FADD.FTZ R2, R16, R17 ;  /* 0x0000001110027221 */ /* 0x020fe20000010000 */
[C---:B--2---:R-:W-:Y:S02]  /*5140*/  F2FP.PACK_AB R6, R7.reuse, R16 ;  /* 0x000000100706723e */ /* 0x044fe400000000ff */
[----:B------:R-:W-:Y:S01]  /*5150*/  HMMA.16816.F32 R16, R12, R24, RZ ;  /* 0x000000180c10723c */ /* 0x000fe200000018ff */
[----:B------:R-:W-:-:S02]  /*5160*/  FADD.FTZ R28, R7, R2 ;  /* 0x00000002071c7221 */ /* 0x000fc40000010000 */
[----:B------:R-:W-:-:S05]  /*5170*/  IMAD.MOV.U32 R84, RZ, RZ, R50 ;  /* 0x000000ffff547224 */ /* 0x000fca00078e0032 */
[----:B------:R-:W-:Y:S01]  /*5180*/  HMMA.16816.F32 R24, R12, R26, RZ ;  /* 0x0000001a0c18723c */ /* 0x000fe200000018ff */
[----:B------:R-:W-:Y:S01]  /*5190*/  IMAD.MOV.U32 R86, RZ, RZ, R51 ;  /* 0x000000ffff567224 */ /* 0x000fe200078e0033 */
[----:B------:R-:W1:Y:S01]  /*51a0*/  MUFU.EX2 R2, R31 ;  /* 0x0000001f00027308 */ /* 0x000e620000000800 */
[----:B------:R-:W-:Y:S02]  /*51b0*/  IMAD.MOV.U32 R89, RZ, RZ, R48 ;  /* 0x000000ffff597224 */ /* 0x000fe400078e0030 */
[----:B------:R-:W-:-:S05]  /*51c0*/  IMAD.MOV.U32 R90, RZ, RZ, R49 ;  /* 0x000000ffff5a7224 */ /* 0x000fca00078e0031 */
[----:B------:R-:W-:Y:S06]  /*51d0*/  MUFU.EX2 R0, R30 ;  /* 0x0000001e00007308 */ /* 0x000fec0000000800 */
[----:B------:R-:W-:Y:S02]  /*51e0*/  HMMA.16816.F32 R48, R8, R20, R16 ;  /* 0x000000140830723c */ /* 0x000fe40000001810 */
[----:B------:R-:W2:Y:S08]  /*51f0*/  MUFU.EX2 R16, R36 ;  /* 0x0000002400107308 */ /* 0x000eb00000000800 */
[----:B------:R-:W3:Y:S01]  /*5200*/  MUFU.EX2 R3, R37 ;  /* 0x0000002500037308 */ /* 0x000ee20000000800 */
[----:B-1----:R-:W-:-:S07]  /*5210*/  FADD.FTZ R7, R2, R29 ;  /* 0x0000001d02077221 */ /* 0x002fce0000010000 */
[----:B------:R-:W1:Y:S08]  /*5220*/  MUFU.EX2 R18, R33 ;  /* 0x0000002100127308 */ /* 0x000e700000000800 */
[----:B------:R-:W4:Y:S01]  /*5230*/  MUFU.EX2 R20, R38 ;  /* 0x0000002600147308 */ /* 0x000f220000000800 */
[----:B--2---:R-:W-:Y:S01]  /*5240*/  FADD.FTZ R21, R16, R28 ;  /* 0x0000001c10157221 */ /* 0x004fe20000010000 */
[----:B------:R-:W-:Y:S06]  /*5250*/  HMMA.16816.F32 R40, R8, R22, R24 ;  /* 0x000000160828723c */ /* 0x000fec0000001818 */
[----:B------:R-:W2:Y:S01]  /*5260*/  MUFU.EX2 R17, R32 ;  /* 0x0000002000117308 */ /* 0x000ea20000000800 */
[----:B------:R-:W-:-:S07]  /*5270*/  FADD.FTZ R22, R0, R7 ;  /* 0x0000000700167221 */ /* 0x000fce0000010000 */
[----:B------:R-:W5:Y:S01]  /*5280*/  MUFU.EX2 R19, R39 ;  /* 0x0000002700137308 */ /* 0x000f620000000800 */
[----:B------:R-:W-:Y:S01]  /*5290*/  F2FP.PACK_AB R7, R0, R2 ;  /* 0x000000020007723e */ /* 0x000fe200000000ff */
[C---:B---3--:R-:W-:Y:S01]  /*52a0*/  FADD.FTZ R2, R3.reuse, R21 ;  /* 0x0000001503027221 */ /* 0x048fe20000010000 */
[----:B------:R-:W-:Y:S01]  /*52b0*/  MOV R108, R77 ;  /* 0x0000004d006c7202 */ /* 0x000fe20000000f00 */
[----:B-1----:R-:W-:Y:S02]  /*52c0*/  FADD.FTZ R0, R18, R22 ;  /* 0x0000001612007221 */ /* 0x002fe40000010000 */
[----:B----4-:R-:W-:Y:S02]  /*52d0*/  FADD.FTZ R2, R20, R2 ;  /* 0x0000000214027221 */ /* 0x010fe40000010000 */
[----:B------:R-:W-:Y:S01]  /*52e0*/  IMAD.MOV.U32 R77, RZ, RZ, R128 ;  /* 0x000000ffff4d7224 */ /* 0x000fe200078e0080 */
[----:B------:R-:W-:Y:S01]  /*52f0*/  F2FP.PACK_AB R128, R3, R16 ;  /* 0x000000100380723e */ /* 0x000fe200000000ff */
[----:B------:R-:W-:-:S02]  /*5300*/  IMAD.MOV.U32 R94, RZ, RZ, R87 ;  /* 0x000000ffff5e7224 */ /* 0x000fc400078e0057 */
[----:B------:R-:W-:Y:S01]  /*5310*/  IMAD.MOV.U32 R104, RZ, RZ, R129 ;  /* 0x000000ffff687224 */ /* 0x000fe200078e0081 */
[C---:B--2---:R-:W-:Y:S01]  /*5320*/  F2FP.PACK_AB R129, R17.reuse, R18 ;  /* 0x000000121181723e */ /* 0x044fe200000000ff */
[----:B------:R-:W-:Y:S02]  /*5330*/  FADD.FTZ R3, R17, R0 ;  /* 0x0000000011037221 */ /* 0x000fe40000010000 */
[----:B------:R-:W-:Y:S01]  /*5340*/  IMAD.MOV.U32 R87, RZ, RZ, R130 ;  /* 0x000000ffff577224 */ /* 0x000fe200078e0082 */
[C---:B-----5:R-:W-:Y:S01]  /*5350*/  F2FP.PACK_AB R130, R19.reuse, R20 ;  /* 0x000000141382723e */ /* 0x060fe200000000ff */
[----:B------:R-:W-:Y:S02]  /*5360*/  FADD.FTZ R0, R19, R2 ;  /* 0x0000000213007221 */ /* 0x000fe40000010000 */
[----:B------:R-:W1:Y:S01]  /*5370*/  LDSM.16.MT88.4 R16, [R76+0x6000] ;  /* 0x006000004c10783b */ /* 0x000e620000004200 */
[----:B------:R-:W2:Y:S03]  /*5380*/  MUFU.EX2 R2, R35 ;  /* 0x0000002300027308 */ /* 0x000ea60000000800 */
[----:B------:R3:W-:Y:S01]  /*5390*/  STL [R1+0x80], R0 ;  /* 0x0000800001007387 */ /* 0x0007e20000100800 */
[----:B------:R-:W-:-:S02]  /*53a0*/  IMAD.MOV.U32 R92, RZ, RZ, R86 ;  /* 0x000000ffff5c7224 */ /* 0x000fc400078e0056 */
[----:B------:R-:W-:Y:S02]  /*53b0*/  IMAD.MOV.U32 R86, RZ, RZ, R131 ;  /* 0x000000ffff567224 */ /* 0x000fe400078e0083 */
[----:B--2---:R-:W-:Y:S01]  /*53c0*/  FADD.FTZ R3, R2, R3 ;  /* 0x0000000302037221 */ /* 0x004fe20000010000 */
[----:B---3--:R-:W2:Y:S01]  /*53d0*/  MUFU.EX2 R0, R34 ;  /* 0x0000002200007308 */ /* 0x008ea20000000800 */
[----:B-1----:R-:W-:Y:S02]  /*53e0*/  HMMA.16816.F32 R20, R12, R16, RZ ;  /* 0x000000100c14723c */ /* 0x002fe400000018ff */
[C---:B--2---:R-:W-:Y:S01]  /*53f0*/  FADD.FTZ R3, R0.reuse, R3 ;  /* 0x0000000300037221 */ /* 0x044fe20000010000 */
[----:B------:R-:W-:Y:S01]  /*5400*/  F2FP.PACK_AB R131, R0, R2 ;  /* 0x000000020083723e */ /* 0x000fe200000000ff */
[----:B------:R-:W-:-:S04]  /*5410*/  IMAD.MOV.U32 R0, RZ, RZ, R76 ;  /* 0x000000ffff007224 */ /* 0x000fc800078e004c */
[----:B------:R-:W-:Y:S01]  /*5420*/  HMMA.16816.F32 R12, R12, R18, RZ ;  /* 0x000000120c0c723c */ /* 0x000fe200000018ff */
[----:B------:R-:W1:Y:S01]  /*5430*/  LDSM.16.MT88.4 R16, [R0+0x6800] ;  /* 0x006800000010783b */ /* 0x000e620000004200 */
[----:B------:R-:W-:Y:S11]  /*5440*/  IMAD.MOV.U32 R106, RZ, RZ, R98 ;  /* 0x000000ffff6a7224 */ /* 0x000ff600078e0062 */
[----:B------:R-:W-:Y:S03]  /*5450*/  @!UPT UIADD3 URZ, URZ, URZ, URZ ;  /* 0x0000003f3f3ff290 */ /* 0x000fe6000fffe03f */
[C---:B-1----:R-:W-:Y:S08]  /*5460*/  HMMA.16816.F32 R20, R8.reuse, R16, R20 ;  /* 0x000000100814723c */ /* 0x042ff00000001814 */
[----:B------:R-:W-:Y:S01]  /*5470*/  HMMA.16816.F32 R12, R8, R18, R12 ;  /* 0x00000012080c723c */ /* 0x000fe2000000180c */
[----:B------:R-:W1:Y:S07]  /*5480*/  LDSM.16.MT88.4 R8, [R248+0x1000] ;  /* 0x00100000f808783b */ /* 0x000e6e0000004200 */
[C---:B-1----:R-:W-:Y:S08]  /*5490*/  HMMA.16816.F32 R136, R4.reuse, R8, R136 ;  /* 0x000000080488723c */ /* 0x042ff00000001888 */
[----:B------:R-:W-:Y:S01]  /*54a0*/  HMMA.16816.F32 R16, R4, R10, R104 ;  /* 0x0000000a0410723c */ /* 0x000fe20000001868 */
[----:B------:R-:W1:Y:S01]  /*54b0*/  LDSM.16.MT88.4 R8, [R252+0x1000] ;  /* 0x00100000fc08783b */ /* 0x000e620000004200 */
[----:B------:R-:W-:-:S02]  /*54c0*/  IMAD.MOV.U32 R88, RZ, RZ, R102 ;  /* 0x000000ffff587224 */ /* 0x000fc400078e0066 */
[----:B------:R-:W-:-:S04]  /*54d0*/  IMAD.MOV.U32 R91, RZ, RZ, R108 ;  /* 0x000000ffff5b7224 */ /* 0x000fc800078e006c */
[C---:B-1----:R-:W-:Y:S08]  /*54e0*/  HMMA.16816.F32 R144, R4.reuse, R8, R144 ;  /* 0x000000080490723c */ /* 0x042ff00000001890 */
[----:B------:R-:W-:Y:S01]  /*54f0*/  HMMA.16816.F32 R24, R4, R10, R152 ;  /* 0x0000000a0418723c */ /* 0x000fe20000001898 */
[----:B------:R-:W1:Y:S01]  /*5500*/  LDSM.16.MT88.4 R8, [R251+0x1000] ;  /* 0x00100000fb08783b */ /* 0x000e620000004200 */
[----:B------:R-:W-:-:S02]  /*5510*/  IMAD.MOV.U32 R93, RZ, RZ, R84 ;  /* 0x000000ffff5d7224 */ /* 0x000fc400078e0054 */
[----:B------:R-:W-:-:S04]  /*5520*/  IMAD.MOV.U32 R95, RZ, RZ, R85 ;  /* 0x000000ffff5f7224 */ /* 0x000fc800078e0055 */
        /* <DEDUP_REMOVED lines=8> */
[----:B------:R-:W1:Y:S01]  /*55b0*/  LDSM.16.MT88.4 R8, [R252+0x3000] ;  /* 0x00300000fc08783b */ /* 0x000e620000004200 */
[----:B------:R-:W-:Y:S01]  /*55c0*/  MOV R84, R78 ;  /* 0x0000004e00547202 */ /* 0x000fe20000000f00 */
[----:B------:R-:W-:-:S05]  /*55d0*/  IMAD.MOV.U32 R85, RZ, RZ, R79 ;  /* 0x000000ffff557224 */ /* 0x000fca00078e004f */
[C---:B-1----:R-:W-:Y:S08]  /*55e0*/  HMMA.16816.F32 R52, R4.reuse, R8, R52 ;  /* 0x000000080434723c */ /* 0x042ff00000001834 */
[C---:B------:R-:W-:Y:S01]  /*55f0*/  HMMA.16816.F32 R56, R4.reuse, R10, R60 ;  /* 0x0000000a0438723c */ /* 0x040fe2000000183c */
[----:B------:R-:W1:Y:S07]  /*5600*/  LDSM.16.MT88.4 R8, [R251+0x3000] ;  /* 0x00300000fb08783b */ /* 0x000e6e0000004200 */
[C---:B-1----:R-:W-:Y:S08]  /*5610*/  HMMA.16816.F32 R60, R4.reuse, R8, R84 ;  /* 0x00000008043c723c */ /* 0x042ff00000001854 */
[C---:B------:R-:W-:Y:S01]  /*5620*/  HMMA.16816.F32 R68, R4.reuse, R10, R68 ;  /* 0x0000000a0444723c */ /* 0x040fe20000001844 */
[----:B------:R-:W1:Y:S04]  /*5630*/  LDSM.16.MT88.4 R8, [R0+0x3000] ;  /* 0x003000000008783b */ /* 0x000e680000004200 */
[----:B------:R2:W-:Y:S02]  /*5640*/  STL [R1+0x84], R3 ;  /* 0x0000840301007387 */ /* 0x0005e40000100800 */
[----:B--2---:R-:W-:Y:S01]  /*5650*/  IMAD.MOV.U32 R3, RZ, RZ, R77 ;  /* 0x000000ffff037224 */ /* 0x004fe200078e004d */
[C---:B-1----:R-:W-:Y:S08]  /*5660*/  HMMA.16816.F32 R72, R4.reuse, R8, R72 ;  /* 0x000000080448723c */ /* 0x042ff00000001848 */
[----:B------:R-:W-:Y:S01]  /*5670*/  HMMA.16816.F32 R76, R4, R10, R164 ;  /* 0x0000000a044c723c */ /* 0x000fe200000018a4 */
[----:B------:R-:W1:Y:S01]  /*5680*/  LDSM.16.MT88.4 R8, [R248+0x5000] ;  /* 0x00500000f808783b */ /* 0x000e620000004200 */
[----:B------:R-:W-:-:S03]  /*5690*/  @P1 IMAD.HI.U32 R2, R3, c[0x0][0x2c8], RZ ;  /* 0x0000b20003021a27 */ /* 0x000fc600078e00ff */
[----:B------:R-:W-:Y:S03]  /*56a0*/  LDSM.16.MT88.4 R164, [R0+0x1800] ;  /* 0x0018000000a4783b */ /* 0x000fe60000004200 */
[C---:B-1----:R-:W-:Y:S08]  /*56b0*/  HMMA.16816.F32 R84, R4.reuse, R8, R180 ;  /* 0x000000080454723c */ /* 0x042ff000000018b4 */
[C---:B------:R-:W-:Y:S01]  /*56c0*/  HMMA.16816.F32 R88, R4.reuse, R10, R140 ;  /* 0x0000000a0458723c */ /* 0x040fe2000000188c */
[----:B------:R-:W1:Y:S04]  /*56d0*/  LDSM.16.MT88.4 R8, [R252+0x5000] ;  /* 0x00500000fc08783b */ /* 0x000e680000004200 */
[----:B------:R-:W-:Y:S03]  /*56e0*/  LDSM.16.MT88.4 R140, [R248+0x1800] ;  /* 0x00180000f88c783b */ /* 0x000fe60000004200 */
[C---:B-1----:R-:W-:Y:S01]  /*56f0*/  HMMA.16816.F32 R92, R4.reuse, R8, R156 ;  /* 0x00000008045c723c */ /* 0x042fe2000000189c */
[----:B------:R-:W-:Y:S07]  /*5700*/  LDSM.16.MT88.4 R156, [R251+0x1800] ;  /* 0x00180000fb9c783b */ /* 0x000fee0000004200 */
[C---:B------:R-:W-:Y:S01]  /*5710*/  HMMA.16816.F32 R96, R4.reuse, R10, R124 ;  /* 0x0000000a0460723c */ /* 0x040fe2000000187c */
[----:B------:R-:W1:Y:S07]  /*5720*/  LDSM.16.MT88.4 R8, [R251+0x5000] ;  /* 0x00500000fb08783b */ /* 0x000e6e0000004200 */
[C---:B-1----:R-:W-:Y:S01]  /*5730*/  HMMA.16816.F32 R100, R4.reuse, R8, R148 ;  /* 0x000000080464723c */ /* 0x042fe20000001894 */
[----:B------:R-:W-:Y:S07]  /*5740*/  LDSM.16.MT88.4 R148, [R252+0x1800] ;  /* 0x00180000fc94783b */ /* 0x000fee0000004200 */
        /* <DEDUP_REMOVED lines=8> */
[C---:B-1----:R-:W-:Y:S01]  /*57d0*/  HMMA.16816.F32 R120, R4.reuse, R8, R80 ;  /* 0x000000080478723c */ /* 0x042fe20000001850 */
[----:B------:R-:W-:Y:S07]  /*57e0*/  LDSM.16.MT88.4 R80, [R252+0x5800] ;  /* 0x00580000fc50783b */ /* 0x000fee0000004200 */
[C---:B------:R-:W-:Y:S01]  /*57f0*/  HMMA.16816.F32 R116, R4.reuse, R10, R64 ;  /* 0x0000000a0474723c */ /* 0x040fe20000001840 */
[----:B------:R-:W1:Y:S04]  /*5800*/  LDSM.16.MT88.4 R8, [R251+0x7000] ;  /* 0x00700000fb08783b */ /* 0x000e680000004200 */
[----:B------:R-:W-:Y:S03]  /*5810*/  LDSM.16.MT88.4 R64, [R0+0x3800] ;  /* 0x003800000040783b */ /* 0x000fe60000004200 */
[C---:B-1----:R-:W-:Y:S01]  /*5820*/  HMMA.16816.F32 R124, R4.reuse, R10, R40 ;  /* 0x0000000a047c723c */ /* 0x042fe20000001828 */
[----:B------:R-:W1:Y:S07]  /*5830*/  LDSM.16.MT88.4 R40, [R248+0x3800] ;  /* 0x00380000f828783b */ /* 0x000e6e0000004200 */
[----:B------:R-:W-:Y:S01]  /*5840*/  HMMA.16816.F32 R180, R4, R8, R48 ;  /* 0x0000000804b4723c */ /* 0x000fe20000001830 */
[----:B------:R-:W2:Y:S04]  /*5850*/  LDSM.16.MT88.4 R48, [R252+0x3800] ;  /* 0x00380000fc30783b */ /* 0x000ea80000004200 */
[----:B------:R-:W-:Y:S03]  /*5860*/  LDSM.16.MT88.4 R8, [R0+0x7000] ;  /* 0x007000000008783b */ /* 0x000fe60000004200 */
[C---:B-1----:R-:W-:Y:S08]  /*5870*/  HMMA.16816.F32 R36, R128.reuse, R40, R36 ;  /* 0x000000288024723c */ /* 0x042ff00000001824 */
[C---:B------:R-:W-:Y:S08]  /*5880*/  HMMA.16816.F32 R40, R128.reuse, R42, R44 ;  /* 0x0000002a8028723c */ /* 0x040ff0000000182c */
[C---:B--2---:R-:W-:Y:S08]  /*5890*/  HMMA.16816.F32 R44, R128.reuse, R48, R52 ;  /* 0x00000030802c723c */ /* 0x044ff00000001834 */
[C---:B------:R-:W-:Y:S01]  /*58a0*/  HMMA.16816.F32 R48, R128.reuse, R50, R56 ;  /* 0x000000328030723c */ /* 0x040fe20000001838 */
[----:B------:R-:W1:Y:S07]  /*58b0*/  LDSM.16.MT88.4 R56, [R251+0x3800] ;  /* 0x00380000fb38783b */ /* 0x000e6e0000004200 */
[C---:B-1----:R-:W-:Y:S08]  /*58c0*/  HMMA.16816.F32 R52, R128.reuse, R56, R60 ;  /* 0x000000388034723c */ /* 0x042ff0000000183c */
[C---:B------:R-:W-:Y:S01]  /*58d0*/  HMMA.16816.F32 R60, R128.reuse, R64, R72 ;  /* 0x00000040803c723c */ /* 0x040fe20000001848 */
[----:B------:R-:W1:Y:S07]  /*58e0*/  LDSM.16.MT88.4 R72, [R248+0x5800] ;  /* 0x00580000f848783b */ /* 0x000e6e0000004200 */
[C---:B------:R-:W-:Y:S08]  /*58f0*/  HMMA.16816.F32 R64, R128.reuse, R66, R76 ;  /* 0x000000428040723c */ /* 0x040ff0000000184c */
[C---:B------:R-:W-:Y:S08]  /*5900*/  HMMA.16816.F32 R76, R128.reuse, R80, R92 ;  /* 0x00000050804c723c */ /* 0x040ff0000000185c */
[C---:B------:R-:W-:Y:S01]  /*5910*/  HMMA.16816.F32 R80, R128.reuse, R82, R96 ;  /* 0x000000528050723c */ /* 0x040fe20000001860 */
[----:B------:R-:W2:Y:S07]  /*5920*/  LDSM.16.MT88.4 R96, [R0+0x5800] ;  /* 0x005800000060783b */ /* 0x000eae0000004200 */
[C---:B------:R-:W-:Y:S08]  /*5930*/  HMMA.16816.F32 R56, R128.reuse, R58, R68 ;  /* 0x0000003a8038723c */ /* 0x040ff00000001844 */
[C---:B-1----:R-:W-:Y:S08]  /*5940*/  HMMA.16816.F32 R68, R128.reuse, R72, R84 ;  /* 0x000000488044723c */ /* 0x042ff00000001854 */
[C---:B--2---:R-:W-:Y:S08]  /*5950*/  HMMA.16816.F32 R92, R128.reuse, R96, R108 ;  /* 0x00000060805c723c */ /* 0x044ff0000000186c */
[C---:B------:R-:W-:Y:S01]  /*5960*/  HMMA.16816.F32 R96, R128.reuse, R98, R112 ;  /* 0x000000628060723c */ /* 0x040fe20000001870 */
[----:B------:R-:W1:Y:S07]  /*5970*/  LDSM.16.MT88.4 R112, [R252+0x7800] ;  /* 0x00780000fc70783b */ /* 0x000e6e0000004200 */
[----:B------:R-:W-:Y:S01]  /*5980*/  HMMA.16816.F32 R72, R128, R74, R88 ;  /* 0x0000004a8048723c */ /* 0x000fe20000001858 */
[----:B------:R-:W2:Y:S07]  /*5990*/  LDSM.16.MT88.4 R88, [R251+0x5800] ;  /* 0x00580000fb58783b */ /* 0x000eae0000004200 */
[C---:B------:R-:W-:Y:S08]  /*59a0*/  HMMA.16816.F32 R20, R4.reuse, R8, R20 ;  /* 0x000000080414723c */ /* 0x040ff00000001814 */
[----:B------:R-:W-:Y:S01]  /*59b0*/  HMMA.16816.F32 R12, R4, R10, R12 ;  /* 0x0000000a040c723c */ /* 0x000fe2000000180c */
[----:B------:R3:W-:Y:S07]  /*59c0*/  LDSM.16.MT88.4 R4, [R0+0x7800] ;  /* 0x007800000004783b */ /* 0x0007ee0000004200 */
[----:B-1----:R-:W-:Y:S01]  /*59d0*/  HMMA.16816.F32 R108, R128, R112, R120 ;  /* 0x00000070806c723c */ /* 0x002fe20000001878 */
[----:B------:R-:W1:Y:S01]  /*59e0*/  LDSM.16.MT88.4 R120, [R251+0x7800] ;  /* 0x00780000fb78783b */ /* 0x000e620000004200 */
[----:B---3--:R-:W-:-:S06]  /*59f0*/  IMAD.MOV.U32 R0, RZ, RZ, R3 ;  /* 0x000000ffff007224 */ /* 0x008fcc00078e0003 */
[----:B--2---:R-:W-:Y:S01]  /*5a00*/  HMMA.16816.F32 R84, R128, R88, R100 ;  /* 0x000000588054723c */ /* 0x004fe20000001864 */
[----:B------:R-:W-:Y:S01]  /*5a10*/  @P1 SHF.R.U32.HI R0, RZ, c[0x0][0x2cc], R2 ;  /* 0x0000b300ff001a19 */ /* 0x000fe20000011602 */
[----:B------:R-:W-:-:S06]  /*5a20*/  IMAD.MOV.U32 R2, RZ, RZ, c[0x0][0x168] ;  /* 0x00005a00ff027624 */ /* 0x000fcc00078e00ff */
[----:B------:R-:W-:Y:S01]  /*5a30*/  HMMA.16816.F32 R88, R128, R90, R104 ;  /* 0x0000005a8058723c */ /* 0x000fe20000001868 */
[----:B------:R-:W2:Y:S01]  /*5a40*/  LDSM.16.MT88.4 R104, [R248+0x7800] ;  /* 0x00780000f868783b */ /* 0x000ea20000004200 */
[----:B------:R-:W-:-:S04]  /*5a50*/  IADD3 R0, R0, c[0x0][0x1d0], -R2 ;  /* 0x0000740000007a10 */ /* 0x000fc80007ffe802 */
[----:B------:R-:W-:-:S04]  /*5a60*/  SHF.R.S32.HI R2, RZ, 0x1f, R0 ;  /* 0x0000001fff027819 */ /* 0x000fc80000011400 */
[----:B------:R-:W-:Y:S01]  /*5a70*/  LEA.HI R0, R2, R0, RZ, 0x6 ;  /* 0x0000000002007211 */ /* 0x000fe200078f30ff */
[----:B------:R-:W-:Y:S03]  /*5a80*/  HMMA.16816.F32 R112, R128, R114, R116 ;  /* 0x000000728070723c */ /* 0x000fe60000001874 */
[----:B------:R-:W-:-:S04]  /*5a90*/  SHF.R.S32.HI R0, RZ, 0x6, R0 ;  /* 0x00000006ff007819 */ /* 0x000fc80000011400 */
[----:B------:R-:W-:Y:S01]  /*5aa0*/  IMNMX R0, R134, R0, !PT ;  /* 0x0000000086007217 */ /* 0x000fe20007800200 */
[C---:B-1----:R-:W-:Y:S08]  /*5ab0*/  HMMA.16816.F32 R116, R128.reuse, R120, R180 ;  /* 0x000000788074723c */ /* 0x042ff000000018b4 */
[C---:B------:R-:W-:Y:S08]  /*5ac0*/  HMMA.16816.F32 R120, R128.reuse, R122, R124 ;  /* 0x0000007a8078723c */ /* 0x040ff0000000187c */
[----:B------:R-:W-:Y:S07]  /*5ad0*/  HMMA.16816.F32 R124, R128, R4, R20 ;  /* 0x00000004807c723c */ /* 0x000fee0000001814 */
[----:B------:R-:W-:-:S05]  /*5ae0*/  IADD3 R4, R135, -0x2, RZ ;  /* 0xfffffffe87047810 */ /* 0x000fca0007ffe0ff */
[----:B------:R1:W-:Y:S04]  /*5af0*/  STL [R1+0x5c], R4 ;  /* 0x00005c0401007387 */ /* 0x0003e80000100800 */
[----:B------:R1:W-:Y:S01]  /*5b00*/  STL [R1+0x8c], R0 ;  /* 0x00008c0001007387 */ /* 0x0003e20000100800 */
[----:B------:R-:W-:Y:S01]  /*5b10*/  ISETP.GE.AND P0, PT, R4, R0, PT ;  /* 0x000000000400720c */ /* 0x000fe20003f06270 */
[C---:B------:R-:W-:Y:S08]  /*5b20*/  HMMA.16816.F32 R136, R128.reuse, R140, R136 ;  /* 0x0000008c8088723c */ /* 0x040ff00000001888 */
[C---:B------:R-:W-:Y:S08]  /*5b30*/  HMMA.16816.F32 R144, R128.reuse, R148, R144 ;  /* 0x000000948090723c */ /* 0x040ff00000001890 */
[C---:B------:R-:W-:Y:S08]  /*5b40*/  HMMA.16816.F32 R152, R128.reuse, R156, R152 ;  /* 0x0000009c8098723c */ /* 0x040ff00000001898 */
[C---:B------:R-:W-:Y:S08]  /*5b50*/  HMMA.16816.F32 R160, R128.reuse, R164, R160 ;  /* 0x000000a480a0723c */ /* 0x040ff000000018a0 */
[C---:B--2---:R-:W-:Y:S08]  /*5b60*/  HMMA.16816.F32 R100, R128.reuse, R104, R184 ;  /* 0x000000688064723c */ /* 0x044ff000000018b8 */
[C---:B------:R-:W-:Y:S08]  /*5b70*/  HMMA.16816.F32 R140, R128.reuse, R142, R16 ;  /* 0x0000008e808c723c */ /* 0x040ff00000001810 */
[C---:B------:R-:W-:Y:S08]  /*5b80*/  HMMA.16816.F32 R148, R128.reuse, R150, R24 ;  /* 0x000000968094723c */ /* 0x040ff00000001818 */
[C---:B------:R-:W-:Y:S08]  /*5b90*/  HMMA.16816.F32 R156, R128.reuse, R158, R28 ;  /* 0x0000009e809c723c */ /* 0x040ff0000000181c */
[C---:B------:R-:W-:Y:S08]  /*5ba0*/  HMMA.16816.F32 R164, R128.reuse, R166, R32 ;  /* 0x000000a680a4723c */ /* 0x040ff00000001820 */
[C---:B------:R-:W-:Y:S08]  /*5bb0*/  HMMA.16816.F32 R104, R128.reuse, R106, R168 ;  /* 0x0000006a8068723c */ /* 0x040ff000000018a8 */
[----:B------:R-:W-:Y:S01]  /*5bc0*/  HMMA.16816.F32 R128, R128, R6, R12 ;  /* 0x000000068080723c */ /* 0x000fe2000000180c */
[----:B------:R-:W-:Y:S01]  /*5bd0*/  @!UPT UIADD3 URZ, URZ, URZ, URZ ;  /* 0x0000003f3f3ff290 */ /* 0x000fe2000fffe03f */
[----:B------:R-:W-:Y:S11]  /*5be0*/  @!P0 BRA `(.L_x_834) ;  /* 0x000043a000008947 */ /* 0x000ff60003800000 */
[----:B-1----:R-:W-:Y:S02]  /*5bf0*/  MOV R0, R4 ;  /* 0x0000000400007202 */ /* 0x002fe40000000f00 */
[----:B------:R-:W-:-:S02]  /*5c00*/  MOV R134, R132 ;  /* 0x0000008400867202 */ /* 0x000fc40000000f00 */
[----:B------:R-:W-:Y:S01]  /*5c10*/  MOV R3, R133 ;  /* 0x0000008500037202 */ /* 0x000fe20000000f00 */
[----:B------:R1:W-:Y:S06]  /*5c20*/  STL [R1+0x60], R0 ;  /* 0x0000600001007387 */ /* 0x0003ec0000100800 */
.L_x_835:
[----:B------:R-:W2:Y:S01]  /*5c30*/  LDL R2, [R1+0x60] ;  /* 0x0000600001027983 */ /* 0x000ea20000100800 */
[----:B------:R-:W-:Y:S04]  /*5c40*/  DEPBAR.LE SB0, 0x0 ;  /* 0x000080000000791a */ /* 0x000fe80000000000 */
[----:B------:R-:W2:Y:S01]  /*5c50*/  LDL R135, [R1+0x7c] ;  /* 0x00007c0001877983 */ /* 0x000ea20000100800 */
[----:B------:R-:W-:Y:S03]  /*5c60*/  WARPSYNC 0xffffffff ;  /* 0xffffffff00007948 */ /* 0x000fe60003800000 */
[----:B------:R-:W3:Y:S06]  /*5c70*/  LDL.64 R16, [R1+0x70] ;  /* 0x0000700001107983 */ /* 0x000eec0000100a00 */
[----:B------:R-:W4:Y:S04]  /*5c80*/  LDL R13, [R1+0x78] ;  /* 0x00007800010d7983 */ /* 0x000f280000100800 */
[----:B------:R-:W-:Y:S06]  /*5c90*/  STL.64 [R1+0x148], R128 ;  /* 0x0001488001007387 */ /* 0x000fec0000100a00 */
[----:B-1----:R1:W-:Y:S04]  /*5ca0*/  STL [R1+0x144], R130 ;  /* 0x0001448201007387 */ /* 0x0023e80000100800 */
[----:B------:R1:W-:Y:S04]  /*5cb0*/  STL [R1+0x140], R131 ;  /* 0x0001408301007387 */ /* 0x0003e80000100800 */
[----:B------:R-:W4:Y:S04]  /*5cc0*/  LDL R168, [R1+0x8] ;  /* 0x0000080001a87983 */ /* 0x000f280000100800 */
[----:B------:R-:W4:Y:S04]  /*5cd0*/  LDL R180, [R1+0x44] ;  /* 0x0000440001b47983 */ /* 0x000f280000100800 */
[----:B------:R-:W4:Y:S04]  /*5ce0*/  LDL R184, [R1+0x40] ;  /* 0x0000400001b87983 */ /* 0x000f280000100800 */
[----:B------:R-:W-:Y:S08]  /*5cf0*/  BAR.SYNC.DEFER_BLOCKING 0x0 ;  /* 0x0000000000007b1d */ /* 0x000ff00000010000 */
[----:B------:R-:W-:Y:S08]  /*5d00*/  LDSM.16.M88.4 R24, [R249+0x1000] ;  /* 0x00100000f918783b */ /* 0x000ff00000000200 */
[----:B-1----:R-:W4:Y:S04]  /*5d10*/  LDL R130, [R1+0x3c] ;  /* 0x00003c0001827983 */ /* 0x002f280000100800 */
[----:B------:R-:W4:Y:S01]  /*5d20*/  LDL R131, [R1+0x58] ;  /* 0x0000580001837983 */ /* 0x000f220000100800 */
[----:B--2---:R-:W-:Y:S11]  /*5d30*/  ISETP.GT.AND P6, PT, R135, R2, PT ;  /* 0x000000028700720c */ /* 0x004ff60003fc4270 */
[----:B------:R-:W-:Y:S02]  /*5d40*/  @!UPT UIADD3 URZ, URZ, URZ, URZ ;  /* 0x0000003f3f3ff290 */ /* 0x000fe4000fffe03f */
[----:B------:R-:W-:Y:S01]  /*5d50*/  @!P6 SHF.R.S32.HI R0, RZ, 0x1f, R2 ;  /* 0x0000001fff00e819 */ /* 0x000fe20000011402 */
[----:B------:R-:W-:Y:S01]  /*5d60*/  @!P6 IMAD.WIDE.U32 R4, R2, c[0x0][0x208], RZ ;  /* 0x000082000204ea25 */ /* 0x000fe200078e00ff */
[----:B---3--:R-:W-:Y:S03]  /*5d70*/  @!P6 IADD3 R10, P0, R16, 0x40, RZ ;  /* 0x00000040100ae810 */ /* 0x008fe60007f1e0ff */
[----:B------:R-:W-:Y:S01]  /*5d80*/  @!P6 IMAD R0, R0, c[0x0][0x208], RZ ;  /* 0x000082000000ea24 */ /* 0x000fe200078e02ff */
[-C--:B----4-:R-:W-:Y:S01]  /*5d90*/  @!P6 IADD3.X R9, RZ, R13.reuse, RZ, P0, !PT ;  /* 0x0000000dff09e210 */ /* 0x090fe200007fe4ff */
[----:B------:R-:W-:Y:S02]  /*5da0*/  @!P6 IMAD.MOV.U32 R6, RZ, RZ, c[0x0][0x20c] ;  /* 0x00008300ff06e624 */ /* 0x000fe400078e00ff */
[----:B------:R-:W-:Y:S01]  /*5db0*/  @!P6 IMAD R0, R2, c[0x0][0x20c], R0 ;  /* 0x000083000200ea24 */ /* 0x000fe200078e0200 */
[C---:B------:R-:W-:Y:S04]  /*5dc0*/  @!P6 SHF.L.U32 R2, R4.reuse, 0x6, RZ ;  /* 0x000000060402e819 */ /* 0x040fe800000006ff */
[----:B------:R-:W-:Y:S01]  /*5dd0*/  @!P6 IADD3 R0, R5, R0, RZ ;  /* 0x000000000500e210 */ /* 0x000fe20007ffe0ff */
[----:B------:R-:W-:Y:S01]  /*5de0*/  LDSM.16.M88.4 R168, [R168] ;  /* 0x00000000a8a8783b */ /* 0x000fe20000000200 */
[----:B------:R-:W-:Y:S02]  /*5df0*/  @!P6 MOV R5, c[0x0][0x208] ;  /* 0x000082000005ea02 */ /* 0x000fe40000000f00 */
[----:B------:R-:W-:Y:S02]  /*5e00*/  @!P6 SHF.L.U64.HI R0, R4, 0x6, R0 ;  /* 0x000000060400e819 */ /* 0x000fe40000010200 */
[C---:B------:R-:W-:Y:S03]  /*5e10*/  @!P6 LEA R4, P0, R5.reuse, R2, 0x5 ;  /* 0x000000020504e211 */ /* 0x040fe600078028ff */
[----:B------:R-:W-:Y:S01]  /*5e20*/  LDSM.16.M88.4 R180, [R180] ;  /* 0x00000000b4b4783b */ /* 0x000fe20000000200 */
[----:B------:R-:W-:Y:S02]  /*5e30*/  @!P6 LEA.HI.X R5, R5, R0, R6, 0x5, P0 ;  /* 0x000000000505e211 */ /* 0x000fe400000f2c06 */
[----:B------:R-:W-:Y:S04]  /*5e40*/  @!P6 IADD3 R6, P0, R2, R16, RZ ;  /* 0x000000100206e210 */ /* 0x000fe80007f1e0ff */
[----:B------:R-:W-:Y:S01]  /*5e50*/  @!P6 IADD3.X R8, R0, R13, RZ, P0, !PT ;  /* 0x0000000d0008e210 */ /* 0x000fe200007fe4ff */
[----:B------:R-:W-:Y:S01]  /*5e60*/  LDSM.16.M88.4 R184, [R184] ;  /* 0x00000000b8b8783b */ /* 0x000fe20000000200 */
[----:B------:R-:W-:Y:S04]  /*5e70*/  @!P6 IADD3 R7, P0, R2, R10, RZ ;  /* 0x0000000a0207e210 */ /* 0x000fe80007f1e0ff */
[----:B------:R-:W-:Y:S02]  /*5e80*/  @!P6 IADD3.X R11, R0, R9, RZ, P0, !PT ;  /* 0x00000009000be210 */ /* 0x000fe400007fe4ff */
[C---:B------:R-:W-:Y:S04]  /*5e90*/  @!P6 LEA R132, P0, R6.reuse, c[0x0][0x1f8], 0x1 ;  /* 0x00007e000684ea11 */ /* 0x040fe800078008ff */
[----:B------:R-:W-:Y:S02]  /*5ea0*/  @!P6 LEA.HI.X R133, R6, c[0x0][0x1fc], R8, 0x1, P0 ;  /* 0x00007f000685ea11 */ /* 0x000fe400000f0c08 */
[C---:B------:R-:W-:Y:S04]  /*5eb0*/  @!P6 LEA R28, P0, R7.reuse, c[0x0][0x1f8], 0x1 ;  /* 0x00007e00071cea11 */ /* 0x040fe800078008ff */
[----:B------:R-:W-:Y:S02]  /*5ec0*/  @!P6 LEA.HI.X R29, R7, c[0x0][0x1fc], R11, 0x1, P0 ;  /* 0x00007f00071dea11 */ /* 0x000fe400000f0c0b */
[----:B------:R-:W-:Y:S05]  /*5ed0*/  @!P6 IADD3 R8, P0, R16, 0x80, RZ ;  /* 0x000000801008e810 */ /* 0x000fea0007f1e0ff */
[----:B------:R-:W-:Y:S01]  /*5ee0*/  @!P6 IMAD.X R7, RZ, RZ, R13, P0 ;  /* 0x000000ffff07e224 */ /* 0x000fe200000e060d */
[----:B------:R-:W-:Y:S01]  /*5ef0*/  @!P6 IADD3 R6, P0, R2, R8, RZ ;  /* 0x000000080206e210 */ /* 0x000fe20007f1e0ff */
[----:B------:R1:W-:Y:S03]  /*5f00*/  LDSM.16.M88.4 R188, [R130] ;  /* 0x0000000082bc783b */ /* 0x0003e60000000200 */
[----:B------:R-:W-:Y:S02]  /*5f10*/  @!P6 IADD3.X R11, R0, R7, RZ, P0, !PT ;  /* 0x00000007000be210 */ /* 0x000fe400007fe4ff */
[C---:B------:R-:W-:Y:S04]  /*5f20*/  @!P6 LEA R14, P0, R6.reuse, c[0x0][0x1f8], 0x1 ;  /* 0x00007e00060eea11 */ /* 0x040fe800078008ff */
[----:B------:R-:W-:Y:S02]  /*5f30*/  @!P6 LEA.HI.X R15, R6, c[0x0][0x1fc], R11, 0x1, P0 ;  /* 0x00007f00060fea11 */ /* 0x000fe400000f0c0b */
[----:B------:R-:W-:Y:S04]  /*5f40*/  @!P6 IADD3 R6, P0, R16, 0xc0, RZ ;  /* 0x000000c01006e810 */ /* 0x000fe80007f1e0ff */
[----:B------:R-:W-:Y:S02]  /*5f50*/  @!P6 IADD3.X R12, RZ, R13, RZ, P0, !PT ;  /* 0x0000000dff0ce210 */ /* 0x000fe400007fe4ff */
[----:B------:R-:W-:Y:S04]  /*5f60*/  @!P6 IADD3 R2, P0, R2, R6, RZ ;  /* 0x000000060202e210 */ /* 0x000fe80007f1e0ff */
[----:B------:R-:W-:Y:S02]  /*5f70*/  @!P6 IADD3.X R0, R0, R12, RZ, P0, !PT ;  /* 0x0000000c0000e210 */ /* 0x000fe400007fe4ff */
[C---:B------:R-:W-:Y:S01]  /*5f80*/  @!P6 LEA R22, P0, R2.reuse, c[0x0][0x1f8], 0x1 ;  /* 0x00007e000216ea11 */ /* 0x040fe200078008ff */
[----:B-1----:R-:W2:Y:S03]  /*5f90*/  LDL R130, [R1+0x38] ;  /* 0x0000380001827983 */ /* 0x002ea60000100800 */
[----:B------:R-:W-:Y:S02]  /*5fa0*/  @!P6 LEA.HI.X R23, R2, c[0x0][0x1fc], R0, 0x1, P0 ;  /* 0x00007f000217ea11 */ /* 0x000fe400000f0c00 */
[C---:B------:R-:W-:Y:S05]  /*5fb0*/  @!P6 IADD3 R2, P0, R4.reuse, R10, RZ ;  /* 0x0000000a0402e210 */ /* 0x040fea0007f1e0ff */
[C---:B------:R-:W-:Y:S01]  /*5fc0*/  @!P6 IMAD.X R21, R5.reuse, 0x1, R9, P0 ;  /* 0x000000010515e824 */ /* 0x040fe200000e0609 */
[C---:B------:R-:W-:Y:S02]  /*5fd0*/  @!P6 IADD3 R0, P0, R4.reuse, R8, RZ ;  /* 0x000000080400e210 */ /* 0x040fe40007f1e0ff */
[----:B------:R-:W1:Y:S02]  /*5fe0*/  LDSM.16.M88.4 R8, [R249] ;  /* 0x00000000f908783b */ /* 0x000e640000000200 */
[C---:B------:R-:W-:Y:S02]  /*5ff0*/  @!P6 IADD3.X R7, R5.reuse, R7, RZ, P0, !PT ;  /* 0x000000070507e210 */ /* 0x040fe400007fe4ff */
[C---:B------:R-:W-:Y:S04]  /*6000*/  @!P6 IADD3 R6, P0, R4.reuse, R6, RZ ;  /* 0x000000060406e210 */ /* 0x040fe80007f1e0ff */
[C---:B------:R-:W-:Y:S02]  /*6010*/  @!P6 IADD3.X R32, R5.reuse, R12, RZ, P0, !PT ;  /* 0x0000000c0520e210 */ /* 0x040fe400007fe4ff */
[----:B------:R-:W-:Y:S02]  /*6020*/  @!P6 IADD3 R4, P0, R4, R16, RZ ;  /* 0x000000100404e210 */ /* 0x000fe40007f1e0ff */
[----:B------:R-:W3:Y:S02]  /*6030*/  LDSM.16.M88.4 R16, [R249+0x800] ;  /* 0x00080000f910783b */ /* 0x000ee40000000200 */
[----:B------:R-:W-:Y:S02]  /*6040*/  @!P6 IADD3.X R5, R5, R13, RZ, P0, !PT ;  /* 0x0000000d0505e210 */ /* 0x000fe400007fe4ff */
[C---:B------:R-:W-:Y:S04]  /*6050*/  @!P6 LEA R12, P0, R4.reuse, c[0x0][0x1f8], 0x1 ;  /* 0x00007e00040cea11 */ /* 0x040fe800078008ff */
[----:B------:R-:W-:Y:S02]  /*6060*/  @!P6 LEA.HI.X R13, R4, c[0x0][0x1fc], R5, 0x1, P0 ;  /* 0x00007f00040dea11 */ /* 0x000fe400000f0c05 */
[C---:B------:R-:W-:Y:S04]  /*6070*/  @!P6 LEA R20, P0, R2.reuse, c[0x0][0x1f8], 0x1 ;  /* 0x00007e000214ea11 */ /* 0x040fe800078008ff */
[----:B------:R-:W-:Y:S02]  /*6080*/  @!P6 LEA.HI.X R21, R2, c[0x0][0x1fc], R21, 0x1, P0 ;  /* 0x00007f000215ea11 */ /* 0x000fe400000f0c15 */
[C---:B------:R-:W-:Y:S01]  /*6090*/  @!P6 LEA R30, P0, R0.reuse, c[0x0][0x1f8], 0x1 ;  /* 0x00007e00001eea11 */ /* 0x040fe200078008ff */
[----:B------:R-:W4:Y:S03]  /*60a0*/  LDL R2, [R1+0x2c] ;  /* 0x00002c0001027983 */ /* 0x000f260000100800 */
[----:B------:R-:W-:Y:S02]  /*60b0*/  @!P6 LEA.HI.X R31, R0, c[0x0][0x1fc], R7, 0x1, P0 ;  /* 0x00007f00001fea11 */ /* 0x000fe400000f0c07 */
[----:B------:R-:W2:Y:S01]  /*60c0*/  LDL R0, [R1] ;  /* 0x0000000001007983 */ /* 0x000ea20000100800 */
[C---:B------:R-:W-:Y:S04]  /*60d0*/  @!P6 LEA R128, P0, R6.reuse, c[0x0][0x1f8], 0x1 ;  /* 0x00007e000680ea11 */ /* 0x040fe800078008ff */
[----:B------:R-:W-:Y:S02]  /*60e0*/  @!P6 LEA.HI.X R129, R6, c[0x0][0x1fc], R32, 0x1, P0 ;  /* 0x00007f000681ea11 */ /* 0x000fe400000f0c20 */
[C---:B-1---5:R-:W-:Y:S01]  /*60f0*/  HMMA.16816.F32 R4, R172.reuse, R8, RZ ;  /* 0x00000008ac04723c */ /* 0x062fe200000018ff */
[----:B------:R-:W1:Y:S07]  /*6100*/  LDSM.16.M88.4 R32, [R249+0x1800] ;  /* 0x00180000f920783b */ /* 0x000e6e0000000200 */
[C---:B------:R-:W-:Y:S01]  /*6110*/  HMMA.16816.F32 R8, R172.reuse, R10, RZ ;  /* 0x0000000aac08723c */ /* 0x040fe200000018ff */
[----:B------:R-:W-:Y:S01]  /*6120*/  @!PT LDS RZ, [RZ] ;  /* 0x00000000fffff984 */ /* 0x000fe20000000800 */
[----:B------:R-:W-:Y:S01]  /*6130*/  @!PT LDS RZ, [RZ] ;  /* 0x00000000fffff984 */ /* 0x000fe20000000800 */
[----:B------:R-:W-:Y:S01]  /*6140*/  @!PT LDS RZ, [RZ] ;  /* 0x00000000fffff984 */ /* 0x000fe20000000800 */
[----:B------:R1:W-:Y:S08]  /*6150*/  @!P6 LDGSTS.E.BYPASS.LTC128B.128 [R131+0x100], [R132.64], !P5 ;  /* 0x001000008483efae */ /* 0x0003f0000e901d46 */
[----:B------:R1:W-:Y:S08]  /*6160*/  @!P6 LDGSTS.E.BYPASS.LTC128B.128 [R131+0x2100], [R28.64], !P4 ;  /* 0x021000001c83efae */ /* 0x0003f0000e101d46 */
[----:B------:R3:W-:Y:S08]  /*6170*/  @!P6 LDGSTS.E.BYPASS.LTC128B.128 [R131+0x4100], [R14.64], !P3 ;  /* 0x041000000e83efae */ /* 0x0007f0000d901d46 */
[----:B------:R1:W-:Y:S08]  /*6180*/  @!P6 LDGSTS.E.BYPASS.LTC128B.128 [R131+0x6100], [R22.64], !P2 ;  /* 0x061000001683efae */ /* 0x0003f0000d101d46 */
[----:B------:R3:W-:Y:S08]  /*6190*/  @!P6 LDGSTS.E.BYPASS.LTC128B.128 [R131+0x1100], [R12.64], !P5 ;  /* 0x011000000c83efae */ /* 0x0007f0000e901d46 */
[----:B------:R1:W-:Y:S08]  /*61a0*/  @!P6 LDGSTS.E.BYPASS.LTC128B.128 [R131+0x3100], [R20.64], !P4 ;  /* 0x031000001483efae */ /* 0x0003f0000e101d46 */
[----:B------:R1:W-:Y:S08]  /*61b0*/  @!P6 LDGSTS.E.BYPASS.LTC128B.128 [R131+0x5100], [R30.64], !P3 ;  /* 0x051000001e83efae */ /* 0x0003f0000d901d46 */
[----:B------:R1:W-:Y:S01]  /*61c0*/  @!P6 LDGSTS.E.BYPASS.LTC128B.128 [R131+0x7100], [R128.64], !P2 ;  /* 0x071000008083efae */ /* 0x0003e2000d101d46 */
[C---:B---3--:R-:W-:Y:S07]  /*61d0*/  HMMA.16816.F32 R12, R172.reuse, R16, RZ ;  /* 0x00000010ac0c723c */ /* 0x048fee00000018ff */
[----:B------:R-:W0:Y:S01]  /*61e0*/  LDGDEPBAR ;  /* 0x00000000000079af */ /* 0x000e220000000000 */
[C---:B------:R-:W-:Y:S08]  /*61f0*/  HMMA.16816.F32 R16, R172.reuse, R18, RZ ;  /* 0x00000012ac10723c */ /* 0x040ff000000018ff */
[C---:B-1----:R-:W-:Y:S08]  /*6200*/  HMMA.16816.F32 R20, R172.reuse, R24, RZ ;  /* 0x00000018ac14723c */ /* 0x042ff000000018ff */
[C---:B------:R-:W-:Y:S01]  /*6210*/  HMMA.16816.F32 R24, R172.reuse, R26, RZ ;  /* 0x0000001aac18723c */ /* 0x040fe200000018ff */
[----:B------:R-:W3:Y:S04]  /*6220*/  LDL R129, [R1+0x34] ;  /* 0x0000340001817983 */ /* 0x000ee80000100800 */
[----:B------:R-:W3:Y:S03]  /*6230*/  LDL R128, [R1+0x30] ;  /* 0x0000300001807983 */ /* 0x000ee60000100800 */
[C---:B------:R-:W-:Y:S01]  /*6240*/  HMMA.16816.F32 R28, R172.reuse, R32, RZ ;  /* 0x00000020ac1c723c */ /* 0x040fe200000018ff */
[----:B------:R-:W-:Y:S04]  /*6250*/  STL [R1+0x114], R172 ;  /* 0x000114ac01007387 */ /* 0x000fe80000100800 */
[----:B------:R-:W-:Y:S03]  /*6260*/  STL [R1+0x110], R173 ;  /* 0x000110ad01007387 */ /* 0x000fe60000100800 */
[----:B------:R-:W-:Y:S01]  /*6270*/  HMMA.16816.F32 R32, R172, R34, RZ ;  /* 0x00000022ac20723c */ /* 0x000fe200000018ff */
[----:B------:R-:W-:Y:S04]  /*6280*/  STL [R1+0x10c], R174 ;  /* 0x00010cae01007387 */ /* 0x000fe80000100800 */
[----:B------:R-:W-:Y:S03]  /*6290*/  STL [R1+0x108], R175 ;  /* 0x000108af01007387 */ /* 0x000fe60000100800 */
[C---:B------:R-:W-:Y:S01]  /*62a0*/  HMMA.16816.F32 R4, R176.reuse, R168, R4 ;  /* 0x000000a8b004723c */ /* 0x040fe20000001804 */
        /* <DEDUP_REMOVED lines=14> */
[C---:B------:R-:W-:Y:S08]  /*6390*/  HMMA.16816.F32 R24, R176.reuse, R186, R24 ;  /* 0x000000bab018723c */ /* 0x040ff00000001818 */
[C---:B------:R-:W-:Y:S08]  /*63a0*/  HMMA.16816.F32 R28, R176.reuse, R188, R28 ;  /* 0x000000bcb01c723c */ /* 0x040ff0000000181c */
[----:B------:R-:W-:Y:S01]  /*63b0*/  HMMA.16816.F32 R32, R176, R190, R32 ;  /* 0x000000beb020723c */ /* 0x000fe20000001820 */
[----:B--2---:R-:W1:Y:S08]  /*63c0*/  LDSM.16.M88.4 R168, [R0] ;  /* 0x0000000000a8783b */ /* 0x004e700000000200 */
[----:B------:R-:W2:Y:S08]  /*63d0*/  LDSM.16.M88.4 R180, [R0+0x800] ;  /* 0x0008000000b4783b */ /* 0x000eb00000000200 */
[----:B------:R-:W-:Y:S01]  /*63e0*/  LDSM.16.M88.4 R184, [R0+0x1800] ;  /* 0x0018000000b8783b */ /* 0x000fe20000000200 */
[C---:B-1----:R-:W-:Y:S08]  /*63f0*/  HMMA.16816.F32 R4, R192.reuse, R168, R4 ;  /* 0x000000a8c004723c */ /* 0x042ff00000001804 */
[C---:B------:R-:W-:Y:S01]  /*6400*/  HMMA.16816.F32 R8, R192.reuse, R170, R8 ;  /* 0x000000aac008723c */ /* 0x040fe20000001808 */
[----:B------:R-:W1:Y:S07]  /*6410*/  LDSM.16.M88.4 R168, [R0+0x1000] ;  /* 0x0010000000a8783b */ /* 0x000e6e0000000200 */
[C---:B--2---:R-:W-:Y:S08]  /*6420*/  HMMA.16816.F32 R12, R192.reuse, R180, R12 ;  /* 0x000000b4c00c723c */ /* 0x044ff0000000180c */
[C---:B------:R-:W-:Y:S01]  /*6430*/  HMMA.16816.F32 R16, R192.reuse, R182, R16 ;  /* 0x000000b6c010723c */ /* 0x040fe20000001810 */
[----:B------:R-:W2:Y:S07]  /*6440*/  LDSM.16.M88.4 R180, [R250] ;  /* 0x00000000fab4783b */ /* 0x000eae0000000200 */
[C---:B-1----:R-:W-:Y:S08]  /*6450*/  HMMA.16816.F32 R20, R192.reuse, R168, R20 ;  /* 0x000000a8c014723c */ /* 0x042ff00000001814 */
[C---:B------:R-:W-:Y:S01]  /*6460*/  HMMA.16816.F32 R24, R192.reuse, R170, R24 ;  /* 0x000000aac018723c */ /* 0x040fe20000001818 */
[----:B------:R-:W1:Y:S07]  /*6470*/  LDSM.16.M88.4 R168, [R250+0x800] ;  /* 0x00080000faa8783b */ /* 0x000e6e0000000200 */
[C---:B------:R-:W-:Y:S08]  /*6480*/  HMMA.16816.F32 R28, R192.reuse, R184, R28 ;  /* 0x000000b8c01c723c */ /* 0x040ff0000000181c */
[----:B------:R-:W-:Y:S01]  /*6490*/  HMMA.16816.F32 R32, R192, R186, R32 ;  /* 0x000000bac020723c */ /* 0x000fe20000001820 */
[----:B------:R-:W3:Y:S07]  /*64a0*/  LDSM.16.M88.4 R184, [R250+0x1000] ;  /* 0x00100000fab8783b */ /* 0x000eee0000000200 */
[C---:B--2---:R-:W-:Y:S08]  /*64b0*/  HMMA.16816.F32 R4, R196.reuse, R180, R4 ;  /* 0x000000b4c404723c */ /* 0x044ff00000001804 */
[C---:B------:R-:W-:Y:S01]  /*64c0*/  HMMA.16816.F32 R8, R196.reuse, R182, R8 ;  /* 0x000000b6c408723c */ /* 0x040fe20000001808 */
[----:B------:R-:W2:Y:S07]  /*64d0*/  LDSM.16.M88.4 R180, [R250+0x1800] ;  /* 0x00180000fab4783b */ /* 0x000eae0000000200 */
[C---:B-1----:R-:W-:Y:S08]  /*64e0*/  HMMA.16816.F32 R12, R196.reuse, R168, R12 ;  /* 0x000000a8c40c723c */ /* 0x042ff0000000180c */
[C---:B------:R-:W-:Y:S01]  /*64f0*/  HMMA.16816.F32 R16, R196.reuse, R170, R16 ;  /* 0x000000aac410723c */ /* 0x040fe20000001810 */
[----:B------:R-:W1:Y:S07]  /*6500*/  LDSM.16.M88.4 R168, [R249+0x2000] ;  /* 0x00200000f9a8783b */ /* 0x000e6e0000000200 */
[C---:B---3--:R-:W-:Y:S08]  /*6510*/  HMMA.16816.F32 R20, R196.reuse, R184, R20 ;  /* 0x000000b8c414723c */ /* 0x048ff00000001814 */
[C---:B------:R-:W-:Y:S01]  /*6520*/  HMMA.16816.F32 R24, R196.reuse, R186, R24 ;  /* 0x000000bac418723c */ /* 0x040fe20000001818 */
[----:B------:R-:W3:Y:S07]  /*6530*/  LDSM.16.M88.4 R184, [R249+0x2800] ;  /* 0x00280000f9b8783b */ /* 0x000eee0000000200 */
[C---:B--2---:R-:W-:Y:S08]  /*6540*/  HMMA.16816.F32 R28, R196.reuse, R180, R28 ;  /* 0x000000b4c41c723c */ /* 0x044ff0000000181c */
[----:B------:R-:W-:Y:S01]  /*6550*/  HMMA.16816.F32 R32, R196, R182, R32 ;  /* 0x000000b6c420723c */ /* 0x000fe20000001820 */
[----:B------:R-:W2:Y:S07]  /*6560*/  LDSM.16.M88.4 R180, [R249+0x3000] ;  /* 0x00300000f9b4783b */ /* 0x000eae0000000200 */
[C---:B-1----:R-:W-:Y:S08]  /*6570*/  HMMA.16816.F32 R4, R200.reuse, R168, R4 ;  /* 0x000000a8c804723c */ /* 0x042ff00000001804 */
[C---:B------:R-:W-:Y:S01]  /*6580*/  HMMA.16816.F32 R8, R200.reuse, R170, R8 ;  /* 0x000000aac808723c */ /* 0x040fe20000001808 */
[----:B------:R-:W1:Y:S07]  /*6590*/  LDSM.16.M88.4 R168, [R249+0x3800] ;  /* 0x00380000f9a8783b */ /* 0x000e6e0000000200 */
[C---:B---3--:R-:W-:Y:S08]  /*65a0*/  HMMA.16816.F32 R12, R200.reuse, R184, R12 ;  /* 0x000000b8c80c723c */ /* 0x048ff0000000180c */
[C---:B------:R-:W-:Y:S01]  /*65b0*/  HMMA.16816.F32 R16, R200.reuse, R186, R16 ;  /* 0x000000bac810723c */ /* 0x040fe20000001810 */
[----:B------:R3:W4:Y:S07]  /*65c0*/  LDSM.16.M88.4 R184, [R130] ;  /* 0x0000000082b8783b */ /* 0x00072e0000000200 */
[C---:B--2---:R-:W-:Y:S08]  /*65d0*/  HMMA.16816.F32 R20, R200.reuse, R180, R20 ;  /* 0x000000b4c814723c */ /* 0x044ff00000001814 */
[C---:B------:R-:W-:Y:S01]  /*65e0*/  HMMA.16816.F32 R24, R200.reuse, R182, R24 ;  /* 0x000000b6c818723c */ /* 0x040fe20000001818 */
[----:B------:R2:W2:Y:S07]  /*65f0*/  LDSM.16.M88.4 R180, [R129] ;  /* 0x0000000081b4783b */ /* 0x0004ae0000000200 */
[C---:B-1----:R-:W-:Y:S01]  /*6600*/  HMMA.16816.F32 R28, R200.reuse, R168, R28 ;  /* 0x000000a8c81c723c */ /* 0x042fe2000000181c */
[----:B---3--:R-:W3:Y:S07]  /*6610*/  LDL R130, [R1+0x28] ;  /* 0x0000280001827983 */ /* 0x008eee0000100800 */
[----:B------:R-:W-:Y:S01]  /*6620*/  HMMA.16816.F32 R32, R200, R170, R32 ;  /* 0x000000aac820723c */ /* 0x000fe20000001820 */
[----:B------:R1:W1:Y:S07]  /*6630*/  LDSM.16.M88.4 R168, [R128] ;  /* 0x0000000080a8783b */ /* 0x00026e0000000200 */
[C---:B----4-:R-:W-:Y:S01]  /*6640*/  HMMA.16816.F32 R4, R204.reuse, R184, R4 ;  /* 0x000000b8cc04723c */ /* 0x050fe20000001804 */
[----:B--2---:R-:W2:Y:S07]  /*6650*/  LDL R129, [R1+0x24] ;  /* 0x0000240001817983 */ /* 0x004eae0000100800 */
[C---:B------:R-:W-:Y:S01]  /*6660*/  HMMA.16816.F32 R8, R204.reuse, R186, R8 ;  /* 0x000000bacc08723c */ /* 0x040fe20000001808 */
[----:B------:R4:W4:Y:S07]  /*6670*/  LDSM.16.M88.4 R184, [R2] ;  /* 0x0000000002b8783b */ /* 0x00092e0000000200 */
[C---:B------:R-:W-:Y:S01]  /*6680*/  HMMA.16816.F32 R12, R204.reuse, R180, R12 ;  /* 0x000000b4cc0c723c */ /* 0x040fe2000000180c */
[----:B-1----:R-:W2:Y:S07]  /*6690*/  LDL R128, [R1+0x20] ;  /* 0x0000200001807983 */ /* 0x002eae0000100800 */
[C---:B------:R-:W-:Y:S01]  /*66a0*/  HMMA.16816.F32 R16, R204.reuse, R182, R16 ;  /* 0x000000b6cc10723c */ /* 0x040fe20000001810 */
[----:B------:R-:W1:Y:S07]  /*66b0*/  LDSM.16.M88.4 R180, [R0+0x2000] ;  /* 0x0020000000b4783b */ /* 0x000e6e0000000200 */
[C---:B------:R-:W-:Y:S01]  /*66c0*/  HMMA.16816.F32 R20, R204.reuse, R168, R20 ;  /* 0x000000a8cc14723c */ /* 0x040fe20000001814 */
[----:B----4-:R-:W2:Y:S07]  /*66d0*/  LDL R2, [R1+0x1c] ;  /* 0x00001c0001027983 */ /* 0x010eae0000100800 */
[C---:B------:R-:W-:Y:S01]  /*66e0*/  HMMA.16816.F32 R24, R204.reuse, R170, R24 ;  /* 0x000000aacc18723c */ /* 0x040fe20000001818 */
[----:B------:R-:W1:Y:S07]  /*66f0*/  LDSM.16.M88.4 R168, [R0+0x2800] ;  /* 0x0028000000a8783b */ /* 0x000e6e0000000200 */
[C---:B------:R-:W-:Y:S08]  /*6700*/  HMMA.16816.F32 R28, R204.reuse, R184, R28 ;  /* 0x000000b8cc1c723c */ /* 0x040ff0000000181c */
[----:B------:R-:W-:Y:S01]  /*6710*/  HMMA.16816.F32 R32, R204, R186, R32 ;  /* 0x000000bacc20723c */ /* 0x000fe20000001820 */
[----:B------:R-:W1:Y:S07]  /*6720*/  LDSM.16.M88.4 R184, [R0+0x3000] ;  /* 0x0030000000b8783b */ /* 0x000e6e0000000200 */
[C---:B-1----:R-:W-:Y:S08]  /*6730*/  HMMA.16816.F32 R4, R208.reuse, R180, R4 ;  /* 0x000000b4d004723c */ /* 0x042ff00000001804 */
[C---:B------:R-:W-:Y:S01]  /*6740*/  HMMA.16816.F32 R8, R208.reuse, R182, R8 ;  /* 0x000000b6d008723c */ /* 0x040fe20000001808 */
[----:B------:R-:W1:Y:S07]  /*6750*/  LDSM.16.M88.4 R180, [R0+0x3800] ;  /* 0x0038000000b4783b */ /* 0x000e6e0000000200 */
[C---:B------:R-:W-:Y:S08]  /*6760*/  HMMA.16816.F32 R12, R208.reuse, R168, R12 ;  /* 0x000000a8d00c723c */ /* 0x040ff0000000180c */
[C---:B------:R-:W-:Y:S01]  /*6770*/  HMMA.16816.F32 R16, R208.reuse, R170, R16 ;  /* 0x000000aad010723c */ /* 0x040fe20000001810 */
[----:B------:R-:W1:Y:S07]  /*6780*/  LDSM.16.M88.4 R168, [R250+0x2000] ;  /* 0x00200000faa8783b */ /* 0x000e6e0000000200 */
[C---:B------:R-:W-:Y:S08]  /*6790*/  HMMA.16816.F32 R20, R208.reuse, R184, R20 ;  /* 0x000000b8d014723c */ /* 0x040ff00000001814 */
[C---:B------:R-:W-:Y:S01]  /*67a0*/  HMMA.16816.F32 R24, R208.reuse, R186, R24 ;  /* 0x000000bad018723c */ /* 0x040fe20000001818 */
[----:B------:R-:W1:Y:S07]  /*67b0*/  LDSM.16.M88.4 R184, [R250+0x2800] ;  /* 0x00280000fab8783b */ /* 0x000e6e0000000200 */
[C---:B-1----:R-:W-:Y:S08]  /*67c0*/  HMMA.16816.F32 R28, R208.reuse, R180, R28 ;  /* 0x000000b4d01c723c */ /* 0x042ff0000000181c */
[----:B------:R-:W-:Y:S01]  /*67d0*/  HMMA.16816.F32 R32, R208, R182, R32 ;  /* 0x000000b6d020723c */ /* 0x000fe20000001820 */
        /* <DEDUP_REMOVED lines=8> */
[C---:B------:R-:W-:Y:S01]  /*6860*/  HMMA.16816.F32 R24, R212.reuse, R182, R24 ;  /* 0x000000b6d418723c */ /* 0x040fe20000001818 */
[----:B------:R-:W1:Y:S07]  /*6870*/  LDSM.16.M88.4 R180, [R249+0x4800] ;  /* 0x00480000f9b4783b */ /* 0x000e6e0000000200 */
[C---:B------:R-:W-:Y:S08]  /*6880*/  HMMA.16816.F32 R28, R212.reuse, R168, R28 ;  /* 0x000000a8d41c723c */ /* 0x040ff0000000181c */
[----:B------:R-:W-:Y:S01]  /*6890*/  HMMA.16816.F32 R32, R212, R170, R32 ;  /* 0x000000aad420723c */ /* 0x000fe20000001820 */
[----:B------:R-:W1:Y:S07]  /*68a0*/  LDSM.16.M88.4 R168, [R249+0x5000] ;  /* 0x00500000f9a8783b */ /* 0x000e6e0000000200 */
[C---:B------:R-:W-:Y:S08]  /*68b0*/  HMMA.16816.F32 R4, R216.reuse, R184, R4 ;  /* 0x000000b8d804723c */ /* 0x040ff00000001804 */
[C---:B------:R-:W-:Y:S01]  /*68c0*/  HMMA.16816.F32 R8, R216.reuse, R186, R8 ;  /* 0x000000bad808723c */ /* 0x040fe20000001808 */
[----:B------:R-:W1:Y:S07]  /*68d0*/  LDSM.16.M88.4 R184, [R249+0x5800] ;  /* 0x00580000f9b8783b */ /* 0x000e6e0000000200 */
[C---:B-1----:R-:W-:Y:S08]  /*68e0*/  HMMA.16816.F32 R12, R216.reuse, R180, R12 ;  /* 0x000000b4d80c723c */ /* 0x042ff0000000180c */
[C---:B------:R-:W-:Y:S08]  /*68f0*/  HMMA.16816.F32 R16, R216.reuse, R182, R16 ;  /* 0x000000b6d810723c */ /* 0x040ff00000001810 */
[C---:B------:R-:W-:Y:S08]  /*6900*/  HMMA.16816.F32 R20, R216.reuse, R168, R20 ;  /* 0x000000a8d814723c */ /* 0x040ff00000001814 */
[C---:B------:R-:W-:Y:S08]  /*6910*/  HMMA.16816.F32 R24, R216.reuse, R170, R24 ;  /* 0x000000aad818723c */ /* 0x040ff00000001818 */
[C---:B------:R-:W-:Y:S08]  /*6920*/  HMMA.16816.F32 R28, R216.reuse, R184, R28 ;  /* 0x000000b8d81c723c */ /* 0x040ff0000000181c */
[----:B------:R-:W-:Y:S01]  /*6930*/  HMMA.16816.F32 R32, R216, R186, R32 ;  /* 0x000000bad820723c */ /* 0x000fe20000001820 */
[----:B---3--:R1:W3:Y:S08]  /*6940*/  LDSM.16.M88.4 R180, [R130] ;  /* 0x0000000082b4783b */ /* 0x0082f00000000200 */
[----:B--2---:R2:W2:Y:S08]  /*6950*/  LDSM.16.M88.4 R168, [R129] ;  /* 0x0000000081a8783b */ /* 0x0044b00000000200 */
[----:B-1----:R-:W4:Y:S04]  /*6960*/  LDL R130, [R1+0x18] ;  /* 0x0000180001827983 */ /* 0x002f280000100800 */
[----:B------:R1:W1:Y:S01]  /*6970*/  LDSM.16.M88.4 R184, [R128] ;  /* 0x0000000080b8783b */ /* 0x0002620000000200 */
[C---:B---3--:R-:W-:Y:S07]  /*6980*/  HMMA.16816.F32 R4, R220.reuse, R180, R4 ;  /* 0x000000b4dc04723c */ /* 0x048fee0000001804 */
[----:B--2---:R-:W2:Y:S01]  /*6990*/  LDL R129, [R1+0x14] ;  /* 0x0000140001817983 */ /* 0x004ea20000100800 */
[C---:B------:R-:W-:Y:S03]  /*69a0*/  HMMA.16816.F32 R8, R220.reuse, R182, R8 ;  /* 0x000000b6dc08723c */ /* 0x040fe60000001808 */
[----:B------:R3:W3:Y:S05]  /*69b0*/  LDSM.16.M88.4 R180, [R2] ;  /* 0x0000000002b4783b */ /* 0x0006ea0000000200 */
[C---:B------:R-:W-:Y:S03]  /*69c0*/  HMMA.16816.F32 R12, R220.reuse, R168, R12 ;  /* 0x000000a8dc0c723c */ /* 0x040fe6000000180c */
[----:B-1----:R-:W2:Y:S05]  /*69d0*/  LDL R128, [R1+0x10] ;  /* 0x0000100001807983 */ /* 0x002eaa0000100800 */
[C---:B------:R-:W-:Y:S01]  /*69e0*/  HMMA.16816.F32 R16, R220.reuse, R170, R16 ;  /* 0x000000aadc10723c */ /* 0x040fe20000001810 */
[----:B------:R-:W1:Y:S07]  /*69f0*/  LDSM.16.M88.4 R168, [R0+0x4000] ;  /* 0x0040000000a8783b */ /* 0x000e6e0000000200 */
[C---:B------:R-:W-:Y:S01]  /*6a00*/  HMMA.16816.F32 R20, R220.reuse, R184, R20 ;  /* 0x000000b8dc14723c */ /* 0x040fe20000001814 */
[----:B---3--:R-:W2:Y:S04]  /*6a10*/  LDL R2, [R1+0xc] ;  /* 0x00000c0001027983 */ /* 0x008ea80000100800 */
[----:B------:R-:W2:Y:S03]  /*6a20*/  LDL.LU R174, [R1+0x60] ;  /* 0x0000600001ae7983 */ /* 0x000ea60000300800 */
[C---:B------:R-:W-:Y:S01]  /*6a30*/  HMMA.16816.F32 R24, R220.reuse, R186, R24 ;  /* 0x000000badc18723c */ /* 0x040fe20000001818 */
[----:B------:R-:W1:Y:S07]  /*6a40*/  LDSM.16.M88.4 R184, [R0+0x4800] ;  /* 0x0048000000b8783b */ /* 0x000e6e0000000200 */
[C---:B------:R-:W-:Y:S01]  /*6a50*/  HMMA.16816.F32 R28, R220.reuse, R180, R28 ;  /* 0x000000b4dc1c723c */ /* 0x040fe2000000181c */
[----:B------:R-:W2:Y:S04]  /*6a60*/  LDL R178, [R1+0x88] ;  /* 0x0000880001b27983 */ /* 0x000ea80000100800 */
[----:B------:R-:W2:Y:S03]  /*6a70*/  LDL R177, [R1+0x90] ;  /* 0x0000900001b17983 */ /* 0x000ea60000100800 */
        /* <DEDUP_REMOVED lines=35> */
[----:B----4-:R1:W4:Y:S08]  /*6cb0*/  LDSM.16.M88.4 R168, [R130] ;  /* 0x0000000082a8783b */ /* 0x0103300000000200 */
[----:B--2---:R-:W2:Y:S08]  /*6cc0*/  LDSM.16.M88.4 R184, [R129] ;  /* 0x0000000081b8783b */ /* 0x004eb00000000200 */
[----:B-1----:R-:W3:Y:S04]  /*6cd0*/  LDL R130, [R1+0x64] ;  /* 0x0000640001827983 */ /* 0x002ee80000100800 */
[----:B------:R1:W2:Y:S01]  /*6ce0*/  LDSM.16.M88.4 R180, [R128] ;  /* 0x0000000080b4783b */ /* 0x0002a20000000200 */
[C---:B----4-:R-:W-:Y:S08]  /*6cf0*/  HMMA.16816.F32 R4, R236.reuse, R168, R4 ;  /* 0x000000a8ec04723c */ /* 0x050ff00000001804 */
[C---:B------:R-:W-:Y:S01]  /*6d00*/  HMMA.16816.F32 R8, R236.reuse, R170, R8 ;  /* 0x000000aaec08723c */ /* 0x040fe20000001808 */
[----:B--2---:R-:W2:Y:S03]  /*6d10*/  LDSM.16.M88.4 R168, [R2] ;  /* 0x0000000002a8783b */ /* 0x004ea60000000200 */
[C---:B------:R-:W-:Y:S02]  /*6d20*/  IADD3 R175, R174.reuse, -0x1, RZ ;  /* 0xffffffffaeaf7810 */ /* 0x040fe40007ffe0ff */
[----:B------:R-:W-:Y:S02]  /*6d30*/  ISETP.GT.AND P6, PT, R174, R135, PT ;  /* 0x00000087ae00720c */ /* 0x000fe40003fc4270 */
[C---:B------:R-:W-:Y:S01]  /*6d40*/  HMMA.16816.F32 R12, R236.reuse, R184, R12 ;  /* 0x000000b8ec0c723c */ /* 0x040fe2000000180c */
[----:B-1----:R-:W4:Y:S07]  /*6d50*/  LDL.64 R128, [R1+0x68] ;  /* 0x0000680001807983 */ /* 0x002f2e0000100a00 */
[C---:B------:R-:W-:Y:S01]  /*6d60*/  HMMA.16816.F32 R16, R236.reuse, R186, R16 ;  /* 0x000000baec10723c */ /* 0x040fe20000001810 */
[----:B------:R-:W1:Y:S07]  /*6d70*/  LDSM.16.M88.4 R184, [R0+0x6000] ;  /* 0x0060000000b8783b */ /* 0x000e6e0000000200 */
[C---:B------:R-:W-:Y:S08]  /*6d80*/  HMMA.16816.F32 R20, R236.reuse, R180, R20 ;  /* 0x000000b4ec14723c */ /* 0x040ff00000001814 */
[C---:B------:R-:W-:Y:S01]  /*6d90*/  HMMA.16816.F32 R24, R236.reuse, R182, R24 ;  /* 0x000000b6ec18723c */ /* 0x040fe20000001818 */
[----:B------:R-:W1:Y:S07]  /*6da0*/  LDSM.16.M88.4 R180, [R0+0x6800] ;  /* 0x0068000000b4783b */ /* 0x000e6e0000000200 */
[C---:B--2---:R-:W-:Y:S08]  /*6db0*/  HMMA.16816.F32 R28, R236.reuse, R168, R28 ;  /* 0x000000a8ec1c723c */ /* 0x044ff0000000181c */
[----:B------:R-:W-:Y:S01]  /*6dc0*/  HMMA.16816.F32 R32, R236, R170, R32 ;  /* 0x000000aaec20723c */ /* 0x000fe20000001820 */
[----:B------:R-:W2:Y:S07]  /*6dd0*/  LDSM.16.M88.4 R168, [R0+0x7000] ;  /* 0x0070000000a8783b */ /* 0x000eae0000000200 */
[C---:B-1----:R-:W-:Y:S08]  /*6de0*/  HMMA.16816.F32 R4, R240.reuse, R184, R4 ;  /* 0x000000b8f004723c */ /* 0x042ff00000001804 */
[C---:B------:R-:W-:Y:S01]  /*6df0*/  HMMA.16816.F32 R8, R240.reuse, R186, R8 ;  /* 0x000000baf008723c */ /* 0x040fe20000001808 */
[----:B------:R1:W1:Y:S07]  /*6e00*/  LDSM.16.M88.4 R184, [R0+0x7800] ;  /* 0x0078000000b8783b */ /* 0x00026e0000000200 */
[C---:B------:R-:W-:Y:S08]  /*6e10*/  HMMA.16816.F32 R12, R240.reuse, R180, R12 ;  /* 0x000000b4f00c723c */ /* 0x040ff0000000180c */
[C---:B------:R-:W-:Y:S01]  /*6e20*/  HMMA.16816.F32 R16, R240.reuse, R182, R16 ;  /* 0x000000b6f010723c */ /* 0x040fe20000001810 */
[----:B------:R-:W1:Y:S07]  /*6e30*/  LDSM.16.M88.4 R180, [R250+0x6000] ;  /* 0x00600000fab4783b */ /* 0x000e6e0000000200 */
[C---:B--2---:R-:W-:Y:S04]  /*6e40*/  HMMA.16816.F32 R20, R240.reuse, R168, R20 ;  /* 0x000000a8f014723c */ /* 0x044fe80000001814 */
[----:B-1----:R-:W-:Y:S04]  /*6e50*/  @P6 SHF.R.S32.HI R0, RZ, 0x1f, R175 ;  /* 0x0000001fff006819 */ /* 0x002fe800000114af */
[C---:B------:R-:W-:Y:S01]  /*6e60*/  HMMA.16816.F32 R24, R240.reuse, R170, R24 ;  /* 0x000000aaf018723c */ /* 0x040fe20000001818 */
[----:B------:R-:W1:Y:S03]  /*6e70*/  LDSM.16.M88.4 R168, [R250+0x6800] ;  /* 0x00680000faa8783b */ /* 0x000e660000000200 */
[----:B------:R-:W-:Y:S04]  /*6e80*/  @P6 IMAD R0, R0, c[0x0][0x1e0], RZ ;  /* 0x0000780000006a24 */ /* 0x000fe800078e02ff */
[C---:B------:R-:W-:Y:S08]  /*6e90*/  HMMA.16816.F32 R28, R240.reuse, R184, R28 ;  /* 0x000000b8f01c723c */ /* 0x040ff0000000181c */
[----:B------:R-:W-:Y:S08]  /*6ea0*/  HMMA.16816.F32 R32, R240, R186, R32 ;  /* 0x000000baf020723c */ /* 0x000ff00000001820 */
[C---:B------:R-:W-:Y:S08]  /*6eb0*/  HMMA.16816.F32 R4, R244.reuse, R180, R4 ;  /* 0x000000b4f404723c */ /* 0x040ff00000001804 */
[C---:B------:R-:W-:Y:S01]  /*6ec0*/  HMMA.16816.F32 R8, R244.reuse, R182, R8 ;  /* 0x000000b6f408723c */ /* 0x040fe20000001808 */
[----:B------:R-:W2:Y:S07]  /*6ed0*/  LDSM.16.M88.4 R180, [R250+0x7000] ;  /* 0x00700000fab4783b */ /* 0x000eae0000000200 */
[C---:B-1----:R-:W-:Y:S08]  /*6ee0*/  HMMA.16816.F32 R12, R244.reuse, R168, R12 ;  /* 0x000000a8f40c723c */ /* 0x042ff0000000180c */
[C---:B------:R-:W-:Y:S04]  /*6ef0*/  HMMA.16816.F32 R16, R244.reuse, R170, R16 ;  /* 0x000000aaf410723c */ /* 0x040fe80000001810 */
[----:B------:R-:W-:Y:S02]  /*6f00*/  FMUL.FTZ R4, R4, c[0x0][0x320] ;  /* 0x0000c80004047a20 */ /* 0x000fe40000410000 */
[----:B------:R-:W-:Y:S02]  /*6f10*/  FMUL.FTZ R5, R5, c[0x0][0x320] ;  /* 0x0000c80005057a20 */ /* 0x000fe40000410000 */
[----:B------:R-:W1:Y:S01]  /*6f20*/  MUFU.TANH R191, R4 ;  /* 0x0000000400bf7308 */ /* 0x000e620000002400 */
[----:B------:R-:W-:Y:S03]  /*6f30*/  FMUL.FTZ R6, R6, c[0x0][0x320] ;  /* 0x0000c80006067a20 */ /* 0x000fe60000410000 */
[----:B------:R-:W-:Y:S02]  /*6f40*/  FMUL.FTZ R7, R7, c[0x0][0x320] ;  /* 0x0000c80007077a20 */ /* 0x000fe40000410000 */
[----:B------:R-:W-:Y:S02]  /*6f50*/  FMUL.FTZ R2, R8, c[0x0][0x320] ;  /* 0x0000c80008027a20 */ /* 0x000fe40000410000 */
[----:B------:R-:W-:Y:S02]  /*6f60*/  @P6 IMAD R8, R175, c[0x0][0x1e4], R0 ;  /* 0x00007900af086a24 */ /* 0x000fe400078e0200 */
[----:B------:R1:W1:Y:S01]  /*6f70*/  MUFU.TANH R176, R5 ;  /* 0x0000000500b07308 */ /* 0x0002620000002400 */
[----:B------:R-:W-:Y:S02]  /*6f80*/  FMUL.FTZ R11, R11, c[0x0][0x320] ;  /* 0x0000c8000b0b7a20 */ /* 0x000fe40000410000 */
[----:B------:R-:W-:Y:S02]  /*6f90*/  FMUL.FTZ R10, R10, c[0x0][0x320] ;  /* 0x0000c8000a0a7a20 */ /* 0x000fe40000410000 */
[----:B------:R-:W-:Y:S01]  /*6fa0*/  FMUL.FTZ R14, R14, c[0x0][0x320] ;  /* 0x0000c8000e0e7a20 */ /* 0x000fe20000410000 */
[C---:B--2---:R-:W-:Y:S04]  /*6fb0*/  HMMA.16816.F32 R20, R244.reuse, R180, R20 ;  /* 0x000000b4f414723c */ /* 0x044fe80000001814 */
[----:B------:R-:W2:Y:S01]  /*6fc0*/  MUFU.TANH R173, R6 ;  /* 0x0000000600ad7308 */ /* 0x000ea20000002400 */
[----:B------:R-:W-:Y:S02]  /*6fd0*/  FMUL.FTZ R9, R9, c[0x0][0x320] ;  /* 0x0000c80009097a20 */ /* 0x000fe40000410000 */
[----:B------:R-:W-:Y:S01]  /*6fe0*/  FMUL.FTZ R18, R18, c[0x0][0x320] ;  /* 0x0000c80012127a20 */ /* 0x000fe20000410000 */
[C---:B------:R-:W-:Y:S04]  /*6ff0*/  HMMA.16816.F32 R24, R244.reuse, R182, R24 ;  /* 0x000000b6f418723c */ /* 0x040fe80000001818 */
[----:B------:R-:W-:Y:S02]  /*7000*/  FMUL.FTZ R17, R17, c[0x0][0x320] ;  /* 0x0000c80011117a20 */ /* 0x000fe40000410000 */
[----:B------:R2:W2:Y:S01]  /*7010*/  MUFU.TANH R172, R7 ;  /* 0x0000000700ac7308 */ /* 0x0004a20000002400 */
[----:B------:R-:W-:Y:S02]  /*7020*/  FMUL.FTZ R16, R16, c[0x0][0x320] ;  /* 0x0000c80010107a20 */ /* 0x000fe40000410000 */
[----:B------:R-:W-:Y:S03]  /*7030*/  FMUL.FTZ R15, R15, c[0x0][0x320] ;  /* 0x0000c8000f0f7a20 */ /* 0x000fe60000410000 */
[----:B-1----:R-:W-:Y:S04]  /*7040*/  @P6 IMAD.WIDE.U32 R4, R175, c[0x0][0x1e0], RZ ;  /* 0x00007800af046a25 */ /* 0x002fe800078e00ff */
[----:B------:R-:W1:Y:S01]  /*7050*/  MUFU.TANH R185, R2 ;  /* 0x0000000200b97308 */ /* 0x000e620000002400 */
[----:B------:R-:W-:Y:S01]  /*7060*/  @P6 IMAD.SHL.U32 R132, R4, 0x40, RZ ;  /* 0x0000004004846824 */ /* 0x000fe200078e00ff */
[----:B------:R-:W-:Y:S01]  /*7070*/  @P6 IADD3 R8, R5, R8, RZ ;  /* 0x0000000805086210 */ /* 0x000fe20007ffe0ff */
[----:B------:R-:W-:Y:S02]  /*7080*/  FMUL.FTZ R20, R20, c[0x0][0x320] ;  /* 0x0000c80014147a20 */ /* 0x000fe40000410000 */
[----:B------:R-:W-:Y:S01]  /*7090*/  FMUL.FTZ R12, R12, c[0x0][0x320] ;  /* 0x0000c8000c0c7a20 */ /* 0x000fe20000410000 */
[----:B------:R-:W-:Y:S01]  /*70a0*/  @P6 SHF.L.U64.HI R8, R4, 0x6, R8 ;  /* 0x0000000604086819 */ /* 0x000fe20000010208 */
[----:B------:R-:W-:Y:S02]  /*70b0*/  FMUL.FTZ R13, R13, c[0x0][0x320] ;  /* 0x0000c8000d0d7a20 */ /* 0x000fe40000410000 */
[----:B------:R-:W-:Y:S01]  /*70c0*/  FMUL.FTZ R21, R21, c[0x0][0x320] ;  /* 0x0000c80015157a20 */ /* 0x000fe20000410000 */
[----:B------:R-:W-:Y:S01]  /*70d0*/  MUFU.TANH R133, R11 ;  /* 0x0000000b00857308 */ /* 0x000fe20000002400 */
[----:B------:R-:W-:Y:S02]  /*70e0*/  FMUL.FTZ R22, R22, c[0x0][0x320] ;  /* 0x0000c80016167a20 */ /* 0x000fe40000410000 */
[----:B------:R-:W-:Y:S01]  /*70f0*/  FMUL.FTZ R23, R23, c[0x0][0x320] ;  /* 0x0000c80017177a20 */ /* 0x000fe20000410000 */
[----:B--2---:R-:W2:Y:S01]  /*7100*/  LDSM.16.M88.4 R4, [R250+0x7800] ;  /* 0x00780000fa04783b */ /* 0x004ea20000000200 */
[----:B------:R-:W-:Y:S04]  /*7110*/  DEPBAR.LE SB0, 0x0 ;  /* 0x000080000000791a */ /* 0x000fe80000000000 */
[----:B------:R-:W-:Y:S01]  /*7120*/  FMUL.FTZ R24, R24, c[0x0][0x320] ;  /* 0x0000c80018187a20 */ /* 0x000fe20000410000 */
[----:B------:R-:W-:Y:S01]  /*7130*/  MUFU.TANH R135, R10 ;  /* 0x0000000a00877308 */ /* 0x000fe20000002400 */
[----:B------:R-:W-:Y:S01]  /*7140*/  FMUL.FTZ R25, R25, c[0x0][0x320] ;  /* 0x0000c80019197a20 */ /* 0x000fe20000410000 */
[----:B------:R-:W-:Y:S01]  /*7150*/  BAR.SYNC.DEFER_BLOCKING 0x0 ;  /* 0x0000000000007b1d */ /* 0x000fe20000010000 */
[----:B------:R-:W-:Y:S02]  /*7160*/  FMUL.FTZ R26, R26, c[0x0][0x320] ;  /* 0x0000c8001a1a7a20 */ /* 0x000fe40000410000 */
[----:B------:R-:W-:Y:S01]  /*7170*/  FMUL.FTZ R27, R27, c[0x0][0x320] ;  /* 0x0000c8001b1b7a20 */ /* 0x000fe20000410000 */
[C---:B--2---:R-:W-:Y:S04]  /*7180*/  HMMA.16816.F32 R28, R244.reuse, R4, R28 ;  /* 0x00000004f41c723c */ /* 0x044fe8000000181c */
[----:B------:R2:W1:Y:S04]  /*7190*/  MUFU.TANH R184, R9 ;  /* 0x0000000900b87308 */ /* 0x0004680000002400 */
[----:B------:R-:W-:Y:S06]  /*71a0*/  HMMA.16816.F32 R32, R244, R6, R32 ;  /* 0x00000006f420723c */ /* 0x000fec0000001820 */
[----:B------:R1:W-:Y:S10]  /*71b0*/  MUFU.TANH R190, R18 ;  /* 0x0000001200be7308 */ /* 0x0003f40000002400 */
[----:B------:R-:W-:Y:S01]  /*71c0*/  MUFU.TANH R187, R14 ;  /* 0x0000000e00bb7308 */ /* 0x000fe20000002400 */
[----:B------:R-:W-:Y:S02]  /*71d0*/  FMUL.FTZ R28, R28, c[0x0][0x320] ;  /* 0x0000c8001c1c7a20 */ /* 0x000fe40000410000 */
[----:B--2---:R-:W-:Y:S04]  /*71e0*/  @P1 IMAD.HI.U32 R9, R178, c[0x0][0x2c8], RZ ;  /* 0x0000b200b2091a27 */ /* 0x004fe800078e00ff */
[----:B------:R-:W-:Y:S03]  /*71f0*/  FMUL.FTZ R29, R29, c[0x0][0x320] ;  /* 0x0000c8001d1d7a20 */ /* 0x000fe60000410000 */
[----:B------:R-:W-:Y:S01]  /*7200*/  MUFU.TANH R189, R17 ;  /* 0x0000001100bd7308 */ /* 0x000fe20000002400 */
[----:B------:R-:W-:Y:S02]  /*7210*/  FMUL.FTZ R32, R32, c[0x0][0x320] ;  /* 0x0000c80020207a20 */ /* 0x000fe40000410000 */
[----:B------:R-:W-:Y:S02]  /*7220*/  FMUL.FTZ R34, R34, c[0x0][0x320] ;  /* 0x0000c80022227a20 */ /* 0x000fe40000410000 */
[----:B------:R-:W-:Y:S02]  /*7230*/  FMUL.FTZ R30, R30, c[0x0][0x320] ;  /* 0x0000c8001e1e7a20 */ /* 0x000fe40000410000 */
[----:B------:R-:W-:Y:S03]  /*7240*/  FMUL.FTZ R35, R35, c[0x0][0x320] ;  /* 0x0000c80023237a20 */ /* 0x000fe60000410000 */
[----:B------:R-:W-:Y:S10]  /*7250*/  MUFU.TANH R188, R16 ;  /* 0x0000001000bc7308 */ /* 0x000ff40000002400 */
[----:B------:R-:W-:Y:S01]  /*7260*/  MUFU.TANH R186, R15 ;  /* 0x0000000f00ba7308 */ /* 0x000fe20000002400 */
[----:B----4-:R-:W-:Y:S09]  /*7270*/  @P6 IADD3 R0, P0, R132, R128, RZ ;  /* 0x0000008084006210 */ /* 0x010ff20007f1e0ff */
[----:B------:R-:W2:Y:S01]  /*7280*/  MUFU.TANH R12, R12 ;  /* 0x0000000c000c7308 */ /* 0x000ea20000002400 */
[----:B---3--:R-:W-:Y:S02]  /*7290*/  @P6 IADD3.X R2, R8, R130, RZ, P0, !PT ;  /* 0x0000008208026210 */ /* 0x008fe400007fe4ff */
[C---:B------:R-:W-:Y:S04]  /*72a0*/  @P6 LEA R168, P0, R0.reuse, c[0x0][0x1c8], 0x1 ;  /* 0x0000720000a86a11 */ /* 0x040fe800078008ff */
[----:B------:R-:W-:Y:S03]  /*72b0*/  @P6 LEA.HI.X R169, R0, c[0x0][0x1cc], R2, 0x1, P0 ;  /* 0x0000730000a96a11 */ /* 0x000fe600000f0c02 */
[----:B------:R-:W3:Y:S01]  /*72c0*/  MUFU.TANH R13, R13 ;  /* 0x0000000d000d7308 */ /* 0x000ee20000002400 */
[----:B------:R-:W-:Y:S02]  /*72d0*/  @P6 IADD3 R181, P0, R128, 0x40, RZ ;  /* 0x0000004080b56810 */ /* 0x000fe40007f1e0ff */
[----:B------:R-:W-:Y:S01]  /*72e0*/  MOV R0, R178 ;  /* 0x000000b200007202 */ /* 0x000fe20000000f00 */
[----:B------:R-:W-:Y:S01]  /*72f0*/  @!PT LDS RZ, [RZ] ;  /* 0x00000000fffff984 */ /* 0x000fe20000000800 */
[----:B------:R-:W-:Y:S01]  /*7300*/  @!PT LDS RZ, [RZ] ;  /* 0x00000000fffff984 */ /* 0x000fe20000000800 */
[----:B------:R-:W-:Y:S01]  /*7310*/  @!PT LDS RZ, [RZ] ;  /* 0x00000000fffff984 */ /* 0x000fe20000000800 */
[----:B------:R4:W-:Y:S01]  /*7320*/  @P6 LDGSTS.E.BYPASS.LTC128B.128 [R131+0x10100], [R168.64], !P5 ;  /* 0x10100000a8836fae */ /* 0x0009e2000e901d46 */
[-C--:B------:R-:W-:Y:S02]  /*7330*/  @P6 IADD3.X R180, RZ, R130.reuse, RZ, P0, !PT ;  /* 0x00000082ffb46210 */ /* 0x080fe400007fe4ff */
[----:B------:R-:W-:Y:S02]  /*7340*/  @P6 IADD3 R2, P0, R132, R181, RZ ;  /* 0x000000b584026210 */ /* 0x000fe40007f1e0ff */
[----:B------:R-:W-:Y:S01]  /*7350*/  @P1 SHF.R.U32.HI R0, RZ, c[0x0][0x2cc], R9 ;  /* 0x0000b300ff001a19 */ /* 0x000fe20000011609 */
[----:B------:R-:W-:Y:S01]  /*7360*/  IMAD.MOV.U32 R9, RZ, RZ, -0x40 ;  /* 0xffffffc0ff097424 */ /* 0x000fe200078e00ff */
[----:B------:R-:W-:Y:S01]  /*7370*/  MUFU.TANH R21, R21 ;  /* 0x0000001500157308 */ /* 0x000fe20000002400 */
[----:B------:R-:W-:Y:S01]  /*7380*/  @P6 IMAD.X R11, R8, 0x1, R180, P0 ;  /* 0x00000001080b6824 */ /* 0x000fe200000e06b4 */
[C---:B------:R-:W-:Y:S04]  /*7390*/  @P6 LEA R10, P0, R2.reuse, c[0x0][0x1c8], 0x1 ;  /* 0x00007200020a6a11 */ /* 0x040fe800078008ff */
[----:B------:R-:W-:Y:S02]  /*73a0*/  @P6 LEA.HI.X R11, R2, c[0x0][0x1cc], R11, 0x1, P0 ;  /* 0x00007300020b6a11 */ /* 0x000fe400000f0c0b */
[----:B------:R-:W-:Y:S02]  /*73b0*/  @P6 IADD3 R171, P0, R128, 0x80, RZ ;  /* 0x0000008080ab6810 */ /* 0x000fe40007f1e0ff */
[----:B------:R-:W-:Y:S01]  /*73c0*/  MUFU.TANH R22, R22 ;  /* 0x0000001600167308 */ /* 0x000fe20000002400 */
[----:B------:R1:W-:Y:S01]  /*73d0*/  @P6 LDGSTS.E.BYPASS.LTC128B.128 [R131+0x12100], [R10.64], !P4 ;  /* 0x121000000a836fae */ /* 0x0003e2000e101d46 */
[----:B------:R-:W-:Y:S02]  /*73e0*/  @P6 IADD3.X R170, RZ, R130, RZ, P0, !PT ;  /* 0x00000082ffaa6210 */ /* 0x000fe400007fe4ff */
[----:B------:R-:W-:Y:S06]  /*73f0*/  @P6 IADD3 R2, P0, R132, R171, RZ ;  /* 0x000000ab84026210 */ /* 0x000fec0007f1e0ff */
[----:B------:R-:W-:Y:S10]  /*7400*/  MUFU.TANH R23, R23 ;  /* 0x0000001700177308 */ /* 0x000ff40000002400 */
[----:B------:R-:W-:Y:S01]  /*7410*/  MUFU.TANH R24, R24 ;  /* 0x0000001800187308 */ /* 0x000fe20000002400 */
[----:B-1----:R-:W1:Y:S09]  /*7420*/  SHFL.IDX PT, R11, R0, RZ, 0x1c1f ;  /* 0x001c1fff000b7589 */ /* 0x002e7200000e0000 */
[----:B------:R-:W-:Y:S01]  /*7430*/  MUFU.TANH R25, R25 ;  /* 0x0000001900197308 */ /* 0x000fe20000002400 */
[----:B------:R1:W2:Y:S09]  /*7440*/  SHFL.IDX PT, R10, R0, 0x1, 0x1c1f ;  /* 0x003c1f00000a7f89 */ /* 0x0002b200000e0000 */
[----:B------:R-:W-:Y:S10]  /*7450*/  MUFU.TANH R28, R28 ;  /* 0x0000001c001c7308 */ /* 0x000ff40000002400 */
[----:B------:R-:W-:Y:S01]  /*7460*/  MUFU.TANH R29, R29 ;  /* 0x0000001d001d7308 */ /* 0x000fe20000002400 */
[----:B-1----:R-:W-:Y:S09]  /*7470*/  @P6 IADD3.X R0, R8, R170, RZ, P0, !PT ;  /* 0x000000aa08006210 */ /* 0x002ff200007fe4ff */
[----:B------:R-:W-:Y:S01]  /*7480*/  MUFU.TANH R32, R32 ;  /* 0x0000002000207308 */ /* 0x000fe20000002400 */
[C---:B------:R-:W-:Y:S04]  /*7490*/  @P6 LEA R4, P0, R2.reuse, c[0x0][0x1c8], 0x1 ;  /* 0x0000720002046a11 */ /* 0x040fe800078008ff */
[----:B------:R-:W-:Y:S01]  /*74a0*/  @P6 LEA.HI.X R5, R2, c[0x0][0x1cc], R0, 0x1, P0 ;  /* 0x0000730002056a11 */ /* 0x000fe200000f0c00 */
[----:B------:R-:W-:Y:S01]  /*74b0*/  IMAD R0, R174, R9, 0x1 ;  /* 0x00000001ae007424 */ /* 0x000fe200078e0209 */
[----:B----4-:R-:W-:Y:S03]  /*74c0*/  @P6 IADD3 R169, P0, R128, 0xc0, RZ ;  /* 0x000000c080a96810 */ /* 0x010fe60007f1e0ff */
[----:B------:R1:W-:Y:S01]  /*74d0*/  @P6 LDGSTS.E.BYPASS.LTC128B.128 [R131+0x14100], [R4.64], !P3 ;  /* 0x1410000004836fae */ /* 0x0003e2000d901d46 */
[----:B------:R-:W-:Y:S01]  /*74e0*/  @P6 IADD3.X R9, RZ, R130, RZ, P0, !PT ;  /* 0x00000082ff096210 */ /* 0x000fe200007fe4ff */
[----:B------:R-:W-:Y:S01]  /*74f0*/  MUFU.TANH R26, R26 ;  /* 0x0000001a001a7308 */ /* 0x000fe20000002400 */
[----:B------:R-:W-:Y:S04]  /*7500*/  IADD3 R0, R0, c[0x0][0x1d0], -R177 ;  /* 0x0000740000007a10 */ /* 0x000fe80007ffe8b1 */
[----:B------:R-:W-:Y:S04]  /*7510*/  IADD3 R0, R0, -c[0x0][0x168], RZ ;  /* 0x80005a0000007a10 */ /* 0x000fe80007ffe0ff */
[C---:B------:R-:W-:Y:S01]  /*7520*/  IADD3 R2, R0.reuse, R11, RZ ;  /* 0x0000000b00027210 */ /* 0x040fe20007ffe0ff */
[----:B------:R-:W-:Y:S01]  /*7530*/  MUFU.TANH R27, R27 ;  /* 0x0000001b001b7308 */ /* 0x000fe20000002400 */
[----:B--2---:R-:W-:Y:S02]  /*7540*/  IADD3 R0, R0, R10, RZ ;  /* 0x0000000a00007210 */ /* 0x004fe40007ffe0ff */
[----:B------:R-:W-:Y:S07]  /*7550*/  @P6 MOV R10, c[0x0][0x1e4] ;  /* 0x00007900000a6a02 */ /* 0x000fee0000000f00 */
[----:B------:R-:W-:Y:S01]  /*7560*/  MUFU.TANH R30, R30 ;  /* 0x0000001e001e7308 */ /* 0x000fe20000002400 */
[----:B-1----:R-:W-:Y:S05]  /*7570*/  @P6 IADD3 R4, P0, R132, R169, RZ ;  /* 0x000000a984046210 */ /* 0x002fea0007f1e0ff */
[----:B------:R-:W-:Y:S01]  /*7580*/  @P6 IMAD.X R5, R8, 0x1, R9, P0 ;  /* 0x0000000108056824 */ /* 0x000fe200000e0609 */
[C---:B------:R-:W-:Y:S04]  /*7590*/  @P6 LEA R6, P0, R4.reuse, c[0x0][0x1c8], 0x1 ;  /* 0x0000720004066a11 */ /* 0x040fe800078008ff */
[----:B------:R-:W-:Y:S02]  /*75a0*/  @P6 LEA.HI.X R7, R4, c[0x0][0x1cc], R5, 0x1, P0 ;  /* 0x0000730004076a11 */ /* 0x000fe400000f0c05 */
[----:B------:R-:W-:Y:S03]  /*75b0*/  @P6 MOV R5, c[0x0][0x1e0] ;  /* 0x0000780000056a02 */ /* 0x000fe60000000f00 */
[----:B------:R1:W-:Y:S01]  /*75c0*/  @P6 LDGSTS.E.BYPASS.LTC128B.128 [R131+0x16100], [R6.64], !P2 ;  /* 0x1610000006836fae */ /* 0x0003e2000d101d46 */
[C---:B------:R-:W-:Y:S04]  /*75d0*/  @P6 LEA R4, P0, R5.reuse, R132, 0x5 ;  /* 0x0000008405046211 */ /* 0x040fe800078028ff */
[----:B------:R-:W-:Y:S01]  /*75e0*/  @P6 LEA.HI.X R8, R5, R8, R10, 0x5, P0 ;  /* 0x0000000805086211 */ /* 0x000fe200000f2c0a */
[----:B------:R-:W-:Y:S01]  /*75f0*/  FMUL.FTZ R5, R19, c[0x0][0x320] ;  /* 0x0000c80013057a20 */ /* 0x000fe20000410000 */
[----:B------:R2:W-:Y:S01]  /*7600*/  MUFU.TANH R10, R20 ;  /* 0x00000014000a7308 */ /* 0x0005e20000002400 */
[C---:B------:R-:W-:Y:S04]  /*7610*/  ISETP.GT.AND P0, PT, R2.reuse, RZ, PT ;  /* 0x000000ff0200720c */ /* 0x040fe80003f04270 */
[----:B------:R-:W-:Y:S02]  /*7620*/  FSEL R19, R191, -INF , P0 ;  /* 0xff800000bf137808 */ /* 0x000fe40000000000 */
[----:B------:R-:W-:Y:S03]  /*7630*/  ISETP.GT.AND P0, PT, R2, 0x1, PT ;  /* 0x000000010200780c */ /* 0x000fe60003f04270 */
[----:B------:R4:W3:Y:S01]  /*7640*/  MUFU.TANH R191, R5 ;  /* 0x0000000500bf7308 */ /* 0x0008e20000002400 */
[----:B------:R-:W-:Y:S02]  /*7650*/  FSEL R18, R176, -INF , P0 ;  /* 0xff800000b0127808 */ /* 0x000fe40000000000 */
[C---:B------:R-:W-:Y:S04]  /*7660*/  ISETP.GT.AND P0, PT, R0.reuse, RZ, PT ;  /* 0x000000ff0000720c */ /* 0x040fe80003f04270 */
[----:B------:R-:W-:Y:S02]  /*7670*/  FSEL R168, R173, -INF , P0 ;  /* 0xff800000ada87808 */ /* 0x000fe40000000000 */
[----:B------:R-:W-:Y:S01]  /*7680*/  ISETP.GT.AND P0, PT, R0, 0x1, PT ;  /* 0x000000010000780c */ /* 0x000fe20003f04270 */
[----:B-1----:R-:W-:Y:S01]  /*7690*/  FMUL.FTZ R7, R33, c[0x0][0x320] ;  /* 0x0000c80021077a20 */ /* 0x002fe20000410000 */
[----:B------:R-:W-:Y:S02]  /*76a0*/  FMNMX.FTZ R6, R168, R134, !PT ;  /* 0x00000086a8067209 */ /* 0x000fe40007810000 */
[----:B--2---:R-:W-:Y:S02]  /*76b0*/  FSEL R20, R172, -INF , P0 ;  /* 0xff800000ac147808 */ /* 0x004fe40000000000 */
[----:B------:R-:W-:Y:S01]  /*76c0*/  ISETP.GT.AND P0, PT, R2, 0x8, PT ;  /* 0x000000080200780c */ /* 0x000fe20003f04270 */
[----:B------:R-:W1:Y:S01]  /*76d0*/  MUFU.TANH R7, R7 ;  /* 0x0000000700077308 */ /* 0x000e620000002400 */
[----:B------:R-:W-:Y:S02]  /*76e0*/  FMNMX.FTZ R6, R20, R6, !PT ;  /* 0x0000000614067209 */ /* 0x000fe40007810000 */
[----:B------:R-:W-:Y:S02]  /*76f0*/  FSEL R14, R185, -INF , P0 ;  /* 0xff800000b90e7808 */ /* 0x000fe40000000000 */
[----:B------:R-:W-:Y:S02]  /*7700*/  ISETP.GT.AND P0, PT, R2, 0x9, PT ;  /* 0x000000090200780c */ /* 0x000fe40003f04270 */
[----:B----4-:R-:W-:Y:S02]  /*7710*/  FMNMX.FTZ R5, R19, R3, !PT ;  /* 0x0000000313057209 */ /* 0x010fe40007810000 */
[----:B------:R-:W-:Y:S02]  /*7720*/  FSEL R17, R184, -INF , P0 ;  /* 0xff800000b8117808 */ /* 0x000fe40000000000 */
[----:B------:R-:W-:Y:S02]  /*7730*/  ISETP.GT.AND P0, PT, R0, 0x8, PT ;  /* 0x000000080000780c */ /* 0x000fe40003f04270 */
[----:B------:R-:W-:Y:S02]  /*7740*/  FMNMX.FTZ R5, R18, R5, !PT ;  /* 0x0000000512057209 */ /* 0x000fe40007810000 */
[----:B------:R-:W-:Y:S02]  /*7750*/  FSEL R16, R135, -INF , P0 ;  /* 0xff80000087107808 */ /* 0x000fe40000000000 */
[----:B------:R-:W-:Y:S01]  /*7760*/  ISETP.GT.AND P0, PT, R0, 0x9, PT ;  /* 0x000000090000780c */ /* 0x000fe20003f04270 */
[----:B------:R-:W-:Y:S01]  /*7770*/  MUFU.TANH R135, R35 ;  /* 0x0000002300877308 */ /* 0x000fe20000002400 */
[----:B------:R-:W-:Y:S02]  /*7780*/  FMNMX.FTZ R5, R14, R5, !PT ;  /* 0x000000050e057209 */ /* 0x000fe40007810000 */
[----:B------:R-:W-:Y:S02]  /*7790*/  FSEL R15, R133, -INF , P0 ;  /* 0xff800000850f7808 */ /* 0x000fe40000000000 */
[----:B------:R-:W-:Y:S02]  /*77a0*/  ISETP.GT.AND P0, PT, R2, 0x10, PT ;  /* 0x000000100200780c */ /* 0x000fe40003f04270 */
[----:B------:R-:W-:Y:S02]  /*77b0*/  FMNMX.FTZ R5, R17, R5, !PT ;  /* 0x0000000511057209 */ /* 0x000fe40007810000 */
[----:B------:R-:W-:Y:S02]  /*77c0*/  FSEL R185, R12, -INF , P0 ;  /* 0xff8000000cb97808 */ /* 0x000fe40000000000 */
[----:B------:R-:W-:Y:S02]  /*77d0*/  ISETP.GT.AND P0, PT, R2, 0x11, PT ;  /* 0x000000110200780c */ /* 0x000fe40003f04270 */
[----:B------:R-:W-:Y:S02]  /*77e0*/  FMNMX.FTZ R5, R185, R5, !PT ;  /* 0x00000005b9057209 */ /* 0x000fe40007810000 */
[----:B---3--:R-:W-:Y:S02]  /*77f0*/  FSEL R184, R13, -INF , P0 ;  /* 0xff8000000db87808 */ /* 0x008fe40000000000 */
[----:B------:R-:W-:Y:S02]  /*7800*/  ISETP.GT.AND P0, PT, R0, 0x10, PT ;  /* 0x000000100000780c */ /* 0x000fe40003f04270 */
[----:B------:R-:W-:Y:S02]  /*7810*/  FMNMX.FTZ R5, R184, R5, !PT ;  /* 0x00000005b8057209 */ /* 0x000fe40007810000 */
[----:B------:R-:W-:Y:S02]  /*7820*/  FSEL R187, R187, -INF , P0 ;  /* 0xff800000bbbb7808 */ /* 0x000fe40000000000 */
        /* <DEDUP_REMOVED lines=15> */
[----:B------:R-:W-:Y:S04]  /*7920*/  ISETP.GT.AND P0, PT, R2, 0x20, PT ;  /* 0x000000200200780c */ /* 0x000fe80003f04270 */
[----:B------:R-:W-:Y:S01]  /*7930*/  FSEL R198, R10, -INF , P0 ;  /* 0xff8000000ac67808 */ /* 0x000fe20000000000 */
[----:B------:R-:W-:Y:S01]  /*7940*/  FMUL.FTZ R10, R31, c[0x0][0x320] ;  /* 0x0000c8001f0a7a20 */ /* 0x000fe20000410000 */
[----:B------:R-:W-:Y:S02]  /*7950*/  ISETP.GT.AND P0, PT, R2, 0x21, PT ;  /* 0x000000210200780c */ /* 0x000fe40003f04270 */
[----:B------:R-:W-:Y:S02]  /*7960*/  FMNMX.FTZ R5, R198, R5, !PT ;  /* 0x00000005c6057209 */ /* 0x000fe40007810000 */
[----:B------:R-:W-:Y:S01]  /*7970*/  FSEL R199, R21, -INF , P0 ;  /* 0xff80000015c77808 */ /* 0x000fe20000000000 */
[----:B------:R-:W2:Y:S01]  /*7980*/  MUFU.TANH R10, R10 ;  /* 0x0000000a000a7308 */ /* 0x000ea20000002400 */
[----:B------:R-:W-:Y:S02]  /*7990*/  ISETP.GT.AND P0, PT, R0, 0x20, PT ;  /* 0x000000200000780c */ /* 0x000fe40003f04270 */
[----:B------:R-:W-:Y:S02]  /*79a0*/  FMNMX.FTZ R5, R199, R5, !PT ;  /* 0x00000005c7057209 */ /* 0x000fe40007810000 */
[----:B------:R-:W-:Y:S02]  /*79b0*/  FSEL R132, R22, -INF , P0 ;  /* 0xff80000016847808 */ /* 0x000fe40000000000 */
[----:B------:R-:W-:Y:S04]  /*79c0*/  ISETP.GT.AND P0, PT, R0, 0x21, PT ;  /* 0x000000210000780c */ /* 0x000fe80003f04270 */
[----:B------:R-:W-:Y:S02]  /*79d0*/  FSEL R11, R23, -INF , P0 ;  /* 0xff800000170b7808 */ /* 0x000fe40000000000 */
[----:B------:R-:W-:Y:S02]  /*79e0*/  ISETP.GT.AND P0, PT, R2, 0x28, PT ;  /* 0x000000280200780c */ /* 0x000fe40003f04270 */
[----:B------:R-:W-:Y:S02]  /*79f0*/  MOV R23, R132 ;  /* 0x0000008400177202 */ /* 0x000fe40000000f00 */
[----:B------:R-:W-:Y:S01]  /*7a00*/  FSEL R192, R24, -INF , P0 ;  /* 0xff80000018c07808 */ /* 0x000fe20000000000 */
[----:B------:R-:W-:Y:S01]  /*7a10*/  IMAD.MOV.U32 R24, RZ, RZ, R11 ;  /* 0x000000ffff187224 */ /* 0x000fe200078e000b */
        /* <DEDUP_REMOVED lines=14> */
[----:B------:R3:W4:Y:S01]  /*7b00*/  MUFU.TANH R6, R34 ;  /* 0x0000002200067308 */ /* 0x0007220000002400 */
[----:B------:R-:W-:Y:S02]  /*7b10*/  FMNMX.FTZ R5, R176, R5, !PT ;  /* 0x00000005b0057209 */ /* 0x000fe40007810000 */
[----:B------:R-:W-:Y:S02]  /*7b20*/  FMNMX.FTZ R2, R190, R2, !PT ;  /* 0x00000002be027209 */ /* 0x000fe40007810000 */
[----:B-1----:R-:W-:Y:S02]  /*7b30*/  FSEL R177, R7, -INF , P0 ;  /* 0xff80000007b17808 */ /* 0x002fe40000000000 */
[----:B------:R-:W-:Y:S02]  /*7b40*/  FMNMX.FTZ R2, R191, R2, !PT ;  /* 0x00000002bf027209 */ /* 0x000fe40007810000 */
[----:B------:R-:W-:Y:S02]  /*7b50*/  FMNMX.FTZ R5, R177, R5, !PT ;  /* 0x00000005b1057209 */ /* 0x000fe40007810000 */
[----:B------:R-:W-:Y:S02]  /*7b60*/  ISETP.GT.AND P0, PT, R0, 0x28, PT ;  /* 0x000000280000780c */ /* 0x000fe40003f04270 */
[----:B------:R-:W-:Y:S01]  /*7b70*/  FMNMX.FTZ R2, R23, R2, !PT ;  /* 0x0000000217027209 */ /* 0x000fe20007810000 */
[----:B------:R-:W1:Y:S03]  /*7b80*/  SHFL.BFLY PT, R133, R5, 0x2, 0x1f ;  /* 0x0c401f0005857f89 */ /* 0x000e6600000e0000 */
        /* <DEDUP_REMOVED lines=10> */
[----:B--2---:R-:W-:Y:S02]  /*7c30*/  FSEL R172, R10, -INF , P0 ;  /* 0xff8000000aac7808 */ /* 0x004fe40000000000 */
[----:B------:R-:W-:Y:S02]  /*7c40*/  ISETP.GT.AND P0, PT, R0, 0x38, PT ;  /* 0x000000380000780c */ /* 0x000fe40003f04270 */
[----:B-1----:R-:W-:Y:S02]  /*7c50*/  FMNMX.FTZ R133, R5, R133, !PT ;  /* 0x0000008505857209 */ /* 0x002fe40007810000 */
[----:B----4-:R-:W-:Y:S02]  /*7c60*/  FSEL R173, R6, -INF , P0 ;  /* 0xff80000006ad7808 */ /* 0x010fe40000000000 */
[----:B------:R-:W-:Y:S01]  /*7c70*/  ISETP.GT.AND P0, PT, R0, 0x39, PT ;  /* 0x000000390000780c */ /* 0x000fe20003f04270 */
[----:B------:R-:W1:Y:S01]  /*7c80*/  SHFL.BFLY PT, R6, R133, 0x1, 0x1f ;  /* 0x0c201f0085067f89 */ /* 0x000e6200000e0000 */
[----:B------:R-:W-:Y:S02]  /*7c90*/  FMNMX.FTZ R0, R172, R2, !PT ;  /* 0x00000002ac007209 */ /* 0x000fe40007810000 */
[----:B------:R-:W-:Y:S02]  /*7ca0*/  FSEL R135, R135, -INF , P0 ;  /* 0xff80000087877808 */ /* 0x000fe40000000000 */
[----:B------:R-:W-:Y:S02]  /*7cb0*/  @P6 IADD3 R2, P0, R4, R128, RZ ;  /* 0x0000008004026210 */ /* 0x000fe40007f1e0ff */
[----:B------:R-:W-:Y:S01]  /*7cc0*/  FMNMX.FTZ R0, R173, R0, !PT ;  /* 0x00000000ad007209 */ /* 0x000fe20007810000 */
[----:B------:R-:W2:Y:S01]  /*7cd0*/  LDL.LU.64 R128, [R1+0x148] ;  /* 0x0001480001807983 */ /* 0x000ea20000300a00 */
[----:B------:R-:W-:Y:S02]  /*7ce0*/  @P6 IADD3.X R5, R8, R130, RZ, P0, !PT ;  /* 0x0000008208056210 */ /* 0x000fe400007fe4ff */
[C---:B------:R-:W-:Y:S02]  /*7cf0*/  @P6 LEA R10, P0, R2.reuse, c[0x0][0x1c8], 0x1 ;  /* 0x00007200020a6a11 */ /* 0x040fe400078008ff */
[----:B------:R-:W-:Y:S01]  /*7d00*/  FMNMX.FTZ R0, R135, R0, !PT ;  /* 0x0000000087007209 */ /* 0x000fe20007810000 */
[----:B------:R-:W3:Y:S01]  /*7d10*/  LDL.LU R130, [R1+0x144] ;  /* 0x0001440001827983 */ /* 0x000ee20000300800 */
[----:B------:R-:W-:Y:S02]  /*7d20*/  @P6 LEA.HI.X R11, R2, c[0x0][0x1cc], R5, 0x1, P0 ;  /* 0x00007300020b6a11 */ /* 0x000fe400000f0c05 */
[----:B------:R-:W-:Y:S01]  /*7d30*/  @P6 IADD3 R5, P0, R4, R181, RZ ;  /* 0x000000b504056210 */ /* 0x000fe20007f1e0ff */
[----:B------:R-:W4:Y:S03]  /*7d40*/  SHFL.BFLY PT, R2, R0, 0x2, 0x1f ;  /* 0x0c401f0000027f89 */ /* 0x000f2600000e0000 */
[----:B------:R-:W-:Y:S02]  /*7d50*/  @P6 IADD3.X R180, R8, R180, RZ, P0, !PT ;  /* 0x000000b408b46210 */ /* 0x000fe400007fe4ff */
[----:B------:R-:W-:Y:S02]  /*7d60*/  @P6 LEA R12, P0, R5, c[0x0][0x1c8], 0x1 ;  /* 0x00007200050c6a11 */ /* 0x000fe400078008ff */
[----:B-1----:R-:W-:Y:S01]  /*7d70*/  FMNMX.FTZ R133, R133, R6, !PT ;  /* 0x0000000685857209 */ /* 0x002fe20007810000 */
[----:B------:R1:W-:Y:S01]  /*7d80*/  @P6 LDGSTS.E.BYPASS.LTC128B.128 [R131+0x11100], [R10.64], !P5 ;  /* 0x111000000a836fae */ /* 0x0003e2000e901d46 */
[----:B------:R-:W-:Y:S02]  /*7d90*/  @P6 LEA.HI.X R13, R5, c[0x0][0x1cc], R180, 0x1, P0 ;  /* 0x00007300050d6a11 */ /* 0x000fe400000f0cb4 */
[----:B------:R-:W-:Y:S01]  /*7da0*/  @P6 IADD3 R5, P0, R4, R171, RZ ;  /* 0x000000ab04056210 */ /* 0x000fe20007f1e0ff */
[----:B------:R-:W-:Y:S03]  /*7db0*/  FMUL.FTZ R180, R133, c[0x0][0x2d0] ;  /* 0x0000b40085b47a20 */ /* 0x000fe60000410000 */
[----:B------:R-:W-:Y:S01]  /*7dc0*/  @P6 IADD3.X R170, R8, R170, RZ, P0, !PT ;  /* 0x000000aa08aa6210 */ /* 0x000fe200007fe4ff */
[----:B------:R1:W-:Y:S01]  /*7dd0*/  @P6 LDGSTS.E.BYPASS.LTC128B.128 [R131+0x13100], [R12.64], !P4 ;  /* 0x131000000c836fae */ /* 0x0003e2000e101d46 */
[----:B------:R-:W-:Y:S05]  /*7de0*/  @P6 IADD3 R4, P0, R4, R169, RZ ;  /* 0x000000a904046210 */ /* 0x000fea0007f1e0ff */
[----:B------:R-:W-:Y:S01]  /*7df0*/  @P6 IMAD.X R7, R8, 0x1, R9, P0 ;  /* 0x0000000108076824 */ /* 0x000fe200000e0609 */
[C---:B------:R-:W-:Y:S02]  /*7e00*/  @P6 LEA R8, P0, R5.reuse, c[0x0][0x1c8], 0x1 ;  /* 0x0000720005086a11 */ /* 0x040fe400078008ff */
[----:B----4-:R-:W-:Y:S02]  /*7e10*/  FMNMX.FTZ R0, R0, R2, !PT ;  /* 0x0000000200007209 */ /* 0x010fe40007810000 */
[----:B------:R-:W-:Y:S02]  /*7e20*/  @P6 LEA.HI.X R9, R5, c[0x0][0x1cc], R170, 0x1, P0 ;  /* 0x0000730005096a11 */ /* 0x000fe400000f0caa */
[C---:B------:R-:W-:Y:S01]  /*7e30*/  @P6 LEA R6, P0, R4.reuse, c[0x0][0x1c8], 0x1 ;  /* 0x0000720004066a11 */ /* 0x040fe200078008ff */
[----:B------:R-:W4:Y:S03]  /*7e40*/  SHFL.BFLY PT, R2, R0, 0x1, 0x1f ;  /* 0x0c201f0000027f89 */ /* 0x000f2600000e0000 */
[----:B------:R-:W-:Y:S02]  /*7e50*/  @P6 LEA.HI.X R7, R4, c[0x0][0x1cc], R7, 0x1, P0 ;  /* 0x0000730004076a11 */ /* 0x000fe400000f0c07 */
[----:B------:R-:W-:Y:S03]  /*7e60*/  FSETP.NEU.FTZ.AND P0, PT, R133, -INF , PT ;  /* 0xff8000008500780b */ /* 0x000fe60003f1d000 */
[----:B------:R1:W-:Y:S01]  /*7e70*/  @P6 LDGSTS.E.BYPASS.LTC128B.128 [R131+0x15100], [R8.64], !P3 ;  /* 0x1510000008836fae */ /* 0x0003e2000d901d46 */
[----:B------:R-:W-:Y:S05]  /*7e80*/  FSEL R180, R180, RZ, P0 ;  /* 0x000000ffb4b47208 */ /* 0x000fea0000000000 */
[--C-:B------:R-:W-:Y:S02]  /*7e90*/  FFMA.FTZ R17, R17, c[0x0][0x2d0], -R180.reuse ;  /* 0x0000b40011117a23 */ /* 0x100fe400000108b4 */
[----:B------:R1:W-:Y:S01]  /*7ea0*/  @P6 LDGSTS.E.BYPASS.LTC128B.128 [R131+0x17100], [R6.64], !P2 ;  /* 0x1710000006836fae */ /* 0x0003e2000d101d46 */
[--C-:B------:R-:W-:Y:S01]  /*7eb0*/  FFMA.FTZ R14, R14, c[0x0][0x2d0], -R180.reuse ;  /* 0x0000b4000e0e7a23 */ /* 0x100fe200000108b4 */
[----:B------:R-:W-:Y:S01]  /*7ec0*/  MUFU.EX2 R22, R17 ;  /* 0x0000001100167308 */ /* 0x000fe20000000800 */
[--C-:B------:R-:W-:Y:S02]  /*7ed0*/  FFMA.FTZ R19, R19, c[0x0][0x2d0], -R180.reuse ;  /* 0x0000b40013137a23 */ /* 0x100fe400000108b4 */
[----:B------:R-:W-:Y:S01]  /*7ee0*/  FFMA.FTZ R18, R18, c[0x0][0x2d0], -R180 ;  /* 0x0000b40012127a23 */ /* 0x000fe200000108b4 */
[----:B----4-:R-:W-:Y:S02]  /*7ef0*/  FMNMX.FTZ R132, R0, R2, !PT ;  /* 0x0000000200847209 */ /* 0x010fe40007810000 */
[----:B------:R-:W-:Y:S01]  /*7f00*/  LDSM.16.MT88.4 R28, [R251] ;  /* 0x00000000fb1c783b */ /* 0x000fe20000004200 */
[----:B------:R-:W-:Y:S02]  /*7f10*/  FSEL R0, R133, RZ, P0 ;  /* 0x000000ff85007208 */ /* 0x000fe40000000000 */
[C---:B------:R-:W-:Y:S01]  /*7f20*/  FSETP.NEU.FTZ.AND P0, PT, R132.reuse, -INF , PT ;  /* 0xff8000008400780b */ /* 0x040fe20003f1d000 */
[----:B------:R-:W-:Y:S01]  /*7f30*/  FMUL.FTZ R181, R132, c[0x0][0x2d0] ;  /* 0x0000b40084b57a20 */ /* 0x000fe20000410000 */
[----:B------:R-:W4:Y:S01]  /*7f40*/  MUFU.EX2 R32, R14 ;  /* 0x0000000e00207308 */ /* 0x000f220000000800 */
[----:B------:R-:W-:Y:S01]  /*7f50*/  FADD.FTZ R0, -R0, R3 ;  /* 0x0000000300007221 */ /* 0x000fe20000010100 */
[----:B------:R-:W-:Y:S01]  /*7f60*/  FSEL R2, R132, RZ, P0 ;  /* 0x000000ff84027208 */ /* 0x000fe20000000000 */
[----:B------:R-:W0:Y:S01]  /*7f70*/  LDGDEPBAR ;  /* 0x00000000000079af */ /* 0x000e220000000000 */
[----:B------:R-:W-:Y:S01]  /*7f80*/  FSEL R181, R181, RZ, P0 ;  /* 0x000000ffb5b57208 */ /* 0x000fe20000000000 */
[----:B------:R-:W-:Y:S04]  /*7f90*/  FMUL.FTZ R0, R0, c[0x0][0x2d0] ;  /* 0x0000b40000007a20 */ /* 0x000fe80000410000 */
[--C-:B------:R-:W-:Y:S01]  /*7fa0*/  FFMA.FTZ R15, R15, c[0x0][0x2d0], -R181.reuse ;  /* 0x0000b4000f0f7a23 */ /* 0x100fe200000108b5 */
[----:B------:R-:W4:Y:S01]  /*7fb0*/  MUFU.EX2 R3, R0 ;  /* 0x0000000000037308 */ /* 0x000f220000000800 */
[--C-:B------:R-:W-:Y:S01]  /*7fc0*/  FFMA.FTZ R16, R16, c[0x0][0x2d0], -R181.reuse ;  /* 0x0000b40010107a23 */ /* 0x100fe200000108b5 */
[----:B-1----:R-:W2:Y:S01]  /*7fd0*/  LDL.LU R131, [R1+0x140] ;  /* 0x0001400001837983 */ /* 0x002ea20000300800 */
[--C-:B------:R-:W-:Y:S02]  /*7fe0*/  FFMA.FTZ R20, R20, c[0x0][0x2d0], -R181.reuse ;  /* 0x0000b40014147a23 */ /* 0x100fe400000108b5 */
[--C-:B------:R-:W-:Y:S05]  /*7ff0*/  FFMA.FTZ R168, R168, c[0x0][0x2d0], -R181.reuse ;  /* 0x0000b400a8a87a23 */ /* 0x100fea00000108b5 */
[----:B------:R-:W1:Y:S01]  /*8000*/  MUFU.EX2 R25, R15 ;  /* 0x0000000f00197308 */ /* 0x000e620000000800 */
[----:B----4-:R-:W-:Y:S09]  /*8010*/  F2FP.PACK_AB R170, R22, R32 ;  /* 0x0000002016aa723e */ /* 0x010ff200000000ff */
[----:B------:R-:W4:Y:S01]  /*8020*/  MUFU.EX2 R21, R16 ;  /* 0x0000001000157308 */ /* 0x000f220000000800 */
[C---:B------:R-:W-:Y:S02]  /*8030*/  FMUL.FTZ R4, R3.reuse, R136 ;  /* 0x0000008803047220 */ /* 0x040fe40000410000 */
[----:B------:R-:W2:Y:S01]  /*8040*/  LDL R136, [R1+0x48] ;  /* 0x0000480001887983 */ /* 0x000ea20000100800 */
[----:B------:R-:W-:Y:S01]  /*8050*/  FADD.FTZ R0, -R2, R134 ;  /* 0x0000008602007221 */ /* 0x000fe20000010100 */
[----:B------:R-:W-:Y:S01]  /*8060*/  MOV R134, R24 ;  /* 0x0000001800867202 */ /* 0x000fe20000000f00 */
[C---:B------:R-:W-:Y:S04]  /*8070*/  FMUL.FTZ R17, R3.reuse, R149 ;  /* 0x0000009503117220 */ /* 0x040fe80000410000 */
[----:B------:R-:W-:Y:S01]  /*8080*/  MUFU.EX2 R33, R20 ;  /* 0x0000001400217308 */ /* 0x000fe20000000800 */
[----:B------:R-:W-:Y:S02]  /*8090*/  FMUL.FTZ R0, R0, c[0x0][0x2d0] ;  /* 0x0000b40000007a20 */ /* 0x000fe40000410000 */
[C---:B------:R-:W-:Y:S01]  /*80a0*/  FMUL.FTZ R8, R3.reuse, R140 ;  /* 0x0000008c03087220 */ /* 0x040fe20000410000 */
[----:B-1----:R-:W-:Y:S01]  /*80b0*/  MOV R2, R25 ;  /* 0x0000001900027202 */ /* 0x002fe20000000f00 */
[C---:B------:R-:W-:Y:S01]  /*80c0*/  FMUL.FTZ R25, R3.reuse, R157 ;  /* 0x0000009d03197220 */ /* 0x040fe20000410000 */
[----:B------:R-:W1:Y:S01]  /*80d0*/  LDSM.16.MT88.4 R12, [R248] ;  /* 0x00000000f80c783b */ /* 0x000e620000004200 */
[----:B------:R-:W-:Y:S01]  /*80e0*/  MOV R140, R23 ;  /* 0x00000017008c7202 */ /* 0x000fe20000000f00 */
[C---:B------:R-:W-:Y:S02]  /*80f0*/  FMUL.FTZ R9, R3.reuse, R141 ;  /* 0x0000008d03097220 */ /* 0x040fe40000410000 */
[----:B------:R-:W1:Y:S01]  /*8100*/  MUFU.EX2 R0, R0 ;  /* 0x0000000000007308 */ /* 0x000e620000000800 */
[----:B------:R-:W-:Y:S02]  /*8110*/  IMAD.MOV.U32 R141, RZ, RZ, R22 ;  /* 0x000000ffff8d7224 */ /* 0x000fe400078e0016 */
[C---:B------:R-:W-:Y:S01]  /*8120*/  FMUL.FTZ R5, R3.reuse, R137 ;  /* 0x0000008903057220 */ /* 0x040fe20000410000 */
[----:B----4-:R-:W-:Y:S01]  /*8130*/  F2FP.PACK_AB R171, R2, R21 ;  /* 0x0000001502ab723e */ /* 0x010fe200000000ff */
[C---:B------:R-:W-:Y:S01]  /*8140*/  FMUL.FTZ R16, R3.reuse, R148 ;  /* 0x0000009403107220 */ /* 0x040fe20000410000 */
[----:B------:R-:W-:Y:S01]  /*8150*/  MOV R148, R32 ;  /* 0x0000002000947202 */ /* 0x000fe20000000f00 */
[C---:B------:R-:W-:Y:S02]  /*8160*/  FMUL.FTZ R24, R3.reuse, R156 ;  /* 0x0000009c03187220 */ /* 0x040fe40000410000 */
[C---:B------:R-:W-:Y:S01]  /*8170*/  FMUL.FTZ R32, R3.reuse, R164 ;  /* 0x000000a403207220 */ /* 0x040fe20000410000 */
[----:B------:R4:W1:Y:S01]  /*8180*/  MUFU.EX2 R35, R18 ;  /* 0x0000001200237308 */ /* 0x0008620000000800 */
[C---:B------:R-:W-:Y:S02]  /*8190*/  FMUL.FTZ R36, R3.reuse, R36 ;  /* 0x0000002403247220 */ /* 0x040fe40000410000 */
[C---:B------:R-:W-:Y:S02]  /*81a0*/  FMUL.FTZ R37, R3.reuse, R37 ;  /* 0x0000002503257220 */ /* 0x040fe40000410000 */
[C---:B------:R-:W-:Y:S02]  /*81b0*/  FMUL.FTZ R40, R3.reuse, R40 ;  /* 0x0000002803287220 */ /* 0x040fe40000410000 */
[C---:B------:R-:W-:Y:S02]  /*81c0*/  FMUL.FTZ R41, R3.reuse, R41 ;  /* 0x0000002903297220 */ /* 0x040fe40000410000 */
[C---:B------:R-:W-:Y:S01]  /*81d0*/  FMUL.FTZ R44, R3.reuse, R44 ;  /* 0x0000002c032c7220 */ /* 0x040fe20000410000 */
[----:B------:R4:W4:Y:S01]  /*81e0*/  MUFU.EX2 R183, R19 ;  /* 0x0000001300b77308 */ /* 0x0009220000000800 */
[C---:B------:R-:W-:Y:S02]  /*81f0*/  FMUL.FTZ R45, R3.reuse, R45 ;  /* 0x0000002d032d7220 */ /* 0x040fe40000410000 */
[----:B------:R-:W-:Y:S02]  /*8200*/  FMUL.FTZ R48, R3, R48 ;  /* 0x0000003003307220 */ /* 0x000fe40000410000 */
[C---:B-1----:R-:W-:Y:S02]  /*8210*/  FMUL.FTZ R26, R0.reuse, R158 ;  /* 0x0000009e001a7220 */ /* 0x042fe40000410000 */
[----:B------:R-:W2:Y:S01]  /*8220*/  LDL.LU R158, [R1+0x80] ;  /* 0x00008000019e7983 */ /* 0x000ea20000300800 */
[C---:B------:R-:W-:Y:S01]  /*8230*/  FMUL.FTZ R10, R0.reuse, R142 ;  /* 0x0000008e000a7220 */ /* 0x040fe20000410000 */
[----:B------:R-:W-:Y:S01]  /*8240*/  MOV R142, R21 ;  /* 0x00000015008e7202 */ /* 0x000fe20000000f00 */
[----:B------:R1:W1:Y:S01]  /*8250*/  MUFU.EX2 R182, R168 ;  /* 0x000000a800b67308 */ /* 0x0002620000000800 */
[----:B------:R-:W2:Y:S01]  /*8260*/  LDL.LU R157, [R1+0x84] ;  /* 0x00008400019d7983 */ /* 0x000ea20000300800 */
[C---:B------:R-:W-:Y:S02]  /*8270*/  FMUL.FTZ R6, R0.reuse, R138 ;  /* 0x0000008a00067220 */ /* 0x040fe40000410000 */
[C---:B------:R-:W-:Y:S01]  /*8280*/  FMUL.FTZ R7, R0.reuse, R139 ;  /* 0x0000008b00077220 */ /* 0x040fe20000410000 */
[----:B------:R-:W2:Y:S01]  /*8290*/  LDL R149, [R1+0x4] ;  /* 0x0000040001957983 */ /* 0x000ea20000100800 */
[C---:B------:R-:W-:Y:S02]  /*82a0*/  FMUL.FTZ R11, R0.reuse, R143 ;  /* 0x0000008f000b7220 */ /* 0x040fe40000410000 */
[C---:B----4-:R-:W-:Y:S01]  /*82b0*/  FMUL.FTZ R18, R0.reuse, R150 ;  /* 0x0000009600127220 */ /* 0x050fe20000410000 */
[----:B------:R-:W4:Y:S01]  /*82c0*/  LDSM.16.MT88.4 R20, [R252] ;  /* 0x00000000fc14783b */ /* 0x000f220000004200 */
[C---:B------:R-:W-:Y:S01]  /*82d0*/  FMUL.FTZ R27, R0.reuse, R159 ;  /* 0x0000009f001b7220 */ /* 0x040fe20000410000 */
[----:B------:R-:W-:Y:S01]  /*82e0*/  MOV R150, R33 ;  /* 0x0000002100967202 */ /* 0x000fe20000000f00 */
[C---:B------:R-:W-:Y:S02]  /*82f0*/  FMUL.FTZ R38, R0.reuse, R38 ;  /* 0x0000002600267220 */ /* 0x040fe40000410000 */
[C---:B------:R-:W-:Y:S01]  /*8300*/  FMUL.FTZ R19, R0.reuse, R151 ;  /* 0x0000009700137220 */ /* 0x040fe20000410000 */
[----:B------:R-:W-:Y:S01]  /*8310*/  MOV R151, R35 ;  /* 0x0000002300977202 */ /* 0x000fe20000000f00 */
[C---:B------:R-:W-:Y:S02]  /*8320*/  FMUL.FTZ R39, R0.reuse, R39 ;  /* 0x0000002700277220 */ /* 0x040fe40000410000 */
[C---:B------:R-:W-:Y:S02]  /*8330*/  FMUL.FTZ R42, R0.reuse, R42 ;  /* 0x0000002a002a7220 */ /* 0x040fe40000410000 */
[C---:B------:R-:W-:Y:S02]  /*8340*/  FMUL.FTZ R43, R0.reuse, R43 ;  /* 0x0000002b002b7220 */ /* 0x040fe40000410000 */
[C---:B------:R-:W-:Y:S01]  /*8350*/  FMUL.FTZ R46, R0.reuse, R46 ;  /* 0x0000002e002e7220 */ /* 0x040fe20000410000 */
[----:B-1----:R-:W-:Y:S01]  /*8360*/  F2FP.PACK_AB R168, R35, R183 ;  /* 0x000000b723a8723e */ /* 0x002fe200000000ff */
[C---:B------:R-:W-:Y:S01]  /*8370*/  FMUL.FTZ R35, R0.reuse, R167 ;  /* 0x000000a700237220 */ /* 0x040fe20000410000 */
[----:B------:R-:W-:Y:S01]  /*8380*/  F2FP.PACK_AB R169, R33, R182 ;  /* 0x000000b621a9723e */ /* 0x000fe200000000ff */
[----:B------:R-:W-:Y:S02]  /*8390*/  IMAD.MOV.U32 R156, RZ, RZ, R140 ;  /* 0x000000ffff9c7224 */ /* 0x000fe400078e008c */
[C---:B------:R-:W-:Y:S02]  /*83a0*/  FMUL.FTZ R33, R3.reuse, R165 ;  /* 0x000000a503217220 */ /* 0x040fe40000410000 */
[C---:B------:R-:W-:Y:S02]  /*83b0*/  FMUL.FTZ R47, R0.reuse, R47 ;  /* 0x0000002f002f7220 */ /* 0x040fe40000410000 */
[C---:B------:R-:W-:Y:S05]  /*83c0*/  HMMA.16816.F32 R4, R168.reuse, R12, R4 ;  /* 0x0000000ca804723c */ /* 0x040fea0000001804 */
[C---:B------:R-:W-:Y:S02]  /*83d0*/  FMUL.FTZ R49, R3.reuse, R49 ;  /* 0x0000003103317220 */ /* 0x040fe40000410000 */
[C---:B------:R-:W-:Y:S01]  /*83e0*/  FMUL.FTZ R12, R3.reuse, R144 ;  /* 0x00000090030c7220 */ /* 0x040fe20000410000 */
[C---:B------:R-:W-:Y:S04]  /*83f0*/  HMMA.16816.F32 R8, R168.reuse, R14, R8 ;  /* 0x0000000ea808723c */ /* 0x040fe80000001808 */
[C---:B------:R-:W-:Y:S02]  /*8400*/  FMUL.FTZ R13, R3.reuse, R145 ;  /* 0x00000091030d7220 */ /* 0x040fe40000410000 */
[C---:B------:R-:W-:Y:S02]  /*8410*/  FMUL.FTZ R50, R0.reuse, R50 ;  /* 0x0000003200327220 */ /* 0x040fe40000410000 */
[C---:B------:R-:W-:Y:S04]  /*8420*/  FMUL.FTZ R14, R0.reuse, R146 ;  /* 0x00000092000e7220 */ /* 0x040fe80000410000 */
[C---:B------:R-:W-:Y:S02]  /*8430*/  FMUL.FTZ R15, R0.reuse, R147 ;  /* 0x00000093000f7220 */ /* 0x040fe40000410000 */
[----:B------:R-:W-:Y:S01]  /*8440*/  LDSM.16.MT88.4 R144, [R252+0x800] ;  /* 0x00080000fc90783b */ /* 0x000fe20000004200 */
[C---:B------:R-:W-:Y:S02]  /*8450*/  FMUL.FTZ R51, R0.reuse, R51 ;  /* 0x0000003300337220 */ /* 0x040fe40000410000 */
[C---:B------:R-:W-:Y:S02]  /*8460*/  FMUL.FTZ R52, R3.reuse, R52 ;  /* 0x0000003403347220 */ /* 0x040fe40000410000 */
[C---:B----4-:R-:W-:Y:S03]  /*8470*/  HMMA.16816.F32 R12, R168.reuse, R20, R12 ;  /* 0x00000014a80c723c */ /* 0x050fe6000000180c */
[C---:B------:R-:W-:Y:S02]  /*8480*/  FMUL.FTZ R53, R3.reuse, R53 ;  /* 0x0000003503357220 */ /* 0x040fe40000410000 */
[C---:B------:R-:W-:Y:S02]  /*8490*/  FMUL.FTZ R54, R0.reuse, R54 ;  /* 0x0000003600367220 */ /* 0x040fe40000410000 */
[C---:B------:R-:W-:Y:S01]  /*84a0*/  FMUL.FTZ R20, R3.reuse, R152 ;  /* 0x0000009803147220 */ /* 0x040fe20000410000 */
[C---:B------:R-:W-:Y:S04]  /*84b0*/  HMMA.16816.F32 R16, R168.reuse, R22, R16 ;  /* 0x00000016a810723c */ /* 0x040fe80000001810 */
[C---:B------:R-:W-:Y:S01]  /*84c0*/  FMUL.FTZ R21, R3.reuse, R153 ;  /* 0x0000009903157220 */ /* 0x040fe20000410000 */
[----:B------:R-:W-:Y:S01]  /*84d0*/  MOV R153, R142 ;  /* 0x0000008e00997202 */ /* 0x000fe20000000f00 */
[C---:B------:R-:W-:Y:S01]  /*84e0*/  FMUL.FTZ R55, R0.reuse, R55 ;  /* 0x0000003700377220 */ /* 0x040fe20000410000 */
[----:B------:R-:W-:Y:S01]  /*84f0*/  MOV R152, R141 ;  /* 0x0000008d00987202 */ /* 0x000fe20000000f00 */
[C---:B------:R-:W-:Y:S01]  /*8500*/  FMUL.FTZ R22, R0.reuse, R154 ;  /* 0x0000009a00167220 */ /* 0x040fe20000410000 */
[----:B------:R-:W-:Y:S01]  /*8510*/  MOV R154, R134 ;  /* 0x00000086009a7202 */ /* 0x000fe20000000f00 */
[----:B------:R-:W-:Y:S02]  /*8520*/  LDSM.16.MT88.4 R140, [R248+0x800] ;  /* 0x00080000f88c783b */ /* 0x000fe40000004200 */
[C---:B------:R-:W-:Y:S01]  /*8530*/  FMUL.FTZ R23, R0.reuse, R155 ;  /* 0x0000009b00177220 */ /* 0x040fe20000410000 */
[----:B------:R-:W-:Y:S01]  /*8540*/  MOV R155, R2 ;  /* 0x00000002009b7202 */ /* 0x000fe20000000f00 */
[----:B------:R-:W-:Y:S02]  /*8550*/  IMAD.MOV.U32 R134, RZ, RZ, R34 ;  /* 0x000000ffff867224 */ /* 0x000fe400078e0022 */
[C---:B------:R-:W-:Y:S02]  /*8560*/  FMUL.FTZ R34, R0.reuse, R166 ;  /* 0x000000a600227220 */ /* 0x040fe40000410000 */
[C---:B------:R-:W-:Y:S01]  /*8570*/  FMUL.FTZ R56, R3.reuse, R56 ;  /* 0x0000003803387220 */ /* 0x040fe20000410000 */
[C---:B------:R-:W-:Y:S03]  /*8580*/  HMMA.16816.F32 R20, R168.reuse, R28, R20 ;  /* 0x0000001ca814723c */ /* 0x040fe60000001814 */
[C---:B------:R-:W-:Y:S02]  /*8590*/  FMUL.FTZ R57, R3.reuse, R57 ;  /* 0x0000003903397220 */ /* 0x040fe40000410000 */
[C---:B------:R-:W-:Y:S02]  /*85a0*/  FMUL.FTZ R58, R0.reuse, R58 ;  /* 0x0000003a003a7220 */ /* 0x040fe40000410000 */
[C---:B------:R-:W-:Y:S01]  /*85b0*/  FMUL.FTZ R28, R3.reuse, R160 ;  /* 0x000000a0031c7220 */ /* 0x040fe20000410000 */
[C---:B------:R-:W-:Y:S04]  /*85c0*/  HMMA.16816.F32 R24, R168.reuse, R30, R24 ;  /* 0x0000001ea818723c */ /* 0x040fe80000001818 */
[C---:B------:R-:W-:Y:S02]  /*85d0*/  FMUL.FTZ R29, R3.reuse, R161 ;  /* 0x000000a1031d7220 */ /* 0x040fe40000410000 */
[C---:B------:R-:W-:Y:S02]  /*85e0*/  FMUL.FTZ R59, R0.reuse, R59 ;  /* 0x0000003b003b7220 */ /* 0x040fe40000410000 */
[C---:B------:R-:W-:Y:S04]  /*85f0*/  FMUL.FTZ R30, R0.reuse, R162 ;  /* 0x000000a2001e7220 */ /* 0x040fe80000410000 */
        /* <DEDUP_REMOVED lines=39> */
[C---:B------:R-:W-:Y:S02]  /*8870*/  FMUL.FTZ R98, R0.reuse, R98 ;  /* 0x0000006200627220 */ /* 0x040fe40000410000 */
[C---:B------:R-:W-:Y:S02]  /*8880*/  FMUL.FTZ R99, R0.reuse, R99 ;  /* 0x0000006300637220 */ /* 0x040fe40000410000 */
[--C-:B------:R-:W-:Y:S02]  /*8890*/  FFMA.FTZ R2, R185, c[0x0][0x2d0], -R180.reuse ;  /* 0x0000b400b9027a23 */ /* 0x100fe400000108b4 */
[C---:B------:R-:W-:Y:S02]  /*88a0*/  FMUL.FTZ R100, R3.reuse, R100 ;  /* 0x0000006403647220 */ /* 0x040fe40000410000 */
        /* <DEDUP_REMOVED lines=13> */
[----:B-1----:R-:W-:Y:S02]  /*8980*/  FFMA.FTZ R2, R184, c[0x0][0x2d0], -R180 ;  /* 0x0000b400b8027a23 */ /* 0x002fe400000108b4 */
[C---:B------:R-:W-:Y:S02]  /*8990*/  FMUL.FTZ R113, R3.reuse, R113 ;  /* 0x0000007103717220 */ /* 0x040fe40000410000 */
[----:B------:R1:W4:Y:S01]  /*89a0*/  MUFU.EX2 R161, R2 ;  /* 0x0000000200a17308 */ /* 0x0003220000000800 */
        /* <DEDUP_REMOVED lines=10> */
[C---:B------:R-:W-:Y:S02]  /*8a50*/  FMUL.FTZ R126, R0.reuse, R126 ;  /* 0x0000007e007e7220 */ /* 0x040fe40000410000 */
[C---:B------:R-:W-:Y:S02]  /*8a60*/  FMUL.FTZ R127, R0.reuse, R127 ;  /* 0x0000007f007f7220 */ /* 0x040fe40000410000 */
[--C-:B-1----:R-:W-:Y:S02]  /*8a70*/  FFMA.FTZ R2, R187, c[0x0][0x2d0], -R181.reuse ;  /* 0x0000b400bb027a23 */ /* 0x102fe400000108b5 */
[C---:B------:R-:W-:Y:S02]  /*8a80*/  FMUL.FTZ R124, R3.reuse, R124 ;  /* 0x0000007c037c7220 */ /* 0x040fe40000410000 */
[----:B------:R1:W-:Y:S01]  /*8a90*/  MUFU.EX2 R160, R2 ;  /* 0x0000000200a07308 */ /* 0x0003e20000000800 */
[C---:B------:R-:W-:Y:S02]  /*8aa0*/  FMUL.FTZ R125, R3.reuse, R125 ;  /* 0x0000007d037d7220 */ /* 0x040fe40000410000 */
[C---:B---3--:R-:W-:Y:S01]  /*8ab0*/  FMUL.FTZ R130, R0.reuse, R130 ;  /* 0x0000008200827220 */ /* 0x048fe20000410000 */
[----:B--2---:R-:W2:Y:S01]  /*8ac0*/  LDSM.16.MT88.4 R136, [R136] ;  /* 0x000000008888783b */ /* 0x004ea20000004200 */
[----:B------:R-:W-:Y:S02]  /*8ad0*/  FMUL.FTZ R131, R0, R131 ;  /* 0x0000008300837220 */ /* 0x000fe40000410000 */
[C---:B------:R-:W-:Y:S02]  /*8ae0*/  FMUL.FTZ R128, R3.reuse, R128 ;  /* 0x0000008003807220 */ /* 0x040fe40000410000 */
[C---:B------:R-:W-:Y:S02]  /*8af0*/  FMUL.FTZ R129, R3.reuse, R129 ;  /* 0x0000008103817220 */ /* 0x040fe40000410000 */
[----:B-1----:R-:W-:Y:S04]  /*8b00*/  FFMA.FTZ R2, R186, c[0x0][0x2d0], -R181 ;  /* 0x0000b400ba027a23 */ /* 0x002fe800000108b5 */
[----:B------:R1:W3:Y:S01]  /*8b10*/  MUFU.EX2 R162, R2 ;  /* 0x0000000200a27308 */ /* 0x0002e20000000800 */
[C---:B--2---:R-:W-:Y:S03]  /*8b20*/  HMMA.16816.F32 R28, R168.reuse, R136, R28 ;  /* 0x00000088a81c723c */ /* 0x044fe6000000181c */
[----:B------:R-:W-:Y:S02]  /*8b30*/  FFMA.FTZ R183, R3, R158, R183 ;  /* 0x0000009e03b77223 */ /* 0x000fe400000100b7 */
[----:B------:R-:W-:Y:S01]  /*8b40*/  FFMA.FTZ R182, R0, R157, R182 ;  /* 0x0000009d00b67223 */ /* 0x000fe200000100b6 */
[----:B------:R-:W-:Y:S01]  /*8b50*/  MOV R157, R155 ;  /* 0x0000009b009d7202 */ /* 0x000fe20000000f00 */
[--C-:B------:R-:W-:Y:S01]  /*8b60*/  FFMA.FTZ R0, R198, c[0x0][0x2d0], -R180.reuse ;  /* 0x0000b400c6007a23 */ /* 0x100fe200000108b4 */
[C---:B------:R-:W-:Y:S01]  /*8b70*/  HMMA.16816.F32 R32, R168.reuse, R138, R32 ;  /* 0x0000008aa820723c */ /* 0x040fe20000001820 */
[----:B------:R-:W2:Y:S03]  /*8b80*/  LDSM.16.MT88.4 R136, [R248+0x2000] ;  /* 0x00200000f888783b */ /* 0x000ea60000004200 */
[--C-:B-1----:R-:W-:Y:S04]  /*8b90*/  FFMA.FTZ R2, R188, c[0x0][0x2d0], -R180.reuse ;  /* 0x0000b400bc027a23 */ /* 0x102fe800000108b4 */
[----:B------:R1:W-:Y:S01]  /*8ba0*/  MUFU.EX2 R185, R2 ;  /* 0x0000000200b97308 */ /* 0x0003e20000000800 */
[----:B------:R1:W5:Y:S03]  /*8bb0*/  LDL.LU R198, [R1+0x13c] ;  /* 0x00013c0001c67983 */ /* 0x0003660000300800 */
[--C-:B-1----:R-:W-:Y:S06]  /*8bc0*/  FFMA.FTZ R2, R189, c[0x0][0x2d0], -R180.reuse ;  /* 0x0000b400bd027a23 */ /* 0x102fec00000108b4 */
[----:B------:R1:W1:Y:S01]  /*8bd0*/  MUFU.EX2 R184, R2 ;  /* 0x0000000200b87308 */ /* 0x0002620000000800 */
[C---:B--2---:R-:W-:Y:S08]  /*8be0*/  HMMA.16816.F32 R36, R168.reuse, R136, R36 ;  /* 0x00000088a824723c */ /* 0x044ff00000001824 */
[C---:B------:R-:W-:Y:S01]  /*8bf0*/  HMMA.16816.F32 R40, R168.reuse, R138, R40 ;  /* 0x0000008aa828723c */ /* 0x040fe20000001828 */
[----:B------:R-:W2:Y:S03]  /*8c00*/  LDSM.16.MT88.4 R136, [R252+0x2000] ;  /* 0x00200000fc88783b */ /* 0x000ea60000004200 */
[--C-:B-1----:R-:W-:Y:S02]  /*8c10*/  FFMA.FTZ R2, R190, c[0x0][0x2d0], -R181.reuse ;  /* 0x0000b400be027a23 */ /* 0x102fe400000108b5 */
[--C-:B------:R-:W-:Y:S06]  /*8c20*/  FFMA.FTZ R190, R176, c[0x0][0x2d0], -R180.reuse ;  /* 0x0000b400b0be7a23 */ /* 0x100fec00000108b4 */
[----:B------:R-:W-:Y:S01]  /*8c30*/  MUFU.EX2 R190, R190 ;  /* 0x000000be00be7308 */ /* 0x000fe20000000800 */
        /* <DEDUP_REMOVED lines=31> */
[----:B----4-:R-:W-:Y:S01]  /*8e30*/  F2FP.PACK_AB R136, R161, R159 ;  /* 0x0000009fa188723e */ /* 0x010fe200000000ff */
[----:B------:R-:W-:Y:S01]  /*8e40*/  HMMA.16816.F32 R128, R168, R138, R128 ;  /* 0x0000008aa880723c */ /* 0x000fe20000001880 */
[----:B------:R1:W-:Y:S03]  /*8e50*/  MUFU.EX2 R168, R2 ;  /* 0x0000000200a87308 */ /* 0x0003e60000000800 */
[----:B---3--:R-:W-:Y:S03]  /*8e60*/  F2FP.PACK_AB R137, R162, R160 ;  /* 0x000000a0a289723e */ /* 0x008fe600000000ff */
[----:B------:R-:W-:Y:S04]  /*8e70*/  F2FP.PACK_AB R138, R184, R185 ;  /* 0x000000b9b88a723e */ /* 0x000fe800000000ff */
[----:B------:R2:W-:Y:S01]  /*8e80*/  MUFU.EX2 R171, R0 ;  /* 0x0000000000ab7308 */ /* 0x0005e20000000800 */
[----:B-1----:R-:W-:Y:S09]  /*8e90*/  FFMA.FTZ R2, R191, c[0x0][0x2d0], -R181 ;  /* 0x0000b400bf027a23 */ /* 0x002ff200000108b5 */
[----:B------:R-:W1:Y:S01]  /*8ea0*/  MUFU.EX2 R187, R2 ;  /* 0x0000000200bb7308 */ /* 0x000e620000000800 */
[----:B--2---:R-:W-:Y:S02]  /*8eb0*/  FFMA.FTZ R0, R199, c[0x0][0x2d0], -R180 ;  /* 0x0000b400c7007a23 */ /* 0x004fe400000108b4 */
[----:B------:R2:W5:Y:S07]  /*8ec0*/  LDL.LU R199, [R1+0x138] ;  /* 0x0001380001c77983 */ /* 0x00056e0000300800 */
[----:B------:R-:W3:Y:S01]  /*8ed0*/  MUFU.EX2 R3, R0 ;  /* 0x0000000000037308 */ /* 0x000ee20000000800 */
[----:B-1----:R-:W-:Y:S01]  /*8ee0*/  F2FP.PACK_AB R139, R187, R168 ;  /* 0x000000a8bb8b723e */ /* 0x002fe200000000ff */
[----:B------:R-:W-:Y:S04]  /*8ef0*/  FADD.FTZ R2, R151, R183 ;  /* 0x000000b797027221 */ /* 0x000fe80000010000 */
[----:B------:R-:W-:Y:S02]  /*8f00*/  FADD.FTZ R2, R148, R2 ;  /* 0x0000000294027221 */ /* 0x000fe40000010000 */
[C---:B------:R-:W-:Y:S05]  /*8f10*/  HMMA.16816.F32 R4, R136.reuse, R140, R4 ;  /* 0x0000008c8804723c */ /* 0x040fea0000001804 */
[----:B---3--:R-:W-:Y:S02]  /*8f20*/  IMAD.MOV.U32 R183, RZ, RZ, R3 ;  /* 0x000000ffffb77224 */ /* 0x008fe400078e0003 */
[----:B------:R-:W-:Y:S01]  /*8f30*/  FADD.FTZ R3, R150, R182 ;  /* 0x000000b696037221 */ /* 0x000fe20000010000 */
[C---:B------:R-:W-:Y:S01]  /*8f40*/  HMMA.16816.F32 R8, R136.reuse, R142, R8 ;  /* 0x0000008e8808723c */ /* 0x040fe20000001808 */
[----:B------:R-:W1:Y:S03]  /*8f50*/  LDSM.16.MT88.4 R140, [R251+0x800] ;  /* 0x00080000fb8c783b */ /* 0x000e660000004200 */
[----:B------:R-:W-:Y:S01]  /*8f60*/  MOV R182, R149 ;  /* 0x0000009500b67202 */ /* 0x000fe20000000f00 */
[----:B------:R-:W-:Y:S02]  /*8f70*/  FADD.FTZ R3, R153, R3 ;  /* 0x0000000399037221 */ /* 0x000fe40000010000 */
[----:B------:R-:W-:Y:S01]  /*8f80*/  FADD.FTZ R158, R152, R2 ;  /* 0x00000002989e7221 */ /* 0x000fe20000010000 */
[C---:B------:R-:W-:Y:S04]  /*8f90*/  HMMA.16816.F32 R12, R136.reuse, R144, R12 ;  /* 0x00000090880c723c */ /* 0x040fe8000000180c */
[----:B------:R-:W-:Y:S02]  /*8fa0*/  FFMA.FTZ R2, R173, c[0x0][0x2d0], -R181 ;  /* 0x0000b400ad027a23 */ /* 0x000fe400000108b5 */
[----:B------:R-:W-:Y:S02]  /*8fb0*/  FADD.FTZ R157, R157, R3 ;  /* 0x000000039d9d7221 */ /* 0x000fe40000010000 */
[C---:B------:R-:W-:Y:S01]  /*8fc0*/  HMMA.16816.F32 R16, R136.reuse, R146, R16 ;  /* 0x000000928810723c */ /* 0x040fe20000001810 */
[----:B------:R-:W3:Y:S03]  /*8fd0*/  LDSM.16.MT88.4 R144, [R149+0x800] ;  /* 0x000800009590783b */ /* 0x000ee60000004200 */
[----:B------:R-:W-:Y:S02]  /*8fe0*/  FADD.FTZ R3, R159, R158 ;  /* 0x0000009e9f037221 */ /* 0x000fe40000010000 */
[----:B------:R-:W-:Y:S02]  /*8ff0*/  FFMA.FTZ R0, R156, c[0x0][0x2d0], -R181 ;  /* 0x0000b4009c007a23 */ /* 0x000fe400000108b5 */
[--C-:B------:R-:W-:Y:S02]  /*9000*/  FFMA.FTZ R156, R195, c[0x0][0x2d0], -R180.reuse ;  /* 0x0000b400c39c7a23 */ /* 0x100fe400000108b4 */
[----:B------:R4:W-:Y:S02]  /*9010*/  MUFU.EX2 R170, R0 ;  /* 0x0000000000aa7308 */ /* 0x0009e40000000800 */
[----:B------:R-:W-:Y:S04]  /*9020*/  FADD.FTZ R3, R161, R3 ;  /* 0x00000003a1037221 */ /* 0x000fe80000010000 */
[----:B------:R-:W-:Y:S04]  /*9030*/  FADD.FTZ R3, R185, R3 ;  /* 0x00000003b9037221 */ /* 0x000fe80000010000 */
[----:B------:R-:W-:Y:S01]  /*9040*/  MUFU.EX2 R165, R156 ;  /* 0x0000009c00a57308 */ /* 0x000fe20000000800 */
[C---:B-1----:R-:W-:Y:S08]  /*9050*/  HMMA.16816.F32 R20, R136.reuse, R140, R20 ;  /* 0x0000008c8814723c */ /* 0x042ff00000001814 */
[C---:B------:R-:W-:Y:S01]  /*9060*/  HMMA.16816.F32 R24, R136.reuse, R142, R24 ;  /* 0x0000008e8818723c */ /* 0x040fe20000001818 */
[----:B------:R-:W1:Y:S03]  /*9070*/  LDSM.16.MT88.4 R140, [R248+0x2800] ;  /* 0x00280000f88c783b */ /* 0x000e660000004200 */
[--C-:B----4-:R-:W-:Y:S04]  /*9080*/  FFMA.FTZ R0, R154, c[0x0][0x2d0], -R181.reuse ;  /* 0x0000b4009a007a23 */ /* 0x110fe800000108b5 */
[C---:B---3--:R-:W-:Y:S01]  /*9090*/  HMMA.16816.F32 R28, R136.reuse, R144, R28 ;  /* 0x00000090881c723c */ /* 0x048fe2000000181c */
[----:B------:R-:W-:Y:S01]  /*90a0*/  LDSM.16.MT88.4 R152, [R251+0x1000] ;  /* 0x00100000fb98783b */ /* 0x000fe20000004200 */
[----:B------:R3:W-:Y:S06]  /*90b0*/  MUFU.EX2 R186, R0 ;  /* 0x0000000000ba7308 */ /* 0x0007ec0000000800 */
[C---:B------:R-:W-:Y:S01]  /*90c0*/  HMMA.16816.F32 R32, R136.reuse, R146, R32 ;  /* 0x000000928820723c */ /* 0x040fe20000001820 */
[----:B------:R-:W4:Y:S03]  /*90d0*/  LDSM.16.MT88.4 R144, [R252+0x2800] ;  /* 0x00280000fc90783b */ /* 0x000f260000004200 */
[--C-:B---3--:R-:W-:Y:S05]  /*90e0*/  FFMA.FTZ R0, R192, c[0x0][0x2d0], -R180.reuse ;  /* 0x0000b400c0007a23 */ /* 0x108fea00000108b4 */
[----:B------:R2:W5:Y:S01]  /*90f0*/  LDL.LU R192, [R1+0x134] ;  /* 0x0001340001c07983 */ /* 0x0005620000300800 */
[----:B------:R3:W-:Y:S01]  /*9100*/  MUFU.EX2 R166, R0 ;  /* 0x0000000000a67308 */ /* 0x0007e20000000800 */
[C---:B-1----:R-:W-:Y:S08]  /*9110*/  HMMA.16816.F32 R36, R136.reuse, R140, R36 ;  /* 0x0000008c8824723c */ /* 0x042ff00000001824 */
[C---:B------:R-:W-:Y:S01]  /*9120*/  HMMA.16816.F32 R40, R136.reuse, R142, R40 ;  /* 0x0000008e8828723c */ /* 0x040fe20000001828 */
[----:B------:R-:W1:Y:S07]  /*9130*/  LDSM.16.MT88.4 R140, [R251+0x2800] ;  /* 0x00280000fb8c783b */ /* 0x000e6e0000004200 */
[C---:B----4-:R-:W-:Y:S04]  /*9140*/  HMMA.16816.F32 R44, R136.reuse, R144, R44 ;  /* 0x00000090882c723c */ /* 0x050fe8000000182c */
[--C-:B---3--:R-:W-:Y:S02]  /*9150*/  FFMA.FTZ R0, R193, c[0x0][0x2d0], -R180.reuse ;  /* 0x0000b400c1007a23 */ /* 0x108fe400000108b4 */
[----:B------:R2:W5:Y:S02]  /*9160*/  LDL.LU R193, [R1+0x130] ;  /* 0x0001300001c17983 */ /* 0x0005640000300800 */
[C---:B------:R-:W-:Y:S01]  /*9170*/  HMMA.16816.F32 R48, R136.reuse, R146, R48 ;  /* 0x000000928830723c */ /* 0x040fe20000001830 */
[----:B------:R3:W-:Y:S01]  /*9180*/  MUFU.EX2 R167, R0 ;  /* 0x0000000000a77308 */ /* 0x0007e20000000800 */
[----:B------:R-:W4:Y:S06]  /*9190*/  LDSM.16.MT88.4 R144, [R149+0x2800] ;  /* 0x002800009590783b */ /* 0x000f2c0000004200 */
[C---:B-1----:R-:W-:Y:S04]  /*91a0*/  HMMA.16816.F32 R52, R136.reuse, R140, R52 ;  /* 0x0000008c8834723c */ /* 0x042fe80000001834 */
[--C-:B---3--:R-:W-:Y:S02]  /*91b0*/  FFMA.FTZ R0, R134, c[0x0][0x2d0], -R181.reuse ;  /* 0x0000b40086007a23 */ /* 0x108fe400000108b5 */
[--C-:B------:R-:W-:Y:S02]  /*91c0*/  FFMA.FTZ R134, R194, c[0x0][0x2d0], -R180.reuse ;  /* 0x0000b400c2867a23 */ /* 0x100fe400000108b4 */
[----:B------:R2:W5:Y:S01]  /*91d0*/  LDL.LU R194, [R1+0x12c] ;  /* 0x00012c0001c27983 */ /* 0x0005620000300800 */
[C---:B------:R-:W-:Y:S01]  /*91e0*/  HMMA.16816.F32 R56, R136.reuse, R142, R56 ;  /* 0x0000008e8838723c */ /* 0x040fe20000001838 */
[----:B------:R1:W-:Y:S02]  /*91f0*/  MUFU.EX2 R163, R0 ;  /* 0x0000000000a37308 */ /* 0x0003e40000000800 */
[----:B------:R-:W3:Y:S01]  /*9200*/  LDSM.16.MT88.4 R140, [R248+0x4800] ;  /* 0x00480000f88c783b */ /* 0x000ee20000004200 */
[----:B------:R-:W-:Y:S04]  /*9210*/  FFMA.FTZ R180, R177, c[0x0][0x2d0], -R180 ;  /* 0x0000b400b1b47a23 */ /* 0x000fe800000108b4 */
[C---:B----4-:R-:W-:Y:S03]  /*9220*/  HMMA.16816.F32 R60, R136.reuse, R144, R60 ;  /* 0x00000090883c723c */ /* 0x050fe6000000183c */
[----:B------:R2:W5:Y:S01]  /*9230*/  LDL.LU R195, [R1+0x128] ;  /* 0x0001280001c37983 */ /* 0x0005620000300800 */
[----:B------:R-:W-:Y:S03]  /*9240*/  MUFU.EX2 R188, R180 ;  /* 0x000000b400bc7308 */ /* 0x000fe60000000800 */
[----:B------:R2:W5:Y:S01]  /*9250*/  LDL.LU R176, [R1+0x124] ;  /* 0x0001240001b07983 */ /* 0x0005620000300800 */
[C---:B------:R-:W-:Y:S03]  /*9260*/  HMMA.16816.F32 R64, R136.reuse, R146, R64 ;  /* 0x000000928840723c */ /* 0x040fe60000001840 */
[----:B------:R-:W4:Y:S03]  /*9270*/  LDSM.16.MT88.4 R144, [R252+0x4800] ;  /* 0x00480000fc90783b */ /* 0x000f260000004200 */
[----:B------:R-:W2:Y:S01]  /*9280*/  MUFU.EX2 R169, R134 ;  /* 0x0000008600a97308 */ /* 0x000ea20000000800 */
[--C-:B-1----:R-:W-:Y:S04]  /*9290*/  FFMA.FTZ R0, R178, c[0x0][0x2d0], -R181.reuse ;  /* 0x0000b400b2007a23 */ /* 0x102fe800000108b5 */
[----:B------:R1:W5:Y:S04]  /*92a0*/  LDL.LU R177, [R1+0x120] ;  /* 0x0001200001b17983 */ /* 0x0003680000300800 */
[----:B------:R1:W5:Y:S01]  /*92b0*/  LDL.LU R178, [R1+0x11c] ;  /* 0x00011c0001b27983 */ /* 0x0003620000300800 */
[----:B------:R1:W-:Y:S01]  /*92c0*/  MUFU.EX2 R164, R0 ;  /* 0x0000000000a47308 */ /* 0x0003e20000000800 */
[C---:B---3--:R-:W-:Y:S08]  /*92d0*/  HMMA.16816.F32 R68, R136.reuse, R140, R68 ;  /* 0x0000008c8844723c */ /* 0x048ff00000001844 */
[C---:B------:R-:W-:Y:S01]  /*92e0*/  HMMA.16816.F32 R72, R136.reuse, R142, R72 ;  /* 0x0000008e8848723c */ /* 0x040fe20000001848 */
[----:B------:R-:W3:Y:S03]  /*92f0*/  LDSM.16.MT88.4 R140, [R251+0x4800] ;  /* 0x00480000fb8c783b */ /* 0x000ee60000004200 */
[--C-:B-1----:R-:W-:Y:S04]  /*9300*/  FFMA.FTZ R0, R179, c[0x0][0x2d0], -R181.reuse ;  /* 0x0000b400b3007a23 */ /* 0x102fe800000108b5 */
[C---:B----4-:R-:W-:Y:S01]  /*9310*/  HMMA.16816.F32 R76, R136.reuse, R144, R76 ;  /* 0x00000090884c723c */ /* 0x050fe2000000184c */
[----:B------:R1:W5:Y:S01]  /*9320*/  LDL.LU R179, [R1+0x118] ;  /* 0x0001180001b37983 */ /* 0x0003620000300800 */
[----:B------:R4:W-:Y:S06]  /*9330*/  MUFU.EX2 R189, R0 ;  /* 0x0000000000bd7308 */ /* 0x0009ec0000000800 */
[C---:B------:R-:W-:Y:S01]  /*9340*/  HMMA.16816.F32 R80, R136.reuse, R146, R80 ;  /* 0x000000928850723c */ /* 0x040fe20000001850 */
[----:B------:R-:W1:Y:S03]  /*9350*/  LDSM.16.MT88.4 R144, [R149+0x4800] ;  /* 0x004800009590783b */ /* 0x000e660000004200 */
[--C-:B----4-:R-:W-:Y:S05]  /*9360*/  FFMA.FTZ R0, R172, c[0x0][0x2d0], -R181.reuse ;  /* 0x0000b400ac007a23 */ /* 0x110fea00000108b5 */
[----:B------:R4:W5:Y:S03]  /*9370*/  LDL.LU R172, [R1+0x114] ;  /* 0x0001140001ac7983 */ /* 0x0009660000300800 */
[----:B------:R-:W-:Y:S01]  /*9380*/  FFMA.FTZ R181, R135, c[0x0][0x2d0], -R181 ;  /* 0x0000b40087b57a23 */ /* 0x000fe200000108b5 */
[----:B------:R2:W2:Y:S01]  /*9390*/  MUFU.EX2 R191, R0 ;  /* 0x0000000000bf7308 */ /* 0x0004a20000000800 */
[----:B------:R4:W5:Y:S01]  /*93a0*/  LDL.LU R173, [R1+0x110] ;  /* 0x0001100001ad7983 */ /* 0x0009620000300800 */
[C---:B---3--:R-:W-:Y:S08]  /*93b0*/  HMMA.16816.F32 R84, R136.reuse, R140, R84 ;  /* 0x0000008c8854723c */ /* 0x048ff00000001854 */
[----:B------:R-:W-:Y:S01]  /*93c0*/  MUFU.EX2 R134, R181 ;  /* 0x000000b500867308 */ /* 0x000fe20000000800 */
[C---:B------:R-:W-:Y:S01]  /*93d0*/  HMMA.16816.F32 R88, R136.reuse, R142, R88 ;  /* 0x0000008e8858723c */ /* 0x040fe20000001858 */
[----:B------:R-:W3:Y:S07]  /*93e0*/  LDSM.16.MT88.4 R140, [R248+0x6800] ;  /* 0x00680000f88c783b */ /* 0x000eee0000004200 */
[C---:B-1----:R-:W-:Y:S01]  /*93f0*/  HMMA.16816.F32 R92, R136.reuse, R144, R92 ;  /* 0x00000090885c723c */ /* 0x042fe2000000185c */
[----:B------:R1:W1:Y:S03]  /*9400*/  MUFU.EX2 R135, R2 ;  /* 0x0000000200877308 */ /* 0x0002660000000800 */
[----:B--2---:R-:W-:Y:S02]  /*9410*/  FADD.FTZ R0, R160, R157 ;  /* 0x0000009da0007221 */ /* 0x004fe40000010000 */
[----:B------:R-:W-:Y:S02]  /*9420*/  LDSM.16.MT88.4 R156, [R252+0x1800] ;  /* 0x00180000fc9c783b */ /* 0x000fe40000004200 */
[C---:B------:R-:W-:Y:S04]  /*9430*/  HMMA.16816.F32 R96, R136.reuse, R146, R96 ;  /* 0x000000928860723c */ /* 0x040fe80000001860 */
[----:B------:R-:W-:Y:S02]  /*9440*/  FADD.FTZ R0, R162, R0 ;  /* 0x00000000a2007221 */ /* 0x000fe40000010000 */
[----:B------:R-:W2:Y:S02]  /*9450*/  LDSM.16.MT88.4 R144, [R252+0x6800] ;  /* 0x00680000fc90783b */ /* 0x000ea40000004200 */
[----:B------:R-:W-:Y:S04]  /*9460*/  FADD.FTZ R0, R168, R0 ;  /* 0x00000000a8007221 */ /* 0x000fe80000010000 */
[----:B-1----:R-:W-:Y:S02]  /*9470*/  FADD.FTZ R2, R184, R3 ;  /* 0x00000003b8027221 */ /* 0x002fe40000010000 */
[----:B------:R-:W-:Y:S01]  /*9480*/  IMAD.MOV.U32 R3, RZ, RZ, R169 ;  /* 0x000000ffff037224 */ /* 0x000fe200078e00a9 */
[----:B------:R-:W-:Y:S01]  /*9490*/  F2FP.PACK_AB R169, R191, R189 ;  /* 0x000000bdbfa9723e */ /* 0x000fe200000000ff */
[C---:B---3--:R-:W-:Y:S08]  /*94a0*/  HMMA.16816.F32 R100, R136.reuse, R140, R100 ;  /* 0x0000008c8864723c */ /* 0x048ff00000001864 */
[C---:B------:R-:W-:Y:S01]  /*94b0*/  HMMA.16816.F32 R104, R136.reuse, R142, R104 ;  /* 0x0000008e8868723c */ /* 0x040fe20000001868 */
[----:B------:R-:W1:Y:S07]  /*94c0*/  LDSM.16.MT88.4 R140, [R251+0x6800] ;  /* 0x00680000fb8c783b */ /* 0x000e6e0000004200 */
[C---:B--2---:R-:W-:Y:S08]  /*94d0*/  HMMA.16816.F32 R108, R136.reuse, R144, R108 ;  /* 0x00000090886c723c */ /* 0x044ff0000000186c */
[C---:B------:R-:W-:Y:S01]  /*94e0*/  HMMA.16816.F32 R112, R136.reuse, R146, R112 ;  /* 0x000000928870723c */ /* 0x040fe20000001870 */
[----:B------:R-:W2:Y:S08]  /*94f0*/  LDSM.16.MT88.4 R144, [R149+0x6800] ;  /* 0x006800009590783b */ /* 0x000eb00000004200 */
[----:B------:R-:W3:Y:S01]  /*9500*/  LDSM.16.MT88.4 R148, [R248+0x1000] ;  /* 0x00100000f894783b */ /* 0x000ee20000004200 */
[C---:B-1----:R-:W-:Y:S08]  /*9510*/  HMMA.16816.F32 R116, R136.reuse, R140, R116 ;  /* 0x0000008c8874723c */ /* 0x042ff00000001874 */
[C---:B------:R-:W-:Y:S01]  /*9520*/  HMMA.16816.F32 R120, R136.reuse, R142, R120 ;  /* 0x0000008e8878723c */ /* 0x040fe20000001878 */
[----:B------:R-:W1:Y:S07]  /*9530*/  LDSM.16.MT88.4 R140, [R252+0x1000] ;  /* 0x00100000fc8c783b */ /* 0x000e6e0000004200 */
[C---:B--2---:R-:W-:Y:S08]  /*9540*/  HMMA.16816.F32 R124, R136.reuse, R144, R124 ;  /* 0x00000090887c723c */ /* 0x044ff0000000187c */
[----:B------:R-:W-:Y:S01]  /*9550*/  HMMA.16816.F32 R128, R136, R146, R128 ;  /* 0x000000928880723c */ /* 0x000fe20000001880 */
[----:B------:R-:W2:Y:S06]  /*9560*/  LDSM.16.MT88.4 R144, [R182+0x1000] ;  /* 0x00100000b690783b */ /* 0x000eac0000004200 */
[----:B------:R-:W-:Y:S02]  /*9570*/  F2FP.PACK_AB R136, R183, R171 ;  /* 0x000000abb788723e */ /* 0x000fe400000000ff */
[----:B------:R-:W-:Y:S03]  /*9580*/  F2FP.PACK_AB R137, R186, R170 ;  /* 0x000000aaba89723e */ /* 0x000fe600000000ff */
[-C--:B------:R-:W-:Y:S02]  /*9590*/  F2FP.PACK_AB R138, R167, R166.reuse ;  /* 0x000000a6a78a723e */ /* 0x080fe400000000ff */
[----:B------:R-:W-:Y:S07]  /*95a0*/  F2FP.PACK_AB R139, R164, R163 ;  /* 0x000000a3a48b723e */ /* 0x000fee00000000ff */
[C---:B---3--:R-:W-:Y:S08]  /*95b0*/  HMMA.16816.F32 R4, R136.reuse, R148, R4 ;  /* 0x000000948804723c */ /* 0x048ff00000001804 */
[C---:B------:R-:W-:Y:S01]  /*95c0*/  HMMA.16816.F32 R8, R136.reuse, R150, R8 ;  /* 0x000000968808723c */ /* 0x040fe20000001808 */
[----:B------:R-:W-:Y:S07]  /*95d0*/  LDSM.16.MT88.4 R148, [R252+0x3000] ;  /* 0x00300000fc94783b */ /* 0x000fee0000004200 */
[C---:B-1----:R-:W-:Y:S08]  /*95e0*/  HMMA.16816.F32 R12, R136.reuse, R140, R12 ;  /* 0x0000008c880c723c */ /* 0x042ff0000000180c */
[C---:B------:R-:W-:Y:S01]  /*95f0*/  HMMA.16816.F32 R16, R136.reuse, R142, R16 ;  /* 0x0000008e8810723c */ /* 0x040fe20000001810 */
[----:B------:R-:W1:Y:S07]  /*9600*/  LDSM.16.MT88.4 R140, [R248+0x3000] ;  /* 0x00300000f88c783b */ /* 0x000e6e0000004200 */
[C---:B------:R-:W-:Y:S08]  /*9610*/  HMMA.16816.F32 R20, R136.reuse, R152, R20 ;  /* 0x000000988814723c */ /* 0x040ff00000001814 */
[C---:B------:R-:W-:Y:S01]  /*9620*/  HMMA.16816.F32 R24, R136.reuse, R154, R24 ;  /* 0x0000009a8818723c */ /* 0x040fe20000001818 */
[----:B------:R-:W3:Y:S07]  /*9630*/  LDSM.16.MT88.4 R152, [R251+0x3000] ;  /* 0x00300000fb98783b */ /* 0x000eee0000004200 */
[C---:B--2---:R-:W-:Y:S08]  /*9640*/  HMMA.16816.F32 R28, R136.reuse, R144, R28 ;  /* 0x00000090881c723c */ /* 0x044ff0000000181c */
[C---:B------:R-:W-:Y:S01]  /*9650*/  HMMA.16816.F32 R32, R136.reuse, R146, R32 ;  /* 0x000000928820723c */ /* 0x040fe20000001820 */
[----:B------:R-:W-:Y:S07]  /*9660*/  LDSM.16.MT88.4 R144, [R248+0x5000] ;  /* 0x00500000f890783b */ /* 0x000fee0000004200 */
[C---:B-1----:R-:W-:Y:S08]  /*9670*/  HMMA.16816.F32 R36, R136.reuse, R140, R36 ;  /* 0x0000008c8824723c */ /* 0x042ff00000001824 */
[C---:B------:R-:W-:Y:S01]  /*9680*/  HMMA.16816.F32 R40, R136.reuse, R142, R40 ;  /* 0x0000008e8828723c */ /* 0x040fe20000001828 */
[----:B------:R-:W1:Y:S07]  /*9690*/  LDSM.16.MT88.4 R140, [R182+0x3000] ;  /* 0x00300000b68c783b */ /* 0x000e6e0000004200 */
[C---:B------:R-:W-:Y:S08]  /*96a0*/  HMMA.16816.F32 R44, R136.reuse, R148, R44 ;  /* 0x00000094882c723c */ /* 0x040ff0000000182c */
[C---:B------:R-:W-:Y:S01]  /*96b0*/  HMMA.16816.F32 R48, R136.reuse, R150, R48 ;  /* 0x000000968830723c */ /* 0x040fe20000001830 */
[----:B------:R-:W2:Y:S07]  /*96c0*/  LDSM.16.MT88.4 R148, [R252+0x5000] ;  /* 0x00500000fc94783b */ /* 0x000eae0000004200 */
        /* <DEDUP_REMOVED lines=18> */
[C---:B---3--:R-:W-:Y:S07]  /*97f0*/  HMMA.16816.F32 R100, R136.reuse, R144, R100 ;  /* 0x000000908864723c */ /* 0x048fee0000001864 */
[----:B------:R-:W-:Y:S01]  /*9800*/  MOV R145, R183 ;  /* 0x000000b700917202 */ /* 0x000fe20000000f00 */
[C---:B------:R-:W-:Y:S04]  /*9810*/  HMMA.16816.F32 R104, R136.reuse, R146, R104 ;  /* 0x000000928868723c */ /* 0x040fe80000001868 */
[----:B------:R-:W-:Y:S03]  /*9820*/  IMAD.MOV.U32 R144, RZ, RZ, R186 ;  /* 0x000000ffff907224 */ /* 0x000fe600078e00ba */
[----:B------:R-:W-:Y:S01]  /*9830*/  MOV R146, R163 ;  /* 0x000000a300927202 */ /* 0x000fe20000000f00 */
[C---:B-1----:R-:W-:Y:S01]  /*9840*/  HMMA.16816.F32 R108, R136.reuse, R140, R108 ;  /* 0x0000008c886c723c */ /* 0x042fe2000000186c */
[----:B------:R-:W-:Y:S03]  /*9850*/  LDSM.16.MT88.4 R160, [R251+0x1800] ;  /* 0x00180000fba0783b */ /* 0x000fe60000004200 */
[----:B------:R-:W-:Y:S04]  /*9860*/  MOV R147, R166 ;  /* 0x000000a600937202 */ /* 0x000fe80000000f00 */
[C---:B------:R-:W-:Y:S01]  /*9870*/  HMMA.16816.F32 R112, R136.reuse, R142, R112 ;  /* 0x0000008e8870723c */ /* 0x040fe20000001870 */
[----:B------:R-:W1:Y:S07]  /*9880*/  LDSM.16.MT88.4 R140, [R248+0x1800] ;  /* 0x00180000f88c783b */ /* 0x000e6e0000004200 */
[C---:B------:R-:W-:Y:S07]  /*9890*/  HMMA.16816.F32 R116, R136.reuse, R148, R116 ;  /* 0x000000948874723c */ /* 0x040fee0000001874 */
[----:B------:R-:W-:Y:S01]  /*98a0*/  MOV R149, R182 ;  /* 0x000000b600957202 */ /* 0x000fe20000000f00 */
[C---:B------:R-:W-:Y:S01]  /*98b0*/  HMMA.16816.F32 R120, R136.reuse, R150, R120 ;  /* 0x000000968878723c */ /* 0x040fe20000001878 */
[----:B------:R-:W-:Y:S03]  /*98c0*/  LDSM.16.MT88.4 R180, [R248+0x3800] ;  /* 0x00380000f8b4783b */ /* 0x000fe60000004200 */
[----:B------:R-:W-:Y:S03]  /*98d0*/  MOV R148, R167 ;  /* 0x000000a700947202 */ /* 0x000fe60000000f00 */
[----:B------:R-:W-:Y:S01]  /*98e0*/  IMAD.MOV.U32 R150, RZ, RZ, R165 ;  /* 0x000000ffff967224 */ /* 0x000fe200078e00a5 */
[C---:B--2---:R-:W-:Y:S04]  /*98f0*/  HMMA.16816.F32 R124, R136.reuse, R152, R124 ;  /* 0x00000098887c723c */ /* 0x044fe8000000187c */
[----:B------:R-:W-:Y:S02]  /*9900*/  MOV R151, R164 ;  /* 0x000000a400977202 */ /* 0x000fe40000000f00 */
[----:B------:R2:W3:Y:S01]  /*9910*/  LDSM.16.MT88.4 R164, [R149+0x1800] ;  /* 0x0018000095a4783b */ /* 0x0004e20000004200 */
[----:B------:R-:W-:Y:S01]  /*9920*/  MOV R152, R171 ;  /* 0x000000ab00987202 */ /* 0x000fe20000000f00 */
[----:B------:R-:W-:Y:S04]  /*9930*/  HMMA.16816.F32 R128, R136, R154, R128 ;  /* 0x0000009a8880723c */ /* 0x000fe80000001880 */
[----:B------:R-:W-:Y:S02]  /*9940*/  MOV R153, R170 ;  /* 0x000000aa00997202 */ /* 0x000fe40000000f00 */
[----:B------:R-:W-:Y:S02]  /*9950*/  F2FP.PACK_AB R168, R150, R3 ;  /* 0x0000000396a8723e */ /* 0x000fe400000000ff */
[----:B------:R-:W-:Y:S04]  /*9960*/  F2FP.PACK_AB R170, R188, R190 ;  /* 0x000000bebcaa723e */ /* 0x000fe800000000ff */
[----:B------:R-:W-:Y:S02]  /*9970*/  F2FP.PACK_AB R171, R134, R135 ;  /* 0x0000008786ab723e */ /* 0x000fe400000000ff */
[----:B------:R-:W-:Y:S02]  /*9980*/  MOV R155, R187 ;  /* 0x000000bb009b7202 */ /* 0x000fe40000000f00 */
[----:B------:R-:W3:Y:S03]  /*9990*/  LDSM.16.MT88.4 R184, [R252+0x3800] ;  /* 0x00380000fcb8783b */ /* 0x000ee60000004200 */
[C---:B-1----:R-:W-:Y:S07]  /*99a0*/  HMMA.16816.F32 R136, R168.reuse, R140, R4 ;  /* 0x0000008ca888723c */ /* 0x042fee0000001804 */
[----:B------:R-:W-:Y:S01]  /*99b0*/  MOV R5, R150 ;  /* 0x0000009600057202 */ /* 0x000fe20000000f00 */
[C---:B------:R-:W-:Y:S04]  /*99c0*/  HMMA.16816.F32 R140, R168.reuse, R142, R8 ;  /* 0x0000008ea88c723c */ /* 0x040fe80000001808 */
[----:B------:R-:W-:Y:S01]  /*99d0*/  IMAD.MOV.U32 R6, RZ, RZ, R151 ;  /* 0x000000ffff067224 */ /* 0x000fe200078e0097 */
[----:B------:R-:W-:Y:S02]  /*99e0*/  MOV R7, R148 ;  /* 0x0000009400077202 */ /* 0x000fe40000000f00 */
[----:B------:R-:W-:Y:S01]  /*99f0*/  MOV R8, R146 ;  /* 0x0000009200087202 */ /* 0x000fe20000000f00 */
[----:B------:R-:W-:Y:S01]  /*9a00*/  IMAD.MOV.U32 R10, RZ, RZ, R144 ;  /* 0x000000ffff0a7224 */ /* 0x000fe200078e0090 */
[----:B------:R-:W-:Y:S03]  /*9a10*/  MOV R9, R147 ;  /* 0x0000009300097202 */ /* 0x000fe60000000f00 */
[----:B------:R-:W-:Y:S02]  /*9a20*/  MOV R11, R145 ;  /* 0x00000091000b7202 */ /* 0x000fe40000000f00 */
[C---:B------:R-:W-:Y:S03]  /*9a30*/  HMMA.16816.F32 R144, R168.reuse, R156, R12 ;  /* 0x0000009ca890723c */ /* 0x040fe6000000180c */
[----:B------:R-:W-:Y:S04]  /*9a40*/  MOV R4, R155 ;  /* 0x0000009b00047202 */ /* 0x000fe80000000f00 */
[----:B------:R-:W-:Y:S02]  /*9a50*/  MOV R15, R149 ;  /* 0x00000095000f7202 */ /* 0x000fe40000000f00 */
[C---:B--2---:R-:W-:Y:S07]  /*9a60*/  HMMA.16816.F32 R148, R168.reuse, R158, R16 ;  /* 0x0000009ea894723c */ /* 0x044fee0000001810 */
[----:B------:R-:W-:Y:S01]  /*9a70*/  MOV R18, R152 ;  /* 0x0000009800127202 */ /* 0x000fe20000000f00 */
[----:B------:R-:W-:Y:S02]  /*9a80*/  IMAD.MOV.U32 R19, RZ, RZ, R153 ;  /* 0x000000ffff137224 */ /* 0x000fe400078e0099 */
[C---:B------:R-:W-:Y:S07]  /*9a90*/  HMMA.16816.F32 R152, R168.reuse, R160, R20 ;  /* 0x000000a0a898723c */ /* 0x040fee0000001814 */
[----:B------:R-:W-:Y:S01]  /*9aa0*/  MOV R23, R4 ;  /* 0x0000000400177202 */ /* 0x000fe20000000f00 */
[C---:B------:R-:W-:Y:S01]  /*9ab0*/  HMMA.16816.F32 R156, R168.reuse, R162, R24 ;  /* 0x000000a2a89c723c */ /* 0x040fe20000001818 */
[----:B------:R-:W-:Y:S03]  /*9ac0*/  LDSM.16.MT88.4 R24, [R251+0x7800] ;  /* 0x00780000fb18783b */ /* 0x000fe60000004200 */
[----:B------:R-:W-:Y:S04]  /*9ad0*/  MOV R22, R15 ;  /* 0x0000000f00167202 */ /* 0x000fe80000000f00 */
[C---:B---3--:R-:W-:Y:S01]  /*9ae0*/  HMMA.16816.F32 R160, R168.reuse, R164, R28 ;  /* 0x000000a4a8a0723c */ /* 0x048fe2000000181c */
[----:B------:R-:W2:Y:S04]  /*9af0*/  LDL R31, [R1+0x8c] ;  /* 0x00008c00011f7983 */ /* 0x000ea80000100800 */
[----:B------:R-:W-:Y:S02]  /*9b00*/  LDSM.16.MT88.4 R12, [R248+0x5800] ;  /* 0x00580000f80c783b */ /* 0x000fe40000004200 */
[----:B------:R-:W-:Y:S01]  /*9b10*/  MOV R28, R7 ;  /* 0x00000007001c7202 */ /* 0x000fe20000000f00 */
[C---:B------:R-:W-:Y:S04]  /*9b20*/  HMMA.16816.F32 R164, R168.reuse, R166, R32 ;  /* 0x000000a6a8a4723c */ /* 0x040fe80000001820 */
[----:B------:R-:W-:Y:S01]  /*9b30*/  IMAD.MOV.U32 R29, RZ, RZ, R6 ;  /* 0x000000ffff1d7224 */ /* 0x000fe200078e0006 */
[----:B------:R-:W-:Y:S02]  /*9b40*/  MOV R30, R5 ;  /* 0x00000005001e7202 */ /* 0x000fe40000000f00 */
[----:B------:R-:W1:Y:S01]  /*9b50*/  LDSM.16.MT88.4 R4, [R251+0x3800] ;  /* 0x00380000fb04783b */ /* 0x000e620000004200 */
[C---:B------:R-:W-:Y:S04]  /*9b60*/  HMMA.16816.F32 R36, R168.reuse, R180, R36 ;  /* 0x000000b4a824723c */ /* 0x040fe80000001824 */
[----:B------:R-:W-:Y:S01]  /*9b70*/  MOV R32, R11 ;  /* 0x0000000b00207202 */ /* 0x000fe20000000f00 */
[----:B------:R-:W-:Y:S01]  /*9b80*/  IMAD.MOV.U32 R33, RZ, RZ, R10 ;  /* 0x000000ffff217224 */ /* 0x000fe200078e000a */
[----:B------:R-:W-:Y:S02]  /*9b90*/  MOV R34, R9 ;  /* 0x0000000900227202 */ /* 0x000fe40000000f00 */
[C---:B------:R-:W-:Y:S04]  /*9ba0*/  HMMA.16816.F32 R40, R168.reuse, R182, R40 ;  /* 0x000000b6a828723c */ /* 0x040fe80000001828 */
[----:B------:R-:W-:Y:S02]  /*9bb0*/  MOV R180, R18 ;  /* 0x0000001200b47202 */ /* 0x000fe40000000f00 */
[----:B------:R-:W-:Y:S01]  /*9bc0*/  MOV R181, R19 ;  /* 0x0000001300b57202 */ /* 0x000fe20000000f00 */
[----:B------:R-:W-:Y:S01]  /*9bd0*/  IMAD.MOV.U32 R182, RZ, RZ, R22 ;  /* 0x000000ffffb67224 */ /* 0x000fe200078e0016 */
[C---:B------:R-:W-:Y:S01]  /*9be0*/  HMMA.16816.F32 R44, R168.reuse, R184, R44 ;  /* 0x000000b8a82c723c */ /* 0x040fe2000000182c */
[----:B------:R-:W-:Y:S03]  /*9bf0*/  LDSM.16.MT88.4 R16, [R252+0x5800] ;  /* 0x00580000fc10783b */ /* 0x000fe60000004200 */
[----:B------:R-:W-:Y:S01]  /*9c00*/  MOV R183, R23 ;  /* 0x0000001700b77202 */ /* 0x000fe20000000f00 */
[----:B------:R-:W-:Y:S01]  /*9c10*/  FADD.FTZ R2, R180, R2 ;  /* 0x00000002b4027221 */ /* 0x000fe20000010000 */
[----:B------:R-:W-:Y:S02]  /*9c20*/  MOV R35, R8 ;  /* 0x0000000800237202 */ /* 0x000fe40000000f00 */
[C---:B------:R-:W-:Y:S01]  /*9c30*/  HMMA.16816.F32 R48, R168.reuse, R186, R48 ;  /* 0x000000baa830723c */ /* 0x040fe20000001830 */
[----:B------:R-:W3:Y:S03]  /*9c40*/  LDSM.16.MT88.4 R8, [R22+0x3800] ;  /* 0x003800001608783b */ /* 0x000ee60000004200 */
[----:B------:R-:W-:Y:S02]  /*9c50*/  FADD.FTZ R0, R183, R0 ;  /* 0x00000000b7007221 */ /* 0x000fe40000010000 */
[----:B------:R-:W-:Y:S02]  /*9c60*/  FADD.FTZ R2, R32, R2 ;  /* 0x0000000220027221 */ /* 0x000fe40000010000 */
[----:B------:R-:W-:Y:S01]  /*9c70*/  FADD.FTZ R0, R181, R0 ;  /* 0x00000000b5007221 */ /* 0x000fe20000010000 */
[----:B------:R-:W4:Y:S03]  /*9c80*/  LDSM.16.MT88.4 R20, [R251+0x5800] ;  /* 0x00580000fb14783b */ /* 0x000f260000004200 */
[----:B------:R-:W-:Y:S02]  /*9c90*/  FADD.FTZ R2, R34, R2 ;  /* 0x0000000222027221 */ /* 0x000fe40000010000 */
[----:B------:R-:W-:Y:S01]  /*9ca0*/  FADD.FTZ R0, R33, R0 ;  /* 0x0000000021007221 */ /* 0x000fe20000010000 */
[C---:B-1----:R-:W-:Y:S03]  /*9cb0*/  HMMA.16816.F32 R52, R168.reuse, R4, R52 ;  /* 0x00000004a834723c */ /* 0x042fe60000001834 */
[----:B------:R-:W-:Y:S02]  /*9cc0*/  FADD.FTZ R2, R28, R2 ;  /* 0x000000021c027221 */ /* 0x000fe40000010000 */
[----:B------:R-:W-:Y:S02]  /*9cd0*/  FADD.FTZ R0, R35, R0 ;  /* 0x0000000023007221 */ /* 0x000fe40000010000 */
[----:B------:R-:W-:Y:S01]  /*9ce0*/  FADD.FTZ R2, R3, R2 ;  /* 0x0000000203027221 */ /* 0x000fe20000010000 */
[C---:B------:R-:W-:Y:S01]  /*9cf0*/  HMMA.16816.F32 R56, R168.reuse, R6, R56 ;  /* 0x00000006a838723c */ /* 0x040fe20000001838 */
[----:B------:R-:W1:Y:S03]  /*9d00*/  LDSM.16.MT88.4 R4, [R182+0x5800] ;  /* 0x00580000b604783b */ /* 0x000e660000004200 */
[----:B------:R-:W-:Y:S04]  /*9d10*/  FADD.FTZ R0, R29, R0 ;  /* 0x000000001d007221 */ /* 0x000fe80000010000 */
[----:B------:R-:W-:Y:S04]  /*9d20*/  FADD.FTZ R3, R189, R0 ;  /* 0x00000000bd037221 */ /* 0x000fe80000010000 */
[----:B------:R-:W-:Y:S02]  /*9d30*/  FADD.FTZ R0, R30, R2 ;  /* 0x000000021e007221 */ /* 0x000fe40000010000 */
[----:B------:R-:W-:Y:S02]  /*9d40*/  FADD.FTZ R3, R191, R3 ;  /* 0x00000003bf037221 */ /* 0x000fe40000010000 */
[----:B------:R-:W-:Y:S01]  /*9d50*/  FADD.FTZ R2, R190, R0 ;  /* 0x00000000be027221 */ /* 0x000fe20000010000 */
[C---:B---3--:R-:W-:Y:S03]  /*9d60*/  HMMA.16816.F32 R60, R168.reuse, R8, R60 ;  /* 0x00000008a83c723c */ /* 0x048fe6000000183c */
[----:B------:R-:W-:Y:S02]  /*9d70*/  FADD.FTZ R2, R188, R2 ;  /* 0x00000002bc027221 */ /* 0x000fe40000010000 */
[----:B------:R-:W-:Y:S01]  /*9d80*/  FADD.FTZ R0, R135, R3 ;  /* 0x0000000387007221 */ /* 0x000fe20000010000 */
[----:B------:R-:W-:Y:S02]  /*9d90*/  MOV R3, R133 ;  /* 0x0000008500037202 */ /* 0x000fe40000000f00 */
[C---:B------:R-:W-:Y:S01]  /*9da0*/  HMMA.16816.F32 R64, R168.reuse, R10, R64 ;  /* 0x0000000aa840723c */ /* 0x040fe20000001840 */
[----:B------:R-:W3:Y:S03]  /*9db0*/  LDSM.16.MT88.4 R8, [R248+0x7800] ;  /* 0x00780000f808783b */ /* 0x000ee60000004200 */
[----:B------:R-:W-:Y:S01]  /*9dc0*/  FADD.FTZ R0, R134, R0 ;  /* 0x0000000086007221 */ /* 0x000fe20000010000 */
[----:B------:R-:W-:Y:S03]  /*9dd0*/  MOV R134, R132 ;  /* 0x0000008400867202 */ /* 0x000fe60000000f00 */
[C---:B------:R-:W-:Y:S08]  /*9de0*/  HMMA.16816.F32 R68, R168.reuse, R12, R68 ;  /* 0x0000000ca844723c */ /* 0x040ff00000001844 */
[C---:B------:R-:W-:Y:S01]  /*9df0*/  HMMA.16816.F32 R72, R168.reuse, R14, R72 ;  /* 0x0000000ea848723c */ /* 0x040fe20000001848 */
[----:B------:R-:W3:Y:S07]  /*9e00*/  LDSM.16.MT88.4 R12, [R252+0x7800] ;  /* 0x00780000fc0c783b */ /* 0x000eee0000004200 */
[C---:B------:R-:W-:Y:S08]  /*9e10*/  HMMA.16816.F32 R76, R168.reuse, R16, R76 ;  /* 0x00000010a84c723c */ /* 0x040ff0000000184c */
[C---:B------:R-:W-:Y:S01]  /*9e20*/  HMMA.16816.F32 R80, R168.reuse, R18, R80 ;  /* 0x00000012a850723c */ /* 0x040fe20000001850 */
[----:B------:R-:W3:Y:S07]  /*9e30*/  LDSM.16.MT88.4 R16, [R182+0x7800] ;  /* 0x00780000b610783b */ /* 0x000eee0000004200 */
[C---:B----4-:R-:W-:Y:S08]  /*9e40*/  HMMA.16816.F32 R84, R168.reuse, R20, R84 ;  /* 0x00000014a854723c */ /* 0x050ff00000001854 */
[C---:B------:R-:W-:Y:S08]  /*9e50*/  HMMA.16816.F32 R88, R168.reuse, R22, R88 ;  /* 0x00000016a858723c */ /* 0x040ff00000001858 */
[C---:B-1----:R-:W-:Y:S08]  /*9e60*/  HMMA.16816.F32 R92, R168.reuse, R4, R92 ;  /* 0x00000004a85c723c */ /* 0x042ff0000000185c */
[C---:B------:R-:W-:Y:S08]  /*9e70*/  HMMA.16816.F32 R96, R168.reuse, R6, R96 ;  /* 0x00000006a860723c */ /* 0x040ff00000001860 */
[C---:B---3--:R-:W-:Y:S08]  /*9e80*/  HMMA.16816.F32 R100, R168.reuse, R8, R100 ;  /* 0x00000008a864723c */ /* 0x048ff00000001864 */
[C---:B------:R-:W-:Y:S08]  /*9e90*/  HMMA.16816.F32 R104, R168.reuse, R10, R104 ;  /* 0x0000000aa868723c */ /* 0x040ff00000001868 */
[C---:B------:R-:W-:Y:S08]  /*9ea0*/  HMMA.16816.F32 R108, R168.reuse, R12, R108 ;  /* 0x0000000ca86c723c */ /* 0x040ff0000000186c */
[C---:B------:R-:W-:Y:S08]  /*9eb0*/  HMMA.16816.F32 R112, R168.reuse, R14, R112 ;  /* 0x0000000ea870723c */ /* 0x040ff00000001870 */
[C---:B------:R-:W-:Y:S08]  /*9ec0*/  HMMA.16816.F32 R116, R168.reuse, R24, R116 ;  /* 0x00000018a874723c */ /* 0x040ff00000001874 */
[C---:B------:R-:W-:Y:S08]  /*9ed0*/  HMMA.16816.F32 R120, R168.reuse, R26, R120 ;  /* 0x0000001aa878723c */ /* 0x040ff00000001878 */
[C---:B------:R-:W-:Y:S08]  /*9ee0*/  HMMA.16816.F32 R124, R168.reuse, R16, R124 ;  /* 0x00000010a87c723c */ /* 0x040ff0000000187c */
[----:B------:R-:W-:Y:S03]  /*9ef0*/  HMMA.16816.F32 R128, R168, R18, R128 ;  /* 0x00000012a880723c */ /* 0x000fe60000001880 */
[----:B--2---:R-:W-:Y:S02]  /*9f00*/  ISETP.GT.AND P0, PT, R174, R31, PT ;  /* 0x0000001fae00720c */ /* 0x004fe40003f04270 */
[----:B------:R1:W5:Y:S04]  /*9f10*/  LDL.LU R174, [R1+0x10c] ;  /* 0x00010c0001ae7983 */ /* 0x0003680000300800 */
[----:B------:R-:W-:Y:S04]  /*9f20*/  STL [R1+0x80], R2 ;  /* 0x0000800201007387 */ /* 0x000fe80000100800 */
[----:B------:R-:W-:Y:S04]  /*9f30*/  STL [R1+0x5c], R175 ;  /* 0x00005caf01007387 */ /* 0x000fe80000100800 */
[----:B------:R2:W-:Y:S02]  /*9f40*/  STL [R1+0x84], R0 ;  /* 0x0000840001007387 */ /* 0x0005e40000100800 */
[----:B--2---:R-:W-:Y:S02]  /*9f50*/  MOV R0, R175 ;  /* 0x000000af00007202 */ /* 0x004fe40000000f00 */
[----:B------:R1:W5:Y:S04]  /*9f60*/  LDL.LU R175, [R1+0x108] ;  /* 0x0001080001af7983 */ /* 0x0003680000300800 */
[----:B------:R1:W-:Y:S01]  /*9f70*/  STL [R1+0x60], R0 ;  /* 0x0000600001007387 */ /* 0x0003e20000100800 */
[----:B------:R-:W-:-:S05]  /*9f80*/  @P0 BRA `(.L_x_835) ;  /* 0xffffbca000000947 */ /* 0x000fca000383ffff */
.L_x_834:
[----:B-1----:R-:W2:Y:S04]  /*9f90*/  LDL R2, [R1+0x7c] ;  /* 0x00007c0001027983 */ /* 0x002ea80000100800 */
[----:B------:R-:W2:Y:S02]  /*9fa0*/  LDL R0, [R1+0x5c] ;  /* 0x00005c0001007983 */ /* 0x000ea40000100800 */
[----:B--2---:R-:W-:-:S13]  /*9fb0*/  ISETP.GE.AND P0, PT, R0, R2, PT ;  /* 0x000000020000720c */ /* 0x004fda0003f06270 */
[----:B------:R-:W-:Y:S05]  /*9fc0*/  @!P0 BRA `(.L_x_836) ;  /* 0x00003dd000008947 */ /* 0x000fea0003800000 */
[----:B------:R-:W-:Y:S02]  /*9fd0*/  MOV R135, R132 ;  /* 0x0000008400877202 */ /* 0x000fe40000000f00 */
[----:B------:R-:W-:Y:S02]  /*9fe0*/  MOV R134, R133 ;  /* 0x0000008500867202 */ /* 0x000fe40000000f00 */
.L_x_837:
[----:B------:R-:W2:Y:S01]  /*9ff0*/  LDL R133, [R1+0x8] ;  /* 0x0000080001857983 */ /* 0x000ea20000100800 */
[----:B------:R-:W-:Y:S04]  /*a000*/  DEPBAR.LE SB0, 0x0 ;  /* 0x000080000000791a */ /* 0x000fe80000000000 */
[----:B------:R-:W3:Y:S01]  /*a010*/  LDL.64 R30, [R1+0x70] ;  /* 0x00007000011e7983 */ /* 0x000ee20000100a00 */
[----:B------:R-:W-:Y:S05]  /*a020*/  WARPSYNC 0xffffffff ;  /* 0xffffffff00007948 */ /* 0x000fea0003800000 */
[----:B------:R-:W4:Y:S04]  /*a030*/  LDL R29, [R1+0x44] ;  /* 0x00004400011d7983 */ /* 0x000f280000100800 */
[----:B------:R-:W4:Y:S04]  /*a040*/  LDL R23, [R1+0x78] ;  /* 0x0000780001177983 */ /* 0x000f280000100800 */
[----:B------:R-:W4:Y:S04]  /*a050*/  LDL R28, [R1+0x40] ;  /* 0x00004000011c7983 */ /* 0x000f280000100800 */
[----:B------:R-:W4:Y:S04]  /*a060*/  LDL R14, [R1+0x3c] ;  /* 0x00003c00010e7983 */ /* 0x000f280000100800 */
[----:B------:R-:W4:Y:S04]  /*a070*/  LDL.LU R132, [R1+0x5c] ;  /* 0x00005c0001847983 */ /* 0x000f280000300800 */
[----:B------:R1:W-:Y:S04]  /*a080*/  STL [R1+0x12c], R131 ;  /* 0x00012c8301007387 */ /* 0x0003e80000100800 */
[----:B------:R-:W-:Y:S08]  /*a090*/  BAR.SYNC.DEFER_BLOCKING 0x0 ;  /* 0x0000000000007b1d */ /* 0x000ff00000010000 */
[----:B------:R-:W2:Y:S08]  /*a0a0*/  LDSM.16.M88.4 R8, [R249] ;  /* 0x00000000f908783b */ /* 0x000eb00000000200 */
[----:B-1----:R-:W4:Y:S04]  /*a0b0*/  LDL R131, [R1+0x58] ;  /* 0x0000580001837983 */ /* 0x002f280000100800 */
[----:B------:R-:W1:Y:S08]  /*a0c0*/  LDSM.16.M88.4 R16, [R249+0x800] ;  /* 0x00080000f910783b */ /* 0x000e700000000200 */
[----:B------:R-:W1:Y:S08]  /*a0d0*/  LDSM.16.M88.4 R24, [R249+0x1000] ;  /* 0x00100000f918783b */ /* 0x000e700000000200 */
[----:B------:R-:W1:Y:S08]  /*a0e0*/  LDSM.16.M88.4 R32, [R249+0x1800] ;  /* 0x00180000f920783b */ /* 0x000e700000000200 */
[----:B--2---:R2:W1:Y:S01]  /*a0f0*/  LDSM.16.M88.4 R168, [R133] ;  /* 0x0000000085a8783b */ /* 0x0044620000000200 */
[----:B---3--:R-:W-:Y:S07]  /*a100*/  IADD3 R15, P0, R30, 0x40, RZ ;  /* 0x000000401e0f7810 */ /* 0x008fee0007f1e0ff */
[----:B----4-:R3:W4:Y:S01]  /*a110*/  LDSM.16.M88.4 R180, [R29] ;  /* 0x000000001db4783b */ /* 0x0107220000000200 */
[----:B------:R-:W-:Y:S07]  /*a120*/  IADD3.X R21, RZ, R23, RZ, P0, !PT ;  /* 0x00000017ff157210 */ /* 0x000fee00007fe4ff */
[----:B------:R-:W1:Y:S08]  /*a130*/  LDSM.16.M88.4 R184, [R28] ;  /* 0x000000001cb8783b */ /* 0x000e700000000200 */
[----:B--2---:R-:W4:Y:S01]  /*a140*/  LDL R133, [R1] ;  /* 0x0000000001857983 */ /* 0x004f220000100800 */
[----:B------:R-:W-:Y:S01]  /*a150*/  SHF.R.S32.HI R0, RZ, 0x1f, R132 ;  /* 0x0000001fff007819 */ /* 0x000fe20000011484 */
[----:B------:R-:W-:Y:S02]  /*a160*/  IMAD.WIDE.U32 R6, R132, c[0x0][0x208], RZ ;  /* 0x0000820084067a25 */ /* 0x000fe400078e00ff */
[----:B------:R1:W1:Y:S02]  /*a170*/  LDSM.16.M88.4 R188, [R14] ;  /* 0x000000000ebc783b */ /* 0x0002640000000200 */
[----:B------:R-:W-:Y:S01]  /*a180*/  IMAD R0, R0, c[0x0][0x208], RZ ;  /* 0x0000820000007a24 */ /* 0x000fe200078e02ff */
[----:B------:R-:W-:Y:S03]  /*a190*/  SHF.L.U32 R4, R6, 0x6, RZ ;  /* 0x0000000606047819 */ /* 0x000fe600000006ff */
[----:B------:R-:W-:Y:S01]  /*a1a0*/  IMAD R0, R132, c[0x0][0x20c], R0 ;  /* 0x0000830084007a24 */ /* 0x000fe200078e0200 */
[C---:B------:R-:W-:Y:S02]  /*a1b0*/  IADD3 R2, P6, R4.reuse, R30, RZ ;  /* 0x0000001e04027210 */ /* 0x040fe40007fde0ff */
[----:B------:R-:W-:Y:S02]  /*a1c0*/  IADD3 R3, P1, R4, R15, RZ ;  /* 0x0000000f04037210 */ /* 0x000fe40007f3e0ff */
[----:B------:R-:W-:Y:S02]  /*a1d0*/  IADD3 R0, R7, R0, RZ ;  /* 0x0000000007007210 */ /* 0x000fe40007ffe0ff */
[----:B------:R-:W-:Y:S02]  /*a1e0*/  LEA R12, P0, R2, c[0x0][0x1f8], 0x1 ;  /* 0x00007e00020c7a11 */ /* 0x000fe400078008ff */
[----:B------:R-:W-:Y:S04]  /*a1f0*/  SHF.L.U64.HI R0, R6, 0x6, R0 ;  /* 0x0000000606007819 */ /* 0x000fe80000010200 */
[----:B------:R-:W-:Y:S02]  /*a200*/  IADD3.X R5, R0, R23, RZ, P6, !PT ;  /* 0x0000001700057210 */ /* 0x000fe400037fe4ff */
[C---:B------:R-:W-:Y:S02]  /*a210*/  LEA R6, P6, R3.reuse, c[0x0][0x1f8], 0x1 ;  /* 0x00007e0003067a11 */ /* 0x040fe400078c08ff */
[----:B------:R-:W-:Y:S02]  /*a220*/  LEA.HI.X R13, R2, c[0x0][0x1fc], R5, 0x1, P0 ;  /* 0x00007f00020d7a11 */ /* 0x000fe400000f0c05 */
[----:B------:R-:W-:Y:S02]  /*a230*/  IADD3.X R7, R0, R21, RZ, P1, !PT ;  /* 0x0000001500077210 */ /* 0x000fe40000ffe4ff */
[----:B------:R-:W-:Y:S02]  /*a240*/  IADD3 R20, P0, R30, 0x80, RZ ;  /* 0x000000801e147810 */ /* 0x000fe40007f1e0ff */
[----:B------:R-:W-:Y:S02]  /*a250*/  LEA.HI.X R7, R3, c[0x0][0x1fc], R7, 0x1, P6 ;  /* 0x00007f0003077a11 */ /* 0x000fe400030f0c07 */
[----:B------:R-:W-:Y:S02]  /*a260*/  IADD3.X R22, RZ, R23, RZ, P0, !PT ;  /* 0x00000017ff167210 */ /* 0x000fe400007fe4ff */
[----:B------:R-:W-:Y:S01]  /*a270*/  IADD3 R3, P0, R4, R20, RZ ;  /* 0x0000001404037210 */ /* 0x000fe20007f1e0ff */
[----:B------:R-:W-:Y:S01]  /*a280*/  @!PT LDS RZ, [RZ] ;  /* 0x00000000fffff984 */ /* 0x000fe20000000800 */
[----:B------:R-:W-:Y:S01]  /*a290*/  @!PT LDS RZ, [RZ] ;  /* 0x00000000fffff984 */ /* 0x000fe20000000800 */
[----:B------:R-:W-:Y:S01]  /*a2a0*/  @!PT LDS RZ, [RZ] ;  /* 0x00000000fffff984 */ /* 0x000fe20000000800 */
[----:B------:R1:W-:Y:S08]  /*a2b0*/  LDGSTS.E.BYPASS.LTC128B.128 [R131+0x100], [R12.64], !P5 ;  /* 0x001000000c837fae */ /* 0x0003f0000e901d46 */
[----:B------:R3:W-:Y:S01]  /*a2c0*/  LDGSTS.E.BYPASS.LTC128B.128 [R131+0x2100], [R6.64], !P4 ;  /* 0x0210000006837fae */ /* 0x0007e2000e101d46 */
[----:B-1----:R-:W-:Y:S02]  /*a2d0*/  MOV R12, c[0x0][0x208] ;  /* 0x00008200000c7a02 */ /* 0x002fe40000000f00 */
[----:B------:R-:W-:Y:S02]  /*a2e0*/  MOV R13, c[0x0][0x20c] ;  /* 0x00008300000d7a02 */ /* 0x000fe40000000f00 */
[----:B------:R-:W-:Y:S02]  /*a2f0*/  LEA R2, P1, R12, R4, 0x5 ;  /* 0x000000040c027211 */ /* 0x000fe400078228ff */
[C---:B---3--:R-:W-:Y:S02]  /*a300*/  LEA R6, P6, R3.reuse, c[0x0][0x1f8], 0x1 ;  /* 0x00007e0003067a11 */ /* 0x048fe400078c08ff */
[----:B------:R-:W-:Y:S02]  /*a310*/  IADD3.X R7, R0, R22, RZ, P0, !PT ;  /* 0x0000001600077210 */ /* 0x000fe400007fe4ff */
[----:B------:R-:W-:Y:S02]  /*a320*/  IADD3 R5, P0, R30, 0xc0, RZ ;  /* 0x000000c01e057810 */ /* 0x000fe40007f1e0ff */
[----:B------:R-:W-:Y:S02]  /*a330*/  LEA.HI.X R7, R3, c[0x0][0x1fc], R7, 0x1, P6 ;  /* 0x00007f0003077a11 */ /* 0x000fe400030f0c07 */
[----:B------:R-:W-:Y:S02]  /*a340*/  LEA.HI.X R3, R12, R0, R13, 0x5, P1 ;  /* 0x000000000c037211 */ /* 0x000fe400008f2c0d */
[----:B------:R-:W-:Y:S01]  /*a350*/  IADD3 R4, P1, R4, R5, RZ ;  /* 0x0000000504047210 */ /* 0x000fe20007f3e0ff */
[----:B------:R1:W-:Y:S01]  /*a360*/  LDGSTS.E.BYPASS.LTC128B.128 [R131+0x4100], [R6.64], !P3 ;  /* 0x0410000006837fae */ /* 0x0003e2000d901d46 */
[----:B------:R-:W-:Y:S02]  /*a370*/  IADD3.X R29, RZ, R23, RZ, P0, !PT ;  /* 0x00000017ff1d7210 */ /* 0x000fe400007fe4ff */
[----:B------:R-:W-:Y:S02]  /*a380*/  LEA R12, P0, R4, c[0x0][0x1f8], 0x1 ;  /* 0x00007e00040c7a11 */ /* 0x000fe400078008ff */
[----:B-1----:R-:W-:Y:S02]  /*a390*/  IADD3.X R6, R0, R29, RZ, P1, !PT ;  /* 0x0000001d00067210 */ /* 0x002fe40000ffe4ff */
[----:B------:R-:W-:Y:S02]  /*a3a0*/  IADD3 R0, P1, R2, R30, RZ ;  /* 0x0000001e02007210 */ /* 0x000fe40007f3e0ff */
[----:B------:R-:W-:Y:S02]  /*a3b0*/  LEA.HI.X R13, R4, c[0x0][0x1fc], R6, 0x1, P0 ;  /* 0x00007f00040d7a11 */ /* 0x000fe400000f0c06 */
[----:B------:R-:W-:Y:S02]  /*a3c0*/  LEA R14, P0, R0, c[0x0][0x1f8], 0x1 ;  /* 0x00007e00000e7a11 */ /* 0x000fe400078008ff */
[C---:B------:R-:W-:Y:S01]  /*a3d0*/  IADD3.X R6, R3.reuse, R23, RZ, P1, !PT ;  /* 0x0000001703067210 */ /* 0x040fe20000ffe4ff */
[----:B------:R1:W-:Y:S01]  /*a3e0*/  LDGSTS.E.BYPASS.LTC128B.128 [R131+0x6100], [R12.64], !P2 ;  /* 0x061000000c837fae */ /* 0x0003e2000d101d46 */
[----:B------:R-:W-:Y:S02]  /*a3f0*/  IADD3 R4, P6, R2, R15, RZ ;  /* 0x0000000f02047210 */ /* 0x000fe40007fde0ff */
[----:B------:R-:W-:Y:S02]  /*a400*/  LEA.HI.X R15, R0, c[0x0][0x1fc], R6, 0x1, P0 ;  /* 0x00007f00000f7a11 */ /* 0x000fe400000f0c06 */
[----:B------:R-:W-:Y:S02]  /*a410*/  IADD3 R0, P1, R2, R20, RZ ;  /* 0x0000001402007210 */ /* 0x000fe40007f3e0ff */
[C---:B------:R-:W-:Y:S01]  /*a420*/  IADD3.X R21, R3.reuse, R21, RZ, P6, !PT ;  /* 0x0000001503157210 */ /* 0x040fe200037fe4ff */
[----:B------:R1:W-:Y:S01]  /*a430*/  LDGSTS.E.BYPASS.LTC128B.128 [R131+0x1100], [R14.64], !P5 ;  /* 0x011000000e837fae */ /* 0x0003e2000e901d46 */
[----:B------:R-:W-:Y:S02]  /*a440*/  LEA R20, P6, R4, c[0x0][0x1f8], 0x1 ;  /* 0x00007e0004147a11 */ /* 0x000fe400078c08ff */
[----:B------:R-:W-:Y:S02]  /*a450*/  IADD3 R28, P0, R2, R5, RZ ;  /* 0x00000005021c7210 */ /* 0x000fe40007f1e0ff */
[----:B------:R-:W-:Y:S02]  /*a460*/  LEA.HI.X R21, R4, c[0x0][0x1fc], R21, 0x1, P6 ;  /* 0x00007f0004157a11 */ /* 0x000fe400030f0c15 */
[C---:B-----5:R-:W-:Y:S03]  /*a470*/  HMMA.16816.F32 R4, R172.reuse, R8, RZ ;  /* 0x00000008ac04723c */ /* 0x060fe600000018ff */
[C---:B------:R-:W-:Y:S01]  /*a480*/  IADD3.X R2, R3.reuse, R22, RZ, P1, !PT ;  /* 0x0000001603027210 */ /* 0x040fe20000ffe4ff */
[----:B------:R3:W-:Y:S01]  /*a490*/  LDGSTS.E.BYPASS.LTC128B.128 [R131+0x3100], [R20.64], !P4 ;  /* 0x0310000014837fae */ /* 0x0007e2000e101d46 */
[C---:B------:R-:W-:Y:S02]  /*a4a0*/  LEA R22, P1, R0.reuse, c[0x0][0x1f8], 0x1 ;  /* 0x00007e0000167a11 */ /* 0x040fe400078208ff */
[----:B------:R-:W-:Y:S01]  /*a4b0*/  IADD3.X R3, R3, R29, RZ, P0, !PT ;  /* 0x0000001d03037210 */ /* 0x000fe200007fe4ff */
[C---:B------:R-:W-:Y:S01]  /*a4c0*/  HMMA.16816.F32 R8, R172.reuse, R10, RZ ;  /* 0x0000000aac08723c */ /* 0x040fe200000018ff */
[----:B------:R-:W-:Y:S03]  /*a4d0*/  LEA.HI.X R23, R0, c[0x0][0x1fc], R2, 0x1, P1 ;  /* 0x00007f0000177a11 */ /* 0x000fe600008f0c02 */
[C---:B------:R-:W-:Y:S01]  /*a4e0*/  LEA R2, P0, R28.reuse, c[0x0][0x1f8], 0x1 ;  /* 0x00007e001c027a11 */ /* 0x040fe200078008ff */
[----:B------:R-:W2:Y:S03]  /*a4f0*/  LDL R0, [R1+0x2c] ;  /* 0x00002c0001007983 */ /* 0x000ea60000100800 */
[----:B------:R-:W-:Y:S01]  /*a500*/  LEA.HI.X R3, R28, c[0x0][0x1fc], R3, 0x1, P0 ;  /* 0x00007f001c037a11 */ /* 0x000fe200000f0c03 */
[----:B------:R3:W-:Y:S01]  /*a510*/  LDGSTS.E.BYPASS.LTC128B.128 [R131+0x5100], [R22.64], !P3 ;  /* 0x0510000016837fae */ /* 0x0007e2000d901d46 */
[C---:B-1----:R-:W-:Y:S07]  /*a520*/  HMMA.16816.F32 R12, R172.reuse, R16, RZ ;  /* 0x00000010ac0c723c */ /* 0x042fee00000018ff */
[----:B------:R1:W-:Y:S01]  /*a530*/  LDGSTS.E.BYPASS.LTC128B.128 [R131+0x7100], [R2.64], !P2 ;  /* 0x0710000002837fae */ /* 0x0003e2000d101d46 */
[C---:B------:R-:W-:Y:S07]  /*a540*/  HMMA.16816.F32 R16, R172.reuse, R18, RZ ;  /* 0x00000012ac10723c */ /* 0x040fee00000018ff */
[----:B------:R-:W0:Y:S01]  /*a550*/  LDGDEPBAR ;  /* 0x00000000000079af */ /* 0x000e220000000000 */
[C---:B---3--:R-:W-:Y:S08]  /*a560*/  HMMA.16816.F32 R20, R172.reuse, R24, RZ ;  /* 0x00000018ac14723c */ /* 0x048ff000000018ff */
[C---:B------:R-:W-:Y:S01]  /*a570*/  HMMA.16816.F32 R24, R172.reuse, R26, RZ ;  /* 0x0000001aac18723c */ /* 0x040fe200000018ff */
[----:B-1----:R-:W3:Y:S04]  /*a580*/  LDL R2, [R1+0x34] ;  /* 0x0000340001027983 */ /* 0x002ee80000100800 */
[----:B------:R-:W2:Y:S03]  /*a590*/  LDL R3, [R1+0x30] ;  /* 0x0000300001037983 */ /* 0x000ea60000100800 */
[C---:B------:R-:W-:Y:S01]  /*a5a0*/  HMMA.16816.F32 R28, R172.reuse, R32, RZ ;  /* 0x00000020ac1c723c */ /* 0x040fe200000018ff */
[----:B------:R1:W-:Y:S07]  /*a5b0*/  STL [R1+0x114], R172 ;  /* 0x000114ac01007387 */ /* 0x0003ee0000100800 */
[----:B------:R-:W-:Y:S08]  /*a5c0*/  HMMA.16816.F32 R32, R172, R34, RZ ;  /* 0x00000022ac20723c */ /* 0x000ff000000018ff */
[C---:B------:R-:W-:Y:S08]  /*a5d0*/  HMMA.16816.F32 R4, R176.reuse, R168, R4 ;  /* 0x000000a8b004723c */ /* 0x040ff00000001804 */
[C---:B------:R-:W-:Y:S01]  /*a5e0*/  HMMA.16816.F32 R8, R176.reuse, R170, R8 ;  /* 0x000000aab008723c */ /* 0x040fe20000001808 */
[----:B-1----:R-:W2:Y:S04]  /*a5f0*/  LDL R172, [R1+0x38] ;  /* 0x0000380001ac7983 */ /* 0x002ea80000100800 */
[----:B------:R-:W-:Y:S03]  /*a600*/  STL [R1+0x110], R173 ;  /* 0x000110ad01007387 */ /* 0x000fe60000100800 */
[C---:B----4-:R-:W-:Y:S01]  /*a610*/  HMMA.16816.F32 R12, R176.reuse, R180, R12 ;  /* 0x000000b4b00c723c */ /* 0x050fe2000000180c */
        /* <DEDUP_REMOVED lines=9> */
[----:B------:R-:W-:Y:S07]  /*a6b0*/  STL [R1+0x128], R195 ;  /* 0x000128c301007387 */ /* 0x000fee0000100800 */
[C---:B------:R-:W-:Y:S08]  /*a6c0*/  HMMA.16816.F32 R28, R176.reuse, R188, R28 ;  /* 0x000000bcb01c723c */ /* 0x040ff0000000181c */
[----:B------:R-:W-:Y:S01]  /*a6d0*/  HMMA.16816.F32 R32, R176, R190, R32 ;  /* 0x000000beb020723c */ /* 0x000fe20000001820 */
[----:B------:R-:W1:Y:S08]  /*a6e0*/  LDSM.16.M88.4 R168, [R133] ;  /* 0x0000000085a8783b */ /* 0x000e700000000200 */
[----:B------:R-:W4:Y:S08]  /*a6f0*/  LDSM.16.M88.4 R180, [R133+0x800] ;  /* 0x0008000085b4783b */ /* 0x000f300000000200 */
[----:B------:R-:W-:Y:S01]  /*a700*/  LDSM.16.M88.4 R184, [R133+0x1800] ;  /* 0x0018000085b8783b */ /* 0x000fe20000000200 */
[C---:B-1----:R-:W-:Y:S08]  /*a710*/  HMMA.16816.F32 R4, R192.reuse, R168, R4 ;  /* 0x000000a8c004723c */ /* 0x042ff00000001804 */
[C---:B------:R-:W-:Y:S01]  /*a720*/  HMMA.16816.F32 R8, R192.reuse, R170, R8 ;  /* 0x000000aac008723c */ /* 0x040fe20000001808 */
[----:B------:R-:W1:Y:S07]  /*a730*/  LDSM.16.M88.4 R168, [R133+0x1000] ;  /* 0x0010000085a8783b */ /* 0x000e6e0000000200 */
[C---:B----4-:R-:W-:Y:S08]  /*a740*/  HMMA.16816.F32 R12, R192.reuse, R180, R12 ;  /* 0x000000b4c00c723c */ /* 0x050ff0000000180c */
[C---:B------:R-:W-:Y:S01]  /*a750*/  HMMA.16816.F32 R16, R192.reuse, R182, R16 ;  /* 0x000000b6c010723c */ /* 0x040fe20000001810 */
[----:B------:R-:W4:Y:S07]  /*a760*/  LDSM.16.M88.4 R180, [R250] ;  /* 0x00000000fab4783b */ /* 0x000f2e0000000200 */
[C---:B-1----:R-:W-:Y:S08]  /*a770*/  HMMA.16816.F32 R20, R192.reuse, R168, R20 ;  /* 0x000000a8c014723c */ /* 0x042ff00000001814 */
[C---:B------:R-:W-:Y:S01]  /*a780*/  HMMA.16816.F32 R24, R192.reuse, R170, R24 ;  /* 0x000000aac018723c */ /* 0x040fe20000001818 */
[----:B------:R-:W1:Y:S07]  /*a790*/  LDSM.16.M88.4 R168, [R250+0x800] ;  /* 0x00080000faa8783b */ /* 0x000e6e0000000200 */
[C---:B------:R-:W-:Y:S08]  /*a7a0*/  HMMA.16816.F32 R28, R192.reuse, R184, R28 ;  /* 0x000000b8c01c723c */ /* 0x040ff0000000181c */
[----:B------:R-:W-:Y:S01]  /*a7b0*/  HMMA.16816.F32 R32, R192, R186, R32 ;  /* 0x000000bac020723c */ /* 0x000fe20000001820 */
[----:B------:R-:W1:Y:S07]  /*a7c0*/  LDSM.16.M88.4 R184, [R250+0x1000] ;  /* 0x00100000fab8783b */ /* 0x000e6e0000000200 */
[C---:B----4-:R-:W-:Y:S08]  /*a7d0*/  HMMA.16816.F32 R4, R196.reuse, R180, R4 ;  /* 0x000000b4c404723c */ /* 0x050ff00000001804 */
[C---:B------:R-:W-:Y:S01]  /*a7e0*/  HMMA.16816.F32 R8, R196.reuse, R182, R8 ;  /* 0x000000b6c408723c */ /* 0x040fe20000001808 */
[----:B------:R-:W4:Y:S07]  /*a7f0*/  LDSM.16.M88.4 R180, [R250+0x1800] ;  /* 0x00180000fab4783b */ /* 0x000f2e0000000200 */
[C---:B-1----:R-:W-:Y:S08]  /*a800*/  HMMA.16816.F32 R12, R196.reuse, R168, R12 ;  /* 0x000000a8c40c723c */ /* 0x042ff0000000180c */
[C---:B------:R-:W-:Y:S01]  /*a810*/  HMMA.16816.F32 R16, R196.reuse, R170, R16 ;  /* 0x000000aac410723c */ /* 0x040fe20000001810 */
[----:B------:R-:W1:Y:S07]  /*a820*/  LDSM.16.M88.4 R168, [R249+0x2000] ;  /* 0x00200000f9a8783b */ /* 0x000e6e0000000200 */
[C---:B------:R-:W-:Y:S08]  /*a830*/  HMMA.16816.F32 R20, R196.reuse, R184, R20 ;  /* 0x000000b8c414723c */ /* 0x040ff00000001814 */
[C---:B------:R-:W-:Y:S01]  /*a840*/  HMMA.16816.F32 R24, R196.reuse, R186, R24 ;  /* 0x000000bac418723c */ /* 0x040fe20000001818 */
[----:B------:R-:W3:Y:S07]  /*a850*/  LDSM.16.M88.4 R184, [R249+0x2800] ;  /* 0x00280000f9b8783b */ /* 0x000eee0000000200 */
[C---:B----4-:R-:W-:Y:S08]  /*a860*/  HMMA.16816.F32 R28, R196.reuse, R180, R28 ;  /* 0x000000b4c41c723c */ /* 0x050ff0000000181c */
[----:B------:R-:W-:Y:S01]  /*a870*/  HMMA.16816.F32 R32, R196, R182, R32 ;  /* 0x000000b6c420723c */ /* 0x000fe20000001820 */
[----:B------:R-:W4:Y:S07]  /*a880*/  LDSM.16.M88.4 R180, [R249+0x3000] ;  /* 0x00300000f9b4783b */ /* 0x000f2e0000000200 */
[C---:B-1----:R-:W-:Y:S08]  /*a890*/  HMMA.16816.F32 R4, R200.reuse, R168, R4 ;  /* 0x000000a8c804723c */ /* 0x042ff00000001804 */
[C---:B------:R-:W-:Y:S01]  /*a8a0*/  HMMA.16816.F32 R8, R200.reuse, R170, R8 ;  /* 0x000000aac808723c */ /* 0x040fe20000001808 */
[----:B------:R-:W1:Y:S07]  /*a8b0*/  LDSM.16.M88.4 R168, [R249+0x3800] ;  /* 0x00380000f9a8783b */ /* 0x000e6e0000000200 */
[C---:B---3--:R-:W-:Y:S08]  /*a8c0*/  HMMA.16816.F32 R12, R200.reuse, R184, R12 ;  /* 0x000000b8c80c723c */ /* 0x048ff0000000180c */
[C---:B------:R-:W-:Y:S08]  /*a8d0*/  HMMA.16816.F32 R16, R200.reuse, R186, R16 ;  /* 0x000000bac810723c */ /* 0x040ff00000001810 */
[C---:B----4-:R-:W-:Y:S01]  /*a8e0*/  HMMA.16816.F32 R20, R200.reuse, R180, R20 ;  /* 0x000000b4c814723c */ /* 0x050fe20000001814 */
[----:B--2---:R2:W3:Y:S07]  /*a8f0*/  LDSM.16.M88.4 R184, [R172] ;  /* 0x00000000acb8783b */ /* 0x0044ee0000000200 */
[C---:B------:R-:W-:Y:S01]  /*a900*/  HMMA.16816.F32 R24, R200.reuse, R182, R24 ;  /* 0x000000b6c818723c */ /* 0x040fe20000001818 */
[----:B------:R4:W3:Y:S07]  /*a910*/  LDSM.16.M88.4 R180, [R2] ;  /* 0x0000000002b4783b */ /* 0x0008ee0000000200 */
[C---:B-1----:R-:W-:Y:S08]  /*a920*/  HMMA.16816.F32 R28, R200.reuse, R168, R28 ;  /* 0x000000a8c81c723c */ /* 0x042ff0000000181c */
[----:B------:R-:W-:Y:S01]  /*a930*/  HMMA.16816.F32 R32, R200, R170, R32 ;  /* 0x000000aac820723c */ /* 0x000fe20000001820 */
[----:B------:R1:W3:Y:S08]  /*a940*/  LDSM.16.M88.4 R168, [R3] ;  /* 0x0000000003a8783b */ /* 0x0002f00000000200 */
[----:B--2---:R-:W2:Y:S04]  /*a950*/  LDL R172, [R1+0x28] ;  /* 0x0000280001ac7983 */ /* 0x004ea80000100800 */
[----:B----4-:R-:W4:Y:S01]  /*a960*/  LDL R2, [R1+0x20] ;  /* 0x0000200001027983 */ /* 0x010f220000100800 */
[C---:B---3--:R-:W-:Y:S03]  /*a970*/  HMMA.16816.F32 R4, R204.reuse, R184, R4 ;  /* 0x000000b8cc04723c */ /* 0x048fe60000001804 */
[----:B-1----:R-:W3:Y:S05]  /*a980*/  LDL R3, [R1+0x24] ;  /* 0x0000240001037983 */ /* 0x002eea0000100800 */
[C---:B------:R-:W-:Y:S01]  /*a990*/  HMMA.16816.F32 R8, R204.reuse, R186, R8 ;  /* 0x000000bacc08723c */ /* 0x040fe20000001808 */
[----:B------:R1:W1:Y:S07]  /*a9a0*/  LDSM.16.M88.4 R184, [R0] ;  /* 0x0000000000b8783b */ /* 0x00026e0000000200 */
[C---:B------:R-:W-:Y:S08]  /*a9b0*/  HMMA.16816.F32 R12, R204.reuse, R180, R12 ;  /* 0x000000b4cc0c723c */ /* 0x040ff0000000180c */
[C---:B------:R-:W-:Y:S01]  /*a9c0*/  HMMA.16816.F32 R16, R204.reuse, R182, R16 ;  /* 0x000000b6cc10723c */ /* 0x040fe20000001810 */
[----:B------:R-:W1:Y:S07]  /*a9d0*/  LDSM.16.M88.4 R180, [R133+0x2000] ;  /* 0x0020000085b4783b */ /* 0x000e6e0000000200 */
[C---:B------:R-:W-:Y:S01]  /*a9e0*/  HMMA.16816.F32 R20, R204.reuse, R168, R20 ;  /* 0x000000a8cc14723c */ /* 0x040fe20000001814 */
[----:B-1----:R-:W3:Y:S07]  /*a9f0*/  LDL R0, [R1+0x1c] ;  /* 0x00001c0001007983 */ /* 0x002eee0000100800 */
        /* <DEDUP_REMOVED lines=33> */
[C---:B------:R-:W-:Y:S08]  /*ac10*/  HMMA.16816.F32 R16, R216.reuse, R182, R16 ;  /* 0x000000b6d810723c */ /* 0x040ff00000001810 */
[C---:B-1----:R-:W-:Y:S08]  /*ac20*/  HMMA.16816.F32 R20, R216.reuse, R168, R20 ;  /* 0x000000a8d814723c */ /* 0x042ff00000001814 */
[C---:B------:R-:W-:Y:S08]  /*ac30*/  HMMA.16816.F32 R24, R216.reuse, R170, R24 ;  /* 0x000000aad818723c */ /* 0x040ff00000001818 */
[C---:B------:R-:W-:Y:S08]  /*ac40*/  HMMA.16816.F32 R28, R216.reuse, R184, R28 ;  /* 0x000000b8d81c723c */ /* 0x040ff0000000181c */
[----:B------:R-:W-:Y:S01]  /*ac50*/  HMMA.16816.F32 R32, R216, R186, R32 ;  /* 0x000000bad820723c */ /* 0x000fe20000001820 */
[----:B--2---:R1:W2:Y:S08]  /*ac60*/  LDSM.16.M88.4 R180, [R172] ;  /* 0x00000000acb4783b */ /* 0x0042b00000000200 */
[----:B----4-:R4:W-:Y:S08]  /*ac70*/  LDSM.16.M88.4 R184, [R2] ;  /* 0x0000000002b8783b */ /* 0x0109f00000000200 */
[----:B---3--:R2:W2:Y:S08]  /*ac80*/  LDSM.16.M88.4 R168, [R3] ;  /* 0x0000000003a8783b */ /* 0x0084b00000000200 */
[----:B-1----:R-:W3:Y:S04]  /*ac90*/  LDL R172, [R1+0x18] ;  /* 0x0000180001ac7983 */ /* 0x002ee80000100800 */
[----:B----4-:R-:W4:Y:S04]  /*aca0*/  LDL R2, [R1+0x10] ;  /* 0x0000100001027983 */ /* 0x010f280000100800 */
[----:B--2---:R-:W2:Y:S01]  /*acb0*/  LDL R3, [R1+0x14] ;  /* 0x0000140001037983 */ /* 0x004ea20000100800 */
[C---:B------:R-:W-:Y:S08]  /*acc0*/  HMMA.16816.F32 R4, R220.reuse, R180, R4 ;  /* 0x000000b4dc04723c */ /* 0x040ff00000001804 */
[C---:B------:R-:W-:Y:S01]  /*acd0*/  HMMA.16816.F32 R8, R220.reuse, R182, R8 ;  /* 0x000000b6dc08723c */ /* 0x040fe20000001808 */
[----:B------:R1:W1:Y:S07]  /*ace0*/  LDSM.16.M88.4 R180, [R0] ;  /* 0x0000000000b4783b */ /* 0x00026e0000000200 */
[C---:B------:R-:W-:Y:S08]  /*acf0*/  HMMA.16816.F32 R12, R220.reuse, R168, R12 ;  /* 0x000000a8dc0c723c */ /* 0x040ff0000000180c */
[C---:B------:R-:W-:Y:S01]  /*ad00*/  HMMA.16816.F32 R16, R220.reuse, R170, R16 ;  /* 0x000000aadc10723c */ /* 0x040fe20000001810 */
[----:B------:R-:W1:Y:S07]  /*ad10*/  LDSM.16.M88.4 R168, [R133+0x4000] ;  /* 0x0040000085a8783b */ /* 0x000e6e0000000200 */
[C---:B------:R-:W-:Y:S01]  /*ad20*/  HMMA.16816.F32 R20, R220.reuse, R184, R20 ;  /* 0x000000b8dc14723c */ /* 0x040fe20000001814 */
[----:B-1----:R-:W2:Y:S07]  /*ad30*/  LDL R0, [R1+0xc] ;  /* 0x00000c0001007983 */ /* 0x002eae0000100800 */
        /* <DEDUP_REMOVED lines=38> */
[----:B---3--:R-:W1:Y:S08]  /*afa0*/  LDSM.16.M88.4 R168, [R172] ;  /* 0x00000000aca8783b */ /* 0x008e700000000200 */
[----:B----4-:R-:W-:Y:S08]  /*afb0*/  LDSM.16.M88.4 R180, [R2] ;  /* 0x0000000002b4783b */ /* 0x010ff00000000200 */
[----:B--2---:R-:W2:Y:S01]  /*afc0*/  LDSM.16.M88.4 R184, [R3] ;  /* 0x0000000003b8783b */ /* 0x004ea20000000200 */
[C---:B-1----:R-:W-:Y:S08]  /*afd0*/  HMMA.16816.F32 R4, R236.reuse, R168, R4 ;  /* 0x000000a8ec04723c */ /* 0x042ff00000001804 */
[C---:B------:R-:W-:Y:S01]  /*afe0*/  HMMA.16816.F32 R8, R236.reuse, R170, R8 ;  /* 0x000000aaec08723c */ /* 0x040fe20000001808 */
[----:B------:R-:W1:Y:S07]  /*aff0*/  LDSM.16.M88.4 R168, [R0] ;  /* 0x0000000000a8783b */ /* 0x000e6e0000000200 */
[C---:B--2---:R-:W-:Y:S08]  /*b000*/  HMMA.16816.F32 R12, R236.reuse, R184, R12 ;  /* 0x000000b8ec0c723c */ /* 0x044ff0000000180c */
[C---:B------:R-:W-:Y:S01]  /*b010*/  HMMA.16816.F32 R16, R236.reuse, R186, R16 ;  /* 0x000000baec10723c */ /* 0x040fe20000001810 */
[----:B------:R-:W2:Y:S07]  /*b020*/  LDSM.16.M88.4 R184, [R133+0x6000] ;  /* 0x0060000085b8783b */ /* 0x000eae0000000200 */
[C---:B------:R-:W-:Y:S08]  /*b030*/  HMMA.16816.F32 R20, R236.reuse, R180, R20 ;  /* 0x000000b4ec14723c */ /* 0x040ff00000001814 */
[C---:B------:R-:W-:Y:S01]  /*b040*/  HMMA.16816.F32 R24, R236.reuse, R182, R24 ;  /* 0x000000b6ec18723c */ /* 0x040fe20000001818 */
[----:B------:R-:W3:Y:S07]  /*b050*/  LDSM.16.M88.4 R180, [R133+0x6800] ;  /* 0x0068000085b4783b */ /* 0x000eee0000000200 */
[C---:B-1----:R-:W-:Y:S08]  /*b060*/  HMMA.16816.F32 R28, R236.reuse, R168, R28 ;  /* 0x000000a8ec1c723c */ /* 0x042ff0000000181c */
[----:B------:R-:W-:Y:S01]  /*b070*/  HMMA.16816.F32 R32, R236, R170, R32 ;  /* 0x000000aaec20723c */ /* 0x000fe20000001820 */
[----:B------:R-:W1:Y:S07]  /*b080*/  LDSM.16.M88.4 R168, [R133+0x7000] ;  /* 0x0070000085a8783b */ /* 0x000e6e0000000200 */
[C---:B--2---:R-:W-:Y:S08]  /*b090*/  HMMA.16816.F32 R4, R240.reuse, R184, R4 ;  /* 0x000000b8f004723c */ /* 0x044ff00000001804 */
[C---:B------:R-:W-:Y:S01]  /*b0a0*/  HMMA.16816.F32 R8, R240.reuse, R186, R8 ;  /* 0x000000baf008723c */ /* 0x040fe20000001808 */
[----:B------:R-:W2:Y:S07]  /*b0b0*/  LDSM.16.M88.4 R184, [R133+0x7800] ;  /* 0x0078000085b8783b */ /* 0x000eae0000000200 */
[C---:B---3--:R-:W-:Y:S08]  /*b0c0*/  HMMA.16816.F32 R12, R240.reuse, R180, R12 ;  /* 0x000000b4f00c723c */ /* 0x048ff0000000180c */
[C---:B------:R-:W-:Y:S01]  /*b0d0*/  HMMA.16816.F32 R16, R240.reuse, R182, R16 ;  /* 0x000000b6f010723c */ /* 0x040fe20000001810 */
[----:B------:R-:W3:Y:S07]  /*b0e0*/  LDSM.16.M88.4 R180, [R250+0x6000] ;  /* 0x00600000fab4783b */ /* 0x000eee0000000200 */
[C---:B-1----:R-:W-:Y:S08]  /*b0f0*/  HMMA.16816.F32 R20, R240.reuse, R168, R20 ;  /* 0x000000a8f014723c */ /* 0x042ff00000001814 */
[C---:B------:R-:W-:Y:S01]  /*b100*/  HMMA.16816.F32 R24, R240.reuse, R170, R24 ;  /* 0x000000aaf018723c */ /* 0x040fe20000001818 */
[----:B------:R-:W1:Y:S07]  /*b110*/  LDSM.16.M88.4 R168, [R250+0x6800] ;  /* 0x00680000faa8783b */ /* 0x000e6e0000000200 */
[C---:B--2---:R-:W-:Y:S08]  /*b120*/  HMMA.16816.F32 R28, R240.reuse, R184, R28 ;  /* 0x000000b8f01c723c */ /* 0x044ff0000000181c */
[----:B------:R-:W-:Y:S08]  /*b130*/  HMMA.16816.F32 R32, R240, R186, R32 ;  /* 0x000000baf020723c */ /* 0x000ff00000001820 */
[C---:B---3--:R-:W-:Y:S08]  /*b140*/  HMMA.16816.F32 R4, R244.reuse, R180, R4 ;  /* 0x000000b4f404723c */ /* 0x048ff00000001804 */
[C---:B------:R-:W-:Y:S08]  /*b150*/  HMMA.16816.F32 R8, R244.reuse, R182, R8 ;  /* 0x000000b6f408723c */ /* 0x040ff00000001808 */
[C---:B-1----:R-:W-:Y:S08]  /*b160*/  HMMA.16816.F32 R12, R244.reuse, R168, R12 ;  /* 0x000000a8f40c723c */ /* 0x042ff0000000180c */
[----:B------:R-:W-:Y:S01]  /*b170*/  FMUL.FTZ R4, R4, c[0x0][0x320] ;  /* 0x0000c80004047a20 */ /* 0x000fe20000410000 */
[C---:B------:R-:W-:Y:S03]  /*b180*/  HMMA.16816.F32 R16, R244.reuse, R170, R16 ;  /* 0x000000aaf410723c */ /* 0x040fe60000001810 */
[----:B------:R-:W-:Y:S01]  /*b190*/  MUFU.TANH R182, R4 ;  /* 0x0000000400b67308 */ /* 0x000fe20000002400 */
[----:B------:R-:W-:Y:S02]  /*b1a0*/  FMUL.FTZ R5, R5, c[0x0][0x320] ;  /* 0x0000c80005057a20 */ /* 0x000fe40000410000 */
[----:B------:R-:W-:Y:S02]  /*b1b0*/  FMUL.FTZ R6, R6, c[0x0][0x320] ;  /* 0x0000c80006067a20 */ /* 0x000fe40000410000 */
[----:B------:R-:W-:Y:S04]  /*b1c0*/  FMUL.FTZ R7, R7, c[0x0][0x320] ;  /* 0x0000c80007077a20 */ /* 0x000fe80000410000 */
[----:B------:R-:W-:Y:S01]  /*b1d0*/  FMUL.FTZ R8, R8, c[0x0][0x320] ;  /* 0x0000c80008087a20 */ /* 0x000fe20000410000 */
[----:B------:R-:W-:Y:S01]  /*b1e0*/  MUFU.TANH R184, R5 ;  /* 0x0000000500b87308 */ /* 0x000fe20000002400 */
[----:B------:R-:W-:Y:S02]  /*b1f0*/  FMUL.FTZ R9, R9, c[0x0][0x320] ;  /* 0x0000c80009097a20 */ /* 0x000fe40000410000 */
[----:B------:R-:W-:Y:S02]  /*b200*/  FMUL.FTZ R10, R10, c[0x0][0x320] ;  /* 0x0000c8000a0a7a20 */ /* 0x000fe40000410000 */
[----:B------:R-:W-:Y:S02]  /*b210*/  FMUL.FTZ R11, R11, c[0x0][0x320] ;  /* 0x0000c8000b0b7a20 */ /* 0x000fe40000410000 */
[----:B------:R-:W-:Y:S02]  /*b220*/  FMUL.FTZ R14, R14, c[0x0][0x320] ;  /* 0x0000c8000e0e7a20 */ /* 0x000fe40000410000 */
[----:B------:R-:W-:Y:S01]  /*b230*/  FMUL.FTZ R13, R13, c[0x0][0x320] ;  /* 0x0000c8000d0d7a20 */ /* 0x000fe20000410000 */
[----:B------:R-:W-:Y:S01]  /*b240*/  MUFU.TANH R187, R6 ;  /* 0x0000000600bb7308 */ /* 0x000fe20000002400 */
[----:B------:R-:W-:Y:S02]  /*b250*/  FMUL.FTZ R19, R19, c[0x0][0x320] ;  /* 0x0000c80013137a20 */ /* 0x000fe40000410000 */
[----:B------:R-:W-:Y:S02]  /*b260*/  FMUL.FTZ R17, R17, c[0x0][0x320] ;  /* 0x0000c80011117a20 */ /* 0x000fe40000410000 */
[----:B------:R-:W-:Y:S02]  /*b270*/  FMUL.FTZ R12, R12, c[0x0][0x320] ;  /* 0x0000c8000c0c7a20 */ /* 0x000fe40000410000 */
[----:B------:R-:W-:Y:S02]  /*b280*/  FMUL.FTZ R16, R16, c[0x0][0x320] ;  /* 0x0000c80010107a20 */ /* 0x000fe40000410000 */
[----:B------:R-:W-:Y:S01]  /*b290*/  FMUL.FTZ R15, R15, c[0x0][0x320] ;  /* 0x0000c8000f0f7a20 */ /* 0x000fe20000410000 */
[----:B------:R1:W-:Y:S01]  /*b2a0*/  MUFU.TANH R188, R7 ;  /* 0x0000000700bc7308 */ /* 0x0003e20000002400 */
[----:B------:R-:W-:Y:S09]  /*b2b0*/  FMUL.FTZ R18, R18, c[0x0][0x320] ;  /* 0x0000c80012127a20 */ /* 0x000ff20000410000 */
[----:B------:R-:W-:Y:S10]  /*b2c0*/  MUFU.TANH R183, R8 ;  /* 0x0000000800b77308 */ /* 0x000ff40000002400 */
[----:B------:R-:W-:Y:S01]  /*b2d0*/  MUFU.TANH R180, R9 ;  /* 0x0000000900b47308 */ /* 0x000fe20000002400 */
[----:B-1----:R-:W1:Y:S09]  /*b2e0*/  LDSM.16.M88.4 R4, [R250+0x7000] ;  /* 0x00700000fa04783b */ /* 0x002e720000000200 */
[----:B------:R-:W-:Y:S10]  /*b2f0*/  MUFU.TANH R185, R10 ;  /* 0x0000000a00b97308 */ /* 0x000ff40000002400 */
[----:B------:R2:W-:Y:S10]  /*b300*/  MUFU.TANH R186, R11 ;  /* 0x0000000b00ba7308 */ /* 0x0005f40000002400 */
[----:B------:R-:W3:Y:S10]  /*b310*/  MUFU.TANH R2, R14 ;  /* 0x0000000e00027308 */ /* 0x000ef40000002400 */
[----:B------:R-:W-:Y:S01]  /*b320*/  MUFU.TANH R133, R12 ;  /* 0x0000000c00857308 */ /* 0x000fe20000002400 */
[C---:B-1----:R-:W-:Y:S01]  /*b330*/  HMMA.16816.F32 R20, R244.reuse, R4, R20 ;  /* 0x00000004f414723c */ /* 0x042fe20000001814 */
[----:B--2---:R-:W1:Y:S01]  /*b340*/  LDSM.16.M88.4 R8, [R250+0x7800] ;  /* 0x00780000fa08783b */ /* 0x004e620000000200 */
[----:B------:R-:W-:Y:S07]  /*b350*/  DEPBAR.LE SB0, 0x0 ;  /* 0x000080000000791a */ /* 0x000fee0000000000 */
[----:B------:R-:W-:Y:S01]  /*b360*/  MUFU.TANH R170, R16 ;  /* 0x0000001000aa7308 */ /* 0x000fe20000002400 */
[C---:B------:R-:W-:Y:S01]  /*b370*/  HMMA.16816.F32 R24, R244.reuse, R6, R24 ;  /* 0x00000006f418723c */ /* 0x040fe20000001818 */
[----:B------:R-:W2:Y:S08]  /*b380*/  LDL R4, [R1+0x7c] ;  /* 0x00007c0001047983 */ /* 0x000eb00000100800 */
[----:B------:R-:W-:Y:S01]  /*b390*/  MUFU.TANH R18, R18 ;  /* 0x0000001200127308 */ /* 0x000fe20000002400 */
[----:B------:R-:W-:Y:S04]  /*b3a0*/  BAR.SYNC.DEFER_BLOCKING 0x0 ;  /* 0x0000000000007b1d */ /* 0x000fe80000010000 */
[----:B------:R-:W-:Y:S02]  /*b3b0*/  FMUL.FTZ R21, R21, c[0x0][0x320] ;  /* 0x0000c80015157a20 */ /* 0x000fe40000410000 */
[----:B------:R-:W-:Y:S02]  /*b3c0*/  FMUL.FTZ R23, R23, c[0x0][0x320] ;  /* 0x0000c80017177a20 */ /* 0x000fe40000410000 */
[----:B------:R-:W-:Y:S02]  /*b3d0*/  FMUL.FTZ R20, R20, c[0x0][0x320] ;  /* 0x0000c80014147a20 */ /* 0x000fe40000410000 */
[----:B------:R-:W-:Y:S04]  /*b3e0*/  FMUL.FTZ R22, R22, c[0x0][0x320] ;  /* 0x0000c80016167a20 */ /* 0x000fe80000410000 */
[----:B------:R-:W-:Y:S02]  /*b3f0*/  FMUL.FTZ R26, R26, c[0x0][0x320] ;  /* 0x0000c8001a1a7a20 */ /* 0x000fe40000410000 */
[----:B------:R-:W-:Y:S02]  /*b400*/  FMUL.FTZ R25, R25, c[0x0][0x320] ;  /* 0x0000c80019197a20 */ /* 0x000fe40000410000 */
[----:B------:R-:W-:Y:S02]  /*b410*/  FMUL.FTZ R24, R24, c[0x0][0x320] ;  /* 0x0000c80018187a20 */ /* 0x000fe40000410000 */
[----:B------:R-:W-:Y:S01]  /*b420*/  FMUL.FTZ R27, R27, c[0x0][0x320] ;  /* 0x0000c8001b1b7a20 */ /* 0x000fe20000410000 */
[C---:B-1----:R-:W-:Y:S01]  /*b430*/  HMMA.16816.F32 R28, R244.reuse, R8, R28 ;  /* 0x00000008f41c723c */ /* 0x042fe2000000181c */
[----:B------:R1:W-:Y:S07]  /*b440*/  MUFU.TANH R195, R26 ;  /* 0x0000001a00c37308 */ /* 0x0003ee0000002400 */
[----:B------:R-:W-:Y:S03]  /*b450*/  HMMA.16816.F32 R32, R244, R10, R32 ;  /* 0x0000000af420723c */ /* 0x000fe60000001820 */
[----:B------:R3:W-:Y:S10]  /*b460*/  MUFU.TANH R3, R19 ;  /* 0x0000001300037308 */ /* 0x0007f40000002400 */
[----:B------:R-:W4:Y:S03]  /*b470*/  MUFU.TANH R0, R13 ;  /* 0x0000000d00007308 */ /* 0x000f260000002400 */
[----:B------:R-:W-:Y:S01]  /*b480*/  FMUL.FTZ R28, R28, c[0x0][0x320] ;  /* 0x0000c8001c1c7a20 */ /* 0x000fe20000410000 */
[----:B-1----:R-:W2:Y:S01]  /*b490*/  LDL R26, [R1+0x64] ;  /* 0x00006400011a7983 */ /* 0x002ea20000100800 */
[----:B------:R-:W-:Y:S02]  /*b4a0*/  FMUL.FTZ R29, R29, c[0x0][0x320] ;  /* 0x0000c8001d1d7a20 */ /* 0x000fe40000410000 */
[----:B------:R-:W-:Y:S02]  /*b4b0*/  FMUL.FTZ R30, R30, c[0x0][0x320] ;  /* 0x0000c8001e1e7a20 */ /* 0x000fe40000410000 */
[----:B------:R-:W-:Y:S01]  /*b4c0*/  FMUL.FTZ R31, R31, c[0x0][0x320] ;  /* 0x0000c8001f1f7a20 */ /* 0x000fe20000410000 */
[----:B------:R-:W-:Y:S01]  /*b4d0*/  MUFU.TANH R176, R28 ;  /* 0x0000001c00b07308 */ /* 0x000fe20000002400 */
[----:B------:R-:W-:Y:S02]  /*b4e0*/  FMUL.FTZ R32, R32, c[0x0][0x320] ;  /* 0x0000c80020207a20 */ /* 0x000fe40000410000 */
[----:B------:R-:W-:Y:S01]  /*b4f0*/  FMUL.FTZ R34, R34, c[0x0][0x320] ;  /* 0x0000c80022227a20 */ /* 0x000fe20000410000 */
[----:B---3--:R-:W-:Y:S01]  /*b500*/  MOV R19, R2 ;  /* 0x0000000200137202 */ /* 0x008fe20000000f00 */
[----:B------:R-:W-:Y:S05]  /*b510*/  FMUL.FTZ R33, R33, c[0x0][0x320] ;  /* 0x0000c80021217a20 */ /* 0x000fea0000410000 */
[----:B------:R1:W-:Y:S10]  /*b520*/  MUFU.TANH R177, R29 ;  /* 0x0000001d00b17308 */ /* 0x0003f40000002400 */
[----:B------:R-:W-:Y:S10]  /*b530*/  MUFU.TANH R191, R17 ;  /* 0x0000001100bf7308 */ /* 0x000ff40000002400 */
[----:B------:R-:W-:Y:S01]  /*b540*/  MUFU.TANH R17, R21 ;  /* 0x0000001500117308 */ /* 0x000fe20000002400 */
[----:B-1----:R-:W3:Y:S09]  /*b550*/  LDL.64 R28, [R1+0x68] ;  /* 0x00006800011c7983 */ /* 0x002ef20000100a00 */
[----:B------:R-:W-:Y:S10]  /*b560*/  MUFU.TANH R21, R23 ;  /* 0x0000001700157308 */ /* 0x000ff40000002400 */
[----:B------:R4:W-:Y:S10]  /*b570*/  MUFU.TANH R23, R25 ;  /* 0x0000001900177308 */ /* 0x0009f40000002400 */
[----:B------:R-:W1:Y:S10]  /*b580*/  MUFU.TANH R2, R20 ;  /* 0x0000001400027308 */ /* 0x000e740000002400 */
[----:B------:R-:W-:Y:S01]  /*b590*/  MUFU.TANH R20, R22 ;  /* 0x0000001600147308 */ /* 0x000fe20000002400 */
[----:B----4-:R-:W-:Y:S02]  /*b5a0*/  MOV R25, R0 ;  /* 0x0000000000197202 */ /* 0x010fe40000000f00 */
[----:B------:R-:W-:Y:S07]  /*b5b0*/  FMNMX.FTZ R0, R182, R134, !PT ;  /* 0x00000086b6007209 */ /* 0x000fee0007810000 */
[----:B------:R1:W-:Y:S01]  /*b5c0*/  MUFU.TANH R22, R24 ;  /* 0x0000001800167308 */ /* 0x0003e20000002400 */
[----:B------:R-:W-:Y:S04]  /*b5d0*/  FMNMX.FTZ R0, R184, R0, !PT ;  /* 0x00000000b8007209 */ /* 0x000fe80007810000 */
[----:B------:R-:W-:Y:S04]  /*b5e0*/  FMNMX.FTZ R0, R183, R0, !PT ;  /* 0x00000000b7007209 */ /* 0x000fe80007810000 */
[----:B------:R-:W-:Y:S01]  /*b5f0*/  FMNMX.FTZ R0, R180, R0, !PT ;  /* 0x00000000b4007209 */ /* 0x000fe20007810000 */
[----:B------:R4:W-:Y:S10]  /*b600*/  MUFU.TANH R178, R32 ;  /* 0x0000002000b27308 */ /* 0x0009f40000002400 */
[----:B------:R-:W4:Y:S01]  /*b610*/  MUFU.TANH R171, R15 ;  /* 0x0000000f00ab7308 */ /* 0x000f220000002400 */
[----:B-1----:R-:W-:Y:S02]  /*b620*/  MOV R24, R2 ;  /* 0x0000000200187202 */ /* 0x002fe40000000f00 */
[----:B------:R-:W-:Y:S07]  /*b630*/  FMNMX.FTZ R2, R187, R135, !PT ;  /* 0x00000087bb027209 */ /* 0x000fee0007810000 */
[----:B------:R1:W-:Y:S01]  /*b640*/  MUFU.TANH R169, R34 ;  /* 0x0000002200a97308 */ /* 0x0003e20000002400 */
[----:B------:R-:W-:Y:S02]  /*b650*/  FMNMX.FTZ R2, R188, R2, !PT ;  /* 0x00000002bc027209 */ /* 0x000fe40007810000 */
[----:B----4-:R-:W-:Y:S02]  /*b660*/  MOV R32, R133 ;  /* 0x0000008500207202 */ /* 0x010fe40000000f00 */
[----:B------:R-:W-:Y:S02]  /*b670*/  FMNMX.FTZ R2, R185, R2, !PT ;  /* 0x00000002b9027209 */ /* 0x000fe40007810000 */
[----:B------:R-:W-:Y:S02]  /*b680*/  FMNMX.FTZ R0, R32, R0, !PT ;  /* 0x0000000020007209 */ /* 0x000fe40007810000 */
[----:B------:R-:W-:Y:S01]  /*b690*/  FMNMX.FTZ R2, R186, R2, !PT ;  /* 0x00000002ba027209 */ /* 0x000fe20007810000 */
[----:B------:R-:W4:Y:S01]  /*b6a0*/  MUFU.TANH R172, R27 ;  /* 0x0000001b00ac7308 */ /* 0x000f220000002400 */
[----:B------:R-:W-:Y:S02]  /*b6b0*/  FMNMX.FTZ R0, R25, R0, !PT ;  /* 0x0000000019007209 */ /* 0x000fe40007810000 */
[----:B------:R-:W-:Y:S02]  /*b6c0*/  FMNMX.FTZ R2, R19, R2, !PT ;  /* 0x0000000213027209 */ /* 0x000fe40007810000 */
[----:B------:R-:W-:Y:S02]  /*b6d0*/  FMNMX.FTZ R0, R170, R0, !PT ;  /* 0x00000000aa007209 */ /* 0x000fe40007810000 */
[----:B------:R-:W-:Y:S02]  /*b6e0*/  FMNMX.FTZ R2, R171, R2, !PT ;  /* 0x00000002ab027209 */ /* 0x000fe40007810000 */
[----:B------:R-:W-:Y:S01]  /*b6f0*/  FMNMX.FTZ R0, R191, R0, !PT ;  /* 0x00000000bf007209 */ /* 0x000fe20007810000 */
[----:B------:R-:W4:Y:S01]  /*b700*/  MUFU.TANH R174, R30 ;  /* 0x0000001e00ae7308 */ /* 0x000f220000002400 */
[----:B------:R-:W-:Y:S02]  /*b710*/  FMNMX.FTZ R2, R18, R2, !PT ;  /* 0x0000000212027209 */ /* 0x000fe40007810000 */
[----:B-1----:R-:W-:Y:S02]  /*b720*/  MOV R34, R3 ;  /* 0x0000000300227202 */ /* 0x002fe40000000f00 */
[----:B------:R-:W-:Y:S02]  /*b730*/  FMNMX.FTZ R0, R24, R0, !PT ;  /* 0x0000000018007209 */ /* 0x000fe40007810000 */
[----:B------:R-:W-:Y:S02]  /*b740*/  FMNMX.FTZ R3, R34, R2, !PT ;  /* 0x0000000222037209 */ /* 0x000fe40007810000 */
[----:B------:R-:W-:Y:S01]  /*b750*/  FMNMX.FTZ R2, R17, R0, !PT ;  /* 0x0000000011027209 */ /* 0x000fe20007810000 */
[----:B------:R-:W-:Y:S01]  /*b760*/  FMUL.FTZ R0, R35, c[0x0][0x320] ;  /* 0x0000c80023007a20 */ /* 0x000fe20000410000 */
[----:B------:R-:W1:Y:S01]  /*b770*/  MUFU.TANH R175, R31 ;  /* 0x0000001f00af7308 */ /* 0x000e620000002400 */
[----:B------:R-:W-:Y:S02]  /*b780*/  FMNMX.FTZ R3, R20, R3, !PT ;  /* 0x0000000314037209 */ /* 0x000fe40007810000 */
[----:B------:R-:W-:Y:S02]  /*b790*/  FMNMX.FTZ R2, R22, R2, !PT ;  /* 0x0000000216027209 */ /* 0x000fe40007810000 */
[----:B------:R-:W-:Y:S02]  /*b7a0*/  FMNMX.FTZ R3, R21, R3, !PT ;  /* 0x0000000315037209 */ /* 0x000fe40007810000 */
[----:B------:R-:W-:Y:S03]  /*b7b0*/  MOV R35, R24 ;  /* 0x0000001800237202 */ /* 0x000fe60000000f00 */
[----:B------:R1:W-:Y:S10]  /*b7c0*/  MUFU.TANH R168, R0 ;  /* 0x0000000000a87308 */ /* 0x0003f40000002400 */
[----:B------:R-:W4:Y:S01]  /*b7d0*/  MUFU.TANH R179, R33 ;  /* 0x0000002100b37308 */ /* 0x000f220000002400 */
[----:B-1----:R-:W-:Y:S02]  /*b7e0*/  FMNMX.FTZ R0, R23, R2, !PT ;  /* 0x0000000217007209 */ /* 0x002fe40007810000 */
[----:B------:R-:W-:Y:S02]  /*b7f0*/  FMNMX.FTZ R2, R195, R3, !PT ;  /* 0x00000003c3027209 */ /* 0x000fe40007810000 */
[----:B------:R-:W-:Y:S02]  /*b800*/  FMNMX.FTZ R0, R176, R0, !PT ;  /* 0x00000000b0007209 */ /* 0x000fe40007810000 */
[----:B----4-:R-:W-:Y:S02]  /*b810*/  FMNMX.FTZ R2, R172, R2, !PT ;  /* 0x00000002ac027209 */ /* 0x010fe40007810000 */
[----:B------:R-:W-:Y:S02]  /*b820*/  FMNMX.FTZ R0, R177, R0, !PT ;  /* 0x00000000b1007209 */ /* 0x000fe40007810000 */
[----:B------:R-:W-:Y:S02]  /*b830*/  FMNMX.FTZ R2, R174, R2, !PT ;  /* 0x00000002ae027209 */ /* 0x000fe40007810000 */
[----:B------:R-:W-:Y:S02]  /*b840*/  FMNMX.FTZ R3, R178, R0, !PT ;  /* 0x00000000b2037209 */ /* 0x000fe40007810000 */
[----:B------:R-:W-:Y:S02]  /*b850*/  FMNMX.FTZ R0, R175, R2, !PT ;  /* 0x00000002af007209 */ /* 0x000fe40007810000 */
[----:B------:R-:W-:Y:S02]  /*b860*/  FMNMX.FTZ R3, R179, R3, !PT ;  /* 0x00000003b3037209 */ /* 0x000fe40007810000 */
[----:B------:R-:W-:Y:S02]  /*b870*/  FMNMX.FTZ R0, R169, R0, !PT ;  /* 0x00000000a9007209 */ /* 0x000fe40007810000 */
[----:B------:R-:W-:Y:S01]  /*b880*/  MOV R33, R25 ;  /* 0x0000001900217202 */ /* 0x000fe20000000f00 */
[----:B------:R-:W1:Y:S01]  /*b890*/  SHFL.BFLY PT, R133, R3, 0x2, 0x1f ;  /* 0x0c401f0003857f89 */ /* 0x000e6200000e0000 */
[----:B------:R-:W-:Y:S07]  /*b8a0*/  FMNMX.FTZ R0, R168, R0, !PT ;  /* 0x00000000a8007209 */ /* 0x000fee0007810000 */
[----:B------:R-:W4:Y:S01]  /*b8b0*/  SHFL.BFLY PT, R2, R0, 0x2, 0x1f ;  /* 0x0c401f0000027f89 */ /* 0x000f2200000e0000 */
[----:B-1----:R-:W-:Y:S07]  /*b8c0*/  FMNMX.FTZ R133, R3, R133, !PT ;  /* 0x0000008503857209 */ /* 0x002fee0007810000 */
[----:B------:R-:W1:Y:S01]  /*b8d0*/  SHFL.BFLY PT, R10, R133, 0x1, 0x1f ;  /* 0x0c201f00850a7f89 */ /* 0x000e6200000e0000 */
[----:B----4-:R-:W-:Y:S07]  /*b8e0*/  FMNMX.FTZ R0, R0, R2, !PT ;  /* 0x0000000200007209 */ /* 0x010fee0007810000 */
[----:B------:R-:W4:Y:S01]  /*b8f0*/  SHFL.BFLY PT, R3, R0, 0x1, 0x1f ;  /* 0x0c201f0000037f89 */ /* 0x000f2200000e0000 */
[C---:B--2---:R-:W-:Y:S02]  /*b900*/  ISETP.GT.AND P0, PT, R132.reuse, R4, PT ;  /* 0x000000048400720c */ /* 0x044fe40003f04270 */
[----:B------:R-:W-:Y:S05]  /*b910*/  IADD3 R132, R132, -0x1, RZ ;  /* 0xffffffff84847810 */ /* 0x000fea0007ffe0ff */
[----:B------:R4:W-:Y:S06]  /*b920*/  STL [R1+0x5c], R132 ;  /* 0x00005c8401007387 */ /* 0x0009ec0000100800 */
[----:B------:R-:W-:Y:S01]  /*b930*/  @P0 SHF.R.S32.HI R4, RZ, 0x1f, R132 ;  /* 0x0000001fff040819 */ /* 0x000fe20000011484 */
[----:B------:R-:W-:Y:S01]  /*b940*/  @P0 IMAD.WIDE.U32 R6, R132, c[0x0][0x1e0], RZ ;  /* 0x0000780084060a25 */ /* 0x000fe200078e00ff */
[----:B-1----:R-:W-:Y:S03]  /*b950*/  FMNMX.FTZ R133, R133, R10, !PT ;  /* 0x0000000a85857209 */ /* 0x002fe60007810000 */
[----:B------:R-:W-:Y:S01]  /*b960*/  @P0 IMAD R4, R4, c[0x0][0x1e0], RZ ;  /* 0x0000780004040a24 */ /* 0x000fe200078e02ff */
[----:B------:R-:W-:Y:S01]  /*b970*/  @P0 SHF.L.U32 R5, R6, 0x6, RZ ;  /* 0x0000000606050819 */ /* 0x000fe200000006ff */
[----:B------:R-:W-:Y:S02]  /*b980*/  FMUL.FTZ R181, R133, c[0x0][0x2d0] ;  /* 0x0000b40085b57a20 */ /* 0x000fe40000410000 */
[----:B------:R-:W-:Y:S02]  /*b990*/  @P0 IMAD R4, R132, c[0x0][0x1e4], R4 ;  /* 0x0000790084040a24 */ /* 0x000fe400078e0204 */
[----:B------:R-:W-:Y:S03]  /*b9a0*/  FFMA.FTZ R10, R184, c[0x0][0x2d0], -R181 ;  /* 0x0000b400b80a7a23 */ /* 0x000fe600000108b5 */
[----:B------:R-:W-:Y:S01]  /*b9b0*/  @P0 IADD3 R4, R7, R4, RZ ;  /* 0x0000000407040210 */ /* 0x000fe20007ffe0ff */
[----:B------:R-:W-:Y:S03]  /*b9c0*/  MUFU.EX2 R189, R10 ;  /* 0x0000000a00bd7308 */ /* 0x000fe60000000800 */
[----:B------:R-:W-:Y:S02]  /*b9d0*/  @P0 SHF.L.U64.HI R4, R6, 0x6, R4 ;  /* 0x0000000606040819 */ /* 0x000fe40000010204 */
[----:B----4-:R-:W-:Y:S02]  /*b9e0*/  FMNMX.FTZ R132, R0, R3, !PT ;  /* 0x0000000300847209 */ /* 0x010fe40007810000 */
[----:B---3--:R-:W-:Y:S02]  /*b9f0*/  @P0 IADD3 R16, P1, R28, 0x40, RZ ;  /* 0x000000401c100810 */ /* 0x008fe40007f3e0ff */
[----:B------:R-:W-:Y:S02]  /*ba00*/  @P0 IADD3 R7, P6, R5, R28, RZ ;  /* 0x0000001c05070210 */ /* 0x000fe40007fde0ff */
[-C--:B------:R-:W-:Y:S02]  /*ba10*/  @P0 IADD3.X R15, RZ, R26.reuse, RZ, P1, !PT ;  /* 0x0000001aff0f0210 */ /* 0x080fe40000ffe4ff */
[----:B------:R-:W-:Y:S02]  /*ba20*/  @P0 LEA R6, P1, R7, c[0x0][0x1c8], 0x1 ;  /* 0x0000720007060a11 */ /* 0x000fe400078208ff */
[----:B------:R-:W-:Y:S02]  /*ba30*/  @P0 IADD3.X R8, R4, R26, RZ, P6, !PT ;  /* 0x0000001a04080210 */ /* 0x000fe400037fe4ff */
[----:B------:R-:W-:Y:S02]  /*ba40*/  @P0 IADD3 R2, P6, R5, R16, RZ ;  /* 0x0000001005020210 */ /* 0x000fe40007fde0ff */
[----:B------:R-:W-:Y:S02]  /*ba50*/  @P0 LEA.HI.X R7, R7, c[0x0][0x1cc], R8, 0x1, P1 ;  /* 0x0000730007070a11 */ /* 0x000fe400008f0c08 */
[----:B------:R-:W-:Y:S02]  /*ba60*/  @P0 LEA R8, P1, R2, c[0x0][0x1c8], 0x1 ;  /* 0x0000720002080a11 */ /* 0x000fe400078208ff */
[----:B------:R-:W-:Y:S01]  /*ba70*/  @P0 IADD3.X R9, R4, R15, RZ, P6, !PT ;  /* 0x0000000f04090210 */ /* 0x000fe200037fe4ff */
[----:B------:R1:W-:Y:S03]  /*ba80*/  @P0 LDGSTS.E.BYPASS.LTC128B.128 [R131+0x10100], [R6.64], !P5 ;  /* 0x1010000006830fae */ /* 0x0003e6000e901d46 */
[----:B------:R-:W-:Y:S01]  /*ba90*/  @P0 LEA.HI.X R9, R2, c[0x0][0x1cc], R9, 0x1, P1 ;  /* 0x0000730002090a11 */ /* 0x000fe200008f0c09 */
[----:B------:R-:W-:Y:S01]  /*baa0*/  FADD.FTZ R2, -R133, R134 ;  /* 0x0000008685027221 */ /* 0x000fe20000010100 */
[----:B------:R-:W-:Y:S02]  /*bab0*/  @P0 IADD3 R14, P1, R28, 0x80, RZ ;  /* 0x000000801c0e0810 */ /* 0x000fe40007f3e0ff */
[----:B------:R-:W-:Y:S01]  /*bac0*/  MOV R134, R23 ;  /* 0x0000001700867202 */ /* 0x000fe20000000f00 */
[----:B------:R2:W-:Y:S01]  /*bad0*/  @P0 LDGSTS.E.BYPASS.LTC128B.128 [R131+0x12100], [R8.64], !P4 ;  /* 0x1210000008830fae */ /* 0x0005e2000e101d46 */
[----:B------:R-:W-:Y:S01]  /*bae0*/  @P0 IADD3.X R13, RZ, R26, RZ, P1, !PT ;  /* 0x0000001aff0d0210 */ /* 0x000fe20000ffe4ff */
[----:B------:R-:W-:Y:S04]  /*baf0*/  FMUL.FTZ R0, R2, c[0x0][0x2d0] ;  /* 0x0000b40002007a20 */ /* 0x000fe80000410000 */
[----:B------:R3:W4:Y:S01]  /*bb00*/  MUFU.EX2 R2, R0 ;  /* 0x0000000000027308 */ /* 0x0007220000000800 */
[----:B-1----:R-:W-:Y:S04]  /*bb10*/  @P0 IADD3 R7, P6, R5, R14, RZ ;  /* 0x0000000e05070210 */ /* 0x002fe80007fde0ff */
[C---:B------:R-:W-:Y:S02]  /*bb20*/  @P0 LEA R6, P1, R7.reuse, c[0x0][0x1c8], 0x1 ;  /* 0x0000720007060a11 */ /* 0x040fe400078208ff */
[----:B------:R-:W-:Y:S01]  /*bb30*/  @P0 IADD3.X R3, R4, R13, RZ, P6, !PT ;  /* 0x0000000d04030210 */ /* 0x000fe200037fe4ff */
[----:B--2---:R-:W-:Y:S03]  /*bb40*/  FFMA.FTZ R8, R182, c[0x0][0x2d0], -R181 ;  /* 0x0000b400b6087a23 */ /* 0x004fe600000108b5 */
[----:B------:R-:W-:Y:S01]  /*bb50*/  @P0 LEA.HI.X R7, R7, c[0x0][0x1cc], R3, 0x1, P1 ;  /* 0x0000730007070a11 */ /* 0x000fe200008f0c03 */
[----:B---3--:R-:W-:Y:S01]  /*bb60*/  FADD.FTZ R0, -R132, R135 ;  /* 0x0000008784007221 */ /* 0x008fe20000010100 */
[----:B------:R-:W-:Y:S01]  /*bb70*/  @P0 IADD3 R12, P1, R28, 0xc0, RZ ;  /* 0x000000c01c0c0810 */ /* 0x000fe20007f3e0ff */
[----:B------:R1:W-:Y:S01]  /*bb80*/  MUFU.EX2 R135, R8 ;  /* 0x0000000800877308 */ /* 0x0003e20000000800 */
[----:B----4-:R-:W-:Y:S01]  /*bb90*/  FMUL.FTZ R24, R2, R156 ;  /* 0x0000009c02187220 */ /* 0x010fe20000410000 */
[----:B------:R2:W-:Y:S01]  /*bba0*/  @P0 LDGSTS.E.BYPASS.LTC128B.128 [R131+0x14100], [R6.64], !P3 ;  /* 0x1410000006830fae */ /* 0x0005e2000d901d46 */
[----:B------:R-:W-:Y:S01]  /*bbb0*/  @P0 IADD3 R3, P6, R5, R12, RZ ;  /* 0x0000000c05030210 */ /* 0x000fe20007fde0ff */
[----:B------:R-:W-:Y:S01]  /*bbc0*/  FMUL.FTZ R0, R0, c[0x0][0x2d0] ;  /* 0x0000b40000007a20 */ /* 0x000fe20000410000 */
[----:B------:R-:W-:Y:S01]  /*bbd0*/  @P0 IADD3.X R9, RZ, R26, RZ, P1, !PT ;  /* 0x0000001aff090210 */ /* 0x000fe20000ffe4ff */
[C---:B------:R-:W-:Y:S02]  /*bbe0*/  FMUL.FTZ R25, R2.reuse, R157 ;  /* 0x0000009d02197220 */ /* 0x040fe40000410000 */
[C---:B------:R-:W-:Y:S02]  /*bbf0*/  FMUL.FTZ R36, R2.reuse, R36 ;  /* 0x0000002402247220 */ /* 0x040fe40000410000 */
[----:B------:R-:W3:Y:S01]  /*bc00*/  MUFU.EX2 R0, R0 ;  /* 0x0000000000007308 */ /* 0x000ee20000000800 */
[C---:B------:R-:W-:Y:S02]  /*bc10*/  FMUL.FTZ R37, R2.reuse, R37 ;  /* 0x0000002502257220 */ /* 0x040fe40000410000 */
[C---:B------:R-:W-:Y:S02]  /*bc20*/  FMUL.FTZ R40, R2.reuse, R40 ;  /* 0x0000002802287220 */ /* 0x040fe40000410000 */
[C---:B------:R-:W-:Y:S02]  /*bc30*/  FMUL.FTZ R41, R2.reuse, R41 ;  /* 0x0000002902297220 */ /* 0x040fe40000410000 */
[C---:B------:R-:W-:Y:S02]  /*bc40*/  FMUL.FTZ R44, R2.reuse, R44 ;  /* 0x0000002c022c7220 */ /* 0x040fe40000410000 */
[C---:B------:R-:W-:Y:S02]  /*bc50*/  FMUL.FTZ R45, R2.reuse, R45 ;  /* 0x0000002d022d7220 */ /* 0x040fe40000410000 */
[C---:B------:R-:W-:Y:S02]  /*bc60*/  FMUL.FTZ R48, R2.reuse, R48 ;  /* 0x0000003002307220 */ /* 0x040fe40000410000 */
[C---:B------:R-:W-:Y:S01]  /*bc70*/  FMUL.FTZ R49, R2.reuse, R49 ;  /* 0x0000003102317220 */ /* 0x040fe20000410000 */
[----:B-1----:R-:W-:Y:S01]  /*bc80*/  @P0 MOV R8, c[0x0][0x1e4] ;  /* 0x0000790000080a02 */ /* 0x002fe20000000f00 */
[C---:B------:R-:W-:Y:S02]  /*bc90*/  FMUL.FTZ R52, R2.reuse, R52 ;  /* 0x0000003402347220 */ /* 0x040fe40000410000 */
[C---:B------:R-:W-:Y:S01]  /*bca0*/  FMUL.FTZ R53, R2.reuse, R53 ;  /* 0x0000003502357220 */ /* 0x040fe20000410000 */
[C---:B--2---:R-:W-:Y:S01]  /*bcb0*/  @P0 LEA R6, P1, R3.reuse, c[0x0][0x1c8], 0x1 ;  /* 0x0000720003060a11 */ /* 0x044fe200078208ff */
[----:B------:R-:W-:Y:S01]  /*bcc0*/  FMUL.FTZ R56, R2, R56 ;  /* 0x0000003802387220 */ /* 0x000fe20000410000 */
[----:B------:R-:W-:Y:S01]  /*bcd0*/  @P0 IADD3.X R7, R4, R9, RZ, P6, !PT ;  /* 0x0000000904070210 */ /* 0x000fe200037fe4ff */
[----:B------:R-:W-:Y:S02]  /*bce0*/  FMUL.FTZ R57, R2, R57 ;  /* 0x0000003902397220 */ /* 0x000fe40000410000 */
[C---:B---3--:R-:W-:Y:S01]  /*bcf0*/  FMUL.FTZ R27, R0.reuse, R159 ;  /* 0x0000009f001b7220 */ /* 0x048fe20000410000 */
[----:B------:R-:W-:Y:S01]  /*bd00*/  @P0 LEA.HI.X R7, R3, c[0x0][0x1cc], R7, 0x1, P1 ;  /* 0x0000730003070a11 */ /* 0x000fe200008f0c07 */
[C---:B------:R-:W-:Y:S01]  /*bd10*/  FMUL.FTZ R38, R0.reuse, R38 ;  /* 0x0000002600267220 */ /* 0x040fe20000410000 */
[----:B------:R-:W-:Y:S01]  /*bd20*/  @P0 MOV R3, c[0x0][0x1e0] ;  /* 0x0000780000030a02 */ /* 0x000fe20000000f00 */
[C---:B------:R-:W-:Y:S02]  /*bd30*/  FMUL.FTZ R39, R0.reuse, R39 ;  /* 0x0000002700277220 */ /* 0x040fe40000410000 */
[----:B------:R1:W-:Y:S01]  /*bd40*/  @P0 LDGSTS.E.BYPASS.LTC128B.128 [R131+0x16100], [R6.64], !P2 ;  /* 0x1610000006830fae */ /* 0x0003e2000d101d46 */
[C---:B------:R-:W-:Y:S01]  /*bd50*/  @P0 LEA R5, P1, R3.reuse, R5, 0x5 ;  /* 0x0000000503050211 */ /* 0x040fe200078228ff */
[C---:B------:R-:W-:Y:S02]  /*bd60*/  FMUL.FTZ R42, R0.reuse, R42 ;  /* 0x0000002a002a7220 */ /* 0x040fe40000410000 */
[C---:B------:R-:W-:Y:S01]  /*bd70*/  FMUL.FTZ R43, R0.reuse, R43 ;  /* 0x0000002b002b7220 */ /* 0x040fe20000410000 */
[----:B------:R-:W-:Y:S01]  /*bd80*/  @P0 LEA.HI.X R4, R3, R4, R8, 0x5, P1 ;  /* 0x0000000403040211 */ /* 0x000fe200008f2c08 */
[C---:B------:R-:W-:Y:S01]  /*bd90*/  FMUL.FTZ R46, R0.reuse, R46 ;  /* 0x0000002e002e7220 */ /* 0x040fe20000410000 */
[----:B------:R-:W-:Y:S01]  /*bda0*/  @P0 IADD3 R3, P6, R5, R28, RZ ;  /* 0x0000001c05030210 */ /* 0x000fe20007fde0ff */
[C---:B------:R-:W-:Y:S02]  /*bdb0*/  FMUL.FTZ R47, R0.reuse, R47 ;  /* 0x0000002f002f7220 */ /* 0x040fe40000410000 */
[C---:B------:R-:W-:Y:S01]  /*bdc0*/  FMUL.FTZ R50, R0.reuse, R50 ;  /* 0x0000003200327220 */ /* 0x040fe20000410000 */
[----:B------:R-:W-:Y:S01]  /*bdd0*/  @P0 LEA R10, P1, R3, c[0x0][0x1c8], 0x1 ;  /* 0x00007200030a0a11 */ /* 0x000fe200078208ff */
[C---:B------:R-:W-:Y:S02]  /*bde0*/  FMUL.FTZ R51, R0.reuse, R51 ;  /* 0x0000003300337220 */ /* 0x040fe40000410000 */
[C---:B------:R-:W-:Y:S02]  /*bdf0*/  FMUL.FTZ R54, R0.reuse, R54 ;  /* 0x0000003600367220 */ /* 0x040fe40000410000 */
[C---:B------:R-:W-:Y:S02]  /*be00*/  FMUL.FTZ R55, R0.reuse, R55 ;  /* 0x0000003700377220 */ /* 0x040fe40000410000 */
[C---:B------:R-:W-:Y:S02]  /*be10*/  FMUL.FTZ R58, R0.reuse, R58 ;  /* 0x0000003a003a7220 */ /* 0x040fe40000410000 */
[----:B------:R-:W-:Y:S02]  /*be20*/  FMUL.FTZ R59, R0, R59 ;  /* 0x0000003b003b7220 */ /* 0x000fe40000410000 */
[C---:B------:R-:W-:Y:S02]  /*be30*/  FMUL.FTZ R60, R2.reuse, R60 ;  /* 0x0000003c023c7220 */ /* 0x040fe40000410000 */
[----:B------:R-:W-:Y:S02]  /*be40*/  FMUL.FTZ R61, R2, R61 ;  /* 0x0000003d023d7220 */ /* 0x000fe40000410000 */
[----:B------:R-:W-:Y:S01]  /*be50*/  FMUL.FTZ R62, R0, R62 ;  /* 0x0000003e003e7220 */ /* 0x000fe20000410000 */
[----:B-1----:R-:W-:Y:S01]  /*be60*/  @P0 IADD3.X R6, R4, R26, RZ, P6, !PT ;  /* 0x0000001a04060210 */ /* 0x002fe200037fe4ff */
[--C-:B------:R-:W-:Y:S02]  /*be70*/  FFMA.FTZ R7, R183, c[0x0][0x2d0], -R181.reuse ;  /* 0x0000b400b7077a23 */ /* 0x100fe400000108b5 */
[----:B------:R-:W-:Y:S01]  /*be80*/  FMUL.FTZ R26, R0, R158 ;  /* 0x0000009e001a7220 */ /* 0x000fe20000410000 */
[----:B------:R-:W-:Y:S01]  /*be90*/  @P0 LEA.HI.X R11, R3, c[0x0][0x1cc], R6, 0x1, P1 ;  /* 0x00007300030b0a11 */ /* 0x000fe200008f0c06 */
[----:B------:R-:W-:Y:S01]  /*bea0*/  FFMA.FTZ R3, R180, c[0x0][0x2d0], -R181 ;  /* 0x0000b400b4037a23 */ /* 0x000fe200000108b5 */
[----:B------:R1:W-:Y:S01]  /*beb0*/  MUFU.EX2 R190, R7 ;  /* 0x0000000700be7308 */ /* 0x0003e20000000800 */
[C---:B------:R-:W-:Y:S01]  /*bec0*/  @P0 IADD3 R6, P1, R5.reuse, R16, RZ ;  /* 0x0000001005060210 */ /* 0x040fe20007f3e0ff */
[----:B------:R-:W-:Y:S01]  /*bed0*/  FMUL.FTZ R16, R2, R148 ;  /* 0x0000009402107220 */ /* 0x000fe20000410000 */
[----:B------:R2:W-:Y:S01]  /*bee0*/  @P0 LDGSTS.E.BYPASS.LTC128B.128 [R131+0x11100], [R10.64], !P5 ;  /* 0x111000000a830fae */ /* 0x0005e2000e901d46 */
[----:B------:R-:W-:Y:S01]  /*bef0*/  MOV R148, R34 ;  /* 0x0000002200947202 */ /* 0x000fe20000000f00 */
[----:B------:R-:W-:Y:S01]  /*bf00*/  FMUL.FTZ R34, R0, R166 ;  /* 0x000000a600227220 */ /* 0x000fe20000410000 */
[----:B------:R-:W-:Y:S01]  /*bf10*/  @P0 IADD3.X R15, R4, R15, RZ, P1, !PT ;  /* 0x0000000f040f0210 */ /* 0x000fe20000ffe4ff */
[----:B------:R-:W-:Y:S02]  /*bf20*/  FMUL.FTZ R63, R0, R63 ;  /* 0x0000003f003f7220 */ /* 0x000fe40000410000 */
[C---:B------:R-:W-:Y:S01]  /*bf30*/  FMUL.FTZ R64, R2.reuse, R64 ;  /* 0x0000004002407220 */ /* 0x040fe20000410000 */
[----:B------:R3:W4:Y:S01]  /*bf40*/  MUFU.EX2 R173, R3 ;  /* 0x0000000300ad7308 */ /* 0x0007220000000800 */
[----:B------:R-:W-:Y:S02]  /*bf50*/  FMUL.FTZ R65, R2, R65 ;  /* 0x0000004102417220 */ /* 0x000fe40000410000 */
[C---:B------:R-:W-:Y:S02]  /*bf60*/  FMUL.FTZ R66, R0.reuse, R66 ;  /* 0x0000004200427220 */ /* 0x040fe40000410000 */
[----:B------:R-:W-:Y:S02]  /*bf70*/  FMUL.FTZ R67, R0, R67 ;  /* 0x0000004300437220 */ /* 0x000fe40000410000 */
[C---:B------:R-:W-:Y:S02]  /*bf80*/  FMUL.FTZ R68, R2.reuse, R68 ;  /* 0x0000004402447220 */ /* 0x040fe40000410000 */
[----:B------:R-:W-:Y:S02]  /*bf90*/  FMUL.FTZ R69, R2, R69 ;  /* 0x0000004502457220 */ /* 0x000fe40000410000 */
[C---:B------:R-:W-:Y:S02]  /*bfa0*/  FMUL.FTZ R70, R0.reuse, R70 ;  /* 0x0000004600467220 */ /* 0x040fe40000410000 */
[----:B------:R-:W-:Y:S01]  /*bfb0*/  FMUL.FTZ R71, R0, R71 ;  /* 0x0000004700477220 */ /* 0x000fe20000410000 */
[C---:B-1----:R-:W-:Y:S01]  /*bfc0*/  @P0 IADD3 R7, P6, R5.reuse, R14, RZ ;  /* 0x0000000e05070210 */ /* 0x042fe20007fde0ff */
[C---:B------:R-:W-:Y:S01]  /*bfd0*/  FMUL.FTZ R72, R2.reuse, R72 ;  /* 0x0000004802487220 */ /* 0x040fe20000410000 */
[----:B------:R-:W-:Y:S01]  /*bfe0*/  @P0 IADD3 R5, P1, R5, R12, RZ ;  /* 0x0000000c05050210 */ /* 0x000fe20007f3e0ff */
[----:B------:R-:W-:Y:S01]  /*bff0*/  FMUL.FTZ R73, R2, R73 ;  /* 0x0000004902497220 */ /* 0x000fe20000410000 */
[----:B------:R-:W-:Y:S01]  /*c000*/  @P0 IADD3.X R13, R4, R13, RZ, P6, !PT ;  /* 0x0000000d040d0210 */ /* 0x000fe200037fe4ff */
[----:B------:R-:W-:Y:S01]  /*c010*/  FMUL.FTZ R74, R0, R74 ;  /* 0x0000004a004a7220 */ /* 0x000fe20000410000 */
[----:B------:R-:W-:Y:S01]  /*c020*/  @P0 IADD3.X R14, R4, R9, RZ, P1, !PT ;  /* 0x00000009040e0210 */ /* 0x000fe20000ffe4ff */
[----:B--2---:R-:W-:Y:S01]  /*c030*/  FMUL.FTZ R10, R0, R142 ;  /* 0x0000008e000a7220 */ /* 0x004fe20000410000 */
[----:B------:R-:W-:Y:S01]  /*c040*/  @P0 LEA R8, P6, R6, c[0x0][0x1c8], 0x1 ;  /* 0x0000720006080a11 */ /* 0x000fe200078c08ff */
[----:B------:R-:W-:Y:S02]  /*c050*/  FMUL.FTZ R11, R0, R143 ;  /* 0x0000008f000b7220 */ /* 0x000fe40000410000 */
[----:B---3--:R-:W-:Y:S01]  /*c060*/  FMUL.FTZ R3, R132, c[0x0][0x2d0] ;  /* 0x0000b40084037a20 */ /* 0x008fe20000410000 */
[----:B------:R-:W-:Y:S01]  /*c070*/  @P0 LEA.HI.X R9, R6, c[0x0][0x1cc], R15, 0x1, P6 ;  /* 0x0000730006090a11 */ /* 0x000fe200030f0c0f */
[----:B------:R-:W-:Y:S01]  /*c080*/  FMUL.FTZ R75, R0, R75 ;  /* 0x0000004b004b7220 */ /* 0x000fe20000410000 */
[----:B------:R-:W-:Y:S01]  /*c090*/  @P0 LEA R6, P1, R7, c[0x0][0x1c8], 0x1 ;  /* 0x0000720007060a11 */ /* 0x000fe200078208ff */
[----:B------:R-:W-:Y:S01]  /*c0a0*/  FFMA.FTZ R4, R187, c[0x0][0x2d0], -R3 ;  /* 0x0000b400bb047a23 */ /* 0x000fe20000010803 */
[----:B------:R-:W-:Y:S01]  /*c0b0*/  MOV R187, R22 ;  /* 0x0000001600bb7202 */ /* 0x000fe20000000f00 */
[----:B------:R1:W-:Y:S01]  /*c0c0*/  @P0 LDGSTS.E.BYPASS.LTC128B.128 [R131+0x13100], [R8.64], !P4 ;  /* 0x1310000008830fae */ /* 0x0003e2000e101d46 */
[----:B------:R-:W-:Y:S01]  /*c0d0*/  @P0 LEA.HI.X R7, R7, c[0x0][0x1cc], R13, 0x1, P1 ;  /* 0x0000730007070a11 */ /* 0x000fe200008f0c0d */
[----:B------:R2:W-:Y:S01]  /*c0e0*/  MUFU.EX2 R180, R4 ;  /* 0x0000000400b47308 */ /* 0x0005e20000000800 */
[--C-:B------:R-:W-:Y:S01]  /*c0f0*/  FFMA.FTZ R12, R188, c[0x0][0x2d0], -R3.reuse ;  /* 0x0000b400bc0c7a23 */ /* 0x100fe20000010803 */
[----:B------:R-:W-:Y:S01]  /*c100*/  MOV R188, R21 ;  /* 0x0000001500bc7202 */ /* 0x000fe20000000f00 */
[C---:B------:R-:W-:Y:S02]  /*c110*/  FMUL.FTZ R76, R2.reuse, R76 ;  /* 0x0000004c024c7220 */ /* 0x040fe40000410000 */
[----:B------:R-:W-:Y:S01]  /*c120*/  FMUL.FTZ R77, R2, R77 ;  /* 0x0000004d024d7220 */ /* 0x000fe20000410000 */
[----:B------:R3:W-:Y:S01]  /*c130*/  @P0 LDGSTS.E.BYPASS.LTC128B.128 [R131+0x15100], [R6.64], !P3 ;  /* 0x1510000006830fae */ /* 0x0007e2000d901d46 */
[C---:B------:R-:W-:Y:S02]  /*c140*/  FMUL.FTZ R78, R0.reuse, R78 ;  /* 0x0000004e004e7220 */ /* 0x040fe40000410000 */
[----:B------:R-:W-:Y:S01]  /*c150*/  FMUL.FTZ R79, R0, R79 ;  /* 0x0000004f004f7220 */ /* 0x000fe20000410000 */
[----:B------:R3:W3:Y:S01]  /*c160*/  MUFU.EX2 R182, R12 ;  /* 0x0000000c00b67308 */ /* 0x0006e20000000800 */
[C---:B------:R-:W-:Y:S02]  /*c170*/  FMUL.FTZ R80, R2.reuse, R80 ;  /* 0x0000005002507220 */ /* 0x040fe40000410000 */
[----:B------:R-:W-:Y:S02]  /*c180*/  FMUL.FTZ R81, R2, R81 ;  /* 0x0000005102517220 */ /* 0x000fe40000410000 */
[C---:B------:R-:W-:Y:S02]  /*c190*/  FMUL.FTZ R82, R0.reuse, R82 ;  /* 0x0000005200527220 */ /* 0x040fe40000410000 */
[----:B------:R-:W-:Y:S02]  /*c1a0*/  FMUL.FTZ R83, R0, R83 ;  /* 0x0000005300537220 */ /* 0x000fe40000410000 */
[C---:B------:R-:W-:Y:S02]  /*c1b0*/  FMUL.FTZ R84, R2.reuse, R84 ;  /* 0x0000005402547220 */ /* 0x040fe40000410000 */
[----:B------:R-:W-:Y:S02]  /*c1c0*/  FMUL.FTZ R85, R2, R85 ;  /* 0x0000005502557220 */ /* 0x000fe40000410000 */
[----:B------:R-:W-:Y:S01]  /*c1d0*/  FMUL.FTZ R86, R0, R86 ;  /* 0x0000005600567220 */ /* 0x000fe20000410000 */
[----:B--2---:R-:W-:Y:S01]  /*c1e0*/  @P0 LEA R4, P1, R5, c[0x0][0x1c8], 0x1 ;  /* 0x0000720005040a11 */ /* 0x004fe200078208ff */
[--C-:B-1----:R-:W-:Y:S01]  /*c1f0*/  FFMA.FTZ R8, R185, c[0x0][0x2d0], -R3.reuse ;  /* 0x0000b400b9087a23 */ /* 0x102fe20000010803 */
[----:B------:R-:W-:Y:S01]  /*c200*/  MOV R185, R19 ;  /* 0x0000001300b97202 */ /* 0x000fe20000000f00 */
[----:B------:R-:W-:Y:S01]  /*c210*/  FMUL.FTZ R9, R2, R141 ;  /* 0x0000008d02097220 */ /* 0x000fe20000410000 */
[----:B------:R-:W-:Y:S01]  /*c220*/  @P0 LEA.HI.X R5, R5, c[0x0][0x1cc], R14, 0x1, P1 ;  /* 0x0000730005050a11 */ /* 0x000fe200008f0c0e */
[----:B------:R1:W-:Y:S01]  /*c230*/  MUFU.EX2 R183, R8 ;  /* 0x0000000800b77308 */ /* 0x0003e20000000800 */
[C---:B------:R-:W-:Y:S02]  /*c240*/  FMUL.FTZ R19, R0.reuse, R151 ;  /* 0x0000009700137220 */ /* 0x040fe40000410000 */
[C---:B------:R-:W-:Y:S01]  /*c250*/  FMUL.FTZ R87, R0.reuse, R87 ;  /* 0x0000005700577220 */ /* 0x040fe20000410000 */
[----:B------:R2:W-:Y:S01]  /*c260*/  @P0 LDGSTS.E.BYPASS.LTC128B.128 [R131+0x17100], [R4.64], !P2 ;  /* 0x1710000004830fae */ /* 0x0005e2000d101d46 */
[C---:B---3--:R-:W-:Y:S01]  /*c270*/  FMUL.FTZ R6, R0.reuse, R138 ;  /* 0x0000008a00067220 */ /* 0x048fe20000410000 */
[----:B----4-:R-:W-:Y:S01]  /*c280*/  F2FP.PACK_AB R138, R173, R190 ;  /* 0x000000bead8a723e */ /* 0x010fe200000000ff */
[----:B------:R-:W-:Y:S02]  /*c290*/  FMUL.FTZ R7, R0, R139 ;  /* 0x0000008b00077220 */ /* 0x000fe40000410000 */
[C---:B------:R-:W-:Y:S02]  /*c2a0*/  FMUL.FTZ R88, R2.reuse, R88 ;  /* 0x0000005802587220 */ /* 0x040fe40000410000 */
[----:B------:R-:W-:Y:S01]  /*c2b0*/  FMUL.FTZ R89, R2, R89 ;  /* 0x0000005902597220 */ /* 0x000fe20000410000 */
[----:B------:R-:W3:Y:S01]  /*c2c0*/  LDSM.16.MT88.4 R12, [R248] ;  /* 0x00000000f80c783b */ /* 0x000ee20000004200 */
[C---:B------:R-:W-:Y:S02]  /*c2d0*/  FMUL.FTZ R90, R0.reuse, R90 ;  /* 0x0000005a005a7220 */ /* 0x040fe40000410000 */
[----:B------:R-:W-:Y:S02]  /*c2e0*/  FMUL.FTZ R91, R0, R91 ;  /* 0x0000005b005b7220 */ /* 0x000fe40000410000 */
[C---:B------:R-:W-:Y:S02]  /*c2f0*/  FMUL.FTZ R92, R2.reuse, R92 ;  /* 0x0000005c025c7220 */ /* 0x040fe40000410000 */
[----:B------:R-:W-:Y:S01]  /*c300*/  FMUL.FTZ R93, R2, R93 ;  /* 0x0000005d025d7220 */ /* 0x000fe20000410000 */
[----:B------:R-:W-:Y:S01]  /*c310*/  LDSM.16.MT88.4 R28, [R251] ;  /* 0x00000000fb1c783b */ /* 0x000fe20000004200 */
[C---:B------:R-:W-:Y:S02]  /*c320*/  FMUL.FTZ R94, R0.reuse, R94 ;  /* 0x0000005e005e7220 */ /* 0x040fe40000410000 */
[----:B------:R-:W-:Y:S02]  /*c330*/  FMUL.FTZ R95, R0, R95 ;  /* 0x0000005f005f7220 */ /* 0x000fe40000410000 */
[C---:B-1----:R-:W-:Y:S02]  /*c340*/  FMUL.FTZ R8, R2.reuse, R140 ;  /* 0x0000008c02087220 */ /* 0x042fe40000410000 */
[C---:B------:R-:W-:Y:S01]  /*c350*/  FMUL.FTZ R96, R2.reuse, R96 ;  /* 0x0000006002607220 */ /* 0x040fe20000410000 */
[----:B------:R-:W0:Y:S01]  /*c360*/  LDGDEPBAR ;  /* 0x00000000000079af */ /* 0x000e220000000000 */
[----:B------:R-:W-:Y:S02]  /*c370*/  FMUL.FTZ R97, R2, R97 ;  /* 0x0000006102617220 */ /* 0x000fe40000410000 */
[----:B--2---:R-:W-:Y:S01]  /*c380*/  FFMA.FTZ R4, R186, c[0x0][0x2d0], -R3 ;  /* 0x0000b400ba047a23 */ /* 0x004fe20000010803 */
[----:B------:R-:W-:Y:S01]  /*c390*/  MOV R186, R20 ;  /* 0x0000001400ba7202 */ /* 0x000fe20000000f00 */
[----:B------:R-:W-:Y:S01]  /*c3a0*/  FMUL.FTZ R5, R2, R137 ;  /* 0x0000008902057220 */ /* 0x000fe20000410000 */
[----:B------:R-:W-:Y:S01]  /*c3b0*/  F2FP.PACK_AB R137, R182, R180 ;  /* 0x000000b4b689723e */ /* 0x000fe200000000ff */
[----:B------:R-:W1:Y:S01]  /*c3c0*/  MUFU.EX2 R184, R4 ;  /* 0x0000000400b87308 */ /* 0x000e620000000800 */
[----:B------:R-:W2:Y:S01]  /*c3d0*/  LDL.LU R131, [R1+0x12c] ;  /* 0x00012c0001837983 */ /* 0x000ea20000300800 */
[C---:B------:R-:W-:Y:S02]  /*c3e0*/  FMUL.FTZ R98, R0.reuse, R98 ;  /* 0x0000006200627220 */ /* 0x040fe40000410000 */
[----:B------:R-:W-:Y:S01]  /*c3f0*/  FMUL.FTZ R99, R0, R99 ;  /* 0x0000006300637220 */ /* 0x000fe20000410000 */
[----:B------:R-:W4:Y:S01]  /*c400*/  LDL R140, [R1+0x48] ;  /* 0x00004800018c7983 */ /* 0x000f220000100800 */
[C---:B------:R-:W-:Y:S02]  /*c410*/  FMUL.FTZ R100, R2.reuse, R100 ;  /* 0x0000006402647220 */ /* 0x040fe40000410000 */
[----:B------:R-:W-:Y:S01]  /*c420*/  FMUL.FTZ R101, R2, R101 ;  /* 0x0000006502657220 */ /* 0x000fe20000410000 */
[----:B------:R-:W3:Y:S01]  /*c430*/  LDSM.16.MT88.4 R20, [R252] ;  /* 0x00000000fc14783b */ /* 0x000ee20000004200 */
        /* <DEDUP_REMOVED lines=8> */
[----:B------:R-:W-:Y:S01]  /*c4c0*/  FMUL.FTZ R4, R2, R136 ;  /* 0x0000008802047220 */ /* 0x000fe20000410000 */
[----:B------:R-:W-:Y:S01]  /*c4d0*/  F2FP.PACK_AB R136, R189, R135 ;  /* 0x00000087bd88723e */ /* 0x000fe200000000ff */
[--C-:B------:R-:W-:Y:S02]  /*c4e0*/  FFMA.FTZ R157, R176, c[0x0][0x2d0], -R181.reuse ;  /* 0x0000b400b09d7a23 */ /* 0x100fe400000108b5 */
[--C-:B------:R-:W-:Y:S02]  /*c4f0*/  FFMA.FTZ R158, R177, c[0x0][0x2d0], -R181.reuse ;  /* 0x0000b400b19e7a23 */ /* 0x100fe400000108b5 */
[--C-:B------:R-:W-:Y:S02]  /*c500*/  FFMA.FTZ R159, R178, c[0x0][0x2d0], -R181.reuse ;  /* 0x0000b400b29f7a23 */ /* 0x100fe400000108b5 */
[C---:B---3--:R-:W-:Y:S05]  /*c510*/  HMMA.16816.F32 R4, R136.reuse, R12, R4 ;  /* 0x0000000c8804723c */ /* 0x048fea0000001804 */
[C---:B------:R-:W-:Y:S02]  /*c520*/  FMUL.FTZ R109, R2.reuse, R109 ;  /* 0x0000006d026d7220 */ /* 0x040fe40000410000 */
[C---:B------:R-:W-:Y:S01]  /*c530*/  FMUL.FTZ R12, R2.reuse, R144 ;  /* 0x00000090020c7220 */ /* 0x040fe20000410000 */
[C---:B------:R-:W-:Y:S04]  /*c540*/  HMMA.16816.F32 R8, R136.reuse, R14, R8 ;  /* 0x0000000e8808723c */ /* 0x040fe80000001808 */
[----:B------:R-:W-:Y:S01]  /*c550*/  FMUL.FTZ R13, R2, R145 ;  /* 0x00000091020d7220 */ /* 0x000fe20000410000 */
[----:B------:R-:W-:Y:S01]  /*c560*/  MOV R144, R18 ;  /* 0x0000001200907202 */ /* 0x000fe20000000f00 */
[C---:B------:R-:W-:Y:S01]  /*c570*/  FMUL.FTZ R18, R0.reuse, R150 ;  /* 0x0000009600127220 */ /* 0x040fe20000410000 */
[----:B------:R-:W-:Y:S01]  /*c580*/  MOV R145, R17 ;  /* 0x0000001100917202 */ /* 0x000fe20000000f00 */
[C---:B------:R-:W-:Y:S01]  /*c590*/  FMUL.FTZ R14, R0.reuse, R146 ;  /* 0x00000092000e7220 */ /* 0x040fe20000410000 */
[----:B------:R-:W-:Y:S03]  /*c5a0*/  MOV R146, R186 ;  /* 0x000000ba00927202 */ /* 0x000fe60000000f00 */
[----:B------:R-:W-:Y:S01]  /*c5b0*/  FMUL.FTZ R15, R0, R147 ;  /* 0x00000093000f7220 */ /* 0x000fe20000410000 */
[----:B------:R-:W-:Y:S01]  /*c5c0*/  MOV R147, R35 ;  /* 0x0000002300937202 */ /* 0x000fe20000000f00 */
[----:B------:R-:W-:Y:S01]  /*c5d0*/  FMUL.FTZ R17, R2, R149 ;  /* 0x0000009502117220 */ /* 0x000fe20000410000 */
[----:B------:R-:W-:Y:S01]  /*c5e0*/  MOV R186, R188 ;  /* 0x000000bc00ba7202 */ /* 0x000fe20000000f00 */
[C---:B------:R-:W-:Y:S01]  /*c5f0*/  FMUL.FTZ R35, R0.reuse, R167 ;  /* 0x000000a700237220 */ /* 0x040fe20000410000 */
[----:B------:R-:W-:Y:S01]  /*c600*/  MOV R150, R147 ;  /* 0x0000009300967202 */ /* 0x000fe20000000f00 */
[----:B------:R-:W-:Y:S01]  /*c610*/  FMUL.FTZ R110, R0, R110 ;  /* 0x0000006e006e7220 */ /* 0x000fe20000410000 */
[C---:B------:R-:W-:Y:S03]  /*c620*/  HMMA.16816.F32 R12, R136.reuse, R20, R12 ;  /* 0x00000014880c723c */ /* 0x040fe6000000180c */
[----:B------:R-:W-:Y:S01]  /*c630*/  MOV R149, R33 ;  /* 0x0000002100957202 */ /* 0x000fe20000000f00 */
[----:B------:R-:W-:Y:S01]  /*c640*/  FMUL.FTZ R33, R2, R165 ;  /* 0x000000a502217220 */ /* 0x000fe20000410000 */
[----:B------:R-:W-:Y:S01]  /*c650*/  MOV R188, R187 ;  /* 0x000000bb00bc7202 */ /* 0x000fe20000000f00 */
[----:B------:R-:W-:Y:S01]  /*c660*/  FMUL.FTZ R111, R0, R111 ;  /* 0x0000006f006f7220 */ /* 0x000fe20000410000 */
[----:B------:R-:W-:Y:S01]  /*c670*/  MOV R187, R134 ;  /* 0x0000008600bb7202 */ /* 0x000fe20000000f00 */
[C---:B------:R-:W-:Y:S04]  /*c680*/  HMMA.16816.F32 R16, R136.reuse, R22, R16 ;  /* 0x000000168810723c */ /* 0x040fe80000001810 */
[----:B------:R-:W-:Y:S01]  /*c690*/  FMUL.FTZ R20, R2, R152 ;  /* 0x0000009802147220 */ /* 0x000fe20000410000 */
[----:B------:R-:W-:Y:S01]  /*c6a0*/  MOV R134, R32 ;  /* 0x0000002000867202 */ /* 0x000fe20000000f00 */
[----:B------:R-:W3:Y:S01]  /*c6b0*/  LDL R152, [R1+0x4] ;  /* 0x0000040001987983 */ /* 0x000ee20000100800 */
[C---:B------:R-:W-:Y:S02]  /*c6c0*/  FMUL.FTZ R22, R0.reuse, R154 ;  /* 0x0000009a00167220 */ /* 0x040fe40000410000 */
[----:B------:R-:W-:Y:S01]  /*c6d0*/  FMUL.FTZ R23, R0, R155 ;  /* 0x0000009b00177220 */ /* 0x000fe20000410000 */
[----:B------:R-:W3:Y:S02]  /*c6e0*/  LDL.LU R151, [R1+0x80] ;  /* 0x0000800001977983 */ /* 0x000ee40000300800 */
[C---:B------:R-:W-:Y:S01]  /*c6f0*/  FMUL.FTZ R21, R2.reuse, R153 ;  /* 0x0000009902157220 */ /* 0x040fe20000410000 */
[----:B------:R-:W-:Y:S01]  /*c700*/  MOV R153, R148 ;  /* 0x0000009400997202 */ /* 0x000fe20000000f00 */
[----:B------:R-:W-:Y:S01]  /*c710*/  FMUL.FTZ R32, R2, R164 ;  /* 0x000000a402207220 */ /* 0x000fe20000410000 */
[----:B------:R-:W-:Y:S01]  /*c720*/  MOV R148, R146 ;  /* 0x0000009200947202 */ /* 0x000fe20000000f00 */
[--C-:B------:R-:W-:Y:S02]  /*c730*/  FFMA.FTZ R134, R134, c[0x0][0x2d0], -R181.reuse ;  /* 0x0000b40086867a23 */ /* 0x100fe400000108b5 */
[C---:B------:R-:W-:Y:S01]  /*c740*/  FMUL.FTZ R112, R2.reuse, R112 ;  /* 0x0000007002707220 */ /* 0x040fe20000410000 */
[C---:B------:R-:W-:Y:S03]  /*c750*/  HMMA.16816.F32 R20, R136.reuse, R28, R20 ;  /* 0x0000001c8814723c */ /* 0x040fe60000001814 */
[----:B------:R-:W-:Y:S02]  /*c760*/  FMUL.FTZ R113, R2, R113 ;  /* 0x0000007102717220 */ /* 0x000fe40000410000 */
[----:B------:R-:W-:Y:S02]  /*c770*/  FMUL.FTZ R114, R0, R114 ;  /* 0x0000007200727220 */ /* 0x000fe40000410000 */
[C---:B------:R-:W-:Y:S01]  /*c780*/  FMUL.FTZ R28, R2.reuse, R160 ;  /* 0x000000a0021c7220 */ /* 0x040fe20000410000 */
[C---:B------:R-:W-:Y:S01]  /*c790*/  HMMA.16816.F32 R24, R136.reuse, R30, R24 ;  /* 0x0000001e8818723c */ /* 0x040fe20000001818 */
[----:B------:R1:W-:Y:S03]  /*c7a0*/  MUFU.EX2 R160, R134 ;  /* 0x0000008600a07308 */ /* 0x0003e60000000800 */
[----:B------:R-:W-:Y:S02]  /*c7b0*/  FMUL.FTZ R29, R2, R161 ;  /* 0x000000a1021d7220 */ /* 0x000fe40000410000 */
[C---:B------:R-:W-:Y:S02]  /*c7c0*/  FMUL.FTZ R115, R0.reuse, R115 ;  /* 0x0000007300737220 */ /* 0x040fe40000410000 */
[C---:B------:R-:W-:Y:S04]  /*c7d0*/  FMUL.FTZ R30, R0.reuse, R162 ;  /* 0x000000a2001e7220 */ /* 0x040fe80000410000 */
[----:B------:R-:W-:Y:S02]  /*c7e0*/  FMUL.FTZ R31, R0, R163 ;  /* 0x000000a3001f7220 */ /* 0x000fe40000410000 */
[C---:B------:R-:W-:Y:S02]  /*c7f0*/  FMUL.FTZ R116, R2.reuse, R116 ;  /* 0x0000007402747220 */ /* 0x040fe40000410000 */
[----:B------:R-:W-:Y:S02]  /*c800*/  FMUL.FTZ R117, R2, R117 ;  /* 0x0000007502757220 */ /* 0x000fe40000410000 */
[C---:B------:R-:W-:Y:S02]  /*c810*/  FMUL.FTZ R118, R0.reuse, R118 ;  /* 0x0000007600767220 */ /* 0x040fe40000410000 */
[----:B------:R-:W-:Y:S02]  /*c820*/  FMUL.FTZ R119, R0, R119 ;  /* 0x0000007700777220 */ /* 0x000fe40000410000 */
[C---:B------:R-:W-:Y:S02]  /*c830*/  FMUL.FTZ R120, R2.reuse, R120 ;  /* 0x0000007802787220 */ /* 0x040fe40000410000 */
[----:B------:R-:W-:Y:S02]  /*c840*/  FMUL.FTZ R121, R2, R121 ;  /* 0x0000007902797220 */ /* 0x000fe40000410000 */
[----:B-1----:R-:W-:Y:S01]  /*c850*/  FFMA.FTZ R134, R149, c[0x0][0x2d0], -R181 ;  /* 0x0000b40095867a23 */ /* 0x002fe200000108b5 */
[----:B------:R-:W-:Y:S01]  /*c860*/  MOV R149, R145 ;  /* 0x0000009100957202 */ /* 0x000fe20000000f00 */
[C---:B------:R-:W-:Y:S02]  /*c870*/  FMUL.FTZ R122, R0.reuse, R122 ;  /* 0x0000007a007a7220 */ /* 0x040fe40000410000 */
[----:B------:R1:W1:Y:S01]  /*c880*/  MUFU.EX2 R161, R134 ;  /* 0x0000008600a17308 */ /* 0x0002620000000800 */
        /* <DEDUP_REMOVED lines=8> */
[--C-:B------:R-:W-:Y:S02]  /*c910*/  FFMA.FTZ R169, R169, c[0x0][0x2d0], -R3.reuse ;  /* 0x0000b400a9a97a23 */ /* 0x100fe40000010803 */
[--C-:B-1----:R-:W-:Y:S04]  /*c920*/  FFMA.FTZ R134, R185, c[0x0][0x2d0], -R3.reuse ;  /* 0x0000b400b9867a23 */ /* 0x102fe80000010803 */
[----:B------:R1:W-:Y:S02]  /*c930*/  MUFU.EX2 R156, R134 ;  /* 0x00000086009c7308 */ /* 0x0003e40000000800 */
[----:B-1----:R-:W-:Y:S08]  /*c940*/  FFMA.FTZ R134, R171, c[0x0][0x2d0], -R3 ;  /* 0x0000b400ab867a23 */ /* 0x002ff00000010803 */
[----:B------:R1:W1:Y:S02]  /*c950*/  MUFU.EX2 R171, R134 ;  /* 0x0000008600ab7308 */ /* 0x0002640000000800 */
[--C-:B-1----:R-:W-:Y:S08]  /*c960*/  FFMA.FTZ R134, R170, c[0x0][0x2d0], -R181.reuse ;  /* 0x0000b400aa867a23 */ /* 0x102ff000000108b5 */
[----:B------:R1:W-:Y:S02]  /*c970*/  MUFU.EX2 R185, R134 ;  /* 0x0000008600b97308 */ /* 0x0003e40000000800 */
[----:B-1----:R-:W-:Y:S08]  /*c980*/  FFMA.FTZ R134, R191, c[0x0][0x2d0], -R181 ;  /* 0x0000b400bf867a23 */ /* 0x002ff000000108b5 */
[----:B------:R1:W1:Y:S02]  /*c990*/  MUFU.EX2 R165, R134 ;  /* 0x0000008600a57308 */ /* 0x0002640000000800 */
[--C-:B-1----:R-:W-:Y:S02]  /*c9a0*/  FFMA.FTZ R134, R144, c[0x0][0x2d0], -R3.reuse ;  /* 0x0000b40090867a23 */ /* 0x102fe40000010803 */
[----:B------:R-:W-:Y:S06]  /*c9b0*/  LDSM.16.MT88.4 R144, [R252+0x800] ;  /* 0x00080000fc90783b */ /* 0x000fec0000004200 */
[----:B------:R1:W-:Y:S02]  /*c9c0*/  MUFU.EX2 R170, R134 ;  /* 0x0000008600aa7308 */ /* 0x0003e40000000800 */
[----:B-1----:R-:W-:Y:S08]  /*c9d0*/  FFMA.FTZ R134, R153, c[0x0][0x2d0], -R3 ;  /* 0x0000b40099867a23 */ /* 0x002ff00000010803 */
[----:B------:R1:W1:Y:S01]  /*c9e0*/  MUFU.EX2 R164, R134 ;  /* 0x0000008600a47308 */ /* 0x0002620000000800 */
[----:B--2---:R-:W-:Y:S01]  /*c9f0*/  FMUL.FTZ R131, R0, R131 ;  /* 0x0000008300837220 */ /* 0x004fe20000410000 */
[----:B----4-:R-:W2:Y:S08]  /*ca00*/  LDSM.16.MT88.4 R140, [R140] ;  /* 0x000000008c8c783b */ /* 0x010eb00000004200 */
[----:B-1----:R-:W4:Y:S01]  /*ca10*/  LDL.LU R134, [R1+0x84] ;  /* 0x0000840001867983 */ /* 0x002f220000300800 */
[C---:B--2---:R-:W-:Y:S08]  /*ca20*/  HMMA.16816.F32 R28, R136.reuse, R140, R28 ;  /* 0x0000008c881c723c */ /* 0x044ff0000000181c */
[C---:B------:R-:W-:Y:S01]  /*ca30*/  HMMA.16816.F32 R32, R136.reuse, R142, R32 ;  /* 0x0000008e8820723c */ /* 0x040fe20000001820 */
[----:B------:R-:W1:Y:S03]  /*ca40*/  LDSM.16.MT88.4 R140, [R248+0x2000] ;  /* 0x00200000f88c783b */ /* 0x000e660000004200 */
[----:B---3--:R-:W-:Y:S02]  /*ca50*/  FFMA.FTZ R135, R2, R151, R135 ;  /* 0x0000009702877223 */ /* 0x008fe40000010087 */
[----:B------:R-:W-:Y:S02]  /*ca60*/  FFMA.FTZ R2, R150, c[0x0][0x2d0], -R181 ;  /* 0x0000b40096027a23 */ /* 0x000fe400000108b5 */
[----:B------:R-:W-:Y:S01]  /*ca70*/  FADD.FTZ R135, R189, R135 ;  /* 0x00000087bd877221 */ /* 0x000fe20000010000 */
        /* <DEDUP_REMOVED lines=14> */
[----:B------:R-:W1:Y:S03]  /*cb60*/  LDSM.16.MT88.4 R140, [R252+0x4000] ;  /* 0x00400000fc8c783b */ /* 0x000e660000004200 */
[----:B----4-:R-:W-:Y:S02]  /*cb70*/  FFMA.FTZ R134, R0, R134, R180 ;  /* 0x0000008600867223 */ /* 0x010fe400000100b4 */
[----:B------:R-:W-:Y:S02]  /*cb80*/  FFMA.FTZ R0, R186, c[0x0][0x2d0], -R3 ;  /* 0x0000b400ba007a23 */ /* 0x000fe40000010803 */
[----:B------:R-:W-:Y:S10]  /*cb90*/  MUFU.EX2 R186, R159 ;  /* 0x0000009f00ba7308 */ /* 0x000ff40000000800 */
[----:B------:R2:W-:Y:S01]  /*cba0*/  MUFU.EX2 R166, R0 ;  /* 0x0000000000a67308 */ /* 0x0005e20000000800 */
[C---:B-1----:R-:W-:Y:S08]  /*cbb0*/  HMMA.16816.F32 R76, R136.reuse, R140, R76 ;  /* 0x0000008c884c723c */ /* 0x042ff0000000184c */
[C---:B------:R-:W-:Y:S01]  /*cbc0*/  HMMA.16816.F32 R80, R136.reuse, R142, R80 ;  /* 0x0000008e8850723c */ /* 0x040fe20000001850 */
[----:B------:R-:W1:Y:S03]  /*cbd0*/  LDSM.16.MT88.4 R140, [R251+0x4000] ;  /* 0x00400000fb8c783b */ /* 0x000e660000004200 */
[--C-:B--2---:R-:W-:Y:S04]  /*cbe0*/  FFMA.FTZ R0, R188, c[0x0][0x2d0], -R181.reuse ;  /* 0x0000b400bc007a23 */ /* 0x104fe800000108b5 */
[----:B------:R2:W-:Y:S04]  /*cbf0*/  MUFU.EX2 R163, R0 ;  /* 0x0000000000a37308 */ /* 0x0005e80000000800 */
[----:B--2---:R-:W-:Y:S06]  /*cc00*/  FFMA.FTZ R0, R187, c[0x0][0x2d0], -R181 ;  /* 0x0000b400bb007a23 */ /* 0x004fec00000108b5 */
[----:B------:R2:W-:Y:S01]  /*cc10*/  MUFU.EX2 R162, R0 ;  /* 0x0000000000a27308 */ /* 0x0005e20000000800 */
[C---:B-1----:R-:W-:Y:S08]  /*cc20*/  HMMA.16816.F32 R84, R136.reuse, R140, R84 ;  /* 0x0000008c8854723c */ /* 0x042ff00000001854 */
[C---:B------:R-:W-:Y:S01]  /*cc30*/  HMMA.16816.F32 R88, R136.reuse, R142, R88 ;  /* 0x0000008e8858723c */ /* 0x040fe20000001858 */
[----:B------:R-:W1:Y:S03]  /*cc40*/  LDSM.16.MT88.4 R140, [R152+0x4000] ;  /* 0x00400000988c783b */ /* 0x000e660000004200 */
[--C-:B--2---:R-:W-:Y:S05]  /*cc50*/  FFMA.FTZ R0, R195, c[0x0][0x2d0], -R3.reuse ;  /* 0x0000b400c3007a23 */ /* 0x104fea0000010803 */
[----:B------:R2:W5:Y:S01]  /*cc60*/  LDL.LU R195, [R1+0x128] ;  /* 0x0001280001c37983 */ /* 0x0005620000300800 */
[----:B------:R3:W-:Y:S03]  /*cc70*/  MUFU.EX2 R191, R0 ;  /* 0x0000000000bf7308 */ /* 0x0007e60000000800 */
[----:B------:R2:W5:Y:S04]  /*cc80*/  LDL.LU R176, [R1+0x124] ;  /* 0x0001240001b07983 */ /* 0x0005680000300800 */
[----:B------:R2:W5:Y:S04]  /*cc90*/  LDL.LU R177, [R1+0x120] ;  /* 0x0001200001b17983 */ /* 0x0005680000300800 */
[----:B------:R2:W5:Y:S01]  /*cca0*/  LDL.LU R178, [R1+0x11c] ;  /* 0x00011c0001b27983 */ /* 0x0005620000300800 */
[C---:B-1----:R-:W-:Y:S03]  /*ccb0*/  HMMA.16816.F32 R92, R136.reuse, R140, R92 ;  /* 0x0000008c885c723c */ /* 0x042fe6000000185c */
[----:B---3--:R-:W-:Y:S05]  /*ccc0*/  FFMA.FTZ R0, R172, c[0x0][0x2d0], -R3 ;  /* 0x0000b400ac007a23 */ /* 0x008fea0000010803 */
        /* <DEDUP_REMOVED lines=14> */
[----:B------:R-:W-:Y:S02]  /*cdb0*/  F2FP.PACK_AB R136, R161, R160 ;  /* 0x000000a0a188723e */ /* 0x000fe400000000ff */
[----:B------:R-:W-:Y:S03]  /*cdc0*/  F2FP.PACK_AB R137, R171, R156 ;  /* 0x0000009cab89723e */ /* 0x000fe600000000ff */
[----:B------:R-:W-:Y:S02]  /*cdd0*/  F2FP.PACK_AB R138, R165, R185 ;  /* 0x000000b9a58a723e */ /* 0x000fe400000000ff */
[----:B------:R-:W-:Y:S07]  /*cde0*/  F2FP.PACK_AB R139, R164, R170 ;  /* 0x000000aaa48b723e */ /* 0x000fee00000000ff */
[C---:B-1----:R-:W-:Y:S08]  /*cdf0*/  HMMA.16816.F32 R4, R136.reuse, R140, R4 ;  /* 0x0000008c8804723c */ /* 0x042ff00000001804 */
[C---:B------:R-:W-:Y:S01]  /*ce00*/  HMMA.16816.F32 R8, R136.reuse, R142, R8 ;  /* 0x0000008e8808723c */ /* 0x040fe20000001808 */
[----:B------:R-:W1:Y:S07]  /*ce10*/  LDSM.16.MT88.4 R140, [R251+0x800] ;  /* 0x00080000fb8c783b */ /* 0x000e6e0000004200 */
[C---:B------:R-:W-:Y:S08]  /*ce20*/  HMMA.16816.F32 R12, R136.reuse, R144, R12 ;  /* 0x00000090880c723c */ /* 0x040ff0000000180c */
        /* <DEDUP_REMOVED lines=35> */
[C---:B---3--:R-:W-:Y:S01]  /*d060*/  HMMA.16816.F32 R108, R136.reuse, R144, R108 ;  /* 0x00000090886c723c */ /* 0x048fe2000000186c */
[----:B------:R3:W4:Y:S07]  /*d070*/  MUFU.EX2 R144, R2 ;  /* 0x0000000200907308 */ /* 0x00072e0000000800 */
[C---:B------:R-:W-:Y:S04]  /*d080*/  HMMA.16816.F32 R112, R136.reuse, R146, R112 ;  /* 0x000000928870723c */ /* 0x040fe80000001870 */
[--C-:B---3--:R-:W-:Y:S01]  /*d090*/  FFMA.FTZ R2, R149, c[0x0][0x2d0], -R181.reuse ;  /* 0x0000b40095027a23 */ /* 0x108fe200000108b5 */
[----:B----4-:R-:W-:Y:S01]  /*d0a0*/  MOV R180, R144 ;  /* 0x0000009000b47202 */ /* 0x010fe20000000f00 */
[----:B------:R-:W-:Y:S01]  /*d0b0*/  FFMA.FTZ R181, R179, c[0x0][0x2d0], -R181 ;  /* 0x0000b400b3b57a23 */ /* 0x000fe200000108b5 */
[----:B------:R-:W3:Y:S01]  /*d0c0*/  LDSM.16.MT88.4 R144, [R152+0x6800] ;  /* 0x006800009890783b */ /* 0x000ee20000004200 */
[----:B------:R4:W-:Y:S01]  /*d0d0*/  MUFU.EX2 R167, R2 ;  /* 0x0000000200a77308 */ /* 0x0009e20000000800 */
[C---:B-1----:R-:W-:Y:S06]  /*d0e0*/  HMMA.16816.F32 R116, R136.reuse, R140, R116 ;  /* 0x0000008c8874723c */ /* 0x042fec0000001874 */
[----:B------:R2:W5:Y:S03]  /*d0f0*/  LDL.LU R179, [R1+0x118] ;  /* 0x0001180001b37983 */ /* 0x0005660000300800 */
[----:B------:R-:W-:Y:S01]  /*d100*/  MUFU.EX2 R187, R181 ;  /* 0x000000b500bb7308 */ /* 0x000fe20000000800 */
[----:B------:R2:W5:Y:S01]  /*d110*/  LDL.LU R172, [R1+0x114] ;  /* 0x0001140001ac7983 */ /* 0x0005620000300800 */
[C---:B------:R-:W-:Y:S03]  /*d120*/  HMMA.16816.F32 R120, R136.reuse, R142, R120 ;  /* 0x0000008e8878723c */ /* 0x040fe60000001878 */
[----:B------:R-:W-:Y:S01]  /*d130*/  LDSM.16.MT88.4 R140, [R252+0x1000] ;  /* 0x00100000fc8c783b */ /* 0x000fe20000004200 */
[----:B----4-:R-:W-:Y:S04]  /*d140*/  FFMA.FTZ R2, R148, c[0x0][0x2d0], -R3 ;  /* 0x0000b40094027a23 */ /* 0x010fe80000010803 */
[----:B------:R1:W4:Y:S01]  /*d150*/  MUFU.EX2 R148, R2 ;  /* 0x0000000200947308 */ /* 0x0003220000000800 */
[C---:B---3--:R-:W-:Y:S08]  /*d160*/  HMMA.16816.F32 R124, R136.reuse, R144, R124 ;  /* 0x00000090887c723c */ /* 0x048ff0000000187c */
[----:B------:R-:W-:Y:S04]  /*d170*/  HMMA.16816.F32 R128, R136, R146, R128 ;  /* 0x000000928880723c */ /* 0x000fe80000001880 */
[----:B-1----:R-:W-:Y:S01]  /*d180*/  FADD.FTZ R2, R182, R134 ;  /* 0x00000086b6027221 */ /* 0x002fe20000010000 */
[----:B----4-:R-:W-:Y:S01]  /*d190*/  MOV R182, R148 ;  /* 0x0000009400b67202 */ /* 0x010fe20000000f00 */
[----:B------:R-:W-:Y:S01]  /*d1a0*/  FADD.FTZ R134, R190, R135 ;  /* 0x00000087be867221 */ /* 0x000fe20000010000 */
[----:B------:R-:W1:Y:S01]  /*d1b0*/  LDSM.16.MT88.4 R148, [R248+0x1000] ;  /* 0x00100000f894783b */ /* 0x000e620000004200 */
[----:B------:R-:W3:Y:S01]  /*d1c0*/  MUFU.EX2 R190, R0 ;  /* 0x0000000000be7308 */ /* 0x000ee20000000800 */
[----:B------:R-:W-:Y:S03]  /*d1d0*/  FADD.FTZ R2, R183, R2 ;  /* 0x00000002b7027221 */ /* 0x000fe60000010000 */
[----:B------:R-:W-:Y:S01]  /*d1e0*/  MOV R183, R152 ;  /* 0x0000009800b77202 */ /* 0x000fe20000000f00 */
[----:B------:R-:W-:Y:S01]  /*d1f0*/  FADD.FTZ R134, R173, R134 ;  /* 0x00000086ad867221 */ /* 0x000fe20000010000 */
[----:B------:R-:W-:Y:S01]  /*d200*/  F2FP.PACK_AB R136, R167, R180 ;  /* 0x000000b4a788723e */ /* 0x000fe200000000ff */
[----:B------:R-:W4:Y:S01]  /*d210*/  LDSM.16.MT88.4 R152, [R251+0x1000] ;  /* 0x00100000fb98783b */ /* 0x000f220000004200 */
[----:B------:R-:W-:Y:S01]  /*d220*/  F2FP.PACK_AB R137, R166, R182 ;  /* 0x000000b6a689723e */ /* 0x000fe200000000ff */
[----:B------:R-:W-:Y:S01]  /*d230*/  FADD.FTZ R2, R184, R2 ;  /* 0x00000002b8027221 */ /* 0x000fe20000010000 */
[----:B------:R-:W-:Y:S02]  /*d240*/  F2FP.PACK_AB R138, R162, R163 ;  /* 0x000000a3a28a723e */ /* 0x000fe400000000ff */
[----:B------:R-:W-:Y:S01]  /*d250*/  MOV R135, R164 ;  /* 0x000000a400877202 */ /* 0x000fe20000000f00 */
[----:B------:R-:W-:Y:S01]  /*d260*/  FADD.FTZ R2, R156, R2 ;  /* 0x000000029c027221 */ /* 0x000fe20000010000 */
[----:B------:R2:W-:Y:S01]  /*d270*/  MUFU.EX2 R164, R157 ;  /* 0x0000009d00a47308 */ /* 0x0005e20000000800 */
[----:B------:R-:W4:Y:S02]  /*d280*/  LDSM.16.MT88.4 R144, [R183+0x1000] ;  /* 0x00100000b790783b */ /* 0x000f240000004200 */
[----:B------:R-:W-:Y:S06]  /*d290*/  FADD.FTZ R2, R171, R2 ;  /* 0x00000002ab027221 */ /* 0x000fec0000010000 */
[----:B------:R4:W5:Y:S01]  /*d2a0*/  LDL.LU R173, [R1+0x110] ;  /* 0x0001100001ad7983 */ /* 0x0009620000300800 */
[----:B---3--:R-:W-:Y:S01]  /*d2b0*/  F2FP.PACK_AB R139, R190, R191 ;  /* 0x000000bfbe8b723e */ /* 0x008fe200000000ff */
[--C-:B------:R-:W-:Y:S02]  /*d2c0*/  FFMA.FTZ R0, R174, c[0x0][0x2d0], -R3.reuse ;  /* 0x0000b400ae007a23 */ /* 0x100fe40000010803 */
[----:B------:R3:W5:Y:S02]  /*d2d0*/  LDL.LU R174, [R1+0x10c] ;  /* 0x00010c0001ae7983 */ /* 0x0007640000300800 */
[----:B------:R3:W-:Y:S01]  /*d2e0*/  MUFU.EX2 R188, R0 ;  /* 0x0000000000bc7308 */ /* 0x0007e20000000800 */
[----:B--2---:R-:W-:Y:S01]  /*d2f0*/  MOV R157, R165 ;  /* 0x000000a5009d7202 */ /* 0x004fe20000000f00 */
[C---:B-1----:R-:W-:Y:S08]  /*d300*/  HMMA.16816.F32 R4, R136.reuse, R148, R4 ;  /* 0x000000948804723c */ /* 0x042ff00000001804 */
[----:B------:R1:W2:Y:S01]  /*d310*/  MUFU.EX2 R165, R158 ;  /* 0x0000009e00a57308 */ /* 0x0002a20000000800 */
[C---:B------:R-:W-:Y:S01]  /*d320*/  HMMA.16816.F32 R8, R136.reuse, R150, R8 ;  /* 0x000000968808723c */ /* 0x040fe20000001808 */
[----:B------:R-:W-:Y:S02]  /*d330*/  LDSM.16.MT88.4 R148, [R252+0x3000] ;  /* 0x00300000fc94783b */ /* 0x000fe40000004200 */
[--C-:B---3--:R-:W-:Y:S05]  /*d340*/  FFMA.FTZ R0, R175, c[0x0][0x2d0], -R3.reuse ;  /* 0x0000b400af007a23 */ /* 0x108fea0000010803 */
[C---:B------:R-:W-:Y:S01]  /*d350*/  HMMA.16816.F32 R12, R136.reuse, R140, R12 ;  /* 0x0000008c880c723c */ /* 0x040fe2000000180c */
[----:B------:R3:W5:Y:S01]  /*d360*/  LDL.LU R175, [R1+0x108] ;  /* 0x0001080001af7983 */ /* 0x0007620000300800 */
[----:B------:R2:W2:Y:S02]  /*d370*/  MUFU.EX2 R189, R0 ;  /* 0x0000000000bd7308 */ /* 0x0004a40000000800 */
[----:B------:R-:W-:Y:S01]  /*d380*/  FFMA.FTZ R3, R168, c[0x0][0x2d0], -R3 ;  /* 0x0000b400a8037a23 */ /* 0x000fe20000010803 */
[----:B------:R-:W-:Y:S03]  /*d390*/  MOV R168, R157 ;  /* 0x0000009d00a87202 */ /* 0x000fe60000000f00 */
[C---:B------:R-:W-:Y:S01]  /*d3a0*/  HMMA.16816.F32 R16, R136.reuse, R142, R16 ;  /* 0x0000008e8810723c */ /* 0x040fe20000001810 */
[----:B------:R-:W3:Y:S07]  /*d3b0*/  LDSM.16.MT88.4 R140, [R248+0x3000] ;  /* 0x00300000f88c783b */ /* 0x000eee0000004200 */
[C---:B----4-:R-:W-:Y:S01]  /*d3c0*/  HMMA.16816.F32 R20, R136.reuse, R152, R20 ;  /* 0x000000988814723c */ /* 0x050fe20000001814 */
[----:B-1----:R-:W-:Y:S07]  /*d3d0*/  LDSM.16.MT88.4 R156, [R252+0x1800] ;  /* 0x00180000fc9c783b */ /* 0x002fee0000004200 */
[C---:B------:R-:W-:Y:S01]  /*d3e0*/  HMMA.16816.F32 R24, R136.reuse, R154, R24 ;  /* 0x0000009a8818723c */ /* 0x040fe20000001818 */
[----:B------:R-:W1:Y:S03]  /*d3f0*/  LDSM.16.MT88.4 R152, [R251+0x3000] ;  /* 0x00300000fb98783b */ /* 0x000e660000004200 */
[----:B--2---:R-:W-:Y:S02]  /*d400*/  FADD.FTZ R0, R160, R134 ;  /* 0x00000086a0007221 */ /* 0x004fe40000010000 */
[----:B------:R2:W-:Y:S02]  /*d410*/  MUFU.EX2 R134, R3 ;  /* 0x0000000300867308 */ /* 0x0005e40000000800 */
[C---:B------:R-:W-:Y:S04]  /*d420*/  HMMA.16816.F32 R28, R136.reuse, R144, R28 ;  /* 0x00000090881c723c */ /* 0x040fe8000000181c */
[----:B------:R-:W-:Y:S04]  /*d430*/  FADD.FTZ R0, R161, R0 ;  /* 0x00000000a1007221 */ /* 0x000fe80000010000 */
[C---:B------:R-:W-:Y:S01]  /*d440*/  HMMA.16816.F32 R32, R136.reuse, R146, R32 ;  /* 0x000000928820723c */ /* 0x040fe20000001820 */
[----:B------:R-:W-:Y:S07]  /*d450*/  LDSM.16.MT88.4 R144, [R248+0x5000] ;  /* 0x00500000f890783b */ /* 0x000fee0000004200 */
[C---:B---3--:R-:W-:Y:S04]  /*d460*/  HMMA.16816.F32 R36, R136.reuse, R140, R36 ;  /* 0x0000008c8824723c */ /* 0x048fe80000001824 */
[----:B--2---:R-:W-:Y:S02]  /*d470*/  FADD.FTZ R3, R185, R0 ;  /* 0x00000000b9037221 */ /* 0x004fe40000010000 */
[----:B------:R-:W-:Y:S02]  /*d480*/  FADD.FTZ R0, R170, R2 ;  /* 0x00000002aa007221 */ /* 0x000fe40000010000 */
[C---:B------:R-:W-:Y:S01]  /*d490*/  HMMA.16816.F32 R40, R136.reuse, R142, R40 ;  /* 0x0000008e8828723c */ /* 0x040fe20000001828 */
[----:B------:R-:W2:Y:S03]  /*d4a0*/  LDSM.16.MT88.4 R140, [R183+0x3000] ;  /* 0x00300000b78c783b */ /* 0x000ea60000004200 */
[----:B------:R-:W-:Y:S04]  /*d4b0*/  MOV R2, R168 ;  /* 0x000000a800027202 */ /* 0x000fe80000000f00 */
[C---:B------:R-:W-:Y:S04]  /*d4c0*/  HMMA.16816.F32 R44, R136.reuse, R148, R44 ;  /* 0x00000094882c723c */ /* 0x040fe8000000182c */
[----:B------:R-:W-:Y:S04]  /*d4d0*/  FADD.FTZ R2, R2, R3 ;  /* 0x0000000302027221 */ /* 0x000fe80000010000 */
[C---:B------:R-:W-:Y:S01]  /*d4e0*/  HMMA.16816.F32 R48, R136.reuse, R150, R48 ;  /* 0x000000968830723c */ /* 0x040fe20000001830 */
[----:B------:R-:W3:Y:S07]  /*d4f0*/  LDSM.16.MT88.4 R148, [R252+0x5000] ;  /* 0x00500000fc94783b */ /* 0x000eee0000004200 */
[C---:B-1----:R-:W-:Y:S08]  /*d500*/  HMMA.16816.F32 R52, R136.reuse, R152, R52 ;  /* 0x000000988834723c */ /* 0x042ff00000001834 */
[C---:B------:R-:W-:Y:S01]  /*d510*/  HMMA.16816.F32 R56, R136.reuse, R154, R56 ;  /* 0x0000009a8838723c */ /* 0x040fe20000001838 */
[----:B------:R-:W-:Y:S07]  /*d520*/  LDSM.16.MT88.4 R152, [R183+0x5000] ;  /* 0x00500000b798783b */ /* 0x000fee0000004200 */
[C---:B--2---:R-:W-:Y:S08]  /*d530*/  HMMA.16816.F32 R60, R136.reuse, R140, R60 ;  /* 0x0000008c883c723c */ /* 0x044ff0000000183c */
        /* <DEDUP_REMOVED lines=14> */
[C---:B--2---:R-:W-:Y:S07]  /*d620*/  HMMA.16816.F32 R100, R136.reuse, R144, R100 ;  /* 0x000000908864723c */ /* 0x044fee0000001864 */
[----:B------:R-:W-:Y:S01]  /*d630*/  MOV R145, R167 ;  /* 0x000000a700917202 */ /* 0x000fe20000000f00 */
[C---:B------:R-:W-:Y:S04]  /*d640*/  HMMA.16816.F32 R104, R136.reuse, R146, R104 ;  /* 0x000000928868723c */ /* 0x040fe80000001868 */
[----:B------:R-:W-:Y:S03]  /*d650*/  MOV R144, R166 ;  /* 0x000000a600907202 */ /* 0x000fe60000000f00 */
[----:B------:R-:W-:Y:S01]  /*d660*/  MOV R147, R163 ;  /* 0x000000a300937202 */ /* 0x000fe20000000f00 */
[C---:B-1----:R-:W-:Y:S04]  /*d670*/  HMMA.16816.F32 R108, R136.reuse, R140, R108 ;  /* 0x0000008c886c723c */ /* 0x042fe8000000186c */
[----:B------:R-:W-:Y:S02]  /*d680*/  MOV R146, R162 ;  /* 0x000000a200927202 */ /* 0x000fe40000000f00 */
[----:B------:R-:W-:Y:S02]  /*d690*/  LDSM.16.MT88.4 R160, [R251+0x1800] ;  /* 0x00180000fba0783b */ /* 0x000fe40000004200 */
[C---:B------:R-:W-:Y:S06]  /*d6a0*/  HMMA.16816.F32 R112, R136.reuse, R142, R112 ;  /* 0x0000008e8870723c */ /* 0x040fec0000001870 */
[----:B------:R-:W1:Y:S02]  /*d6b0*/  LDSM.16.MT88.4 R140, [R248+0x1800] ;  /* 0x00180000f88c783b */ /* 0x000e640000004200 */
[C---:B------:R-:W-:Y:S07]  /*d6c0*/  HMMA.16816.F32 R116, R136.reuse, R148, R116 ;  /* 0x000000948874723c */ /* 0x040fee0000001874 */
[----:B------:R-:W-:Y:S01]  /*d6d0*/  MOV R148, R183 ;  /* 0x000000b700947202 */ /* 0x000fe20000000f00 */
[C---:B------:R-:W-:Y:S04]  /*d6e0*/  HMMA.16816.F32 R120, R136.reuse, R150, R120 ;  /* 0x000000968878723c */ /* 0x040fe80000001878 */
[----:B------:R-:W-:Y:S02]  /*d6f0*/  MOV R149, R135 ;  /* 0x0000008700957202 */ /* 0x000fe40000000f00 */
[----:B------:R2:W4:Y:S01]  /*d700*/  MUFU.EX2 R135, R169 ;  /* 0x000000a900877308 */ /* 0x0005220000000800 */
[----:B------:R-:W-:Y:S01]  /*d710*/  MOV R150, R165 ;  /* 0x000000a500967202 */ /* 0x000fe20000000f00 */
[C---:B---3--:R-:W-:Y:S04]  /*d720*/  HMMA.16816.F32 R124, R136.reuse, R152, R124 ;  /* 0x00000098887c723c */ /* 0x048fe8000000187c */
[----:B------:R-:W-:Y:S02]  /*d730*/  MOV R151, R164 ;  /* 0x000000a400977202 */ /* 0x000fe40000000f00 */
[----:B------:R3:W3:Y:S01]  /*d740*/  LDSM.16.MT88.4 R164, [R148+0x1800] ;  /* 0x0018000094a4783b */ /* 0x0006e20000004200 */
[----:B------:R-:W-:Y:S01]  /*d750*/  MOV R152, R182 ;  /* 0x000000b600987202 */ /* 0x000fe20000000f00 */
[----:B------:R-:W-:Y:S04]  /*d760*/  HMMA.16816.F32 R128, R136, R154, R128 ;  /* 0x0000009a8880723c */ /* 0x000fe80000001880 */
[----:B------:R-:W-:Y:S02]  /*d770*/  F2FP.PACK_AB R168, R150, R151 ;  /* 0x0000009796a8723e */ /* 0x000fe400000000ff */
[----:B------:R-:W-:Y:S02]  /*d780*/  MOV R153, R180 ;  /* 0x000000b400997202 */ /* 0x000fe40000000f00 */
[----:B------:R-:W-:Y:S01]  /*d790*/  MOV R154, R187 ;  /* 0x000000bb009a7202 */ /* 0x000fe20000000f00 */
[----:B------:R-:W3:Y:S03]  /*d7a0*/  LDSM.16.MT88.4 R180, [R248+0x3800] ;  /* 0x00380000f8b4783b */ /* 0x000ee60000004200 */
[----:B------:R-:W-:Y:S02]  /*d7b0*/  MOV R155, R186 ;  /* 0x000000ba009b7202 */ /* 0x000fe40000000f00 */
[----:B--2---:R-:W-:Y:S02]  /*d7c0*/  F2FP.PACK_AB R169, R189, R188 ;  /* 0x000000bcbda9723e */ /* 0x004fe400000000ff */
[----:B------:R-:W-:Y:S01]  /*d7d0*/  F2FP.PACK_AB R170, R154, R155 ;  /* 0x0000009b9aaa723e */ /* 0x000fe200000000ff */
[----:B------:R-:W2:Y:S01]  /*d7e0*/  LDSM.16.MT88.4 R184, [R252+0x3800] ;  /* 0x00380000fcb8783b */ /* 0x000ea20000004200 */
[----:B----4-:R-:W-:Y:S07]  /*d7f0*/  F2FP.PACK_AB R171, R134, R135 ;  /* 0x0000008786ab723e */ /* 0x010fee00000000ff */
[C---:B-1----:R-:W-:Y:S07]  /*d800*/  HMMA.16816.F32 R136, R168.reuse, R140, R4 ;  /* 0x0000008ca888723c */ /* 0x042fee0000001804 */
        /* <DEDUP_REMOVED lines=8> */
[C---:B------:R-:W-:Y:S03]  /*d890*/  HMMA.16816.F32 R144, R168.reuse, R156, R12 ;  /* 0x0000009ca890723c */ /* 0x040fe6000000180c */
[----:B------:R-:W-:Y:S04]  /*d8a0*/  MOV R5, R155 ;  /* 0x0000009b00057202 */ /* 0x000fe80000000f00 */
[----:B------:R-:W-:Y:S02]  /*d8b0*/  MOV R14, R148 ;  /* 0x00000094000e7202 */ /* 0x000fe40000000f00 */
[----:B------:R-:W-:Y:S02]  /*d8c0*/  MOV R15, R149 ;  /* 0x00000095000f7202 */ /* 0x000fe40000000f00 */
[C---:B---3--:R-:W-:Y:S07]  /*d8d0*/  HMMA.16816.F32 R148, R168.reuse, R158, R16 ;  /* 0x0000009ea894723c */ /* 0x048fee0000001810 */
[----:B------:R-:W-:Y:S02]  /*d8e0*/  MOV R18, R152 ;  /* 0x0000009800127202 */ /* 0x000fe40000000f00 */
[----:B------:R-:W-:Y:S02]  /*d8f0*/  MOV R19, R153 ;  /* 0x0000009900137202 */ /* 0x000fe40000000f00 */
[C---:B------:R-:W-:Y:S07]  /*d900*/  HMMA.16816.F32 R152, R168.reuse, R160, R20 ;  /* 0x000000a0a898723c */ /* 0x040fee0000001814 */
[----:B------:R-:W-:Y:S01]  /*d910*/  MOV R22, R14 ;  /* 0x0000000e00167202 */ /* 0x000fe20000000f00 */
[C---:B------:R-:W-:Y:S01]  /*d920*/  HMMA.16816.F32 R156, R168.reuse, R162, R24 ;  /* 0x000000a2a89c723c */ /* 0x040fe20000001818 */
[----:B------:R-:W-:Y:S03]  /*d930*/  LDSM.16.MT88.4 R24, [R251+0x7800] ;  /* 0x00780000fb18783b */ /* 0x000fe60000004200 */
[----:B------:R-:W-:Y:S04]  /*d940*/  MOV R23, R15 ;  /* 0x0000000f00177202 */ /* 0x000fe80000000f00 */
[C---:B------:R-:W-:Y:S01]  /*d950*/  HMMA.16816.F32 R160, R168.reuse, R164, R28 ;  /* 0x000000a4a8a0723c */ /* 0x040fe2000000181c */
[----:B------:R-:W-:Y:S06]  /*d960*/  LDSM.16.MT88.4 R12, [R248+0x5800] ;  /* 0x00580000f80c783b */ /* 0x000fec0000004200 */
[----:B------:R-:W-:Y:S01]  /*d970*/  MOV R31, R4 ;  /* 0x00000004001f7202 */ /* 0x000fe20000000f00 */
[C---:B------:R-:W-:Y:S04]  /*d980*/  HMMA.16816.F32 R164, R168.reuse, R166, R32 ;  /* 0x000000a6a8a4723c */ /* 0x040fe80000001820 */
[----:B------:R-:W-:Y:S02]  /*d990*/  MOV R30, R5 ;  /* 0x00000005001e7202 */ /* 0x000fe40000000f00 */
[----:B------:R-:W-:Y:S02]  /*d9a0*/  MOV R29, R6 ;  /* 0x00000006001d7202 */ /* 0x000fe40000000f00 */
[C---:B------:R-:W-:Y:S04]  /*d9b0*/  HMMA.16816.F32 R36, R168.reuse, R180, R36 ;  /* 0x000000b4a824723c */ /* 0x040fe80000001824 */
[----:B------:R-:W-:Y:S02]  /*d9c0*/  MOV R28, R7 ;  /* 0x00000007001c7202 */ /* 0x000fe40000000f00 */
[----:B------:R-:W1:Y:S01]  /*d9d0*/  LDSM.16.MT88.4 R4, [R251+0x3800] ;  /* 0x00380000fb04783b */ /* 0x000e620000004200 */
[----:B------:R-:W-:Y:S01]  /*d9e0*/  MOV R35, R8 ;  /* 0x0000000800237202 */ /* 0x000fe20000000f00 */
[C---:B------:R-:W-:Y:S04]  /*d9f0*/  HMMA.16816.F32 R40, R168.reuse, R182, R40 ;  /* 0x000000b6a828723c */ /* 0x040fe80000001828 */
[----:B------:R-:W-:Y:S02]  /*da00*/  MOV R34, R9 ;  /* 0x0000000900227202 */ /* 0x000fe40000000f00 */
[----:B------:R-:W-:Y:S02]  /*da10*/  MOV R33, R10 ;  /* 0x0000000a00217202 */ /* 0x000fe40000000f00 */
[C---:B--2---:R-:W-:Y:S04]  /*da20*/  HMMA.16816.F32 R44, R168.reuse, R184, R44 ;  /* 0x000000b8a82c723c */ /* 0x044fe8000000182c */
[----:B------:R-:W-:Y:S02]  /*da30*/  MOV R32, R11 ;  /* 0x0000000b00207202 */ /* 0x000fe40000000f00 */
[----:B------:R-:W2:Y:S01]  /*da40*/  LDSM.16.MT88.4 R8, [R22+0x3800] ;  /* 0x003800001608783b */ /* 0x000ea20000004200 */
[----:B------:R-:W-:Y:S01]  /*da50*/  MOV R181, R18 ;  /* 0x0000001200b57202 */ /* 0x000fe20000000f00 */
[C---:B------:R-:W-:Y:S04]  /*da60*/  HMMA.16816.F32 R48, R168.reuse, R186, R48 ;  /* 0x000000baa830723c */ /* 0x040fe80000001830 */
[----:B------:R-:W-:Y:S02]  /*da70*/  MOV R180, R19 ;  /* 0x0000001300b47202 */ /* 0x000fe40000000f00 */
[----:B------:R-:W3:Y:S01]  /*da80*/  LDSM.16.MT88.4 R16, [R252+0x5800] ;  /* 0x00580000fc10783b */ /* 0x000ee20000004200 */
[----:B------:R-:W-:Y:S02]  /*da90*/  MOV R182, R22 ;  /* 0x0000001600b67202 */ /* 0x000fe40000000f00 */
[----:B------:R-:W-:Y:S03]  /*daa0*/  MOV R183, R23 ;  /* 0x0000001700b77202 */ /* 0x000fe60000000f00 */
[----:B------:R-:W-:Y:S02]  /*dab0*/  FADD.FTZ R2, R180, R2 ;  /* 0x00000002b4027221 */ /* 0x000fe40000010000 */
[----:B------:R-:W4:Y:S01]  /*dac0*/  LDSM.16.MT88.4 R20, [R251+0x5800] ;  /* 0x00580000fb14783b */ /* 0x000f220000004200 */
[----:B------:R-:W-:Y:S02]  /*dad0*/  FADD.FTZ R0, R183, R0 ;  /* 0x00000000b7007221 */ /* 0x000fe40000010000 */
[----:B------:R-:W-:Y:S02]  /*dae0*/  FADD.FTZ R2, R32, R2 ;  /* 0x0000000220027221 */ /* 0x000fe40000010000 */
[----:B------:R-:W-:Y:S02]  /*daf0*/  FADD.FTZ R0, R181, R0 ;  /* 0x00000000b5007221 */ /* 0x000fe40000010000 */
[----:B------:R-:W-:Y:S01]  /*db00*/  FADD.FTZ R2, R34, R2 ;  /* 0x0000000222027221 */ /* 0x000fe20000010000 */
[C---:B-1----:R-:W-:Y:S03]  /*db10*/  HMMA.16816.F32 R52, R168.reuse, R4, R52 ;  /* 0x00000004a834723c */ /* 0x042fe60000001834 */
[----:B------:R-:W-:Y:S02]  /*db20*/  FADD.FTZ R2, R35, R2 ;  /* 0x0000000223027221 */ /* 0x000fe40000010000 */
[----:B------:R-:W-:Y:S03]  /*db30*/  FADD.FTZ R0, R33, R0 ;  /* 0x0000000021007221 */ /* 0x000fe60000010000 */
[C---:B------:R-:W-:Y:S01]  /*db40*/  HMMA.16816.F32 R56, R168.reuse, R6, R56 ;  /* 0x00000006a838723c */ /* 0x040fe20000001838 */
[----:B------:R-:W1:Y:S03]  /*db50*/  LDSM.16.MT88.4 R4, [R182+0x5800] ;  /* 0x00580000b604783b */ /* 0x000e660000004200 */
[----:B------:R-:W-:Y:S04]  /*db60*/  FADD.FTZ R0, R191, R0 ;  /* 0x00000000bf007221 */ /* 0x000fe80000010000 */
[C---:B--2---:R-:W-:Y:S04]  /*db70*/  HMMA.16816.F32 R60, R168.reuse, R8, R60 ;  /* 0x00000008a83c723c */ /* 0x044fe8000000183c */
[----:B------:R-:W-:Y:S02]  /*db80*/  FADD.FTZ R3, R190, R0 ;  /* 0x00000000be037221 */ /* 0x000fe40000010000 */
[----:B------:R-:W-:Y:S02]  /*db90*/  FADD.FTZ R0, R28, R2 ;  /* 0x000000021c007221 */ /* 0x000fe40000010000 */
[C---:B------:R-:W-:Y:S01]  /*dba0*/  HMMA.16816.F32 R64, R168.reuse, R10, R64 ;  /* 0x0000000aa840723c */ /* 0x040fe20000001840 */
[----:B------:R-:W2:Y:S03]  /*dbb0*/  LDSM.16.MT88.4 R8, [R248+0x7800] ;  /* 0x00780000f808783b */ /* 0x000ea60000004200 */
[----:B------:R-:W-:Y:S02]  /*dbc0*/  FADD.FTZ R0, R29, R0 ;  /* 0x000000001d007221 */ /* 0x000fe40000010000 */
[----:B------:R-:W-:Y:S02]  /*dbd0*/  FADD.FTZ R3, R188, R3 ;  /* 0x00000003bc037221 */ /* 0x000fe40000010000 */
[C---:B------:R-:W-:Y:S04]  /*dbe0*/  HMMA.16816.F32 R68, R168.reuse, R12, R68 ;  /* 0x0000000ca844723c */ /* 0x040fe80000001844 */
[----:B------:R-:W-:Y:S02]  /*dbf0*/  FADD.FTZ R2, R30, R0 ;  /* 0x000000001e027221 */ /* 0x000fe40000010000 */
[----:B------:R-:W-:Y:S02]  /*dc00*/  FADD.FTZ R3, R189, R3 ;  /* 0x00000003bd037221 */ /* 0x000fe40000010000 */
[C---:B------:R-:W-:Y:S01]  /*dc10*/  HMMA.16816.F32 R72, R168.reuse, R14, R72 ;  /* 0x0000000ea848723c */ /* 0x040fe20000001848 */
[----:B------:R-:W2:Y:S03]  /*dc20*/  LDSM.16.MT88.4 R12, [R252+0x7800] ;  /* 0x00780000fc0c783b */ /* 0x000ea60000004200 */
[----:B------:R-:W-:Y:S02]  /*dc30*/  FADD.FTZ R2, R31, R2 ;  /* 0x000000021f027221 */ /* 0x000fe40000010000 */
[----:B------:R-:W-:Y:S01]  /*dc40*/  FADD.FTZ R0, R135, R3 ;  /* 0x0000000387007221 */ /* 0x000fe20000010000 */
[----:B------:R-:W-:Y:S01]  /*dc50*/  MOV R135, R132 ;  /* 0x0000008400877202 */ /* 0x000fe20000000f00 */
[C---:B---3--:R-:W-:Y:S01]  /*dc60*/  HMMA.16816.F32 R76, R168.reuse, R16, R76 ;  /* 0x00000010a84c723c */ /* 0x048fe2000000184c */
[----:B------:R-:W-:Y:S03]  /*dc70*/  STL [R1+0x80], R2 ;  /* 0x0000800201007387 */ /* 0x000fe60000100800 */
[----:B------:R-:W-:Y:S01]  /*dc80*/  FADD.FTZ R0, R134, R0 ;  /* 0x0000000086007221 */ /* 0x000fe20000010000 */
[----:B------:R-:W-:Y:S03]  /*dc90*/  MOV R134, R133 ;  /* 0x0000008500867202 */ /* 0x000fe60000000f00 */
[C---:B------:R-:W-:Y:S01]  /*dca0*/  HMMA.16816.F32 R80, R168.reuse, R18, R80 ;  /* 0x00000012a850723c */ /* 0x040fe20000001850 */
[----:B------:R-:W3:Y:S07]  /*dcb0*/  LDSM.16.MT88.4 R16, [R182+0x7800] ;  /* 0x00780000b610783b */ /* 0x000eee0000004200 */
[C---:B----4-:R-:W-:Y:S01]  /*dcc0*/  HMMA.16816.F32 R84, R168.reuse, R20, R84 ;  /* 0x00000014a854723c */ /* 0x050fe20000001854 */
[----:B------:R4:W-:Y:S07]  /*dcd0*/  STL [R1+0x84], R0 ;  /* 0x0000840001007387 */ /* 0x0009ee0000100800 */
[C---:B------:R-:W-:Y:S08]  /*dce0*/  HMMA.16816.F32 R88, R168.reuse, R22, R88 ;  /* 0x00000016a858723c */ /* 0x040ff00000001858 */
[C---:B-1----:R-:W-:Y:S08]  /*dcf0*/  HMMA.16816.F32 R92, R168.reuse, R4, R92 ;  /* 0x00000004a85c723c */ /* 0x042ff0000000185c */
[C---:B------:R-:W-:Y:S08]  /*dd00*/  HMMA.16816.F32 R96, R168.reuse, R6, R96 ;  /* 0x00000006a860723c */ /* 0x040ff00000001860 */
[C---:B--2---:R-:W-:Y:S08]  /*dd10*/  HMMA.16816.F32 R100, R168.reuse, R8, R100 ;  /* 0x00000008a864723c */ /* 0x044ff00000001864 */
[C---:B------:R-:W-:Y:S08]  /*dd20*/  HMMA.16816.F32 R104, R168.reuse, R10, R104 ;  /* 0x0000000aa868723c */ /* 0x040ff00000001868 */
[C---:B------:R-:W-:Y:S08]  /*dd30*/  HMMA.16816.F32 R108, R168.reuse, R12, R108 ;  /* 0x0000000ca86c723c */ /* 0x040ff0000000186c */
[C---:B------:R-:W-:Y:S08]  /*dd40*/  HMMA.16816.F32 R112, R168.reuse, R14, R112 ;  /* 0x0000000ea870723c */ /* 0x040ff00000001870 */
[C---:B------:R-:W-:Y:S08]  /*dd50*/  HMMA.16816.F32 R116, R168.reuse, R24, R116 ;  /* 0x00000018a874723c */ /* 0x040ff00000001874 */
[C---:B------:R-:W-:Y:S08]  /*dd60*/  HMMA.16816.F32 R120, R168.reuse, R26, R120 ;  /* 0x0000001aa878723c */ /* 0x040ff00000001878 */
[C---:B---3--:R-:W-:Y:S08]  /*dd70*/  HMMA.16816.F32 R124, R168.reuse, R16, R124 ;  /* 0x00000010a87c723c */ /* 0x048ff0000000187c */
[----:B------:R-:W-:Y:S01]  /*dd80*/  HMMA.16816.F32 R128, R168, R18, R128 ;  /* 0x00000012a880723c */ /* 0x000fe20000001880 */
[----:B----4-:R-:W-:-:S07]  /*dd90*/  @P0 BRA `(.L_x_837) ;  /* 0xffffc25000000947 */ /* 0x010fce000383ffff */
.L_x_836:
[----:B------:R-:W-:Y:S07]  /*dda0*/  @!UPT UIADD3 URZ, URZ, URZ, URZ ;  /* 0x0000003f3f3ff290 */ /* 0x000fee000fffe03f */
[----:B------:R-:W-:Y:S02]  /*ddb0*/  MOV R7, 0x1f ;  /* 0x0000001f00077802 */ /* 0x000fe40000000f00 */
[----:B------:R-:W-:Y:S01]  /*ddc0*/  MOV R6, 0xffffffff ;  /* 0xffffffff00067802 */ /* 0x000fe20000000f00 */
[----:B------:R-:W-:Y:S06]  /*ddd0*/  BRA.DIV ~URZ, `(.L_x_838) ;  /* 0x00002a427f007947 */ /* 0x000fec000b800000 */
[----:B------:R-:W2:Y:S04]  /*dde0*/  LDL R2, [R1+0x80] ;  /* 0x0000800001027983 */ /* 0x000ea80000100800 */
[----:B--2---:R1:W2:Y:S02]  /*ddf0*/  SHFL.BFLY PT, R0, R2, 0x2, 0x1f ;  /* 0x0c401f0002007f89 */ /* 0x0042a400000e0000 */
.L_x_852:
[----:B-1----:R-:W3:Y:S02]  /*de00*/  LDL.LU R2, [R1+0x80] ;  /* 0x0000800001027983 */ /* 0x002ee40000300800 */
[----:B--23--:R-:W-:Y:S01]  /*de10*/  FADD.FTZ R0, R0, R2 ;  /* 0x0000000200007221 */ /* 0x00cfe20000010000 */
[----:B------:R-:W-:Y:S05]  /*de20*/  BRA.DIV ~URZ, `(.L_x_839) ;  /* 0x00002a527f007947 */ /* 0x000fea000b800000 */
[----:B------:R-:W2:Y:S04]  /*de30*/  LDL.LU R5, [R1+0x84] ;  /* 0x0000840001057983 */ /* 0x000ea80000300800 */
[----:B------:R-:W1:Y:S02]  /*de40*/  SHFL.BFLY PT, R2, R0, 0x1, 0x1f ;  /* 0x0c201f0000027f89 */ /* 0x000e6400000e0000 */
[----:B-1----:R-:W-:-:S02]  /*de50*/  FADD.FTZ R0, R0, R2 ;  /* 0x0000000200007221 */ /* 0x002fc40000010000 */
[----:B--2---:R-:W1:Y:S02]  /*de60*/  SHFL.BFLY PT, R4, R5, 0x2, 0x1f ;  /* 0x0c401f0005047f89 */ /* 0x004e6400000e0000 */
[----:B-1----:R-:W-:-:S05]  /*de70*/  FADD.FTZ R4, R4, R5 ;  /* 0x0000000504047221 */ /* 0x002fca0000010000 */
[----:B------:R1:W2:Y:S02]  /*de80*/  SHFL.BFLY PT, R3, R4, 0x1, 0x1f ;  /* 0x0c201f0004037f89 */ /* 0x0002a400000e0000 */
.L_x_853:
        /* <DEDUP_REMOVED lines=149> */
.L_x_831:
[----:B--2---:R2:W5:Y:S01]  /*e7e0*/  LDL R7, [R1+0xb0] ;  /* 0x0000b00001077983 */ /* 0x0045620000100800 */
[----:B------:R-:W-:Y:S03]  /*e7f0*/  BSSY B0, `(.L_x_840) ;  /* 0x0000012000007945 */ /* 0x000fe60003800000 */
[----:B------:R-:W3:Y:S02]  /*e800*/  S2R R6, SR_TID.X ;  /* 0x0000000000067919 */ /* 0x000ee40000002100 */
[----:B---3--:R-:W-:-:S13]  /*e810*/  LOP3.LUT P6, RZ, R6, 0xff, RZ, 0xc0, !PT ;  /* 0x000000ff06ff7812 */ /* 0x008fda00078cc0ff */
[----:B------:R-:W-:Y:S05]  /*e820*/  @P6 BRA `(.L_x_841) ;  /* 0x000000e000006947 */ /* 0x000fea0003800000 */
[----:B--2---:R-:W2:Y:S01]  /*e830*/  S2R R4, SR_LANEID ;  /* 0x0000000000047919 */ /* 0x004ea20000000000 */
        /* <DEDUP_REMOVED lines=11> */
[----:B---3-5:R-:W-:-:S05]  /*e8f0*/  IADD3 R7, R3, c[0x0][0xc], R2 ;  /* 0x0000030003077a10 */ /* 0x028fca0007ffe002 */
[----:B------:R2:W-:Y:S02]  /*e900*/  STL [R1+0xb0], R7 ;  /* 0x0000b00701007387 */ /* 0x0005e40000100800 */
.L_x_841:
[----:B--2---:R-:W-:Y:S05]  /*e910*/  BSYNC B0 ;  /* 0x0000000000007941 */ /* 0x004fea0003800000 */
.L_x_840:
[----:B------:R-:W-:Y:S01]  /*e920*/  PRMT R0, R0, 0x9910, RZ ;  /* 0x0000991000007816 */ /* 0x000fe200000000ff */
[----:B------:R-:W-:Y:S01]  /*e930*/  BSSY B1, `(.L_x_842) ;  /* 0x00001da000017945 */ /* 0x000fe20003800000 */
[----:B-----5:R-:W-:Y:S01]  /*e940*/  IMAD.MOV.U32 R59, RZ, RZ, R7 ;  /* 0x000000ffff3b7224 */ /* 0x020fe200078e0007 */
[----:B------:R-:W-:Y:S01]  /*e950*/  MOV R133, 0x1f ;  /* 0x0000001f00857802 */ /* 0x000fe20000000f00 */
[----:B------:R-:W-:Y:S01]  /*e960*/  IMAD.MOV.U32 R190, RZ, RZ, RZ ;  /* 0x000000ffffbe7224 */ /* 0x000fe200078e00ff */
[----:B------:R-:W-:Y:S01]  /*e970*/  ISETP.NE.AND P0, PT, R0, RZ, PT ;  /* 0x000000ff0000720c */ /* 0x000fe20003f05270 */
[----:B------:R-:W-:-:S12]  /*e980*/  IMAD.MOV.U32 R132, RZ, RZ, -0x1 ;  /* 0xffffffffff847424 */ /* 0x000fd800078e00ff */
[----:B------:R-:W-:Y:S05]  /*e990*/  @!P0 BRA `(.L_x_843) ;  /* 0x00001a7000008947 */ /* 0x000fea0003800000 */
[----:B------:R-:W-:Y:S01]  /*e9a0*/  WARPSYNC 0xffffffff ;  /* 0xffffffff00007948 */ /* 0x000fe20003800000 */
[----:B------:R-:W-:Y:S06]  /*e9b0*/  BAR.SYNC.DEFER_BLOCKING 0x1, 0x100 ;  /* 0x0044000000007b1d */ /* 0x000fec0000010000 */
[----:B------:R-:W-:Y:S05]  /*e9c0*/  BRA.CONV ~URZ, `(.L_x_844) ;  /* 0x000000537f007947 */ /* 0x000fea000b800000 */
[----:B------:R-:W-:Y:S02]  /*e9d0*/  SHF.R.S32.HI R0, RZ, 0x1f, R6 ;  /* 0x0000001fff007819 */ /* 0x000fe40000011406 */
[----:B------:R-:W-:Y:S02]  /*e9e0*/  MOV R2, 0xea20 ;  /* 0x0000ea2000027802 */ /* 0x000fe40000000f00 */
[----:B------:R-:W-:-:S04]  /*e9f0*/  LEA.HI R0, R0, R6, RZ, 0x7 ;  /* 0x0000000600007211 */ /* 0x000fc800078f38ff */
[----:B------:R-:W-:Y:S02]  /*ea00*/  SHF.R.S32.HI R0, RZ, 0x7, R0 ;  /* 0x00000007ff007819 */ /* 0x000fe40000011400 */
[----:B-1----:R-:W-:Y:S05]  /*ea10*/  CALL.REL.NOINC `($__internal_17_$__cuda_sm70_shflsync_idx_p) ;  /* 0x0000200000007944 */ /* 0x002fea0003c00000 */
.L_x_844:
[----:B------:R-:W3:Y:S04]  /*ea20*/  LDL R8, [R1+0xf8] ;  /* 0x0000f80001087983 */ /* 0x000ee80000100800 */
[----:B------:R-:W4:Y:S04]  /*ea30*/  LDL.LU R5, [R1+0x94] ;  /* 0x0000940001057983 */ /* 0x000f280000300800 */
[----:B-12---:R-:W2:Y:S04]  /*ea40*/  LDL.LU R11, [R1+0x98] ;  /* 0x00009800010b7983 */ /* 0x006ea80000300800 */
[----:B------:R-:W2:Y:S04]  /*ea50*/  LDL.LU R17, [R1+0xa8] ;  /* 0x0000a80001117983 */ /* 0x000ea80000300800 */
[----:B------:R-:W3:Y:S01]  /*ea60*/  LDL.LU R19, [R1+0xac] ;  /* 0x0000ac0001137983 */ /* 0x000ee20000300800 */
[----:B------:R-:W-:-:S03]  /*ea70*/  IMAD.MOV.U32 R3, RZ, RZ, 0x1 ;  /* 0x00000001ff037424 */ /* 0x000fc600078e00ff */
[----:B------:R-:W3:Y:S02]  /*ea80*/  LDL R18, [R1+0x100] ;  /* 0x0001000001127983 */ /* 0x000ee40000100800 */
[----:B------:R-:W-:Y:S02]  /*ea90*/  ISETP.NE.AND P1, PT, R3, c[0x0][0x4e8], PT ;  /* 0x00013a0003007a0c */ /* 0x000fe40003f25270 */
[----:B------:R-:W3:Y:S04]  /*eaa0*/  LDL R205, [R1+0x90] ;  /* 0x0000900001cd7983 */ /* 0x000ee80000100800 */
[----:B------:R1:W5:Y:S04]  /*eab0*/  LDL R204, [R1+0xf4] ;  /* 0x0000f40001cc7983 */ /* 0x0003680000100800 */
        /* <DEDUP_REMOVED lines=13> */
[----:B------:R-:W1:Y:S01]  /*eb90*/  S2R R20, SR_TID.X ;  /* 0x0000000000147919 */ /* 0x000e620000002100 */
[----:B------:R-:W-:-:S02]  /*eba0*/  ULDC UR5, c[0x0][0x4e8] ;  /* 0x00013a0000057ab9 */ /* 0x000fc40000000800 */
[----:B------:R-:W-:Y:S02]  /*ebb0*/  ULDC UR4, c[0x0][0x388] ;  /* 0x0000e20000047ab9 */ /* 0x000fe40000000800 */
[----:B------:R-:W-:Y:S01]  /*ebc0*/  UIMAD UR4, UR5, UR4, URZ ;  /* 0x00000004050472a4 */ /* 0x000fe2000f8e023f */
[----:B------:R-:W-:Y:S01]  /*ebd0*/  BSSY B0, `(.L_x_845) ;  /* 0x00000ff000007945 */ /* 0x000fe20003800000 */
[----:B----4-:R-:W-:Y:S01]  /*ebe0*/  SHF.R.S32.HI R0, RZ, 0x1f, R5 ;  /* 0x0000001fff007819 */ /* 0x010fe20000011405 */
[----:B------:R-:W-:-:S04]  /*ebf0*/  IMAD.WIDE.U32 R6, R5, c[0x0][0x4d0], RZ ;  /* 0x0001340005067a25 */ /* 0x000fc800078e00ff */
[C---:B------:R-:W-:Y:S02]  /*ec00*/  IMAD R2, R0.reuse, c[0x0][0x4d0], RZ ;  /* 0x0001340000027a24 */ /* 0x040fe400078e02ff */
[----:B------:R-:W-:Y:S02]  /*ec10*/  IMAD R4, R0, c[0x0][0x438], RZ ;  /* 0x00010e0000047a24 */ /* 0x000fe400078e02ff */
[----:B------:R-:W-:Y:S01]  /*ec20*/  IMAD R3, R5, c[0x0][0x4d4], R2 ;  /* 0x0001350005037a24 */ /* 0x000fe200078e0202 */
[----:B--2---:R-:W-:Y:S01]  /*ec30*/  SHF.R.S32.HI R2, RZ, 0x1f, R11 ;  /* 0x0000001fff027819 */ /* 0x004fe2000001140b */
[----:B---3--:R-:W-:Y:S02]  /*ec40*/  IMAD.IADD R0, R8, 0x1, R19 ;  /* 0x0000000108007824 */ /* 0x008fe400078e0213 */
[----:B------:R-:W-:Y:S02]  /*ec50*/  IMAD.IADD R7, R7, 0x1, R3 ;  /* 0x0000000107077824 */ /* 0x000fe400078e0203 */
[----:B------:R-:W-:-:S02]  /*ec60*/  IMAD R9, R2, c[0x0][0x4d8], RZ ;  /* 0x0001360002097a24 */ /* 0x000fc400078e02ff */
[----:B------:R-:W-:-:S04]  /*ec70*/  @P1 IMAD.HI.U32 R10, R0, c[0x0][0x4ec], RZ ;  /* 0x00013b00000a1a27 */ /* 0x000fc800078e00ff */
[----:B------:R-:W-:Y:S02]  /*ec80*/  IMAD R8, R5, c[0x0][0x43c], R4 ;  /* 0x00010f0005087a24 */ /* 0x000fe400078e0204 */
[----:B------:R-:W-:Y:S01]  /*ec90*/  IMAD.MOV.U32 R3, RZ, RZ, R0 ;  /* 0x000000ffff037224 */ /* 0x000fe200078e0000 */
[----:B------:R-:W-:Y:S01]  /*eca0*/  @P1 SHF.R.U32.HI R3, RZ, c[0x0][0x4f0], R10 ;  /* 0x00013c00ff031a19 */ /* 0x000fe2000001160a */
[C---:B------:R-:W-:Y:S02]  /*ecb0*/  IMAD R9, R11.reuse, c[0x0][0x4dc], R9 ;  /* 0x000137000b097a24 */ /* 0x040fe400078e0209 */
[----:B------:R-:W-:-:S04]  /*ecc0*/  IMAD.WIDE.U32 R6, R11, c[0x0][0x4d8], R6 ;  /* 0x000136000b067a25 */ /* 0x000fc800078e0006 */
[----:B------:R-:W-:-:S04]  /*ecd0*/  IMAD.WIDE.U32 R4, R5, c[0x0][0x438], RZ ;  /* 0x00010e0005047a25 */ /* 0x000fc800078e00ff */
[----:B------:R-:W-:Y:S01]  /*ece0*/  IMAD.IADD R7, R7, 0x1, R9 ;  /* 0x0000000107077824 */ /* 0x000fe200078e0209 */
[----:B------:R-:W-:Y:S01]  /*ecf0*/  SHF.R.S32.HI R9, RZ, 0x1f, R17 ;  /* 0x0000001fff097819 */ /* 0x000fe20000011411 */
[----:B------:R-:W-:Y:S02]  /*ed00*/  IMAD.IADD R5, R5, 0x1, R8 ;  /* 0x0000000105057824 */ /* 0x000fe400078e0208 */
[----:B------:R-:W-:Y:S02]  /*ed10*/  IMAD.MOV R8, RZ, RZ, -R3 ;  /* 0x000000ffff087224 */ /* 0x000fe400078e0a03 */
[----:B------:R-:W-:Y:S02]  /*ed20*/  IMAD R2, R2, c[0x0][0x440], RZ ;  /* 0x0001100002027a24 */ /* 0x000fe400078e02ff */
[----:B------:R-:W-:Y:S02]  /*ed30*/  IMAD R10, R9, c[0x0][0x4e0], RZ ;  /* 0x00013800090a7a24 */ /* 0x000fe400078e02ff */
[----:B------:R-:W-:-:S02]  /*ed40*/  IMAD R8, R8, c[0x0][0x4e8], R0 ;  /* 0x00013a0008087a24 */ /* 0x000fc400078e0200 */
[----:B------:R-:W-:Y:S01]  /*ed50*/  IMAD.WIDE.U32 R6, R17, c[0x0][0x4e0], R6 ;  /* 0x0001380011067a25 */ /* 0x000fe200078e0006 */
[----:B------:R-:W-:-:S03]  /*ed60*/  SHF.R.S32.HI R12, RZ, 0x1f, R3 ;  /* 0x0000001fff0c7819 */ /* 0x000fc60000011403 */
[C---:B------:R-:W-:Y:S02]  /*ed70*/  IMAD R14, R11.reuse, c[0x0][0x444], R2 ;  /* 0x000111000b0e7a24 */ /* 0x040fe400078e0202 */
[----:B------:R-:W-:Y:S01]  /*ed80*/  IMAD.WIDE.U32 R4, R11, c[0x0][0x440], R4 ;  /* 0x000110000b047a25 */ /* 0x000fe200078e0004 */
[----:B------:R-:W-:Y:S02]  /*ed90*/  SHF.R.S32.HI R13, RZ, 0x1f, R8 ;  /* 0x0000001fff0d7819 */ /* 0x000fe40000011408 */
[----:B------:R-:W-:Y:S01]  /*eda0*/  IADD3 R6, P0, R3, R6, RZ ;  /* 0x0000000603067210 */ /* 0x000fe20007f1e0ff */
[----:B------:R-:W-:Y:S02]  /*edb0*/  IMAD R11, R17, c[0x0][0x4e4], R10 ;  /* 0x00013900110b7a24 */ /* 0x000fe400078e020a */
[----:B------:R-:W-:-:S03]  /*edc0*/  @P1 IMAD.HI.U32 R10, R0, c[0x0][0x4ec], RZ ;  /* 0x00013b00000a1a27 */ /* 0x000fc600078e00ff */
[----:B------:R-:W-:Y:S01]  /*edd0*/  IADD3.X R7, R12, R7, R11, P0, !PT ;  /* 0x000000070c077210 */ /* 0x000fe200007fe40b */
[----:B------:R-:W-:Y:S02]  /*ede0*/  IMAD R9, R9, c[0x0][0x448], RZ ;  /* 0x0001120009097a24 */ /* 0x000fe400078e02ff */
[----:B------:R-:W-:Y:S01]  /*edf0*/  IMAD.MOV.U32 R2, RZ, RZ, R0 ;  /* 0x000000ffff027224 */ /* 0x000fe200078e0000 */
[----:B------:R-:W-:Y:S01]  /*ee00*/  @P1 SHF.R.U32.HI R2, RZ, c[0x0][0x4f0], R10 ;  /* 0x00013c00ff021a19 */ /* 0x000fe2000001160a */
[----:B------:R-:W-:Y:S02]  /*ee10*/  IMAD.IADD R5, R5, 0x1, R14 ;  /* 0x0000000105057824 */ /* 0x000fe400078e020e */
[----:B------:R-:W-:Y:S02]  /*ee20*/  IMAD R3, R13, c[0x0][0x4c8], RZ ;  /* 0x000132000d037a24 */ /* 0x000fe400078e02ff */
[C---:B------:R-:W-:Y:S02]  /*ee30*/  IMAD R10, R17.reuse, c[0x0][0x44c], R9 ;  /* 0x00011300110a7a24 */ /* 0x040fe400078e0209 */
[----:B------:R-:W-:Y:S01]  /*ee40*/  IMAD.WIDE.U32 R4, R17, c[0x0][0x448], R4 ;  /* 0x0001120011047a25 */ /* 0x000fe200078e0004 */
[----:B-1----:R-:W-:-:S03]  /*ee50*/  SHF.R.S32.HI R17, RZ, 0x1f, R20 ;  /* 0x0000001fff117819 */ /* 0x002fc60000011414 */
[C---:B------:R-:W-:Y:S02]  /*ee60*/  IMAD R9, R8.reuse, c[0x0][0x4cc], R3 ;  /* 0x0001330008097a24 */ /* 0x040fe400078e0203 */
[----:B------:R-:W-:Y:S01]  /*ee70*/  IMAD.WIDE.U32 R6, R8, c[0x0][0x4c8], R6 ;  /* 0x0001320008067a25 */ /* 0x000fe200078e0006 */
[----:B------:R-:W-:-:S03]  /*ee80*/  SHF.R.S32.HI R8, RZ, 0x1f, R2 ;  /* 0x0000001fff087819 */ /* 0x000fc60000011402 */
[----:B------:R-:W-:Y:S02]  /*ee90*/  IMAD.MOV R3, RZ, RZ, -R2 ;  /* 0x000000ffff037224 */ /* 0x000fe400078e0a02 */
[----:B------:R-:W-:Y:S01]  /*eea0*/  IMAD.IADD R5, R5, 0x1, R10 ;  /* 0x0000000105057824 */ /* 0x000fe200078e020a */
[----:B------:R-:W-:Y:S01]  /*eeb0*/  LEA R10, P0, R6, c[0x0][0x4a8], 0x2 ;  /* 0x00012a00060a7a11 */ /* 0x000fe200078010ff */
[----:B------:R-:W-:Y:S01]  /*eec0*/  IMAD.IADD R9, R7, 0x1, R9 ;  /* 0x0000000107097824 */ /* 0x000fe200078e0209 */
[----:B------:R-:W-:Y:S01]  /*eed0*/  LEA.HI R17, R17, R20, RZ, 0x5 ;  /* 0x0000001411117211 */ /* 0x000fe200078f28ff */
[----:B------:R-:W-:Y:S02]  /*eee0*/  IMAD R7, R3, c[0x0][0x4e8], R0 ;  /* 0x00013a0003077a24 */ /* 0x000fe400078e0200 */
[----:B------:R-:W-:Y:S01]  /*eef0*/  IMAD R0, R8, c[0x0][0x430], RZ ;  /* 0x00010c0008007a24 */ /* 0x000fe200078e02ff */
[----:B------:R-:W-:Y:S02]  /*ef00*/  LEA.HI.X R6, R6, c[0x0][0x4ac], R9, 0x2, P0 ;  /* 0x00012b0006067a11 */ /* 0x000fe400000f1409 */
[----:B------:R-:W-:Y:S01]  /*ef10*/  LOP3.LUT R17, R17, 0xffffffe0, RZ, 0xc0, !PT ;  /* 0xffffffe011117812 */ /* 0x000fe200078ec0ff */
[----:B------:R-:W-:-:S02]  /*ef20*/  IMAD R0, R2, c[0x0][0x434], R0 ;  /* 0x00010d0002007a24 */ /* 0x000fc400078e0200 */
[----:B------:R-:W-:Y:S01]  /*ef30*/  IMAD.WIDE.U32 R2, R2, c[0x0][0x430], R4 ;  /* 0x00010c0002027a25 */ /* 0x000fe200078e0004 */
[----:B------:R-:W-:Y:S04]  /*ef40*/  SHFL.IDX PT, R8, R10, RZ, 0x1c1f ;  /* 0x001c1fff0a087589 */ /* 0x000fe800000e0000 */
[----:B------:R-:W1:Y:S01]  /*ef50*/  SHFL.IDX PT, R9, R6, RZ, 0x1c1f ;  /* 0x001c1fff06097589 */ /* 0x000e6200000e0000 */
[----:B------:R-:W-:Y:S02]  /*ef60*/  IMAD.IADD R3, R3, 0x1, R0 ;  /* 0x0000000103037824 */ /* 0x000fe400078e0200 */
[----:B------:R-:W-:Y:S01]  /*ef70*/  IMAD.IADD R17, R20, 0x1, -R17 ;  /* 0x0000000114117824 */ /* 0x000fe200078e0a11 */
[----:B------:R-:W-:Y:S01]  /*ef80*/  SHFL.IDX PT, R4, R10, 0x1, 0x1c1f ;  /* 0x003c1f000a047f89 */ /* 0x000fe200000e0000 */
[----:B------:R-:W-:-:S03]  /*ef90*/  IMAD.IADD R0, R18, 0x1, R19 ;  /* 0x0000000112007824 */ /* 0x000fc600078e0213 */
[----:B------:R2:W3:Y:S01]  /*efa0*/  SHFL.IDX PT, R5, R6, 0x1, 0x1c1f ;  /* 0x003c1f0006057f89 */ /* 0x0004e200000e0000 */
[----:B------:R-:W-:Y:S01]  /*efb0*/  LOP3.LUT P3, RZ, R17, 0x3, RZ, 0xc0, !PT ;  /* 0x0000000311ff7812 */ /* 0x000fe2000786c0ff */
[----:B------:R-:W-:-:S03]  /*efc0*/  IMAD.WIDE.U32 R2, R7, c[0x0][0x428], R2 ;  /* 0x00010a0007027a25 */ /* 0x000fc600078e0002 */
[C---:B------:R-:W-:Y:S02]  /*efd0*/  ISETP.GE.OR P4, PT, R0.reuse, UR4, P3 ;  /* 0x0000000400007c0c */ /* 0x040fe40009f86670 */
[----:B------:R-:W-:Y:S02]  /*efe0*/  ISETP.GE.AND P1, PT, R0, UR4, PT ;  /* 0x0000000400007c0c */ /* 0x000fe4000bf26270 */
[----:B--2---:R-:W-:-:S05]  /*eff0*/  SHF.R.S32.HI R6, RZ, 0x1f, R7 ;  /* 0x0000001fff067819 */ /* 0x004fca0000011407 */
[----:B------:R-:W-:Y:S01]  /*f000*/  IMAD R10, R6, c[0x0][0x428], RZ ;  /* 0x00010a00060a7a24 */ /* 0x000fe200078e02ff */
[----:B------:R-:W-:-:S03]  /*f010*/  IADD3 R6, R0, 0x8, RZ ;  /* 0x0000000800067810 */ /* 0x000fc60007ffe0ff */
[----:B------:R-:W-:Y:S01]  /*f020*/  IMAD R10, R7, c[0x0][0x42c], R10 ;  /* 0x00010b00070a7a24 */ /* 0x000fe200078e020a */
[----:B------:R-:W-:Y:S02]  /*f030*/  ISETP.GE.OR P3, PT, R6, UR4, P3 ;  /* 0x0000000406007c0c */ /* 0x000fe40009f66670 */
[C---:B------:R-:W-:Y:S01]  /*f040*/  LEA R38, P2, R2.reuse, c[0x0][0x400], 0x2 ;  /* 0x0001000002267a11 */ /* 0x040fe200078410ff */
[----:B------:R-:W-:Y:S01]  /*f050*/  IMAD.IADD R3, R3, 0x1, R10 ;  /* 0x0000000103037824 */ /* 0x000fe200078e020a */
[----:B-1----:R1:W-:Y:S04]  /*f060*/  @!P4 ST.E [R8.64], R16 ;  /* 0x000000100800c985 */ /* 0x0023e8000c101906 */
[----:B------:R-:W-:Y:S02]  /*f070*/  LEA.HI.X R34, R2, c[0x0][0x404], R3, 0x2, P2 ;  /* 0x0001010002227a11 */ /* 0x000fe400010f1403 */
[C---:B------:R-:W-:Y:S01]  /*f080*/  IADD3 R0, R205.reuse, 0x8, RZ ;  /* 0x00000008cd007810 */ /* 0x040fe20007ffe0ff */
[----:B------:R-:W2:Y:S01]  /*f090*/  SHFL.IDX PT, R2, R38, RZ, 0x1c1f ;  /* 0x001c1fff26027589 */ /* 0x000ea200000e0000 */
[----:B------:R-:W-:-:S02]  /*f0a0*/  IADD3 R10, R205, 0x10, RZ ;  /* 0x00000010cd0a7810 */ /* 0x000fc40007ffe0ff */
[C---:B------:R-:W-:Y:S01]  /*f0b0*/  IADD3 R11, R205.reuse, 0x18, RZ ;  /* 0x00000018cd0b7810 */ /* 0x040fe20007ffe0ff */
[----:B---3--:R3:W-:Y:S01]  /*f0c0*/  @!P3 ST.E [R4.64], R15 ;  /* 0x0000000f0400b985 */ /* 0x0087e2000c101906 */
[C---:B------:R-:W-:Y:S02]  /*f0d0*/  IADD3 R12, R205.reuse, 0x20, RZ ;  /* 0x00000020cd0c7810 */ /* 0x040fe40007ffe0ff */
[C---:B------:R-:W-:Y:S01]  /*f0e0*/  IADD3 R13, R205.reuse, 0x28, RZ ;  /* 0x00000028cd0d7810 */ /* 0x040fe20007ffe0ff */
[----:B------:R4:W2:Y:S01]  /*f0f0*/  SHFL.IDX PT, R3, R34, RZ, 0x1c1f ;  /* 0x001c1fff22037589 */ /* 0x0008a200000e0000 */
[C---:B------:R-:W-:Y:S02]  /*f100*/  IADD3 R14, R205.reuse, 0x30, RZ ;  /* 0x00000030cd0e7810 */ /* 0x040fe40007ffe0ff */
[C---:B------:R-:W-:Y:S02]  /*f110*/  IADD3 R17, R205.reuse, 0x48, RZ ;  /* 0x00000048cd117810 */ /* 0x040fe40007ffe0ff */
[----:B------:R-:W-:-:S02]  /*f120*/  IADD3 R18, R205, 0x50, RZ ;  /* 0x00000050cd127810 */ /* 0x000fc40007ffe0ff */
[C---:B------:R-:W-:Y:S02]  /*f130*/  IADD3 R19, R205.reuse, 0x58, RZ ;  /* 0x00000058cd137810 */ /* 0x040fe40007ffe0ff */
[C---:B------:R-:W-:Y:S02]  /*f140*/  IADD3 R20, R205.reuse, 0x60, RZ ;  /* 0x00000060cd147810 */ /* 0x040fe40007ffe0ff */
[C---:B------:R-:W-:Y:S02]  /*f150*/  IADD3 R21, R205.reuse, 0x68, RZ ;  /* 0x00000068cd157810 */ /* 0x040fe40007ffe0ff */
[C---:B-1----:R-:W-:Y:S02]  /*f160*/  IADD3 R16, R205.reuse, 0x38, RZ ;  /* 0x00000038cd107810 */ /* 0x042fe40007ffe0ff */
[C---:B------:R-:W-:Y:S02]  /*f170*/  IADD3 R22, R205.reuse, 0x70, RZ ;  /* 0x00000070cd167810 */ /* 0x040fe40007ffe0ff */
[----:B------:R-:W-:-:S02]  /*f180*/  IADD3 R24, R205, 0x78, RZ ;  /* 0x00000078cd187810 */ /* 0x000fc40007ffe0ff */
[C---:B------:R-:W-:Y:S02]  /*f190*/  IADD3 R23, R205.reuse, 0x80, RZ ;  /* 0x00000080cd177810 */ /* 0x040fe40007ffe0ff */
[C---:B------:R-:W-:Y:S02]  /*f1a0*/  IADD3 R25, R205.reuse, 0x88, RZ ;  /* 0x00000088cd197810 */ /* 0x040fe40007ffe0ff */
[C---:B---3--:R-:W-:Y:S02]  /*f1b0*/  IADD3 R15, R205.reuse, 0x40, RZ ;  /* 0x00000040cd0f7810 */ /* 0x048fe40007ffe0ff */
[C---:B------:R-:W-:Y:S02]  /*f1c0*/  IADD3 R26, R205.reuse, 0x90, RZ ;  /* 0x00000090cd1a7810 */ /* 0x040fe40007ffe0ff */
[C---:B------:R-:W-:Y:S02]  /*f1d0*/  IADD3 R27, R205.reuse, 0x98, RZ ;  /* 0x00000098cd1b7810 */ /* 0x040fe40007ffe0ff */
[----:B------:R-:W-:-:S02]  /*f1e0*/  IADD3 R28, R205, 0xa0, RZ ;  /* 0x000000a0cd1c7810 */ /* 0x000fc40007ffe0ff */
[C---:B------:R-:W-:Y:S02]  /*f1f0*/  IADD3 R29, R205.reuse, 0xa8, RZ ;  /* 0x000000a8cd1d7810 */ /* 0x040fe40007ffe0ff */
[C---:B------:R-:W-:Y:S02]  /*f200*/  IADD3 R30, R205.reuse, 0xb0, RZ ;  /* 0x000000b0cd1e7810 */ /* 0x040fe40007ffe0ff */
[C---:B------:R-:W-:Y:S02]  /*f210*/  IADD3 R32, R205.reuse, 0xb8, RZ ;  /* 0x000000b8cd207810 */ /* 0x040fe40007ffe0ff */
[----:B------:R-:W-:Y:S02]  /*f220*/  IADD3 R31, R205, 0xc0, RZ ;  /* 0x000000c0cd1f7810 */ /* 0x000fe40007ffe0ff */
[----:B------:R-:W-:Y:S02]  /*f230*/  ISETP.GE.AND P0, PT, R6, UR4, PT ;  /* 0x0000000406007c0c */ /* 0x000fe4000bf06270 */
        /* <DEDUP_REMOVED lines=23> */
[----:B------:R-:W-:Y:S01]  /*f3b0*/  SHF.R.S32.HI R57, RZ, 0x1f, R31 ;  /* 0x0000001fff397819 */ /* 0x000fe2000001141f */
[----:B------:R-:W-:Y:S05]  /*f3c0*/  @P1 BRA `(.L_x_846) ;  /* 0x000007f000001947 */ /* 0x000fea0003800000 */
[----:B--2-4-:R-:W-:Y:S02]  /*f3d0*/  ISETP.GE.AND P1, PT, R205, c[0x0][0x3c8], PT ;  /* 0x0000f200cd007a0c */ /* 0x014fe40003f26270 */
[----:B------:R-:W-:-:S02]  /*f3e0*/  ISETP.GE.AND P3, PT, R0, c[0x0][0x3c8], PT ;  /* 0x0000f20000007a0c */ /* 0x000fc40003f66270 */
[----:B------:R-:W-:Y:S02]  /*f3f0*/  ISETP.GE.AND P2, PT, R10, c[0x0][0x3c8], PT ;  /* 0x0000f2000a007a0c */ /* 0x000fe40003f46270 */
[----:B------:R-:W-:Y:S02]  /*f400*/  ISETP.GE.AND P5, PT, R12, c[0x0][0x3c8], PT ;  /* 0x0000f2000c007a0c */ /* 0x000fe40003fa6270 */
[----:B------:R-:W-:-:S05]  /*f410*/  ISETP.GE.AND P4, PT, R14, c[0x0][0x3c8], PT ;  /* 0x0000f2000e007a0c */ /* 0x000fca0003f86270 */
[----:B------:R-:W-:-:S05]  /*f420*/  @!P1 IMAD.WIDE R4, R205, 0x4, R2 ;  /* 0x00000004cd049825 */ /* 0x000fca00078e0202 */
[----:B------:R1:W-:Y:S02]  /*f430*/  @!P1 ST.E.64 [R4.64], R136 ;  /* 0x0000008804009985 */ /* 0x0003e4000c101b06 */
[----:B-1----:R-:W-:-:S04]  /*f440*/  @!P3 LEA R4, P1, R0, R2, 0x2 ;  /* 0x000000020004b211 */ /* 0x002fc800078210ff */
[----:B------:R-:W-:-:S05]  /*f450*/  @!P3 LEA.HI.X R5, R0, R3, R33, 0x2, P1 ;  /* 0x000000030005b211 */ /* 0x000fca00008f1421 */
[----:B------:R1:W-:Y:S01]  /*f460*/  @!P3 ST.E.64 [R4.64], R140 ;  /* 0x0000008c0400b985 */ /* 0x0003e2000c101b06 */
[----:B------:R-:W-:Y:S02]  /*f470*/  ISETP.GE.AND P3, PT, R11, c[0x0][0x3c8], PT ;  /* 0x0000f2000b007a0c */ /* 0x000fe40003f66270 */
[----:B-1----:R-:W-:-:S04]  /*f480*/  @!P2 LEA R4, P1, R10, R2, 0x2 ;  /* 0x000000020a04a211 */ /* 0x002fc800078210ff */
[----:B------:R-:W-:Y:S02]  /*f490*/  @!P2 LEA.HI.X R5, R10, R3, R35, 0x2, P1 ;  /* 0x000000030a05a211 */ /* 0x000fe400008f1423 */
[----:B------:R-:W-:-:S03]  /*f4a0*/  ISETP.GE.AND P1, PT, R13, c[0x0][0x3c8], PT ;  /* 0x0000f2000d007a0c */ /* 0x000fc60003f26270 */
[----:B------:R1:W-:Y:S02]  /*f4b0*/  @!P2 ST.E.64 [R4.64], R144 ;  /* 0x000000900400a985 */ /* 0x0003e4000c101b06 */
[----:B-1----:R-:W-:-:S04]  /*f4c0*/  @!P3 LEA R4, P2, R11, R2, 0x2 ;  /* 0x000000020b04b211 */ /* 0x002fc800078410ff */
[----:B------:R-:W-:-:S05]  /*f4d0*/  @!P3 LEA.HI.X R5, R11, R3, R36, 0x2, P2 ;  /* 0x000000030b05b211 */ /* 0x000fca00010f1424 */
[----:B------:R1:W-:Y:S01]  /*f4e0*/  @!P3 ST.E.64 [R4.64], R148 ;  /* 0x000000940400b985 */ /* 0x0003e2000c101b06 */
[----:B------:R-:W-:-:S04]  /*f4f0*/  @!P1 LEA R6, P3, R13, R2, 0x2 ;  /* 0x000000020d069211 */ /* 0x000fc800078610ff */
[----:B------:R-:W-:Y:S02]  /*f500*/  @!P1 LEA.HI.X R7, R13, R3, R39, 0x2, P3 ;  /* 0x000000030d079211 */ /* 0x000fe400018f1427 */
[----:B-1----:R-:W-:-:S04]  /*f510*/  @!P5 LEA R4, P2, R12, R2, 0x2 ;  /* 0x000000020c04d211 */ /* 0x002fc800078410ff */
[----:B------:R-:W-:Y:S02]  /*f520*/  @!P5 LEA.HI.X R5, R12, R3, R37, 0x2, P2 ;  /* 0x000000030c05d211 */ /* 0x000fe400010f1425 */
[----:B------:R-:W-:-:S03]  /*f530*/  ISETP.GE.AND P2, PT, R16, c[0x0][0x3c8], PT ;  /* 0x0000f20010007a0c */ /* 0x000fc60003f46270 */
[----:B------:R1:W-:Y:S01]  /*f540*/  @!P5 ST.E.64 [R4.64], R152 ;  /* 0x000000980400d985 */ /* 0x0003e2000c101b06 */
[----:B------:R-:W-:-:S03]  /*f550*/  ISETP.GE.AND P5, PT, R15, c[0x0][0x3c8], PT ;  /* 0x0000f2000f007a0c */ /* 0x000fc60003fa6270 */
[----:B------:R2:W-:Y:S01]  /*f560*/  @!P1 ST.E.64 [R6.64], R156 ;  /* 0x0000009c06009985 */ /* 0x0005e2000c101b06 */
[----:B------:R-:W-:Y:S02]  /*f570*/  ISETP.GE.AND P1, PT, R17, c[0x0][0x3c8], PT ;  /* 0x0000f20011007a0c */ /* 0x000fe40003f26270 */
[----:B-1----:R-:W-:-:S04]  /*f580*/  @!P4 LEA R4, P3, R14, R2, 0x2 ;  /* 0x000000020e04c211 */ /* 0x002fc800078610ff */
[----:B------:R-:W-:Y:S02]  /*f590*/  @!P4 LEA.HI.X R5, R14, R3, R40, 0x2, P3 ;  /* 0x000000030e05c211 */ /* 0x000fe400018f1428 */
[----:B--2---:R-:W-:-:S03]  /*f5a0*/  @!P2 LEA R6, P3, R16, R2, 0x2 ;  /* 0x000000021006a211 */ /* 0x004fc600078610ff */
[----:B------:R1:W-:Y:S01]  /*f5b0*/  @!P4 ST.E.64 [R4.64], R160 ;  /* 0x000000a00400c985 */ /* 0x0003e2000c101b06 */
[----:B------:R-:W-:Y:S02]  /*f5c0*/  @!P2 LEA.HI.X R7, R16, R3, R42, 0x2, P3 ;  /* 0x000000031007a211 */ /* 0x000fe400018f142a */
        /* <DEDUP_REMOVED lines=58> */
[----:B-----5:R-:W-:Y:S02]  /*f970*/  ISETP.GE.AND P1, PT, R203, c[0x0][0x3c8], PT ;  /* 0x0000f200cb007a0c */ /* 0x020fe40003f26270 */
        /* <DEDUP_REMOVED lines=10> */
[----:B------:R-:W-:-:S03]  /*fa20*/  @!P1 LEA R8, P4, R203, R2, 0x2 ;  /* 0x00000002cb089211 */ /* 0x000fc600078810ff */
[----:B------:R1:W-:Y:S01]  /*fa30*/  @!P5 ST.E.64 [R4.64], R100 ;  /* 0x000000640400d985 */ /* 0x0003e2000c101b06 */
[-C--:B------:R-:W-:Y:S02]  /*fa40*/  @!P1 LEA.HI.X R9, R203, R3.reuse, R204, 0x2, P4 ;  /* 0x00000003cb099211 */ /* 0x080fe400020f14cc */
[----:B------:R-:W-:Y:S02]  /*fa50*/  ISETP.GE.AND P5, PT, R197, c[0x0][0x3c8], PT ;  /* 0x0000f200c5007a0c */ /* 0x000fe40003fa6270 */
[C---:B--2---:R-:W-:Y:S01]  /*fa60*/  @!P3 LEA R6, P4, R201.reuse, R2, 0x2 ;  /* 0x00000002c906b211 */ /* 0x044fe200078810ff */
[----:B------:R2:W-:Y:S03]  /*fa70*/  @!P1 ST.E.64 [R8.64], R104 ;  /* 0x0000006808009985 */ /* 0x0005e6000c101b06 */
        /* <DEDUP_REMOVED lines=8> */
[----:B------:R-:W-:Y:S02]  /*fb00*/  ISETP.GE.AND P2, PT, R191, c[0x0][0x3c8], PT ;  /* 0x0000f200bf007a0c */ /* 0x000fe40003f46270 */
[----:B------:R-:W-:Y:S02]  /*fb10*/  @!P5 LEA.HI.X R9, R197, R3, R198, 0x2, P1 ;  /* 0x00000003c509d211 */ /* 0x000fe400008f14c6 */
[----:B---3--:R-:W-:-:S03]  /*fb20*/  @!P4 LEA R6, P1, R195, R2, 0x2 ;  /* 0x00000002c306c211 */ /* 0x008fc600078210ff */
[----:B------:R2:W-:Y:S01]  /*fb30*/  @!P5 ST.E.64 [R8.64], R180 ;  /* 0x000000b40800d985 */ /* 0x0005e2000c101b06 */
[----:B------:R-:W-:-:S05]  /*fb40*/  @!P4 LEA.HI.X R7, R195, R3, R196, 0x2, P1 ;  /* 0x00000003c307c211 */ /* 0x000fca00008f14c4 */
[----:B------:R2:W-:Y:S01]  /*fb50*/  @!P4 ST.E.64 [R6.64], R178 ;  /* 0x000000b20600c985 */ /* 0x0005e2000c101b06 */
[----:B-1----:R-:W-:-:S04]  /*fb60*/  @!P3 LEA R4, P1, R193, R2, 0x2 ;  /* 0x00000002c104b211 */ /* 0x002fc800078210ff */
[----:B------:R-:W-:Y:S02]  /*fb70*/  @!P3 LEA.HI.X R5, R193, R3, R194, 0x2, P1 ;  /* 0x00000003c105b211 */ /* 0x000fe400008f14c2 */
[----:B------:R-:W-:-:S03]  /*fb80*/  @!P2 LEA R2, P1, R191, R2, 0x2 ;  /* 0x00000002bf02a211 */ /* 0x000fc600078210ff */
[----:B------:R2:W-:Y:S01]  /*fb90*/  @!P3 ST.E.64 [R4.64], R124 ;  /* 0x0000007c0400b985 */ /* 0x0005e2000c101b06 */
[----:B------:R-:W-:-:S05]  /*fba0*/  @!P2 LEA.HI.X R3, R191, R3, R192, 0x2, P1 ;  /* 0x00000003bf03a211 */ /* 0x000fca00008f14c0 */
[----:B------:R2:W-:Y:S04]  /*fbb0*/  @!P2 ST.E.64 [R2.64], R128 ;  /* 0x000000800200a985 */ /* 0x0005e8000c101b06 */
.L_x_846:
[----:B--2-4-:R-:W-:Y:S05]  /*fbc0*/  BSYNC B0 ;  /* 0x0000000000007941 */ /* 0x014fea0003800000 */
.L_x_845:
[----:B------:R1:W2:Y:S04]  /*fbd0*/  SHFL.IDX PT, R3, R34, 0x1, 0x1c1f ;  /* 0x003c1f0022037f89 */ /* 0x0002a800000e0000 */
[----:B------:R1:W3:Y:S01]  /*fbe0*/  SHFL.IDX PT, R2, R38, 0x1, 0x1c1f ;  /* 0x003c1f0026027f89 */ /* 0x0002e200000e0000 */
[----:B------:R-:W-:Y:S05]  /*fbf0*/  @P0 BRA `(.L_x_847) ;  /* 0x00000ad000000947 */ /* 0x000fea0003800000 */
[----:B------:R-:W-:Y:S02]  /*fc00*/  ISETP.GE.AND P0, PT, R10, c[0x0][0x3c8], PT ;  /* 0x0000f2000a007a0c */ /* 0x000fe40003f06270 */
[----:B------:R-:W-:Y:S02]  /*fc10*/  ISETP.GE.AND P3, PT, R0, c[0x0][0x3c8], PT ;  /* 0x0000f20000007a0c */ /* 0x000fe40003f66270 */
[----:B------:R-:W-:Y:S02]  /*fc20*/  ISETP.GE.AND P1, PT, R205, c[0x0][0x3c8], PT ;  /* 0x0000f200cd007a0c */ /* 0x000fe40003f26270 */
[----:B------:R-:W-:-:S07]  /*fc30*/  ISETP.GE.AND P2, PT, R11, c[0x0][0x3c8], PT ;  /* 0x0000f2000b007a0c */ /* 0x000fce0003f46270 */
[-C--:B---3--:R-:W-:Y:S02]  /*fc40*/  @!P0 LEA R6, P5, R10, R2.reuse, 0x2 ;  /* 0x000000020a068211 */ /* 0x088fe400078a10ff */
[----:B------:R-:W-:Y:S02]  /*fc50*/  @!P3 LEA R8, P4, R0, R2, 0x2 ;  /* 0x000000020008b211 */ /* 0x000fe400078810ff */
[-C--:B--2---:R-:W-:Y:S01]  /*fc60*/  @!P0 LEA.HI.X R7, R10, R3.reuse, R35, 0x2, P5 ;  /* 0x000000030a078211 */ /* 0x084fe200028f1423 */
[----:B-1----:R-:W-:Y:S01]  /*fc70*/  @!P1 IMAD.WIDE R34, R205, 0x4, R2 ;  /* 0x00000004cd229825 */ /* 0x002fe200078e0202 */
[----:B------:R-:W-:Y:S02]  /*fc80*/  @!P3 LEA.HI.X R9, R0, R3, R33, 0x2, P4 ;  /* 0x000000030009b211 */ /* 0x000fe400020f1421 */
[----:B------:R-:W-:Y:S02]  /*fc90*/  ISETP.GE.AND P4, PT, R12, c[0x0][0x3c8], PT ;  /* 0x0000f2000c007a0c */ /* 0x000fe40003f86270 */
[----:B------:R-:W-:Y:S01]  /*fca0*/  @!P1 ST.E.64 [R34.64], R182 ;  /* 0x000000b622009985 */ /* 0x000fe2000c101b06 */
[----:B------:R-:W-:-:S02]  /*fcb0*/  ISETP.GE.AND P1, PT, R13, c[0x0][0x3c8], PT ;  /* 0x0000f2000d007a0c */ /* 0x000fc40003f26270 */
[CC--:B------:R-:W-:Y:S01]  /*fcc0*/  @!P2 LEA R4, P5, R11.reuse, R2.reuse, 0x2 ;  /* 0x000000020b04a211 */ /* 0x0c0fe200078a10ff */
[----:B------:R-:W-:Y:S01]  /*fcd0*/  @!P3 ST.E.64 [R8.64], R184 ;  /* 0x000000b80800b985 */ /* 0x000fe2000c101b06 */
[----:B------:R-:W-:Y:S02]  /*fce0*/  ISETP.GE.AND P3, PT, R16, c[0x0][0x3c8], PT ;  /* 0x0000f20010007a0c */ /* 0x000fe40003f66270 */
[----:B------:R-:W-:Y:S01]  /*fcf0*/  @!P2 LEA.HI.X R5, R11, R3, R36, 0x2, P5 ;  /* 0x000000030b05a211 */ /* 0x000fe200028f1424 */
[----:B------:R-:W-:Y:S01]  /*fd00*/  @!P0 ST.E.64 [R6.64], R146 ;  /* 0x0000009206008985 */ /* 0x000fe2000c101b06 */
[----:B------:R-:W-:Y:S02]  /*fd10*/  ISETP.GE.AND P0, PT, R14, c[0x0][0x3c8], PT ;  /* 0x0000f2000e007a0c */ /* 0x000fe40003f06270 */
[----:B------:R-:W-:Y:S01]  /*fd20*/  @!P4 LEA R10, P5, R12, R2, 0x2 ;  /* 0x000000020c0ac211 */ /* 0x000fe200078a10ff */
[----:B------:R1:W-:Y:S01]  /*fd30*/  @!P2 ST.E.64 [R4.64], R150 ;  /* 0x000000960400a985 */ /* 0x0003e2000c101b06 */
[----:B------:R-:W-:-:S02]  /*fd40*/  ISETP.GE.AND P2, PT, R15, c[0x0][0x3c8], PT ;  /* 0x0000f2000f007a0c */ /* 0x000fc40003f46270 */
[----:B------:R-:W-:-:S05]  /*fd50*/  @!P4 LEA.HI.X R11, R12, R3, R37, 0x2, P5 ;  /* 0x000000030c0bc211 */ /* 0x000fca00028f1425 */
[----:B------:R2:W-:Y:S01]  /*fd60*/  @!P4 ST.E.64 [R10.64], R154 ;  /* 0x0000009a0a00c985 */ /* 0x0005e2000c101b06 */
[----:B------:R-:W-:Y:S02]  /*fd70*/  ISETP.GE.AND P4, PT, R17, c[0x0][0x3c8], PT ;  /* 0x0000f20011007a0c */ /* 0x000fe40003f86270 */
[----:B-1----:R-:W-:-:S04]  /*fd80*/  @!P1 LEA R4, P5, R13, R2, 0x2 ;  /* 0x000000020d049211 */ /* 0x002fc800078a10ff */
[----:B------:R-:W-:Y:S02]  /*fd90*/  @!P1 LEA.HI.X R5, R13, R3, R39, 0x2, P5 ;  /* 0x000000030d059211 */ /* 0x000fe400028f1427 */
[----:B------:R-:W-:-:S03]  /*fda0*/  @!P0 LEA R6, P5, R14, R2, 0x2 ;  /* 0x000000020e068211 */ /* 0x000fc600078a10ff */
[----:B------:R1:W-:Y:S01]  /*fdb0*/  @!P1 ST.E.64 [R4.64], R158 ;  /* 0x0000009e04009985 */ /* 0x0003e2000c101b06 */
[----:B------:R-:W-:Y:S02]  /*fdc0*/  @!P0 LEA.HI.X R7, R14, R3, R40, 0x2, P5 ;  /* 0x000000030e078211 */ /* 0x000fe400028f1428 */
[----:B------:R-:W-:-:S03]  /*fdd0*/  @!P2 LEA R8, P5, R15, R2, 0x2 ;  /* 0x000000020f08a211 */ /* 0x000fc600078a10ff */
[----:B------:R3:W-:Y:S01]  /*fde0*/  @!P0 ST.E.64 [R6.64], R162 ;  /* 0x000000a206008985 */ /* 0x0007e2000c101b06 */
[----:B------:R-:W-:Y:S02]  /*fdf0*/  ISETP.GE.AND P0, PT, R19, c[0x0][0x3c8], PT ;  /* 0x0000f20013007a0c */ /* 0x000fe40003f06270 */
[----:B------:R-:W-:Y:S02]  /*fe00*/  @!P2 LEA.HI.X R9, R15, R3, R41, 0x2, P5 ;  /* 0x000000030f09a211 */ /* 0x000fe400028f1429 */
[----:B--2---:R-:W-:-:S04]  /*fe10*/  @!P4 LEA R10, P5, R17, R2, 0x2 ;  /* 0x00000002110ac211 */ /* 0x004fc800078a10ff */
[----:B------:R-:W-:Y:S02]  /*fe20*/  @!P4 LEA.HI.X R11, R17, R3, R43, 0x2, P5 ;  /* 0x00000003110bc211 */ /* 0x000fe400028f142b */
[----:B-1----:R-:W-:-:S04]  /*fe30*/  @!P3 LEA R4, P1, R16, R2, 0x2 ;  /* 0x000000021004b211 */ /* 0x002fc800078210ff */
[----:B------:R-:W-:Y:S02]  /*fe40*/  @!P3 LEA.HI.X R5, R16, R3, R42, 0x2, P1 ;  /* 0x000000031005b211 */ /* 0x000fe400008f142a */
[----:B------:R-:W-:-:S03]  /*fe50*/  ISETP.GE.AND P1, PT, R18, c[0x0][0x3c8], PT ;  /* 0x0000f20012007a0c */ /* 0x000fc60003f26270 */
[----:B------:R1:W-:Y:S01]  /*fe60*/  @!P3 ST.E.64 [R4.64], R166 ;  /* 0x000000a60400b985 */ /* 0x0003e2000c101b06 */
[----:B------:R-:W-:-:S03]  /*fe70*/  ISETP.GE.AND P3, PT, R20, c[0x0][0x3c8], PT ;  /* 0x0000f20014007a0c */ /* 0x000fc60003f66270 */
[----:B------:R2:W-:Y:S01]  /*fe80*/  @!P2 ST.E.64 [R8.64], R186 ;  /* 0x000000ba0800a985 */ /* 0x0005e2000c101b06 */
[----:B------:R-:W-:-:S03]  /*fe90*/  ISETP.GE.AND P2, PT, R21, c[0x0][0x3c8], PT ;  /* 0x0000f20015007a0c */ /* 0x000fc60003f46270 */
[----:B------:R-:W-:Y:S01]  /*fea0*/  @!P4 ST.E.64 [R10.64], R188 ;  /* 0x000000bc0a00c985 */ /* 0x000fe2000c101b06 */
[----:B------:R-:W-:Y:S02]  /*feb0*/  ISETP.GE.AND P4, PT, R23, c[0x0][0x3c8], PT ;  /* 0x0000f20017007a0c */ /* 0x000fe40003f86270 */
[----:B---3--:R-:W-:-:S04]  /*fec0*/  @!P1 LEA R6, P5, R18, R2, 0x2 ;  /* 0x0000000212069211 */ /* 0x008fc800078a10ff */
[----:B------:R-:W-:-:S05]  /*fed0*/  @!P1 LEA.HI.X R7, R18, R3, R44, 0x2, P5 ;  /* 0x0000000312079211 */ /* 0x000fca00028f142c */
[----:B------:R-:W-:Y:S01]  /*fee0*/  @!P1 ST.E.64 [R6.64], R142 ;  /* 0x0000008e06009985 */ /* 0x000fe2000c101b06 */
[----:B------:R-:W-:Y:S02]  /*fef0*/  ISETP.GE.AND P1, PT, R22, c[0x0][0x3c8], PT ;  /* 0x0000f20016007a0c */ /* 0x000fe40003f26270 */
[----:B-1----:R-:W-:-:S04]  /*ff00*/  @!P0 LEA R4, P5, R19, R2, 0x2 ;  /* 0x0000000213048211 */ /* 0x002fc800078a10ff */
[----:B------:R-:W-:Y:S02]  /*ff10*/  @!P0 LEA.HI.X R5, R19, R3, R45, 0x2, P5 ;  /* 0x0000000313058211 */ /* 0x000fe400028f142d */
[----:B--2---:R-:W-:-:S03]  /*ff20*/  @!P3 LEA R8, P5, R20, R2, 0x2 ;  /* 0x000000021408b211 */ /* 0x004fc600078a10ff */
[----:B------:R1:W-:Y:S01]  /*ff30*/  @!P0 ST.E.64 [R4.64], R116 ;  /* 0x0000007404008985 */ /* 0x0003e2000c101b06 */
[----:B------:R-:W-:Y:S02]  /*ff40*/  ISETP.GE.AND P0, PT, R24, c[0x0][0x3c8], PT ;  /* 0x0000f20018007a0c */ /* 0x000fe40003f06270 */
        /* <DEDUP_REMOVED lines=8> */
[----:B--2---:R-:W-:-:S03]  /*ffd0*/  @!P4 LEA R8, P5, R23, R2, 0x2 ;  /* 0x000000021708c211 */ /* 0x004fc600078a10ff */
[----:B------:R2:W-:Y:S01]  /*ffe0*/  @!P1 ST.E.64 [R6.64], R62 ;  /* 0x0000003e06009985 */ /* 0x0005e2000c101b06 */
[----:B------:R-:W-:Y:S02]  /*fff0*/  ISETP.GE.AND P1, PT, R27, c[0x0][0x3c8], PT ;  /* 0x0000f2001b007a0c */ /* 0x000fe40003f26270 */
[----:B------:R-:W-:Y:S02]  /*10000*/  @!P4 LEA.HI.X R9, R23, R3, R49, 0x2, P5 ;  /* 0x000000031709c211 */ /* 0x000fe400028f1431 */
        /* <DEDUP_REMOVED lines=11> */
[----:B--2---:R-:W-:-:S04]  /*100c0*/  @!P2 LEA R6, P5, R26, R2, 0x2 ;  /* 0x000000021a06a211 */ /* 0x004fc800078a10ff */
[----:B------:R-:W-:-:S05]  /*100d0*/  @!P2 LEA.HI.X R7, R26, R3, R52, 0x2, P5 ;  /* 0x000000031a07a211 */ /* 0x000fca00028f1434 */
[----:B------:R-:W-:Y:S01]  /*100e0*/  @!P2 ST.E.64 [R6.64], R78 ;  /* 0x0000004e0600a985 */ /* 0x000fe2000c101b06 */
[----:B------:R-:W-:Y:S02]  /*100f0*/  ISETP.GE.AND P2, PT, R32, c[0x0][0x3c8], PT ;  /* 0x0000f20020007a0c */ /* 0x000fe40003f46270 */
[----:B-1----:R-:W-:-:S04]  /*10100*/  @!P1 LEA R4, P5, R27, R2, 0x2 ;  /* 0x000000021b049211 */ /* 0x002fc800078a10ff */
[----:B------:R-:W-:Y:S02]  /*10110*/  @!P1 LEA.HI.X R5, R27, R3, R53, 0x2, P5 ;  /* 0x000000031b059211 */ /* 0x000fe400028f1435 */
[----:B---3--:R-:W-:-:S03]  /*10120*/  @!P0 LEA R8, P5, R28, R2, 0x2 ;  /* 0x000000021c088211 */ /* 0x008fc600078a10ff */
        /* <DEDUP_REMOVED lines=9> */
[----:B------:R-:W-:Y:S02]  /*101c0*/  @!P2 LEA R6, P4, R32, R2, 0x2 ;  /* 0x000000022006a211 */ /* 0x000fe400078810ff */
[-C--:B------:R-:W-:Y:S02]  /*101d0*/  @!P3 LEA.HI.X R9, R30, R3.reuse, R56, 0x2, P5 ;  /* 0x000000031e09b211 */ /* 0x080fe400028f1438 */
[----:B------:R-:W-:Y:S02]  /*101e0*/  @!P2 LEA.HI.X R7, R32, R3, R58, 0x2, P4 ;  /* 0x000000032007a211 */ /* 0x000fe400020f143a */
[----:B------:R-:W-:Y:S01]  /*101f0*/  ISETP.GE.AND P4, PT, R201, c[0x0][0x3c8], PT ;  /* 0x0000f200c9007a0c */ /* 0x000fe20003f86270 */
[----:B------:R2:W-:Y:S01]  /*10200*/  @!P3 ST.E.64 [R8.64], R94 ;  /* 0x0000005e0800b985 */ /* 0x0005e2000c101b06 */
[----:B------:R-:W-:-:S03]  /*10210*/  ISETP.GE.AND P3, PT, R199, c[0x0][0x3c8], PT ;  /* 0x0000f200c7007a0c */ /* 0x000fc60003f66270 */
        /* <DEDUP_REMOVED lines=14> */
[-C--:B--2---:R-:W-:Y:S02]  /*10300*/  @!P2 LEA R8, P4, R197, R2.reuse, 0x2 ;  /* 0x00000002c508a211 */ /* 0x084fe400078810ff */
[-C--:B------:R-:W-:Y:S02]  /*10310*/  @!P3 LEA.HI.X R11, R199, R3.reuse, R200, 0x2, P5 ;  /* 0x00000003c70bb211 */ /* 0x080fe400028f14c8 */
[----:B------:R-:W-:Y:S02]  /*10320*/  @!P1 LEA R6, P5, R195, R2, 0x2 ;  /* 0x00000002c3069211 */ /* 0x000fe400078a10ff */
[-C--:B------:R-:W-:Y:S01]  /*10330*/  @!P2 LEA.HI.X R9, R197, R3.reuse, R198, 0x2, P4 ;  /* 0x00000003c509a211 */ /* 0x080fe200020f14c6 */
[----:B------:R2:W-:Y:S01]  /*10340*/  @!P3 ST.E.64 [R10.64], R114 ;  /* 0x000000720a00b985 */ /* 0x0005e2000c101b06 */
[----:B------:R-:W-:-:S03]  /*10350*/  @!P1 LEA.HI.X R7, R195, R3, R196, 0x2, P5 ;  /* 0x00000003c3079211 */ /* 0x000fc600028f14c4 */
[----:B------:R2:W-:Y:S04]  /*10360*/  @!P2 ST.E.64 [R8.64], R118 ;  /* 0x000000760800a985 */ /* 0x0005e8000c101b06 */
[----:B------:R2:W-:Y:S01]  /*10370*/  @!P1 ST.E.64 [R6.64], R122 ;  /* 0x0000007a06009985 */ /* 0x0005e2000c101b06 */
[----:B-1----:R-:W-:-:S04]  /*10380*/  @!P0 LEA R4, P4, R193, R2, 0x2 ;  /* 0x00000002c1048211 */ /* 0x002fc800078810ff */
[----:B------:R-:W-:-:S05]  /*10390*/  @!P0 LEA.HI.X R5, R193, R3, R194, 0x2, P4 ;  /* 0x00000003c1058211 */ /* 0x000fca00020f14c2 */
[----:B------:R2:W-:Y:S01]  /*103a0*/  @!P0 ST.E.64 [R4.64], R126 ;  /* 0x0000007e04008985 */ /* 0x0005e2000c101b06 */
[----:B------:R-:W-:-:S13]  /*103b0*/  ISETP.GE.AND P0, PT, R191, c[0x0][0x3c8], PT ;  /* 0x0000f200bf007a0c */ /* 0x000fda0003f06270 */
[----:B------:R-:W-:Y:S05]  /*103c0*/  @P0 BRA `(.L_x_847) ;  /* 0x0000030000000947 */ /* 0x000fea0003800000 */
[----:B------:R-:W-:-:S04]  /*103d0*/  LEA R2, P0, R191, R2, 0x2 ;  /* 0x00000002bf027211 */ /* 0x000fc800078010ff */
[----:B------:R-:W-:-:S05]  /*103e0*/  LEA.HI.X R3, R191, R3, R192, 0x2, P0 ;  /* 0x00000003bf037211 */ /* 0x000fca00000f14c0 */
[----:B------:R1:W-:Y:S01]  /*103f0*/  ST.E.64 [R2.64], R130 ;  /* 0x0000008202007985 */ /* 0x0003e2000c101b06 */
[----:B------:R-:W-:Y:S05]  /*10400*/  BRA `(.L_x_847) ;  /* 0x000002c000007947 */ /* 0x000fea0003800000 */
.L_x_843:
[----:B------:R-:W2:Y:S02]  /*10410*/  S2R R4, SR_TID.X ;  /* 0x0000000000047919 */ /* 0x000ea40000002100 */
[----:B--2---:R-:W-:-:S13]  /*10420*/  ISETP.GT.AND P0, PT, R4, 0x7f, PT ;  /* 0x0000007f0400780c */ /* 0x004fda0003f04270 */
[----:B------:R-:W-:Y:S05]  /*10430*/  @P0 BRA `(.L_x_847) ;  /* 0x0000029000000947 */ /* 0x000fea0003800000 */
[----:B------:R-:W2:Y:S01]  /*10440*/  LDL.LU R3, [R1+0xac] ;  /* 0x0000ac0001037983 */ /* 0x000ea20000300800 */
[----:B------:R-:W-:-:S05]  /*10450*/  MOV R2, c[0x0][0x4e8] ;  /* 0x00013a0000027a02 */ /* 0x000fca0000000f00 */
[----:B------:R-:W-:Y:S01]  /*10460*/  IMAD R0, R2, c[0x0][0x388], RZ ;  /* 0x0000e20002007a24 */ /* 0x000fe200078e02ff */
[----:B--2---:R-:W-:-:S04]  /*10470*/  IADD3 R4, R3, R4, RZ ;  /* 0x0000000403047210 */ /* 0x004fc80007ffe0ff */
[----:B------:R-:W-:-:S13]  /*10480*/  ISETP.GE.AND P0, PT, R4, R0, PT ;  /* 0x000000000400720c */ /* 0x000fda0003f06270 */
[----:B------:R-:W-:Y:S05]  /*10490*/  @P0 BRA `(.L_x_847) ;  /* 0x0000023000000947 */ /* 0x000fea0003800000 */
[----:B------:R-:W2:Y:S04]  /*104a0*/  LDL.LU R3, [R1+0x94] ;  /* 0x0000940001037983 */ /* 0x000ea80000300800 */
[----:B------:R-:W3:Y:S04]  /*104b0*/  LDL.LU R9, [R1+0x98] ;  /* 0x0000980001097983 */ /* 0x000ee80000300800 */
[----:B------:R-:W4:Y:S01]  /*104c0*/  LDL.LU R8, [R1+0xa8] ;  /* 0x0000a80001087983 */ /* 0x000f220000300800 */
[----:B------:R-:W-:-:S13]  /*104d0*/  ISETP.NE.AND P0, PT, R2, 0x1, PT ;  /* 0x000000010200780c */ /* 0x000fda0003f05270 */
[----:B------:R-:W-:Y:S01]  /*104e0*/  @P0 IMAD.HI.U32 R7, R4, c[0x0][0x4ec], RZ ;  /* 0x00013b0004070a27 */ /* 0x000fe200078e00ff */
[----:B--2---:R-:W-:Y:S02]  /*104f0*/  SHF.R.S32.HI R0, RZ, 0x1f, R3 ;  /* 0x0000001fff007819 */ /* 0x004fe40000011403 */
[----:B---3--:R-:W-:-:S03]  /*10500*/  SHF.R.S32.HI R6, RZ, 0x1f, R9 ;  /* 0x0000001fff067819 */ /* 0x008fc60000011409 */
[----:B------:R-:W-:-:S04]  /*10510*/  IMAD R0, R0, c[0x0][0x4d0], RZ ;  /* 0x0001340000007a24 */ /* 0x000fc800078e02ff */
[C---:B------:R-:W-:Y:S01]  /*10520*/  IMAD R5, R3.reuse, c[0x0][0x4d4], R0 ;  /* 0x0001350003057a24 */ /* 0x040fe200078e0200 */
[----:B------:R-:W-:Y:S01]  /*10530*/  MOV R0, R4 ;  /* 0x0000000400007202 */ /* 0x000fe20000000f00 */
[----:B------:R-:W-:Y:S01]  /*10540*/  IMAD.WIDE.U32 R2, R3, c[0x0][0x4d0], RZ ;  /* 0x0001340003027a25 */ /* 0x000fe200078e00ff */
[----:B------:R-:W-:-:S03]  /*10550*/  @P0 SHF.R.U32.HI R0, RZ, c[0x0][0x4f0], R7 ;  /* 0x00013c00ff000a19 */ /* 0x000fc60000011607 */
[----:B------:R-:W-:Y:S01]  /*10560*/  IMAD R6, R6, c[0x0][0x4d8], RZ ;  /* 0x0001360006067a24 */ /* 0x000fe200078e02ff */
[----:B------:R-:W-:Y:S02]  /*10570*/  IADD3 R3, R3, R5, RZ ;  /* 0x0000000503037210 */ /* 0x000fe40007ffe0ff */
[----:B----4-:R-:W-:Y:S01]  /*10580*/  SHF.R.S32.HI R5, RZ, 0x1f, R8 ;  /* 0x0000001fff057819 */ /* 0x010fe20000011408 */
[C---:B------:R-:W-:Y:S01]  /*10590*/  IMAD R7, R9.reuse, c[0x0][0x4dc], R6 ;  /* 0x0001370009077a24 */ /* 0x040fe200078e0206 */
[----:B------:R-:W-:Y:S01]  /*105a0*/  IADD3 R6, -R0, RZ, RZ ;  /* 0x000000ff00067210 */ /* 0x000fe20007ffe1ff */
[----:B------:R-:W-:-:S04]  /*105b0*/  IMAD.WIDE.U32 R2, R9, c[0x0][0x4d8], R2 ;  /* 0x0001360009027a25 */ /* 0x000fc800078e0002 */
[----:B------:R-:W-:Y:S01]  /*105c0*/  IMAD R5, R5, c[0x0][0x4e0], RZ ;  /* 0x0001380005057a24 */ /* 0x000fe200078e02ff */
[----:B------:R-:W-:Y:S01]  /*105d0*/  IADD3 R3, R3, R7, RZ ;  /* 0x0000000703037210 */ /* 0x000fe20007ffe0ff */
[----:B------:R-:W-:Y:S01]  /*105e0*/  IMAD R4, R6, c[0x0][0x4e8], R4 ;  /* 0x00013a0006047a24 */ /* 0x000fe200078e0204 */
[----:B------:R-:W-:Y:S01]  /*105f0*/  SHF.R.S32.HI R7, RZ, 0x1f, R0 ;  /* 0x0000001fff077819 */ /* 0x000fe20000011400 */
[C---:B------:R-:W-:Y:S02]  /*10600*/  IMAD R6, R8.reuse, c[0x0][0x4e4], R5 ;  /* 0x0001390008067a24 */ /* 0x040fe400078e0205 */
[----:B------:R-:W-:Y:S01]  /*10610*/  IMAD.WIDE.U32 R2, R8, c[0x0][0x4e0], R2 ;  /* 0x0001380008027a25 */ /* 0x000fe200078e0002 */
[----:B------:R-:W-:-:S04]  /*10620*/  SHF.R.S32.HI R5, RZ, 0x1f, R4 ;  /* 0x0000001fff057819 */ /* 0x000fc80000011404 */
[----:B------:R-:W-:Y:S01]  /*10630*/  IADD3 R2, P0, R0, R2, RZ ;  /* 0x0000000200027210 */ /* 0x000fe20007f1e0ff */
[----:B------:R-:W-:-:S03]  /*10640*/  IMAD R0, R5, c[0x0][0x4c8], RZ ;  /* 0x0001320005007a24 */ /* 0x000fc600078e02ff */
[----:B------:R-:W-:Y:S01]  /*10650*/  IADD3.X R3, R7, R3, R6, P0, !PT ;  /* 0x0000000307037210 */ /* 0x000fe200007fe406 */
[----:B------:R-:W-:-:S04]  /*10660*/  IMAD R0, R4, c[0x0][0x4cc], R0 ;  /* 0x0001330004007a24 */ /* 0x000fc800078e0200 */
[----:B------:R-:W-:-:S05]  /*10670*/  IMAD.WIDE.U32 R2, R4, c[0x0][0x4c8], R2 ;  /* 0x0001320004027a25 */ /* 0x000fca00078e0002 */
[----:B------:R-:W-:Y:S02]  /*10680*/  IADD3 R0, R3, R0, RZ ;  /* 0x0000000003007210 */ /* 0x000fe40007ffe0ff */
[----:B------:R-:W-:-:S04]  /*10690*/  LEA R4, P0, R2, c[0x0][0x4a8], 0x2 ;  /* 0x00012a0002047a11 */ /* 0x000fc800078010ff */
[----:B------:R-:W-:Y:S02]  /*106a0*/  LEA.HI.X R5, R2, c[0x0][0x4ac], R0, 0x2, P0 ;  /* 0x00012b0002057a11 */ /* 0x000fe400000f1400 */
[----:B------:R-:W-:-:S05]  /*106b0*/  MOV R0, 0xff800000 ;  /* 0xff80000000007802 */ /* 0x000fca0000000f00 */
[----:B------:R2:W-:Y:S02]  /*106c0*/  STG.E [R4.64], R0 ;  /* 0x0000000004007986 */ /* 0x0005e4000c101906 */
.L_x_847:
[----:B------:R-:W-:Y:S05]  /*106d0*/  BSYNC B1 ;  /* 0x0000000000017941 */ /* 0x000fea0003800000 */
.L_x_842:
[----:B--2---:R-:W2:Y:S02]  /*106e0*/  LDL R0, [R1+0xfc] ;  /* 0x0000fc0001007983 */ /* 0x004ea40000100800 */
[----:B--2---:R-:W-:-:S13]  /*106f0*/  ISETP.NE.AND P0, PT, R0, RZ, PT ;  /* 0x000000ff0000720c */ /* 0x004fda0003f05270 */
[----:B------:R-:W-:Y:S01]  /*10700*/  @P0 WARPSYNC 0xffffffff ;  /* 0xffffffff00000948 */ /* 0x000fe20003800000 */
[----:B------:R-:W-:Y:S06]  /*10710*/  @P0 BAR.SYNC.DEFER_BLOCKING 0x5, 0x100 ;  /* 0x0144000000000b1d */ /* 0x000fec0000010000 */
[----:B------:R-:W2:Y:S04]  /*10720*/  @P0 LDS R0, [0x18100] ;  /* 0x01810000ff000984 */ /* 0x000ea80000000800 */
[----:B--2---:R2:W-:Y:S04]  /*10730*/  @P0 STL [R1+0xb0], R0 ;  /* 0x0000b00001000387 */ /* 0x0045e80000100800 */
[----:B------:R-:W-:Y:S06]  /*10740*/  @P0 BAR.ARV 0x4, 0x100 ;  /* 0x0104000000000b1d */ /* 0x000fec0000002000 */
[----:B------:R-:W-:Y:S05]  /*10750*/  @P0 BRA `(.L_x_848) ;  /* 0x0000007000000947 */ /* 0x000fea0003800000 */
[----:B------:R-:W-:Y:S05]  /*10760*/  BRA.DIV ~URZ, `(.L_x_849) ;  /* 0x000002227f007947 */ /* 0x000fea000b800000 */
[----:B--2---:R2:W4:Y:S02]  /*10770*/  SHFL.IDX PT, R0, R59, RZ, 0x1f ;  /* 0x00001fff3b007589 */ /* 0x00452400000e0000 */
.L_x_854:
[----:B------:R-:W-:Y:S01]  /*10780*/  WARPSYNC 0xffffffff ;  /* 0xffffffff00007948 */ /* 0x000fe20003800000 */
[----:B------:R-:W-:Y:S06]  /*10790*/  BAR.SYNC.DEFER_BLOCKING 0x4, 0x100 ;  /* 0x0104000000007b1d */ /* 0x000fec0000010000 */
[----:B----4-:R4:W-:Y:S04]  /*107a0*/  STL [R1+0xb0], R0 ;  /* 0x0000b00001007387 */ /* 0x0109e80000100800 */
[----:B------:R4:W-:Y:S04]  /*107b0*/  @!P6 STS [0x18100], R59 ;  /* 0x0181003bff00e388 */ /* 0x0009e80000000800 */
[----:B------:R-:W-:Y:S06]  /*107c0*/  BAR.ARV 0x5, 0x100 ;  /* 0x0144000000007b1d */ /* 0x000fec0000002000 */
.L_x_848:
[----:B--2-4-:R-:W2:Y:S02]  /*107d0*/  LDL R0, [R1+0xb0] ;  /* 0x0000b00001007983 */ /* 0x014ea40000100800 */
[----:B--2---:R-:W-:-:S13]  /*107e0*/  ISETP.GE.AND P0, PT, R0, c[0x0][0x538], PT ;  /* 0x00014e0000007a0c */ /* 0x004fda0003f06270 */
[----:B-1-3-5:R-:W-:Y:S01]  /*107f0*/  @P0 CALL.REL.NOINC `(.L_x_850) ;  /* 0x0000001000000944 */ /* 0x02afe20003c00000 */
[----:B------:R-:W-:Y:S05]  /*10800*/  BRA `(.L_x_851) ;  /* 0xffff035000007947 */ /* 0x000fea000383ffff */
.L_x_850:
[----:B------:R-:W-:Y:S05]  /*10810*/  EXIT ;  /* 0x000000000000794d */ /* 0x000fea0003800000 */
.L_x_838:
[----:B------:R1:W5:Y:S01]  /*10820*/  LDL R2, [R1+0x80] ;  /* 0x0000800001027983 */ /* 0x0003620000100800 */
[----:B------:R-:W-:Y:S02]  /*10830*/  MOV R5, 0x2 ;  /* 0x0000000200057802 */ /* 0x000fe40000000f00 */
[----:B------:R-:W-:Y:S02]  /*10840*/  MOV R3, 0x10860 ;  /* 0x0001086000037802 */ /* 0x000fe40000000f00 */
[----:B-1---5:R-:W-:Y:S05]  /*10850*/  CALL.REL.NOINC `($__internal_16_$__cuda_sm70_shflsync_bfly_p) ;  /* 0x0000017000007944 */ /* 0x022fea0003c00000 */
[----:B------:R-:W-:Y:S01]  /*10860*/  MOV R0, R5 ;  /* 0x0000000500007202 */ /* 0x000fe20000000f00 */
[----:B------:R-:W-:Y:S05]  /*10870*/  BRA `(.L_x_852) ;  /* 0xffffd58000007947 */ /* 0x000fea000383ffff */
.L_x_839:
[----:B------:R-:W-:Y:S01]  /*10880*/  IMAD.MOV.U32 R2, RZ, RZ, R0 ;  /* 0x000000ffff027224 */ /* 0x000fe200078e0000 */
[----:B------:R-:W-:Y:S02]  /*10890*/  MOV R5, 0x1 ;  /* 0x0000000100057802 */ /* 0x000fe40000000f00 */
[----:B------:R-:W-:Y:S02]  /*108a0*/  MOV R3, 0x108c0 ;  /* 0x000108c000037802 */ /* 0x000fe40000000f00 */
[----:B-----5:R-:W-:Y:S05]  /*108b0*/  CALL.REL.NOINC `($__internal_16_$__cuda_sm70_shflsync_bfly_p) ;  /* 0x0000011000007944 */ /* 0x020fea0003c00000 */
[----:B------:R1:W5:Y:S01]  /*108c0*/  LDL R2, [R1+0x84] ;  /* 0x0000840001027983 */ /* 0x0003620000100800 */
[----:B------:R-:W-:Y:S01]  /*108d0*/  FADD.FTZ R0, R0, R5 ;  /* 0x0000000500007221 */ /* 0x000fe20000010000 */
[----:B------:R-:W-:Y:S02]  /*108e0*/  MOV R5, 0x2 ;  /* 0x0000000200057802 */ /* 0x000fe40000000f00 */
[----:B------:R-:W-:-:S02]  /*108f0*/  MOV R3, 0x10910 ;  /* 0x0001091000037802 */ /* 0x000fc40000000f00 */
[----:B-1---5:R-:W-:Y:S05]  /*10900*/  CALL.REL.NOINC `($__internal_16_$__cuda_sm70_shflsync_bfly_p) ;  /* 0x000000c000007944 */ /* 0x022fea0003c00000 */
[----:B------:R-:W2:Y:S01]  /*10910*/  LDL.LU R2, [R1+0x84] ;  /* 0x0000840001027983 */ /* 0x000ea20000300800 */
[----:B------:R-:W-:Y:S01]  /*10920*/  MOV R3, 0x10970 ;  /* 0x0001097000037802 */ /* 0x000fe20000000f00 */
[----:B--2---:R-:W-:Y:S01]  /*10930*/  FADD.FTZ R4, R2, R5 ;  /* 0x0000000502047221 */ /* 0x004fe20000010000 */
[----:B------:R-:W-:-:S04]  /*10940*/  MOV R5, 0x1 ;  /* 0x0000000100057802 */ /* 0x000fc80000000f00 */
[----:B------:R-:W-:Y:S02]  /*10950*/  MOV R2, R4 ;  /* 0x0000000400027202 */ /* 0x000fe40000000f00 */
[----:B------:R-:W-:Y:S05]  /*10960*/  CALL.REL.NOINC `($__internal_16_$__cuda_sm70_shflsync_bfly_p) ;  /* 0x0000006000007944 */ /* 0x000fea0003c00000 */
[----:B------:R-:W-:Y:S01]  /*10970*/  MOV R3, R5 ;  /* 0x0000000500037202 */ /* 0x000fe20000000f00 */
[----:B------:R-:W-:Y:S05]  /*10980*/  BRA `(.L_x_853) ;  /* 0xffffd50000007947 */ /* 0x000fea000383ffff */
.L_x_849:
[----:B--2---:R-:W-:Y:S02]  /*10990*/  MOV R0, R59 ;  /* 0x0000003b00007202 */ /* 0x004fe40000000f00 */
[----:B-1-3--:R-:W-:Y:S02]  /*109a0*/  MOV R2, 0x109c0 ;  /* 0x000109c000027802 */ /* 0x00afe40000000f00 */
[----:B-----5:R-:W-:Y:S05]  /*109b0*/  CALL.REL.NOINC `($__internal_17_$__cuda_sm70_shflsync_idx_p) ;  /* 0x0000006000007944 */ /* 0x020fea0003c00000 */
[----:B-12---:R-:W-:Y:S05]  /*109c0*/  BRA `(.L_x_854) ;  /* 0xfffffdb000007947 */ /* 0x006fea000383ffff */
        .weak           $__internal_16_$__cuda_sm70_shflsync_bfly_p
        .type           $__internal_16_$__cuda_sm70_shflsync_bfly_p,@function
        .size           $__internal_16_$__cuda_sm70_shflsync_bfly_p,($__internal_17_$__cuda_sm70_shflsync_idx_p - $__internal_16_$__cuda_sm70_shflsync_bfly_p)
$__internal_16_$__cuda_sm70_shflsync_bfly_p:
[----:B------:R-:W-:Y:S04]  /*109d0*/  WARPSYNC R6 ;  /* 0x0000000600007348 */ /* 0x000fe80003800000 */
[----:B------:R1:W2:Y:S02]  /*109e0*/  SHFL.BFLY PT, R5, R2, R5, R7 ;  /* 0x0c00000502057389 */ /* 0x0002a400000e0007 */
[----:B-1----:R-:W-:Y:S02]  /*109f0*/  MOV R2, R3 ;  /* 0x0000000300027202 */ /* 0x002fe40000000f00 */
[----:B------:R-:W-:-:S04]  /*10a00*/  MOV R3, 0x0 ;  /* 0x0000000000037802 */ /* 0x000fc80000000f00 */
[----:B--2---:R-:W-:Y:S05]  /*10a10*/  RET.REL.NODEC R2 `(_ZN7cutlass13device_kernelIN5flash19enable_sm80_to_sm89INS1_16FlashAttnFwdSm80INS1_25CollectiveMainloopFwdSm80ILi8ELi1ELb1EN4cute5tupleIJNS5_1CILi128EEENS7_ILi64EEENS7_ILi256EEEEEELi256ENS_6half_tEfNS_4arch4Sm80ELb1ELb0ELb1ELb0ELb0ELb0ELb1ELb1EEENS1_21CollectiveEpilogueFwdINS6_IJS8_SA_S9_EEENS6_IJNS7_ILi1EEESI_SI_EEESC_SE_Li256ELb0ELb1ELb1ELb0EEENS1_30DynamicPersistentTileSchedulerILi256ELi256ELb1ELb1ELb0EEEEEEEEEvNT_6ParamsE) ;  /* 0xfffef5e002007950 */ /* 0x004fea0003c3ffff */
        .weak           $__internal_17_$__cuda_sm70_shflsync_idx_p
        .type           $__internal_17_$__cuda_sm70_shflsync_idx_p,@function
        .size           $__internal_17_$__cuda_sm70_shflsync_idx_p,(.L_x_2606 - $__internal_17_$__cuda_sm70_shflsync_idx_p)
$__internal_17_$__cuda_sm70_shflsync_idx_p:
[----:B------:R-:W-:Y:S01]  /*10a20*/  MOV R3, 0x0 ;  /* 0x0000000000037802 */ /* 0x000fe20000000f00 */
[----:B------:R-:W-:Y:S04]  /*10a30*/  WARPSYNC R132 ;  /* 0x0000008400007348 */ /* 0x000fe80003800000 */
[----:B------:R1:W2:Y:S01]  /*10a40*/  SHFL.IDX PT, R0, R0, R190, R133 ;  /* 0x000000be00007389 */ /* 0x0002a200000e0085 */
[----:B------:R-:W-:Y:S05]  /*10a50*/  RET.REL.NODEC R2 `(_ZN7cutlass13device_kernelIN5flash19enable_sm80_to_sm89INS1_16FlashAttnFwdSm80INS1_25CollectiveMainloopFwdSm80ILi8ELi1ELb1EN4cute5tupleIJNS5_1CILi128EEENS7_ILi64EEENS7_ILi256EEEEEELi256ENS_6half_tEfNS_4arch4Sm80ELb1ELb0ELb1ELb0ELb0ELb0ELb1ELb1EEENS1_21CollectiveEpilogueFwdINS6_IJS8_SA_S9_EEENS6_IJNS7_ILi1EEESI_SI_EEESC_SE_Li256ELb0ELb1ELb1ELb0EEENS1_30DynamicPersistentTileSchedulerILi256ELi256ELb1ELb1ELb0EEEEEEEEEvNT_6ParamsE) ;  /* 0xfffef5a002007950 */ /* 0x000fea0003c3ffff */
.L_x_855:
        /* <DEDUP_REMOVED lines=10> */
.L_x_2606:


//--------------------- .text._ZN7cutlass13device_kernelIN5flash19enable_sm80_to_sm89INS1_16FlashAttnFwdSm80INS1_25CollectiveMainloopFwdSm80ILi8ELi1ELb1EN4cute5tupleIJNS5_1CILi128EEENS7_ILi48EEENS7_ILi256EEEEEELi256ENS_6half_tEfNS_4arch4Sm80ELb1ELb0ELb1ELb1ELb0ELb0ELb1ELb1EEENS1_21CollectiveEpilogueFwdINS6_IJS8_SA_S9_EEENS6_IJNS7_ILi1EEESI_SI_EEESC_SE_Li256ELb1ELb1ELb1ELb0EEENS1_36VarlenDynamicPersistentTileSchedulerILi128ELi48ELi256ELi256ELb1ELb1ELb0ELb1ELb1ELb1EEEEEEEEEvNT_6ParamsE --------------------------
	.section	.text._ZN7cutlass13device_kernelIN5flash19enable_sm80_to_sm89INS1_16FlashAttnFwdSm80INS1_25CollectiveMainloopFwdSm80ILi8ELi1ELb1EN4cute5tupleIJNS5_1CILi128EEENS7_ILi48EEENS7_ILi256EEEEEELi256ENS_6half_tEfNS_4arch4Sm80ELb1ELb0ELb1ELb1ELb0ELb0ELb1ELb1EEENS1_21CollectiveEpilogueFwdINS6_IJS8_SA_S9_EEENS6_IJNS7_ILi1EEESI_SI_EEESC_SE_Li256ELb1ELb1ELb1ELb0EEENS1_36VarlenDynamicPersistentTileSchedulerILi128ELi48ELi256ELi256ELb1ELb1ELb0ELb1ELb1ELb1EEEEEEEEEvNT_6ParamsE,"ax",@progbits
	.sectioninfo	@"SHI_REGISTERS=255"
	.align	128
.text._ZN7cutlass13device_kernelIN5flash19enable_sm80_to_sm89INS1_16FlashAttnFwdSm80INS1_25CollectiveMainloopFwdSm80ILi8ELi1ELb1EN4cute5tupleIJNS5_1CILi128EEENS7_ILi48EEENS7_ILi256EEEEEELi256ENS_6half_tEfNS_4arch4Sm80ELb1ELb0ELb1ELb1ELb0ELb0ELb1ELb1EEENS1_21CollectiveEpilogueFwdINS6_IJS8_SA_S9_EEENS6_IJNS7_ILi1EEESI_SI_EEESC_SE_Li256ELb1ELb1ELb1ELb0EEENS1_36VarlenDynamicPersistentTileSchedulerILi128ELi48ELi256ELi256ELb1ELb1ELb0ELb1ELb1ELb1EEEEEEEEEvNT_6ParamsE:
        .type           _ZN7cutlass13device_kernelIN5flash19enable_sm80_to_sm89INS1_16FlashAttnFwdSm80INS1_25CollectiveMainloopFwdSm80ILi8ELi1ELb1EN4cute5tupleIJNS5_1CILi128EEENS7_ILi48EEENS7_ILi256EEEEEELi256ENS_6half_tEfNS_4arch4Sm80ELb1ELb0ELb1ELb1ELb0ELb0ELb1ELb1EEENS1_21CollectiveEpilogueFwdINS6_IJS8_SA_S9_EEENS6_IJNS7_ILi1EEESI_SI_EEESC_SE_Li256ELb1ELb1ELb1ELb0EEENS1_36VarlenDynamicPersistentTileSchedulerILi128ELi48ELi256ELi256ELb1ELb1ELb0ELb1ELb1ELb1EEEEEEEEEvNT_6ParamsE,@function
        .size           _ZN7cutlass13device_kernelIN5flash19enable_sm80_to_sm89INS1_16FlashAttnFwdSm80INS1_25CollectiveMainloopFwdSm80ILi8ELi1ELb1EN4cute5tupleIJNS5_1CILi128EEENS7_ILi48EEENS7_ILi256EEEEEELi256ENS_6half_tEfNS_4arch4Sm80ELb1ELb0ELb1ELb1ELb0ELb0ELb1ELb1EEENS1_21CollectiveEpilogueFwdINS6_IJS8_SA_S9_EEENS6_IJNS7_ILi1EEESI_SI_EEESC_SE_Li256ELb1ELb1ELb1ELb0EEENS1_36VarlenDynamicPersistentTileSchedulerILi128ELi48ELi256ELi256ELb1ELb1ELb0ELb1ELb1ELb1EEEEEEEEEvNT_6ParamsE,(.L_x_2609 - _ZN7cutlass13device_kernelIN5flash19enable_sm80_to_sm89INS1_16FlashAttnFwdSm80INS1_25CollectiveMainloopFwdSm80ILi8ELi1ELb1EN4cute5tupleIJNS5_1CILi128EEENS7_ILi48EEENS7_ILi256EEEEEELi256ENS_6half_tEfNS_4arch4Sm80ELb1ELb0ELb1ELb1ELb0ELb0ELb1ELb1EEENS1_21CollectiveEpilogueFwdINS6_IJS8_SA_S9_EEENS6_IJNS7_ILi1EEESI_SI_EEESC_SE_Li256ELb1ELb1ELb1ELb0EEENS1_36VarlenDynamicPersistentTileSchedulerILi128ELi48ELi256ELi256ELb1ELb1ELb0ELb1ELb1ELb1EEEEEEEEEvNT_6ParamsE)
        .other          _ZN7cutlass13device_kernelIN5flash19enable_sm80_to_sm89INS1_16FlashAttnFwdSm80INS1_25CollectiveMainloopFwdSm80ILi8ELi1ELb1EN4cute5tupleIJNS5_1CILi128EEENS7_ILi48EEENS7_ILi256EEEEEELi256ENS_6half_tEfNS_4arch4Sm80ELb1ELb0ELb1ELb1ELb0ELb0ELb1ELb1EEENS1_21CollectiveEpilogueFwdINS6_IJS8_SA_S9_EEENS6_IJNS7_ILi1EEESI_SI_EEESC_SE_Li256ELb1ELb1ELb1ELb0EEENS1_36VarlenDynamicPersistentTileSchedulerILi128ELi48ELi256ELi256ELb1ELb1ELb0ELb1ELb1ELb1EEEEEEEEEvNT_6ParamsE,@"STO_CUDA_ENTRY STV_DEFAULT"
_ZN7cutlass13device_kernelIN5flash19enable_sm80_to_sm89INS1_16FlashAttnFwdSm80INS1_25CollectiveMainloopFwdSm80ILi8ELi1ELb1EN4cute5tupleIJNS5_1CILi128EEENS7_ILi48EEENS7_ILi256EEEEEELi256ENS_6half_tEfNS_4arch4Sm80ELb1ELb0ELb1ELb1ELb0ELb0ELb1ELb1EEENS1_21CollectiveEpilogueFwdINS6_IJS8_SA_S9_EEENS6_IJNS7_ILi1EEESI_SI_EEESC_SE_Li256ELb1ELb1ELb1ELb0EEENS1_36VarlenDynamicPersistentTileSchedulerILi128ELi48ELi256ELi256ELb1ELb1ELb0ELb1ELb1ELb1EEEEEEEEEvNT_6ParamsE:
        /* <DEDUP_REMOVED lines=54> */
.L_x_861:
        /* <DEDUP_REMOVED lines=16> */
.L_x_952:
        /* <DEDUP_REMOVED lines=16> */
.L_x_953:
[----:B--2---:R-:W-:-:S05]  /*0560*/  IMAD R0, R0, c[0x0][0x538], RZ ;  /* 0x00014e0000007a24 */ /* 0x004fca00078e02ff */
[----:B------:R-:W-:-:S04]  /*0570*/  IADD3 R6, R0, R6, RZ ;  /* 0x0000000600067210 */ /* 0x000fc80007ffe0ff */
[----:B------:R-:W-:-:S13]  /*0580*/  ISETP.GT.AND P0, PT, R6, UR4, PT ;  /* 0x0000000406007c0c */ /* 0x000fda000bf04270 */
[----:B-1----:R-:W-:Y:S05]  /*0590*/  @!P0 BRA `(.L_x_861) ;  /* 0xfffffdc000008947 */ /* 0x002fea000383ffff */
.L_x_857:
[----:B------:R-:W-:-:S05]  /*05a0*/  IADD3 R11, -R0, R6, RZ ;  /* 0x00000006000b7210 */ /* 0x000fca0007ffe1ff */
[----:B------:R-:W-:-:S05]  /*05b0*/  IMAD R0, R4, c[0x0][0x538], R11 ;  /* 0x00014e0004007a24 */ /* 0x000fca00078e020b */
[----:B------:R-:W-:Y:S01]  /*05c0*/  ISETP.GT.AND P0, PT, R0, UR4, PT ;  /* 0x0000000400007c0c */ /* 0x000fe2000bf04270 */
[----:B------:R-:W-:-:S12]  /*05d0*/  BRA.DIV ~URZ, `(.L_x_862) ;  /* 0x00011da27f007947 */ /* 0x000fd8000b800000 */
[----:B------:R-:W-:-:S04]  /*05e0*/  VOTE.ANY R10, PT, !P0 ;  /* 0x00000000000a7806 */ /* 0x000fc800040e0100 */
.L_x_954:
[----:B------:R-:W1:Y:S02]  /*05f0*/  POPC R6, R10 ;  /* 0x0000000a00067309 */ /* 0x000e640000000000 */
[----:B-1----:R-:W-:-:S05]  /*0600*/  IADD3 R0, R6, R7, RZ ;  /* 0x0000000706007210 */ /* 0x002fca0007ffe0ff */
[----:B------:R1:W-:Y:S01]  /*0610*/  STL [R1+0x84], R0 ;  /* 0x0000840001007387 */ /* 0x0003e20000100800 */
[----:B------:R-:W-:Y:S05]  /*0620*/  BRA.DIV ~URZ, `(.L_x_863) ;  /* 0x00011da27f007947 */ /* 0x000fea000b800000 */
[----:B------:R2:W3:Y:S01]  /*0630*/  SHFL.IDX PT, R12, R9, R6, 0x1f ;  /* 0x00001f06090c7589 */ /* 0x0004e200000e0000 */
[----:B------:R-:W-:-:S03]  /*0640*/  MOV R7, RZ ;  /* 0x000000ff00077202 */ /* 0x000fc60000000f00 */
[----:B------:R2:W4:Y:S04]  /*0650*/  SHFL.IDX PT, R9, R8, R6, 0x1f ;  /* 0x00001f0608097589 */ /* 0x00052800000e0000 */
.L_x_955:
[----:B------:R-:W-:Y:S01]  /*0660*/  ISETP.NE.AND P0, PT, R10, RZ, PT ;  /* 0x000000ff0a00720c */ /* 0x000fe20003f05270 */
[----:B------:R-:W-:-:S12]  /*0670*/  BSSY B0, `(.L_x_864) ;  /* 0x0000005000007945 */ /* 0x000fd80003800000 */
[----:B------:R-:W-:Y:S05]  /*0680*/  @!P0 BRA `(.L_x_865) ;  /* 0x0000003000008947 */ /* 0x000fea0003800000 */
[----:B------:R-:W-:Y:S01]  /*0690*/  IADD3 R3, R6, -0x1, RZ ;  /* 0xffffffff06037810 */ /* 0x000fe20007ffe0ff */
[----:B------:R-:W-:Y:S05]  /*06a0*/  BRA.DIV ~URZ, `(.L_x_866) ;  /* 0x00011e027f007947 */ /* 0x000fea000b800000 */
[----:B------:R1:W2:Y:S02]  /*06b0*/  SHFL.IDX PT, R7, R4, R3, 0x1f ;  /* 0x00001f0304077589 */ /* 0x0002a400000e0000 */
.L_x_865:
[----:B------:R-:W-:Y:S05]  /*06c0*/  BSYNC B0 ;  /* 0x0000000000007941 */ /* 0x000fea0003800000 */
.L_x_864:
        /* <DEDUP_REMOVED lines=69> */
.L_x_868:
        /* <DEDUP_REMOVED lines=70> */
.L_x_869:
[----:B------:R-:W-:Y:S05]  /*0f80*/  BSYNC B0 ;  /* 0x0000000000007941 */ /* 0x000fea0003800000 */
.L_x_867:
[----:B------:R-:W-:-:S04]  /*0f90*/  LOP3.LUT R0, RZ, R0, RZ, 0x33, !PT ;  /* 0x00000000ff007212 */ /* 0x000fc800078e33ff */
[----:B------:R-:W-:-:S05]  /*0fa0*/  IADD3 R0, R0, R12, RZ ;  /* 0x0000000c00007210 */ /* 0x000fca0007ffe0ff */
[----:B------:R2:W-:Y:S01]  /*0fb0*/  STL [R1+0x7c], R0 ;  /* 0x00007c0001007387 */ /* 0x0005e20000100800 */
[----:B------:R-:W-:Y:S05]  /*0fc0*/  BRA `(.L_x_870) ;  /* 0x0000006000007947 */ /* 0x000fea0003800000 */
.L_x_858:
[----:B------:R-:W-:Y:S01]  /*0fd0*/  MOV R0, UR4 ;  /* 0x0000000400007c02 */ /* 0x000fe20008000f00 */
[----:B------:R-:W-:Y:S04]  /*0fe0*/  STL [R1+0x7c], RZ ;  /* 0x00007cff01007387 */ /* 0x000fe80000100800 */
[----:B------:R-:W-:Y:S04]  /*0ff0*/  STL [R1+0x80], RZ ;  /* 0x000080ff01007387 */ /* 0x000fe80000100800 */
[----:B------:R1:W-:Y:S02]  /*1000*/  STL [R1+0x78], R0 ;  /* 0x0000780001007387 */ /* 0x0003e40000100800 */
[----:B-1----:R-:W-:-:S05]  /*1010*/  MOV R0, c[0x0][0x53c] ;  /* 0x00014f0000007a02 */ /* 0x002fca0000000f00 */
[----:B------:R1:W-:Y:S02]  /*1020*/  STL [R1+0x84], R0 ;  /* 0x0000840001007387 */ /* 0x0003e40000100800 */
.L_x_870:
        /* <DEDUP_REMOVED lines=8> */
.L_x_856:
[----:B-12---:R-:W2:Y:S02]  /*10b0*/  LDL R0, [R1+0x84] ;  /* 0x0000840001007983 */ /* 0x006ea40000100800 */
[----:B--2---:R-:W-:-:S13]  /*10c0*/  ISETP.GE.AND P0, PT, R0, c[0x0][0x53c], PT ;  /* 0x00014f0000007a0c */ /* 0x004fda0003f06270 */
        /* <DEDUP_REMOVED lines=8> */
[----:B---3--:R-:W-:-:S02]  /*1150*/  SHF.R.S32.HI R6, RZ, 0x2, R16 ;  /* 0x00000002ff067819 */ /* 0x008fc40000011410 */
        /* <DEDUP_REMOVED lines=19> */
[----:B------:R-:W-:Y:S01]  /*1290*/  SHF.R.U32.HI R5, RZ, 0x3, R2 ;  /* 0x00000003ff057819 */ /* 0x000fe20000011602 */
[----:B------:R-:W-:Y:S01]  /*12a0*/  STL [R1+0x70], R20 ;  /* 0x0000701401007387 */ /* 0x000fe20000100800 */
[----:B------:R-:W-:-:S02]  /*12b0*/  LOP3.LUT R3, R2, 0x38, R20, 0xf8, !PT ;  /* 0x0000003802037812 */ /* 0x000fc400078ef814 */
[----:B------:R-:W-:Y:S02]  /*12c0*/  LOP3.LUT R2, R12, 0xfffffff8, RZ, 0xc0, !PT ;  /* 0xfffffff80c027812 */ /* 0x000fe400078ec0ff */
[----:B------:R-:W-:Y:S02]  /*12d0*/  LOP3.LUT R7, R3, R5, RZ, 0x3c, !PT ;  /* 0x0000000503077212 */ /* 0x000fe400078e3cff */
[----:B------:R-:W-:Y:S01]  /*12e0*/  SHF.R.S32.HI R3, RZ, 0x1f, R9 ;  /* 0x0000001fff037819 */ /* 0x000fe20000011409 */
[----:B------:R-:W-:Y:S01]  /*12f0*/  IMAD.IADD R5, R0, 0x1, -R2 ;  /* 0x0000000100057824 */ /* 0x000fe200078e0a02 */
[----:B------:R-:W-:Y:S02]  /*1300*/  LOP3.LUT R2, R9, 0xffffffe0, RZ, 0xc0, !PT ;  /* 0xffffffe009027812 */ /* 0x000fe400078ec0ff */
[----:B------:R-:W-:Y:S02]  /*1310*/  LOP3.LUT R0, R4, 0x1c0, RZ, 0xc0, !PT ;  /* 0x000001c004007812 */ /* 0x000fe400078ec0ff */
[----:B------:R-:W-:Y:S01]  /*1320*/  LEA.HI R9, R10, R19, RZ, 0x6 ;  /* 0x000000130a097211 */ /* 0x000fe200078f30ff */
[----:B------:R-:W-:Y:S01]  /*1330*/  IMAD.IADD R18, R19, 0x1, -R2 ;  /* 0x0000000113127824 */ /* 0x000fe200078e0a02 */
[----:B------:R-:W-:-:S02]  /*1340*/  LOP3.LUT R4, R0, 0x8, R11, 0xf8, !PT ;  /* 0x0000000800047812 */ /* 0x000fc400078ef80b */
[----:B------:R-:W-:Y:S02]  /*1350*/  SHF.R.U32.HI R2, RZ, 0x3, R0 ;  /* 0x00000003ff027819 */ /* 0x000fe40000011600 */
[----:B------:R-:W-:Y:S02]  /*1360*/  LEA.HI R0, R3, R8, RZ, 0x3 ;  /* 0x0000000803007211 */ /* 0x000fe400078f18ff */
[----:B------:R-:W-:Y:S02]  /*1370*/  SHF.R.S32.HI R10, RZ, 0x1f, R18 ;  /* 0x0000001fff0a7819 */ /* 0x000fe40000011412 */
[----:B------:R-:W-:Y:S01]  /*1380*/  LOP3.LUT R13, R4, R2, RZ, 0x3c, !PT ;  /* 0x00000002040d7212 */ /* 0x000fe200078e3cff */
[----:B------:R-:W-:Y:S01]  /*1390*/  IMAD.SHL.U32 R2, R9, 0x8, RZ ;  /* 0x0000000809027824 */ /* 0x000fe200078e00ff */
[----:B------:R-:W-:Y:S02]  /*13a0*/  LOP3.LUT R0, R0, 0xffffff8, RZ, 0xc0, !PT ;  /* 0x0ffffff800007812 */ /* 0x000fe400078ec0ff */
[----:B------:R-:W-:-:S02]  /*13b0*/  LEA.HI R10, R10, R18, RZ, 0x2 ;  /* 0x000000120a0a7211 */ /* 0x000fc400078f10ff */
        /* <DEDUP_REMOVED lines=18> */
[----:B------:R-:W-:-:S02]  /*14e0*/  LEA.HI R0, R3, R3, RZ, 0x1 ;  /* 0x0000000303007211 */ /* 0x000fc400078f08ff */
[----:B------:R-:W-:Y:S01]  /*14f0*/  LOP3.LUT R7, R5, R2, RZ, 0x3c, !PT ;  /* 0x0000000205077212 */ /* 0x000fe200078e3cff */
[----:B------:R-:W-:Y:S01]  /*1500*/  IMAD R5, R8, 0x200, R3 ;  /* 0x0000020008057824 */ /* 0x000fe200078e0203 */
[----:B------:R-:W-:Y:S02]  /*1510*/  LOP3.LUT R2, R4, 0x1c0, RZ, 0xc0, !PT ;  /* 0x000001c004027812 */ /* 0x000fe400078ec0ff */
[----:B------:R-:W-:Y:S01]  /*1520*/  R2P PR, R6, 0x6 ;  /* 0x0000000606007804 */ /* 0x000fe20000000000 */
[----:B------:R-:W-:Y:S01]  /*1530*/  IMAD.MOV.U32 R6, RZ, RZ, 0x10 ;  /* 0x00000010ff067424 */ /* 0x000fe200078e00ff */
[----:B------:R-:W-:Y:S02]  /*1540*/  LOP3.LUT R0, R0, 0x1ffffffe, RZ, 0xc0, !PT ;  /* 0x1ffffffe00007812 */ /* 0x000fe400078ec0ff */
[----:B------:R-:W-:Y:S02]  /*1550*/  LEA.HI R2, R2, R2, RZ, 0x1d ;  /* 0x0000000202027211 */ /* 0x000fe400078fe8ff */
[----:B------:R-:W-:Y:S01]  /*1560*/  SEL R4, R6, 0xfffffff0, !P3 ;  /* 0xfffffff006047807 */ /* 0x000fe20005800000 */
[----:B------:R-:W-:Y:S01]  /*1570*/  IMAD.IADD R11, R3, 0x1, -R0 ;  /* 0x00000001030b7824 */ /* 0x000fe200078e0a00 */
[----:B------:R-:W-:Y:S01]  /*1580*/  SEL R3, R16, 0xffffffe0, !P0 ;  /* 0xffffffe010037807 */ /* 0x000fe20004000000 */
[----:B------:R-:W-:Y:S01]  /*1590*/  IMAD.SHL.U32 R6, R12, 0x40, RZ ;  /* 0x000000400c067824 */ /* 0x000fe200078e00ff */
[C---:B------:R-:W-:Y:S01]  /*15a0*/  IADD3 R19, R20.reuse, 0x80, RZ ;  /* 0x0000008014137810 */ /* 0x040fe20007ffe0ff */
[----:B------:R-:W-:Y:S01]  /*15b0*/  IMAD.U32 R9, R5, 0x2, R2 ;  /* 0x0000000205097824 */ /* 0x000fe200078e0002 */
[----:B------:R-:W-:Y:S01]  /*15c0*/  IADD3 R5, R20, 0xc0, RZ ;  /* 0x000000c014057810 */ /* 0x000fe20007ffe0ff */
[----:B------:R-:W-:Y:S01]  /*15d0*/  IMAD.IADD R4, R4, 0x1, R3 ;  /* 0x0000000104047824 */ /* 0x000fe200078e0203 */
[----:B------:R-:W-:Y:S01]  /*15e0*/  LOP3.LUT R2, R10, 0x7ffffffc, RZ, 0xc0, !PT ;  /* 0x7ffffffc0a027812 */ /* 0x000fe200078ec0ff */
[----:B------:R-:W-:Y:S01]  /*15f0*/  STL [R1+0x8c], R19 ;  /* 0x00008c1301007387 */ /* 0x000fe20000100800 */
[----:B------:R-:W-:Y:S01]  /*1600*/  LOP3.LUT R3, R7, 0x7ffffe00, R6, 0xf8, !PT ;  /* 0x7ffffe0007037812 */ /* 0x000fe200078ef806 */
[----:B------:R-:W-:Y:S01]  /*1610*/  IMAD.MOV.U32 R7, RZ, RZ, 0x40 ;  /* 0x00000040ff077424 */ /* 0x000fe200078e00ff */
[----:B------:R-:W-:Y:S01]  /*1620*/  SHF.R.S32.HI R6, RZ, 0x1f, R19 ;  /* 0x0000001fff067819 */ /* 0x000fe20000011413 */
[----:B------:R1:W-:Y:S01]  /*1630*/  STL [R1+0x90], R5 ;  /* 0x0000900501007387 */ /* 0x0003e20000100800 */
[----:B------:R-:W-:Y:S01]  /*1640*/  IMAD.IADD R2, R18, 0x1, -R2 ;  /* 0x0000000112027824 */ /* 0x000fe200078e0a02 */
[----:B------:R-:W-:Y:S01]  /*1650*/  LEA R12, R9, 0x80, 0x1 ;  /* 0x00000080090c7811 */ /* 0x000fe200078e08ff */
[----:B------:R-:W-:Y:S01]  /*1660*/  IMAD R0, R14, 0x200, R13 ;  /* 0x000002000e007824 */ /* 0x000fe200078e020d */
[----:B------:R2:W-:Y:S01]  /*1670*/  STL [R1+0xa4], R6 ;  /* 0x0000a40601007387 */ /* 0x0005e20000100800 */
[----:B------:R-:W-:Y:S01]  /*1680*/  IMAD.SHL.U32 R10, R15, 0x2, RZ ;  /* 0x000000020f0a7824 */ /* 0x000fe200078e00ff */
[----:B------:R-:W-:Y:S01]  /*1690*/  LEA R239, R3, 0x4080, 0x1 ;  /* 0x0000408003ef7811 */ /* 0x000fe200078e08ff */
[----:B------:R-:W-:Y:S01]  /*16a0*/  IMAD.SHL.U32 R9, R2, 0x2, RZ ;  /* 0x0000000202097824 */ /* 0x000fe200078e00ff */
[----:B------:R-:W-:Y:S01]  /*16b0*/  LEA R236, R0, 0x14080, 0x1 ;  /* 0x0001408000ec7811 */ /* 0x000fe200078e08ff */
[----:B------:R-:W-:Y:S01]  /*16c0*/  IMAD R2, R11, 0x8, R17 ;  /* 0x000000080b027824 */ /* 0x000fe200078e0211 */
[----:B------:R-:W-:-:S05]  /*16d0*/  SEL R0, R7, 0xffffffc0, !P0 ;  /* 0xffffffc007007807 */ /* 0x000fca0004000000 */
[----:B------:R-:W-:Y:S01]  /*16e0*/  IMAD.IADD R240, R239, 0x1, R0 ;  /* 0x00000001eff07824 */ /* 0x000fe200078e0200 */
[----:B-1----:R-:W-:Y:S02]  /*16f0*/  SHF.R.S32.HI R5, RZ, 0x1f, R5 ;  /* 0x0000001fff057819 */ /* 0x002fe40000011405 */
[----:B--2---:R-:W-:-:S03]  /*1700*/  SEL R6, R16, 0xffffffe0, !P1 ;  /* 0xffffffe010067807 */ /* 0x004fc60004800000 */
[----:B------:R1:W-:Y:S04]  /*1710*/  STL [R1+0xa0], R5 ;  /* 0x0000a00501007387 */ /* 0x0003e80000100800 */
[----:B------:R2:W-:Y:S04]  /*1720*/  STL [R1+0x18], R10 ;  /* 0x0000180a01007387 */ /* 0x0005e80000100800 */
[----:B------:R3:W-:Y:S04]  /*1730*/  STL [R1+0x64], R9 ;  /* 0x0000640901007387 */ /* 0x0007e80000100800 */
[----:B------:R-:W-:Y:S04]  /*1740*/  STL [R1+0xa8], R12 ;  /* 0x0000a80c01007387 */ /* 0x000fe80000100800 */
[----:B------:R4:W-:Y:S01]  /*1750*/  STL [R1+0xcc], R2 ;  /* 0x0000cc0201007387 */ /* 0x0009e20000100800 */
[----:B-1----:R-:W-:Y:S01]  /*1760*/  SEL R5, R7, 0xffffffc0, !P2 ;  /* 0xffffffc007057807 */ /* 0x002fe20005000000 */
[----:B--2---:R-:W-:-:S04]  /*1770*/  IMAD.IADD R10, R12, 0x1, R6 ;  /* 0x000000010c0a7824 */ /* 0x004fc800078e0206 */
[C-C-:B------:R-:W-:Y:S01]  /*1780*/  IMAD.IADD R7, R12.reuse, 0x1, R5.reuse ;  /* 0x000000010c077824 */ /* 0x140fe200078e0205 */
[----:B---3--:R-:W-:Y:S01]  /*1790*/  IADD3 R9, R12, -0x10, RZ ;  /* 0xfffffff00c097810 */ /* 0x008fe20007ffe0ff */
[----:B------:R-:W-:Y:S01]  /*17a0*/  IMAD.IADD R3, R10, 0x1, R5 ;  /* 0x000000010a037824 */ /* 0x000fe200078e0205 */
[----:B------:R-:W-:Y:S01]  /*17b0*/  @P4 IADD3 R9, R12, 0x10, RZ ;  /* 0x000000100c094810 */ /* 0x000fe20007ffe0ff */
[----:B------:R-:W-:Y:S04]  /*17c0*/  STL [R1+0xb4], R10 ;  /* 0x0000b40a01007387 */ /* 0x000fe80000100800 */
[----:B------:R1:W-:Y:S01]  /*17d0*/  STL [R1+0xc4], R7 ;  /* 0x0000c40701007387 */ /* 0x0003e20000100800 */
[----:B----4-:R-:W-:-:S03]  /*17e0*/  SEL R2, R16, 0xffffffe0, !P3 ;  /* 0xffffffe010027807 */ /* 0x010fc60005800000 */
[----:B------:R2:W-:Y:S01]  /*17f0*/  STL [R1+0xac], R9 ;  /* 0x0000ac0901007387 */ /* 0x0005e20000100800 */
[--C-:B------:R-:W-:Y:S01]  /*1800*/  IADD3 R242, R0, R239, R2.reuse ;  /* 0x000000ef00f27210 */ /* 0x100fe20007ffe002 */
[----:B------:R-:W-:Y:S02]  /*1810*/  IMAD.IADD R241, R239, 0x1, R2 ;  /* 0x00000001eff17824 */ /* 0x000fe400078e0202 */
[----:B------:R3:W-:Y:S01]  /*1820*/  STL [R1+0xc0], R3 ;  /* 0x0000c00301007387 */ /* 0x0007e20000100800 */
[----:B-1----:R-:W-:Y:S02]  /*1830*/  IMAD.IADD R7, R6, 0x1, R9 ;  /* 0x0000000106077824 */ /* 0x002fe400078e0209 */
[----:B------:R-:W-:Y:S02]  /*1840*/  IMAD R6, R8, 0x800, R239 ;  /* 0x0000080008067824 */ /* 0x000fe400078e02ef */
[----:B--2---:R-:W-:Y:S02]  /*1850*/  IMAD.IADD R9, R5, 0x1, R9 ;  /* 0x0000000105097824 */ /* 0x004fe400078e0209 */
[----:B---3--:R-:W-:-:S03]  /*1860*/  IMAD R3, R4, 0x2, R239 ;  /* 0x0000000204037824 */ /* 0x008fc600078e02ef */
[----:B------:R-:W-:Y:S01]  /*1870*/  STL [R1+0xbc], R9 ;  /* 0x0000bc0901007387 */ /* 0x000fe20000100800 */
[----:B------:R-:W-:-:S03]  /*1880*/  IMAD.IADD R4, R7, 0x1, R5 ;  /* 0x0000000107047824 */ /* 0x000fc600078e0205 */
[----:B------:R-:W-:Y:S04]  /*1890*/  STL [R1+0xb0], R7 ;  /* 0x0000b00701007387 */ /* 0x000fe80000100800 */
[----:B------:R1:W-:Y:S04]  /*18a0*/  STL [R1+0x8], R3 ;  /* 0x0000080301007387 */ /* 0x0003e80000100800 */
[----:B------:R2:W-:Y:S01]  /*18b0*/  STL [R1+0xb8], R4 ;  /* 0x0000b80401007387 */ /* 0x0005e20000100800 */
[--C-:B-1----:R-:W-:Y:S02]  /*18c0*/  IMAD.IADD R3, R2, 0x1, R6.reuse ;  /* 0x0000000102037824 */ /* 0x102fe400078e0206 */
[----:B------:R-:W-:-:S02]  /*18d0*/  IMAD.IADD R2, R0, 0x1, R6 ;  /* 0x0000000100027824 */ /* 0x000fc400078e0206 */
[----:B------:R-:W-:Y:S01]  /*18e0*/  IMAD.IADD R0, R0, 0x1, R3 ;  /* 0x0000000100007824 */ /* 0x000fe200078e0203 */
[----:B------:R2:W-:Y:S04]  /*18f0*/  STL [R1+0xc], R3 ;  /* 0x00000c0301007387 */ /* 0x0005e80000100800 */
[----:B------:R2:W-:Y:S04]  /*1900*/  STL [R1+0x14], R2 ;  /* 0x0000140201007387 */ /* 0x0005e80000100800 */
[----:B------:R2:W-:Y:S02]  /*1910*/  STL [R1+0x10], R0 ;  /* 0x0000100001007387 */ /* 0x0005e40000100800 */
.L_x_951:
[----:B--2---:R-:W2:Y:S01]  /*1920*/  LDL R0, [R1+0x84] ;  /* 0x0000840001007983 */ /* 0x004ea20000100800 */
[----:B------:R-:W-:Y:S01]  /*1930*/  IMAD.MOV.U32 R13, RZ, RZ, 0x4 ;  /* 0x00000004ff0d7424 */ /* 0x000fe200078e00ff */
[----:B------:R-:W-:-:S02]  /*1940*/  ISETP.NE.U32.AND P0, PT, RZ, c[0x0][0x370], PT ;  /* 0x0000dc00ff007a0c */ /* 0x000fc40003f05070 */
[----:B------:R-:W-:Y:S01]  /*1950*/  ISETP.NE.U32.AND P3, PT, RZ, c[0x0][0x360], PT ;  /* 0x0000d800ff007a0c */ /* 0x000fe20003f65070 */
[----:B------:R-:W3:Y:S01]  /*1960*/  LDL R10, [R1+0x80] ;  /* 0x00008000010a7983 */ /* 0x000ee20000100800 */
[----:B------:R-:W-:Y:S01]  /*1970*/  ISETP.NE.AND.EX P1, PT, RZ, c[0x0][0x374], PT, P0 ;  /* 0x0000dd00ff007a0c */ /* 0x000fe20003f25300 */
[----:B--2---:R-:W-:-:S05]  /*1980*/  IMAD.WIDE R2, R0, R13, c[0x0][0x588] ;  /* 0x0001620000027625 */ /* 0x004fca00078e020d */
[----:B------:R-:W2:Y:S01]  /*1990*/  LDG.E R32, [R2.64] ;  /* 0x0000000602207981 */ /* 0x000ea2000c1e1900 */
[----:B------:R-:W-:Y:S01]  /*19a0*/  ISETP.NE.AND.EX P3, PT, RZ, c[0x0][0x364], PT, P3 ;  /* 0x0000d900ff007a0c */ /* 0x000fe20003f65330 */
[----:B------:R-:W-:Y:S01]  /*19b0*/  CS2R R8, SRZ ;  /* 0x0000000000087805 */ /* 0x000fe2000001ff00 */
[----:B------:R-:W-:Y:S02]  /*19c0*/  ISETP.NE.U32.AND P4, PT, RZ, c[0x0][0x348], PT ;  /* 0x0000d200ff007a0c */ /* 0x000fe40003f85070 */
[----:B------:R-:W-:Y:S02]  /*19d0*/  ISETP.NE.U32.AND P2, PT, RZ, c[0x0][0x350], PT ;  /* 0x0000d400ff007a0c */ /* 0x000fe40003f45070 */
[----:B------:R-:W-:Y:S02]  /*19e0*/  ISETP.NE.AND.EX P4, PT, RZ, c[0x0][0x34c], PT, P4 ;  /* 0x0000d300ff007a0c */ /* 0x000fe40003f85340 */
[----:B------:R-:W-:Y:S01]  /*19f0*/  ISETP.NE.AND.EX P5, PT, RZ, c[0x0][0x354], PT, P2 ;  /* 0x0000d500ff007a0c */ /* 0x000fe20003fa5320 */
[----:B------:R-:W-:Y:S01]  /*1a00*/  IMAD.MOV.U32 R12, RZ, RZ, RZ ;  /* 0x000000ffff0c7224 */ /* 0x000fe200078e00ff */
[----:B--2---:R-:W-:Y:S01]  /*1a10*/  SHF.R.S32.HI R11, RZ, 0x1f, R32 ;  /* 0x0000001fff0b7819 */ /* 0x004fe20000011420 */
[----:B------:R1:W-:Y:S01]  /*1a20*/  STL [R1+0x94], R32 ;  /* 0x0000942001007387 */ /* 0x0003e20000100800 */
[----:B------:R-:W-:-:S04]  /*1a30*/  @P1 LEA R2, P0, R32, c[0x0][0x370], 0x2 ;  /* 0x0000dc0020021a11 */ /* 0x000fc800078010ff */
[C-C-:B------:R-:W-:Y:S02]  /*1a40*/  @P1 LEA.HI.X R3, R32.reuse, c[0x0][0x374], R11.reuse, 0x2, P0 ;  /* 0x0000dd0020031a11 */ /* 0x140fe400000f140b */
[C---:B------:R-:W-:Y:S02]  /*1a50*/  @P3 LEA R6, P0, R32.reuse, c[0x0][0x360], 0x2 ;  /* 0x0000d80020063a11 */ /* 0x040fe400078010ff */
[C---:B------:R-:W-:Y:S01]  /*1a60*/  LEA R4, P2, R32.reuse, c[0x0][0x348], 0x2 ;  /* 0x0000d20020047a11 */ /* 0x040fe200078410ff */
[----:B------:R2:W5:Y:S01]  /*1a70*/  @P1 LDG.E R8, [R2.64] ;  /* 0x0000000602081981 */ /* 0x000562000c1e1900 */
[C-C-:B------:R-:W-:Y:S02]  /*1a80*/  @P3 LEA.HI.X R7, R32.reuse, c[0x0][0x364], R11.reuse, 0x2, P0 ;  /* 0x0000d90020073a11 */ /* 0x140fe400000f140b */
[----:B------:R-:W-:Y:S02]  /*1a90*/  LEA.HI.X R5, R32, c[0x0][0x34c], R11, 0x2, P2 ;  /* 0x0000d30020057a11 */ /* 0x000fe400010f140b */
[----:B---3--:R-:W-:Y:S01]  /*1aa0*/  LOP3.LUT R25, R10, 0xffff, RZ, 0xc0, !PT ;  /* 0x0000ffff0a197812 */ /* 0x008fe200078ec0ff */
[----:B------:R-:W3:Y:S01]  /*1ab0*/  @P3 LDG.E R0, [R6.64] ;  /* 0x0000000606003981 */ /* 0x000ee2000c1e1900 */
[----:B------:R-:W-:Y:S01]  /*1ac0*/  YIELD ;  /* 0x0000000000007946 */ /* 0x000fe20003800000 */
[----:B------:R-:W-:-:S02]  /*1ad0*/  P2R R21, PR, RZ, 0x20 ;  /* 0x00000020ff157803 */ /* 0x000fc40000000000 */
[----:B------:R1:W5:Y:S01]  /*1ae0*/  @P4 LDG.E R12, [R4.64] ;  /* 0x00000006040c4981 */ /* 0x000362000c1e1900 */
[----:B--2---:R-:W-:-:S04]  /*1af0*/  LEA R2, P1, R32, c[0x0][0x350], 0x2 ;  /* 0x0000d40020027a11 */ /* 0x004fc800078210ff */
[----:B------:R-:W-:-:S05]  /*1b00*/  LEA.HI.X R3, R32, c[0x0][0x354], R11, 0x2, P1 ;  /* 0x0000d50020037a11 */ /* 0x000fca00008f140b */
[----:B------:R1:W5:Y:S04]  /*1b10*/  @P5 LDG.E R9, [R2.64] ;  /* 0x0000000602095981 */ /* 0x000368000c1e1900 */
[----:B------:R1:W-:Y:S04]  /*1b20*/  STL [R1+0x98], R25 ;  /* 0x0000981901007387 */ /* 0x0003e80000100800 */
[----:B---3--:R1:W-:Y:S01]  /*1b30*/  @P3 STL [R1+0x88], R0 ;  /* 0x0000880001003387 */ /* 0x0083e20000100800 */
        /* <DEDUP_REMOVED lines=8> */
.L_x_871:
[----:B------:R-:W-:-:S04]  /*1bc0*/  ISETP.NE.U32.AND P0, PT, RZ, c[0x0][0x368], PT ;  /* 0x0000da00ff007a0c */ /* 0x000fc80003f05070 */
[----:B------:R-:W-:-:S13]  /*1bd0*/  ISETP.NE.AND.EX P0, PT, RZ, c[0x0][0x36c], PT, P0 ;  /* 0x0000db00ff007a0c */ /* 0x000fda0003f05300 */
[----:B------:R-:W-:Y:S05]  /*1be0*/  @!P0 BRA `(.L_x_872) ;  /* 0x0000004000008947 */ /* 0x000fea0003800000 */
[----:B-1----:R-:W-:-:S04]  /*1bf0*/  LEA R2, P0, R32, c[0x0][0x368], 0x2 ;  /* 0x0000da0020027a11 */ /* 0x002fc800078010ff */
[----:B------:R-:W-:-:S05]  /*1c00*/  LEA.HI.X R3, R32, c[0x0][0x36c], R11, 0x2, P0 ;  /* 0x0000db0020037a11 */ /* 0x000fca00000f140b */
[----:B------:R1:W5:Y:S01]  /*1c10*/  LDG.E R0, [R2.64] ;  /* 0x0000000602007981 */ /* 0x000362000c1e1900 */
[----:B------:R-:W-:Y:S05]  /*1c20*/  BRA `(.L_x_873) ;  /* 0x0000005000007947 */ /* 0x000fea0003800000 */
.L_x_872:
[----:B-1----:R-:W-:Y:S01]  /*1c30*/  MOV R0, c[0x0][0x1d0] ;  /* 0x0000740000007a02 */ /* 0x002fe20000000f00 */
[----:B------:R-:W-:Y:S05]  /*1c40*/  @!P5 BRA `(.L_x_873) ;  /* 0x000000300000d947 */ /* 0x000fea0003800000 */
[----:B------:R-:W2:Y:S04]  /*1c50*/  LDG.E R4, [R2.64] ;  /* 0x0000000602047981 */ /* 0x000ea8000c1e1900 */
[----:B------:R-:W2:Y:S02]  /*1c60*/  LDG.E R0, [R2.64+0x4] ;  /* 0x0000040602007981 */ /* 0x000ea4000c1e1900 */
[----:B--2---:R-:W-:Y:S02]  /*1c70*/  IADD3 R0, -R4, R0, RZ ;  /* 0x0000000004007210 */ /* 0x004fe40007ffe1ff */
.L_x_873:
[----:B-1----:R-:W2:Y:S04]  /*1c80*/  LDL R3, [R1+0x88] ;  /* 0x0000880001037983 */ /* 0x002ea80000100800 */
[----:B------:R-:W3:Y:S04]  /*1c90*/  LDL.LU R2, [R1+0x7c] ;  /* 0x00007c0001027983 */ /* 0x000ee80000300800 */
[----:B------:R-:W4:Y:S01]  /*1ca0*/  LDL.LU R31, [R1+0x2c] ;  /* 0x00002c00011f7983 */ /* 0x000f220000300800 */
[----:B------:R-:W-:-:S05]  /*1cb0*/  IMAD.MOV.U32 R102, RZ, RZ, c[0x0][0x2c4] ;  /* 0x0000b100ff667624 */ /* 0x000fca00078e00ff */
[----:B------:R-:W-:Y:S01]  /*1cc0*/  ISETP.NE.AND P3, PT, R102, 0x1, PT ;  /* 0x000000016600780c */ /* 0x000fe20003f65270 */
[--C-:B-----5:R-:W-:Y:S01]  /*1cd0*/  IMAD.IADD R23, R0, 0x1, -R8.reuse ;  /* 0x0000000100177824 */ /* 0x120fe200078e0a08 */
[----:B------:R-:W-:Y:S01]  /*1ce0*/  BSSY B0, `(.L_x_874) ;  /* 0x0000040000007945 */ /* 0x000fe20003800000 */
[----:B------:R-:W-:Y:S02]  /*1cf0*/  IMAD.IADD R18, R9, 0x1, R8 ;  /* 0x0000000109127824 */ /* 0x000fe400078e0208 */
[----:B--2---:R-:W-:Y:S02]  /*1d00*/  IMAD.MOV.U32 R14, RZ, RZ, R3 ;  /* 0x000000ffff0e7224 */ /* 0x004fe400078e0003 */
[----:B---3--:R-:W-:-:S05]  /*1d10*/  IMAD.SHL.U32 R15, R2, 0x80, RZ ;  /* 0x00000080020f7824 */ /* 0x008fca00078e00ff */
[----:B------:R-:W-:-:S05]  /*1d20*/  IADD3 R2, R15, 0x7f, RZ ;  /* 0x0000007f0f027810 */ /* 0x000fca0007ffe0ff */
[----:B------:R-:W-:-:S04]  /*1d30*/  @P3 IMAD.HI.U32 R3, R2, c[0x0][0x2c8], RZ ;  /* 0x0000b20002033a27 */ /* 0x000fc800078e00ff */
[----:B------:R-:W-:Y:S01]  /*1d40*/  IMAD.MOV.U32 R0, RZ, RZ, R2 ;  /* 0x000000ffff007224 */ /* 0x000fe200078e0002 */
[C---:B------:R-:W-:Y:S02]  /*1d50*/  IADD3 R2, R23.reuse, 0x30, -R14 ;  /* 0x0000003017027810 */ /* 0x040fe40007ffe80e */
[----:B------:R-:W-:Y:S02]  /*1d60*/  @P3 SHF.R.U32.HI R0, RZ, c[0x0][0x2cc], R3 ;  /* 0x0000b300ff003a19 */ /* 0x000fe40000011603 */
[----:B------:R-:W-:-:S03]  /*1d70*/  IADD3 R3, R23, 0x2f, RZ ;  /* 0x0000002f17037810 */ /* 0x000fc60007ffe0ff */
[----:B------:R-:W-:Y:S02]  /*1d80*/  IMAD.IADD R0, R2, 0x1, R0 ;  /* 0x0000000102007824 */ /* 0x000fe400078e0200 */
[----:B------:R-:W-:-:S04]  /*1d90*/  IMAD.HI R2, R3, 0x2aaaaaab, RZ ;  /* 0x2aaaaaab03027827 */ /* 0x000fc800078e02ff */
[----:B------:R-:W-:Y:S01]  /*1da0*/  IMAD.HI R0, R0, 0x2aaaaaab, RZ ;  /* 0x2aaaaaab00007827 */ /* 0x000fe200078e02ff */
[----:B------:R-:W-:-:S04]  /*1db0*/  SHF.R.U32.HI R4, RZ, 0x1f, R2 ;  /* 0x0000001fff047819 */ /* 0x000fc80000011602 */
[----:B------:R-:W-:Y:S02]  /*1dc0*/  SHF.R.U32.HI R3, RZ, 0x1f, R0 ;  /* 0x0000001fff037819 */ /* 0x000fe40000011600 */
[----:B------:R-:W-:Y:S02]  /*1dd0*/  LEA.HI.SX32 R4, R2, R4, 0x1d ;  /* 0x0000000402047211 */ /* 0x000fe400078feaff */
[----:B------:R-:W-:Y:S02]  /*1de0*/  LOP3.LUT R2, R10, 0xff000000, RZ, 0xc0, !PT ;  /* 0xff0000000a027812 */ /* 0x000fe400078ec0ff */
[----:B------:R-:W-:Y:S02]  /*1df0*/  LEA.HI.SX32 R0, R0, R3, 0x1d ;  /* 0x0000000300007211 */ /* 0x000fe400078feaff */
[----:B------:R-:W-:Y:S02]  /*1e00*/  LOP3.LUT R3, R10, 0xff0000, RZ, 0xc0, !PT ;  /* 0x00ff00000a037812 */ /* 0x000fe400078ec0ff */
[----:B------:R-:W-:-:S02]  /*1e10*/  SHF.R.U32.HI R2, RZ, 0x8, R2 ;  /* 0x00000008ff027819 */ /* 0x000fc40000011602 */
[----:B----4-:R-:W-:Y:S02]  /*1e20*/  LOP3.LUT R31, R31, 0xfffffbff, RZ, 0xc0, !PT ;  /* 0xfffffbff1f1f7812 */ /* 0x010fe400078ec0ff */
[----:B------:R-:W-:Y:S02]  /*1e30*/  LEA.HI R3, R3, R2, RZ, 0x10 ;  /* 0x0000000203037211 */ /* 0x000fe400078f80ff */
[----:B------:R-:W-:Y:S02]  /*1e40*/  @P3 LOP3.LUT R31, R31, 0x400, RZ, 0xfc, !PT ;  /* 0x000004001f1f3812 */ /* 0x000fe400078efcff */
[----:B------:R-:W-:Y:S01]  /*1e50*/  LOP3.LUT R16, R3, 0xff, RZ, 0xc0, !PT ;  /* 0x000000ff03107812 */ /* 0x000fe200078ec0ff */
[----:B------:R1:W-:Y:S01]  /*1e60*/  STL [R1+0x9c], R15 ;  /* 0x00009c0f01007387 */ /* 0x0003e20000100800 */
[----:B------:R-:W-:-:S03]  /*1e70*/  SHF.R.U32.HI R5, RZ, 0x10, R3 ;  /* 0x00000010ff057819 */ /* 0x000fc60000011603 */
[----:B------:R1:W-:Y:S01]  /*1e80*/  STL [R1+0x7c], R23 ;  /* 0x00007c1701007387 */ /* 0x0003e20000100800 */
[----:B------:R-:W-:-:S03]  /*1e90*/  IMNMX R6, R4, R0, PT ;  /* 0x0000000004067217 */ /* 0x000fc60003800200 */
[----:B------:R1:W-:Y:S04]  /*1ea0*/  STL [R1+0x2c], R31 ;  /* 0x00002c1f01007387 */ /* 0x0003e80000100800 */
[----:B------:R1:W-:Y:S04]  /*1eb0*/  STL [R1+0xc8], R16 ;  /* 0x0000c81001007387 */ /* 0x0003e80000100800 */
[----:B------:R1:W-:Y:S01]  /*1ec0*/  STL [R1+0x80], R5 ;  /* 0x0000800501007387 */ /* 0x0003e20000100800 */
[----:B------:R-:W-:Y:S01]  /*1ed0*/  ISETP.GE.AND P0, PT, R6, 0x1, PT ;  /* 0x000000010600780c */ /* 0x000fe20003f06270 */
[----:B------:R-:W-:-:S12]  /*1ee0*/  IMAD.MOV.U32 R2, RZ, RZ, RZ ;  /* 0x000000ffff027224 */ /* 0x000fd800078e00ff */
[----:B------:R-:W-:Y:S05]  /*1ef0*/  @!P0 BRA `(.L_x_875) ;  /* 0x000001e000008947 */ /* 0x000fea0003800000 */
[----:B------:R-:W-:-:S04]  /*1f00*/  ISETP.NE.AND P0, PT, R5, RZ, PT ;  /* 0x000000ff0500720c */ /* 0x000fc80003f05270 */
        /* <DEDUP_REMOVED lines=29> */
.L_x_875:
[----:B------:R-:W-:Y:S05]  /*20e0*/  BSYNC B0 ;  /* 0x0000000000007941 */ /* 0x000fea0003800000 */
.L_x_874:
        /* <DEDUP_REMOVED lines=14> */
[----:B------:R2:W-:Y:S01]  /*21d0*/  STL [R1+0x28], R103 ;  /* 0x0000286701007387 */ /* 0x0005e20000100800 */
        /* <DEDUP_REMOVED lines=59> */
[----:B--2---:R-:W-:Y:S01]  /*2590*/  ISETP.NE.U32.AND P0, PT, RZ, c[0x0][0x340], PT ;  /* 0x0000d000ff007a0c */ /* 0x004fe20003f05070 */
[----:B------:R-:W2:Y:S01]  /*25a0*/  LDL.64 R8, [R1+0x70] ;  /* 0x0000700001087983 */ /* 0x000ea20000100a00 */
[----:B------:R-:W-:-:S02]  /*25b0*/  IMAD.MOV.U32 R135, RZ, RZ, R15 ;  /* 0x000000ffff877224 */ /* 0x000fc400078e000f */
[----:B------:R-:W-:Y:S01]  /*25c0*/  ISETP.NE.AND.EX P1, PT, RZ, c[0x0][0x344], PT, P0 ;  /* 0x0000d100ff007a0c */ /* 0x000fe20003f25300 */
[----:B------:R3:W2:Y:S04]  /*25d0*/  LDL.64 R26, [R1+0x70] ;  /* 0x00007000011a7983 */ /* 0x0006a80000100a00 */
[----:B------:R-:W4:Y:S04]  /*25e0*/  LDL R22, [R1+0x8c] ;  /* 0x00008c0001167983 */ /* 0x000f280000100800 */
[----:B------:R-:W5:Y:S04]  /*25f0*/  LDL R20, [R1+0x90] ;  /* 0x0000900001147983 */ /* 0x000f680000100800 */
[----:B------:R-:W-:Y:S01]  /*2600*/  @P1 IMAD.WIDE R2, R32, R13, c[0x0][0x340] ;  /* 0x0000d00020021625 */ /* 0x000fe200078e020d */
[----:B------:R-:W3:Y:S04]  /*2610*/  LDL R30, [R1+0xa4] ;  /* 0x0000a400011e7983 */ /* 0x000ee80000100800 */
[----:B------:R1:W3:Y:S04]  /*2620*/  @P1 LDG.E R19, [R2.64] ;  /* 0x0000000602131981 */ /* 0x0002e8000c1e1900 */
[----:B------:R-:W4:Y:S04]  /*2630*/  LDL R29, [R1+0xa0] ;  /* 0x0000a000011d7983 */ /* 0x000f280000100800 */
[----:B------:R-:W4:Y:S04]  /*2640*/  LDL R78, [R1+0x18] ;  /* 0x00001800014e7983 */ /* 0x000f280000100800 */
[----:B------:R-:W1:Y:S01]  /*2650*/  S2R R4, SR_TID.X ;  /* 0x0000000000047919 */ /* 0x000e620000002100 */
[----:B------:R-:W-:-:S05]  /*2660*/  SHF.R.S32.HI R0, RZ, 0x1f, R12 ;  /* 0x0000001fff007819 */ /* 0x000fca000001140c */
[----:B------:R-:W-:Y:S01]  /*2670*/  IMAD R0, R0, c[0x0][0x178], RZ ;  /* 0x00005e0000007a24 */ /* 0x000fe200078e02ff */
[--C-:B-1----:R-:W-:Y:S02]  /*2680*/  SHF.R.S32.HI R24, RZ, 0x1f, R4.reuse ;  /* 0x0000001fff187819 */ /* 0x102fe40000011404 */
[----:B------:R-:W-:Y:S02]  /*2690*/  SHF.R.S32.HI R118, RZ, 0x1f, R4 ;  /* 0x0000001fff767819 */ /* 0x000fe40000011404 */
[-C--:B------:R-:W-:Y:S02]  /*26a0*/  LEA.HI R24, R24, R4.reuse, RZ, 0x3 ;  /* 0x0000000418187211 */ /* 0x080fe400078f18ff */
[----:B------:R-:W-:Y:S02]  /*26b0*/  LEA.HI R118, R118, R4, RZ, 0x3 ;  /* 0x0000000476767211 */ /* 0x000fe400078f18ff */
[----:B------:R-:W-:Y:S02]  /*26c0*/  LOP3.LUT R24, R24, 0xfffffff8, RZ, 0xc0, !PT ;  /* 0xfffffff818187812 */ /* 0x000fe400078ec0ff */
[----:B------:R-:W-:-:S03]  /*26d0*/  SHF.R.S32.HI R118, RZ, 0x3, R118 ;  /* 0x00000003ff767819 */ /* 0x000fc60000011476 */
[----:B------:R-:W-:Y:S02]  /*26e0*/  IMAD.IADD R24, R4, 0x1, -R24 ;  /* 0x0000000104187824 */ /* 0x000fe400078e0a18 */
[----:B------:R-:W-:-:S04]  /*26f0*/  IMAD.WIDE.U32 R2, R12, c[0x0][0x178], RZ ;  /* 0x00005e000c027a25 */ /* 0x000fc800078e00ff */
[----:B------:R-:W-:Y:S02]  /*2700*/  IMAD R5, R24, 0x20, R118 ;  /* 0x0000002018057824 */ /* 0x000fe400078e0276 */
[----:B------:R-:W-:Y:S02]  /*2710*/  IMAD R0, R12, c[0x0][0x17c], R0 ;  /* 0x00005f000c007a24 */ /* 0x000fe400078e0200 */
[----:B------:R-:W-:Y:S02]  /*2720*/  IMAD.IADD R5, R135, 0x1, R5 ;  /* 0x0000000187057824 */ /* 0x000fe400078e0205 */
[----:B------:R-:W-:Y:S01]  /*2730*/  IMAD.IADD R3, R3, 0x1, R0 ;  /* 0x0000000103037824 */ /* 0x000fe200078e0200 */
[----:B------:R-:W-:Y:S01]  /*2740*/  SEL R6, R11, RZ, !P4 ;  /* 0x000000ff0b067207 */ /* 0x000fe20006000000 */
[----:B------:R-:W-:Y:S01]  /*2750*/  @P3 IMAD.HI.U32 R7, R5, c[0x0][0x2c8], RZ ;  /* 0x0000b20005073a27 */ /* 0x000fe200078e00ff */
[----:B------:R-:W-:-:S03]  /*2760*/  SEL R4, R32, RZ, !P4 ;  /* 0x000000ff20047207 */ /* 0x000fc60006000000 */
        /* <DEDUP_REMOVED lines=8> */
[----:B------:R-:W-:-:S04]  /*27f0*/  IMAD.MOV R4, RZ, RZ, -R0 ;  /* 0x000000ffff047224 */ /* 0x000fc800078e0a00 */
[----:B------:R-:W-:Y:S02]  /*2800*/  IMAD R4, R4, c[0x0][0x2c4], R5 ;  /* 0x0000b10004047a24 */ /* 0x000fe400078e0205 */
[----:B------:R-:W-:Y:S02]  /*2810*/  IMAD R5, R7, c[0x0][0x1b0], RZ ;  /* 0x00006c0007057a24 */ /* 0x000fe400078e02ff */
[----:B------:R-:W-:Y:S02]  /*2820*/  IMAD.IADD R3, R3, 0x1, R6 ;  /* 0x0000000103037824 */ /* 0x000fe400078e0206 */
[C---:B------:R-:W-:Y:S01]  /*2830*/  IMAD R6, R0.reuse, c[0x0][0x1b4], R5 ;  /* 0x00006d0000067a24 */ /* 0x040fe200078e0205 */
[----:B------:R-:W-:Y:S01]  /*2840*/  SHF.R.S32.HI R5, RZ, 0x1f, R4 ;  /* 0x0000001fff057819 */ /* 0x000fe20000011404 */
[----:B------:R-:W-:-:S04]  /*2850*/  IMAD.WIDE.U32 R2, R0, c[0x0][0x1b0], R2 ;  /* 0x00006c0000027a25 */ /* 0x000fc800078e0002 */
[----:B------:R-:W-:Y:S02]  /*2860*/  IMAD R0, R5, c[0x0][0x1a8], RZ ;  /* 0x00006a0005007a24 */ /* 0x000fe400078e02ff */
[----:B------:R-:W-:Y:S02]  /*2870*/  IMAD.IADD R3, R3, 0x1, R6 ;  /* 0x0000000103037824 */ /* 0x000fe400078e0206 */
[C---:B------:R-:W-:Y:S02]  /*2880*/  IMAD R0, R4.reuse, c[0x0][0x1ac], R0 ;  /* 0x00006b0004007a24 */ /* 0x040fe400078e0200 */
[----:B------:R-:W-:-:S04]  /*2890*/  IMAD.WIDE.U32 R2, R4, c[0x0][0x1a8], R2 ;  /* 0x00006a0004027a25 */ /* 0x000fc800078e0002 */
[----:B------:R-:W-:Y:S01]  /*28a0*/  IMAD.IADD R0, R3, 0x1, R0 ;  /* 0x0000000103007824 */ /* 0x000fe200078e0200 */
[----:B------:R-:W-:Y:S01]  /*28b0*/  LEA R13, P0, R2, c[0x0][0x160], 0x1 ;  /* 0x00005800020d7a11 */ /* 0x000fe200078008ff */
[----:B------:R-:W-:Y:S01]  /*28c0*/  WARPSYNC 0xffffffff ;  /* 0xffffffff00007948 */ /* 0x000fe20003800000 */
[----:B------:R-:W-:Y:S01]  /*28d0*/  IMAD R15, R14, c[0x0][0x2c4], RZ ;  /* 0x0000b1000e0f7a24 */ /* 0x000fe200078e02ff */
[----:B------:R-:W-:Y:S01]  /*28e0*/  BAR.SYNC.DEFER_BLOCKING 0x0 ;  /* 0x0000000000007b1d */ /* 0x000fe20000010000 */
[----:B------:R-:W-:-:S05]  /*28f0*/  LEA.HI.X R12, R2, c[0x0][0x164], R0, 0x1, P0 ;  /* 0x00005900020c7a11 */ /* 0x000fca00000f0c00 */
[----:B------:R-:W1:Y:S01]  /*2900*/  SHFL.IDX PT, R2, R13, RZ, 0x181f ;  /* 0x00181fff0d027589 */ /* 0x000e6200000e0000 */
[----:B------:R-:W-:-:S03]  /*2910*/  IMAD.IADD R14, R118, 0x1, R135 ;  /* 0x00000001760e7824 */ /* 0x000fc600078e0287 */
[----:B------:R-:W1:Y:S02]  /*2920*/  SHFL.IDX PT, R3, R12, RZ, 0x181f ;  /* 0x00181fff0c037589 */ /* 0x000e6400000e0000 */
[----:B------:R-:W-:Y:S02]  /*2930*/  ISETP.GE.AND P0, PT, R14, R15, PT ;  /* 0x0000000f0e00720c */ /* 0x000fe40003f06270 */
[----:B------:R-:W-:Y:S01]  /*2940*/  IADD3 R77, R103, -0x1, RZ ;  /* 0xffffffff674d7810 */ /* 0x000fe20007ffe0ff */
[----:B------:R-:W-:-:S05]  /*2950*/  IMAD.MOV.U32 R119, RZ, RZ, R31 ;  /* 0x000000ffff777224 */ /* 0x000fca00078e001f */
[----:B------:R-:W-:Y:S01]  /*2960*/  LOP3.LUT R119, R119, 0xfffffffd, RZ, 0xc0, !PT ;  /* 0xfffffffd77777812 */ /* 0x000fe200078ec0ff */
[----:B--2---:R-:W-:-:S05]  /*2970*/  IMAD.MOV.U32 R26, RZ, RZ, R8 ;  /* 0x000000ffff1a7224 */ /* 0x004fca00078e0008 */
[C---:B------:R-:W-:Y:S02]  /*2980*/  IADD3 R0, R26.reuse, 0x40, RZ ;  /* 0x000000401a007810 */ /* 0x040fe40007ffe0ff */
[C---:B------:R-:W-:Y:S02]  /*2990*/  ISETP.GE.AND P3, PT, R26.reuse, c[0x0][0x198], PT ;  /* 0x000066001a007a0c */ /* 0x040fe40003f66270 */
[----:B------:R-:W-:Y:S02]  /*29a0*/  SHF.R.S32.HI R27, RZ, 0x1f, R26 ;  /* 0x0000001fff1b7819 */ /* 0x000fe4000001141a */
[----:B------:R-:W-:Y:S02]  /*29b0*/  SHF.R.S32.HI R17, RZ, 0x1f, R0 ;  /* 0x0000001fff117819 */ /* 0x000fe40000011400 */
[----:B-1----:R-:W-:Y:S02]  /*29c0*/  @!P0 LEA R6, P2, R26, R2, 0x1 ;  /* 0x000000021a068211 */ /* 0x002fe400078408ff */
[----:B---3--:R-:W-:Y:S01]  /*29d0*/  @P1 SHF.R.S32.HI R16, RZ, 0x1f, R19 ;  /* 0x0000001fff101819 */ /* 0x008fe20000011413 */
[----:B------:R-:W-:-:S02]  /*29e0*/  @!P1 IMAD.MOV.U32 R16, RZ, RZ, R11 ;  /* 0x000000ffff109224 */ /* 0x000fc400078e000b */
[----:B------:R-:W-:Y:S01]  /*29f0*/  @!P1 IMAD.MOV.U32 R19, RZ, RZ, R32 ;  /* 0x000000ffff139224 */ /* 0x000fe200078e0020 */
[C---:B------:R-:W-:Y:S02]  /*2a00*/  @!P0 LEA R10, P1, R0.reuse, R2, 0x1 ;  /* 0x00000002000a8211 */ /* 0x040fe400078208ff */
[----:B------:R-:W-:Y:S02]  /*2a10*/  ISETP.GE.AND P6, PT, R0, c[0x0][0x198], PT ;  /* 0x0000660000007a0c */ /* 0x000fe40003fc6270 */
[----:B----4-:R-:W-:Y:S02]  /*2a20*/  ISETP.GE.AND P5, PT, R22, c[0x0][0x198], PT ;  /* 0x0000660016007a0c */ /* 0x010fe40003fa6270 */
[----:B-----5:R-:W-:Y:S02]  /*2a30*/  ISETP.GE.AND P4, PT, R20, c[0x0][0x198], PT ;  /* 0x0000660014007a0c */ /* 0x020fe40003f86270 */
[-C--:B------:R-:W-:Y:S02]  /*2a40*/  @!P0 LEA.HI.X R7, R26, R3.reuse, R27, 0x1, P2 ;  /* 0x000000031a078211 */ /* 0x080fe400010f0c1b */
[----:B------:R-:W-:-:S02]  /*2a50*/  @!P0 LEA.HI.X R11, R0, R3, R17, 0x1, P1 ;  /* 0x00000003000b8211 */ /* 0x000fc400008f0c11 */
[-C--:B------:R-:W-:Y:S01]  /*2a60*/  @!P0 LEA R8, P2, R22, R2.reuse, 0x1 ;  /* 0x0000000216088211 */ /* 0x080fe200078408ff */
[----:B------:R-:W-:Y:S01]  /*2a70*/  @!PT LDS RZ, [RZ] ;  /* 0x00000000fffff984 */ /* 0x000fe20000000800 */
[----:B------:R1:W-:Y:S01]  /*2a80*/  @!P0 LDGSTS.E.BYPASS.LTC128B.128 [R78+0x4080], [R6.64], !P3 ;  /* 0x04080000064e8fae */ /* 0x0003e2000d901d46 */
[----:B------:R-:W-:-:S03]  /*2a90*/  @!P0 LEA R4, P1, R20, R2, 0x1 ;  /* 0x0000000214048211 */ /* 0x000fc600078208ff */
[----:B------:R-:W2:Y:S01]  /*2aa0*/  SHFL.IDX PT, R2, R13, 0x1, 0x181f ;  /* 0x00381f000d027f89 */ /* 0x000ea200000e0000 */
[-C--:B------:R-:W-:Y:S02]  /*2ab0*/  @!P0 LEA.HI.X R9, R22, R3.reuse, R30, 0x1, P2 ;  /* 0x0000000316098211 */ /* 0x080fe400010f0c1e */
[----:B------:R-:W-:Y:S01]  /*2ac0*/  @!P0 LEA.HI.X R5, R20, R3, R29, 0x1, P1 ;  /* 0x0000000314058211 */ /* 0x000fe200008f0c1d */
[----:B------:R3:W-:Y:S04]  /*2ad0*/  @!P0 LDGSTS.E.BYPASS.LTC128B.128 [R78+0x8080], [R10.64], !P6 ;  /* 0x080800000a4e8fae */ /* 0x0007e8000f101d46 */
[----:B------:R-:W4:Y:S04]  /*2ae0*/  SHFL.IDX PT, R3, R12, 0x1, 0x181f ;  /* 0x00381f000c037f89 */ /* 0x000f2800000e0000 */
[----:B------:R5:W-:Y:S04]  /*2af0*/  @!P0 LDGSTS.E.BYPASS.LTC128B.128 [R78+0xc080], [R8.64], !P5 ;  /* 0x0c080000084e8fae */ /* 0x000be8000e901d46 */
[----:B------:R3:W-:Y:S01]  /*2b00*/  @!P0 LDGSTS.E.BYPASS.LTC128B.128 [R78+0x10080], [R4.64], !P4 ;  /* 0x10080000044e8fae */ /* 0x0007e2000e101d46 */
[----:B-1----:R-:W-:-:S04]  /*2b10*/  IADD3 R6, R14, 0x20, RZ ;  /* 0x000000200e067810 */ /* 0x002fc80007ffe0ff */
[----:B------:R-:W-:-:S13]  /*2b20*/  ISETP.GE.AND P0, PT, R6, R15, PT ;  /* 0x0000000f0600720c */ /* 0x000fda0003f06270 */
[----:B--2---:R-:W-:-:S04]  /*2b30*/  @!P0 LEA R6, P1, R26, R2, 0x1 ;  /* 0x000000021a068211 */ /* 0x004fc800078208ff */
[----:B----4-:R-:W-:Y:S02]  /*2b40*/  @!P0 LEA.HI.X R7, R26, R3, R27, 0x1, P1 ;  /* 0x000000031a078211 */ /* 0x010fe400008f0c1b */
[----:B---3--:R-:W-:-:S03]  /*2b50*/  @!P0 LEA R10, P1, R0, R2, 0x1 ;  /* 0x00000002000a8211 */ /* 0x008fc600078208ff */
[----:B------:R1:W-:Y:S01]  /*2b60*/  @!P0 LDGSTS.E.BYPASS.LTC128B.128 [R78+0x5080], [R6.64], !P3 ;  /* 0x05080000064e8fae */ /* 0x0003e2000d901d46 */
[----:B------:R-:W-:Y:S02]  /*2b70*/  @!P0 LEA.HI.X R11, R0, R3, R17, 0x1, P1 ;  /* 0x00000003000b8211 */ /* 0x000fe400008f0c11 */
[----:B-----5:R-:W-:-:S03]  /*2b80*/  @!P0 LEA R8, P1, R22, R2, 0x1 ;  /* 0x0000000216088211 */ /* 0x020fc600078208ff */
[----:B------:R2:W-:Y:S01]  /*2b90*/  @!P0 LDGSTS.E.BYPASS.LTC128B.128 [R78+0x9080], [R10.64], !P6 ;  /* 0x090800000a4e8fae */ /* 0x0005e2000f101d46 */
[-C--:B------:R-:W-:Y:S02]  /*2ba0*/  @!P0 LEA.HI.X R9, R22, R3.reuse, R30, 0x1, P1 ;  /* 0x0000000316098211 */ /* 0x080fe400008f0c1e */
[C---:B------:R-:W-:Y:S02]  /*2bb0*/  @!P0 LEA R4, P1, R20.reuse, R2, 0x1 ;  /* 0x0000000214048211 */ /* 0x040fe400078208ff */
[----:B------:R-:W3:Y:S02]  /*2bc0*/  SHFL.IDX PT, R2, R13, 0x2, 0x181f ;  /* 0x00581f000d027f89 */ /* 0x000ee400000e0000 */
[----:B------:R-:W-:Y:S02]  /*2bd0*/  @!P0 LEA.HI.X R5, R20, R3, R29, 0x1, P1 ;  /* 0x0000000314058211 */ /* 0x000fe400008f0c1d */
[----:B------:R-:W4:Y:S04]  /*2be0*/  SHFL.IDX PT, R3, R12, 0x2, 0x181f ;  /* 0x00581f000c037f89 */ /* 0x000f2800000e0000 */
[----:B------:R3:W-:Y:S04]  /*2bf0*/  @!P0 LDGSTS.E.BYPASS.LTC128B.128 [R78+0xd080], [R8.64], !P5 ;  /* 0x0d080000084e8fae */ /* 0x0007e8000e901d46 */
[----:B------:R5:W-:Y:S01]  /*2c00*/  @!P0 LDGSTS.E.BYPASS.LTC128B.128 [R78+0x11080], [R4.64], !P4 ;  /* 0x11080000044e8fae */ /* 0x000be2000e101d46 */
[----:B-1----:R-:W-:-:S04]  /*2c10*/  IADD3 R6, R14, 0x40, RZ ;  /* 0x000000400e067810 */ /* 0x002fc80007ffe0ff */
[----:B------:R-:W-:-:S13]  /*2c20*/  ISETP.GE.AND P0, PT, R6, R15, PT ;  /* 0x0000000f0600720c */ /* 0x000fda0003f06270 */
[----:B---3--:R-:W-:-:S04]  /*2c30*/  @!P0 LEA R8, P1, R26, R2, 0x1 ;  /* 0x000000021a088211 */ /* 0x008fc800078208ff */
[-C--:B----4-:R-:W-:Y:S02]  /*2c40*/  @!P0 LEA.HI.X R9, R26, R3.reuse, R27, 0x1, P1 ;  /* 0x000000031a098211 */ /* 0x090fe400008f0c1b */
[CC--:B------:R-:W-:Y:S01]  /*2c50*/  @!P0 LEA R6, P1, R0.reuse, R2.reuse, 0x1 ;  /* 0x0000000200068211 */ /* 0x0c0fe200078208ff */
[----:B--2---:R-:W1:Y:S03]  /*2c60*/  SHFL.IDX PT, R11, R13, 0x3, 0x181f ;  /* 0x00781f000d0b7f89 */ /* 0x004e6600000e0000 */
[----:B------:R-:W-:Y:S01]  /*2c70*/  @!P0 LEA.HI.X R7, R0, R3, R17, 0x1, P1 ;  /* 0x0000000300078211 */ /* 0x000fe200008f0c11 */
[----:B------:R2:W-:Y:S01]  /*2c80*/  @!P0 LDGSTS.E.BYPASS.LTC128B.128 [R78+0x6080], [R8.64], !P3 ;  /* 0x06080000084e8fae */ /* 0x0005e2000d901d46 */
[----:B-----5:R-:W-:-:S03]  /*2c90*/  @!P0 LEA R4, P1, R22, R2, 0x1 ;  /* 0x0000000216048211 */ /* 0x020fc600078208ff */
[----:B------:R1:W-:Y:S01]  /*2ca0*/  @!P0 LDGSTS.E.BYPASS.LTC128B.128 [R78+0xa080], [R6.64], !P6 ;  /* 0x0a080000064e8fae */ /* 0x0003e2000f101d46 */
[-C--:B------:R-:W-:Y:S02]  /*2cb0*/  @!P0 LEA.HI.X R5, R22, R3.reuse, R30, 0x1, P1 ;  /* 0x0000000316058211 */ /* 0x080fe400008f0c1e */
[C---:B------:R-:W-:Y:S01]  /*2cc0*/  @!P0 LEA R2, P1, R20.reuse, R2, 0x1 ;  /* 0x0000000214028211 */ /* 0x040fe200078208ff */
[----:B------:R-:W3:Y:S03]  /*2cd0*/  SHFL.IDX PT, R10, R12, 0x3, 0x181f ;  /* 0x00781f000c0a7f89 */ /* 0x000ee600000e0000 */
[----:B------:R-:W-:Y:S01]  /*2ce0*/  @!P0 LEA.HI.X R3, R20, R3, R29, 0x1, P1 ;  /* 0x0000000314038211 */ /* 0x000fe200008f0c1d */
[----:B------:R4:W-:Y:S04]  /*2cf0*/  @!P0 LDGSTS.E.BYPASS.LTC128B.128 [R78+0xe080], [R4.64], !P5 ;  /* 0x0e080000044e8fae */ /* 0x0009e8000e901d46 */
[----:B------:R5:W-:Y:S01]  /*2d00*/  @!P0 LDGSTS.E.BYPASS.LTC128B.128 [R78+0x12080], [R2.64], !P4 ;  /* 0x12080000024e8fae */ /* 0x000be2000e101d46 */
[----:B----4-:R-:W-:-:S02]  /*2d10*/  IADD3 R4, R14, 0x60, RZ ;  /* 0x000000600e047810 */ /* 0x010fc40007ffe0ff */
[----:B-----5:R-:W-:Y:S02]  /*2d20*/  SHF.R.S32.HI R3, RZ, 0x1f, R18 ;  /* 0x0000001fff037819 */ /* 0x020fe40000011412 */
[----:B------:R-:W-:-:S04]  /*2d30*/  IADD3 R2, P0, R118, R18, RZ ;  /* 0x0000001276027210 */ /* 0x000fc80007f1e0ff */
[----:B------:R-:W-:Y:S02]  /*2d40*/  LEA.HI.X.SX32 R3, R118, R3, 0x1, P0 ;  /* 0x0000000376037211 */ /* 0x000fe400000f0eff */
[----:B------:R-:W-:Y:S01]  /*2d50*/  ISETP.GE.AND P0, PT, R4, R15, PT ;  /* 0x0000000f0400720c */ /* 0x000fe20003f06270 */
[----:B------:R-:W-:Y:S02]  /*2d60*/  IMAD.MOV.U32 R15, RZ, RZ, 0x30 ;  /* 0x00000030ff0f7424 */ /* 0x000fe400078e00ff */
[----:B--2---:R-:W-:-:S10]  /*2d70*/  IMAD R8, R3, c[0x0][0x1e0], RZ ;  /* 0x0000780003087a24 */ /* 0x004fd400078e02ff */
[----:B-1----:R-:W-:-:S04]  /*2d80*/  @!P0 LEA R6, P1, R26, R11, 0x1 ;  /* 0x0000000b1a068211 */ /* 0x002fc800078208ff */
[--C-:B---3--:R-:W-:Y:S01]  /*2d90*/  @!P0 LEA.HI.X R7, R26, R10, R27.reuse, 0x1, P1 ;  /* 0x0000000a1a078211 */ /* 0x108fe200008f0c1b */
[----:B------:R-:W-:-:S04]  /*2da0*/  IMAD.WIDE.U32 R4, R2, c[0x0][0x1e0], R26 ;  /* 0x0000780002047a25 */ /* 0x000fc800078e001a */
[----:B------:R1:W-:Y:S01]  /*2db0*/  @!P0 LDGSTS.E.BYPASS.LTC128B.128 [R78+0x7080], [R6.64], !P3 ;  /* 0x07080000064e8fae */ /* 0x0003e2000d901d46 */
[C---:B------:R-:W-:Y:S02]  /*2dc0*/  IMAD R8, R2.reuse, c[0x0][0x1e4], R8 ;  /* 0x0000790002087a24 */ /* 0x040fe400078e0208 */
[----:B------:R-:W-:Y:S02]  /*2dd0*/  IMAD R12, R3, c[0x0][0x208], RZ ;  /* 0x00008200030c7a24 */ /* 0x000fe400078e02ff */
[----:B------:R-:W-:Y:S02]  /*2de0*/  IMAD R15, R103, -0x30, R15 ;  /* 0xffffffd0670f7824 */ /* 0x000fe400078e020f */
[----:B------:R-:W-:Y:S01]  /*2df0*/  IMAD.IADD R3, R5, 0x1, R8 ;  /* 0x0000000105037824 */ /* 0x000fe200078e0208 */
[----:B------:R-:W-:Y:S01]  /*2e00*/  SHF.R.S32.HI R18, RZ, 0x1f, R77 ;  /* 0x0000001fff127819 */ /* 0x000fe2000001144d */
[----:B------:R-:W-:Y:S01]  /*2e10*/  IMAD.WIDE.U32 R8, R2, c[0x0][0x208], R26 ;  /* 0x0000820002087a25 */ /* 0x000fe200078e001a */
[----:B------:R-:W-:-:S03]  /*2e20*/  ISETP.NE.AND P2, PT, R21, RZ, PT ;  /* 0x000000ff1500720c */ /* 0x000fc60003f45270 */
[----:B------:R-:W-:Y:S02]  /*2e30*/  IMAD R12, R2, c[0x0][0x20c], R12 ;  /* 0x00008300020c7a24 */ /* 0x000fe400078e020c */
[----:B------:R-:W-:Y:S02]  /*2e40*/  IMAD.MOV.U32 R2, RZ, RZ, R4 ;  /* 0x000000ffff027224 */ /* 0x000fe400078e0004 */
[----:B------:R-:W-:Y:S01]  /*2e50*/  IMAD.IADD R76, R23, 0x1, R15 ;  /* 0x00000001174c7824 */ /* 0x000fe200078e020f */
[----:B-1----:R-:W-:-:S04]  /*2e60*/  @!P0 LEA R6, P1, R0, R11, 0x1 ;  /* 0x0000000b00068211 */ /* 0x002fc800078208ff */
[C---:B------:R-:W-:Y:S02]  /*2e70*/  @!P0 LEA.HI.X R7, R0.reuse, R10, R17, 0x1, P1 ;  /* 0x0000000a00078211 */ /* 0x040fe400008f0c11 */
[----:B------:R-:W-:Y:S01]  /*2e80*/  ISETP.GE.AND P1, PT, R0, c[0x0][0x1d4], PT ;  /* 0x0000750000007a0c */ /* 0x000fe20003f26270 */
[----:B------:R-:W-:Y:S02]  /*2e90*/  IMAD.WIDE.U32 R4, R25, c[0x0][0x1e8], R2 ;  /* 0x00007a0019047a25 */ /* 0x000fe400078e0002 */
[----:B------:R1:W-:Y:S02]  /*2ea0*/  @!P0 LDGSTS.E.BYPASS.LTC128B.128 [R78+0xb080], [R6.64], !P6 ;  /* 0x0b080000064e8fae */ /* 0x0003e4000f101d46 */
[----:B------:R-:W-:Y:S01]  /*2eb0*/  IMAD.IADD R3, R9, 0x1, R12 ;  /* 0x0000000109037824 */ /* 0x000fe200078e020c */
[----:B------:R-:W-:Y:S01]  /*2ec0*/  SEL R12, R16, RZ, !P2 ;  /* 0x000000ff100c7207 */ /* 0x000fe20005000000 */
[----:B------:R-:W-:Y:S01]  /*2ed0*/  IMAD.MOV.U32 R2, RZ, RZ, R8 ;  /* 0x000000ffff027224 */ /* 0x000fe200078e0008 */
[----:B------:R-:W-:Y:S01]  /*2ee0*/  SEL R0, R19, RZ, !P2 ;  /* 0x000000ff13007207 */ /* 0x000fe20005000000 */
[----:B------:R-:W-:-:S02]  /*2ef0*/  IMAD R5, R25, c[0x0][0x1ec], R5 ;  /* 0x00007b0019057a24 */ /* 0x000fc400078e0205 */
[----:B------:R-:W-:Y:S02]  /*2f00*/  IMAD R9, R12, c[0x0][0x1f0], RZ ;  /* 0x00007c000c097a24 */ /* 0x000fe400078e02ff */
[----:B------:R-:W-:Y:S01]  /*2f10*/  @P1 LOP3.LUT R119, R119, 0x2, RZ, 0xfc, !PT ;  /* 0x0000000277771812 */ /* 0x000fe200078efcff */
[----:B------:R-:W-:-:S04]  /*2f20*/  IMAD.WIDE.U32 R82, R0, c[0x0][0x1f0], R4 ;  /* 0x00007c0000527a25 */ /* 0x000fc800078e0004 */
[----:B------:R-:W-:-:S04]  /*2f30*/  IMAD.WIDE.U32 R16, R77, c[0x0][0x1e0], RZ ;  /* 0x000078004d107a25 */ /* 0x000fc800078e00ff */
[----:B-1----:R-:W-:Y:S01]  /*2f40*/  IMAD R6, R18, c[0x0][0x1e0], RZ ;  /* 0x0000780012067a24 */ /* 0x002fe200078e02ff */
[----:B------:R-:W-:-:S03]  /*2f50*/  IMNMX R7, R76, 0x30, PT ;  /* 0x000000304c077817 */ /* 0x000fc60003800200 */
[----:B------:R-:W-:Y:S01]  /*2f60*/  IMAD R14, R77, c[0x0][0x1e4], R6 ;  /* 0x000079004d0e7a24 */ /* 0x000fe200078e0206 */
[-C--:B------:R-:W-:Y:S01]  /*2f70*/  @!P0 LEA R6, P1, R22, R11.reuse, 0x1 ;  /* 0x0000000b16068211 */ /* 0x080fe200078208ff */
[----:B------:R-:W-:Y:S02]  /*2f80*/  IMAD.IADD R8, R7, 0x1, -R118 ;  /* 0x0000000107087824 */ /* 0x000fe400078e0a76 */
[----:B------:R-:W-:Y:S01]  /*2f90*/  IMAD R13, R0, c[0x0][0x1f4], R9 ;  /* 0x00007d00000d7a24 */ /* 0x000fe200078e0209 */
[-C--:B------:R-:W-:Y:S02]  /*2fa0*/  @!P0 LEA.HI.X R7, R22, R10.reuse, R30, 0x1, P1 ;  /* 0x0000000a16078211 */ /* 0x080fe400008f0c1e */
[----:B------:R-:W-:Y:S02]  /*2fb0*/  ISETP.GE.AND P2, PT, R8, 0x1, PT ;  /* 0x000000010800780c */ /* 0x000fe40003f46270 */
[C---:B------:R-:W-:Y:S01]  /*2fc0*/  @!P0 LEA R4, P1, R20.reuse, R11, 0x1 ;  /* 0x0000000b14048211 */ /* 0x040fe200078208ff */
[----:B------:R-:W-:Y:S01]  /*2fd0*/  IMAD.IADD R9, R17, 0x1, R14 ;  /* 0x0000000111097824 */ /* 0x000fe200078e020e */
[----:B------:R1:W-:Y:S01]  /*2fe0*/  @!P0 LDGSTS.E.BYPASS.LTC128B.128 [R78+0xf080], [R6.64], !P5 ;  /* 0x0f080000064e8fae */ /* 0x0003e2000e901d46 */
[----:B------:R-:W-:Y:S01]  /*2ff0*/  IMAD.IADD R81, R83, 0x1, R13 ;  /* 0x0000000153517824 */ /* 0x000fe200078e020d */
[----:B------:R-:W-:Y:S01]  /*3000*/  @!P0 LEA.HI.X R5, R20, R10, R29, 0x1, P1 ;  /* 0x0000000a14058211 */ /* 0x000fe200008f0c1d */
[----:B------:R-:W-:Y:S01]  /*3010*/  IMAD.MOV.U32 R80, RZ, RZ, R82 ;  /* 0x000000ffff507224 */ /* 0x000fe200078e0052 */
[----:B------:R-:W-:Y:S01]  /*3020*/  ISETP.GE.AND P3, PT, R26, c[0x0][0x1d4], PT ;  /* 0x000075001a007a0c */ /* 0x000fe20003f66270 */
[----:B------:R-:W-:-:S02]  /*3030*/  IMAD R9, R9, 0x30, RZ ;  /* 0x0000003009097824 */ /* 0x000fc400078e02ff */
[----:B------:R2:W-:Y:S01]  /*3040*/  @!P0 LDGSTS.E.BYPASS.LTC128B.128 [R78+0x13080], [R4.64], !P4 ;  /* 0x13080000044e8fae */ /* 0x0005e2000e101d46 */
[----:B------:R-:W-:Y:S02]  /*3050*/  LOP3.LUT P4, RZ, R119, 0x2, RZ, 0xc0, !PT ;  /* 0x0000000277ff7812 */ /* 0x000fe4000788c0ff */
[----:B------:R-:W-:Y:S01]  /*3060*/  ISETP.GE.AND P6, PT, R22, c[0x0][0x1d4], PT ;  /* 0x0000750016007a0c */ /* 0x000fe20003fc6270 */
[----:B------:R-:W0:Y:S01]  /*3070*/  LDGDEPBAR ;  /* 0x00000000000079af */ /* 0x000e220000000000 */
[----:B------:R-:W-:Y:S02]  /*3080*/  ISETP.GE.AND P5, PT, R20, c[0x0][0x1d4], PT ;  /* 0x0000750014007a0c */ /* 0x000fe40003fa6270 */
[----:B------:R-:W-:Y:S01]  /*3090*/  ISETP.GE.AND P1, PT, R8, 0x21, PT ;  /* 0x000000210800780c */ /* 0x000fe20003f26270 */
[----:B------:R-:W-:Y:S02]  /*30a0*/  IMAD R8, R12, c[0x0][0x218], RZ ;  /* 0x000086000c087a24 */ /* 0x000fe400078e02ff */
[----:B-1----:R-:W-:-:S04]  /*30b0*/  IMAD.WIDE.U32 R6, R16, 0x30, R80 ;  /* 0x0000003010067825 */ /* 0x002fc800078e0050 */
[----:B------:R-:W-:Y:S02]  /*30c0*/  IMAD.IADD R7, R7, 0x1, R9 ;  /* 0x0000000107077824 */ /* 0x000fe400078e0209 */
[----:B--2---:R-:W-:Y:S01]  /*30d0*/  IMAD.WIDE.U32 R4, R25, c[0x0][0x210], R2 ;  /* 0x0000840019047a25 */ /* 0x004fe200078e0002 */
[----:B------:R-:W-:-:S03]  /*30e0*/  @P2 LEA R2, P0, R6, c[0x0][0x1c8], 0x1 ;  /* 0x0000720006022a11 */ /* 0x000fc600078008ff */
[----:B------:R-:W-:Y:S01]  /*30f0*/  IMAD R5, R25, c[0x0][0x214], R5 ;  /* 0x0000850019057a24 */ /* 0x000fe200078e0205 */
[----:B------:R-:W-:Y:S01]  /*3100*/  @P2 LEA.HI.X R3, R6, c[0x0][0x1cc], R7, 0x1, P0 ;  /* 0x0000730006032a11 */ /* 0x000fe200000f0c07 */
[----:B------:R-:W-:Y:S01]  /*3110*/  IMAD.MOV.U32 R9, RZ, RZ, 0x20 ;  /* 0x00000020ff097424 */ /* 0x000fe200078e00ff */
[----:B------:R-:W-:Y:S01]  /*3120*/  LOP3.LUT R119, R119, 0xfffffffe, RZ, 0xc0, !PT ;  /* 0xfffffffe77777812 */ /* 0x000fe200078ec0ff */
[C---:B------:R-:W-:Y:S02]  /*3130*/  IMAD R8, R0.reuse, c[0x0][0x21c], R8 ;  /* 0x0000870000087a24 */ /* 0x040fe400078e0208 */
[----:B------:R-:W-:Y:S01]  /*3140*/  IMAD.WIDE.U32 R20, R0, c[0x0][0x218], R4 ;  /* 0x0000860000147a25 */ /* 0x000fe200078e0004 */
[----:B------:R1:W-:Y:S01]  /*3150*/  @P2 LDGSTS.E.BYPASS.LTC128B.128 [R78+0x14080], [R2.64], !P3 ;  /* 0x14080000024e2fae */ /* 0x0003e2000d901d46 */
[----:B------:R-:W-:Y:S02]  /*3160*/  @P3 LOP3.LUT R119, R119, 0x1, RZ, 0xfc, !PT ;  /* 0x0000000177773812 */ /* 0x000fe400078efcff */
[----:B------:R-:W-:Y:S01]  /*3170*/  IMAD.WIDE.U32 R10, R9, c[0x0][0x1e0], RZ ;  /* 0x00007800090a7a25 */ /* 0x000fe200078e00ff */
[----:B------:R1:W-:Y:S04]  /*3180*/  @P2 LDGSTS.E.BYPASS.LTC128B.128 [R78+0x15880], [R2.64+0x80], !P4 ;  /* 0x15880080024e2fae */ /* 0x0003e8000e101d46 */
[----:B------:R1:W-:Y:S01]  /*3190*/  @P2 LDGSTS.E.BYPASS.LTC128B.128 [R78+0x17080], [R2.64+0x100], !P6 ;  /* 0x17080100024e2fae */ /* 0x0003e2000f101d46 */
[----:B------:R-:W-:Y:S01]  /*31a0*/  IMAD.IADD R17, R21, 0x1, R8 ;  /* 0x0000000115117824 */ /* 0x000fe200078e0208 */
[----:B------:R-:W-:Y:S01]  /*31b0*/  @P1 IADD3 R0, P0, R6, R10, RZ ;  /* 0x0000000a06001210 */ /* 0x000fe20007f1e0ff */
[----:B------:R-:W-:Y:S01]  /*31c0*/  IMAD.MOV.U32 R16, RZ, RZ, R20 ;  /* 0x000000ffff107224 */ /* 0x000fe200078e0014 */
[----:B------:R1:W-:Y:S04]  /*31d0*/  @P2 LDGSTS.E.BYPASS.LTC128B.128 [R78+0x18880], [R2.64+0x180], !P5 ;  /* 0x18880180024e2fae */ /* 0x0003e8000e901d46 */
[----:B------:R-:W-:Y:S04]  /*31e0*/  STL [R1+0x74], R27 ;  /* 0x0000741b01007387 */ /* 0x000fe80000100800 */
[----:B------:R-:W-:Y:S04]  /*31f0*/  STL.64 [R1+0x50], R82 ;  /* 0x0000505201007387 */ /* 0x000fe80000100a00 */
[----:B------:R-:W-:Y:S04]  /*3200*/  STL.64 [R1+0x40], R80 ;  /* 0x0000405001007387 */ /* 0x000fe80000100a00 */
[----:B------:R-:W-:Y:S04]  /*3210*/  STL [R1+0x2c], R119 ;  /* 0x00002c7701007387 */ /* 0x000fe80000100800 */
[----:B------:R-:W-:Y:S01]  /*3220*/  STL.64 [R1+0x58], R20 ;  /* 0x0000581401007387 */ /* 0x000fe20000100a00 */
[----:B-1----:R-:W-:-:S03]  /*3230*/  IMAD R3, R9, c[0x0][0x1e4], RZ ;  /* 0x0000790009037a24 */ /* 0x002fc600078e02ff */
[----:B------:R-:W-:Y:S02]  /*3240*/  STL.64 [R1+0x48], R16 ;  /* 0x0000481001007387 */ /* 0x000fe40000100a00 */
[----:B------:R-:W-:Y:S02]  /*3250*/  @P1 IADD3.X R3, R7, R11, R3, P0, !PT ;  /* 0x0000000b07031210 */ /* 0x000fe400007fe403 */
[----:B------:R-:W2:Y:S04]  /*3260*/  LDL R10, [R1+0x14] ;  /* 0x00001400010a7983 */ /* 0x000ea80000100800 */
[----:B------:R-:W3:Y:S04]  /*3270*/  LDL R11, [R1+0xc] ;  /* 0x00000c00010b7983 */ /* 0x000ee80000100800 */
[----:B------:R-:W4:Y:S01]  /*3280*/  LDL R9, [R1+0x10] ;  /* 0x0000100001097983 */ /* 0x000f220000100800 */
[----:B------:R-:W-:-:S04]  /*3290*/  IMAD R2, R18, c[0x0][0x208], RZ ;  /* 0x0000820012027a24 */ /* 0x000fc800078e02ff */
[----:B------:R-:W-:Y:S01]  /*32a0*/  IMAD R6, R77, c[0x0][0x20c], R2 ;  /* 0x000083004d067a24 */ /* 0x000fe200078e0202 */
[----:B------:R-:W-:-:S04]  /*32b0*/  @P1 LEA R2, P0, R0, c[0x0][0x1c8], 0x1 ;  /* 0x0000720000021a11 */ /* 0x000fc800078008ff */
[----:B------:R-:W-:-:S05]  /*32c0*/  @P1 LEA.HI.X R3, R0, c[0x0][0x1cc], R3, 0x1, P0 ;  /* 0x0000730000031a11 */ /* 0x000fca00000f0c03 */
[----:B------:R1:W-:Y:S04]  /*32d0*/  @P1 LDGSTS.E.BYPASS.LTC128B.128 [R78+0x15080], [R2.64], !P3 ;  /* 0x15080000024e1fae */ /* 0x0003e8000d901d46 */
[----:B------:R1:W-:Y:S04]  /*32e0*/  @P1 LDGSTS.E.BYPASS.LTC128B.128 [R78+0x16880], [R2.64+0x80], !P4 ;  /* 0x16880080024e1fae */ /* 0x0003e8000e101d46 */
[----:B------:R1:W-:Y:S04]  /*32f0*/  @P1 LDGSTS.E.BYPASS.LTC128B.128 [R78+0x18080], [R2.64+0x100], !P6 ;  /* 0x18080100024e1fae */ /* 0x0003e8000f101d46 */
[----:B------:R1:W-:Y:S04]  /*3300*/  @P1 LDGSTS.E.BYPASS.LTC128B.128 [R78+0x19880], [R2.64+0x180], !P5 ;  /* 0x19880180024e1fae */ /* 0x0003e8000e901d46 */
[----:B------:R-:W0:Y:S04]  /*3310*/  LDGDEPBAR ;  /* 0x00000000000079af */ /* 0x000e280000000000 */
[----:B------:R-:W5:Y:S04]  /*3320*/  S2R R14, SR_TID.X ;  /* 0x00000000000e7919 */ /* 0x000f680000002100 */
[----:B------:R-:W1:Y:S01]  /*3330*/  S2R R13, SR_TID.X ;  /* 0x00000000000d7919 */ /* 0x000e620000002100 */
[----:B------:R-:W-:-:S04]  /*3340*/  DEPBAR.LE SB0, 0x1 ;  /* 0x000080400000791a */ /* 0x000fc80000000000 */
[----:B------:R-:W-:Y:S01]  /*3350*/  BAR.SYNC.DEFER_BLOCKING 0x0 ;  /* 0x0000000000007b1d */ /* 0x000fe20000010000 */
[----:B-----5:R-:W-:-:S04]  /*3360*/  SHF.R.S32.HI R12, RZ, 0x1f, R14 ;  /* 0x0000001fff0c7819 */ /* 0x020fc8000001140e */
[----:B------:R-:W-:Y:S01]  /*3370*/  LEA.HI R12, R12, R14, RZ, 0x5 ;  /* 0x0000000e0c0c7211 */ /* 0x000fe200078f28ff */
[----:B------:R-:W-:Y:S01]  /*3380*/  IMAD.WIDE.U32 R4, R77, c[0x0][0x208], RZ ;  /* 0x000082004d047a25 */ /* 0x000fe200078e00ff */
[----:B-1----:R-:W-:Y:S02]  /*3390*/  ISETP.GT.AND P2, PT, R13, 0x7f, PT ;  /* 0x0000007f0d00780c */ /* 0x002fe40003f44270 */
[----:B------:R-:W-:Y:S01]  /*33a0*/  SHF.R.S32.HI R12, RZ, 0x5, R12 ;  /* 0x00000005ff0c7819 */ /* 0x000fe2000001140c */
[----:B------:R-:W-:-:S04]  /*33b0*/  IMAD.IADD R6, R5, 0x1, R6 ;  /* 0x0000000105067824 */ /* 0x000fc800078e0206 */
[----:B------:R-:W-:Y:S02]  /*33c0*/  IMAD R12, R12, 0x800, R239 ;  /* 0x000008000c0c7824 */ /* 0x000fe400078e02ef */
[----:B------:R-:W-:-:S04]  /*33d0*/  IMAD.WIDE.U32 R4, R4, 0x30, R16 ;  /* 0x0000003004047825 */ /* 0x000fc800078e0010 */
[----:B------:R-:W-:Y:S01]  /*33e0*/  IMAD R0, R6, 0x30, RZ ;  /* 0x0000003006007824 */ /* 0x000fe200078e02ff */
[----:B------:R-:W-:Y:S04]  /*33f0*/  LDSM.16.M88.4 R160, [R12] ;  /* 0x000000000ca0783b */ /* 0x000fe80000000200 */
[----:B------:R-:W-:Y:S04]  /*3400*/  LDSM.16.M88.4 R188, [R12+0x4000] ;  /* 0x004000000cbc783b */ /* 0x000fe80000000200 */
[----:B------:R-:W-:Y:S04]  /*3410*/  LDSM.16.M88.4 R204, [R12+0x8000] ;  /* 0x008000000ccc783b */ /* 0x000fe80000000200 */
[----:B------:R-:W-:Y:S01]  /*3420*/  LDSM.16.M88.4 R220, [R12+0xc000] ;  /* 0x00c000000cdc783b */ /* 0x000fe20000000200 */
[----:B------:R-:W-:Y:S01]  /*3430*/  IMAD.IADD R5, R5, 0x1, R0 ;  /* 0x0000000105057824 */ /* 0x000fe200078e0200 */
[----:B------:R-:W-:Y:S01]  /*3440*/  LEA R6, P0, R4, c[0x0][0x1f8], 0x1 ;  /* 0x00007e0004067a11 */ /* 0x000fe200078008ff */
[----:B------:R-:W-:-:S02]  /*3450*/  @!P2 IMAD.MOV.U32 R0, RZ, RZ, c[0x0][0x208] ;  /* 0x00008200ff00a624 */ /* 0x000fc400078e00ff */
[----:B------:R-:W-:Y:S01]  /*3460*/  @!P2 IMAD.MOV.U32 R2, RZ, RZ, c[0x0][0x20c] ;  /* 0x00008300ff02a624 */ /* 0x000fe200078e00ff */
[----:B------:R-:W-:Y:S02]  /*3470*/  LEA.HI.X R7, R4, c[0x0][0x1fc], R5, 0x1, P0 ;  /* 0x00007f0004077a11 */ /* 0x000fe400000f0c05 */
[----:B------:R-:W-:-:S04]  /*3480*/  @!P2 LEA R4, P0, R0, R6, 0x6 ;  /* 0x000000060004a211 */ /* 0x000fc800078030ff */
[----:B------:R-:W-:Y:S02]  /*3490*/  @!P2 LEA.HI.X R5, R0, R7, R2, 0x6, P0 ;  /* 0x000000070005a211 */ /* 0x000fe400000f3402 */
[----:B------:R-:W-:Y:S02]  /*34a0*/  SEL R0, RZ, 0xffffffff, P4 ;  /* 0xffffffffff007807 */ /* 0x000fe40002000000 */
[----:B------:R-:W-:Y:S02]  /*34b0*/  LOP3.LUT P0, RZ, R24, 0x2, RZ, 0xc0, !PT ;  /* 0x0000000218ff7812 */ /* 0x000fe4000780c0ff */
[----:B------:R-:W-:Y:S01]  /*34c0*/  SEL R2, RZ, 0x1, P3 ;  /* 0x00000001ff027807 */ /* 0x000fe20001800000 */
[----:B------:R-:W-:-:S05]  /*34d0*/  IMAD.SHL.U32 R0, R0, 0x2, RZ ;  /* 0x0000000200007824 */ /* 0x000fca00078e00ff */
[----:B------:R-:W-:Y:S02]  /*34e0*/  LOP3.LUT R3, R0, 0x2, R2, 0xe2, !PT ;  /* 0x0000000200037812 */ /* 0x000fe400078ee202 */
[----:B------:R-:W-:Y:S02]  /*34f0*/  SEL R2, RZ, 0x4, P6 ;  /* 0x00000004ff027807 */ /* 0x000fe40003000000 */
[----:B------:R-:W-:Y:S01]  /*3500*/  SEL R0, RZ, 0x8, P5 ;  /* 0x00000008ff007807 */ /* 0x000fe20002800000 */
[----:B------:R-:W-:Y:S01]  /*3510*/  IMAD.MOV.U32 R8, RZ, RZ, 0x40 ;  /* 0x00000040ff087424 */ /* 0x000fe200078e00ff */
[----:B------:R-:W-:Y:S02]  /*3520*/  IADD3 R243, R236, 0x20, RZ ;  /* 0x00000020ecf37810 */ /* 0x000fe40007ffe0ff */
[----:B------:R-:W-:Y:S02]  /*3530*/  LOP3.LUT R3, R0, R3, R2, 0xfe, !PT ;  /* 0x0000000300037212 */ /* 0x000fe400078efe02 */
[----:B------:R-:W-:-:S02]  /*3540*/  @P0 IADD3 R243, R236, -0x20, RZ ;  /* 0xffffffe0ecf30810 */ /* 0x000fc40007ffe0ff */
[----:B------:R-:W-:Y:S02]  /*3550*/  LOP3.LUT P0, RZ, R24, 0x4, RZ, 0xc0, !PT ;  /* 0x0000000418ff7812 */ /* 0x000fe4000780c0ff */
[----:B------:R-:W-:Y:S02]  /*3560*/  IADD3 R2, R15, R23, -R118 ;  /* 0x000000170f027210 */ /* 0x000fe40007ffe876 */
[C---:B------:R-:W-:Y:S02]  /*3570*/  LOP3.LUT P3, RZ, R3.reuse, 0x1, RZ, 0xc0, !PT ;  /* 0x0000000103ff7812 */ /* 0x040fe4000786c0ff */
[----:B------:R-:W-:Y:S02]  /*3580*/  SEL R0, R8, 0xffffffc0, !P0 ;  /* 0xffffffc008007807 */ /* 0x000fe40004000000 */
[----:B------:R-:W-:Y:S02]  /*3590*/  ISETP.LT.OR P0, PT, R2, 0x1, !P3 ;  /* 0x000000010200780c */ /* 0x000fe40005f01670 */
[----:B------:R-:W-:-:S02]  /*35a0*/  LOP3.LUT P2, RZ, R3, 0x2, RZ, 0xc0, !PT ;  /* 0x0000000203ff7812 */ /* 0x000fc4000784c0ff */
[----:B------:R-:W-:Y:S01]  /*35b0*/  LOP3.LUT P1, RZ, R3, 0x4, RZ, 0xc0, !PT ;  /* 0x0000000403ff7812 */ /* 0x000fe2000782c0ff */
[----:B------:R-:W-:Y:S01]  /*35c0*/  IMAD.IADD R238, R236, 0x1, R0 ;  /* 0x00000001ecee7824 */ /* 0x000fe200078e0200 */
[----:B--2---:R-:W-:Y:S04]  /*35d0*/  LDSM.16.M88.4 R180, [R10] ;  /* 0x000000000ab4783b */ /* 0x004fe80000000200 */
[----:B---3--:R-:W-:Y:S04]  /*35e0*/  LDSM.16.M88.4 R164, [R11] ;  /* 0x000000000ba4783b */ /* 0x008fe80000000200 */
[----:B----4-:R-:W-:Y:S04]  /*35f0*/  LDSM.16.M88.4 R184, [R9] ;  /* 0x0000000009b8783b */ /* 0x010fe80000000200 */
        /* <DEDUP_REMOVED lines=12> */
[----:B------:R-:W1:Y:S04]  /*36c0*/  LDSM.16.M88.4 R8, [R236] ;  /* 0x00000000ec08783b */ /* 0x000e680000000200 */
[----:B------:R-:W2:Y:S04]  /*36d0*/  LDSM.16.M88.4 R20, [R236+0x800] ;  /* 0x00080000ec14783b */ /* 0x000ea80000000200 */
[----:B------:R-:W-:Y:S04]  /*36e0*/  LDSM.16.M88.4 R44, [R236+0x1000] ;  /* 0x00100000ec2c783b */ /* 0x000fe80000000200 */
[----:B------:R-:W3:Y:S04]  /*36f0*/  LDSM.16.M88.4 R24, [R243] ;  /* 0x00000000f318783b */ /* 0x000ee80000000200 */
[----:B------:R-:W4:Y:S04]  /*3700*/  LDSM.16.M88.4 R36, [R243+0x800] ;  /* 0x00080000f324783b */ /* 0x000f280000000200 */
[----:B------:R-:W-:Y:S04]  /*3710*/  LDSM.16.M88.4 R56, [R243+0x1000] ;  /* 0x00100000f338783b */ /* 0x000fe80000000200 */
[----:B------:R-:W-:Y:S01]  /*3720*/  @!PT LDS RZ, [RZ] ;  /* 0x00000000fffff984 */ /* 0x000fe20000000800 */
[----:B------:R-:W-:Y:S01]  /*3730*/  @!PT LDS RZ, [RZ] ;  /* 0x00000000fffff984 */ /* 0x000fe20000000800 */
[----:B------:R-:W-:Y:S01]  /*3740*/  @!PT LDS RZ, [RZ] ;  /* 0x00000000fffff984 */ /* 0x000fe20000000800 */
[----:B------:R5:W-:Y:S01]  /*3750*/  LDGSTS.E.BYPASS.LTC128B.128 [R78+0x4080], [R6.64], !P0 ;  /* 0x04080000064e7fae */ /* 0x000be2000c101d46 */
[----:B------:R-:W-:-:S13]  /*3760*/  ISETP.LT.OR P0, PT, R2, 0x1, !P2 ;  /* 0x000000010200780c */ /* 0x000fda0005701670 */
[----:B------:R5:W-:Y:S01]  /*3770*/  LDGSTS.E.BYPASS.LTC128B.128 [R78+0x5880], [R6.64+0x80], !P0 ;  /* 0x05880080064e7fae */ /* 0x000be2000c101d46 */
[----:B------:R-:W-:-:S13]  /*3780*/  ISETP.LT.OR P0, PT, R2, 0x1, !P1 ;  /* 0x000000010200780c */ /* 0x000fda0004f01670 */
[----:B------:R5:W-:Y:S01]  /*3790*/  LDGSTS.E.BYPASS.LTC128B.128 [R78+0x7080], [R6.64+0x100], !P0 ;  /* 0x07080100064e7fae */ /* 0x000be2000c101d46 */
[----:B------:R-:W-:-:S04]  /*37a0*/  LOP3.LUT P0, RZ, R3, 0x8, RZ, 0xc0, !PT ;  /* 0x0000000803ff7812 */ /* 0x000fc8000780c0ff */
[----:B------:R-:W-:-:S13]  /*37b0*/  ISETP.LT.OR P4, PT, R2, 0x1, !P0 ;  /* 0x000000010200780c */ /* 0x000fda0004781670 */
[----:B------:R5:W-:Y:S01]  /*37c0*/  LDGSTS.E.BYPASS.LTC128B.128 [R78+0x8880], [R6.64+0x180], !P4 ;  /* 0x08880180064e7fae */ /* 0x000be2000e101d46 */
[----:B------:R-:W-:Y:S01]  /*37d0*/  ISETP.GT.AND P4, PT, R13, 0x7f, PT ;  /* 0x0000007f0d00780c */ /* 0x000fe20003f84270 */
[C---:B-1----:R-:W-:Y:S11]  /*37e0*/  HMMA.16816.F32 R16, R160.reuse, R8, RZ ;  /* 0x00000008a010723c */ /* 0x042ff600000018ff */
[----:B------:R-:W-:Y:S01]  /*37f0*/  @!UPT UIADD3 URZ, URZ, URZ, URZ ;  /* 0x0000003f3f3ff290 */ /* 0x000fe2000fffe03f */
[C---:B------:R-:W-:Y:S02]  /*3800*/  @!P4 ISETP.LT.OR P3, PT, R2.reuse, 0x21, !P3 ;  /* 0x000000210200c80c */ /* 0x040fe40005f61670 */
[C---:B------:R-:W-:Y:S02]  /*3810*/  @!P4 ISETP.LT.OR P2, PT, R2.reuse, 0x21, !P2 ;  /* 0x000000210200c80c */ /* 0x040fe40005741670 */
[C---:B------:R-:W-:Y:S02]  /*3820*/  @!P4 ISETP.LT.OR P1, PT, R2.reuse, 0x21, !P1 ;  /* 0x000000210200c80c */ /* 0x040fe40004f21670 */
[----:B------:R-:W-:Y:S01]  /*3830*/  @!P4 ISETP.LT.OR P0, PT, R2, 0x21, !P0 ;  /* 0x000000210200c80c */ /* 0x000fe20004701670 */
[C---:B------:R-:W-:Y:S06]  /*3840*/  HMMA.16816.F32 R12, R160.reuse, R10, RZ ;  /* 0x0000000aa00c723c */ /* 0x040fec00000018ff */
[----:B------:R5:W-:Y:S02]  /*3850*/  @!P4 LDGSTS.E.BYPASS.LTC128B.128 [R78+0x5080], [R4.64], !P3 ;  /* 0x05080000044ecfae */ /* 0x000be4000d901d46 */
[----:B--2---:R-:W-:Y:S02]  /*3860*/  HMMA.16816.F32 R8, R160, R20, RZ ;  /* 0x00000014a008723c */ /* 0x004fe400000018ff */
[----:B------:R5:W-:Y:S04]  /*3870*/  @!P4 LDGSTS.E.BYPASS.LTC128B.128 [R78+0x6880], [R4.64+0x80], !P2 ;  /* 0x06880080044ecfae */ /* 0x000be8000d101d46 */
[----:B------:R5:W-:Y:S04]  /*3880*/  @!P4 LDGSTS.E.BYPASS.LTC128B.128 [R78+0x8080], [R4.64+0x100], !P1 ;  /* 0x08080100044ecfae */ /* 0x000be8000c901d46 */
[----:B------:R5:W-:Y:S04]  /*3890*/  @!P4 LDGSTS.E.BYPASS.LTC128B.128 [R78+0x9880], [R4.64+0x180], !P0 ;  /* 0x09880180044ecfae */ /* 0x000be8000c101d46 */
[----:B------:R-:W1:Y:S01]  /*38a0*/  LDSM.16.M88.4 R48, [R238] ;  /* 0x00000000ee30783b */ /* 0x000e620000000200 */
[----:B---3--:R-:W-:Y:S01]  /*38b0*/  HMMA.16816.F32 R16, R164, R24, R16 ;  /* 0x00000018a410723c */ /* 0x008fe20000001810 */
[----:B------:R-:W-:-:S02]  /*38c0*/  IMAD.IADD R237, R243, 0x1, R0 ;  /* 0x00000001f3ed7824 */ /* 0x000fc400078e0200 */
[----:B------:R-:W-:Y:S01]  /*38d0*/  IMAD.MOV.U32 R155, RZ, RZ, R28 ;  /* 0x000000ffff9b7224 */ /* 0x000fe200078e001c */
[----:B------:R-:W2:Y:S04]  /*38e0*/  LDSM.16.M88.4 R40, [R238+0x800] ;  /* 0x00080000ee28783b */ /* 0x000ea80000000200 */
[----:B------:R-:W3:Y:S01]  /*38f0*/  LDSM.16.M88.4 R52, [R237] ;  /* 0x00000000ed34783b */ /* 0x000ee20000000200 */
[----:B----4-:R-:W-:Y:S03]  /*3900*/  HMMA.16816.F32 R28, R164, R36, R8 ;  /* 0x00000024a41c723c */ /* 0x010fe60000001808 */
[----:B------:R-:W-:Y:S04]  /*3910*/  LDSM.16.M88.4 R60, [R237+0x800] ;  /* 0x00080000ed3c783b */ /* 0x000fe80000000200 */
[----:B------:R-:W-:Y:S01]  /*3920*/  LDSM.16.M88.4 R64, [R243+0x1800] ;  /* 0x00180000f340783b */ /* 0x000fe20000000200 */
[----:B------:R-:W-:Y:S03]  /*3930*/  HMMA.16816.F32 R8, R160, R22, RZ ;  /* 0x00000016a008723c */ /* 0x000fe600000018ff */
[----:B------:R-:W-:Y:S04]  /*3940*/  LDSM.16.M88.4 R20, [R237+0x1000] ;  /* 0x00100000ed14783b */ /* 0x000fe80000000200 */
[----:B------:R-:W-:Y:S01]  /*3950*/  LDSM.16.M88.4 R68, [R237+0x1800] ;  /* 0x00180000ed44783b */ /* 0x000fe20000000200 */
[----:B------:R-:W-:Y:S03]  /*3960*/  HMMA.16816.F32 R32, R164, R26, R12 ;  /* 0x0000001aa420723c */ /* 0x000fe6000000180c */
[----:B------:R-:W-:Y:S01]  /*3970*/  LDSM.16.M88.4 R72, [R237+0x4800] ;  /* 0x00480000ed48783b */ /* 0x000fe20000000200 */
[----:B------:R-:W-:-:S03]  /*3980*/  IADD3 R3, R243, 0x1000, RZ ;  /* 0x00001000f3037810 */ /* 0x000fc60007ffe0ff */
[----:B------:R-:W0:Y:S01]  /*3990*/  LDGDEPBAR ;  /* 0x00000000000079af */ /* 0x000e220000000000 */
[C---:B-----5:R-:W-:Y:S08]  /*39a0*/  HMMA.16816.F32 R4, R160.reuse, R44, RZ ;  /* 0x0000002ca004723c */ /* 0x060ff000000018ff */
[----:B------:R-:W-:Y:S01]  /*39b0*/  HMMA.16816.F32 R24, R160, R46, RZ ;  /* 0x0000002ea018723c */ /* 0x000fe200000018ff */
[----:B------:R-:W4:Y:S07]  /*39c0*/  LDSM.16.M88.4 R44, [R238+0x1000] ;  /* 0x00100000ee2c783b */ /* 0x000f2e0000000200 */
[----:B-1----:R-:W-:Y:S08]  /*39d0*/  HMMA.16816.F32 R12, R180, R48, R16 ;  /* 0x00000030b40c723c */ /* 0x002ff00000001810 */
[C---:B------:R-:W-:Y:S01]  /*39e0*/  HMMA.16816.F32 R16, R164.reuse, R38, R8 ;  /* 0x00000026a410723c */ /* 0x040fe20000001808 */
[----:B------:R-:W1:Y:S07]  /*39f0*/  LDSM.16.M88.4 R36, [R236+0x1800] ;  /* 0x00180000ec24783b */ /* 0x000e6e0000000200 */
[C---:B------:R-:W-:Y:S08]  /*3a00*/  HMMA.16816.F32 R8, R164.reuse, R56, R4 ;  /* 0x00000038a408723c */ /* 0x040ff00000001804 */
[----:B------:R-:W-:Y:S01]  /*3a10*/  HMMA.16816.F32 R24, R164, R58, R24 ;  /* 0x0000003aa418723c */ /* 0x000fe20000001818 */
[----:B------:R-:W-:Y:S07]  /*3a20*/  LDSM.16.M88.4 R56, [R238+0x1800] ;  /* 0x00180000ee38783b */ /* 0x000fee0000000200 */
[C---:B------:R-:W-:Y:S01]  /*3a30*/  HMMA.16816.F32 R32, R180.reuse, R50, R32 ;  /* 0x00000032b420723c */ /* 0x040fe20000001820 */
[----:B------:R-:W5:Y:S07]  /*3a40*/  LDSM.16.M88.4 R48, [R236+0x2000] ;  /* 0x00200000ec30783b */ /* 0x000f6e0000000200 */
[----:B--2---:R-:W-:Y:S08]  /*3a50*/  HMMA.16816.F32 R28, R180, R40, R28 ;  /* 0x00000028b41c723c */ /* 0x004ff0000000181c */
[----:B---3--:R-:W-:Y:S08]  /*3a60*/  HMMA.16816.F32 R4, R184, R52, R12 ;  /* 0x00000034b804723c */ /* 0x008ff0000000180c */
[C---:B------:R-:W-:Y:S01]  /*3a70*/  HMMA.16816.F32 R12, R180.reuse, R42, R16 ;  /* 0x0000002ab40c723c */ /* 0x040fe20000001810 */
[----:B------:R-:W2:Y:S07]  /*3a80*/  LDSM.16.M88.4 R40, [R236+0x2800] ;  /* 0x00280000ec28783b */ /* 0x000eae0000000200 */
[C---:B----4-:R-:W-:Y:S08]  /*3a90*/  HMMA.16816.F32 R8, R180.reuse, R44, R8 ;  /* 0x0000002cb408723c */ /* 0x050ff00000001808 */
        /* <DEDUP_REMOVED lines=12> */
[----:B-----5:R-:W-:Y:S08]  /*3b60*/  HMMA.16816.F32 R28, R188, R48, R28 ;  /* 0x00000030bc1c723c */ /* 0x020ff0000000181c */
        /* <DEDUP_REMOVED lines=30> */
[C---:B-1----:R-:W-:Y:S08]  /*3d50*/  HMMA.16816.F32 R28, R200.reuse, R36, R16 ;  /* 0x00000024c81c723c */ /* 0x042ff00000001810 */
[----:B------:R-:W-:Y:S01]  /*3d60*/  HMMA.16816.F32 R32, R200, R50, R24 ;  /* 0x00000032c820723c */ /* 0x000fe20000001818 */
[----:B------:R-:W1:Y:S04]  /*3d70*/  LDSM.16.M88.4 R24, [R243+0x3800] ;  /* 0x00380000f318783b */ /* 0x000e680000000200 */
[----:B------:R-:W-:Y:S03]  /*3d80*/  LDSM.16.M88.4 R48, [R243+0x4000] ;  /* 0x00400000f330783b */ /* 0x000fe60000000200 */
[----:B------:R-:W-:Y:S08]  /*3d90*/  HMMA.16816.F32 R16, R204, R44, R12 ;  /* 0x0000002ccc10723c */ /* 0x000ff0000000180c */
[C---:B---3--:R-:W-:Y:S01]  /*3da0*/  HMMA.16816.F32 R12, R208.reuse, R52, R20 ;  /* 0x00000034d00c723c */ /* 0x048fe20000001814 */
[----:B------:R-:W2:Y:S07]  /*3db0*/  LDSM.16.M88.4 R20, [R237+0x3000] ;  /* 0x00300000ed14783b */ /* 0x000eae0000000200 */
[----:B------:R-:W-:Y:S01]  /*3dc0*/  HMMA.16816.F32 R4, R208, R54, R4 ;  /* 0x00000036d004723c */ /* 0x000fe20000001804 */
[----:B------:R-:W3:Y:S07]  /*3dd0*/  LDSM.16.M88.4 R52, [R238+0x3800] ;  /* 0x00380000ee34783b */ /* 0x000eee0000000200 */
[----:B------:R-:W-:Y:S08]  /*3de0*/  HMMA.16816.F32 R36, R200, R38, R8 ;  /* 0x00000026c824723c */ /* 0x000ff00000001808 */
[----:B------:R-:W-:Y:S01]  /*3df0*/  HMMA.16816.F32 R8, R204, R46, R32 ;  /* 0x0000002ecc08723c */ /* 0x000fe20000001820 */
[----:B------:R-:W4:Y:S04]  /*3e00*/  LDSM.16.M88.4 R44, [R236+0x4800] ;  /* 0x00480000ec2c783b */ /* 0x000f280000000200 */
[----:B------:R-:W-:Y:S03]  /*3e10*/  LDSM.16.M88.4 R32, [R243+0x4800] ;  /* 0x00480000f320783b */ /* 0x000fe60000000200 */
[----:B------:R-:W-:Y:S08]  /*3e20*/  HMMA.16816.F32 R12, R212, R56, R12 ;  /* 0x00000038d40c723c */ /* 0x000ff0000000180c */
[----:B-1----:R-:W-:Y:S08]  /*3e30*/  HMMA.16816.F32 R16, R208, R24, R16 ;  /* 0x00000018d010723c */ /* 0x002ff00000001810 */
[----:B------:R-:W-:Y:S01]  /*3e40*/  HMMA.16816.F32 R4, R212, R58, R4 ;  /* 0x0000003ad404723c */ /* 0x000fe20000001804 */
[----:B------:R-:W-:Y:S07]  /*3e50*/  LDSM.16.M88.4 R56, [R236+0x5800] ;  /* 0x00580000ec38783b */ /* 0x000fee0000000200 */
[----:B------:R-:W-:Y:S01]  /*3e60*/  HMMA.16816.F32 R8, R208, R26, R8 ;  /* 0x0000001ad008723c */ /* 0x000fe20000001808 */
[----:B------:R-:W1:Y:S07]  /*3e70*/  LDSM.16.M88.4 R24, [R237+0x3800] ;  /* 0x00380000ed18783b */ /* 0x000e6e0000000200 */
[----:B--2---:R-:W-:Y:S08]  /*3e80*/  HMMA.16816.F32 R12, R216, R20, R12 ;  /* 0x00000014d80c723c */ /* 0x004ff0000000180c */
[C---:B------:R-:W-:Y:S08]  /*3e90*/  HMMA.16816.F32 R28, R204.reuse, R40, R28 ;  /* 0x00000028cc1c723c */ /* 0x040ff0000000181c */
[----:B------:R-:W-:Y:S01]  /*3ea0*/  HMMA.16816.F32 R40, R204, R42, R36 ;  /* 0x0000002acc28723c */ /* 0x000fe20000001824 */
[----:B------:R-:W2:Y:S07]  /*3eb0*/  LDSM.16.M88.4 R36, [R236+0x5000] ;  /* 0x00500000ec24783b */ /* 0x000eae0000000200 */
        /* <DEDUP_REMOVED lines=8> */
[----:B-1----:R-:W-:Y:S08]  /*3f40*/  HMMA.16816.F32 R16, R216, R24, R16 ;  /* 0x00000018d810723c */ /* 0x002ff00000001810 */
[----:B------:R-:W-:Y:S01]  /*3f50*/  HMMA.16816.F32 R8, R220, R46, R4 ;  /* 0x0000002edc08723c */ /* 0x000fe20000001804 */
[----:B------:R-:W1:Y:S07]  /*3f60*/  LDSM.16.M88.4 R44, [R243+0x5800] ;  /* 0x00580000f32c783b */ /* 0x000e6e0000000200 */
[----:B------:R-:W-:Y:S08]  /*3f70*/  HMMA.16816.F32 R4, R224, R32, R12 ;  /* 0x00000020e004723c */ /* 0x000ff0000000180c */
[----:B------:R-:W-:Y:S08]  /*3f80*/  HMMA.16816.F32 R28, R212, R64, R28 ;  /* 0x00000040d41c723c */ /* 0x000ff0000000181c */
[----:B------:R-:W-:Y:S08]  /*3f90*/  HMMA.16816.F32 R20, R216, R26, R20 ;  /* 0x0000001ad814723c */ /* 0x000ff00000001814 */
[----:B--2---:R-:W-:Y:S08]  /*3fa0*/  HMMA.16816.F32 R16, R220, R36, R16 ;  /* 0x00000024dc10723c */ /* 0x004ff00000001810 */
[----:B------:R-:W-:Y:S08]  /*3fb0*/  HMMA.16816.F32 R12, R224, R34, R8 ;  /* 0x00000022e00c723c */ /* 0x000ff00000001808 */
[----:B------:R-:W-:Y:S08]  /*3fc0*/  HMMA.16816.F32 R4, R228, R68, R4 ;  /* 0x00000044e404723c */ /* 0x000ff00000001804 */
[----:B------:R-:W-:Y:S01]  /*3fd0*/  HMMA.16816.F32 R8, R212, R66, R40 ;  /* 0x00000042d408723c */ /* 0x000fe20000001828 */
[----:B------:R-:W2:Y:S07]  /*3fe0*/  LDSM.16.M88.4 R40, [R237+0x5000] ;  /* 0x00500000ed28783b */ /* 0x000eae0000000200 */
[----:B---3--:R-:W-:Y:S08]  /*3ff0*/  HMMA.16816.F32 R28, R216, R48, R28 ;  /* 0x00000030d81c723c */ /* 0x008ff0000000181c */
[----:B------:R-:W-:Y:S01]  /*4000*/  HMMA.16816.F32 R24, R220, R38, R20 ;  /* 0x00000026dc18723c */ /* 0x000fe20000001814 */
[----:B------:R-:W3:Y:S07]  /*4010*/  LDSM.16.M88.4 R36, [R238+0x5800] ;  /* 0x00580000ee24783b */ /* 0x000eee0000000200 */
[----:B------:R-:W-:Y:S08]  /*4020*/  HMMA.16816.F32 R20, R224, R60, R16 ;  /* 0x0000003ce014723c */ /* 0x000ff00000001810 */
[----:B------:R-:W-:Y:S08]  /*4030*/  HMMA.16816.F32 R12, R228, R70, R12 ;  /* 0x00000046e40c723c */ /* 0x000ff0000000180c */
[----:B------:R-:W-:Y:S08]  /*4040*/  HMMA.16816.F32 R32, R232, R72, R4 ;  /* 0x00000048e820723c */ /* 0x000ff00000001804 */
[----:B------:R-:W-:Y:S08]  /*4050*/  HMMA.16816.F32 R8, R216, R50, R8 ;  /* 0x00000032d808723c */ /* 0x000ff00000001808 */
[----:B------:R-:W-:Y:S01]  /*4060*/  HMMA.16816.F32 R4, R220, R56, R28 ;  /* 0x00000038dc04723c */ /* 0x000fe2000000181c */
[----:B------:R-:W4:Y:S01]  /*4070*/  LDSM.16.M88.4 R28, [R237+0x5800] ;  /* 0x00580000ed1c783b */ /* 0x000f220000000200 */
[----:B------:R-:W-:Y:S01]  /*4080*/  IADD3 R2, R243, 0x800, RZ ;  /* 0x00000800f3027810 */ /* 0x000fe20007ffe0ff */
[----:B------:R-:W-:-:S05]  /*4090*/  DEPBAR.LE SB0, 0x0 ;  /* 0x000080000000791a */ /* 0x000fca0000000000 */
[----:B------:R-:W-:Y:S08]  /*40a0*/  HMMA.16816.F32 R16, R224, R62, R24 ;  /* 0x0000003ee010723c */ /* 0x000ff00000001818 */
[----:B------:R-:W-:Y:S01]  /*40b0*/  HMMA.16816.F32 R20, R228, R52, R20 ;  /* 0x00000034e414723c */ /* 0x000fe20000001814 */
[----:B------:R-:W-:-:S07]  /*40c0*/  FMUL.FTZ R0, R32, c[0x0][0x320] ;  /* 0x0000c80020007a20 */ /* 0x000fce0000410000 */
[----:B------:R-:W-:Y:S01]  /*40d0*/  HMMA.16816.F32 R24, R232, R74, R12 ;  /* 0x0000004ae818723c */ /* 0x000fe2000000180c */
[----:B------:R5:W1:Y:S07]  /*40e0*/  MUFU.TANH R49, R0 ;  /* 0x0000000000317308 */ /* 0x000a6e0000002400 */
[----:B------:R-:W-:Y:S01]  /*40f0*/  HMMA.16816.F32 R12, R220, R58, R8 ;  /* 0x0000003adc0c723c */ /* 0x000fe20000001808 */
[----:B-----5:R-:W-:-:S07]  /*4100*/  FMUL.FTZ R0, R33, c[0x0][0x320] ;  /* 0x0000c80021007a20 */ /* 0x020fce0000410000 */
[----:B-1----:R-:W-:Y:S01]  /*4110*/  HMMA.16816.F32 R8, R224, R44, R4 ;  /* 0x0000002ce008723c */ /* 0x002fe20000001804 */
[----:B------:R1:W1:Y:S07]  /*4120*/  MUFU.TANH R48, R0 ;  /* 0x0000000000307308 */ /* 0x00026e0000002400 */
[----:B------:R-:W-:Y:S01]  /*4130*/  HMMA.16816.F32 R4, R228, R54, R16 ;  /* 0x00000036e404723c */ /* 0x000fe20000001810 */
[----:B-1----:R-:W-:-:S07]  /*4140*/  FMUL.FTZ R0, R34, c[0x0][0x320] ;  /* 0x0000c80022007a20 */ /* 0x002fce0000410000 */
[----:B--2---:R-:W-:Y:S01]  /*4150*/  HMMA.16816.F32 R20, R232, R40, R20 ;  /* 0x00000028e814723c */ /* 0x004fe20000001814 */
[----:B------:R1:W2:Y:S02]  /*4160*/  MUFU.TANH R45, R0 ;  /* 0x00000000002d7308 */ /* 0x0002a40000002400 */
[----:B-1----:R-:W-:-:S06]  /*4170*/  FMUL.FTZ R0, R35, c[0x0][0x320] ;  /* 0x0000c80023007a20 */ /* 0x002fcc0000410000 */
[----:B------:R1:W1:Y:S01]  /*4180*/  MUFU.TANH R44, R0 ;  /* 0x00000000002c7308 */ /* 0x0002620000002400 */
[----:B------:R-:W-:Y:S01]  /*4190*/  HMMA.16816.F32 R16, R224, R46, R12 ;  /* 0x0000002ee010723c */ /* 0x000fe2000000180c */
[----:B-1----:R-:W-:-:S06]  /*41a0*/  FMUL.FTZ R0, R24, c[0x0][0x320] ;  /* 0x0000c80018007a20 */ /* 0x002fcc0000410000 */
[----:B------:R1:W1:Y:S01]  /*41b0*/  MUFU.TANH R40, R0 ;  /* 0x0000000000287308 */ /* 0x0002620000002400 */
[----:B---3--:R-:W-:Y:S01]  /*41c0*/  HMMA.16816.F32 R12, R228, R36, R8 ;  /* 0x00000024e40c723c */ /* 0x008fe20000001808 */
[----:B-1----:R-:W-:-:S06]  /*41d0*/  FMUL.FTZ R0, R25, c[0x0][0x320] ;  /* 0x0000c80019007a20 */ /* 0x002fcc0000410000 */
[----:B------:R1:W3:Y:S01]  /*41e0*/  MUFU.TANH R35, R0 ;  /* 0x0000000000237308 */ /* 0x0002e20000002400 */
[----:B------:R-:W-:Y:S01]  /*41f0*/  HMMA.16816.F32 R4, R232, R42, R4 ;  /* 0x0000002ae804723c */ /* 0x000fe20000001804 */
[----:B-1----:R-:W-:-:S06]  /*4200*/  FMUL.FTZ R0, R26, c[0x0][0x320] ;  /* 0x0000c8001a007a20 */ /* 0x002fcc0000410000 */
[----:B------:R1:W1:Y:S02]  /*4210*/  MUFU.TANH R41, R0 ;  /* 0x0000000000297308 */ /* 0x0002640000002400 */
[----:B-1----:R-:W-:-:S06]  /*4220*/  FMUL.FTZ R0, R27, c[0x0][0x320] ;  /* 0x0000c8001b007a20 */ /* 0x002fcc0000410000 */
[----:B------:R1:W1:Y:S01]  /*4230*/  MUFU.TANH R36, R0 ;  /* 0x0000000000247308 */ /* 0x0002620000002400 */
[----:B------:R-:W-:Y:S01]  /*4240*/  HMMA.16816.F32 R8, R228, R38, R16 ;  /* 0x00000026e408723c */ /* 0x000fe20000001810 */
[----:B-1----:R-:W-:-:S06]  /*4250*/  FMUL.FTZ R0, R20, c[0x0][0x320] ;  /* 0x0000c80014007a20 */ /* 0x002fcc0000410000 */
[----:B------:R1:W1:Y:S01]  /*4260*/  MUFU.TANH R32, R0 ;  /* 0x0000000000207308 */ /* 0x0002620000002400 */
[----:B----4-:R-:W-:Y:S01]  /*4270*/  HMMA.16816.F32 R12, R232, R28, R12 ;  /* 0x0000001ce80c723c */ /* 0x010fe2000000180c */
[----:B-1----:R-:W-:-:S06]  /*4280*/  FMUL.FTZ R0, R21, c[0x0][0x320] ;  /* 0x0000c80015007a20 */ /* 0x002fcc0000410000 */
        /* <DEDUP_REMOVED lines=19> */
[----:B------:R1:W1:Y:S01]  /*43c0*/  MUFU.TANH R26, R0 ;  /* 0x00000000001a7308 */ /* 0x0002620000002400 */
[----:B------:R2:W-:Y:S01]  /*43d0*/  STL [R1+0x4], R3 ;  /* 0x0000040301007387 */ /* 0x0005e20000100800 */
[----:B-1----:R-:W-:-:S06]  /*43e0*/  FMUL.FTZ R0, R15, c[0x0][0x320] ;  /* 0x0000c8000f007a20 */ /* 0x002fcc0000410000 */
[----:B------:R1:W1:Y:S01]  /*43f0*/  MUFU.TANH R25, R0 ;  /* 0x0000000000197308 */ /* 0x0002620000002400 */
[----:B------:R2:W-:Y:S01]  /*4400*/  STL [R1], R2 ;  /* 0x0000000201007387 */ /* 0x0005e20000100800 */
[----:B-1----:R-:W-:-:S06]  /*4410*/  FMUL.FTZ R0, R4, c[0x0][0x320] ;  /* 0x0000c80004007a20 */ /* 0x002fcc0000410000 */
[----:B------:R1:W1:Y:S01]  /*4420*/  MUFU.TANH R18, R0 ;  /* 0x0000000000127308 */ /* 0x0002620000002400 */
[----:B------:R-:W-:Y:S01]  /*4430*/  ISETP.GT.AND P0, PT, R77, R155, PT ;  /* 0x0000009b4d00720c */ /* 0x000fe20003f04270 */
[----:B-1----:R-:W-:-:S06]  /*4440*/  FMUL.FTZ R0, R5, c[0x0][0x320] ;  /* 0x0000c80005007a20 */ /* 0x002fcc0000410000 */
[----:B------:R1:W1:Y:S02]  /*4450*/  MUFU.TANH R9, R0 ;  /* 0x0000000000097308 */ /* 0x0002640000002400 */
[----:B-1----:R-:W-:-:S06]  /*4460*/  FMUL.FTZ R0, R6, c[0x0][0x320] ;  /* 0x0000c80006007a20 */ /* 0x002fcc0000410000 */
[----:B------:R1:W1:Y:S01]  /*4470*/  MUFU.TANH R24, R0 ;  /* 0x0000000000187308 */ /* 0x0002620000002400 */
[----:B------:R-:W-:Y:S01]  /*4480*/  BSSY B0, `(.L_x_877) ;  /* 0x0000033000007945 */ /* 0x000fe20003800000 */
[----:B-1----:R-:W-:-:S06]  /*4490*/  FMUL.FTZ R0, R7, c[0x0][0x320] ;  /* 0x0000c80007007a20 */ /* 0x002fcc0000410000 */
[----:B------:R1:W1:Y:S01]  /*44a0*/  MUFU.TANH R23, R0 ;  /* 0x0000000000177308 */ /* 0x0002620000002400 */
        /* <DEDUP_REMOVED lines=8> */
[----:B------:R-:W-:Y:S01]  /*4530*/  IADD3 R244, R243, 0x2000, RZ ;  /* 0x00002000f3f47810 */ /* 0x000fe20007ffe0ff */
[----:B------:R-:W-:Y:S06]  /*4540*/  BAR.SYNC.DEFER_BLOCKING 0x0 ;  /* 0x0000000000007b1d */ /* 0x000fec0000010000 */
[----:B------:R-:W-:Y:S05]  /*4550*/  @!P0 BRA `(.L_x_878) ;  /* 0x0000025000008947 */ /* 0x000fea0003800000 */
[----:B-1234-:R-:W-:Y:S02]  /*4560*/  IADD3 R4, -R118, 0x30, RZ ;  /* 0x0000003076047810 */ /* 0x01efe40007ffe1ff */
[----:B------:R-:W-:-:S02]  /*4570*/  IADD3 R0, R103, -0x2, RZ ;  /* 0xfffffffe67007810 */ /* 0x000fc40007ffe0ff */
        /* <DEDUP_REMOVED lines=35> */
.L_x_878:
[----:B-1234-:R-:W-:Y:S05]  /*47b0*/  BSYNC B0 ;  /* 0x0000000000007941 */ /* 0x01efea0003800000 */
.L_x_877:
[----:B------:R-:W2:Y:S04]  /*47c0*/  LDL R4, [R1+0x64] ;  /* 0x0000640001047983 */ /* 0x000ea80000100800 */
[----:B------:R-:W-:Y:S04]  /*47d0*/  STL [R1+0xe0], R162 ;  /* 0x0000e0a201007387 */ /* 0x000fe80000100800 */
[----:B------:R-:W-:Y:S04]  /*47e0*/  STL [R1+0xdc], R161 ;  /* 0x0000dca101007387 */ /* 0x000fe80000100800 */
[----:B------:R1:W-:Y:S04]  /*47f0*/  STL [R1+0xd8], R160 ;  /* 0x0000d8a001007387 */ /* 0x0003e80000100800 */
[----:B------:R-:W3:Y:S04]  /*4800*/  LDL R134, [R1+0xcc] ;  /* 0x0000cc0001867983 */ /* 0x000ee80000100800 */
[----:B------:R-:W4:Y:S01]  /*4810*/  LDL R37, [R1+0x8] ;  /* 0x0000080001257983 */ /* 0x000f220000100800 */
[----:B------:R-:W-:-:S03]  /*4820*/  ISETP.NE.AND P3, PT, R102, 0x1, PT ;  /* 0x000000016600780c */ /* 0x000fc60003f65270 */
[----:B------:R-:W-:Y:S04]  /*4830*/  LDSM.16.MT88.4 R68, [R241+0x1800] ;  /* 0x00180000f144783b */ /* 0x000fe80000004200 */
[----:B------:R-:W-:Y:S04]  /*4840*/  LDSM.16.MT88.4 R64, [R240+0x800] ;  /* 0x00080000f040783b */ /* 0x000fe80000004200 */
[----:B------:R-:W-:Y:S04]  /*4850*/  LDSM.16.MT88.4 R56, [R239+0x2000] ;  /* 0x00200000ef38783b */ /* 0x000fe80000004200 */
[----:B------:R-:W-:Y:S04]  /*4860*/  LDSM.16.MT88.4 R60, [R242+0x800] ;  /* 0x00080000f23c783b */ /* 0x000fe80000004200 */
[----:B-1----:R-:W4:Y:S04]  /*4870*/  LDL R160, [R1+0x88] ;  /* 0x0000880001a07983 */ /* 0x002f280000100800 */
[----:B------:R-:W-:Y:S04]  /*4880*/  LDSM.16.MT88.4 R72, [R241+0x2000] ;  /* 0x00200000f148783b */ /* 0x000fe80000004200 */
[----:B------:R-:W0:Y:S01]  /*4890*/  LDGDEPBAR ;  /* 0x00000000000079af */ /* 0x000e220000000000 */
[----:B---3--:R-:W-:-:S04]  /*48a0*/  IMAD.IADD R0, R134, 0x1, R135 ;  /* 0x0000000186007824 */ /* 0x008fc800078e0287 */
[----:B------:R-:W-:-:S05]  /*48b0*/  @P3 IMAD.HI.U32 R2, R0, c[0x0][0x2c8], RZ ;  /* 0x0000b20000023a27 */ /* 0x000fca00078e00ff */
[----:B------:R-:W-:-:S05]  /*48c0*/  @P3 SHF.R.U32.HI R0, RZ, c[0x0][0x2cc], R2 ;  /* 0x0000b300ff003a19 */ /* 0x000fca0000011602 */
[----:B------:R-:W1:Y:S01]  /*48d0*/  SHFL.IDX PT, R2, R0, RZ, 0x1c1f ;  /* 0x001c1fff00027589 */ /* 0x000e6200000e0000 */
[----:B--2---:R-:W-:Y:S01]  /*48e0*/  IADD3 R3, -R4, 0x1, R76 ;  /* 0x0000000104037810 */ /* 0x004fe20007ffe14c */
[----:B------:R-:W-:-:S04]  /*48f0*/  IMAD.IADD R4, R76, 0x1, -R4 ;  /* 0x000000014c047824 */ /* 0x000fc800078e0a04 */
[----:B----4-:R-:W-:Y:S01]  /*4900*/  IMAD.IADD R3, R3, 0x1, -R160 ;  /* 0x0000000103037824 */ /* 0x010fe200078e0aa0 */
[----:B------:R2:W3:Y:S04]  /*4910*/  SHFL.IDX PT, R6, R0, 0x1, 0x1c1f ;  /* 0x003c1f0000067f89 */ /* 0x0004e800000e0000 */
[----:B-1----:R-:W-:-:S04]  /*4920*/  IADD3 R2, R3, R2, RZ ;  /* 0x0000000203027210 */ /* 0x002fc80007ffe0ff */
[----:B------:R-:W-:-:S04]  /*4930*/  IMNMX R2, R4, R2, PT ;  /* 0x0000000204027217 */ /* 0x000fc80003800200 */
[C---:B------:R-:W-:Y:S02]  /*4940*/  ISETP.GT.AND P0, PT, R2.reuse, RZ, PT ;  /* 0x000000ff0200720c */ /* 0x040fe40003f04270 */
[C---:B------:R-:W-:Y:S02]  /*4950*/  ISETP.GT.AND P1, PT, R2.reuse, 0x1, PT ;  /* 0x000000010200780c */ /* 0x040fe40003f24270 */
[----:B------:R-:W-:Y:S02]  /*4960*/  FSEL R16, R49, -INF , P0 ;  /* 0xff80000031107808 */ /* 0x000fe40000000000 */
[----:B------:R-:W-:Y:S02]  /*4970*/  ISETP.GT.AND P0, PT, R2, 0x8, PT ;  /* 0x000000080200780c */ /* 0x000fe40003f04270 */
[----:B------:R-:W-:Y:S02]  /*4980*/  FSEL R15, R48, -INF , P1 ;  /* 0xff800000300f7808 */ /* 0x000fe40000800000 */
[----:B------:R-:W-:Y:S01]  /*4990*/  ISETP.GT.AND P1, PT, R2, 0x9, PT ;  /* 0x000000090200780c */ /* 0x000fe20003f24270 */
[----:B------:R-:W-:Y:S01]  /*49a0*/  LDSM.16.MT88.4 R48, [R241+0x800] ;  /* 0x00080000f130783b */ /* 0x000fe20000004200 */
[----:B------:R-:W-:-:S02]  /*49b0*/  FSEL R14, R40, -INF , P0 ;  /* 0xff800000280e7808 */ /* 0x000fc40000000000 */
[----:B--2---:R-:W-:Y:S02]  /*49c0*/  FMNMX.FTZ R0, R16, R15, !PT ;  /* 0x0000000f10007209 */ /* 0x004fe40007810000 */
[C---:B------:R-:W-:Y:S02]  /*49d0*/  ISETP.GT.AND P0, PT, R2.reuse, 0x10, PT ;  /* 0x000000100200780c */ /* 0x040fe40003f04270 */
[----:B------:R-:W-:Y:S02]  /*49e0*/  FSEL R13, R35, -INF , P1 ;  /* 0xff800000230d7808 */ /* 0x000fe40000800000 */
[----:B------:R-:W-:Y:S02]  /*49f0*/  ISETP.GT.AND P1, PT, R2, 0x11, PT ;  /* 0x000000110200780c */ /* 0x000fe40003f24270 */
[----:B------:R-:W-:Y:S02]  /*4a00*/  FMNMX.FTZ R0, R14, R0, !PT ;  /* 0x000000000e007209 */ /* 0x000fe40007810000 */
[----:B------:R-:W-:-:S02]  /*4a10*/  FSEL R12, R32, -INF , P0 ;  /* 0xff800000200c7808 */ /* 0x000fc40000000000 */
[C---:B------:R-:W-:Y:S02]  /*4a20*/  ISETP.GT.AND P0, PT, R2.reuse, 0x18, PT ;  /* 0x000000180200780c */ /* 0x040fe40003f04270 */
[----:B------:R-:W-:Y:S02]  /*4a30*/  FSEL R17, R27, -INF , P1 ;  /* 0xff8000001b117808 */ /* 0x000fe40000800000 */
[----:B------:R-:W-:Y:S02]  /*4a40*/  FMNMX.FTZ R0, R13, R0, !PT ;  /* 0x000000000d007209 */ /* 0x000fe40007810000 */
[----:B------:R-:W-:Y:S02]  /*4a50*/  ISETP.GT.AND P1, PT, R2, 0x19, PT ;  /* 0x000000190200780c */ /* 0x000fe40003f24270 */
[----:B------:R-:W-:Y:S02]  /*4a60*/  FSEL R11, R21, -INF , P0 ;  /* 0xff800000150b7808 */ /* 0x000fe40000000000 */
[----:B------:R-:W-:Y:S01]  /*4a70*/  FMNMX.FTZ R5, R12, R0, !PT ;  /* 0x000000000c057209 */ /* 0x000fe20007810000 */
[----:B---3--:R-:W-:Y:S01]  /*4a80*/  IMAD.IADD R0, R3, 0x1, R6 ;  /* 0x0000000103007824 */ /* 0x008fe200078e0206 */
[----:B------:R-:W-:-:S02]  /*4a90*/  ISETP.GT.AND P0, PT, R2, 0x20, PT ;  /* 0x000000200200780c */ /* 0x000fc40003f04270 */
[----:B------:R-:W-:Y:S02]  /*4aa0*/  FSEL R10, R22, -INF , P1 ;  /* 0xff800000160a7808 */ /* 0x000fe40000800000 */
[----:B------:R-:W-:Y:S02]  /*4ab0*/  ISETP.GT.AND P1, PT, R2, 0x21, PT ;  /* 0x000000210200780c */ /* 0x000fe40003f24270 */
[----:B------:R-:W-:Y:S02]  /*4ac0*/  FSEL R99, R20, -INF , P0 ;  /* 0xff80000014637808 */ /* 0x000fe40000000000 */
[----:B------:R-:W-:Y:S02]  /*4ad0*/  ISETP.GT.AND P0, PT, R2, 0x28, PT ;  /* 0x000000280200780c */ /* 0x000fe40003f04270 */
[----:B------:R-:W-:Y:S02]  /*4ae0*/  FSEL R98, R19, -INF , P1 ;  /* 0xff80000013627808 */ /* 0x000fe40000800000 */
[----:B------:R-:W-:-:S02]  /*4af0*/  FMNMX.FTZ R3, R17, R5, !PT ;  /* 0x0000000511037209 */ /* 0x000fc40007810000 */
[----:B------:R-:W-:Y:S02]  /*4b00*/  IMNMX R0, R4, R0, PT ;  /* 0x0000000004007217 */ /* 0x000fe40003800200 */
[----:B------:R-:W-:Y:S02]  /*4b10*/  ISETP.GT.AND P1, PT, R2, 0x29, PT ;  /* 0x000000290200780c */ /* 0x000fe40003f24270 */
[----:B------:R-:W-:Y:S02]  /*4b20*/  FSEL R97, R18, -INF , P0 ;  /* 0xff80000012617808 */ /* 0x000fe40000000000 */
[----:B------:R-:W-:Y:S02]  /*4b30*/  FMNMX.FTZ R3, R11, R3, !PT ;  /* 0x000000030b037209 */ /* 0x000fe40007810000 */
[----:B------:R-:W-:Y:S02]  /*4b40*/  ISETP.GT.AND P0, PT, R0, RZ, PT ;  /* 0x000000ff0000720c */ /* 0x000fe40003f04270 */
[----:B------:R-:W-:-:S02]  /*4b50*/  FSEL R94, R9, -INF , P1 ;  /* 0xff800000095e7808 */ /* 0x000fc40000800000 */
[----:B------:R-:W-:Y:S02]  /*4b60*/  ISETP.GT.AND P1, PT, R0, 0x1, PT ;  /* 0x000000010000780c */ /* 0x000fe40003f24270 */
[----:B------:R-:W-:Y:S02]  /*4b70*/  FMNMX.FTZ R3, R10, R3, !PT ;  /* 0x000000030a037209 */ /* 0x000fe40007810000 */
[----:B------:R-:W-:Y:S02]  /*4b80*/  FSEL R9, R45, -INF , P0 ;  /* 0xff8000002d097808 */ /* 0x000fe40000000000 */
[----:B------:R-:W-:Y:S02]  /*4b90*/  ISETP.GT.AND P0, PT, R0, 0x8, PT ;  /* 0x000000080000780c */ /* 0x000fe40003f04270 */
[----:B------:R-:W-:Y:S02]  /*4ba0*/  FSEL R8, R44, -INF , P1 ;  /* 0xff8000002c087808 */ /* 0x000fe40000800000 */
[----:B------:R-:W-:Y:S01]  /*4bb0*/  FMNMX.FTZ R2, R99, R3, !PT ;  /* 0x0000000363027209 */ /* 0x000fe20007810000 */
[----:B------:R-:W-:Y:S01]  /*4bc0*/  LDSM.16.MT88.4 R44, [R239+0x1800] ;  /* 0x00180000ef2c783b */ /* 0x000fe20000004200 */
[----:B------:R-:W-:-:S02]  /*4bd0*/  ISETP.GT.AND P1, PT, R0, 0x9, PT ;  /* 0x000000090000780c */ /* 0x000fc40003f24270 */
[----:B------:R-:W-:Y:S02]  /*4be0*/  FSEL R7, R41, -INF , P0 ;  /* 0xff80000029077808 */ /* 0x000fe40000000000 */
[----:B------:R-:W-:Y:S01]  /*4bf0*/  FMNMX.FTZ R3, R9, R8, !PT ;  /* 0x0000000809037209 */ /* 0x000fe20007810000 */
[----:B------:R-:W-:Y:S01]  /*4c00*/  LDSM.16.MT88.4 R40, [R37] ;  /* 0x000000002528783b */ /* 0x000fe20000004200 */
[----:B------:R-:W-:Y:S02]  /*4c10*/  ISETP.GT.AND P0, PT, R0, 0x10, PT ;  /* 0x000000100000780c */ /* 0x000fe40003f04270 */
[----:B------:R-:W-:Y:S02]  /*4c20*/  FSEL R6, R36, -INF , P1 ;  /* 0xff80000024067808 */ /* 0x000fe40000800000 */
[----:B------:R-:W-:Y:S02]  /*4c30*/  FMNMX.FTZ R3, R7, R3, !PT ;  /* 0x0000000307037209 */ /* 0x000fe40007810000 */
[----:B------:R-:W-:-:S02]  /*4c40*/  FMNMX.FTZ R2, R98, R2, !PT ;  /* 0x0000000262027209 */ /* 0x000fc40007810000 */
[----:B------:R-:W-:Y:S02]  /*4c50*/  ISETP.GT.AND P1, PT, R0, 0x11, PT ;  /* 0x000000110000780c */ /* 0x000fe40003f24270 */
[----:B------:R-:W-:Y:S02]  /*4c60*/  FSEL R5, R34, -INF , P0 ;  /* 0xff80000022057808 */ /* 0x000fe40000000000 */
[----:B------:R-:W-:Y:S02]  /*4c70*/  FMNMX.FTZ R3, R6, R3, !PT ;  /* 0x0000000306037209 */ /* 0x000fe40007810000 */
[----:B------:R-:W-:Y:S02]  /*4c80*/  FMNMX.FTZ R2, R97, R2, !PT ;  /* 0x0000000261027209 */ /* 0x000fe40007810000 */
[----:B------:R-:W-:Y:S02]  /*4c90*/  ISETP.GT.AND P0, PT, R0, 0x18, PT ;  /* 0x000000180000780c */ /* 0x000fe40003f04270 */
[----:B------:R-:W-:-:S02]  /*4ca0*/  FSEL R4, R33, -INF , P1 ;  /* 0xff80000021047808 */ /* 0x000fc40000800000 */
[----:B------:R-:W-:Y:S01]  /*4cb0*/  FMNMX.FTZ R18, R5, R3, !PT ;  /* 0x0000000305127209 */ /* 0x000fe20007810000 */
[----:B------:R-:W-:Y:S01]  /*4cc0*/  LDSM.16.MT88.4 R32, [R239+0x800] ;  /* 0x00080000ef20783b */ /* 0x000fe20000004200 */
[----:B------:R-:W-:Y:S02]  /*4cd0*/  FMNMX.FTZ R2, R94, R2, !PT ;  /* 0x000000025e027209 */ /* 0x000fe40007810000 */
[----:B------:R-:W-:Y:S02]  /*4ce0*/  ISETP.GT.AND P1, PT, R0, 0x19, PT ;  /* 0x000000190000780c */ /* 0x000fe40003f24270 */
[----:B------:R-:W-:Y:S02]  /*4cf0*/  FSEL R3, R29, -INF , P0 ;  /* 0xff8000001d037808 */ /* 0x000fe40000000000 */
[----:B------:R-:W-:Y:S01]  /*4d00*/  FMNMX.FTZ R19, R4, R18, !PT ;  /* 0x0000001204137209 */ /* 0x000fe20007810000 */
[----:B------:R-:W1:Y:S01]  /*4d10*/  SHFL.BFLY PT, R20, R2, 0x2, 0x1f ;  /* 0x0c401f0002147f89 */ /* 0x000e6200000e0000 */
[----:B------:R-:W-:-:S02]  /*4d20*/  ISETP.GT.AND P0, PT, R0, 0x20, PT ;  /* 0x000000200000780c */ /* 0x000fc40003f04270 */
[----:B------:R-:W-:Y:S02]  /*4d30*/  FSEL R18, R28, -INF , P1 ;  /* 0xff8000001c127808 */ /* 0x000fe40000800000 */
[----:B------:R-:W-:Y:S01]  /*4d40*/  FMNMX.FTZ R19, R3, R19, !PT ;  /* 0x0000001303137209 */ /* 0x000fe20007810000 */
[----:B------:R-:W-:Y:S01]  /*4d50*/  LDSM.16.MT88.4 R28, [R241] ;  /* 0x00000000f11c783b */ /* 0x000fe20000004200 */
        /* <DEDUP_REMOVED lines=8> */
[----:B------:R-:W-:Y:S01]  /*4de0*/  FMNMX.FTZ R0, R95, R19, !PT ;  /* 0x000000135f007209 */ /* 0x000fe20007810000 */
[----:B------:R-:W-:Y:S01]  /*4df0*/  LDSM.16.MT88.4 R24, [R240] ;  /* 0x00000000f018783b */ /* 0x000fe20000004200 */
[----:B------:R-:W-:-:S02]  /*4e00*/  FSEL R92, R23, -INF , P0 ;  /* 0xff800000175c7808 */ /* 0x000fc40000000000 */
[----:B------:R-:W-:-:S04]  /*4e10*/  FMNMX.FTZ R0, R93, R0, !PT ;  /* 0x000000005d007209 */ /* 0x000fc80007810000 */
        /* <DEDUP_REMOVED lines=8> */
[----:B------:R-:W-:-:S05]  /*4ea0*/  FMUL.FTZ R2, R133, c[0x0][0x2d0] ;  /* 0x0000b40085027a20 */ /* 0x000fca0000410000 */
[----:B------:R-:W-:-:S05]  /*4eb0*/  FSEL R2, R2, RZ, P0 ;  /* 0x000000ff02027208 */ /* 0x000fca0000000000 */
[--C-:B------:R-:W-:Y:S02]  /*4ec0*/  FFMA.FTZ R12, R12, c[0x0][0x2d0], -R2.reuse ;  /* 0x0000b4000c0c7a23 */ /* 0x100fe40000010802 */
[--C-:B------:R-:W-:Y:S02]  /*4ed0*/  FFMA.FTZ R15, R15, c[0x0][0x2d0], -R2.reuse ;  /* 0x0000b4000f0f7a23 */ /* 0x100fe40000010802 */
[----:B------:R2:W-:Y:S01]  /*4ee0*/  MUFU.EX2 R88, R12 ;  /* 0x0000000c00587308 */ /* 0x0005e20000000800 */
[--C-:B------:R-:W-:Y:S01]  /*4ef0*/  FFMA.FTZ R14, R14, c[0x0][0x2d0], -R2.reuse ;  /* 0x0000b4000e0e7a23 */ /* 0x100fe20000010802 */
[----:B-1----:R-:W-:Y:S01]  /*4f00*/  FMNMX.FTZ R132, R0, R19, !PT ;  /* 0x0000001300847209 */ /* 0x002fe20007810000 */
[--C-:B------:R-:W-:Y:S02]  /*4f10*/  FFMA.FTZ R0, R17, c[0x0][0x2d0], -R2.reuse ;  /* 0x0000b40011007a23 */ /* 0x100fe40000010802 */
[----:B------:R-:W-:-:S03]  /*4f20*/  FFMA.FTZ R13, R13, c[0x0][0x2d0], -R2 ;  /* 0x0000b4000d0d7a23 */ /* 0x000fc60000010802 */
[----:B------:R1:W-:Y:S01]  /*4f30*/  MUFU.EX2 R89, R0 ;  /* 0x0000000000597308 */ /* 0x0003e20000000800 */
[C---:B------:R-:W-:Y:S01]  /*4f40*/  FSETP.NEU.FTZ.AND P0, PT, R132.reuse, -INF , PT ;  /* 0xff8000008400780b */ /* 0x040fe20003f1d000 */
[----:B--2---:R-:W-:-:S06]  /*4f50*/  FMUL.FTZ R12, R132, c[0x0][0x2d0] ;  /* 0x0000b400840c7a20 */ /* 0x004fcc0000410000 */
[----:B------:R-:W-:Y:S01]  /*4f60*/  MUFU.EX2 R80, R15 ;  /* 0x0000000f00507308 */ /* 0x000fe20000000800 */
[----:B-1----:R-:W-:-:S07]  /*4f70*/  FFMA.FTZ R0, R11, c[0x0][0x2d0], -R2 ;  /* 0x0000b4000b007a23 */ /* 0x002fce0000010802 */
[----:B------:R-:W-:Y:S08]  /*4f80*/  MUFU.EX2 R84, R14 ;  /* 0x0000000e00547308 */ /* 0x000ff00000000800 */
[----:B------:R1:W-:Y:S08]  /*4f90*/  MUFU.EX2 R90, R0 ;  /* 0x00000000005a7308 */ /* 0x0003f00000000800 */
[----:B------:R2:W-:Y:S01]  /*4fa0*/  MUFU.EX2 R83, R13 ;  /* 0x0000000d00537308 */ /* 0x0005e20000000800 */
[----:B-1----:R-:W-:-:S02]  /*4fb0*/  FSEL R0, R12, RZ, P0 ;  /* 0x000000ff0c007208 */ /* 0x002fc40000000000 */
[----:B--2---:R-:W1:Y:S01]  /*4fc0*/  LDSM.16.MT88.4 R12, [R239] ;  /* 0x00000000ef0c783b */ /* 0x004e620000004200 */
[----:B------:R-:W-:Y:S02]  /*4fd0*/  FFMA.FTZ R16, R16, c[0x0][0x2d0], -R2 ;  /* 0x0000b40010107a23 */ /* 0x000fe40000010802 */
[--C-:B------:R-:W-:Y:S02]  /*4fe0*/  FFMA.FTZ R9, R9, c[0x0][0x2d0], -R0.reuse ;  /* 0x0000b40009097a23 */ /* 0x100fe40000010800 */
[--C-:B------:R-:W-:Y:S02]  /*4ff0*/  FFMA.FTZ R8, R8, c[0x0][0x2d0], -R0.reuse ;  /* 0x0000b40008087a23 */ /* 0x100fe40000010800 */
[--C-:B------:R-:W-:Y:S02]  /*5000*/  FFMA.FTZ R7, R7, c[0x0][0x2d0], -R0.reuse ;  /* 0x0000b40007077a23 */ /* 0x100fe40000010800 */
[----:B------:R-:W-:Y:S01]  /*5010*/  FFMA.FTZ R6, R6, c[0x0][0x2d0], -R0 ;  /* 0x0000b40006067a23 */ /* 0x000fe20000010800 */
[----:B------:R-:W2:Y:S08]  /*5020*/  MUFU.EX2 R82, R16 ;  /* 0x0000001000527308 */ /* 0x000eb00000000800 */
[----:B------:R-:W-:Y:S08]  /*5030*/  MUFU.EX2 R78, R9 ;  /* 0x00000009004e7308 */ /* 0x000ff00000000800 */
[----:B------:R2:W3:Y:S08]  /*5040*/  MUFU.EX2 R77, R8 ;  /* 0x00000008004d7308 */ /* 0x0004f00000000800 */
[----:B------:R-:W-:Y:S08]  /*5050*/  MUFU.EX2 R76, R7 ;  /* 0x00000007004c7308 */ /* 0x000ff00000000800 */
[----:B------:R-:W4:Y:S01]  /*5060*/  MUFU.EX2 R79, R6 ;  /* 0x00000006004f7308 */ /* 0x000f220000000800 */
[----:B------:R-:W-:Y:S01]  /*5070*/  FFMA.FTZ R10, R10, c[0x0][0x2d0], -R2 ;  /* 0x0000b4000a0a7a23 */ /* 0x000fe20000010802 */
[----:B--2---:R-:W-:Y:S01]  /*5080*/  F2FP.PACK_AB R8, R80, R82 ;  /* 0x000000525008723e */ /* 0x004fe200000000ff */
[----:B------:R-:W-:Y:S01]  /*5090*/  FFMA.FTZ R3, R3, c[0x0][0x2d0], -R0 ;  /* 0x0000b40003037a23 */ /* 0x000fe20000010800 */
[----:B---3--:R-:W-:-:S04]  /*50a0*/  F2FP.PACK_AB R9, R77, R78 ;  /* 0x0000004e4d09723e */ /* 0x008fc800000000ff */
[----:B------:R2:W-:Y:S01]  /*50b0*/  MUFU.EX2 R91, R10 ;  /* 0x0000000a005b7308 */ /* 0x0005e20000000800 */
[--C-:B------:R-:W-:Y:S02]  /*50c0*/  FFMA.FTZ R5, R5, c[0x0][0x2d0], -R0.reuse ;  /* 0x0000b40005057a23 */ /* 0x100fe40000010800 */
[----:B------:R-:W-:Y:S01]  /*50d0*/  FFMA.FTZ R4, R4, c[0x0][0x2d0], -R0 ;  /* 0x0000b40004047a23 */ /* 0x000fe20000010800 */
[----:B----4-:R-:W-:-:S04]  /*50e0*/  F2FP.PACK_AB R11, R79, R76 ;  /* 0x0000004c4f0b723e */ /* 0x010fc800000000ff */
[----:B------:R3:W-:Y:S01]  /*50f0*/  MUFU.EX2 R86, R3 ;  /* 0x0000000300567308 */ /* 0x0007e20000000800 */
[----:B--2---:R-:W-:-:S07]  /*5100*/  F2FP.PACK_AB R10, R83, R84 ;  /* 0x00000054530a723e */ /* 0x004fce00000000ff */
[----:B------:R-:W-:Y:S01]  /*5110*/  MUFU.EX2 R81, R5 ;  /* 0x0000000500517308 */ /* 0x000fe20000000800 */
[----:B---3--:R-:W-:Y:S01]  /*5120*/  FFMA.FTZ R3, R18, c[0x0][0x2d0], -R0 ;  /* 0x0000b40012037a23 */ /* 0x008fe20000010800 */
[C---:B-1----:R-:W-:Y:S06]  /*5130*/  HMMA.16816.F32 R20, R8.reuse, R12, RZ ;  /* 0x0000000c0814723c */ /* 0x042fec00000018ff */
[----:B------:R1:W2:Y:S02]  /*5140*/  MUFU.EX2 R85, R4 ;  /* 0x0000000400557308 */ /* 0x0002a40000000800 */
[C---:B------:R-:W-:Y:S06]  /*5150*/  HMMA.16816.F32 R16, R8.reuse, R14, RZ ;  /* 0x0000000e0810723c */ /* 0x040fec00000018ff */
[----:B------:R-:W3:Y:S02]  /*5160*/  MUFU.EX2 R87, R3 ;  /* 0x0000000300577308 */ /* 0x000ee40000000800 */
[----:B------:R-:W-:Y:S01]  /*5170*/  HMMA.16816.F32 R12, R8, R28, RZ ;  /* 0x0000001c080c723c */ /* 0x000fe200000018ff */
[----:B-1----:R-:W-:-:S02]  /*5180*/  F2FP.PACK_AB R4, R89, R88 ;  /* 0x000000585904723e */ /* 0x002fc400000000ff */
[----:B--2---:R-:W-:Y:S02]  /*5190*/  F2FP.PACK_AB R5, R85, R81 ;  /* 0x000000515505723e */ /* 0x004fe400000000ff */
[----:B------:R-:W-:-:S03]  /*51a0*/  F2FP.PACK_AB R6, R91, R90 ;  /* 0x0000005a5b06723e */ /* 0x000fc600000000ff */
[----:B------:R-:W-:Y:S01]  /*51b0*/  HMMA.16816.F32 R52, R8, R30, RZ ;  /* 0x0000001e0834723c */ /* 0x000fe200000018ff */
[----:B---3--:R-:W-:-:S07]  /*51c0*/  F2FP.PACK_AB R7, R87, R86 ;  /* 0x000000565707723e */ /* 0x008fce00000000ff */
[C---:B------:R-:W-:Y:S08]  /*51d0*/  HMMA.16816.F32 R156, R4.reuse, R32, R20 ;  /* 0x00000020049c723c */ /* 0x040ff00000001814 */
[----:B------:R-:W-:Y:S08]  /*51e0*/  HMMA.16816.F32 R144, R4, R34, R16 ;  /* 0x000000220490723c */ /* 0x000ff00000001810 */
[----:B------:R-:W-:Y:S08]  /*51f0*/  HMMA.16816.F32 R32, R8, R26, RZ ;  /* 0x0000001a0820723c */ /* 0x000ff000000018ff */
[----:B------:R-:W-:Y:S08]  /*5200*/  HMMA.16816.F32 R148, R4, R48, R12 ;  /* 0x000000300494723c */ /* 0x000ff0000000180c */
[C---:B------:R-:W-:Y:S08]  /*5210*/  HMMA.16816.F32 R16, R8.reuse, R46, RZ ;  /* 0x0000002e0810723c */ /* 0x040ff000000018ff */
[C---:B------:R-:W-:Y:S08]  /*5220*/  HMMA.16816.F32 R28, R8.reuse, R40, RZ ;  /* 0x00000028081c723c */ /* 0x040ff000000018ff */
[C---:B------:R-:W-:Y:S08]  /*5230*/  HMMA.16816.F32 R12, R8.reuse, R68, RZ ;  /* 0x00000044080c723c */ /* 0x040ff000000018ff */
[C---:B------:R-:W-:Y:S08]  /*5240*/  HMMA.16816.F32 R36, R8.reuse, R24, RZ ;  /* 0x000000180824723c */ /* 0x040ff000000018ff */
[C---:B------:R-:W-:Y:S08]  /*5250*/  HMMA.16816.F32 R24, R8.reuse, R42, RZ ;  /* 0x0000002a0818723c */ /* 0x040ff000000018ff */
[----:B------:R-:W-:Y:S01]  /*5260*/  HMMA.16816.F32 R20, R8, R44, RZ ;  /* 0x0000002c0814723c */ /* 0x000fe200000018ff */
[----:B------:R-:W1:Y:S07]  /*5270*/  LDSM.16.MT88.4 R44, [R240+0x1800] ;  /* 0x00180000f02c783b */ /* 0x000e6e0000004200 */
[C---:B------:R-:W-:Y:S01]  /*5280*/  HMMA.16816.F32 R136, R4.reuse, R50, R52 ;  /* 0x000000320488723c */ /* 0x040fe20000001834 */
[----:B------:R-:W2:Y:S04]  /*5290*/  LDSM.16.MT88.4 R52, [R242+0x1800] ;  /* 0x00180000f234783b */ /* 0x000ea80000004200 */
[----:B------:R-:W-:Y:S03]  /*52a0*/  LDSM.16.MT88.4 R48, [R239+0x3800] ;  /* 0x00380000ef30783b */ /* 0x000fe60000004200 */
[C---:B------:R-:W-:Y:S01]  /*52b0*/  HMMA.16816.F32 R100, R4.reuse, R66, R32 ;  /* 0x000000420464723c */ /* 0x040fe20000001820 */
[----:B------:R-:W3:Y:S07]  /*52c0*/  LDSM.16.MT88.4 R32, [R242+0x2000] ;  /* 0x00200000f220783b */ /* 0x000eee0000004200 */
[C---:B------:R-:W-:Y:S08]  /*52d0*/  HMMA.16816.F32 R16, R4.reuse, R58, R16 ;  /* 0x0000003a0410723c */ /* 0x040ff00000001810 */
[C---:B------:R-:W-:Y:S08]  /*52e0*/  HMMA.16816.F32 R28, R4.reuse, R60, R28 ;  /* 0x0000003c041c723c */ /* 0x040ff0000000181c */
[C---:B------:R-:W-:Y:S08]  /*52f0*/  HMMA.16816.F32 R12, R4.reuse, R72, R12 ;  /* 0x00000048040c723c */ /* 0x040ff0000000180c */
[C---:B------:R-:W-:Y:S08]  /*5300*/  HMMA.16816.F32 R24, R4.reuse, R62, R24 ;  /* 0x0000003e0418723c */ /* 0x040ff00000001818 */
[----:B------:R-:W-:Y:S01]  /*5310*/  HMMA.16816.F32 R20, R4, R56, R20 ;  /* 0x000000380414723c */ /* 0x000fe20000001814 */
[----:B------:R-:W-:Y:S01]  /*5320*/  IMAD.MOV.U32 R116, RZ, RZ, R100 ;  /* 0x000000ffff747224 */ /* 0x000fe200078e0064 */
[----:B------:R-:W-:Y:S01]  /*5330*/  MOV R114, R103 ;  /* 0x0000006700727202 */ /* 0x000fe20000000f00 */
[----:B------:R-:W-:-:S02]  /*5340*/  IMAD.MOV.U32 R115, RZ, RZ, R102 ;  /* 0x000000ffff737224 */ /* 0x000fc400078e0066 */
[----:B------:R-:W-:Y:S01]  /*5350*/  IMAD.MOV.U32 R113, RZ, RZ, R101 ;  /* 0x000000ffff717224 */ /* 0x000fe200078e0065 */
[----:B------:R-:W-:Y:S01]  /*5360*/  MOV R101, R16 ;  /* 0x0000001000657202 */ /* 0x000fe20000000f00 */
[----:B------:R-:W-:Y:S01]  /*5370*/  IMAD.MOV.U32 R103, RZ, RZ, R18 ;  /* 0x000000ffff677224 */ /* 0x000fe200078e0012 */
[----:B------:R-:W-:Y:S01]  /*5380*/  HMMA.16816.F32 R140, R4, R64, R36 ;  /* 0x00000040048c723c */ /* 0x000fe20000001824 */
[----:B------:R-:W-:Y:S01]  /*5390*/  IMAD.MOV.U32 R102, RZ, RZ, R19 ;  /* 0x000000ffff667224 */ /* 0x000fe200078e0013 */
[----:B------:R-:W-:Y:S01]  /*53a0*/  MOV R111, R31 ;  /* 0x0000001f006f7202 */ /* 0x000fe20000000f00 */
[----:B------:R-:W-:Y:S01]  /*53b0*/  IMAD.MOV.U32 R100, RZ, RZ, R17 ;  /* 0x000000ffff647224 */ /* 0x000fe200078e0011 */
[----:B------:R-:W-:Y:S01]  /*53c0*/  MOV R162, R14 ;  /* 0x0000000e00a27202 */ /* 0x000fe20000000f00 */
[----:B------:R-:W-:Y:S01]  /*53d0*/  IMAD.MOV.U32 R3, RZ, RZ, R28 ;  /* 0x000000ffff037224 */ /* 0x000fe200078e001c */
[----:B------:R-:W4:Y:S01]  /*53e0*/  LDSM.16.MT88.4 R16, [R240+0x2000] ;  /* 0x00200000f010783b */ /* 0x000f220000004200 */
[----:B------:R-:W-:Y:S01]  /*53f0*/  IMAD.MOV.U32 R112, RZ, RZ, R30 ;  /* 0x000000ffff707224 */ /* 0x000fe200078e001e */
[----:B------:R-:W-:Y:S01]  /*5400*/  HMMA.16816.F32 R40, R8, R70, RZ ;  /* 0x000000460828723c */ /* 0x000fe200000018ff */
[----:B------:R-:W-:Y:S01]  /*5410*/  IMAD.MOV.U32 R110, RZ, RZ, R29 ;  /* 0x000000ffff6e7224 */ /* 0x000fe200078e001d */
[----:B------:R-:W3:Y:S01]  /*5420*/  LDSM.16.MT88.4 R36, [R239+0x3000] ;  /* 0x00300000ef24783b */ /* 0x000ee20000004200 */
[----:B------:R-:W-:-:S02]  /*5430*/  IMAD.MOV.U32 R109, RZ, RZ, R12 ;  /* 0x000000ffff6d7224 */ /* 0x000fc400078e000c */
[----:B------:R-:W-:Y:S02]  /*5440*/  IMAD.MOV.U32 R108, RZ, RZ, R13 ;  /* 0x000000ffff6c7224 */ /* 0x000fe400078e000d */
[----:B------:R-:W-:Y:S01]  /*5450*/  IMAD.MOV.U32 R161, RZ, RZ, R15 ;  /* 0x000000ffffa17224 */ /* 0x000fe200078e000f */
[----:B-1----:R-:W-:Y:S01]  /*5460*/  HMMA.16816.F32 R28, R8, R46, RZ ;  /* 0x0000002e081c723c */ /* 0x002fe200000018ff */
[----:B------:R-:W-:Y:S01]  /*5470*/  IMAD.MOV.U32 R107, RZ, RZ, R26 ;  /* 0x000000ffff6b7224 */ /* 0x000fe200078e001a */
[----:B------:R-:W-:Y:S01]  /*5480*/  MOV R105, R24 ;  /* 0x0000001800697202 */ /* 0x000fe20000000f00 */
[----:B------:R-:W-:Y:S01]  /*5490*/  IMAD.MOV.U32 R106, RZ, RZ, R27 ;  /* 0x000000ffff6a7224 */ /* 0x000fe200078e001b */
[----:B------:R-:W-:Y:S01]  /*54a0*/  MOV R117, R21 ;  /* 0x0000001500757202 */ /* 0x000fe20000000f00 */
[----:B------:R-:W-:-:S03]  /*54b0*/  IMAD.MOV.U32 R104, RZ, RZ, R25 ;  /* 0x000000ffff687224 */ /* 0x000fc600078e0019 */
[C---:B------:R-:W-:Y:S01]  /*54c0*/  HMMA.16816.F32 R12, R8.reuse, R44, RZ ;  /* 0x0000002c080c723c */ /* 0x040fe200000018ff */
[----:B------:R-:W1:Y:S01]  /*54d0*/  LDSM.16.MT88.4 R44, [R241+0x3000] ;  /* 0x00300000f12c783b */ /* 0x000e620000004200 */
[----:B------:R-:W-:Y:S02]  /*54e0*/  IMAD.MOV.U32 R119, RZ, RZ, R22 ;  /* 0x000000ffff777224 */ /* 0x000fe400078e0016 */
[----:B------:R-:W-:Y:S02]  /*54f0*/  IMAD.MOV.U32 R118, RZ, RZ, R23 ;  /* 0x000000ffff767224 */ /* 0x000fe400078e0017 */
[----:B------:R-:W-:Y:S02]  /*5500*/  IMAD.MOV.U32 R130, RZ, RZ, R20 ;  /* 0x000000ffff827224 */ /* 0x000fe400078e0014 */
[C---:B--2---:R-:W-:Y:S08]  /*5510*/  HMMA.16816.F32 R24, R8.reuse, R52, RZ ;  /* 0x000000340818723c */ /* 0x044ff000000018ff */
[----:B------:R-:W-:Y:S01]  /*5520*/  HMMA.16816.F32 R20, R8, R54, RZ ;  /* 0x000000360814723c */ /* 0x000fe200000018ff */
[----:B------:R-:W2:Y:S07]  /*5530*/  LDSM.16.MT88.4 R52, [R240+0x3000] ;  /* 0x00300000f034783b */ /* 0x000eae0000004200 */
[C---:B------:R-:W-:Y:S01]  /*5540*/  HMMA.16816.F32 R56, R4.reuse, R74, R40 ;  /* 0x0000004a0438723c */ /* 0x040fe20000001828 */
[----:B------:R-:W1:Y:S07]  /*5550*/  LDSM.16.MT88.4 R40, [R241+0x3800] ;  /* 0x00380000f128783b */ /* 0x000e6e0000004200 */
[C---:B---3--:R-:W-:Y:S08]  /*5560*/  HMMA.16816.F32 R72, R4.reuse, R32, R24 ;  /* 0x000000200448723c */ /* 0x048ff00000001818 */
[C---:B------:R-:W-:Y:S01]  /*5570*/  HMMA.16816.F32 R68, R4.reuse, R34, R20 ;  /* 0x000000220444723c */ /* 0x040fe20000001814 */
[----:B------:R-:W3:Y:S07]  /*5580*/  LDSM.16.MT88.4 R32, [R240+0x3800] ;  /* 0x00380000f020783b */ /* 0x000eee0000004200 */
[C---:B----4-:R-:W-:Y:S08]  /*5590*/  HMMA.16816.F32 R64, R4.reuse, R16, R12 ;  /* 0x000000100440723c */ /* 0x050ff0000000180c */
[----:B------:R-:W-:Y:S08]  /*55a0*/  HMMA.16816.F32 R60, R4, R18, R28 ;  /* 0x00000012043c723c */ /* 0x000ff0000000181c */
[C---:B------:R-:W-:Y:S08]  /*55b0*/  HMMA.16816.F32 R12, R8.reuse, R36, RZ ;  /* 0x00000024080c723c */ /* 0x040ff000000018ff */
[C---:B------:R-:W-:Y:S01]  /*55c0*/  HMMA.16816.F32 R28, R8.reuse, R38, RZ ;  /* 0x00000026081c723c */ /* 0x040fe200000018ff */
[----:B------:R-:W4:Y:S07]  /*55d0*/  LDSM.16.MT88.4 R36, [R242+0x3000] ;  /* 0x00300000f224783b */ /* 0x000f2e0000004200 */
[C---:B-1----:R-:W-:Y:S08]  /*55e0*/  HMMA.16816.F32 R24, R8.reuse, R44, RZ ;  /* 0x0000002c0818723c */ /* 0x042ff000000018ff */
[C---:B--2---:R-:W-:Y:S08]  /*55f0*/  HMMA.16816.F32 R16, R8.reuse, R52, RZ ;  /* 0x000000340810723c */ /* 0x044ff000000018ff */
[----:B------:R-:W-:Y:S08]  /*5600*/  HMMA.16816.F32 R20, R8, R46, RZ ;  /* 0x0000002e0814723c */ /* 0x000ff000000018ff */
[C---:B------:R-:W-:Y:S08]  /*5610*/  HMMA.16816.F32 R120, R4.reuse, R48, R12 ;  /* 0x000000300478723c */ /* 0x040ff0000000180c */
[C---:B------:R-:W-:Y:S08]  /*5620*/  HMMA.16816.F32 R176, R4.reuse, R50, R28 ;  /* 0x0000003204b0723c */ /* 0x040ff0000000181c */
[----:B------:R-:W-:Y:S08]  /*5630*/  HMMA.16816.F32 R48, R4, R40, R24 ;  /* 0x000000280430723c */ /* 0x000ff00000001818 */
[----:B------:R-:W-:Y:S08]  /*5640*/  HMMA.16816.F32 R12, R8, R54, RZ ;  /* 0x00000036080c723c */ /* 0x000ff000000018ff */
[C---:B---3--:R-:W-:Y:S08]  /*5650*/  HMMA.16816.F32 R16, R4.reuse, R32, R16 ;  /* 0x000000200410723c */ /* 0x048ff00000001810 */
[----:B------:R-:W-:Y:S01]  /*5660*/  HMMA.16816.F32 R172, R4, R42, R20 ;  /* 0x0000002a04ac723c */ /* 0x000fe20000001814 */
[----:B------:R-:W1:Y:S01]  /*5670*/  LDSM.16.MT88.4 R20, [R242+0x3800] ;  /* 0x00380000f214783b */ /* 0x000e620000004200 */
[----:B------:R-:W-:Y:S01]  /*5680*/  IMAD.MOV.U32 R27, RZ, RZ, R48 ;  /* 0x000000ffff1b7224 */ /* 0x000fe200078e0030 */
[----:B------:R-:W-:Y:S01]  /*5690*/  MOV R25, R51 ;  /* 0x0000003300197202 */ /* 0x000fe20000000f00 */
[----:B------:R-:W-:-:S02]  /*56a0*/  IMAD.MOV.U32 R26, RZ, RZ, R50 ;  /* 0x000000ffff1a7224 */ /* 0x000fc400078e0032 */
[----:B------:R-:W-:Y:S02]  /*56b0*/  IMAD.MOV.U32 R24, RZ, RZ, R49 ;  /* 0x000000ffff187224 */ /* 0x000fe400078e0031 */
[----:B------:R-:W-:Y:S01]  /*56c0*/  IMAD.MOV.U32 R30, RZ, RZ, R3 ;  /* 0x000000ffff1e7224 */ /* 0x000fe200078e0003 */
[----:B------:R-:W-:Y:S07]  /*56d0*/  HMMA.16816.F32 R168, R4, R34, R12 ;  /* 0x0000002204a8723c */ /* 0x000fee000000180c */
[----:B------:R-:W-:Y:S01]  /*56e0*/  IMAD.MOV.U32 R3, RZ, RZ, R16 ;  /* 0x000000ffff037224 */ /* 0x000fe200078e0010 */
[----:B------:R-:W-:Y:S01]  /*56f0*/  MOV R29, R19 ;  /* 0x00000013001d7202 */ /* 0x000fe20000000f00 */
[----:B------:R-:W-:Y:S01]  /*5700*/  IMAD.MOV.U32 R44, RZ, RZ, R18 ;  /* 0x000000ffff2c7224 */ /* 0x000fe200078e0012 */
[----:B----4-:R-:W-:Y:S01]  /*5710*/  HMMA.16816.F32 R12, R8, R38, RZ ;  /* 0x00000026080c723c */ /* 0x010fe200000018ff */
[----:B------:R-:W-:-:S02]  /*5720*/  IMAD.MOV.U32 R28, RZ, RZ, R17 ;  /* 0x000000ffff1c7224 */ /* 0x000fc400078e0011 */
[----:B------:R-:W-:-:S04]  /*5730*/  IMAD.MOV.U32 R34, RZ, RZ, R27 ;  /* 0x000000ffff227224 */ /* 0x000fc800078e001b */
[----:B------:R-:W-:Y:S01]  /*5740*/  MOV R39, R24 ;  /* 0x0000001800277202 */ /* 0x000fe20000000f00 */
[----:B------:R-:W-:Y:S07]  /*5750*/  HMMA.16816.F32 R16, R8, R36, RZ ;  /* 0x000000240810723c */ /* 0x000fee00000018ff */
[----:B------:R-:W-:Y:S02]  /*5760*/  IMAD.MOV.U32 R36, RZ, RZ, R26 ;  /* 0x000000ffff247224 */ /* 0x000fe400078e001a */
[----:B------:R-:W-:-:S02]  /*5770*/  IMAD.MOV.U32 R37, RZ, RZ, R25 ;  /* 0x000000ffff257224 */ /* 0x000fc400078e0019 */
[----:B------:R-:W2:Y:S11]  /*5780*/  LDSM.16.MT88.4 R24, [R239+0x4800] ;  /* 0x00480000ef18783b */ /* 0x000eb60000004200 */
[----:B------:R-:W-:Y:S02]  /*5790*/  @!UPT UIADD3 URZ, URZ, URZ, URZ ;  /* 0x0000003f3f3ff290 */ /* 0x000fe4000fffe03f */
[C---:B-1----:R-:W-:Y:S01]  /*57a0*/  HMMA.16816.F32 R124, R4.reuse, R20, R16 ;  /* 0x00000014047c723c */ /* 0x042fe20000001810 */
[----:B------:R-:W1:Y:S01]  /*57b0*/  LDSM.16.MT88.4 R16, [R239+0x5000] ;  /* 0x00500000ef10783b */ /* 0x000e620000004200 */
[----:B------:R-:W-:Y:S01]  /*57c0*/  IMAD.MOV.U32 R42, RZ, RZ, R107 ;  /* 0x000000ffff2a7224 */ /* 0x000fe200078e006b */
[----:B------:R-:W-:Y:S01]  /*57d0*/  MOV R41, R104 ;  /* 0x0000006800297202 */ /* 0x000fe20000000f00 */
[----:B------:R-:W-:Y:S02]  /*57e0*/  IMAD.MOV.U32 R43, RZ, RZ, R106 ;  /* 0x000000ffff2b7224 */ /* 0x000fe400078e006a */
[----:B------:R-:W-:Y:S02]  /*57f0*/  IMAD.MOV.U32 R40, RZ, RZ, R105 ;  /* 0x000000ffff287224 */ /* 0x000fe400078e0069 */
[----:B------:R-:W-:Y:S01]  /*5800*/  HMMA.16816.F32 R104, R4, R22, R12 ;  /* 0x000000160468723c */ /* 0x000fe2000000180c */
[----:B------:R-:W-:Y:S01]  /*5810*/  IMAD.MOV.U32 R50, RZ, RZ, R103 ;  /* 0x000000ffff327224 */ /* 0x000fe200078e0067 */
[----:B------:R-:W-:Y:S01]  /*5820*/  MOV R49, R100 ;  /* 0x0000006400317202 */ /* 0x000fe20000000f00 */
[----:B------:R-:W-:Y:S01]  /*5830*/  IMAD.MOV.U32 R51, RZ, RZ, R102 ;  /* 0x000000ffff337224 */ /* 0x000fe200078e0066 */
[----:B------:R-:W-:Y:S04]  /*5840*/  LDSM.16.MT88.4 R20, [R241+0x5000] ;  /* 0x00500000f114783b */ /* 0x000fe80000004200 */
[----:B--2---:R-:W-:Y:S01]  /*5850*/  HMMA.16816.F32 R12, R8, R24, RZ ;  /* 0x00000018080c723c */ /* 0x004fe200000018ff */
[----:B------:R-:W-:Y:S11]  /*5860*/  IMAD.MOV.U32 R48, RZ, RZ, R101 ;  /* 0x000000ffff307224 */ /* 0x000ff600078e0065 */
[----:B------:R-:W-:Y:S11]  /*5870*/  @!UPT UIADD3 URZ, URZ, URZ, URZ ;  /* 0x0000003f3f3ff290 */ /* 0x000ff6000fffe03f */
[----:B------:R-:W-:Y:S01]  /*5880*/  @!UPT UIADD3 URZ, URZ, URZ, URZ ;  /* 0x0000003f3f3ff290 */ /* 0x000fe2000fffe03f */
[----:B-1----:R-:W-:Y:S07]  /*5890*/  HMMA.16816.F32 R100, R4, R16, R12 ;  /* 0x000000100464723c */ /* 0x002fee000000180c */
[----:B------:R-:W-:-:S04]  /*58a0*/  FADD.FTZ R12, R78, R77 ;  /* 0x0000004d4e0c7221 */ /* 0x000fc80000010000 */
[----:B------:R-:W-:Y:S02]  /*58b0*/  FADD.FTZ R17, R76, R12 ;  /* 0x0000000c4c117221 */ /* 0x000fe40000010000 */
[----:B------:R-:W-:Y:S01]  /*58c0*/  HMMA.16816.F32 R12, R8, R26, RZ ;  /* 0x0000001a080c723c */ /* 0x000fe200000018ff */
[----:B------:R-:W1:Y:S01]  /*58d0*/  LDSM.16.MT88.4 R24, [R241+0x4800] ;  /* 0x00480000f118783b */ /* 0x000e620000004200 */
[----:B------:R-:W-:Y:S01]  /*58e0*/  IMAD.MOV.U32 R54, RZ, RZ, R115 ;  /* 0x000000ffff367224 */ /* 0x000fe200078e0073 */
[----:B------:R-:W-:Y:S01]  /*58f0*/  MOV R31, R113 ;  /* 0x00000071001f7202 */ /* 0x000fe20000000f00 */
[----:B------:R-:W-:Y:S02]  /*5900*/  IMAD.MOV.U32 R55, RZ, RZ, R114 ;  /* 0x000000ffff377224 */ /* 0x000fe400078e0072 */
[----:B------:R-:W-:Y:S11]  /*5910*/  IMAD.MOV.U32 R32, RZ, RZ, R112 ;  /* 0x000000ffff207224 */ /* 0x000ff600078e0070 */
[----:B------:R-:W-:Y:S07]  /*5920*/  @!UPT UIADD3 URZ, URZ, URZ, URZ ;  /* 0x0000003f3f3ff290 */ /* 0x000fee000fffe03f */
[----:B------:R-:W-:Y:S08]  /*5930*/  HMMA.16816.F32 R112, R4, R18, R12 ;  /* 0x000000120470723c */ /* 0x000ff0000000180c */
[----:B-1----:R-:W-:Y:S01]  /*5940*/  HMMA.16816.F32 R12, R8, R24, RZ ;  /* 0x00000018080c723c */ /* 0x002fe200000018ff */
[----:B------:R-:W-:Y:S02]  /*5950*/  IMAD.MOV.U32 R38, RZ, RZ, R3 ;  /* 0x000000ffff267224 */ /* 0x000fe400078e0003 */
[----:B------:R-:W-:Y:S01]  /*5960*/  FADD.FTZ R3, R82, R80 ;  /* 0x0000005052037221 */ /* 0x000fe20000010000 */
[----:B------:R-:W-:Y:S01]  /*5970*/  MOV R35, R110 ;  /* 0x0000006e00237202 */ /* 0x000fe20000000f00 */
[----:B------:R-:W-:-:S02]  /*5980*/  IMAD.MOV.U32 R82, RZ, RZ, R44 ;  /* 0x000000ffff527224 */ /* 0x000fc400078e002c */
[----:B------:R-:W-:Y:S02]  /*5990*/  IMAD.MOV.U32 R33, RZ, RZ, R111 ;  /* 0x000000ffff217224 */ /* 0x000fe400078e006f */
[----:B------:R-:W-:Y:S02]  /*59a0*/  IMAD.MOV.U32 R44, RZ, RZ, R109 ;  /* 0x000000ffff2c7224 */ /* 0x000fe400078e006d */
[----:B------:R-:W-:Y:S02]  /*59b0*/  IMAD.MOV.U32 R45, RZ, RZ, R108 ;  /* 0x000000ffff2d7224 */ /* 0x000fe400078e006c */
[----:B------:R-:W-:-:S11]  /*59c0*/  FADD.FTZ R3, R84, R3 ;  /* 0x0000000354037221 */ /* 0x000fd60000010000 */
[----:B------:R-:W-:Y:S08]  /*59d0*/  HMMA.16816.F32 R108, R4, R20, R12 ;  /* 0x00000014046c723c */ /* 0x000ff0000000180c */
[----:B------:R-:W-:Y:S01]  /*59e0*/  HMMA.16816.F32 R12, R8, R26, RZ ;  /* 0x0000001a080c723c */ /* 0x000fe200000018ff */
[----:B------:R-:W-:Y:S02]  /*59f0*/  FADD.FTZ R3, R83, R3 ;  /* 0x0000000353037221 */ /* 0x000fe40000010000 */
[----:B------:R-:W-:-:S02]  /*5a00*/  FADD.FTZ R17, R79, R17 ;  /* 0x000000114f117221 */ /* 0x000fc40000010000 */
[----:B------:R-:W-:Y:S02]  /*5a10*/  FADD.FTZ R3, R88, R3 ;  /* 0x0000000358037221 */ /* 0x000fe40000010000 */
[----:B------:R-:W-:Y:S02]  /*5a20*/  FADD.FTZ R17, R81, R17 ;  /* 0x0000001151117221 */ /* 0x000fe40000010000 */
[----:B------:R-:W-:Y:S01]  /*5a30*/  FADD.FTZ R16, R89, R3 ;  /* 0x0000000359107221 */ /* 0x000fe20000010000 */
[----:B------:R-:W-:Y:S01]  /*5a40*/  MOV R152, R122 ;  /* 0x0000007a00987202 */ /* 0x000fe20000000f00 */
[----:B------:R-:W-:Y:S02]  /*5a50*/  IMAD.MOV.U32 R154, RZ, RZ, R120 ;  /* 0x000000ffff9a7224 */ /* 0x000fe400078e0078 */
[----:B------:R-:W-:Y:S02]  /*5a60*/  IMAD.MOV.U32 R153, RZ, RZ, R121 ;  /* 0x000000ffff997224 */ /* 0x000fe400078e0079 */
[----:B------:R-:W-:-:S02]  /*5a70*/  IMAD.MOV.U32 R131, RZ, RZ, R123 ;  /* 0x000000ffff837224 */ /* 0x000fc400078e007b */
[----:B------:R-:W-:-:S07]  /*5a80*/  FADD.FTZ R3, R85, R17 ;  /* 0x0000001155037221 */ /* 0x000fce0000010000 */
[----:B------:R-:W-:Y:S01]  /*5a90*/  HMMA.16816.F32 R120, R4, R22, R12 ;  /* 0x000000160478723c */ /* 0x000fe2000000180c */
[----:B------:R-:W-:Y:S06]  /*5aa0*/  LDSM.16.MT88.4 R20, [R240+0x5000] ;  /* 0x00500000f014783b */ /* 0x000fec0000004200 */
[----:B------:R-:W-:Y:S02]  /*5ab0*/  FADD.FTZ R12, R90, R16 ;  /* 0x000000105a0c7221 */ /* 0x000fe40000010000 */
[----:B------:R-:W1:Y:S02]  /*5ac0*/  LDSM.16.MT88.4 R16, [R240+0x4800] ;  /* 0x00480000f010783b */ /* 0x000e640000004200 */
[----:B------:R-:W-:-:S02]  /*5ad0*/  FADD.FTZ R27, R91, R12 ;  /* 0x0000000c5b1b7221 */ /* 0x000fc40000010000 */
[----:B------:R-:W-:Y:S02]  /*5ae0*/  FADD.FTZ R3, R86, R3 ;  /* 0x0000000356037221 */ /* 0x000fe40000010000 */
[----:B------:R-:W-:Y:S01]  /*5af0*/  FFMA.FTZ R24, R99, c[0x0][0x2d0], -R2 ;  /* 0x0000b40063187a23 */ /* 0x000fe20000010802 */
[----:B------:R-:W-:Y:S01]  /*5b00*/  MOV R53, R117 ;  /* 0x0000007500357202 */ /* 0x000fe20000000f00 */
[----:B------:R-:W-:Y:S02]  /*5b10*/  IMAD.MOV.U32 R80, RZ, RZ, R29 ;  /* 0x000000ffff507224 */ /* 0x000fe400078e001d */
[----:B------:R-:W-:Y:S02]  /*5b20*/  IMAD.MOV.U32 R46, RZ, RZ, R119 ;  /* 0x000000ffff2e7224 */ /* 0x000fe400078e0077 */
[----:B------:R-:W-:Y:S02]  /*5b30*/  IMAD.MOV.U32 R47, RZ, RZ, R118 ;  /* 0x000000ffff2f7224 */ /* 0x000fe400078e0076 */
[----:B------:R-:W-:-:S02]  /*5b40*/  IMAD.MOV.U32 R52, RZ, RZ, R116 ;  /* 0x000000ffff347224 */ /* 0x000fc400078e0074 */
[----:B------:R-:W-:Y:S01]  /*5b50*/  FADD.FTZ R29, R87, R3 ;  /* 0x00000003571d7221 */ /* 0x000fe20000010000 */
[C---:B-1----:R-:W-:Y:S08]  /*5b60*/  HMMA.16816.F32 R12, R8.reuse, R16, RZ ;  /* 0x00000010080c723c */ /* 0x042ff000000018ff */
[----:B------:R-:W-:Y:S01]  /*5b70*/  HMMA.16816.F32 R16, R8, R18, RZ ;  /* 0x000000120810723c */ /* 0x000fe200000018ff */
[--C-:B------:R-:W-:Y:S01]  /*5b80*/  FFMA.FTZ R25, R98, c[0x0][0x2d0], -R2.reuse ;  /* 0x0000b40062197a23 */ /* 0x100fe20000010802 */
[----:B------:R-:W1:Y:S01]  /*5b90*/  MUFU.EX2 R3, R24 ;  /* 0x0000001800037308 */ /* 0x000e620000000800 */
[----:B------:R-:W-:Y:S01]  /*5ba0*/  MOV R77, R28 ;  /* 0x0000001c004d7202 */ /* 0x000fe20000000f00 */
[----:B------:R-:W-:-:S02]  /*5bb0*/  FFMA.FTZ R26, R97, c[0x0][0x2d0], -R2 ;  /* 0x0000b400611a7a23 */ /* 0x000fc40000010802 */
[----:B------:R-:W-:-:S04]  /*5bc0*/  FFMA.FTZ R28, R94, c[0x0][0x2d0], -R2 ;  /* 0x0000b4005e1c7a23 */ /* 0x000fc80000010802 */
[----:B------:R-:W2:Y:S06]  /*5bd0*/  MUFU.EX2 R2, R25 ;  /* 0x0000001900027308 */ /* 0x000eac0000000800 */
[----:B------:R-:W-:Y:S07]  /*5be0*/  HMMA.16816.F32 R116, R4, R20, R12 ;  /* 0x000000140474723c */ /* 0x000fee000000180c */
[----:B------:R-:W-:-:S02]  /*5bf0*/  FFMA.FTZ R13, R96, c[0x0][0x2d0], -R0 ;  /* 0x0000b400600d7a23 */ /* 0x000fc40000010800 */
[----:B------:R-:W-:Y:S01]  /*5c00*/  FFMA.FTZ R12, R95, c[0x0][0x2d0], -R0 ;  /* 0x0000b4005f0c7a23 */ /* 0x000fe20000010800 */
[----:B------:R-:W-:Y:S08]  /*5c10*/  MUFU.EX2 R15, R26 ;  /* 0x0000001a000f7308 */ /* 0x000ff00000000800 */
[----:B------:R-:W3:Y:S01]  /*5c20*/  MUFU.EX2 R13, R13 ;  /* 0x0000000d000d7308 */ /* 0x000ee20000000800 */
[----:B------:R-:W-:Y:S07]  /*5c30*/  HMMA.16816.F32 R20, R4, R22, R16 ;  /* 0x000000160414723c */ /* 0x000fee0000001810 */
[----:B------:R-:W4:Y:S01]  /*5c40*/  MUFU.EX2 R12, R12 ;  /* 0x0000000c000c7308 */ /* 0x000f220000000800 */
[----:B-1----:R-:W-:-:S07]  /*5c50*/  FADD.FTZ R16, R3, R27 ;  /* 0x0000001b03107221 */ /* 0x002fce0000010000 */
[----:B------:R-:W1:Y:S01]  /*5c60*/  MUFU.EX2 R14, R28 ;  /* 0x0000001c000e7308 */ /* 0x000e620000000800 */
[C---:B--2---:R-:W-:Y:S01]  /*5c70*/  FADD.FTZ R16, R2.reuse, R16 ;  /* 0x0000001002107221 */ /* 0x044fe20000010000 */
[----:B------:R-:W-:Y:S01]  /*5c80*/  F2FP.PACK_AB R128, R2, R3 ;  /* 0x000000030280723e */ /* 0x000fe200000000ff */
[--C-:B------:R-:W-:Y:S02]  /*5c90*/  FFMA.FTZ R18, R93, c[0x0][0x2d0], -R0.reuse ;  /* 0x0000b4005d127a23 */ /* 0x100fe40000010800 */
[----:B------:R-:W-:Y:S02]  /*5ca0*/  FFMA.FTZ R17, R92, c[0x0][0x2d0], -R0 ;  /* 0x0000b4005c117a23 */ /* 0x000fe40000010800 */
[----:B---3--:R-:W-:Y:S02]  /*5cb0*/  FADD.FTZ R0, R13, R29 ;  /* 0x0000001d0d007221 */ /* 0x008fe40000010000 */
[----:B------:R-:W-:Y:S02]  /*5cc0*/  FADD.FTZ R2, R15, R16 ;  /* 0x000000100f027221 */ /* 0x000fe40000010000 */
[----:B----4-:R-:W-:-:S02]  /*5cd0*/  FADD.FTZ R3, R12, R0 ;  /* 0x000000000c037221 */ /* 0x010fc40000010000 */
[----:B-1----:R-:W-:Y:S02]  /*5ce0*/  FADD.FTZ R0, R14, R2 ;  /* 0x000000020e007221 */ /* 0x002fe40000010000 */
[----:B------:R-:W1:Y:S03]  /*5cf0*/  MUFU.EX2 R2, R18 ;  /* 0x0000001200027308 */ /* 0x000e660000000800 */
[----:B------:R2:W-:Y:S01]  /*5d00*/  STL [R1+0x38], R0 ;  /* 0x0000380001007387 */ /* 0x0005e20000100800 */
[----:B------:R-:W-:Y:S01]  /*5d10*/  MOV R78, R38 ;  /* 0x00000026004e7202 */ /* 0x000fe20000000f00 */
[----:B------:R-:W-:Y:S02]  /*5d20*/  IMAD.MOV.U32 R38, RZ, RZ, R34 ;  /* 0x000000ffff267224 */ /* 0x000fe400078e0022 */
[----:B------:R-:W-:Y:S01]  /*5d30*/  IMAD.MOV.U32 R34, RZ, RZ, R30 ;  /* 0x000000ffff227224 */ /* 0x000fe200078e001e */
[----:B------:R-:W-:Y:S01]  /*5d40*/  MOV R30, R52 ;  /* 0x00000034001e7202 */ /* 0x000fe20000000f00 */
[----:B------:R-:W-:-:S02]  /*5d50*/  IMAD.MOV.U32 R52, RZ, RZ, R130 ;  /* 0x000000ffff347224 */ /* 0x000fc400078e0082 */
[----:B-1----:R-:W-:Y:S01]  /*5d60*/  FADD.FTZ R3, R2, R3 ;  /* 0x0000000302037221 */ /* 0x002fe20000010000 */
[----:B--2---:R-:W1:Y:S01]  /*5d70*/  MUFU.EX2 R0, R17 ;  /* 0x0000001100007308 */ /* 0x004e620000000800 */
[----:B------:R-:W-:Y:S01]  /*5d80*/  MOV R85, R77 ;  /* 0x0000004d00557202 */ /* 0x000fe20000000f00 */
[----:B------:R-:W-:Y:S01]  /*5d90*/  IMAD.MOV.U32 R77, RZ, RZ, R39 ;  /* 0x000000ffff4d7224 */ /* 0x000fe200078e0027 */
[----:B------:R-:W-:Y:S01]  /*5da0*/  MOV R76, R38 ;  /* 0x00000026004c7202 */ /* 0x000fe20000000f00 */
[----:B------:R-:W-:Y:S01]  /*5db0*/  IMAD.MOV.U32 R38, RZ, RZ, R46 ;  /* 0x000000ffff267224 */ /* 0x000fe200078e002e */
[----:B------:R-:W-:Y:S01]  /*5dc0*/  MOV R39, R47 ;  /* 0x0000002f00277202 */ /* 0x000fe20000000f00 */
[----:B------:R-:W-:Y:S02]  /*5dd0*/  IMAD.MOV.U32 R84, RZ, RZ, R78 ;  /* 0x000000ffff547224 */ /* 0x000fe400078e004e */
[----:B------:R-:W-:Y:S02]  /*5de0*/  IMAD.MOV.U32 R46, RZ, RZ, R162 ;  /* 0x000000ffff2e7224 */ /* 0x000fe400078e00a2 */
[----:B------:R-:W-:-:S02]  /*5df0*/  IMAD.MOV.U32 R78, RZ, RZ, R36 ;  /* 0x000000ffff4e7224 */ /* 0x000fc400078e0024 */
[----:B-1----:R-:W-:Y:S01]  /*5e00*/  FADD.FTZ R3, R0, R3 ;  /* 0x0000000300037221 */ /* 0x002fe20000010000 */
[----:B------:R-:W-:Y:S01]  /*5e10*/  MOV R36, R52 ;  /* 0x0000003400247202 */ /* 0x000fe20000000f00 */
[----:B------:R-:W-:-:S03]  /*5e20*/  IMAD.MOV.U32 R47, RZ, RZ, R161 ;  /* 0x000000ffff2f7224 */ /* 0x000fc600078e00a1 */
[----:B------:R-:W-:Y:S04]  /*5e30*/  STL [R1+0x34], R3 ;  /* 0x0000340301007387 */ /* 0x000fe80000100800 */
[----:B------:R1:W5:Y:S04]  /*5e40*/  LDL.LU R162, [R1+0xe0] ;  /* 0x0000e00001a27983 */ /* 0x0003680000300800 */
[----:B------:R1:W5:Y:S04]  /*5e50*/  LDL.LU R161, [R1+0xdc] ;  /* 0x0000dc0001a17983 */ /* 0x0003680000300800 */
[----:B------:R-:W2:Y:S01]  /*5e60*/  LDL R52, [R1+0x7c] ;  /* 0x00007c0001347983 */ /* 0x000ea20000100800 */
[----:B------:R-:W-:Y:S01]  /*5e70*/  IMAD.MOV.U32 R86, RZ, RZ, R82 ;  /* 0x000000ffff567224 */ /* 0x000fe200078e0052 */
[----:B------:R-:W-:Y:S01]  /*5e80*/  MOV R89, R153 ;  /* 0x0000009900597202 */ /* 0x000fe20000000f00 */
[----:B------:R-:W-:-:S02]  /*5e90*/  IMAD.MOV.U32 R82, RZ, RZ, R155 ;  /* 0x000000ffff527224 */ /* 0x000fc400078e009b */
[----:B------:R-:W-:Y:S02]  /*5ea0*/  IMAD.MOV.U32 R88, RZ, RZ, R154 ;  /* 0x000000ffff587224 */ /* 0x000fe400078e009a */
[----:B------:R-:W-:Y:S02]  /*5eb0*/  IMAD.MOV.U32 R90, RZ, RZ, R152 ;  /* 0x000000ffff5a7224 */ /* 0x000fe400078e0098 */
[----:B------:R-:W3:Y:S01]  /*5ec0*/  LDSM.16.MT88.4 R152, [R239+0x1000] ;  /* 0x00100000ef98783b */ /* 0x000ee20000004200 */
[----:B------:R-:W-:Y:S01]  /*5ed0*/  IMAD.MOV.U32 R91, RZ, RZ, R131 ;  /* 0x000000ffff5b7224 */ /* 0x000fe200078e0083 */
[----:B------:R-:W-:Y:S02]  /*5ee0*/  F2FP.PACK_AB R129, R12, R13 ;  /* 0x0000000d0c81723e */ /* 0x000fe400000000ff */
[----:B------:R-:W-:Y:S02]  /*5ef0*/  F2FP.PACK_AB R130, R14, R15 ;  /* 0x0000000f0e82723e */ /* 0x000fe400000000ff */
[----:B------:R-:W-:-:S02]  /*5f00*/  F2FP.PACK_AB R131, R0, R2 ;  /* 0x000000020083723e */ /* 0x000fc400000000ff */
[----:B------:R-:W-:Y:S01]  /*5f10*/  MOV R79, R37 ;  /* 0x00000025004f7202 */ /* 0x000fe20000000f00 */
[----:B------:R-:W-:Y:S02]  /*5f20*/  IMAD.MOV.U32 R37, RZ, RZ, R53 ;  /* 0x000000ffff257224 */ /* 0x000fe400078e0035 */
[----:B------:R-:W-:Y:S01]  /*5f30*/  IMAD.MOV.U32 R87, RZ, RZ, R80 ;  /* 0x000000ffff577224 */ /* 0x000fe200078e0050 */
[----:B------:R-:W-:Y:S01]  /*5f40*/  MOV R98, R32 ;  /* 0x0000002000627202 */ /* 0x000fe20000000f00 */
[----:B------:R-:W-:Y:S01]  /*5f50*/  IMAD.MOV.U32 R96, RZ, RZ, R34 ;  /* 0x000000ffff607224 */ /* 0x000fe200078e0022 */
[----:B------:R-:W-:Y:S01]  /*5f60*/  LDSM.16.MT88.4 R12, [R242+0x4800] ;  /* 0x00480000f20c783b */ /* 0x000fe20000004200 */
[C---:B---3--:R-:W-:Y:S08]  /*5f70*/  HMMA.16816.F32 R156, R128.reuse, R152, R156 ;  /* 0x00000098809c723c */ /* 0x048ff0000000189c */
[----:B------:R-:W-:Y:S01]  /*5f80*/  HMMA.16816.F32 R152, R128, R154, R144 ;  /* 0x0000009a8098723c */ /* 0x000fe20000001890 */
[----:B------:R-:W3:Y:S01]  /*5f90*/  LDSM.16.MT88.4 R144, [R241+0x1000] ;  /* 0x00100000f190783b */ /* 0x000ee20000004200 */
[----:B------:R-:W-:-:S03]  /*5fa0*/  MOV R53, R160 ;  /* 0x000000a000357202 */ /* 0x000fc60000000f00 */
[----:B------:R1:W5:Y:S04]  /*5fb0*/  LDL.LU R160, [R1+0xd8] ;  /* 0x0000d80001a07983 */ /* 0x0003680000300800 */
[----:B------:R-:W4:Y:S01]  /*5fc0*/  LDL.LU R80, [R1+0x28] ;  /* 0x0000280001507983 */ /* 0x000f220000300800 */
[C---:B---3--:R-:W-:Y:S08]  /*5fd0*/  HMMA.16816.F32 R148, R128.reuse, R144, R148 ;  /* 0x000000908094723c */ /* 0x048ff00000001894 */
[----:B------:R-:W-:Y:S01]  /*5fe0*/  HMMA.16816.F32 R144, R128, R146, R136 ;  /* 0x000000928090723c */ /* 0x000fe20000001888 */
[----:B------:R-:W3:Y:S01]  /*5ff0*/  LDSM.16.MT88.4 R136, [R240+0x1000] ;  /* 0x00100000f088783b */ /* 0x000ee20000004200 */
[----:B------:R-:W-:-:S02]  /*6000*/  IMAD.MOV.U32 R97, RZ, RZ, R35 ;  /* 0x000000ffff617224 */ /* 0x000fc400078e0023 */
[----:B------:R-:W-:Y:S01]  /*6010*/  IMAD.MOV.U32 R99, RZ, RZ, R33 ;  /* 0x000000ffff637224 */ /* 0x000fe200078e0021 */
[----:B------:R-:W-:Y:S01]  /*6020*/  MOV R33, R31 ;  /* 0x0000001f00217202 */ /* 0x000fe20000000f00 */
[----:B------:R-:W-:Y:S02]  /*6030*/  IMAD.MOV.U32 R32, RZ, RZ, R30 ;  /* 0x000000ffff207224 */ /* 0x000fe400078e001e */
[----:B------:R-:W-:Y:S02]  /*6040*/  IMAD.MOV.U32 R34, RZ, RZ, R54 ;  /* 0x000000ffff227224 */ /* 0x000fe400078e0036 */
[----:B------:R-:W-:Y:S01]  /*6050*/  IMAD.MOV.U32 R35, RZ, RZ, R55 ;  /* 0x000000ffff237224 */ /* 0x000fe200078e0037 */
[C---:B---3--:R-:W-:Y:S08]  /*6060*/  HMMA.16816.F32 R140, R128.reuse, R136, R140 ;  /* 0x00000088808c723c */ /* 0x048ff0000000188c */
[C---:B------:R-:W-:Y:S01]  /*6070*/  HMMA.16816.F32 R136, R128.reuse, R138, R32 ;  /* 0x0000008a8088723c */ /* 0x040fe20000001820 */
[----:B------:R-:W3:Y:S07]  /*6080*/  LDSM.16.MT88.4 R32, [R242+0x1000] ;  /* 0x00100000f220783b */ /* 0x000eee0000004200 */
[C---:B---3--:R-:W-:Y:S01]  /*6090*/  HMMA.16816.F32 R28, R128.reuse, R32, R96 ;  /* 0x00000020801c723c */ /* 0x048fe20000001860 */
[----:B------:R-:W-:Y:S07]  /*60a0*/  LDSM.16.MT88.4 R96, [R242+0x4000] ;  /* 0x00400000f260783b */ /* 0x000fee0000004200 */
[C---:B------:R-:W-:Y:S01]  /*60b0*/  HMMA.16816.F32 R32, R128.reuse, R34, R40 ;  /* 0x000000228020723c */ /* 0x040fe20000001828 */
[----:B------:R-:W3:Y:S07]  /*60c0*/  LDSM.16.MT88.4 R40, [R239+0x2800] ;  /* 0x00280000ef28783b */ /* 0x000eee0000004200 */
[C---:B---3--:R-:W-:Y:S08]  /*60d0*/  HMMA.16816.F32 R36, R128.reuse, R40, R36 ;  /* 0x000000288024723c */ /* 0x048ff00000001824 */
[C---:B------:R-:W-:Y:S01]  /*60e0*/  HMMA.16816.F32 R40, R128.reuse, R42, R48 ;  /* 0x0000002a8028723c */ /* 0x040fe20000001830 */
[----:B------:R-:W3:Y:S07]  /*60f0*/  LDSM.16.MT88.4 R48, [R241+0x2800] ;  /* 0x00280000f130783b */ /* 0x000eee0000004200 */
[C---:B---3--:R-:W-:Y:S08]  /*6100*/  HMMA.16816.F32 R44, R128.reuse, R48, R44 ;  /* 0x00000030802c723c */ /* 0x048ff0000000182c */
[----:B------:R-:W-:Y:S01]  /*6110*/  HMMA.16816.F32 R48, R128, R50, R56 ;  /* 0x000000328030723c */ /* 0x000fe20000001838 */
[----:B------:R-:W3:Y:S01]  /*6120*/  LDSM.16.MT88.4 R56, [R240+0x2800] ;  /* 0x00280000f038783b */ /* 0x000ee20000004200 */
[----:B--2---:R-:W-:Y:S01]  /*6130*/  MOV R26, R52 ;  /* 0x00000034001a7202 */ /* 0x004fe20000000f00 */
[----:B------:R-:W-:-:S05]  /*6140*/  IMAD.MOV.U32 R27, RZ, RZ, R53 ;  /* 0x000000ffff1b7224 */ /* 0x000fca00078e0035 */
[C---:B------:R-:W-:Y:S08]  /*6150*/  HMMA.16816.F32 R92, R128.reuse, R96, R124 ;  /* 0x00000060805c723c */ /* 0x040ff0000000187c */
[C---:B------:R-:W-:Y:S01]  /*6160*/  HMMA.16816.F32 R96, R128.reuse, R98, R104 ;  /* 0x000000628060723c */ /* 0x040fe20000001868 */
[----:B------:R-:W2:Y:S07]  /*6170*/  LDSM.16.MT88.4 R104, [R239+0x5800] ;  /* 0x00580000ef68783b */ /* 0x000eae0000004200 */
[C---:B---3--:R-:W-:Y:S01]  /*6180*/  HMMA.16816.F32 R52, R128.reuse, R56, R64 ;  /* 0x000000388034723c */ /* 0x048fe20000001840 */
[----:B------:R-:W3:Y:S07]  /*6190*/  LDSM.16.MT88.4 R64, [R242+0x2800] ;  /* 0x00280000f240783b */ /* 0x000eee0000004200 */
[C---:B------:R-:W-:Y:S08]  /*61a0*/  HMMA.16816.F32 R56, R128.reuse, R58, R60 ;  /* 0x0000003a8038723c */ /* 0x040ff0000000183c */
[C---:B--2---:R-:W-:Y:S08]  /*61b0*/  HMMA.16816.F32 R100, R128.reuse, R104, R100 ;  /* 0x000000688064723c */ /* 0x044ff00000001864 */
[----:B------:R-:W-:Y:S01]  /*61c0*/  HMMA.16816.F32 R104, R128, R106, R112 ;  /* 0x0000006a8068723c */ /* 0x000fe20000001870 */
[----:B------:R-:W2:Y:S07]  /*61d0*/  LDSM.16.MT88.4 R112, [R241+0x5800] ;  /* 0x00580000f170783b */ /* 0x000eae0000004200 */
[C---:B------:R-:W-:Y:S08]  /*61e0*/  HMMA.16816.F32 R16, R8.reuse, R12, RZ ;  /* 0x0000000c0810723c */ /* 0x040ff000000018ff */
[----:B------:R-:W-:Y:S01]  /*61f0*/  HMMA.16816.F32 R8, R8, R14, RZ ;  /* 0x0000000e0808723c */ /* 0x000fe200000018ff */
[----:B------:R-:W1:Y:S07]  /*6200*/  LDSM.16.MT88.4 R12, [R242+0x5000] ;  /* 0x00500000f20c783b */ /* 0x000e6e0000004200 */
[----:B---3--:R-:W-:Y:S01]  /*6210*/  HMMA.16816.F32 R60, R128, R64, R72 ;  /* 0x00000040803c723c */ /* 0x008fe20000001848 */
[----:B------:R-:W3:Y:S01]  /*6220*/  LDSM.16.MT88.4 R72, [R239+0x4000] ;  /* 0x00400000ef48783b */ /* 0x000ee20000004200 */
[----:B------:R-:W-:Y:S01]  /*6230*/  @P3 IMAD.HI.U32 R2, R135, c[0x0][0x2c8], RZ ;  /* 0x0000b20087023a27 */ /* 0x000fe200078e00ff */
[----:B----4-:R-:W-:-:S03]  /*6240*/  MOV R25, R80 ;  /* 0x0000005000197202 */ /* 0x010fc60000000f00 */
[----:B------:R-:W-:Y:S01]  /*6250*/  IMAD.MOV.U32 R0, RZ, RZ, R135 ;  /* 0x000000ffff007224 */ /* 0x000fe200078e0087 */
[----:B------:R-:W-:Y:S01]  /*6260*/  @P3 SHF.R.U32.HI R0, RZ, c[0x0][0x2cc], R2 ;  /* 0x0000b300ff003a19 */ /* 0x000fe20000011602 */
[----:B------:R-:W-:Y:S01]  /*6270*/  HMMA.16816.F32 R64, R128, R66, R68 ;  /* 0x000000428040723c */ /* 0x000fe20000001844 */
[----:B------:R-:W-:Y:S02]  /*6280*/  IMAD.MOV.U32 R24, RZ, RZ, R82 ;  /* 0x000000ffff187224 */ /* 0x000fe400078e0052 */
[----:B------:R-:W4:Y:S01]  /*6290*/  LDSM.16.MT88.4 R80, [R241+0x4000] ;  /* 0x00400000f150783b */ /* 0x000f220000004200 */
[----:B------:R-:W-:-:S04]  /*62a0*/  IADD3 R0, R0, R26, -R27 ;  /* 0x0000001a00007210 */ /* 0x000fc80007ffe81b */
[C---:B--2---:R-:W-:Y:S08]  /*62b0*/  HMMA.16816.F32 R108, R128.reuse, R112, R108 ;  /* 0x00000070806c723c */ /* 0x044ff0000000186c */
[----:B------:R-:W-:Y:S01]  /*62c0*/  HMMA.16816.F32 R112, R128, R114, R120 ;  /* 0x000000728070723c */ /* 0x000fe20000001878 */
[----:B------:R-:W2:Y:S07]  /*62d0*/  LDSM.16.MT88.4 R120, [R240+0x5800] ;  /* 0x00580000f078783b */ /* 0x000eae0000004200 */
[----:B-1----:R-:W-:Y:S08]  /*62e0*/  HMMA.16816.F32 R16, R4, R12, R16 ;  /* 0x0000000c0410723c */ /* 0x002ff00000001810 */
[----:B---3--:R-:W-:Y:S01]  /*62f0*/  HMMA.16816.F32 R68, R128, R72, R88 ;  /* 0x000000488044723c */ /* 0x008fe20000001858 */
[----:B------:R-:W1:Y:S07]  /*6300*/  LDSM.16.MT88.4 R88, [R240+0x4000] ;  /* 0x00400000f058783b */ /* 0x000e6e0000004200 */
[----:B------:R-:W-:Y:S01]  /*6310*/  HMMA.16816.F32 R8, R4, R14, R8 ;  /* 0x0000000e0408723c */ /* 0x000fe20000001808 */
[----:B------:R-:W3:Y:S01]  /*6320*/  LDSM.16.MT88.4 R4, [R242+0x5800] ;  /* 0x00580000f204783b */ /* 0x000ee20000004200 */
[----:B------:R-:W-:-:S05]  /*6330*/  IMAD.HI R0, R0, 0x2aaaaaab, RZ ;  /* 0x2aaaaaab00007827 */ /* 0x000fca00078e02ff */
[----:B------:R-:W-:-:S04]  /*6340*/  SHF.R.U32.HI R2, RZ, 0x1f, R0 ;  /* 0x0000001fff027819 */ /* 0x000fc80000011600 */
[----:B------:R-:W-:Y:S02]  /*6350*/  LEA.HI.SX32 R0, R0, R2, 0x1d ;  /* 0x0000000200007211 */ /* 0x000fe400078feaff */
[----:B------:R-:W-:Y:S02]  /*6360*/  IADD3 R3, R25, -0x2, RZ ;  /* 0xfffffffe19037810 */ /* 0x000fe40007ffe0ff */
[----:B------:R-:W-:-:S03]  /*6370*/  IMNMX R0, R24, R0, !PT ;  /* 0x0000000018007217 */ /* 0x000fc60007800200 */
[----:B------:R3:W-:Y:S04]  /*6380*/  STL [R1+0x20], R3 ;  /* 0x0000200301007387 */ /* 0x0007e80000100800 */
[----:B------:R3:W-:Y:S01]  /*6390*/  STL [R1+0x60], R0 ;  /* 0x0000600001007387 */ /* 0x0007e20000100800 */
[----:B------:R-:W-:Y:S01]  /*63a0*/  ISETP.GE.AND P0, PT, R3, R0, PT ;  /* 0x000000000300720c */ /* 0x000fe20003f06270 */
[C---:B----4-:R-:W-:Y:S08]  /*63b0*/  HMMA.16816.F32 R76, R128.reuse, R80, R76 ;  /* 0x00000050804c723c */ /* 0x050ff0000000184c */
[C---:B--2---:R-:W-:Y:S08]  /*63c0*/  HMMA.16816.F32 R116, R128.reuse, R120, R116 ;  /* 0x000000788074723c */ /* 0x044ff00000001874 */
[C---:B-1----:R-:W-:Y:S08]  /*63d0*/  HMMA.16816.F32 R84, R128.reuse, R88, R84 ;  /* 0x000000588054723c */ /* 0x042ff00000001854 */
[C---:B------:R-:W-:Y:S08]  /*63e0*/  HMMA.16816.F32 R72, R128.reuse, R74, R176 ;  /* 0x0000004a8048723c */ /* 0x040ff000000018b0 */
[C---:B------:R-:W-:Y:S08]  /*63f0*/  HMMA.16816.F32 R80, R128.reuse, R82, R172 ;  /* 0x000000528050723c */ /* 0x040ff000000018ac */
[C---:B------:R-:W-:Y:S08]  /*6400*/  HMMA.16816.F32 R88, R128.reuse, R90, R168 ;  /* 0x0000005a8058723c */ /* 0x040ff000000018a8 */
[C---:B------:R-:W-:Y:S08]  /*6410*/  HMMA.16816.F32 R120, R128.reuse, R122, R20 ;  /* 0x0000007a8078723c */ /* 0x040ff00000001814 */
[C---:B---3--:R-:W-:Y:S08]  /*6420*/  HMMA.16816.F32 R124, R128.reuse, R4, R16 ;  /* 0x00000004807c723c */ /* 0x048ff00000001810 */
[----:B------:R-:W-:Y:S01]  /*6430*/  HMMA.16816.F32 R128, R128, R6, R8 ;  /* 0x000000068080723c */ /* 0x000fe20000001808 */
[----:B------:R-:W-:Y:S07]  /*6440*/  @!P0 BRA `(.L_x_879) ;  /* 0x000032c000008947 */ /* 0x000fee0003800000 */
[----:B------:R-:W-:Y:S01]  /*6450*/  IMAD.IADD R0, R134, 0x1, R135 ;  /* 0x0000000186007824 */ /* 0x000fe200078e0287 */
[----:B------:R-:W-:Y:S01]  /*6460*/  MOV R2, R3 ;  /* 0x0000000300027202 */ /* 0x000fe20000000f00 */
[----:B------:R-:W-:Y:S01]  /*6470*/  IMAD.MOV.U32 R134, RZ, RZ, R132 ;  /* 0x000000ffff867224 */ /* 0x000fe200078e0084 */
[----:B------:R-:W-:-:S02]  /*6480*/  MOV R135, R133 ;  /* 0x0000008500877202 */ /* 0x000fc40000000f00 */
[----:B------:R1:W-:Y:S02]  /*6490*/  STL [R1+0x30], R0 ;  /* 0x0000300001007387 */ /* 0x0003e40000100800 */
[----:B-1----:R-:W-:-:S05]  /*64a0*/  @P3 IMAD.HI.U32 R0, R0, c[0x0][0x2c8], RZ ;  /* 0x0000b20000003a27 */ /* 0x002fca00078e00ff */
[----:B------:R-:W-:-:S05]  /*64b0*/  @P3 SHF.R.U32.HI R0, RZ, c[0x0][0x2cc], R0 ;  /* 0x0000b300ff003a19 */ /* 0x000fca0000011600 */
[----:B------:R1:W-:Y:S04]  /*64c0*/  @P3 STL [R1+0x68], R0 ;  /* 0x0000680001003387 */ /* 0x0003e80000100800 */
[----:B------:R1:W-:Y:S02]  /*64d0*/  STL [R1+0x1c], R2 ;  /* 0x00001c0201007387 */ /* 0x0003e40000100800 */
.L_x_884:
[----:B------:R-:W2:Y:S01]  /*64e0*/  LDL R3, [R1] ;  /* 0x0000000001037983 */ /* 0x000ea20000100800 */
[----:B------:R-:W-:Y:S04]  /*64f0*/  DEPBAR.LE SB0, 0x0 ;  /* 0x000080000000791a */ /* 0x000fe80000000000 */
[----:B------:R-:W3:Y:S01]  /*6500*/  LDL R6, [R1+0x3c] ;  /* 0x00003c0001067983 */ /* 0x000ee20000100800 */
[----:B------:R-:W-:Y:S01]  /*6510*/  WARPSYNC 0xffffffff ;  /* 0xffffffff00007948 */ /* 0x000fe20003800000 */
[----:B------:R-:W-:Y:S02]  /*6520*/  BSSY B0, `(.L_x_880) ;  /* 0x0000033000007945 */ /* 0x000fe40003800000 */
[----:B-1----:R-:W4:Y:S04]  /*6530*/  LDL R2, [R1+0x4] ;  /* 0x0000040001027983 */ /* 0x002f280000100800 */
[----:B------:R-:W3:Y:S04]  /*6540*/  LDL R132, [R1+0x1c] ;  /* 0x00001c0001847983 */ /* 0x000ee80000100800 */
[----:B------:R-:W3:Y:S04]  /*6550*/  LDL R0, [R1+0x2c] ;  /* 0x00002c0001007983 */ /* 0x000ee80000100800 */
[----:B------:R-:W-:Y:S06]  /*6560*/  BAR.SYNC.DEFER_BLOCKING 0x0 ;  /* 0x0000000000007b1d */ /* 0x000fec0000010000 */
[----:B------:R1:W1:Y:S04]  /*6570*/  LDSM.16.M88.4 R8, [R236] ;  /* 0x00000000ec08783b */ /* 0x0002680000000200 */
[----:B------:R1:W1:Y:S04]  /*6580*/  LDSM.16.M88.4 R16, [R236+0x800] ;  /* 0x00080000ec10783b */ /* 0x0002680000000200 */
[----:B------:R1:W1:Y:S04]  /*6590*/  LDSM.16.M88.4 R24, [R236+0x1000] ;  /* 0x00100000ec18783b */ /* 0x0002680000000200 */
[----:B------:R1:W1:Y:S04]  /*65a0*/  LDSM.16.M88.4 R168, [R243] ;  /* 0x00000000f3a8783b */ /* 0x0002680000000200 */
[----:B--2---:R2:W1:Y:S04]  /*65b0*/  LDSM.16.M88.4 R172, [R3] ;  /* 0x0000000003ac783b */ /* 0x0044680000000200 */
[----:B----4-:R2:W4:Y:S01]  /*65c0*/  LDSM.16.M88.4 R176, [R2] ;  /* 0x0000000002b0783b */ /* 0x0105220000000200 */
[----:B---3--:R-:W-:Y:S02]  /*65d0*/  ISETP.GT.AND P0, PT, R6, R132, PT ;  /* 0x000000840600720c */ /* 0x008fe40003f04270 */
[----:B------:R-:W-:Y:S11]  /*65e0*/  LOP3.LUT P4, RZ, R0, 0x2, RZ, 0xc0, !PT ;  /* 0x0000000200ff7812 */ /* 0x000ff6000788c0ff */
[----:B------:R-:W-:-:S05]  /*65f0*/  @P0 BRA `(.L_x_881) ;  /* 0x0000025000000947 */ /* 0x000fca0003800000 */
[----:B------:R-:W3:Y:S01]  /*6600*/  LDL.64 R14, [R1+0x58] ;  /* 0x00005800010e7983 */ /* 0x000ee20000100a00 */
[----:B------:R-:W-:Y:S02]  /*6610*/  LOP3.LUT P3, RZ, R0, 0x1, RZ, 0xc0, !PT ;  /* 0x0000000100ff7812 */ /* 0x000fe4000786c0ff */
[----:B------:R-:W-:Y:S01]  /*6620*/  SHF.R.S32.HI R0, RZ, 0x1f, R132 ;  /* 0x0000001fff007819 */ /* 0x000fe20000011484 */
[----:B--2---:R-:W2:Y:S04]  /*6630*/  LDL.64 R12, [R1+0x48] ;  /* 0x00004800010c7983 */ /* 0x004ea80000100a00 */
[----:B----4-:R-:W4:Y:S01]  /*6640*/  LDL R7, [R1+0x18] ;  /* 0x0000180001077983 */ /* 0x010f220000100800 */
[----:B------:R-:W-:Y:S03]  /*6650*/  IMAD R0, R0, c[0x0][0x208], RZ ;  /* 0x0000820000007a24 */ /* 0x000fe600078e02ff */
[----:B------:R-:W1:Y:S01]  /*6660*/  S2R R2, SR_TID.X ;  /* 0x0000000000027919 */ /* 0x000e620000002100 */
[----:B------:R-:W-:Y:S01]  /*6670*/  IMAD R0, R132, c[0x0][0x20c], R0 ;  /* 0x0000830084007a24 */ /* 0x000fe200078e0200 */
[----:B-1----:R-:W-:Y:S01]  /*6680*/  ISETP.GT.AND P2, PT, R2, 0x7f, PT ;  /* 0x0000007f0200780c */ /* 0x002fe20003f44270 */
[----:B------:R-:W-:Y:S04]  /*6690*/  IMAD.WIDE.U32 R2, R132, c[0x0][0x208], RZ ;  /* 0x0000820084027a25 */ /* 0x000fe800078e00ff */
[----:B------:R-:W-:Y:S02]  /*66a0*/  IMAD.IADD R0, R3, 0x1, R0 ;  /* 0x0000000103007824 */ /* 0x000fe400078e0200 */
[----:B------:R-:W-:Y:S04]  /*66b0*/  IMAD.WIDE.U32 R2, R2, 0x30, RZ ;  /* 0x0000003002027825 */ /* 0x000fe800078e00ff */
[----:B------:R-:W-:Y:S02]  /*66c0*/  IMAD R0, R0, 0x30, RZ ;  /* 0x0000003000007824 */ /* 0x000fe400078e02ff */
[----:B------:R-:W-:Y:S02]  /*66d0*/  @!P2 IMAD.MOV.U32 R4, RZ, RZ, c[0x0][0x208] ;  /* 0x00008200ff04a624 */ /* 0x000fe400078e00ff */
[----:B------:R-:W-:Y:S02]  /*66e0*/  IMAD.IADD R0, R3, 0x1, R0 ;  /* 0x0000000103007824 */ /* 0x000fe400078e0200 */
[----:B------:R-:W-:Y:S01]  /*66f0*/  @!P2 IMAD.MOV.U32 R3, RZ, RZ, c[0x0][0x20c] ;  /* 0x00008300ff03a624 */ /* 0x000fe200078e00ff */
[-C--:B---3--:R-:W-:Y:S02]  /*6700*/  IADD3 R5, P1, R14, R2.reuse, RZ ;  /* 0x000000020e057210 */ /* 0x088fe40007f3e0ff */
[C---:B------:R-:W-:Y:S04]  /*6710*/  @!P2 LEA R2, P0, R4.reuse, R2, 0x5 ;  /* 0x000000020402a211 */ /* 0x040fe800078028ff */
[----:B------:R-:W-:Y:S01]  /*6720*/  @!P2 LEA.HI.X R3, R4, R0, R3, 0x5, P0 ;  /* 0x000000000403a211 */ /* 0x000fe200000f2c03 */
[--C-:B--2---:R-:W-:Y:S01]  /*6730*/  IMAD.X R0, R0, 0x1, R13.reuse, P1 ;  /* 0x0000000100007824 */ /* 0x104fe200008e060d */
[C---:B------:R-:W-:Y:S04]  /*6740*/  LEA R4, P0, R5.reuse, c[0x0][0x1f8], 0x1 ;  /* 0x00007e0005047a11 */ /* 0x040fe800078008ff */
[----:B------:R-:W-:Y:S02]  /*6750*/  LEA.HI.X R5, R5, c[0x0][0x1fc], R0, 0x1, P0 ;  /* 0x00007f0005057a11 */ /* 0x000fe400000f0c00 */
[----:B------:R-:W-:Y:S03]  /*6760*/  @!P2 IADD3 R0, P0, R2, R14, RZ ;  /* 0x0000000e0200a210 */ /* 0x000fe60007f1e0ff */
[----:B------:R-:W-:Y:S01]  /*6770*/  @!PT LDS RZ, [RZ] ;  /* 0x00000000fffff984 */ /* 0x000fe20000000800 */
[----:B------:R-:W-:Y:S01]  /*6780*/  @!PT LDS RZ, [RZ] ;  /* 0x00000000fffff984 */ /* 0x000fe20000000800 */
[----:B------:R-:W-:Y:S01]  /*6790*/  @!PT LDS RZ, [RZ] ;  /* 0x00000000fffff984 */ /* 0x000fe20000000800 */
[----:B----4-:R1:W-:Y:S02]  /*67a0*/  LDGSTS.E.BYPASS.LTC128B.128 [R7+0x4080], [R4.64], !P3 ;  /* 0x0408000004077fae */ /* 0x0103e4000d901d46 */
        /* <DEDUP_REMOVED lines=10> */
.L_x_881:
[----:B------:R-:W-:Y:S05]  /*6850*/  BSYNC B0 ;  /* 0x0000000000007941 */ /* 0x000fea0003800000 */
.L_x_880:
[----:B-12---:R-:W-:Y:S01]  /*6860*/  MOV R2, R6 ;  /* 0x0000000600027202 */ /* 0x006fe20000000f00 */
[----:B------:R-:W0:Y:S01]  /*6870*/  LDGDEPBAR ;  /* 0x00000000000079af */ /* 0x000e220000000000 */
[C---:B-----5:R-:W-:Y:S01]  /*6880*/  HMMA.16816.F32 R4, R160.reuse, R8, RZ ;  /* 0x00000008a004723c */ /* 0x060fe200000018ff */
[----:B------:R-:W-:Y:S07]  /*6890*/  BSSY B0, `(.L_x_882) ;  /* 0x00000f0000007945 */ /* 0x000fee0003800000 */
        /* <DEDUP_REMOVED lines=11> */
[C---:B----4-:R-:W-:Y:S08]  /*6950*/  HMMA.16816.F32 R20, R164.reuse, R176, R20 ;  /* 0x000000b0a414723c */ /* 0x050ff00000001814 */
        /* <DEDUP_REMOVED lines=125> */
[----:B------:R-:W-:Y:S04]  /*7130*/  FMUL.FTZ R10, R10, c[0x0][0x320] ;  /* 0x0000c8000a0a7a20 */ /* 0x000fe80000410000 */
[----:B------:R-:W-:Y:S01]  /*7140*/  MUFU.TANH R133, R10 ;  /* 0x0000000a00857308 */ /* 0x000fe20000002400 */
[C---:B------:R-:W-:Y:S04]  /*7150*/  HMMA.16816.F32 R16, R232.reuse, R170, R16 ;  /* 0x000000aae810723c */ /* 0x040fe80000001810 */
[----:B--2---:R-:W-:Y:S05]  /*7160*/  FMUL.FTZ R0, R5, c[0x0][0x320] ;  /* 0x0000c80005007a20 */ /* 0x004fea0000410000 */
[----:B------:R1:W-:Y:S03]  /*7170*/  MUFU.TANH R178, R0 ;  /* 0x0000000000b27308 */ /* 0x0003e60000002400 */
[----:B-1----:R-:W-:Y:S07]  /*7180*/  FMUL.FTZ R0, R6, c[0x0][0x320] ;  /* 0x0000c80006007a20 */ /* 0x002fee0000410000 */
[----:B------:R1:W-:Y:S02]  /*7190*/  MUFU.TANH R173, R0 ;  /* 0x0000000000ad7308 */ /* 0x0003e40000002400 */
[----:B-1----:R-:W-:Y:S02]  /*71a0*/  FMUL.FTZ R0, R7, c[0x0][0x320] ;  /* 0x0000c80007007a20 */ /* 0x002fe40000410000 */
[----:B------:R-:W1:Y:S01]  /*71b0*/  LDSM.16.M88.4 R4, [R237+0x5800] ;  /* 0x00580000ed04783b */ /* 0x000e620000000200 */
[----:B------:R-:W-:Y:S05]  /*71c0*/  DEPBAR.LE SB0, 0x0 ;  /* 0x000080000000791a */ /* 0x000fea0000000000 */
[----:B------:R2:W-:Y:S02]  /*71d0*/  MUFU.TANH R172, R0 ;  /* 0x0000000000ac7308 */ /* 0x0005e40000002400 */
[----:B------:R-:W-:Y:S01]  /*71e0*/  BAR.SYNC.DEFER_BLOCKING 0x0 ;  /* 0x0000000000007b1d */ /* 0x000fe20000010000 */
[----:B--2---:R-:W-:Y:S01]  /*71f0*/  FMUL.FTZ R0, R8, c[0x0][0x320] ;  /* 0x0000c80008007a20 */ /* 0x004fe20000410000 */
[----:B------:R-:W-:Y:S06]  /*7200*/  MOV R8, R132 ;  /* 0x0000008400087202 */ /* 0x000fec0000000f00 */
[----:B------:R2:W-:Y:S01]  /*7210*/  MUFU.TANH R132, R3 ;  /* 0x0000000300847308 */ /* 0x0005e20000002400 */
[C---:B-1----:R-:W-:Y:S09]  /*7220*/  HMMA.16816.F32 R20, R232.reuse, R4, R20 ;  /* 0x00000004e814723c */ /* 0x042ff20000001814 */
[----:B------:R1:W-:Y:S01]  /*7230*/  MUFU.TANH R177, R0 ;  /* 0x0000000000b17308 */ /* 0x0003e20000002400 */
[----:B------:R-:W-:Y:S03]  /*7240*/  HMMA.16816.F32 R24, R232, R6, R24 ;  /* 0x00000006e818723c */ /* 0x000fe60000001818 */
[----:B--2---:R-:W-:Y:S01]  /*7250*/  MOV R3, R2 ;  /* 0x0000000200037202 */ /* 0x004fe20000000f00 */
[----:B------:R-:W-:Y:S05]  /*7260*/  FMUL.FTZ R2, R13, c[0x0][0x320] ;  /* 0x0000c8000d027a20 */ /* 0x000fea0000410000 */
[----:B------:R-:W-:Y:S03]  /*7270*/  MUFU.TANH R168, R2 ;  /* 0x0000000200a87308 */ /* 0x000fe60000002400 */
[----:B-1----:R-:W-:Y:S07]  /*7280*/  FMUL.FTZ R0, R9, c[0x0][0x320] ;  /* 0x0000c80009007a20 */ /* 0x002fee0000410000 */
[----:B------:R1:W-:Y:S02]  /*7290*/  MUFU.TANH R175, R0 ;  /* 0x0000000000af7308 */ /* 0x0003e40000002400 */
[----:B-1----:R-:W-:Y:S08]  /*72a0*/  FMUL.FTZ R0, R12, c[0x0][0x320] ;  /* 0x0000c8000c007a20 */ /* 0x002ff00000410000 */
        /* <DEDUP_REMOVED lines=9> */
[----:B-1----:R-:W-:Y:S01]  /*7340*/  FMUL.FTZ R0, R18, c[0x0][0x320] ;  /* 0x0000c80012007a20 */ /* 0x002fe20000410000 */
[----:B------:R-:W-:Y:S07]  /*7350*/  MOV R18, R8 ;  /* 0x0000000800127202 */ /* 0x000fee0000000f00 */
[----:B------:R1:W-:Y:S01]  /*7360*/  MUFU.TANH R10, R0 ;  /* 0x00000000000a7308 */ /* 0x0003e20000002400 */
[----:B------:R-:W-:Y:S01]  /*7370*/  ISETP.GT.AND P0, PT, R18, R3, PT ;  /* 0x000000031200720c */ /* 0x000fe20003f04270 */
[----:B-1----:R-:W-:Y:S02]  /*7380*/  FMUL.FTZ R0, R19, c[0x0][0x320] ;  /* 0x0000c80013007a20 */ /* 0x002fe40000410000 */
[----:B------:R1:W5:Y:S06]  /*7390*/  LDL R19, [R1+0x2c] ;  /* 0x00002c0001137983 */ /* 0x00036c0000100800 */
[----:B------:R2:W-:Y:S02]  /*73a0*/  MUFU.TANH R9, R0 ;  /* 0x0000000000097308 */ /* 0x0005e40000002400 */
[----:B--2---:R-:W-:Y:S08]  /*73b0*/  FMUL.FTZ R0, R20, c[0x0][0x320] ;  /* 0x0000c80014007a20 */ /* 0x004ff00000410000 */
        /* <DEDUP_REMOVED lines=8> */
[----:B------:R2:W3:Y:S02]  /*7440*/  MUFU.TANH R4, R0 ;  /* 0x0000000000047308 */ /* 0x0004e40000002400 */
[----:B--2---:R-:W-:Y:S01]  /*7450*/  FMUL.FTZ R0, R25, c[0x0][0x320] ;  /* 0x0000c80019007a20 */ /* 0x004fe20000410000 */
[----:B---3--:R1:W-:Y:S07]  /*7460*/  STL [R1+0x20], R4 ;  /* 0x0000200401007387 */ /* 0x0083ee0000100800 */
[----:B------:R2:W3:Y:S02]  /*7470*/  MUFU.TANH R2, R0 ;  /* 0x0000000000027308 */ /* 0x0004e40000002400 */
[----:B--2---:R-:W-:Y:S01]  /*7480*/  FMUL.FTZ R0, R26, c[0x0][0x320] ;  /* 0x0000c8001a007a20 */ /* 0x004fe20000410000 */
[----:B---3--:R1:W-:Y:S07]  /*7490*/  STL [R1+0x24], R2 ;  /* 0x0000240201007387 */ /* 0x0083ee0000100800 */
[----:B------:R2:W3:Y:S02]  /*74a0*/  MUFU.TANH R17, R0 ;  /* 0x0000000000117308 */ /* 0x0004e40000002400 */
[----:B--2---:R-:W-:Y:S08]  /*74b0*/  FMUL.FTZ R0, R27, c[0x0][0x320] ;  /* 0x0000c8001b007a20 */ /* 0x004ff00000410000 */
[----:B------:R1:W2:Y:S01]  /*74c0*/  MUFU.TANH R16, R0 ;  /* 0x0000000000107308 */ /* 0x0002a20000002400 */
[----:B------:R-:W-:-:S05]  /*74d0*/  @!P0 BRA `(.L_x_883) ;  /* 0x000002b000008947 */ /* 0x000fca0003800000 */
[----:B---3--:R-:W3:Y:S01]  /*74e0*/  LDL.64 R20, [R1+0x50] ;  /* 0x0000500001147983 */ /* 0x008ee20000100a00 */
[----:B-1----:R-:W-:Y:S03]  /*74f0*/  IADD3 R0, R18, -0x1, RZ ;  /* 0xffffffff12007810 */ /* 0x002fe60007ffe0ff */
[----:B------:R-:W4:Y:S04]  /*7500*/  LDL.64 R14, [R1+0x40] ;  /* 0x00004000010e7983 */ /* 0x000f280000100a00 */
[----:B--2---:R-:W2:Y:S04]  /*7510*/  LDL R13, [R1+0x18] ;  /* 0x00001800010d7983 */ /* 0x004ea80000100800 */
[----:B------:R-:W1:Y:S02]  /*7520*/  S2R R2, SR_TID.X ;  /* 0x0000000000027919 */ /* 0x000e640000002100 */
[----:B-1----:R-:W-:Y:S04]  /*7530*/  SHF.R.S32.HI R3, RZ, 0x1f, R2 ;  /* 0x0000001fff037819 */ /* 0x002fe80000011402 */
[----:B------:R-:W-:Y:S02]  /*7540*/  LEA.HI R3, R3, R2, RZ, 0x3 ;  /* 0x0000000203037211 */ /* 0x000fe400078f18ff */
[----:B------:R-:W-:Y:S02]  /*7550*/  SHF.R.S32.HI R2, RZ, 0x1f, R0 ;  /* 0x0000001fff027819 */ /* 0x000fe40000011400 */
[----:B------:R-:W-:Y:S03]  /*7560*/  SHF.R.S32.HI R3, RZ, 0x3, R3 ;  /* 0x00000003ff037819 */ /* 0x000fe60000011403 */
[----:B------:R-:W-:Y:S01]  /*7570*/  IMAD R4, R2, c[0x0][0x1e0], RZ ;  /* 0x0000780002047a24 */ /* 0x000fe200078e02ff */
[----:B------:R-:W-:Y:S03]  /*7580*/  IADD3 R3, -R3, 0x30, RZ ;  /* 0x0000003003037810 */ /* 0x000fe60007ffe1ff */
[C---:B------:R-:W-:Y:S01]  /*7590*/  IMAD R4, R0.reuse, c[0x0][0x1e4], R4 ;  /* 0x0000790000047a24 */ /* 0x040fe200078e0204 */
        /* <DEDUP_REMOVED lines=9> */
[-C--:B---3--:R-:W-:Y:S02]  /*7630*/  @P1 IADD3 R5, P3, R20, R2.reuse, RZ ;  /* 0x0000000214051210 */ /* 0x088fe40007f7e0ff */
[----:B------:R-:W-:Y:S03]  /*7640*/  @P0 LEA R2, P2, R4, R2, 0x5 ;  /* 0x0000000204020211 */ /* 0x000fe600078428ff */
[----:B----4-:R-:W-:Y:S01]  /*7650*/  @P1 IMAD.X R6, R0, 0x1, R15, P3 ;  /* 0x0000000100061824 */ /* 0x010fe200018e060f */
[----:B------:R-:W-:Y:S02]  /*7660*/  @P0 LEA.HI.X R3, R4, R0, R3, 0x5, P2 ;  /* 0x0000000004030211 */ /* 0x000fe400010f2c03 */
[----:B------:R-:W-:Y:S02]  /*7670*/  @P0 IADD3 R0, P2, R2, R20, RZ ;  /* 0x0000001402000210 */ /* 0x000fe40007f5e0ff */
[----:B-----5:R-:W-:Y:S03]  /*7680*/  LOP3.LUT P3, RZ, R19, 0x1, RZ, 0xc0, !PT ;  /* 0x0000000113ff7812 */ /* 0x020fe6000786c0ff */
        /* <DEDUP_REMOVED lines=8> */
[----:B--2---:R1:W-:Y:S04]  /*7710*/  @P1 LDGSTS.E.BYPASS.LTC128B.128 [R13+0x14080], [R4.64], !P3 ;  /* 0x14080000040d1fae */ /* 0x0043e8000d901d46 */
[----:B------:R1:W-:Y:S04]  /*7720*/  @P1 LDGSTS.E.BYPASS.LTC128B.128 [R13+0x15880], [R4.64+0x80], !P4 ;  /* 0x15880080040d1fae */ /* 0x0003e8000e101d46 */
[----:B------:R1:W-:Y:S04]  /*7730*/  @P1 LDGSTS.E.BYPASS.LTC128B.128 [R13+0x17080], [R4.64+0x100], !P6 ;  /* 0x17080100040d1fae */ /* 0x0003e8000f101d46 */
[----:B------:R1:W-:Y:S04]  /*7740*/  @P1 LDGSTS.E.BYPASS.LTC128B.128 [R13+0x18880], [R4.64+0x180], !P5 ;  /* 0x18880180040d1fae */ /* 0x0003e8000e901d46 */
[----:B------:R1:W-:Y:S04]  /*7750*/  @P0 LDGSTS.E.BYPASS.LTC128B.128 [R13+0x15080], [R2.64], !P3 ;  /* 0x15080000020d0fae */ /* 0x0003e8000d901d46 */
[----:B------:R1:W-:Y:S04]  /*7760*/  @P0 LDGSTS.E.BYPASS.LTC128B.128 [R13+0x16880], [R2.64+0x80], !P4 ;  /* 0x16880080020d0fae */ /* 0x0003e8000e101d46 */
[----:B------:R1:W-:Y:S04]  /*7770*/  @P0 LDGSTS.E.BYPASS.LTC128B.128 [R13+0x18080], [R2.64+0x100], !P6 ;  /* 0x18080100020d0fae */ /* 0x0003e8000f101d46 */
[----:B------:R1:W-:Y:S02]  /*7780*/  @P0 LDGSTS.E.BYPASS.LTC128B.128 [R13+0x19880], [R2.64+0x180], !P5 ;  /* 0x19880180020d0fae */ /* 0x0003e4000e901d46 */
.L_x_883:
[----:B---3--:R-:W-:Y:S05]  /*7790*/  BSYNC B0 ;  /* 0x0000000000007941 */ /* 0x008fea0003800000 */
.L_x_882:
[----:B-1----:R-:W-:Y:S01]  /*77a0*/  MOV R0, c[0x0][0x2c4] ;  /* 0x0000b10000007a02 */ /* 0x002fe20000000f00 */
[----:B------:R-:W3:Y:S01]  /*77b0*/  LDL R2, [R1+0x68] ;  /* 0x0000680001027983 */ /* 0x000ee20000100800 */
[----:B-----5:R-:W-:Y:S02]  /*77c0*/  LOP3.LUT R19, R19, 0xfffff7ff, RZ, 0xc0, !PT ;  /* 0xfffff7ff13137812 */ /* 0x020fe400078ec0ff */
[----:B------:R-:W-:Y:S01]  /*77d0*/  ISETP.NE.AND P0, PT, R0, 0x1, PT ;  /* 0x000000010000780c */ /* 0x000fe20003f05270 */
[----:B------:R-:W4:Y:S01]  /*77e0*/  LDL R6, [R1+0x64] ;  /* 0x0000640001067983 */ /* 0x000f220000100800 */
[----:B------:R-:W-:Y:S03]  /*77f0*/  @P5 LOP3.LUT R19, R19, 0x800, RZ, 0xfc, !PT ;  /* 0x0000080013135812 */ /* 0x000fe600078efcff */
[----:B------:R1:W3:Y:S04]  /*7800*/  LDL R0, [R1+0x30] ;  /* 0x0000300001007983 */ /* 0x0002e80000100800 */
[----:B--2---:R-:W2:Y:S04]  /*7810*/  LDL R5, [R1+0x7c] ;  /* 0x00007c0001057983 */ /* 0x004ea80000100800 */
[----:B------:R-:W2:Y:S04]  /*7820*/  LDL R4, [R1+0x88] ;  /* 0x0000880001047983 */ /* 0x000ea80000100800 */
[----:B------:R-:W-:Y:S04]  /*7830*/  STL [R1+0x2c], R19 ;  /* 0x00002c1301007387 */ /* 0x000fe80000100800 */
[----:B------:R-:W0:Y:S01]  /*7840*/  LDGDEPBAR ;  /* 0x00000000000079af */ /* 0x000e220000000000 */
[----:B---3--:R-:W-:Y:S07]  /*7850*/  @P0 MOV R0, R2 ;  /* 0x0000000200000202 */ /* 0x008fee0000000f00 */
[----:B------:R-:W3:Y:S08]  /*7860*/  SHFL.IDX PT, R3, R0, RZ, 0x1c1f ;  /* 0x001c1fff00037589 */ /* 0x000ef000000e0000 */
[----:B------:R1:W2:Y:S02]  /*7870*/  SHFL.IDX PT, R2, R0, 0x1, 0x1c1f ;  /* 0x003c1f0000027f89 */ /* 0x0002a400000e0000 */
[----:B-1----:R-:W-:Y:S05]  /*7880*/  IMAD R0, R18, -0x30, RZ ;  /* 0xffffffd012007824 */ /* 0x002fea00078e02ff */
[----:B----4-:R-:W-:Y:S04]  /*7890*/  IADD3 R0, -R6, 0x1, R0 ;  /* 0x0000000106007810 */ /* 0x010fe80007ffe100 */
[----:B--2---:R-:W-:Y:S04]  /*78a0*/  IADD3 R0, -R4, R0, R5 ;  /* 0x0000000004007210 */ /* 0x004fe80007ffe105 */
[C---:B---3--:R-:W-:Y:S02]  /*78b0*/  IADD3 R4, R0.reuse, R3, RZ ;  /* 0x0000000300047210 */ /* 0x048fe40007ffe0ff */
[----:B------:R-:W-:Y:S02]  /*78c0*/  IADD3 R0, R0, R2, RZ ;  /* 0x0000000200007210 */ /* 0x000fe40007ffe0ff */
[----:B------:R-:W-:Y:S02]  /*78d0*/  ISETP.GT.AND P1, PT, R4, 0x11, PT ;  /* 0x000000110400780c */ /* 0x000fe40003f24270 */
[----:B------:R-:W-:Y:S02]  /*78e0*/  ISETP.GT.AND P0, PT, R0, RZ, PT ;  /* 0x000000ff0000720c */ /* 0x000fe40003f04270 */
[----:B------:R-:W-:Y:S02]  /*78f0*/  ISETP.GT.AND P4, PT, R4, 0x8, PT ;  /* 0x000000080400780c */ /* 0x000fe40003f84270 */
[----:B------:R-:W-:Y:S02]  /*7900*/  FSEL R5, R173, -INF , P0 ;  /* 0xff800000ad057808 */ /* 0x000fe40000000000 */
[----:B------:R-:W-:Y:S02]  /*7910*/  ISETP.GT.AND P0, PT, R0, 0x1, PT ;  /* 0x000000010000780c */ /* 0x000fe40003f04270 */
[----:B------:R-:W-:Y:S02]  /*7920*/  FSEL R21, R168, -INF , P1 ;  /* 0xff800000a8157808 */ /* 0x000fe40000800000 */
[----:B------:R-:W-:Y:S02]  /*7930*/  FSEL R15, R172, -INF , P0 ;  /* 0xff800000ac0f7808 */ /* 0x000fe40000000000 */
[----:B------:R-:W-:Y:S01]  /*7940*/  ISETP.GT.AND P0, PT, R0, 0x8, PT ;  /* 0x000000080000780c */ /* 0x000fe20003f04270 */
[----:B------:R-:W2:Y:S01]  /*7950*/  LDL.LU R172, [R1+0x20] ;  /* 0x0000200001ac7983 */ /* 0x000ea20000300800 */
[----:B------:R-:W-:Y:S02]  /*7960*/  ISETP.GT.AND P5, PT, R4, RZ, PT ;  /* 0x000000ff0400720c */ /* 0x000fe40003fa4270 */
[----:B------:R-:W-:Y:S01]  /*7970*/  FSEL R14, R133, -INF , P0 ;  /* 0xff800000850e7808 */ /* 0x000fe20000000000 */
[----:B------:R-:W3:Y:S01]  /*7980*/  LDL.LU R173, [R1+0x24] ;  /* 0x0000240001ad7983 */ /* 0x000ee20000300800 */
[----:B------:R-:W-:Y:S02]  /*7990*/  ISETP.GT.AND P0, PT, R0, 0x9, PT ;  /* 0x000000090000780c */ /* 0x000fe40003f04270 */
[----:B------:R-:W-:Y:S02]  /*79a0*/  ISETP.GT.AND P1, PT, R4, 0x18, PT ;  /* 0x000000180400780c */ /* 0x000fe40003f24270 */
[----:B------:R-:W-:Y:S02]  /*79b0*/  FSEL R13, R132, -INF , P0 ;  /* 0xff800000840d7808 */ /* 0x000fe40000000000 */
[----:B------:R-:W-:Y:S02]  /*79c0*/  ISETP.GT.AND P0, PT, R0, 0x10, PT ;  /* 0x000000100000780c */ /* 0x000fe40003f04270 */
[----:B------:R-:W-:Y:S02]  /*79d0*/  FSEL R24, R177, -INF , P4 ;  /* 0xff800000b1187808 */ /* 0x000fe40002000000 */
[----:B------:R-:W-:Y:S02]  /*79e0*/  FSEL R12, R12, -INF , P0 ;  /* 0xff8000000c0c7808 */ /* 0x000fe40000000000 */
[C---:B------:R-:W-:Y:S02]  /*79f0*/  ISETP.GT.AND P0, PT, R0.reuse, 0x11, PT ;  /* 0x000000110000780c */ /* 0x040fe40003f04270 */
[----:B------:R-:W-:Y:S02]  /*7a00*/  FSEL R20, R179, -INF , P5 ;  /* 0xff800000b3147808 */ /* 0x000fe40002800000 */
[----:B------:R-:W-:Y:S02]  /*7a10*/  FSEL R11, R11, -INF , P0 ;  /* 0xff8000000b0b7808 */ /* 0x000fe40000000000 */
[----:B------:R-:W-:Y:S02]  /*7a20*/  ISETP.GT.AND P0, PT, R0, 0x18, PT ;  /* 0x000000180000780c */ /* 0x000fe40003f04270 */
[----:B------:R-:W-:Y:S02]  /*7a30*/  LOP3.LUT P5, RZ, R19, 0x800, RZ, 0xc0, !PT ;  /* 0x0000080013ff7812 */ /* 0x000fe400078ac0ff */
[----:B------:R-:W-:Y:S02]  /*7a40*/  FSEL R10, R10, -INF , P0 ;  /* 0xff8000000a0a7808 */ /* 0x000fe40000000000 */
[----:B------:R-:W-:Y:S02]  /*7a50*/  ISETP.GT.AND P0, PT, R0, 0x19, PT ;  /* 0x000000190000780c */ /* 0x000fe40003f04270 */
[----:B------:R-:W-:Y:S02]  /*7a60*/  FSEL R19, R176, -INF , P1 ;  /* 0xff800000b0137808 */ /* 0x000fe40000800000 */
[----:B------:R-:W-:Y:S02]  /*7a70*/  FSEL R9, R9, -INF , P0 ;  /* 0xff80000009097808 */ /* 0x000fe40000000000 */
[----:B------:R-:W-:Y:S02]  /*7a80*/  ISETP.GT.AND P0, PT, R0, 0x20, PT ;  /* 0x000000200000780c */ /* 0x000fe40003f04270 */
[----:B------:R-:W-:Y:S02]  /*7a90*/  ISETP.GT.AND P4, PT, R4, 0x21, PT ;  /* 0x000000210400780c */ /* 0x000fe40003f84270 */
[----:B------:R-:W-:Y:S02]  /*7aa0*/  FSEL R8, R8, -INF , P0 ;  /* 0xff80000008087808 */ /* 0x000fe40000000000 */
[----:B------:R-:W-:Y:S02]  /*7ab0*/  ISETP.GT.AND P0, PT, R0, 0x21, PT ;  /* 0x000000210000780c */ /* 0x000fe40003f04270 */
[----:B------:R-:W-:Y:S02]  /*7ac0*/  ISETP.GT.AND P2, PT, R4, 0x10, PT ;  /* 0x000000100400780c */ /* 0x000fe40003f44270 */
[----:B------:R-:W-:Y:S02]  /*7ad0*/  FSEL R7, R7, -INF , P0 ;  /* 0xff80000007077808 */ /* 0x000fe40000000000 */
[----:B------:R-:W-:Y:S02]  /*7ae0*/  ISETP.GT.AND P0, PT, R0, 0x28, PT ;  /* 0x000000280000780c */ /* 0x000fe40003f04270 */
[----:B------:R-:W-:Y:S02]  /*7af0*/  FSEL R22, R174, -INF , P2 ;  /* 0xff800000ae167808 */ /* 0x000fe40001000000 */
[----:B------:R-:W-:Y:S02]  /*7b00*/  FSEL R6, R17, -INF , P0 ;  /* 0xff80000011067808 */ /* 0x000fe40000000000 */
[----:B------:R-:W-:Y:S02]  /*7b10*/  ISETP.GT.AND P0, PT, R0, 0x29, PT ;  /* 0x000000290000780c */ /* 0x000fe40003f04270 */
[----:B------:R-:W-:Y:S02]  /*7b20*/  FMNMX.FTZ R0, R5, R134, !PT ;  /* 0x0000008605007209 */ /* 0x000fe40007810000 */
[----:B------:R-:W-:Y:S02]  /*7b30*/  FSEL R3, R16, -INF , P0 ;  /* 0xff80000010037808 */ /* 0x000fe40000000000 */
[----:B------:R-:W-:Y:S02]  /*7b40*/  ISETP.GT.AND P0, PT, R4, 0x1, PT ;  /* 0x000000010400780c */ /* 0x000fe40003f04270 */
[----:B------:R-:W-:Y:S02]  /*7b50*/  FMNMX.FTZ R0, R15, R0, !PT ;  /* 0x000000000f007209 */ /* 0x000fe40007810000 */
[----:B------:R-:W-:Y:S02]  /*7b60*/  FSEL R25, R178, -INF , P0 ;  /* 0xff800000b2197808 */ /* 0x000fe40000000000 */
[----:B------:R-:W4:Y:S01]  /*7b70*/  LDL.LU R178, [R1+0x34] ;  /* 0x0000340001b27983 */ /* 0x000f220000300800 */
[----:B------:R-:W-:Y:S02]  /*7b80*/  FMNMX.FTZ R0, R14, R0, !PT ;  /* 0x000000000e007209 */ /* 0x000fe40007810000 */
[----:B------:R-:W-:Y:S02]  /*7b90*/  FSEL R16, R169, -INF , P4 ;  /* 0xff800000a9107808 */ /* 0x000fe40002000000 */
[----:B------:R-:W-:Y:S02]  /*7ba0*/  FMNMX.FTZ R0, R13, R0, !PT ;  /* 0x000000000d007209 */ /* 0x000fe40007810000 */
[----:B------:R-:W-:Y:S02]  /*7bb0*/  ISETP.GT.AND P2, PT, R4, 0x19, PT ;  /* 0x000000190400780c */ /* 0x000fe40003f44270 */
[----:B------:R-:W-:Y:S02]  /*7bc0*/  FMNMX.FTZ R0, R12, R0, !PT ;  /* 0x000000000c007209 */ /* 0x000fe40007810000 */
[----:B------:R-:W-:Y:S02]  /*7bd0*/  MOV R133, R18 ;  /* 0x0000001200857202 */ /* 0x000fe40000000f00 */
[----:B------:R-:W-:Y:S02]  /*7be0*/  FMNMX.FTZ R0, R11, R0, !PT ;  /* 0x000000000b007209 */ /* 0x000fe40007810000 */
[----:B------:R-:W-:Y:S02]  /*7bf0*/  FSEL R18, R171, -INF , P2 ;  /* 0xff800000ab127808 */ /* 0x000fe40001000000 */
[----:B------:R-:W-:Y:S02]  /*7c00*/  FMNMX.FTZ R0, R10, R0, !PT ;  /* 0x000000000a007209 */ /* 0x000fe40007810000 */
[----:B------:R-:W-:Y:S02]  /*7c10*/  ISETP.GT.AND P3, PT, R4, 0x9, PT ;  /* 0x000000090400780c */ /* 0x000fe40003f64270 */
[----:B------:R-:W-:Y:S02]  /*7c20*/  FMNMX.FTZ R0, R9, R0, !PT ;  /* 0x0000000009007209 */ /* 0x000fe40007810000 */
[----:B------:R-:W-:Y:S02]  /*7c30*/  FSEL R23, R175, -INF , P3 ;  /* 0xff800000af177808 */ /* 0x000fe40001800000 */
[----:B------:R-:W-:Y:S02]  /*7c40*/  FMNMX.FTZ R0, R8, R0, !PT ;  /* 0x0000000008007209 */ /* 0x000fe40007810000 */
[----:B------:R-:W-:Y:S02]  /*7c50*/  ISETP.GT.AND P3, PT, R4, 0x20, PT ;  /* 0x000000200400780c */ /* 0x000fe40003f64270 */
[----:B------:R-:W-:Y:S02]  /*7c60*/  FMNMX.FTZ R0, R7, R0, !PT ;  /* 0x0000000007007209 */ /* 0x000fe40007810000 */
[----:B------:R-:W-:Y:S02]  /*7c70*/  FSEL R17, R170, -INF , P3 ;  /* 0xff800000aa117808 */ /* 0x000fe40001800000 */
[----:B------:R-:W-:Y:S02]  /*7c80*/  FMNMX.FTZ R0, R6, R0, !PT ;  /* 0x0000000006007209 */ /* 0x000fe40007810000 */
[C---:B------:R-:W-:Y:S02]  /*7c90*/  ISETP.GT.AND P3, PT, R4.reuse, 0x28, PT ;  /* 0x000000280400780c */ /* 0x040fe40003f64270 */
[----:B------:R-:W-:Y:S02]  /*7ca0*/  FMNMX.FTZ R0, R3, R0, !PT ;  /* 0x0000000003007209 */ /* 0x000fe40007810000 */
[----:B------:R-:W-:Y:S03]  /*7cb0*/  ISETP.GT.AND P4, PT, R4, 0x29, PT ;  /* 0x000000290400780c */ /* 0x000fe60003f84270 */
[----:B------:R-:W1:Y:S02]  /*7cc0*/  SHFL.BFLY PT, R2, R0, 0x2, 0x1f ;  /* 0x0c401f0000027f89 */ /* 0x000e6400000e0000 */
[----:B-1----:R-:W-:Y:S06]  /*7cd0*/  FMNMX.FTZ R0, R0, R2, !PT ;  /* 0x0000000200007209 */ /* 0x002fec0007810000 */
[----:B------:R-:W1:Y:S02]  /*7ce0*/  SHFL.BFLY PT, R2, R0, 0x1, 0x1f ;  /* 0x0c201f0000027f89 */ /* 0x000e6400000e0000 */
[----:B-1----:R-:W-:Y:S04]  /*7cf0*/  FMNMX.FTZ R132, R0, R2, !PT ;  /* 0x0000000200847209 */ /* 0x002fe80007810000 */
[C---:B------:R-:W-:Y:S01]  /*7d00*/  FSETP.NEU.FTZ.AND P0, PT, R132.reuse, -INF , PT ;  /* 0xff8000008400780b */ /* 0x040fe20003f1d000 */
[C---:B------:R-:W-:Y:S03]  /*7d10*/  FMUL.FTZ R2, R132.reuse, c[0x0][0x2d0] ;  /* 0x0000b40084027a20 */ /* 0x040fe60000410000 */
[----:B------:R-:W-:Y:S02]  /*7d20*/  FSEL R0, R132, RZ, P0 ;  /* 0x000000ff84007208 */ /* 0x000fe40000000000 */
[----:B------:R-:W-:Y:S03]  /*7d30*/  FSEL R2, R2, RZ, P0 ;  /* 0x000000ff02027208 */ /* 0x000fe60000000000 */
[----:B------:R-:W-:Y:S02]  /*7d40*/  FADD.FTZ R0, -R0, R134 ;  /* 0x0000008600007221 */ /* 0x000fe40000010100 */
[--C-:B------:R-:W-:Y:S02]  /*7d50*/  FFMA.FTZ R5, R5, c[0x0][0x2d0], -R2.reuse ;  /* 0x0000b40005057a23 */ /* 0x100fe40000010802 */
[----:B------:R-:W-:Y:S02]  /*7d60*/  FMUL.FTZ R0, R0, c[0x0][0x2d0] ;  /* 0x0000b40000007a20 */ /* 0x000fe40000410000 */
[--C-:B------:R-:W-:Y:S02]  /*7d70*/  FFMA.FTZ R26, R8, c[0x0][0x2d0], -R2.reuse ;  /* 0x0000b400081a7a23 */ /* 0x100fe40000010802 */
[--C-:B------:R-:W-:Y:S01]  /*7d80*/  FFMA.FTZ R179, R11, c[0x0][0x2d0], -R2.reuse ;  /* 0x0000b4000bb37a23 */ /* 0x100fe20000010802 */
[----:B------:R-:W2:Y:S01]  /*7d90*/  LDL.LU R8, [R1+0x38] ;  /* 0x0000380001087983 */ /* 0x000ea20000300800 */
[--C-:B------:R-:W-:Y:S02]  /*7da0*/  FFMA.FTZ R27, R7, c[0x0][0x2d0], -R2.reuse ;  /* 0x0000b400071b7a23 */ /* 0x100fe40000010802 */
[--C-:B------:R-:W-:Y:S02]  /*7db0*/  FFMA.FTZ R11, R6, c[0x0][0x2d0], -R2.reuse ;  /* 0x0000b400060b7a23 */ /* 0x100fe40000010802 */
[--C-:B------:R-:W-:Y:S02]  /*7dc0*/  FFMA.FTZ R15, R15, c[0x0][0x2d0], -R2.reuse ;  /* 0x0000b4000f0f7a23 */ /* 0x100fe40000010802 */
[--C-:B------:R-:W-:Y:S02]  /*7dd0*/  FFMA.FTZ R14, R14, c[0x0][0x2d0], -R2.reuse ;  /* 0x0000b4000e0e7a23 */ /* 0x100fe40000010802 */
[--C-:B------:R-:W-:Y:S02]  /*7de0*/  FFMA.FTZ R13, R13, c[0x0][0x2d0], -R2.reuse ;  /* 0x0000b4000d0d7a23 */ /* 0x100fe40000010802 */
[--C-:B------:R-:W-:Y:S02]  /*7df0*/  FFMA.FTZ R12, R12, c[0x0][0x2d0], -R2.reuse ;  /* 0x0000b4000c0c7a23 */ /* 0x100fe40000010802 */
[--C-:B------:R-:W-:Y:S02]  /*7e00*/  FFMA.FTZ R177, R10, c[0x0][0x2d0], -R2.reuse ;  /* 0x0000b4000ab17a23 */ /* 0x100fe40000010802 */
[--C-:B------:R-:W-:Y:S02]  /*7e10*/  FFMA.FTZ R10, R3, c[0x0][0x2d0], -R2.reuse ;  /* 0x0000b400030a7a23 */ /* 0x100fe40000010802 */
[----:B------:R-:W-:Y:S01]  /*7e20*/  FFMA.FTZ R176, R9, c[0x0][0x2d0], -R2 ;  /* 0x0000b40009b07a23 */ /* 0x000fe20000010802 */
[----:B------:R-:W-:Y:S01]  /*7e30*/  MUFU.EX2 R3, R5 ;  /* 0x0000000500037308 */ /* 0x000fe20000000800 */
[----:B------:R-:W-:Y:S09]  /*7e40*/  MOV R9, R133 ;  /* 0x0000008500097202 */ /* 0x000ff20000000f00 */
[----:B------:R-:W1:Y:S10]  /*7e50*/  MUFU.EX2 R2, R0 ;  /* 0x0000000000027308 */ /* 0x000e740000000800 */
[----:B------:R-:W1:Y:S02]  /*7e60*/  MUFU.EX2 R0, R15 ;  /* 0x0000000f00007308 */ /* 0x000e640000000800 */
[C---:B-1----:R-:W-:Y:S02]  /*7e70*/  FMUL.FTZ R30, R2.reuse, R30 ;  /* 0x0000001e021e7220 */ /* 0x042fe40000410000 */
[C---:B------:R-:W-:Y:S02]  /*7e80*/  FMUL.FTZ R31, R2.reuse, R31 ;  /* 0x0000001f021f7220 */ /* 0x040fe40000410000 */
[C---:B------:R-:W-:Y:S02]  /*7e90*/  FMUL.FTZ R34, R2.reuse, R34 ;  /* 0x0000002202227220 */ /* 0x040fe40000410000 */
[C---:B------:R-:W-:Y:S02]  /*7ea0*/  FMUL.FTZ R35, R2.reuse, R35 ;  /* 0x0000002302237220 */ /* 0x040fe40000410000 */
[----:B------:R-:W-:Y:S01]  /*7eb0*/  FMUL.FTZ R38, R2, R38 ;  /* 0x0000002602267220 */ /* 0x000fe20000410000 */
[----:B------:R-:W-:Y:S01]  /*7ec0*/  F2FP.PACK_AB R169, R0, R3 ;  /* 0x0000000300a9723e */ /* 0x000fe200000000ff */
        /* <DEDUP_REMOVED lines=30> */
[----:B---3--:R-:W-:Y:S01]  /*80b0*/  FSEL R4, R173, -INF , P4 ;  /* 0xff800000ad047808 */ /* 0x008fe20002000000 */
        /* <DEDUP_REMOVED lines=17> */
[----:B----4-:R-:W-:Y:S02]  /*81d0*/  FFMA.FTZ R5, R2, R178, R3 ;  /* 0x000000b202057223 */ /* 0x010fe40000010003 */
[----:B------:R-:W-:Y:S02]  /*81e0*/  MUFU.EX2 R3, R13 ;  /* 0x0000000d00037308 */ /* 0x000fe40000000800 */
[----:B------:R-:W-:Y:S08]  /*81f0*/  FADD.FTZ R5, R0, R5 ;  /* 0x0000000500057221 */ /* 0x000ff00000010000 */
[----:B------:R-:W1:Y:S02]  /*8200*/  MUFU.EX2 R0, R14 ;  /* 0x0000000e00007308 */ /* 0x000e640000000800 */
[C---:B-1----:R-:W-:Y:S01]  /*8210*/  F2FP.PACK_AB R171, R3.reuse, R0 ;  /* 0x0000000003ab723e */ /* 0x042fe200000000ff */
[----:B------:R-:W-:Y:S01]  /*8220*/  FADD.FTZ R5, R0, R5 ;  /* 0x0000000500057221 */ /* 0x000fe20000010000 */
[----:B------:R-:W-:Y:S03]  /*8230*/  FMNMX.FTZ R0, R20, R135, !PT ;  /* 0x0000008714007209 */ /* 0x000fe60007810000 */
[----:B------:R-:W-:Y:S01]  /*8240*/  FADD.FTZ R178, R3, R5 ;  /* 0x0000000503b27221 */ /* 0x000fe20000010000 */
[----:B------:R-:W-:Y:S02]  /*8250*/  FMNMX.FTZ R0, R25, R0, !PT ;  /* 0x0000000019007209 */ /* 0x000fe40007810000 */
[----:B--2---:R-:W-:Y:S02]  /*8260*/  FSEL R5, R172, -INF , P3 ;  /* 0xff800000ac057808 */ /* 0x004fe40001800000 */
        /* <DEDUP_REMOVED lines=21> */
[----:B------:R1:W-:Y:S01]  /*83c0*/  MUFU.EX2 R168, R6 ;  /* 0x0000000600a87308 */ /* 0x0003e20000000800 */
        /* <DEDUP_REMOVED lines=8> */
[--C-:B------:R-:W-:Y:S01]  /*8450*/  FFMA.FTZ R173, R22, c[0x0][0x2d0], -R3.reuse ;  /* 0x0000b40016ad7a23 */ /* 0x100fe20000010803 */
[----:B------:R-:W-:Y:S01]  /*8460*/  MOV R22, R9 ;  /* 0x0000000900167202 */ /* 0x000fe20000000f00 */
[--C-:B------:R-:W-:Y:S02]  /*8470*/  FFMA.FTZ R172, R21, c[0x0][0x2d0], -R3.reuse ;  /* 0x0000b40015ac7a23 */ /* 0x100fe40000010803 */
[--C-:B------:R-:W-:Y:S01]  /*8480*/  FFMA.FTZ R174, R19, c[0x0][0x2d0], -R3.reuse ;  /* 0x0000b40013ae7a23 */ /* 0x100fe20000010803 */
[----:B------:R-:W-:Y:S01]  /*8490*/  MOV R19, R12 ;  /* 0x0000000c00137202 */ /* 0x000fe20000000f00 */
[----:B------:R-:W-:Y:S01]  /*84a0*/  FFMA.FTZ R3, R4, c[0x0][0x2d0], -R3 ;  /* 0x0000b40004037a23 */ /* 0x000fe20000010803 */
[----:B------:R-:W-:Y:S01]  /*84b0*/  MUFU.EX2 R175, R175 ;  /* 0x000000af00af7308 */ /* 0x000fe20000000800 */
[C---:B------:R-:W-:Y:S02]  /*84c0*/  FMUL.FTZ R18, R2.reuse, R146 ;  /* 0x0000009202127220 */ /* 0x040fe40000410000 */
[C---:B-1----:R-:W-:Y:S01]  /*84d0*/  FMUL.FTZ R6, R2.reuse, R158 ;  /* 0x0000009e02067220 */ /* 0x042fe20000410000 */
[----:B------:R-:W-:Y:S01]  /*84e0*/  MOV R158, R10 ;  /* 0x0000000a009e7202 */ /* 0x000fe20000000f00 */
[----:B------:R-:W-:Y:S02]  /*84f0*/  FMUL.FTZ R10, R2, R154 ;  /* 0x0000009a020a7220 */ /* 0x000fe40000410000 */
[----:B------:R-:W3:Y:S03]  /*8500*/  LDL R154, [R1+0x8] ;  /* 0x00000800019a7983 */ /* 0x000ee60000100800 */
[----:B------:R-:W-:Y:S01]  /*8510*/  MUFU.EX2 R174, R174 ;  /* 0x000000ae00ae7308 */ /* 0x000fe20000000800 */
[C---:B--2---:R-:W-:Y:S02]  /*8520*/  FMUL.FTZ R24, R0.reuse, R136 ;  /* 0x0000008800187220 */ /* 0x044fe40000410000 */
[C---:B------:R-:W-:Y:S02]  /*8530*/  FMUL.FTZ R25, R0.reuse, R137 ;  /* 0x0000008900197220 */ /* 0x040fe40000410000 */
[----:B------:R-:W-:Y:S01]  /*8540*/  FMUL.FTZ R13, R0, R149 ;  /* 0x00000095000d7220 */ /* 0x000fe20000410000 */
[----:B------:R-:W-:Y:S01]  /*8550*/  MOV R149, R26 ;  /* 0x0000001a00957202 */ /* 0x000fe20000000f00 */
[----:B------:R-:W-:Y:S02]  /*8560*/  FMUL.FTZ R26, R2, R138 ;  /* 0x0000008a021a7220 */ /* 0x000fe40000410000 */
[----:B------:R-:W-:Y:S01]  /*8570*/  FMUL.FTZ R20, R0, R140 ;  /* 0x0000008c00147220 */ /* 0x000fe20000410000 */
[----:B------:R-:W-:Y:S01]  /*8580*/  MOV R140, R27 ;  /* 0x0000001b008c7202 */ /* 0x000fe20000000f00 */
[----:B------:R-:W-:Y:S02]  /*8590*/  FMUL.FTZ R27, R2, R139 ;  /* 0x0000008b021b7220 */ /* 0x000fe40000410000 */
[----:B------:R-:W1:Y:S01]  /*85a0*/  LDSM.16.MT88.4 R136, [R239] ;  /* 0x00000000ef88783b */ /* 0x000e620000004200 */
[C---:B------:R-:W-:Y:S02]  /*85b0*/  FFMA.FTZ R134, R0.reuse, R8, R168 ;  /* 0x0000000800867223 */ /* 0x040fe400000100a8 */
[C---:B------:R-:W-:Y:S01]  /*85c0*/  FMUL.FTZ R4, R0.reuse, R156 ;  /* 0x0000009c00047220 */ /* 0x040fe20000410000 */
[----:B------:R-:W-:Y:S01]  /*85d0*/  MOV R156, R22 ;  /* 0x00000016009c7202 */ /* 0x000fe20000000f00 */
[C---:B------:R-:W-:Y:S01]  /*85e0*/  FMUL.FTZ R5, R0.reuse, R157 ;  /* 0x0000009d00057220 */ /* 0x040fe20000410000 */
[----:B------:R-:W-:Y:S01]  /*85f0*/  MOV R157, R23 ;  /* 0x00000017009d7202 */ /* 0x000fe20000000f00 */
[C---:B------:R-:W-:Y:S01]  /*8600*/  FMUL.FTZ R8, R0.reuse, R152 ;  /* 0x0000009800087220 */ /* 0x040fe20000410000 */
[----:B------:R-:W-:Y:S01]  /*8610*/  MOV R152, R15 ;  /* 0x0000000f00987202 */ /* 0x000fe20000000f00 */
[C---:B------:R-:W-:Y:S01]  /*8620*/  FMUL.FTZ R9, R0.reuse, R153 ;  /* 0x0000009900097220 */ /* 0x040fe20000410000 */
[----:B------:R-:W-:Y:S01]  /*8630*/  MOV R153, R14 ;  /* 0x0000000e00997202 */ /* 0x000fe20000000f00 */
[C---:B------:R-:W-:Y:S02]  /*8640*/  FMUL.FTZ R12, R0.reuse, R148 ;  /* 0x00000094000c7220 */ /* 0x040fe40000410000 */
[C---:B------:R-:W-:Y:S01]  /*8650*/  FMUL.FTZ R16, R0.reuse, R144 ;  /* 0x0000009000107220 */ /* 0x040fe20000410000 */
[----:B------:R-:W-:Y:S01]  /*8660*/  MUFU.EX2 R148, R170 ;  /* 0x000000aa00947308 */ /* 0x000fe20000000800 */
[C---:B------:R-:W-:Y:S02]  /*8670*/  FMUL.FTZ R17, R0.reuse, R145 ;  /* 0x0000009100117220 */ /* 0x040fe40000410000 */
[C---:B------:R-:W-:Y:S01]  /*8680*/  FMUL.FTZ R21, R0.reuse, R141 ;  /* 0x0000008d00157220 */ /* 0x040fe20000410000 */
[----:B------:R-:W-:Y:S01]  /*8690*/  MOV R141, R11 ;  /* 0x0000000b008d7202 */ /* 0x000fe20000000f00 */
[C---:B------:R-:W-:Y:S02]  /*86a0*/  FMUL.FTZ R28, R0.reuse, R28 ;  /* 0x0000001c001c7220 */ /* 0x040fe40000410000 */
[C---:B------:R-:W-:Y:S02]  /*86b0*/  FMUL.FTZ R29, R0.reuse, R29 ;  /* 0x0000001d001d7220 */ /* 0x040fe40000410000 */
[C---:B------:R-:W-:Y:S01]  /*86c0*/  FMUL.FTZ R32, R0.reuse, R32 ;  /* 0x0000002000207220 */ /* 0x040fe20000410000 */
[----:B------:R-:W2:Y:S01]  /*86d0*/  MUFU.EX2 R144, R135 ;  /* 0x0000008700907308 */ /* 0x000ea20000000800 */
        /* <DEDUP_REMOVED lines=13> */
[----:B------:R-:W-:Y:S01]  /*87b0*/  FMUL.FTZ R56, R0, R56 ;  /* 0x0000003800387220 */ /* 0x000fe20000410000 */
[----:B--2---:R-:W-:Y:S01]  /*87c0*/  F2FP.PACK_AB R170, R148, R144 ;  /* 0x0000009094aa723e */ /* 0x004fe200000000ff */
        /* <DEDUP_REMOVED lines=38> */
[----:B------:R2:W4:Y:S01]  /*8a30*/  MUFU.EX2 R0, R7 ;  /* 0x0000000700007308 */ /* 0x0005220000000800 */
[C---:B------:R-:W-:Y:S01]  /*8a40*/  FMUL.FTZ R11, R2.reuse, R155 ;  /* 0x0000009b020b7220 */ /* 0x040fe20000410000 */
[----:B------:R-:W-:Y:S01]  /*8a50*/  MOV R155, R149 ;  /* 0x00000095009b7202 */ /* 0x000fe20000000f00 */
[C---:B------:R-:W-:Y:S02]  /*8a60*/  FMUL.FTZ R14, R2.reuse, R150 ;  /* 0x00000096020e7220 */ /* 0x040fe40000410000 */
[C---:B------:R-:W-:Y:S02]  /*8a70*/  FMUL.FTZ R15, R2.reuse, R151 ;  /* 0x00000097020f7220 */ /* 0x040fe40000410000 */
[C---:B------:R-:W-:Y:S02]  /*8a80*/  FMUL.FTZ R22, R2.reuse, R142 ;  /* 0x0000008e02167220 */ /* 0x040fe40000410000 */
[C---:B------:R-:W-:Y:S02]  /*8a90*/  FMUL.FTZ R23, R2.reuse, R143 ;  /* 0x0000008f02177220 */ /* 0x040fe40000410000 */
[----:B--2---:R-:W-:Y:S01]  /*8aa0*/  FMUL.FTZ R7, R2, R159 ;  /* 0x0000009f02077220 */ /* 0x004fe20000410000 */
[C---:B----4-:R-:W-:Y:S01]  /*8ab0*/  F2FP.PACK_AB R168, R0.reuse, R168 ;  /* 0x000000a800a8723e */ /* 0x050fe200000000ff */
[----:B------:R-:W-:Y:S01]  /*8ac0*/  FADD.FTZ R145, R0, R134 ;  /* 0x0000008600917221 */ /* 0x000fe20000010000 */
[----:B------:R-:W-:Y:S01]  /*8ad0*/  MOV R159, R19 ;  /* 0x00000013009f7202 */ /* 0x000fe20000000f00 */
[----:B------:R-:W-:Y:S01]  /*8ae0*/  FMUL.FTZ R19, R2, R147 ;  /* 0x0000009302137220 */ /* 0x000fe20000410000 */
[----:B------:R-:W-:Y:S01]  /*8af0*/  MUFU.EX2 R0, R179 ;  /* 0x000000b300007308 */ /* 0x000fe20000000800 */
[----:B------:R-:W-:Y:S02]  /*8b00*/  FADD.FTZ R150, R144, R145 ;  /* 0x0000009190967221 */ /* 0x000fe40000010000 */
[C---:B-1----:R-:W-:Y:S01]  /*8b10*/  HMMA.16816.F32 R4, R168.reuse, R136, R4 ;  /* 0x00000088a804723c */ /* 0x042fe20000001804 */
[----:B------:R-:W-:Y:S06]  /*8b20*/  LDSM.16.MT88.4 R144, [R241+0x800] ;  /* 0x00080000f190783b */ /* 0x000fec0000004200 */
[----:B------:R-:W-:Y:S01]  /*8b30*/  MUFU.EX2 R179, R152 ;  /* 0x0000009800b37308 */ /* 0x000fe20000000800 */
[C---:B------:R-:W-:Y:S01]  /*8b40*/  HMMA.16816.F32 R8, R168.reuse, R138, R8 ;  /* 0x0000008aa808723c */ /* 0x040fe20000001808 */
[----:B------:R-:W1:Y:S08]  /*8b50*/  LDSM.16.MT88.4 R136, [R241] ;  /* 0x00000000f188783b */ /* 0x000e700000004200 */
[----:B------:R2:W4:Y:S10]  /*8b60*/  MUFU.EX2 R2, R159 ;  /* 0x0000009f00027308 */ /* 0x0005340000000800 */
[----:B------:R-:W3:Y:S10]  /*8b70*/  MUFU.EX2 R134, R176 ;  /* 0x000000b000867308 */ /* 0x000ef40000000800 */
[----:B------:R-:W3:Y:S01]  /*8b80*/  MUFU.EX2 R176, R173 ;  /* 0x000000ad00b07308 */ /* 0x000ee20000000800 */
[----:B--2---:R-:W-:Y:S09]  /*8b90*/  MOV R159, R141 ;  /* 0x0000008d009f7202 */ /* 0x004ff20000000f00 */
[----:B------:R-:W2:Y:S01]  /*8ba0*/  MUFU.EX2 R173, R3 ;  /* 0x0000000300ad7308 */ /* 0x000ea20000000800 */
[C---:B-1----:R-:W-:Y:S08]  /*8bb0*/  HMMA.16816.F32 R12, R168.reuse, R136, R12 ;  /* 0x00000088a80c723c */ /* 0x042ff0000000180c */
[C---:B------:R-:W-:Y:S01]  /*8bc0*/  HMMA.16816.F32 R16, R168.reuse, R138, R16 ;  /* 0x0000008aa810723c */ /* 0x040fe20000001810 */
[----:B------:R-:W1:Y:S07]  /*8bd0*/  LDSM.16.MT88.4 R136, [R240] ;  /* 0x00000000f088783b */ /* 0x000e6e0000004200 */
[C---:B-1----:R-:W-:Y:S08]  /*8be0*/  HMMA.16816.F32 R20, R168.reuse, R136, R20 ;  /* 0x00000088a814723c */ /* 0x042ff00000001814 */
[C---:B------:R-:W-:Y:S01]  /*8bf0*/  HMMA.16816.F32 R24, R168.reuse, R138, R24 ;  /* 0x0000008aa818723c */ /* 0x040fe20000001818 */
[----:B---3--:R1:W3:Y:S03]  /*8c00*/  LDSM.16.MT88.4 R136, [R154] ;  /* 0x000000009a88783b */ /* 0x0082e60000004200 */
[----:B-1----:R-:W-:Y:S05]  /*8c10*/  MOV R154, R140 ;  /* 0x0000008c009a7202 */ /* 0x002fea0000000f00 */
[----:B------:R-:W-:Y:S01]  /*8c20*/  LDSM.16.MT88.4 R140, [R239+0x800] ;  /* 0x00080000ef8c783b */ /* 0x000fe20000004200 */
[C---:B---3--:R-:W-:Y:S08]  /*8c30*/  HMMA.16816.F32 R28, R168.reuse, R136, R28 ;  /* 0x00000088a81c723c */ /* 0x048ff0000000181c */
        /* <DEDUP_REMOVED lines=36> */
[----:B----4-:R-:W-:Y:S01]  /*8e80*/  FADD.FTZ R136, R2, R178 ;  /* 0x000000b202887221 */ /* 0x010fe20000010000 */
[----:B------:R-:W-:Y:S01]  /*8e90*/  HMMA.16816.F32 R128, R168, R138, R128 ;  /* 0x0000008aa880723c */ /* 0x000fe20000001880 */
[----:B------:R-:W1:Y:S03]  /*8ea0*/  MUFU.EX2 R178, R153 ;  /* 0x0000009900b27308 */ /* 0x000e660000000800 */
[C---:B------:R-:W-:Y:S01]  /*8eb0*/  FADD.FTZ R136, R0.reuse, R136 ;  /* 0x0000008800887221 */ /* 0x040fe20000010000 */
[----:B------:R-:W-:Y:S02]  /*8ec0*/  F2FP.PACK_AB R137, R0, R2 ;  /* 0x000000020089723e */ /* 0x000fe400000000ff */
[C---:B------:R-:W-:Y:S01]  /*8ed0*/  F2FP.PACK_AB R139, R134.reuse, R135 ;  /* 0x00000087868b723e */ /* 0x040fe200000000ff */
[----:B------:R-:W-:Y:S01]  /*8ee0*/  FADD.FTZ R136, R135, R136 ;  /* 0x0000008887887221 */ /* 0x000fe20000010000 */
[----:B------:R-:W-:Y:S02]  /*8ef0*/  F2FP.PACK_AB R138, R175, R174 ;  /* 0x000000aeaf8a723e */ /* 0x000fe400000000ff */
[----:B------:R-:W3:Y:S01]  /*8f00*/  MUFU.EX2 R2, R155 ;  /* 0x0000009b00027308 */ /* 0x000ee20000000800 */
[----:B------:R-:W-:Y:S01]  /*8f10*/  FADD.FTZ R149, R134, R136 ;  /* 0x0000008886957221 */ /* 0x000fe20000010000 */
[----:B------:R-:W-:Y:S02]  /*8f20*/  F2FP.PACK_AB R136, R177, R176 ;  /* 0x000000b0b188723e */ /* 0x000fe400000000ff */
[----:B--2---:R-:W-:Y:S05]  /*8f30*/  F2FP.PACK_AB R170, R173, R172 ;  /* 0x000000acadaa723e */ /* 0x004fea00000000ff */
[C---:B------:R-:W-:Y:S01]  /*8f40*/  HMMA.16816.F32 R4, R136.reuse, R140, R4 ;  /* 0x0000008c8804723c */ /* 0x040fe20000001804 */
[----:B------:R-:W2:Y:S04]  /*8f50*/  MUFU.EX2 R0, R154 ;  /* 0x0000009a00007308 */ /* 0x000ea80000000800 */
[----:B-1----:R-:W-:Y:S03]  /*8f60*/  F2FP.PACK_AB R168, R179, R178 ;  /* 0x000000b2b3a8723e */ /* 0x002fe600000000ff */
[C---:B------:R-:W-:Y:S01]  /*8f70*/  HMMA.16816.F32 R8, R136.reuse, R142, R8 ;  /* 0x0000008e8808723c */ /* 0x040fe20000001808 */
[----:B------:R-:W1:Y:S02]  /*8f80*/  LDSM.16.MT88.4 R140, [R240+0x800] ;  /* 0x00080000f08c783b */ /* 0x000e640000004200 */
[----:B------:R-:W-:Y:S01]  /*8f90*/  MUFU.EX2 R134, R158 ;  /* 0x0000009e00867308 */ /* 0x000fe20000000800 */
[----:B---3--:R-:W-:Y:S04]  /*8fa0*/  FADD.FTZ R3, R2, R149 ;  /* 0x0000009502037221 */ /* 0x008fe80000010000 */
[C---:B------:R-:W-:Y:S05]  /*8fb0*/  HMMA.16816.F32 R12, R136.reuse, R144, R12 ;  /* 0x00000090880c723c */ /* 0x040fea000000180c */
[----:B------:R-:W3:Y:S03]  /*8fc0*/  MUFU.EX2 R135, R159 ;  /* 0x0000009f00877308 */ /* 0x000ee60000000800 */
[C---:B------:R-:W-:Y:S01]  /*8fd0*/  HMMA.16816.F32 R16, R136.reuse, R146, R16 ;  /* 0x000000928810723c */ /* 0x040fe20000001810 */
[----:B------:R-:W4:Y:S03]  /*8fe0*/  LDSM.16.MT88.4 R144, [R242+0x800] ;  /* 0x00080000f290783b */ /* 0x000f260000004200 */
[C---:B--2---:R-:W-:Y:S01]  /*8ff0*/  FADD.FTZ R3, R0.reuse, R3 ;  /* 0x0000000300037221 */ /* 0x044fe20000010000 */
[----:B------:R-:W-:Y:S04]  /*9000*/  F2FP.PACK_AB R169, R0, R2 ;  /* 0x0000000200a9723e */ /* 0x000fe800000000ff */
[----:B------:R-:W-:Y:S03]  /*9010*/  LDSM.16.MT88.4 R152, [R239+0x1000] ;  /* 0x00100000ef98783b */ /* 0x000fe60000004200 */
[C---:B---3--:R-:W-:Y:S01]  /*9020*/  F2FP.PACK_AB R171, R134.reuse, R135 ;  /* 0x0000008786ab723e */ /* 0x048fe200000000ff */
[----:B------:R-:W-:Y:S01]  /*9030*/  FADD.FTZ R3, R135, R3 ;  /* 0x0000000387037221 */ /* 0x000fe20000010000 */
[----:B------:R-:W-:Y:S01]  /*9040*/  MOV R135, R133 ;  /* 0x0000008500877202 */ /* 0x000fe20000000f00 */
[C---:B-1----:R-:W-:Y:S03]  /*9050*/  HMMA.16816.F32 R20, R136.reuse, R140, R20 ;  /* 0x0000008c8814723c */ /* 0x042fe60000001814 */
[----:B------:R-:W-:Y:S01]  /*9060*/  FADD.FTZ R0, R134, R3 ;  /* 0x0000000386007221 */ /* 0x000fe20000010000 */
[----:B------:R-:W-:Y:S04]  /*9070*/  MOV R3, R156 ;  /* 0x0000009c00037202 */ /* 0x000fe80000000f00 */
[C---:B------:R-:W-:Y:S01]  /*9080*/  HMMA.16816.F32 R24, R136.reuse, R142, R24 ;  /* 0x0000008e8818723c */ /* 0x040fe20000001818 */
[----:B------:R-:W1:Y:S03]  /*9090*/  LDSM.16.MT88.4 R140, [R239+0x2000] ;  /* 0x00200000ef8c783b */ /* 0x000e660000004200 */
[----:B------:R-:W-:Y:S04]  /*90a0*/  IADD3 R2, R3, -0x1, RZ ;  /* 0xffffffff03027810 */ /* 0x000fe80007ffe0ff */
[C---:B----4-:R-:W-:Y:S01]  /*90b0*/  HMMA.16816.F32 R28, R136.reuse, R144, R28 ;  /* 0x00000090881c723c */ /* 0x050fe2000000181c */
[----:B------:R2:W-:Y:S04]  /*90c0*/  STL [R1+0x34], R0 ;  /* 0x0000340001007387 */ /* 0x0005e80000100800 */
[----:B------:R-:W3:Y:S03]  /*90d0*/  LDL R134, [R1+0x60] ;  /* 0x0000600001867983 */ /* 0x000ee60000100800 */
[C---:B------:R-:W-:Y:S01]  /*90e0*/  HMMA.16816.F32 R32, R136.reuse, R146, R32 ;  /* 0x000000928820723c */ /* 0x040fe20000001820 */
[----:B------:R-:W4:Y:S08]  /*90f0*/  LDSM.16.MT88.4 R144, [R241+0x2000] ;  /* 0x00200000f190783b */ /* 0x000f300000004200 */
[----:B------:R-:W-:Y:S03]  /*9100*/  STL [R1+0x20], R2 ;  /* 0x0000200201007387 */ /* 0x000fe60000100800 */
[----:B--2---:R-:W-:Y:S04]  /*9110*/  FADD.FTZ R0, R148, R150 ;  /* 0x0000009694007221 */ /* 0x004fe80000010000 */
[----:B------:R-:W-:Y:S01]  /*9120*/  FADD.FTZ R0, R176, R0 ;  /* 0x00000000b0007221 */ /* 0x000fe20000010000 */
[C---:B-1----:R-:W-:Y:S03]  /*9130*/  HMMA.16816.F32 R36, R136.reuse, R140, R36 ;  /* 0x0000008c8824723c */ /* 0x042fe60000001824 */
[----:B------:R-:W-:Y:S04]  /*9140*/  FADD.FTZ R0, R177, R0 ;  /* 0x00000000b1007221 */ /* 0x000fe80000010000 */
[----:B------:R-:W-:Y:S01]  /*9150*/  FADD.FTZ R0, R174, R0 ;  /* 0x00000000ae007221 */ /* 0x000fe20000010000 */
[C---:B------:R-:W-:Y:S01]  /*9160*/  HMMA.16816.F32 R40, R136.reuse, R142, R40 ;  /* 0x0000008e8828723c */ /* 0x040fe20000001828 */
[----:B------:R-:W1:Y:S03]  /*9170*/  LDSM.16.MT88.4 R140, [R240+0x2000] ;  /* 0x00200000f08c783b */ /* 0x000e660000004200 */
[----:B------:R-:W-:Y:S04]  /*9180*/  FADD.FTZ R0, R175, R0 ;  /* 0x00000000af007221 */ /* 0x000fe80000010000 */
[C---:B----4-:R-:W-:Y:S04]  /*9190*/  HMMA.16816.F32 R44, R136.reuse, R144, R44 ;  /* 0x00000090882c723c */ /* 0x050fe8000000182c */
[----:B------:R-:W-:Y:S04]  /*91a0*/  FADD.FTZ R0, R178, R0 ;  /* 0x00000000b2007221 */ /* 0x000fe80000010000 */
[C---:B------:R-:W-:Y:S01]  /*91b0*/  HMMA.16816.F32 R48, R136.reuse, R146, R48 ;  /* 0x000000928830723c */ /* 0x040fe20000001830 */
[----:B------:R-:W2:Y:S03]  /*91c0*/  LDSM.16.MT88.4 R144, [R242+0x2000] ;  /* 0x00200000f290783b */ /* 0x000ea60000004200 */
[----:B------:R-:W-:Y:S04]  /*91d0*/  FADD.FTZ R0, R179, R0 ;  /* 0x00000000b3007221 */ /* 0x000fe80000010000 */
[----:B------:R-:W-:Y:S01]  /*91e0*/  FADD.FTZ R0, R172, R0 ;  /* 0x00000000ac007221 */ /* 0x000fe20000010000 */
        /* <DEDUP_REMOVED lines=25> */
[C---:B------:R-:W-:Y:S08]  /*9380*/  HMMA.16816.F32 R120, R136.reuse, R142, R120 ;  /* 0x0000008e8878723c */ /* 0x040ff00000001878 */
[C---:B--2---:R-:W-:Y:S08]  /*9390*/  HMMA.16816.F32 R124, R136.reuse, R144, R124 ;  /* 0x00000090887c723c */ /* 0x044ff0000000187c */
[----:B------:R-:W-:Y:S01]  /*93a0*/  HMMA.16816.F32 R128, R136, R146, R128 ;  /* 0x000000928880723c */ /* 0x000fe20000001880 */
[----:B------:R-:W1:Y:S02]  /*93b0*/  LDSM.16.MT88.4 R144, [R241+0x1000] ;  /* 0x00100000f190783b */ /* 0x000e640000004200 */
[----:B---3--:R-:W-:Y:S01]  /*93c0*/  ISETP.GT.AND P0, PT, R3, R134, PT ;  /* 0x000000860300720c */ /* 0x008fe20003f04270 */
[----:B------:R-:W-:Y:S01]  /*93d0*/  FADD.FTZ R3, R173, R0 ;  /* 0x00000000ad037221 */ /* 0x000fe20000010000 */
[----:B------:R-:W-:Y:S02]  /*93e0*/  MOV R0, R2 ;  /* 0x0000000200007202 */ /* 0x000fe40000000f00 */
[----:B------:R-:W-:Y:S01]  /*93f0*/  MOV R134, R132 ;  /* 0x0000008400867202 */ /* 0x000fe20000000f00 */
[C---:B------:R-:W-:Y:S01]  /*9400*/  HMMA.16816.F32 R156, R168.reuse, R152, R4 ;  /* 0x00000098a89c723c */ /* 0x040fe20000001804 */
[----:B------:R-:W2:Y:S07]  /*9410*/  LDSM.16.MT88.4 R136, [R240+0x1000] ;  /* 0x00100000f088783b */ /* 0x000eae0000004200 */
[C---:B------:R-:W-:Y:S01]  /*9420*/  HMMA.16816.F32 R152, R168.reuse, R154, R8 ;  /* 0x0000009aa898723c */ /* 0x040fe20000001808 */
[----:B------:R-:W3:Y:S08]  /*9430*/  LDSM.16.MT88.4 R4, [R242+0x1000] ;  /* 0x00100000f204783b */ /* 0x000ef00000004200 */
[----:B------:R-:W4:Y:S08]  /*9440*/  LDSM.16.MT88.4 R8, [R239+0x2800] ;  /* 0x00280000ef08783b */ /* 0x000f300000004200 */
[----:B------:R-:W-:Y:S04]  /*9450*/  STL [R1+0x38], R3 ;  /* 0x0000380301007387 */ /* 0x000fe80000100800 */
[----:B------:R-:W-:Y:S01]  /*9460*/  STL [R1+0x1c], R0 ;  /* 0x00001c0001007387 */ /* 0x000fe20000100800 */
[C---:B-1----:R-:W-:Y:S03]  /*9470*/  HMMA.16816.F32 R148, R168.reuse, R144, R12 ;  /* 0x00000090a894723c */ /* 0x042fe6000000180c */
[----:B------:R-:W1:Y:S05]  /*9480*/  LDSM.16.MT88.4 R12, [R241+0x2800] ;  /* 0x00280000f10c783b */ /* 0x000e6a0000004200 */
        /* <DEDUP_REMOVED lines=40> */
.L_x_879:
[----:B------:R-:W2:Y:S04]  /*9710*/  LDL R2, [R1+0x3c] ;  /* 0x00003c0001027983 */ /* 0x000ea80000100800 */
[----:B------:R-:W2:Y:S02]  /*9720*/  LDL R0, [R1+0x20] ;  /* 0x0000200001007983 */ /* 0x000ea40000100800 */
[----:B--2---:R-:W-:-:S13]  /*9730*/  ISETP.GE.AND P0, PT, R0, R2, PT ;  /* 0x000000020000720c */ /* 0x004fda0003f06270 */
[----:B------:R-:W-:Y:S05]  /*9740*/  @!P0 BRA `(.L_x_885) ;  /* 0x00002d1000008947 */ /* 0x000fea0003800000 */
.L_x_888:
[----:B------:R-:W2:Y:S01]  /*9750*/  LDL R20, [R1+0x20] ;  /* 0x0000200001147983 */ /* 0x000ea20000100800 */
[----:B------:R-:W-:Y:S04]  /*9760*/  DEPBAR.LE SB0, 0x0 ;  /* 0x000080000000791a */ /* 0x000fe80000000000 */
[----:B------:R-:W-:Y:S01]  /*9770*/  WARPSYNC 0xffffffff ;  /* 0xffffffff00007948 */ /* 0x000fe20003800000 */
[----:B------:R-:W3:Y:S01]  /*9780*/  LDL.64 R6, [R1+0x58] ;  /* 0x0000580001067983 */ /* 0x000ee20000100a00 */
[----:B------:R-:W-:Y:S05]  /*9790*/  BSSY B0, `(.L_x_886) ;  /* 0x0000124000007945 */ /* 0x000fea0003800000 */
[----:B------:R-:W4:Y:S06]  /*97a0*/  LDL.64 R22, [R1+0x48] ;  /* 0x0000480001167983 */ /* 0x000f2c0000100a00 */
[----:B------:R-:W3:Y:S06]  /*97b0*/  LDL R135, [R1+0x2c] ;  /* 0x00002c0001877983 */ /* 0x000eec0000100800 */
[----:B------:R-:W4:Y:S06]  /*97c0*/  LDL R134, [R1] ;  /* 0x0000000001867983 */ /* 0x000f2c0000100800 */
[----:B------:R-:W4:Y:S06]  /*97d0*/  LDL R15, [R1+0x4] ;  /* 0x00000400010f7983 */ /* 0x000f2c0000100800 */
[----:B------:R-:W4:Y:S06]  /*97e0*/  LDL R21, [R1+0x18] ;  /* 0x0000180001157983 */ /* 0x000f2c0000100800 */
[----:B------:R-:W1:Y:S06]  /*97f0*/  S2R R2, SR_TID.X ;  /* 0x0000000000027919 */ /* 0x000e6c0000002100 */
[----:B------:R-:W-:Y:S06]  /*9800*/  BAR.SYNC.DEFER_BLOCKING 0x0 ;  /* 0x0000000000007b1d */ /* 0x000fec0000010000 */
[----:B------:R-:W2:Y:S06]  /*9810*/  LDSM.16.M88.4 R8, [R236] ;  /* 0x00000000ec08783b */ /* 0x000eac0000000200 */
[----:B------:R-:W2:Y:S06]  /*9820*/  LDSM.16.M88.4 R16, [R236+0x800] ;  /* 0x00080000ec10783b */ /* 0x000eac0000000200 */
[----:B------:R-:W2:Y:S06]  /*9830*/  LDSM.16.M88.4 R24, [R236+0x1000] ;  /* 0x00100000ec18783b */ /* 0x000eac0000000200 */
[----:B------:R-:W2:Y:S01]  /*9840*/  LDSM.16.M88.4 R168, [R243] ;  /* 0x00000000f3a8783b */ /* 0x000ea20000000200 */
[----:B-1----:R-:W-:Y:S11]  /*9850*/  ISETP.GT.AND P3, PT, R2, 0x7f, PT ;  /* 0x0000007f0200780c */ /* 0x002ff60003f64270 */
[----:B------:R-:W-:Y:S02]  /*9860*/  @!UPT UIADD3 URZ, URZ, URZ, URZ ;  /* 0x0000003f3f3ff290 */ /* 0x000fe4000fffe03f */
[----:B------:R-:W-:Y:S02]  /*9870*/  @!P3 MOV R4, c[0x0][0x208] ;  /* 0x000082000004ba02 */ /* 0x000fe40000000f00 */
[----:B------:R-:W-:Y:S02]  /*9880*/  @!P3 MOV R5, c[0x0][0x20c] ;  /* 0x000083000005ba02 */ /* 0x000fe40000000f00 */
[----:B--2---:R-:W-:Y:S01]  /*9890*/  SHF.R.S32.HI R0, RZ, 0x1f, R20 ;  /* 0x0000001fff007819 */ /* 0x004fe20000011414 */
[----:B------:R-:W-:Y:S04]  /*98a0*/  IMAD.WIDE.U32 R2, R20, c[0x0][0x208], RZ ;  /* 0x0000820014027a25 */ /* 0x000fe800078e00ff */
[----:B------:R-:W-:Y:S04]  /*98b0*/  IMAD R0, R0, c[0x0][0x208], RZ ;  /* 0x0000820000007a24 */ /* 0x000fe800078e02ff */
[----:B------:R-:W-:Y:S05]  /*98c0*/  IMAD R0, R20, c[0x0][0x20c], R0 ;  /* 0x0000830014007a24 */ /* 0x000fea00078e0200 */
[----:B------:R-:W-:Y:S01]  /*98d0*/  IADD3 R0, R3, R0, RZ ;  /* 0x0000000003007210 */ /* 0x000fe20007ffe0ff */
[----:B------:R-:W-:Y:S01]  /*98e0*/  IMAD.WIDE.U32 R2, R2, 0x30, RZ ;  /* 0x0000003002027825 */ /* 0x000fe200078e00ff */
[----:B---3--:R-:W-:Y:S03]  /*98f0*/  LOP3.LUT P4, RZ, R135, 0x2, RZ, 0xc0, !PT ;  /* 0x0000000287ff7812 */ /* 0x008fe6000788c0ff */
[----:B------:R-:W-:Y:S01]  /*9900*/  IMAD R0, R0, 0x30, RZ ;  /* 0x0000003000007824 */ /* 0x000fe200078e02ff */
[----:B------:R-:W-:Y:S04]  /*9910*/  IADD3 R12, P1, R6, R2, RZ ;  /* 0x00000002060c7210 */ /* 0x000fe80007f3e0ff */
[----:B------:R-:W-:Y:S01]  /*9920*/  IADD3 R0, R3, R0, RZ ;  /* 0x0000000003007210 */ /* 0x000fe20007ffe0ff */
[----:B----4-:R1:W2:Y:S01]  /*9930*/  LDSM.16.M88.4 R172, [R134] ;  /* 0x0000000086ac783b */ /* 0x0102a20000000200 */
[----:B------:R-:W-:Y:S02]  /*9940*/  @!P3 LEA R3, P0, R4, R2, 0x5 ;  /* 0x000000020403b211 */ /* 0x000fe400078028ff */
[----:B------:R-:W-:Y:S02]  /*9950*/  LEA R2, P2, R12, c[0x0][0x1f8], 0x1 ;  /* 0x00007e000c027a11 */ /* 0x000fe400078408ff */
[-C--:B------:R-:W-:Y:S01]  /*9960*/  IADD3.X R13, R0, R23.reuse, RZ, P1, !PT ;  /* 0x00000017000d7210 */ /* 0x080fe20000ffe4ff */
[----:B------:R3:W4:Y:S01]  /*9970*/  LDSM.16.M88.4 R176, [R15] ;  /* 0x000000000fb0783b */ /* 0x0007220000000200 */
[----:B------:R-:W-:Y:S02]  /*9980*/  @!P3 LEA.HI.X R14, R4, R0, R5, 0x5, P0 ;  /* 0x00000000040eb211 */ /* 0x000fe400000f2c05 */
[----:B------:R-:W-:Y:S02]  /*9990*/  @!P3 IADD3 R0, P1, R3, R6, RZ ;  /* 0x000000060300b210 */ /* 0x000fe40007f3e0ff */
[C---:B-----5:R-:W-:Y:S03]  /*99a0*/  HMMA.16816.F32 R4, R160.reuse, R8, RZ ;  /* 0x00000008a004723c */ /* 0x060fe600000018ff */
[----:B------:R-:W-:Y:S02]  /*99b0*/  LEA.HI.X R3, R12, c[0x0][0x1fc], R13, 0x1, P2 ;  /* 0x00007f000c037a11 */ /* 0x000fe400010f0c0d */
[----:B------:R-:W-:Y:S02]  /*99c0*/  LOP3.LUT P2, RZ, R135, 0x1, RZ, 0xc0, !PT ;  /* 0x0000000187ff7812 */ /* 0x000fe4000784c0ff */
[----:B------:R-:W-:Y:S01]  /*99d0*/  @!P3 IADD3.X R14, R14, R23, RZ, P1, !PT ;  /* 0x000000170e0eb210 */ /* 0x000fe20000ffe4ff */
[C---:B------:R-:W-:Y:S01]  /*99e0*/  HMMA.16816.F32 R8, R160.reuse, R10, RZ ;  /* 0x0000000aa008723c */ /* 0x040fe200000018ff */
[C---:B-1----:R-:W-:Y:S04]  /*99f0*/  @!P3 LEA R134, P0, R0.reuse, c[0x0][0x1f8], 0x1 ;  /* 0x00007e000086ba11 */ /* 0x042fe800078008ff */
[----:B------:R-:W-:Y:S03]  /*9a00*/  @!P3 LEA.HI.X R135, R0, c[0x0][0x1fc], R14, 0x1, P0 ;  /* 0x00007f000087ba11 */ /* 0x000fe600000f0c0e */
[C---:B---3--:R-:W-:Y:S02]  /*9a10*/  HMMA.16816.F32 R12, R160.reuse, R16, RZ ;  /* 0x00000010a00c723c */ /* 0x048fe400000018ff */
[----:B------:R-:W-:Y:S01]  /*9a20*/  @!PT LDS RZ, [RZ] ;  /* 0x00000000fffff984 */ /* 0x000fe20000000800 */
[----:B------:R-:W-:Y:S01]  /*9a30*/  @!PT LDS RZ, [RZ] ;  /* 0x00000000fffff984 */ /* 0x000fe20000000800 */
[----:B------:R-:W-:Y:S01]  /*9a40*/  @!PT LDS RZ, [RZ] ;  /* 0x00000000fffff984 */ /* 0x000fe20000000800 */
[----:B------:R1:W-:Y:S06]  /*9a50*/  LDGSTS.E.BYPASS.LTC128B.128 [R21+0x4080], [R2.64], !P2 ;  /* 0x0408000002157fae */ /* 0x0003ec000d101d46 */
[----:B------:R1:W-:Y:S01]  /*9a60*/  LDGSTS.E.BYPASS.LTC128B.128 [R21+0x5880], [R2.64+0x80], !P4 ;  /* 0x0588008002157fae */ /* 0x0003e2000e101d46 */
[C---:B------:R-:W-:Y:S05]  /*9a70*/  HMMA.16816.F32 R16, R160.reuse, R18, RZ ;  /* 0x00000012a010723c */ /* 0x040fea00000018ff */
[----:B------:R1:W-:Y:S06]  /*9a80*/  LDGSTS.E.BYPASS.LTC128B.128 [R21+0x7080], [R2.64+0x100], !P6 ;  /* 0x0708010002157fae */ /* 0x0003ec000f101d46 */
[----:B------:R1:W-:Y:S06]  /*9a90*/  LDGSTS.E.BYPASS.LTC128B.128 [R21+0x8880], [R2.64+0x180], !P5 ;  /* 0x0888018002157fae */ /* 0x0003ec000e901d46 */
[----:B------:R3:W-:Y:S06]  /*9aa0*/  @!P3 LDGSTS.E.BYPASS.LTC128B.128 [R21+0x5080], [R134.64], !P2 ;  /* 0x050800008615bfae */ /* 0x0007ec000d101d46 */
[----:B------:R3:W-:Y:S06]  /*9ab0*/  @!P3 LDGSTS.E.BYPASS.LTC128B.128 [R21+0x6880], [R134.64+0x80], !P4 ;  /* 0x068800808615bfae */ /* 0x0007ec000e101d46 */
[----:B------:R3:W-:Y:S06]  /*9ac0*/  @!P3 LDGSTS.E.BYPASS.LTC128B.128 [R21+0x8080], [R134.64+0x100], !P6 ;  /* 0x080801008615bfae */ /* 0x0007ec000f101d46 */
[----:B------:R3:W-:Y:S01]  /*9ad0*/  @!P3 LDGSTS.E.BYPASS.LTC128B.128 [R21+0x9880], [R134.64+0x180], !P5 ;  /* 0x098801808615bfae */ /* 0x0007e2000e901d46 */
[----:B-1----:R-:W-:Y:S05]  /*9ae0*/  MOV R3, R20 ;  /* 0x0000001400037202 */ /* 0x002fea0000000f00 */
[----:B------:R-:W0:Y:S01]  /*9af0*/  LDGDEPBAR ;  /* 0x00000000000079af */ /* 0x000e220000000000 */
[C---:B---3--:R-:W-:Y:S08]  /*9b00*/  HMMA.16816.F32 R20, R160.reuse, R24, RZ ;  /* 0x00000018a014723c */ /* 0x048ff000000018ff */
[----:B------:R-:W-:Y:S08]  /*9b10*/  HMMA.16816.F32 R24, R160, R26, RZ ;  /* 0x0000001aa018723c */ /* 0x000ff000000018ff */
[C---:B------:R-:W-:Y:S08]  /*9b20*/  HMMA.16816.F32 R4, R164.reuse, R168, R4 ;  /* 0x000000a8a404723c */ /* 0x040ff00000001804 */
[C---:B------:R-:W-:Y:S01]  /*9b30*/  HMMA.16816.F32 R8, R164.reuse, R170, R8 ;  /* 0x000000aaa408723c */ /* 0x040fe20000001808 */
[----:B------:R-:W1:Y:S07]  /*9b40*/  LDSM.16.M88.4 R168, [R238] ;  /* 0x00000000eea8783b */ /* 0x000e6e0000000200 */
[C---:B--2---:R-:W-:Y:S08]  /*9b50*/  HMMA.16816.F32 R12, R164.reuse, R172, R12 ;  /* 0x000000aca40c723c */ /* 0x044ff0000000180c */
        /* <DEDUP_REMOVED lines=125> */
[----:B------:R2:W3:Y:S04]  /*a330*/  MUFU.TANH R175, R0 ;  /* 0x0000000000af7308 */ /* 0x0004e80000002400 */
[----:B------:R-:W-:Y:S01]  /*a340*/  FMUL.FTZ R10, R10, c[0x0][0x320] ;  /* 0x0000c8000a0a7a20 */ /* 0x000fe20000410000 */
[C---:B-1----:R-:W-:Y:S05]  /*a350*/  HMMA.16816.F32 R12, R232.reuse, R168, R12 ;  /* 0x000000a8e80c723c */ /* 0x042fea000000180c */
[----:B------:R-:W1:Y:S03]  /*a360*/  MUFU.TANH R177, R10 ;  /* 0x0000000a00b17308 */ /* 0x000e660000002400 */
[C---:B------:R-:W-:Y:S04]  /*a370*/  HMMA.16816.F32 R16, R232.reuse, R170, R16 ;  /* 0x000000aae810723c */ /* 0x040fe80000001810 */
[----:B--2---:R-:W-:Y:S04]  /*a380*/  FMUL.FTZ R0, R5, c[0x0][0x320] ;  /* 0x0000c80005007a20 */ /* 0x004fe80000410000 */
[----:B------:R2:W4:Y:S08]  /*a390*/  MUFU.TANH R174, R0 ;  /* 0x0000000000ae7308 */ /* 0x0005300000002400 */
[----:B------:R-:W-:Y:S04]  /*a3a0*/  FMUL.FTZ R2, R13, c[0x0][0x320] ;  /* 0x0000c8000d027a20 */ /* 0x000fe80000410000 */
[----:B------:R-:W1:Y:S01]  /*a3b0*/  MUFU.TANH R134, R2 ;  /* 0x0000000200867308 */ /* 0x000e620000002400 */
[----:B--2---:R-:W-:Y:S09]  /*a3c0*/  FMUL.FTZ R0, R6, c[0x0][0x320] ;  /* 0x0000c80006007a20 */ /* 0x004ff20000410000 */
[----:B------:R2:W1:Y:S02]  /*a3d0*/  MUFU.TANH R178, R0 ;  /* 0x0000000000b27308 */ /* 0x0004640000002400 */
[----:B--2---:R-:W-:Y:S02]  /*a3e0*/  FMUL.FTZ R0, R7, c[0x0][0x320] ;  /* 0x0000c80007007a20 */ /* 0x004fe40000410000 */
[----:B------:R-:W2:Y:S01]  /*a3f0*/  LDSM.16.M88.4 R4, [R237+0x5800] ;  /* 0x00580000ed04783b */ /* 0x000ea20000000200 */
[----:B------:R-:W-:Y:S05]  /*a400*/  DEPBAR.LE SB0, 0x0 ;  /* 0x000080000000791a */ /* 0x000fea0000000000 */
[----:B------:R1:W1:Y:S01]  /*a410*/  MUFU.TANH R179, R0 ;  /* 0x0000000000b37308 */ /* 0x0002620000002400 */
[----:B------:R-:W-:Y:S01]  /*a420*/  BAR.SYNC.DEFER_BLOCKING 0x0 ;  /* 0x0000000000007b1d */ /* 0x000fe20000010000 */
[----:B-1----:R-:W-:Y:S05]  /*a430*/  FMUL.FTZ R0, R8, c[0x0][0x320] ;  /* 0x0000c80008007a20 */ /* 0x002fea0000410000 */
[----:B------:R-:W3:Y:S03]  /*a440*/  LDL R8, [R1+0x3c] ;  /* 0x00003c0001087983 */ /* 0x000ee60000100800 */
[----:B------:R1:W1:Y:S01]  /*a450*/  MUFU.TANH R173, R0 ;  /* 0x0000000000ad7308 */ /* 0x0002620000002400 */
[C---:B--2---:R-:W-:Y:S08]  /*a460*/  HMMA.16816.F32 R20, R232.reuse, R4, R20 ;  /* 0x00000004e814723c */ /* 0x044ff00000001814 */
[----:B------:R-:W-:Y:S04]  /*a470*/  HMMA.16816.F32 R24, R232, R6, R24 ;  /* 0x00000006e818723c */ /* 0x000fe80000001818 */
[----:B-1----:R-:W-:Y:S01]  /*a480*/  FMUL.FTZ R0, R9, c[0x0][0x320] ;  /* 0x0000c80009007a20 */ /* 0x002fe20000410000 */
[----:B------:R-:W-:Y:S03]  /*a490*/  MOV R9, R3 ;  /* 0x0000000300097202 */ /* 0x000fe60000000f00 */
[----:B------:R1:W2:Y:S01]  /*a4a0*/  MUFU.TANH R169, R0 ;  /* 0x0000000000a97308 */ /* 0x0002a20000002400 */
[----:B------:R-:W-:Y:S09]  /*a4b0*/  FMUL.FTZ R3, R11, c[0x0][0x320] ;  /* 0x0000c8000b037a20 */ /* 0x000ff20000410000 */
[----:B------:R-:W2:Y:S01]  /*a4c0*/  MUFU.TANH R176, R3 ;  /* 0x0000000300b07308 */ /* 0x000ea20000002400 */
[----:B-1----:R-:W-:Y:S09]  /*a4d0*/  FMUL.FTZ R0, R12, c[0x0][0x320] ;  /* 0x0000c8000c007a20 */ /* 0x002ff20000410000 */
        /* <DEDUP_REMOVED lines=26> */
[----:B---3--:R-:W-:Y:S01]  /*a680*/  ISETP.GT.AND P4, PT, R25, R8, PT ;  /* 0x000000081900720c */ /* 0x008fe20003f84270 */
[----:B-1----:R-:W-:Y:S08]  /*a690*/  FMUL.FTZ R0, R26, c[0x0][0x320] ;  /* 0x0000c8001a007a20 */ /* 0x002ff00000410000 */
[----:B------:R1:W3:Y:S02]  /*a6a0*/  MUFU.TANH R4, R0 ;  /* 0x0000000000047308 */ /* 0x0002e40000002400 */
        /* <DEDUP_REMOVED lines=36> */
[----:B------:R-:W-:Y:S02]  /*a8f0*/  @P1 LEA.HI.X R9, R5, c[0x0][0x1cc], R9, 0x1, P2 ;  /* 0x0000730005091a11 */ /* 0x000fe400010f0c09 */
[----:B------:R-:W-:Y:S11]  /*a900*/  LOP3.LUT P2, RZ, R19, 0x1, RZ, 0xc0, !PT ;  /* 0x0000000113ff7812 */ /* 0x000ff6000784c0ff */
[----:B------:R-:W-:Y:S02]  /*a910*/  @!UPT UIADD3 URZ, URZ, URZ, URZ ;  /* 0x0000003f3f3ff290 */ /* 0x000fe4000fffe03f */
        /* <DEDUP_REMOVED lines=11> */
.L_x_887:
[----:B--234-:R-:W-:Y:S05]  /*a9d0*/  BSYNC B0 ;  /* 0x0000000000007941 */ /* 0x01cfea0003800000 */
.L_x_886:
[----:B-1----:R-:W2:Y:S01]  /*a9e0*/  LDL.LU R9, [R1+0x38] ;  /* 0x0000380001097983 */ /* 0x002ea20000300800 */
        /* <DEDUP_REMOVED lines=36> */
[C---:B------:R-:W-:Y:S01]  /*ac30*/  FMUL.FTZ R13, R6.reuse, R149 ;  /* 0x00000095060d7220 */ /* 0x040fe20000410000 */
[----:B------:R-:W-:Y:S04]  /*ac40*/  MOV R149, R27 ;  /* 0x0000001b00957202 */ /* 0x000fe80000000f00 */
        /* <DEDUP_REMOVED lines=79> */
[C---:B------:R-:W-:Y:S02]  /*b140*/  FMUL.FTZ R5, R2.reuse, c[0x0][0x2d0] ;  /* 0x0000b40002057a20 */ /* 0x040fe40000410000 */
[----:B------:R-:W-:Y:S02]  /*b150*/  FADD.FTZ R0, -R2, R132 ;  /* 0x0000008402007221 */ /* 0x000fe40000010100 */
[--C-:B------:R-:W-:Y:S02]  /*b160*/  FFMA.FTZ R7, R179, c[0x0][0x2d0], -R5.reuse ;  /* 0x0000b400b3077a23 */ /* 0x100fe40000010805 */
[----:B------:R-:W-:Y:S02]  /*b170*/  FMUL.FTZ R0, R0, c[0x0][0x2d0] ;  /* 0x0000b40000007a20 */ /* 0x000fe40000410000 */
        /* <DEDUP_REMOVED lines=8> */
[----:B------:R-:W1:Y:S01]  /*b200*/  MUFU.EX2 R0, R0 ;  /* 0x0000000000007308 */ /* 0x000e620000000800 */
[--C-:B------:R-:W-:Y:S01]  /*b210*/  FFMA.FTZ R174, R135, c[0x0][0x2d0], -R5.reuse ;  /* 0x0000b40087ae7a23 */ /* 0x100fe20000010805 */
[----:B------:R-:W-:Y:S01]  /*b220*/  MOV R135, R21 ;  /* 0x0000001500877202 */ /* 0x000fe20000000f00 */
[C---:B------:R-:W-:Y:S01]  /*b230*/  FMUL.FTZ R21, R6.reuse, R141 ;  /* 0x0000008d06157220 */ /* 0x040fe20000410000 */
[----:B------:R-:W-:Y:S01]  /*b240*/  MOV R141, R25 ;  /* 0x00000019008d7202 */ /* 0x000fe20000000f00 */
[C---:B------:R-:W-:Y:S02]  /*b250*/  FMUL.FTZ R25, R6.reuse, R137 ;  /* 0x0000008906197220 */ /* 0x040fe40000410000 */
[--C-:B------:R-:W-:Y:S02]  /*b260*/  FFMA.FTZ R177, R17, c[0x0][0x2d0], -R5.reuse ;  /* 0x0000b40011b17a23 */ /* 0x100fe40000010805 */
[C---:B------:R-:W-:Y:S01]  /*b270*/  FMUL.FTZ R17, R6.reuse, R145 ;  /* 0x0000009106117220 */ /* 0x040fe20000410000 */
[----:B------:R-:W3:Y:S01]  /*b280*/  MUFU.EX2 R4, R8 ;  /* 0x0000000800047308 */ /* 0x000ee20000000800 */
[--C-:B------:R-:W-:Y:S01]  /*b290*/  FFMA.FTZ R176, R15, c[0x0][0x2d0], -R5.reuse ;  /* 0x0000b4000fb07a23 */ /* 0x100fe20000010805 */
[----:B------:R-:W-:Y:S01]  /*b2a0*/  MOV R145, R22 ;  /* 0x0000001600917202 */ /* 0x000fe20000000f00 */
[----:B------:R-:W-:Y:S02]  /*b2b0*/  FFMA.FTZ R179, R3, c[0x0][0x2d0], -R5 ;  /* 0x0000b40003b37a23 */ /* 0x000fe40000010805 */
[----:B------:R-:W-:Y:S01]  /*b2c0*/  FMUL.FTZ R5, R6, R157 ;  /* 0x0000009d06057220 */ /* 0x000fe20000410000 */
[----:B------:R-:W-:Y:S04]  /*b2d0*/  MOV R157, R26 ;  /* 0x0000001a009d7202 */ /* 0x000fe80000000f00 */
[----:B------:R-:W-:Y:S01]  /*b2e0*/  MUFU.EX2 R135, R135 ;  /* 0x0000008700877308 */ /* 0x000fe20000000800 */
[C---:B-1----:R-:W-:Y:S02]  /*b2f0*/  FMUL.FTZ R26, R0.reuse, R138 ;  /* 0x0000008a001a7220 */ /* 0x042fe40000410000 */
[C---:B------:R-:W-:Y:S02]  /*b300*/  FMUL.FTZ R27, R0.reuse, R139 ;  /* 0x0000008b001b7220 */ /* 0x040fe40000410000 */
[C---:B------:R-:W-:Y:S02]  /*b310*/  FMUL.FTZ R11, R0.reuse, R155 ;  /* 0x0000009b000b7220 */ /* 0x040fe40000410000 */
[C---:B------:R-:W-:Y:S02]  /*b320*/  FMUL.FTZ R18, R0.reuse, R146 ;  /* 0x0000009200127220 */ /* 0x040fe40000410000 */
[----:B------:R-:W-:Y:S01]  /*b330*/  FMUL.FTZ R19, R0, R147 ;  /* 0x0000009300137220 */ /* 0x000fe20000410000 */
[C---:B---3--:R-:W-:Y:S01]  /*b340*/  F2FP.PACK_AB R169, R7.reuse, R4 ;  /* 0x0000000407a9723e */ /* 0x048fe200000000ff */
[C---:B------:R-:W-:Y:S01]  /*b350*/  FMUL.FTZ R8, R6.reuse, R152 ;  /* 0x0000009806087220 */ /* 0x040fe20000410000 */
[----:B------:R-:W-:Y:S01]  /*b360*/  MOV R152, R24 ;  /* 0x0000001800987202 */ /* 0x000fe20000000f00 */
[----:B------:R-:W-:Y:S02]  /*b370*/  FMUL.FTZ R24, R6, R136 ;  /* 0x0000008806187220 */ /* 0x000fe40000410000 */
[----:B------:R-:W1:Y:S01]  /*b380*/  LDSM.16.MT88.4 R136, [R239] ;  /* 0x00000000ef88783b */ /* 0x000e620000004200 */
        /* <DEDUP_REMOVED lines=59> */
[C---:B------:R-:W-:Y:S01]  /*b740*/  FMUL.FTZ R4, R6.reuse, R156 ;  /* 0x0000009c06047220 */ /* 0x040fe20000410000 */
[----:B------:R-:W-:Y:S01]  /*b750*/  MOV R156, R20 ;  /* 0x00000014009c7202 */ /* 0x000fe20000000f00 */
[C---:B------:R-:W-:Y:S01]  /*b760*/  FMUL.FTZ R9, R6.reuse, R153 ;  /* 0x0000009906097220 */ /* 0x040fe20000410000 */
[----:B------:R-:W-:Y:S01]  /*b770*/  MOV R153, R23 ;  /* 0x0000001700997202 */ /* 0x000fe20000000f00 */
[----:B------:R-:W-:Y:S01]  /*b780*/  FMUL.FTZ R20, R6, R140 ;  /* 0x0000008c06147220 */ /* 0x000fe20000410000 */
[----:B------:R-:W-:Y:S01]  /*b790*/  MOV R140, R10 ;  /* 0x0000000a008c7202 */ /* 0x000fe20000000f00 */
[C---:B------:R-:W-:Y:S01]  /*b7a0*/  FMUL.FTZ R6, R0.reuse, R158 ;  /* 0x0000009e00067220 */ /* 0x040fe20000410000 */
[----:B------:R-:W-:Y:S01]  /*b7b0*/  MUFU.EX2 R134, R156 ;  /* 0x0000009c00867308 */ /* 0x000fe20000000800 */
[----:B------:R-:W2:Y:S01]  /*b7c0*/  LDL R158, [R1+0x8] ;  /* 0x00000800019e7983 */ /* 0x000ea20000100800 */
[C---:B------:R-:W-:Y:S02]  /*b7d0*/  FMUL.FTZ R23, R0.reuse, R143 ;  /* 0x0000008f00177220 */ /* 0x040fe40000410000 */
[C---:B------:R-:W-:Y:S01]  /*b7e0*/  FMUL.FTZ R10, R0.reuse, R154 ;  /* 0x0000009a000a7220 */ /* 0x040fe20000410000 */
[----:B------:R-:W-:Y:S01]  /*b7f0*/  MOV R154, R144 ;  /* 0x00000090009a7202 */ /* 0x000fe20000000f00 */
[----:B------:R-:W-:Y:S02]  /*b800*/  FADD.FTZ R3, R7, R3 ;  /* 0x0000000307037221 */ /* 0x000fe40000010000 */
        /* <DEDUP_REMOVED lines=13> */
[----:B------:R-:W4:Y:S07]  /*b8e0*/  MUFU.EX2 R156, R174 ;  /* 0x000000ae009c7308 */ /* 0x000f2e0000000800 */
[----:B------:R-:W-:Y:S03]  /*b8f0*/  LDSM.16.MT88.4 R144, [R241+0x800] ;  /* 0x00080000f190783b */ /* 0x000fe60000004200 */
[----:B------:R-:W5:Y:S01]  /*b900*/  MUFU.EX2 R157, R175 ;  /* 0x000000af009d7308 */ /* 0x000f620000000800 */
[----:B---3--:R-:W-:Y:S04]  /*b910*/  FADD.FTZ R0, R3, R0 ;  /* 0x0000000003007221 */ /* 0x008fe80000010000 */
[----:B------:R-:W-:Y:S05]  /*b920*/  FADD.FTZ R0, R135, R0 ;  /* 0x0000000087007221 */ /* 0x000fea0000010000 */
[----:B------:R3:W-:Y:S01]  /*b930*/  MUFU.EX2 R173, R179 ;  /* 0x000000b300ad7308 */ /* 0x0007e20000000800 */
[----:B------:R-:W-:Y:S01]  /*b940*/  FADD.FTZ R0, R134, R0 ;  /* 0x0000000086007221 */ /* 0x000fe20000010000 */
[----:B----4-:R-:W-:Y:S08]  /*b950*/  MOV R178, R156 ;  /* 0x0000009c00b27202 */ /* 0x010ff00000000f00 */
[----:B------:R-:W-:Y:S01]  /*b960*/  MUFU.EX2 R174, R177 ;  /* 0x000000b100ae7308 */ /* 0x000fe20000000800 */
[C---:B-1----:R-:W-:Y:S09]  /*b970*/  HMMA.16816.F32 R12, R168.reuse, R136, R12 ;  /* 0x00000088a80c723c */ /* 0x042ff2000000180c */
[----:B------:R5:W1:Y:S03]  /*b980*/  MUFU.EX2 R175, R176 ;  /* 0x000000b000af7308 */ /* 0x000a660000000800 */
[----:B---3--:R-:W-:Y:S01]  /*b990*/  MOV R179, R151 ;  /* 0x0000009700b37202 */ /* 0x008fe20000000f00 */
[C---:B------:R-:W-:Y:S01]  /*b9a0*/  HMMA.16816.F32 R16, R168.reuse, R138, R16 ;  /* 0x0000008aa810723c */ /* 0x040fe20000001810 */
[----:B------:R-:W3:Y:S02]  /*b9b0*/  LDSM.16.MT88.4 R136, [R240] ;  /* 0x00000000f088783b */ /* 0x000ee40000004200 */
[----:B-----5:R-:W-:Y:S05]  /*b9c0*/  MOV R176, R157 ;  /* 0x0000009d00b07202 */ /* 0x020fea0000000f00 */
[C---:B---3--:R-:W-:Y:S08]  /*b9d0*/  HMMA.16816.F32 R20, R168.reuse, R136, R20 ;  /* 0x00000088a814723c */ /* 0x048ff00000001814 */
[C---:B------:R-:W-:Y:S01]  /*b9e0*/  HMMA.16816.F32 R24, R168.reuse, R138, R24 ;  /* 0x0000008aa818723c */ /* 0x040fe20000001818 */
[----:B--2---:R2:W3:Y:S03]  /*b9f0*/  LDSM.16.MT88.4 R136, [R158] ;  /* 0x000000009e88783b */ /* 0x0044e60000004200 */
[----:B--2---:R-:W-:Y:S05]  /*ba00*/  MOV R158, R141 ;  /* 0x0000008d009e7202 */ /* 0x004fea0000000f00 */
[----:B------:R-:W-:Y:S03]  /*ba10*/  LDSM.16.MT88.4 R140, [R239+0x800] ;  /* 0x00080000ef8c783b */ /* 0x000fe60000004200 */
[----:B------:R-:W-:Y:S04]  /*ba20*/  MOV R177, R158 ;  /* 0x0000009e00b17202 */ /* 0x000fe80000000f00 */
[----:B------:R-:W-:Y:S01]  /*ba30*/  IADD3 R177, R177, -0x1, RZ ;  /* 0xffffffffb1b17810 */ /* 0x000fe20007ffe0ff */
[C---:B---3--:R-:W-:Y:S08]  /*ba40*/  HMMA.16816.F32 R28, R168.reuse, R136, R28 ;  /* 0x00000088a81c723c */ /* 0x048ff0000000181c */
        /* <DEDUP_REMOVED lines=38> */
[----:B------:R-:W-:Y:S03]  /*bcb0*/  MUFU.EX2 R132, R159 ;  /* 0x0000009f00847308 */ /* 0x000fe60000000800 */
[----:B------:R-:W-:Y:S01]  /*bcc0*/  F2FP.PACK_AB R137, R151, R149 ;  /* 0x000000959789723e */ /* 0x000fe200000000ff */
[----:B------:R-:W-:Y:S02]  /*bcd0*/  FADD.FTZ R3, R150, R148 ;  /* 0x0000009496037221 */ /* 0x000fe40000010000 */
[----:B------:R-:W-:Y:S02]  /*bce0*/  F2FP.PACK_AB R138, R134, R135 ;  /* 0x00000087868a723e */ /* 0x000fe400000000ff */
[----:B------:R-:W-:Y:S02]  /*bcf0*/  F2FP.PACK_AB R139, R157, R156 ;  /* 0x0000009c9d8b723e */ /* 0x000fe400000000ff */
[----:B------:R-:W2:Y:S01]  /*bd00*/  MUFU.EX2 R134, R154 ;  /* 0x0000009a00867308 */ /* 0x000ea20000000800 */
[----:B-1----:R-:W-:Y:S02]  /*bd10*/  F2FP.PACK_AB R169, R175, R174 ;  /* 0x000000aeafa9723e */ /* 0x002fe400000000ff */
[----:B------:R-:W-:Y:S02]  /*bd20*/  F2FP.PACK_AB R171, R173, R172 ;  /* 0x000000acadab723e */ /* 0x000fe400000000ff */
[C---:B------:R-:W-:Y:S05]  /*bd30*/  HMMA.16816.F32 R4, R136.reuse, R140, R4 ;  /* 0x0000008c8804723c */ /* 0x040fea0000001804 */
[----:B------:R-:W-:Y:S03]  /*bd40*/  MUFU.EX2 R135, R152 ;  /* 0x0000009800877308 */ /* 0x000fe60000000800 */
[C---:B------:R-:W-:Y:S01]  /*bd50*/  HMMA.16816.F32 R8, R136.reuse, R142, R8 ;  /* 0x0000008e8808723c */ /* 0x040fe20000001808 */
[----:B------:R-:W1:Y:S07]  /*bd60*/  LDSM.16.MT88.4 R140, [R240+0x800] ;  /* 0x00080000f08c783b */ /* 0x000e6e0000004200 */
[C---:B------:R-:W-:Y:S04]  /*bd70*/  HMMA.16816.F32 R12, R136.reuse, R144, R12 ;  /* 0x00000090880c723c */ /* 0x040fe8000000180c */
[----:B--2---:R-:W-:Y:S01]  /*bd80*/  F2FP.PACK_AB R168, R132, R134 ;  /* 0x0000008684a8723e */ /* 0x004fe200000000ff */
[----:B------:R-:W-:Y:S03]  /*bd90*/  FADD.FTZ R0, R134, R0 ;  /* 0x0000000086007221 */ /* 0x000fe60000010000 */
[C---:B------:R-:W-:Y:S01]  /*bda0*/  HMMA.16816.F32 R16, R136.reuse, R146, R16 ;  /* 0x000000928810723c */ /* 0x040fe20000001810 */
[----:B------:R-:W2:Y:S03]  /*bdb0*/  LDSM.16.MT88.4 R144, [R242+0x800] ;  /* 0x00080000f290783b */ /* 0x000ea60000004200 */
[----:B------:R-:W-:Y:S01]  /*bdc0*/  FADD.FTZ R0, R132, R0 ;  /* 0x0000000084007221 */ /* 0x000fe20000010000 */
[----:B------:R-:W-:Y:S03]  /*bdd0*/  MOV R132, R2 ;  /* 0x0000000200847202 */ /* 0x000fe60000000f00 */
        /* <DEDUP_REMOVED lines=36> */
[C---:B-1----:R-:W-:Y:S01]  /*c020*/  HMMA.16816.F32 R116, R136.reuse, R140, R116 ;  /* 0x0000008c8874723c */ /* 0x042fe20000001874 */
[----:B------:R1:W3:Y:S07]  /*c030*/  MUFU.EX2 R140, R153 ;  /* 0x00000099008c7308 */ /* 0x0002ee0000000800 */
[C---:B------:R-:W-:Y:S08]  /*c040*/  HMMA.16816.F32 R120, R136.reuse, R142, R120 ;  /* 0x0000008e8878723c */ /* 0x040ff00000001878 */
[C---:B--2---:R-:W-:Y:S08]  /*c050*/  HMMA.16816.F32 R124, R136.reuse, R144, R124 ;  /* 0x00000090887c723c */ /* 0x044ff0000000187c */
[----:B------:R-:W-:Y:S01]  /*c060*/  HMMA.16816.F32 R128, R136, R146, R128 ;  /* 0x000000928880723c */ /* 0x000fe20000001880 */
[----:B-1----:R-:W1:Y:S03]  /*c070*/  LDSM.16.MT88.4 R152, [R239+0x1000] ;  /* 0x00100000ef98783b */ /* 0x002e660000004200 */
[----:B---3--:R-:W-:Y:S01]  /*c080*/  FADD.FTZ R0, R140, R0 ;  /* 0x000000008c007221 */ /* 0x008fe20000010000 */
[C---:B------:R-:W-:Y:S03]  /*c090*/  F2FP.PACK_AB R170, R135.reuse, R140 ;  /* 0x0000008c87aa723e */ /* 0x040fe600000000ff */
[----:B------:R-:W-:Y:S01]  /*c0a0*/  FADD.FTZ R0, R135, R0 ;  /* 0x0000000087007221 */ /* 0x000fe20000010000 */
[----:B------:R-:W2:Y:S08]  /*c0b0*/  LDSM.16.MT88.4 R144, [R241+0x1000] ;  /* 0x00100000f190783b */ /* 0x000eb00000004200 */
[----:B------:R3:W-:Y:S04]  /*c0c0*/  STL [R1+0x38], R0 ;  /* 0x0000380001007387 */ /* 0x0007e80000100800 */
[----:B------:R-:W4:Y:S01]  /*c0d0*/  LDSM.16.MT88.4 R136, [R240+0x1000] ;  /* 0x00100000f088783b */ /* 0x000f220000004200 */
[C---:B-1----:R-:W-:Y:S07]  /*c0e0*/  HMMA.16816.F32 R156, R168.reuse, R152, R4 ;  /* 0x00000098a89c723c */ /* 0x042fee0000001804 */
[----:B------:R-:W1:Y:S01]  /*c0f0*/  LDSM.16.MT88.4 R4, [R242+0x1000] ;  /* 0x00100000f204783b */ /* 0x000e620000004200 */
[----:B---3--:R-:W-:Y:S01]  /*c100*/  FADD.FTZ R0, R149, R3 ;  /* 0x0000000395007221 */ /* 0x008fe20000010000 */
[C---:B------:R-:W-:Y:S06]  /*c110*/  HMMA.16816.F32 R152, R168.reuse, R154, R8 ;  /* 0x0000009aa898723c */ /* 0x040fec0000001808 */
[----:B------:R-:W3:Y:S01]  /*c120*/  LDSM.16.MT88.4 R8, [R239+0x2800] ;  /* 0x00280000ef08783b */ /* 0x000ee20000004200 */
[----:B------:R-:W-:Y:S01]  /*c130*/  FADD.FTZ R0, R179, R0 ;  /* 0x00000000b3007221 */ /* 0x000fe20000010000 */
[C---:B--2---:R-:W-:Y:S06]  /*c140*/  HMMA.16816.F32 R148, R168.reuse, R144, R12 ;  /* 0x00000090a894723c */ /* 0x044fec000000180c */
[----:B------:R-:W2:Y:S01]  /*c150*/  LDSM.16.MT88.4 R12, [R241+0x2800] ;  /* 0x00280000f10c783b */ /* 0x000ea20000004200 */
[----:B------:R-:W-:Y:S01]  /*c160*/  FADD.FTZ R0, R178, R0 ;  /* 0x00000000b2007221 */ /* 0x000fe20000010000 */
[C---:B------:R-:W-:Y:S04]  /*c170*/  HMMA.16816.F32 R144, R168.reuse, R146, R16 ;  /* 0x00000092a890723c */ /* 0x040fe80000001810 */
[----:B------:R-:W-:Y:S04]  /*c180*/  FADD.FTZ R0, R176, R0 ;  /* 0x00000000b0007221 */ /* 0x000fe80000010000 */
[C---:B----4-:R-:W-:Y:S04]  /*c190*/  HMMA.16816.F32 R140, R168.reuse, R136, R20 ;  /* 0x00000088a88c723c */ /* 0x050fe80000001814 */
[----:B------:R-:W-:Y:S04]  /*c1a0*/  FADD.FTZ R0, R174, R0 ;  /* 0x00000000ae007221 */ /* 0x000fe80000010000 */
[C---:B------:R-:W-:Y:S04]  /*c1b0*/  HMMA.16816.F32 R136, R168.reuse, R138, R24 ;  /* 0x0000008aa888723c */ /* 0x040fe80000001818 */
[----:B------:R-:W-:Y:S04]  /*c1c0*/  FADD.FTZ R0, R175, R0 ;  /* 0x00000000af007221 */ /* 0x000fe80000010000 */
[C---:B-1----:R-:W-:Y:S04]  /*c1d0*/  HMMA.16816.F32 R28, R168.reuse, R4, R28 ;  /* 0x00000004a81c723c */ /* 0x042fe8000000181c */
[----:B------:R-:W-:Y:S04]  /*c1e0*/  FADD.FTZ R0, R172, R0 ;  /* 0x00000000ac007221 */ /* 0x000fe80000010000 */
[C---:B------:R-:W-:Y:S01]  /*c1f0*/  HMMA.16816.F32 R32, R168.reuse, R6, R32 ;  /* 0x00000006a820723c */ /* 0x040fe20000001820 */
[----:B------:R-:W1:Y:S03]  /*c200*/  LDSM.16.MT88.4 R4, [R240+0x2800] ;  /* 0x00280000f004783b */ /* 0x000e660000004200 */
[----:B------:R-:W-:Y:S04]  /*c210*/  FADD.FTZ R0, R173, R0 ;  /* 0x00000000ad007221 */ /* 0x000fe80000010000 */
[C---:B---3--:R-:W-:Y:S01]  /*c220*/  HMMA.16816.F32 R36, R168.reuse, R8, R36 ;  /* 0x00000008a824723c */ /* 0x048fe20000001824 */
[----:B------:R-:W-:Y:S04]  /*c230*/  STL [R1+0x34], R0 ;  /* 0x0000340001007387 */ /* 0x000fe80000100800 */
[----:B------:R-:W-:Y:S03]  /*c240*/  STL [R1+0x20], R177 ;  /* 0x000020b101007387 */ /* 0x000fe60000100800 */
[C---:B------:R-:W-:Y:S01]  /*c250*/  HMMA.16816.F32 R40, R168.reuse, R10, R40 ;  /* 0x0000000aa828723c */ /* 0x040fe20000001828 */
[----:B------:R-:W3:Y:S07]  /*c260*/  LDSM.16.MT88.4 R8, [R242+0x2800] ;  /* 0x00280000f208783b */ /* 0x000eee0000004200 */
[C---:B--2---:R-:W-:Y:S08]  /*c270*/  HMMA.16816.F32 R44, R168.reuse, R12, R44 ;  /* 0x0000000ca82c723c */ /* 0x044ff0000000182c */
        /* <DEDUP_REMOVED lines=24> */
[C---:B------:R-:W-:Y:S08]  /*c400*/  HMMA.16816.F32 R112, R168.reuse, R10, R112 ;  /* 0x0000000aa870723c */ /* 0x040ff00000001870 */
[C---:B--2---:R-:W-:Y:S08]  /*c410*/  HMMA.16816.F32 R116, R168.reuse, R12, R116 ;  /* 0x0000000ca874723c */ /* 0x044ff00000001874 */
[C---:B------:R-:W-:Y:S08]  /*c420*/  HMMA.16816.F32 R120, R168.reuse, R14, R120 ;  /* 0x0000000ea878723c */ /* 0x040ff00000001878 */
[C---:B-1----:R-:W-:Y:S08]  /*c430*/  HMMA.16816.F32 R124, R168.reuse, R4, R124 ;  /* 0x00000004a87c723c */ /* 0x042ff0000000187c */
[----:B------:R-:W-:Y:S01]  /*c440*/  HMMA.16816.F32 R128, R168, R6, R128 ;  /* 0x00000006a880723c */ /* 0x000fe20000001880 */
[----:B------:R-:W-:-:S07]  /*c450*/  @P4 BRA `(.L_x_888) ;  /* 0xffffd2f000004947 */ /* 0x000fce000383ffff */
.L_x_885:
[----:B------:R-:W-:Y:S07]  /*c460*/  @!UPT UIADD3 URZ, URZ, URZ, URZ ;  /* 0x0000003f3f3ff290 */ /* 0x000fee000fffe03f */
[----:B------:R-:W-:Y:S02]  /*c470*/  MOV R7, 0x1f ;  /* 0x0000001f00077802 */ /* 0x000fe40000000f00 */
[----:B------:R-:W-:Y:S01]  /*c480*/  MOV R6, 0xffffffff ;  /* 0xffffffff00067802 */ /* 0x000fe20000000f00 */
[----:B------:R-:W-:Y:S06]  /*c490*/  BRA.DIV ~URZ, `(.L_x_889) ;  /* 0x000060727f007947 */ /* 0x000fec000b800000 */
[----:B------:R-:W2:Y:S04]  /*c4a0*/  LDL R2, [R1+0x38] ;  /* 0x0000380001027983 */ /* 0x000ea80000100800 */
[----:B--2---:R1:W2:Y:S02]  /*c4b0*/  SHFL.BFLY PT, R0, R2, 0x2, 0x1f ;  /* 0x0c401f0002007f89 */ /* 0x0042a400000e0000 */
.L_x_956:
        /* <DEDUP_REMOVED lines=9> */
.L_x_957:
        /* <DEDUP_REMOVED lines=36> */
[C---:B-----5:R-:W-:Y:S02]  /*c790*/  FMUL.FTZ R160, R2.reuse, R32 ;  /* 0x0000002002a07220 */ /* 0x060fe40000410000 */
        /* <DEDUP_REMOVED lines=112> */
.L_x_876:
        /* <DEDUP_REMOVED lines=19> */
.L_x_892:
[----:B--2---:R-:W-:Y:S05]  /*cfd0*/  BSYNC B0 ;  /* 0x0000000000007941 */ /* 0x004fea0003800000 */
.L_x_891:
[----:B------:R-:W2:Y:S01]  /*cfe0*/  LDL.64 R2, [R1+0x70] ;  /* 0x0000700001027983 */ /* 0x000ea20000100a00 */
[----:B------:R-:W-:Y:S01]  /*cff0*/  PRMT R0, R0, 0x9910, RZ ;  /* 0x0000991000007816 */ /* 0x000fe200000000ff */
[----:B------:R-:W-:Y:S01]  /*d000*/  BSSY B1, `(.L_x_893) ;  /* 0x0000403000017945 */ /* 0x000fe20003800000 */
[----:B-----5:R-:W-:Y:S02]  /*d010*/  IMAD.MOV.U32 R103, RZ, RZ, R6 ;  /* 0x000000ffff677224 */ /* 0x020fe400078e0006 */
[----:B------:R-:W-:Y:S02]  /*d020*/  ISETP.NE.AND P0, PT, R0, RZ, PT ;  /* 0x000000ff0000720c */ /* 0x000fe40003f05270 */
[----:B--2---:R-:W-:-:S11]  /*d030*/  IADD3 R14, R2, 0x40, RZ ;  /* 0x00000040020e7810 */ /* 0x004fd60007ffe0ff */
[----:B------:R-:W-:Y:S05]  /*d040*/  @!P0 BRA `(.L_x_894) ;  /* 0x000030b000008947 */ /* 0x000fea0003800000 */
[----:B------:R-:W2:Y:S04]  /*d050*/  LDL R13, [R1+0xa8] ;  /* 0x0000a800010d7983 */ /* 0x000ea80000100800 */
[----:B------:R-:W3:Y:S04]  /*d060*/  LDL R12, [R1+0xac] ;  /* 0x0000ac00010c7983 */ /* 0x000ee80000100800 */
[----:B------:R-:W4:Y:S04]  /*d070*/  LDL R11, [R1+0xb4] ;  /* 0x0000b400010b7983 */ /* 0x000f280000100800 */
[----:B------:R-:W4:Y:S04]  /*d080*/  LDL R9, [R1+0xb0] ;  /* 0x0000b00001097983 */ /* 0x000f280000100800 */
[----:B------:R-:W4:Y:S04]  /*d090*/  LDL R7, [R1+0xc4] ;  /* 0x0000c40001077983 */ /* 0x000f280000100800 */
[----:B-1----:R-:W4:Y:S04]  /*d0a0*/  LDL R6, [R1+0xbc] ;  /* 0x0000bc0001067983 */ /* 0x002f280000100800 */
        /* <DEDUP_REMOVED lines=102> */
[----:B---3--:R-:W-:Y:S02]  /*d710*/  F2FP.PACK_AB R4, R95, R94 ;  /* 0x0000005e5f04723e */ /* 0x008fe400000000ff */
[----:B----4-:R-:W-:-:S03]  /*d720*/  F2FP.PACK_AB R2, R83, R82 ;  /* 0x000000525302723e */ /* 0x010fc600000000ff */
[----:B------:R2:W-:Y:S04]  /*d730*/  STS [R10+0x8400], R4 ;  /* 0x008400040a007388 */ /* 0x0005e80000000800 */
[----:B------:R3:W-:Y:S04]  /*d740*/  STS [R13+0xc000], R3 ;  /* 0x00c000030d007388 */ /* 0x0007e80000000800 */
[----:B------:R4:W-:Y:S01]  /*d750*/  STS [R13+0xc400], R2 ;  /* 0x00c400020d007388 */ /* 0x0009e20000000800 */
[----:B-1----:R-:W-:-:S05]  /*d760*/  F2FP.PACK_AB R0, R101, R100 ;  /* 0x000000646500723e */ /* 0x002fca00000000ff */
[----:B------:R1:W-:Y:S01]  /*d770*/  STS [R12+0xc000], R0 ;  /* 0x00c000000c007388 */ /* 0x0003e20000000800 */
[----:B--2---:R-:W-:Y:S02]  /*d780*/  F2FP.PACK_AB R4, R105, R104 ;  /* 0x000000686904723e */ /* 0x004fe400000000ff */
[----:B---3--:R-:W-:Y:S02]  /*d790*/  F2FP.PACK_AB R3, R107, R106 ;  /* 0x0000006a6b03723e */ /* 0x008fe400000000ff */
[----:B----4-:R-:W-:-:S03]  /*d7a0*/  F2FP.PACK_AB R2, R115, R114 ;  /* 0x000000727302723e */ /* 0x010fc600000000ff */
[----:B------:R2:W-:Y:S04]  /*d7b0*/  STS [R12+0xc400], R3 ;  /* 0x00c400030c007388 */ /* 0x0005e80000000800 */
[----:B------:R3:W-:Y:S01]  /*d7c0*/  STS [R11+0xc000], R4 ;  /* 0x00c000040b007388 */ /* 0x0007e20000000800 */
[----:B-1----:R-:W-:-:S05]  /*d7d0*/  F2FP.PACK_AB R0, R111, R110 ;  /* 0x0000006e6f00723e */ /* 0x002fca00000000ff */
[----:B------:R1:W-:Y:S01]  /*d7e0*/  STS [R11+0xc400], R0 ;  /* 0x00c400000b007388 */ /* 0x0003e20000000800 */
[----:B--2---:R-:W-:-:S05]  /*d7f0*/  F2FP.PACK_AB R3, R109, R108 ;  /* 0x0000006c6d03723e */ /* 0x004fca00000000ff */
[----:B------:R2:W-:Y:S01]  /*d800*/  STS [R9+0xc000], R3 ;  /* 0x00c0000309007388 */ /* 0x0005e20000000800 */
[----:B---3--:R-:W-:-:S03]  /*d810*/  F2FP.PACK_AB R4, R99, R98 ;  /* 0x000000626304723e */ /* 0x008fc600000000ff */
[----:B------:R3:W-:Y:S01]  /*d820*/  STS [R9+0xc400], R2 ;  /* 0x00c4000209007388 */ /* 0x0007e20000000800 */
[----:B-1----:R-:W-:-:S05]  /*d830*/  F2FP.PACK_AB R0, R189, R188 ;  /* 0x000000bcbd00723e */ /* 0x002fca00000000ff */
[----:B------:R1:W-:Y:S04]  /*d840*/  STS [R7+0xc000], R0 ;  /* 0x00c0000007007388 */ /* 0x0003e80000000800 */
[----:B------:R4:W-:Y:S01]  /*d850*/  STS [R7+0xc400], R4 ;  /* 0x00c4000407007388 */ /* 0x0009e20000000800 */
[----:B--2---:R-:W-:Y:S02]  /*d860*/  F2FP.PACK_AB R3, R91, R90 ;  /* 0x0000005a5b03723e */ /* 0x004fe400000000ff */
[----:B---3--:R-:W-:Y:S01]  /*d870*/  F2FP.PACK_AB R2, R113, R112 ;  /* 0x000000707102723e */ /* 0x008fe200000000ff */
[----:B------:R-:W2:Y:S01]  /*d880*/  LDL.LU R9, [R1+0x80] ;  /* 0x0000800001097983 */ /* 0x000ea20000300800 */
[----:B------:R-:W-:Y:S01]  /*d890*/  ISETP.NE.U32.AND P0, PT, RZ, c[0x0][0x508], PT ;  /* 0x00014200ff007a0c */ /* 0x000fe20003f05070 */
[----:B------:R-:W-:-:S03]  /*d8a0*/  IMAD.MOV.U32 R15, RZ, RZ, c[0x0][0x388] ;  /* 0x0000e200ff0f7624 */ /* 0x000fc600078e00ff */
[----:B------:R-:W-:Y:S02]  /*d8b0*/  ISETP.NE.AND.EX P1, PT, RZ, c[0x0][0x50c], PT, P0 ;  /* 0x00014300ff007a0c */ /* 0x000fe40003f25300 */
[----:B-1----:R-:W-:Y:S01]  /*d8c0*/  F2FP.PACK_AB R0, R187, R186 ;  /* 0x000000babb00723e */ /* 0x002fe200000000ff */
[----:B----4-:R-:W-:-:S04]  /*d8d0*/  IMAD.MOV.U32 R4, RZ, RZ, 0x4 ;  /* 0x00000004ff047424 */ /* 0x010fc800078e00ff */
[----:B------:R1:W-:Y:S01]  /*d8e0*/  STS [R6+0xc000], R0 ;  /* 0x00c0000006007388 */ /* 0x0003e20000000800 */
[----:B------:R-:W-:-:S03]  /*d8f0*/  SHF.R.S32.HI R7, RZ, 0x1f, R8 ;  /* 0x0000001fff077819 */ /* 0x000fc60000011408 */
[----:B------:R3:W-:Y:S04]  /*d900*/  STS [R6+0xc400], R3 ;  /* 0x00c4000306007388 */ /* 0x0007e80000000800 */
[----:B------:R4:W-:Y:S01]  /*d910*/  STS [R5+0xc000], R2 ;  /* 0x00c0000205007388 */ /* 0x0009e20000000800 */
[----:B-1----:R-:W-:Y:S02]  /*d920*/  F2FP.PACK_AB R0, R87, R86 ;  /* 0x000000565700723e */ /* 0x002fe400000000ff */
[----:B---3--:R-:W-:-:S03]  /*d930*/  F2FP.PACK_AB R3, R77, R76 ;  /* 0x0000004c4d03723e */ /* 0x008fc600000000ff */
[----:B------:R1:W-:Y:S01]  /*d940*/  STS [R5+0xc400], R0 ;  /* 0x00c4000005007388 */ /* 0x0003e20000000800 */
[----:B------:R-:W-:Y:S02]  /*d950*/  F2FP.PACK_AB R6, R79, R78 ;  /* 0x0000004e4f06723e */ /* 0x000fe400000000ff */
[C---:B----4-:R-:W-:Y:S01]  /*d960*/  @P1 LEA R2, P0, R8.reuse, c[0x0][0x508], 0x2 ;  /* 0x0001420008021a11 */ /* 0x050fe200078010ff */
[----:B------:R3:W-:Y:S04]  /*d970*/  STS [R10+0xc000], R3 ;  /* 0x00c000030a007388 */ /* 0x0007e80000000800 */
[----:B------:R4:W-:Y:S01]  /*d980*/  STS [R10+0xc400], R6 ;  /* 0x00c400060a007388 */ /* 0x0009e20000000800 */
[----:B-1----:R-:W-:Y:S02]  /*d990*/  IMAD.MOV.U32 R0, RZ, RZ, RZ ;  /* 0x000000ffff007224 */ /* 0x002fe400078e00ff */
[C---:B------:R-:W-:Y:S01]  /*d9a0*/  IMAD.WIDE R4, R8.reuse, R4, c[0x0][0x500] ;  /* 0x0001400008047625 */ /* 0x040fe200078e0204 */
[----:B------:R-:W-:Y:S01]  /*d9b0*/  BAR.SYNC.DEFER_BLOCKING 0x1, 0x100 ;  /* 0x0044000000007b1d */ /* 0x000fe20000010000 */
[----:B---3--:R-:W-:-:S05]  /*d9c0*/  @P1 LEA.HI.X R3, R8, c[0x0][0x50c], R7, 0x2, P0 ;  /* 0x0001430008031a11 */ /* 0x008fca00000f1407 */
[----:B------:R4:W5:Y:S04]  /*d9d0*/  @P2 LDG.E R0, [R4.64] ;  /* 0x0000000604002981 */ /* 0x000968000c1e1900 */
[----:B------:R1:W5:Y:S01]  /*d9e0*/  @P1 LDG.E R15, [R2.64] ;  /* 0x00000006020f1981 */ /* 0x000362000c1e1900 */
[----:B--2---:R-:W-:-:S04]  /*d9f0*/  ISETP.NE.AND P0, PT, R9, RZ, PT ;  /* 0x000000ff0900720c */ /* 0x004fc80003f05270 */
[----:B-1----:R-:W-:Y:S01]  /*da00*/  SEL R3, R9, c[0x0][0x3d4], P0 ;  /* 0x0000f50009037a07 */ /* 0x002fe20000000000 */
[----:B------:R-:W-:Y:S05]  /*da10*/  @P1 BRA `(.L_x_895) ;  /* 0x0000004000001947 */ /* 0x000fea0003800000 */
[----:B----4-:R-:W-:Y:S05]  /*da20*/  @!P2 BRA `(.L_x_895) ;  /* 0x000000300000a947 */ /* 0x010fea0003800000 */
[----:B------:R1:W2:Y:S04]  /*da30*/  LDG.E R2, [R4.64] ;  /* 0x0000000604027981 */ /* 0x0002a8000c1e1900 */
[----:B-1----:R-:W2:Y:S02]  /*da40*/  LDG.E R4, [R4.64+0x4] ;  /* 0x0000040604047981 */ /* 0x002ea4000c1e1900 */
[----:B--2--5:R-:W-:Y:S02]  /*da50*/  IADD3 R15, -R2, R4, RZ ;  /* 0x00000004020f7210 */ /* 0x024fe40007ffe1ff */
.L_x_895:
[----:B----4-:R-:W2:Y:S04]  /*da60*/  LDL R6, [R1+0xcc] ;  /* 0x0000cc0001067983 */ /* 0x010ea80000100800 */
[----:B------:R-:W2:Y:S04]  /*da70*/  LDL R119, [R1+0x9c] ;  /* 0x00009c0001777983 */ /* 0x000ea80000100800 */
[----:B------:R-:W3:Y:S04]  /*da80*/  LDL R21, [R1+0x98] ;  /* 0x0000980001157983 */ /* 0x000ee80000100800 */
[----:B------:R-:W4:Y:S04]  /*da90*/  LDL R23, [R1+0xc8] ;  /* 0x0000c80001177983 */ /* 0x000f280000100800 */
[----:B------:R-:W4:Y:S01]  /*daa0*/  LDL R24, [R1+0xd4] ;  /* 0x0000d40001187983 */ /* 0x000f220000100800 */
[----:B------:R-:W-:Y:S01]  /*dab0*/  IMAD.MOV.U32 R10, RZ, RZ, 0x368 ;  /* 0x00000368ff0a7424 */ /* 0x000fe200078e00ff */
[----:B------:R-:W-:-:S04]  /*dac0*/  ISETP.GT.AND P2, PT, R3, 0x1, PT ;  /* 0x000000010300780c */ /* 0x000fc80003f44270 */
[----:B------:R-:W-:-:S04]  /*dad0*/  SEL R10, R10, 0x328, P2 ;  /* 0x000003280a0a7807 */ /* 0x000fc80001000000 */
[----:B------:R-:W1:Y:S08]  /*dae0*/  LDC.64 R4, c[0x0][R10+0x170] ;  /* 0x00005c000a047b82 */ /* 0x000e700000000a00 */
[----:B------:R-:W3:Y:S08]  /*daf0*/  LDC.64 R12, c[0x0][R10+0x168] ;  /* 0x00005a000a0c7b82 */ /* 0x000ef00000000a00 */
[----:B------:R1:W2:Y:S08]  /*db00*/  LDC.64 R16, c[0x0][R10+0x178] ;  /* 0x00005e000a107b82 */ /* 0x0002b00000000a00 */
[----:B------:R1:W2:Y:S01]  /*db10*/  LDC.64 R18, c[0x0][R10+0x160] ;  /* 0x000058000a127b82 */ /* 0x0002a20000000a00 */
[----:B------:R-:W-:Y:S01]  /*db20*/  IMAD.MOV.U32 R2, RZ, RZ, c[0x0][0x4e8] ;  /* 0x00013a00ff027624 */ /* 0x000fe200078e00ff */
[----:B------:R-:W-:-:S04]  /*db30*/  ISETP.NE.U32.AND P0, PT, RZ, c[0x0][0x500], PT ;  /* 0x00014000ff007a0c */ /* 0x000fc80003f05070 */
[----:B------:R-:W-:Y:S02]  /*db40*/  ISETP.NE.AND P3, PT, R2, 0x1, PT ;  /* 0x000000010200780c */ /* 0x000fe40003f65270 */
[----:B------:R-:W-:-:S04]  /*db50*/  ISETP.NE.AND.EX P0, PT, RZ, c[0x0][0x504], PT, P0 ;  /* 0x00014100ff007a0c */ /* 0x000fc80003f05300 */
[----:B------:R-:W-:Y:S02]  /*db60*/  SEL R8, R8, RZ, !P0 ;  /* 0x000000ff08087207 */ /* 0x000fe40004000000 */
[----:B------:R-:W-:Y:S01]  /*db70*/  SEL R7, R7, RZ, !P0 ;  /* 0x000000ff07077207 */ /* 0x000fe20004000000 */
[----:B------:R-:W2:Y:S02]  /*db80*/  S2R R25, SR_TID.X ;  /* 0x0000000000197919 */ /* 0x000ea40000002100 */
[----:B-1----:R-:W-:-:S04]  /*db90*/  IMAD R2, R5, R8, RZ ;  /* 0x0000000805027224 */ /* 0x002fc800078e02ff */
[C---:B------:R-:W-:Y:S02]  /*dba0*/  IMAD R11, R4.reuse, R7, R2 ;  /* 0x00000007040b7224 */ /* 0x040fe400078e0202 */
[----:B------:R-:W-:-:S04]  /*dbb0*/  IMAD.WIDE.U32 R4, R4, R8, RZ ;  /* 0x0000000804047225 */ /* 0x000fc800078e00ff */
[----:B--2---:R-:W-:-:S04]  /*dbc0*/  IMAD.IADD R9, R6, 0x1, R119 ;  /* 0x0000000106097824 */ /* 0x004fc800078e0277 */
        /* <DEDUP_REMOVED lines=28> */
[C---:B------:R-:W-:Y:S02]  /*dd90*/  LEA R4, P0, R2.reuse, R4, 0x2 ;  /* 0x0000000402047211 */ /* 0x040fe400078010ff */
        /* <DEDUP_REMOVED lines=21> */
[----:B------:R-:W2:Y:S04]  /*def0*/  LDL R11, [R1+0x18] ;  /* 0x00001800010b7983 */ /* 0x000ea80000100800 */
[----:B------:R-:W3:Y:S01]  /*df00*/  S2R R24, SR_TID.X ;  /* 0x0000000000187919 */ /* 0x000ee20000002100 */
[----:B------:R-:W-:Y:S02]  /*df10*/  IMAD R10, R10, c[0x0][0x3a0], RZ ;  /* 0x0000e8000a0a7a24 */ /* 0x000fe400078e02ff */
[----:B------:R-:W-:-:S04]  /*df20*/  IMAD.WIDE.U32 R2, R0, c[0x0][0x3a0], RZ ;  /* 0x0000e80000027a25 */ /* 0x000fc800078e00ff */
[----:B------:R-:W-:Y:S01]  /*df30*/  IMAD R0, R0, c[0x0][0x3a4], R10 ;  /* 0x0000e90000007a24 */ /* 0x000fe200078e020a */
[--C-:B---3--:R-:W-:Y:S02]  /*df40*/  SHF.R.S32.HI R23, RZ, 0x1f, R24.reuse ;  /* 0x0000001fff177819 */ /* 0x108fe40000011418 */
[----:B------:R-:W-:Y:S02]  /*df50*/  SHF.R.S32.HI R118, RZ, 0x1f, R24 ;  /* 0x0000001fff767819 */ /* 0x000fe40000011418 */
[-C--:B------:R-:W-:Y:S02]  /*df60*/  LEA.HI R23, R23, R24.reuse, RZ, 0x3 ;  /* 0x0000001817177211 */ /* 0x080fe400078f18ff */
[----:B------:R-:W-:Y:S02]  /*df70*/  LEA.HI R118, R118, R24, RZ, 0x3 ;  /* 0x0000001876767211 */ /* 0x000fe400078f18ff */
[----:B------:R-:W-:Y:S02]  /*df80*/  LOP3.LUT R23, R23, 0xfffffff8, RZ, 0xc0, !PT ;  /* 0xfffffff817177812 */ /* 0x000fe400078ec0ff */
[----:B------:R-:W-:-:S02]  /*df90*/  SHF.R.S32.HI R118, RZ, 0x3, R118 ;  /* 0x00000003ff767819 */ /* 0x000fc40000011476 */
[----:B------:R-:W-:-:S04]  /*dfa0*/  IADD3 R23, -R23, R24, RZ ;  /* 0x0000001817177210 */ /* 0x000fc80007ffe1ff */
[----:B-1----:R-:W-:Y:S01]  /*dfb0*/  LEA R4, R23, R118, 0x5 ;  /* 0x0000007617047211 */ /* 0x002fe200078e28ff */
[----:B------:R-:W-:-:S03]  /*dfc0*/  IMAD.IADD R3, R3, 0x1, R0 ;  /* 0x0000000103037824 */ /* 0x000fc600078e0200 */
[----:B------:R-:W-:Y:S01]  /*dfd0*/  IADD3 R4, R119, R4, RZ ;  /* 0x0000000477047210 */ /* 0x000fe20007ffe0ff */
[----:B------:R-:W-:Y:S01]  /*dfe0*/  IMAD.WIDE.U32 R2, R21, c[0x0][0x3e8], R2 ;  /* 0x0000fa0015027a25 */ /* 0x000fe200078e0002 */
[----:B------:R-:W-:-:S03]  /*dff0*/  SHF.R.S32.HI R5, RZ, 0x1f, R8 ;  /* 0x0000001fff057819 */ /* 0x000fc60000011408 */
[----:B------:R-:W-:-:S04]  /*e000*/  @P3 IMAD.HI.U32 R6, R4, c[0x0][0x4ec], RZ ;  /* 0x00013b0004063a27 */ /* 0x000fc800078e00ff */
[----:B------:R-:W-:Y:S02]  /*e010*/  IMAD R5, R5, c[0x0][0x3f0], RZ ;  /* 0x0000fc0005057a24 */ /* 0x000fe400078e02ff */
        /* <DEDUP_REMOVED lines=39> */
.L_x_958:
[----:B------:R-:W-:Y:S05]  /*e290*/  BRA.DIV ~URZ, `(.L_x_898) ;  /* 0x000044527f007947 */ /* 0x000fea000b800000 */
[----:B------:R4:W2:Y:S02]  /*e2a0*/  SHFL.IDX PT, R0, R15, RZ, 0x181f ;  /* 0x00181fff0f007589 */ /* 0x0008a400000e0000 */
.L_x_959:
[----:B------:R-:W5:Y:S01]  /*e2b0*/  LDL.64 R2, [R1+0x70] ;  /* 0x0000700001027983 */ /* 0x000f620000100a00 */
[----:B------:R-:W-:Y:S01]  /*e2c0*/  ISETP.GE.AND P0, PT, R11, R13, PT ;  /* 0x0000000d0b00720c */ /* 0x000fe20003f06270 */
[----:B------:R-:W-:Y:S01]  /*e2d0*/  BSSY B0, `(.L_x_899) ;  /* 0x0000018000007945 */ /* 0x000fe20003800000 */
[----:B------:R-:W-:-:S02]  /*e2e0*/  SHF.R.S32.HI R17, RZ, 0x1f, R14 ;  /* 0x0000001fff117819 */ /* 0x000fc4000001140e */
[----:B-----5:R-:W-:-:S09]  /*e2f0*/  SHF.R.S32.HI R16, RZ, 0x1f, R2 ;  /* 0x0000001fff107819 */ /* 0x020fd20000011402 */
[----:B------:R-:W-:Y:S05]  /*e300*/  @P0 BRA `(.L_x_900) ;  /* 0x0000014000000947 */ /* 0x000fea0003800000 */
[----:B------:R-:W5:Y:S04]  /*e310*/  LDL R84, [R1+0x8c] ;  /* 0x00008c0001547983 */ /* 0x000f680000100800 */
[----:B----4-:R-:W4:Y:S04]  /*e320*/  LDL R18, [R1+0x90] ;  /* 0x0000900001127983 */ /* 0x010f280000100800 */
[----:B---3--:R-:W3:Y:S04]  /*e330*/  LDL R85, [R1+0xa4] ;  /* 0x0000a40001557983 */ /* 0x008ee80000100800 */
[----:B--2---:R-:W2:Y:S01]  /*e340*/  LDL R19, [R1+0xa0] ;  /* 0x0000a00001137983 */ /* 0x004ea20000100800 */
[----:B------:R-:W-:-:S02]  /*e350*/  ISETP.GE.AND P3, PT, R2, c[0x0][0x3c8], PT ;  /* 0x0000f20002007a0c */ /* 0x000fc40003f66270 */
[----:B------:R-:W-:-:S11]  /*e360*/  ISETP.GE.AND P2, PT, R14, c[0x0][0x3c8], PT ;  /* 0x0000f2000e007a0c */ /* 0x000fd60003f46270 */
[-C--:B------:R-:W-:Y:S02]  /*e370*/  @!P3 LEA R8, P4, R2, R0.reuse, 0x1 ;  /* 0x000000000208b211 */ /* 0x080fe400078808ff */
[----:B------:R-:W-:Y:S02]  /*e380*/  @!P2 LEA R6, P6, R14, R0, 0x1 ;  /* 0x000000000e06a211 */ /* 0x000fe400078c08ff */
[-C--:B------:R-:W-:Y:S02]  /*e390*/  @!P3 LEA.HI.X R9, R2, R10.reuse, R16, 0x1, P4 ;  /* 0x0000000a0209b211 */ /* 0x080fe400020f0c10 */
[----:B------:R-:W-:-:S03]  /*e3a0*/  @!P2 LEA.HI.X R7, R14, R10, R17, 0x1, P6 ;  /* 0x0000000a0e07a211 */ /* 0x000fc600030f0c11 */
[----:B-1----:R1:W-:Y:S04]  /*e3b0*/  @!P3 ST.E.128 [R8.64], R32 ;  /* 0x000000200800b985 */ /* 0x0023e8000c101d06 */
[----:B------:R1:W-:Y:S01]  /*e3c0*/  @!P2 ST.E.128 [R6.64], R28 ;  /* 0x0000001c0600a985 */ /* 0x0003e2000c101d06 */
[----:B-----5:R-:W-:Y:S02]  /*e3d0*/  ISETP.GE.AND P1, PT, R84, c[0x0][0x3c8], PT ;  /* 0x0000f20054007a0c */ /* 0x020fe40003f26270 */
[----:B----4-:R-:W-:-:S11]  /*e3e0*/  ISETP.GE.AND P0, PT, R18, c[0x0][0x3c8], PT ;  /* 0x0000f20012007a0c */ /* 0x010fd60003f06270 */
[-C--:B------:R-:W-:Y:S02]  /*e3f0*/  @!P1 LEA R4, P5, R84, R0.reuse, 0x1 ;  /* 0x0000000054049211 */ /* 0x080fe400078a08ff */
[----:B------:R-:W-:Y:S02]  /*e400*/  @!P0 LEA R2, P4, R18, R0, 0x1 ;  /* 0x0000000012028211 */ /* 0x000fe400078808ff */
[-C--:B---3--:R-:W-:Y:S02]  /*e410*/  @!P1 LEA.HI.X R5, R84, R10.reuse, R85, 0x1, P5 ;  /* 0x0000000a54059211 */ /* 0x088fe400028f0c55 */
[----:B--2---:R-:W-:-:S03]  /*e420*/  @!P0 LEA.HI.X R3, R18, R10, R19, 0x1, P4 ;  /* 0x0000000a12038211 */ /* 0x004fc600020f0c13 */
[----:B------:R1:W-:Y:S04]  /*e430*/  @!P1 ST.E.128 [R4.64], R24 ;  /* 0x0000001804009985 */ /* 0x0003e8000c101d06 */
[----:B------:R1:W-:Y:S02]  /*e440*/  @!P0 ST.E.128 [R2.64], R20 ;  /* 0x0000001402008985 */ /* 0x0003e4000c101d06 */
.L_x_900:
[----:B------:R-:W-:Y:S05]  /*e450*/  BSYNC B0 ;  /* 0x0000000000007941 */ /* 0x000fea0003800000 */
.L_x_899:
[----:B------:R-:W-:Y:S05]  /*e460*/  BRA.DIV ~URZ, `(.L_x_901) ;  /* 0x000042e27f007947 */ /* 0x000fea000b800000 */
[----:B---3--:R3:W4:Y:S04]  /*e470*/  SHFL.IDX PT, R10, R12, 0x1, 0x181f ;  /* 0x00381f000c0a7f89 */ /* 0x00872800000e0000 */
[----:B--2---:R3:W2:Y:S02]  /*e480*/  SHFL.IDX PT, R0, R15, 0x1, 0x181f ;  /* 0x00381f000f007f89 */ /* 0x0046a400000e0000 */
.L_x_960:
[----:B-1----:R-:W-:Y:S01]  /*e490*/  IADD3 R2, R11, 0x20, RZ ;  /* 0x000000200b027810 */ /* 0x002fe20007ffe0ff */
[----:B------:R-:W-:Y:S03]  /*e4a0*/  BSSY B0, `(.L_x_902) ;  /* 0x0000018000007945 */ /* 0x000fe60003800000 */
[----:B------:R-:W-:-:S13]  /*e4b0*/  ISETP.GE.AND P0, PT, R2, R13, PT ;  /* 0x0000000d0200720c */ /* 0x000fda0003f06270 */
[----:B------:R-:W-:Y:S05]  /*e4c0*/  @P0 BRA `(.L_x_903) ;  /* 0x0000015000000947 */ /* 0x000fea0003800000 */
[----:B------:R-:W5:Y:S04]  /*e4d0*/  LDL.64 R22, [R1+0x70] ;  /* 0x0000700001167983 */ /* 0x000f680000100a00 */
[----:B---3--:R-:W3:Y:S04]  /*e4e0*/  LDL R20, [R1+0x8c] ;  /* 0x00008c0001147983 */ /* 0x008ee80000100800 */
[----:B----4-:R-:W4:Y:S04]  /*e4f0*/  LDL R18, [R1+0x90] ;  /* 0x0000900001127983 */ /* 0x010f280000100800 */
[----:B--2---:R-:W2:Y:S04]  /*e500*/  LDL R21, [R1+0xa4] ;  /* 0x0000a40001157983 */ /* 0x004ea80000100800 */
[----:B------:R-:W2:Y:S01]  /*e510*/  LDL R19, [R1+0xa0] ;  /* 0x0000a00001137983 */ /* 0x000ea20000100800 */
[----:B------:R-:W-:-:S13]  /*e520*/  ISETP.GE.AND P2, PT, R14, c[0x0][0x3c8], PT ;  /* 0x0000f2000e007a0c */ /* 0x000fda0003f46270 */
[----:B------:R-:W-:-:S04]  /*e530*/  @!P2 LEA R6, P6, R14, R0, 0x1 ;  /* 0x000000000e06a211 */ /* 0x000fc800078c08ff */
[----:B------:R-:W-:Y:S02]  /*e540*/  @!P2 LEA.HI.X R7, R14, R10, R17, 0x1, P6 ;  /* 0x0000000a0e07a211 */ /* 0x000fe400030f0c11 */
[----:B-----5:R-:W-:Y:S02]  /*e550*/  ISETP.GE.AND P3, PT, R22, c[0x0][0x3c8], PT ;  /* 0x0000f20016007a0c */ /* 0x020fe40003f66270 */
[----:B---3--:R-:W-:Y:S02]  /*e560*/  ISETP.GE.AND P1, PT, R20, c[0x0][0x3c8], PT ;  /* 0x0000f20014007a0c */ /* 0x008fe40003f26270 */
[----:B----4-:R-:W-:-:S09]  /*e570*/  ISETP.GE.AND P0, PT, R18, c[0x0][0x3c8], PT ;  /* 0x0000f20012007a0c */ /* 0x010fd20003f06270 */
[-C--:B------:R-:W-:Y:S02]  /*e580*/  @!P3 LEA R8, P4, R22, R0.reuse, 0x1 ;  /* 0x000000001608b211 */ /* 0x080fe400078808ff */
[----:B------:R-:W-:Y:S02]  /*e590*/  @!P1 LEA R4, P5, R20, R0, 0x1 ;  /* 0x0000000014049211 */ /* 0x000fe400078a08ff */
[----:B------:R-:W-:Y:S02]  /*e5a0*/  @!P3 LEA.HI.X R9, R22, R10, R16, 0x1, P4 ;  /* 0x0000000a1609b211 */ /* 0x000fe400020f0c10 */
[----:B------:R-:W-:Y:S02]  /*e5b0*/  @!P0 LEA R2, P4, R18, R0, 0x1 ;  /* 0x0000000012028211 */ /* 0x000fe400078808ff */
[-C--:B--2---:R-:W-:Y:S02]  /*e5c0*/  @!P1 LEA.HI.X R5, R20, R10.reuse, R21, 0x1, P5 ;  /* 0x0000000a14059211 */ /* 0x084fe400028f0c15 */
[----:B------:R-:W-:Y:S01]  /*e5d0*/  @!P0 LEA.HI.X R3, R18, R10, R19, 0x1, P4 ;  /* 0x0000000a12038211 */ /* 0x000fe200020f0c13 */
[----:B------:R1:W-:Y:S04]  /*e5e0*/  @!P3 ST.E.128 [R8.64], R48 ;  /* 0x000000300800b985 */ /* 0x0003e8000c101d06 */
[----:B------:R1:W-:Y:S04]  /*e5f0*/  @!P2 ST.E.128 [R6.64], R44 ;  /* 0x0000002c0600a985 */ /* 0x0003e8000c101d06 */
[----:B------:R1:W-:Y:S04]  /*e600*/  @!P1 ST.E.128 [R4.64], R40 ;  /* 0x0000002804009985 */ /* 0x0003e8000c101d06 */
[----:B------:R1:W-:Y:S02]  /*e610*/  @!P0 ST.E.128 [R2.64], R36 ;  /* 0x0000002402008985 */ /* 0x0003e4000c101d06 */
.L_x_903:
[----:B------:R-:W-:Y:S05]  /*e620*/  BSYNC B0 ;  /* 0x0000000000007941 */ /* 0x000fea0003800000 */
.L_x_902:
[----:B------:R-:W-:Y:S05]  /*e630*/  BRA.DIV ~URZ, `(.L_x_904) ;  /* 0x000041d27f007947 */ /* 0x000fea000b800000 */
[----:B----4-:R4:W1:Y:S02]  /*e640*/  SHFL.IDX PT, R10, R12, 0x2, 0x181f ;  /* 0x00581f000c0a7f89 */ /* 0x01086400000e0000 */
.L_x_961:
[----:B------:R-:W-:Y:S05]  /*e650*/  BRA.DIV ~URZ, `(.L_x_905) ;  /* 0x000042227f007947 */ /* 0x000fea000b800000 */
[----:B--2---:R2:W3:Y:S02]  /*e660*/  SHFL.IDX PT, R0, R15, 0x2, 0x181f ;  /* 0x00581f000f007f89 */ /* 0x0044e400000e0000 */
.L_x_962:
        /* <DEDUP_REMOVED lines=8> */
[----:B------:R-:W3:Y:S01]  /*e6f0*/  LDL R19, [R1+0xa0] ;  /* 0x0000a00001137983 */ /* 0x000ee20000100800 */
[----:B------:R-:W-:-:S13]  /*e700*/  ISETP.GE.AND P2, PT, R14, c[0x0][0x3c8], PT ;  /* 0x0000f2000e007a0c */ /* 0x000fda0003f46270 */
[----:B------:R-:W-:-:S04]  /*e710*/  @!P2 LEA R6, P6, R14, R0, 0x1 ;  /* 0x000000000e06a211 */ /* 0x000fc800078c08ff */
[----:B------:R-:W-:Y:S02]  /*e720*/  @!P2 LEA.HI.X R7, R14, R10, R17, 0x1, P6 ;  /* 0x0000000a0e07a211 */ /* 0x000fe400030f0c11 */
[----:B-----5:R-:W-:Y:S02]  /*e730*/  ISETP.GE.AND P3, PT, R22, c[0x0][0x3c8], PT ;  /* 0x0000f20016007a0c */ /* 0x020fe40003f66270 */
[----:B--2---:R-:W-:Y:S02]  /*e740*/  ISETP.GE.AND P1, PT, R20, c[0x0][0x3c8], PT ;  /* 0x0000f20014007a0c */ /* 0x004fe40003f26270 */
[----:B----4-:R-:W-:-:S09]  /*e750*/  ISETP.GE.AND P0, PT, R18, c[0x0][0x3c8], PT ;  /* 0x0000f20012007a0c */ /* 0x010fd20003f06270 */
[-C--:B------:R-:W-:Y:S02]  /*e760*/  @!P3 LEA R8, P4, R22, R0.reuse, 0x1 ;  /* 0x000000001608b211 */ /* 0x080fe400078808ff */
[----:B------:R-:W-:Y:S02]  /*e770*/  @!P1 LEA R4, P5, R20, R0, 0x1 ;  /* 0x0000000014049211 */ /* 0x000fe400078a08ff */
[----:B------:R-:W-:Y:S02]  /*e780*/  @!P3 LEA.HI.X R9, R22, R10, R16, 0x1, P4 ;  /* 0x0000000a1609b211 */ /* 0x000fe400020f0c10 */
[----:B------:R-:W-:Y:S02]  /*e790*/  @!P0 LEA R2, P4, R18, R0, 0x1 ;  /* 0x0000000012028211 */ /* 0x000fe400078808ff */
[-C--:B---3--:R-:W-:Y:S02]  /*e7a0*/  @!P1 LEA.HI.X R5, R20, R10.reuse, R21, 0x1, P5 ;  /* 0x0000000a14059211 */ /* 0x088fe400028f0c15 */
[----:B------:R-:W-:Y:S01]  /*e7b0*/  @!P0 LEA.HI.X R3, R18, R10, R19, 0x1, P4 ;  /* 0x0000000a12038211 */ /* 0x000fe200020f0c13 */
[----:B------:R1:W-:Y:S04]  /*e7c0*/  @!P3 ST.E.128 [R8.64], R64 ;  /* 0x000000400800b985 */ /* 0x0003e8000c101d06 */
[----:B------:R1:W-:Y:S04]  /*e7d0*/  @!P2 ST.E.128 [R6.64], R60 ;  /* 0x0000003c0600a985 */ /* 0x0003e8000c101d06 */
[----:B------:R1:W-:Y:S04]  /*e7e0*/  @!P1 ST.E.128 [R4.64], R56 ;  /* 0x0000003804009985 */ /* 0x0003e8000c101d06 */
[----:B------:R1:W-:Y:S02]  /*e7f0*/  @!P0 ST.E.128 [R2.64], R52 ;  /* 0x0000003402008985 */ /* 0x0003e4000c101d06 */
.L_x_907:
[----:B------:R-:W-:Y:S05]  /*e800*/  BSYNC B0 ;  /* 0x0000000000007941 */ /* 0x000fea0003800000 */
.L_x_906:
[----:B------:R-:W-:Y:S05]  /*e810*/  BRA.DIV ~URZ, `(.L_x_908) ;  /* 0x000040c27f007947 */ /* 0x000fea000b800000 */
[----:B-1----:R1:W2:Y:S04]  /*e820*/  SHFL.IDX PT, R8, R12, 0x3, 0x181f ;  /* 0x00781f000c087f89 */ /* 0x0022a800000e0000 */
[----:B---3--:R1:W3:Y:S02]  /*e830*/  SHFL.IDX PT, R0, R15, 0x3, 0x181f ;  /* 0x00781f000f007f89 */ /* 0x0082e400000e0000 */
.L_x_963:
[----:B------:R-:W-:-:S04]  /*e840*/  IADD3 R2, R11, 0x60, RZ ;  /* 0x000000600b027810 */ /* 0x000fc80007ffe0ff */
[----:B------:R-:W-:-:S13]  /*e850*/  ISETP.GE.AND P0, PT, R2, R13, PT ;  /* 0x0000000d0200720c */ /* 0x000fda0003f06270 */
[----:B------:R-:W-:Y:S05]  /*e860*/  @P0 BRA `(.L_x_909) ;  /* 0x000027c000000947 */ /* 0x000fea0003800000 */
[----:B------:R-:W5:Y:S04]  /*e870*/  LDL.64 R18, [R1+0x70] ;  /* 0x0000700001127983 */ /* 0x000f680000100a00 */
[----:B----4-:R-:W4:Y:S04]  /*e880*/  LDL R10, [R1+0x8c] ;  /* 0x00008c00010a7983 */ /* 0x010f280000100800 */
[----:B-1-3--:R-:W3:Y:S04]  /*e890*/  LDL R12, [R1+0xa4] ;  /* 0x0000a400010c7983 */ /* 0x00aee80000100800 */
[----:B--2---:R-:W2:Y:S01]  /*e8a0*/  LDL R9, [R1+0x90] ;  /* 0x0000900001097983 */ /* 0x004ea20000100800 */
[----:B------:R-:W-:-:S13]  /*e8b0*/  ISETP.GE.AND P1, PT, R14, c[0x0][0x3c8], PT ;  /* 0x0000f2000e007a0c */ /* 0x000fda0003f26270 */
[----:B------:R-:W-:-:S04]  /*e8c0*/  @!P1 LEA R4, P4, R14, R0, 0x1 ;  /* 0x000000000e049211 */ /* 0x000fc800078808ff */
[----:B------:R-:W-:Y:S02]  /*e8d0*/  @!P1 LEA.HI.X R5, R14, R8, R17, 0x1, P4 ;  /* 0x000000080e059211 */ /* 0x000fe400020f0c11 */
[----:B-----5:R-:W-:Y:S02]  /*e8e0*/  ISETP.GE.AND P2, PT, R18, c[0x0][0x3c8], PT ;  /* 0x0000f20012007a0c */ /* 0x020fe40003f46270 */
[----:B----4-:R-:W-:-:S11]  /*e8f0*/  ISETP.GE.AND P0, PT, R10, c[0x0][0x3c8], PT ;  /* 0x0000f2000a007a0c */ /* 0x010fd60003f06270 */
[-C--:B------:R-:W-:Y:S02]  /*e900*/  @!P2 LEA R6, P5, R18, R0.reuse, 0x1 ;  /* 0x000000001206a211 */ /* 0x080fe400078a08ff */
[----:B------:R-:W-:Y:S02]  /*e910*/  @!P0 LEA R2, P3, R10, R0, 0x1 ;  /* 0x000000000a028211 */ /* 0x000fe400078608ff */
[-C--:B------:R-:W-:Y:S02]  /*e920*/  @!P2 LEA.HI.X R7, R18, R8.reuse, R16, 0x1, P5 ;  /* 0x000000081207a211 */ /* 0x080fe400028f0c10 */
[----:B---3--:R-:W-:-:S03]  /*e930*/  @!P0 LEA.HI.X R3, R10, R8, R12, 0x1, P3 ;  /* 0x000000080a038211 */ /* 0x008fc600018f0c0c */
[----:B------:R1:W-:Y:S04]  /*e940*/  @!P2 ST.E.128 [R6.64], R76 ;  /* 0x0000004c0600a985 */ /* 0x0003e8000c101d06 */
[----:B------:R1:W-:Y:S04]  /*e950*/  @!P1 ST.E.128 [R4.64], R72 ;  /* 0x0000004804009985 */ /* 0x0003e8000c101d06 */
[----:B------:R1:W-:Y:S01]  /*e960*/  @!P0 ST.E.128 [R2.64], R68 ;  /* 0x0000004402008985 */ /* 0x0003e2000c101d06 */
[----:B--2---:R-:W-:-:S13]  /*e970*/  ISETP.GE.AND P0, PT, R9, c[0x0][0x3c8], PT ;  /* 0x0000f20009007a0c */ /* 0x004fda0003f06270 */
[----:B------:R-:W-:Y:S05]  /*e980*/  @P0 BRA `(.L_x_909) ;  /* 0x000026a000000947 */ /* 0x000fea0003800000 */
[----:B------:R-:W2:Y:S01]  /*e990*/  LDL R10, [R1+0xa0] ;  /* 0x0000a000010a7983 */ /* 0x000ea20000100800 */
[----:B-1----:R-:W-:-:S04]  /*e9a0*/  LEA R2, P0, R9, R0, 0x1 ;  /* 0x0000000009027211 */ /* 0x002fc800078008ff */
[----:B--2---:R-:W-:-:S05]  /*e9b0*/  LEA.HI.X R3, R9, R8, R10, 0x1, P0 ;  /* 0x0000000809037211 */ /* 0x004fca00000f0c0a */
[----:B------:R1:W-:Y:S01]  /*e9c0*/  ST.E.128 [R2.64], R80 ;  /* 0x0000005002007985 */ /* 0x0003e2000c101d06 */
[----:B------:R-:W-:Y:S05]  /*e9d0*/  BRA `(.L_x_909) ;  /* 0x0000265000007947 */ /* 0x000fea0003800000 */
.L_x_896:
        /* <DEDUP_REMOVED lines=34> */
.L_x_964:
[----:B------:R-:W-:Y:S05]  /*ec00*/  BRA.DIV ~URZ, `(.L_x_911) ;  /* 0x00003e027f007947 */ /* 0x000fea000b800000 */
[----:B------:R3:W4:Y:S02]  /*ec10*/  SHFL.IDX PT, R0, R14, RZ, 0x1c1f ;  /* 0x001c1fff0e007589 */ /* 0x00072400000e0000 */
.L_x_965:
        /* <DEDUP_REMOVED lines=72> */
[----:B--2---:R-:W-:Y:S02]  /*f0a0*/  @!P0 IMAD.MOV.U32 R3, RZ, RZ, R4 ;  /* 0x000000ffff038224 */ /* 0x004fe400078e0004 */
[C---:B------:R-:W-:Y:S02]  /*f0b0*/  @!P3 LEA R6, P5, R16.reuse, R0, 0x2 ;  /* 0x000000001006b211 */ /* 0x040fe400078a10ff */
[----:B------:R-:W-:Y:S02]  /*f0c0*/  @!P0 IMAD.WIDE R2, R5, 0x4, R2 ;  /* 0x0000000405028825 */ /* 0x000fe400078e0202 */
[----:B------:R-:W-:-:S03]  /*f0d0*/  @!P3 LEA.HI.X R7, R16, R4, R47, 0x2, P5 ;  /* 0x000000041007b211 */ /* 0x000fc600028f142f */
[----:B------:R2:W-:Y:S02]  /*f0e0*/  @!P0 ST.E.64 [R2.64], R134 ;  /* 0x0000008602008985 */ /* 0x0005e4000c101b06 */
[----:B--2---:R-:W-:-:S04]  /*f0f0*/  @!P1 LEA R2, P0, R13, R0, 0x2 ;  /* 0x000000000d029211 */ /* 0x004fc800078010ff */
[----:B------:R-:W-:-:S05]  /*f100*/  @!P1 LEA.HI.X R3, R13, R4, R15, 0x2, P0 ;  /* 0x000000040d039211 */ /* 0x000fca00000f140f */
[----:B------:R2:W-:Y:S01]  /*f110*/  @!P1 ST.E.64 [R2.64], R152 ;  /* 0x0000009802009985 */ /* 0x0005e2000c101b06 */
[----:B------:R-:W-:-:S03]  /*f120*/  ISETP.GE.AND P1, PT, R19, c[0x0][0x3c8], PT ;  /* 0x0000f20013007a0c */ /* 0x000fc60003f26270 */
[----:B------:R4:W-:Y:S01]  /*f130*/  @!P3 ST.E.64 [R6.64], R148 ;  /* 0x000000940600b985 */ /* 0x0009e2000c101b06 */
[----:B------:R-:W-:Y:S02]  /*f140*/  ISETP.GE.AND P3, PT, R20, c[0x0][0x3c8], PT ;  /* 0x0000f20014007a0c */ /* 0x000fe40003f66270 */
[----:B--2---:R-:W-:-:S04]  /*f150*/  @!P2 LEA R2, P0, R17, R0, 0x2 ;  /* 0x000000001102a211 */ /* 0x004fc800078010ff */
[----:B------:R-:W-:Y:S02]  /*f160*/  @!P2 LEA.HI.X R3, R17, R4, R46, 0x2, P0 ;  /* 0x000000041103a211 */ /* 0x000fe400000f142e */
[----:B----4-:R-:W-:-:S03]  /*f170*/  @!P4 LEA R6, P5, R18, R0, 0x2 ;  /* 0x000000001206c211 */ /* 0x010fc600078a10ff */
[----:B------:R2:W-:Y:S01]  /*f180*/  @!P2 ST.E.64 [R2.64], R144 ;  /* 0x000000900200a985 */ /* 0x0005e2000c101b06 */
[----:B------:R-:W-:Y:S02]  /*f190*/  ISETP.GE.AND P2, PT, R21, c[0x0][0x3c8], PT ;  /* 0x0000f20015007a0c */ /* 0x000fe40003f46270 */
[----:B------:R-:W-:-:S05]  /*f1a0*/  @!P4 LEA.HI.X R7, R18, R4, R48, 0x2, P5 ;  /* 0x000000041207c211 */ /* 0x000fca00028f1430 */
        /* <DEDUP_REMOVED lines=71> */
[----:B------:R-:W-:Y:S02]  /*f620*/  @!P3 LEA.HI.X R7, R36, R4, R66, 0x2, P5 ;  /* 0x000000042407b211 */ /* 0x000fe400028f1442 */
[----:B------:R-:W-:-:S03]  /*f630*/  ISETP.GE.AND P5, PT, R40, c[0x0][0x3c8], PT ;  /* 0x0000f20028007a0c */ /* 0x000fc60003fa6270 */
[----:B------:R4:W-:Y:S01]  /*f640*/  @!P3 ST.E.64 [R6.64], R92 ;  /* 0x0000005c0600b985 */ /* 0x0009e2000c101b06 */
[----:B--2---:R-:W-:-:S04]  /*f650*/  @!P2 LEA R2, P0, R37, R0, 0x2 ;  /* 0x000000002502a211 */ /* 0x004fc800078010ff */
[----:B------:R-:W-:Y:S02]  /*f660*/  @!P2 LEA.HI.X R3, R37, R4, R67, 0x2, P0 ;  /* 0x000000042503a211 */ /* 0x000fe400000f1443 */
[----:B------:R-:W-:-:S03]  /*f670*/  @!P4 LEA R8, P0, R38, R0, 0x2 ;  /* 0x000000002608c211 */ /* 0x000fc600078010ff */
[----:B------:R2:W-:Y:S01]  /*f680*/  @!P2 ST.E.64 [R2.64], R96 ;  /* 0x000000600200a985 */ /* 0x0005e2000c101b06 */
[----:B------:R-:W-:Y:S02]  /*f690*/  @!P4 LEA.HI.X R9, R38, R4, R68, 0x2, P0 ;  /* 0x000000042609c211 */ /* 0x000fe400000f1444 */
[----:B----4-:R-:W-:-:S03]  /*f6a0*/  @!P6 LEA R6, P0, R41, R0, 0x2 ;  /* 0x000000002906e211 */ /* 0x010fc600078010ff */
[----:B------:R-:W-:Y:S01]  /*f6b0*/  @!P4 ST.E.64 [R8.64], R184 ;  /* 0x000000b80800c985 */ /* 0x000fe2000c101b06 */
[----:B------:R-:W-:Y:S02]  /*f6c0*/  ISETP.GE.AND P4, PT, R42, c[0x0][0x3c8], PT ;  /* 0x0000f2002a007a0c */ /* 0x000fe40003f86270 */
[----:B------:R-:W-:Y:S02]  /*f6d0*/  @!P6 LEA.HI.X R7, R41, R4, R71, 0x2, P0 ;  /* 0x000000042907e211 */ /* 0x000fe400000f1447 */
[----:B------:R-:W-:Y:S02]  /*f6e0*/  ISETP.GE.AND P0, PT, R45, c[0x0][0x3c8], PT ;  /* 0x0000f2002d007a0c */ /* 0x000fe40003f06270 */
[----:B--2---:R-:W-:-:S04]  /*f6f0*/  @!P1 LEA R2, P2, R39, R0, 0x2 ;  /* 0x0000000027029211 */ /* 0x004fc800078410ff */
        /* <DEDUP_REMOVED lines=20> */
.L_x_913:
[----:B------:R-:W-:Y:S05]  /*f840*/  BSYNC B0 ;  /* 0x0000000000007941 */ /* 0x000fea0003800000 */
.L_x_912:
[----:B------:R-:W-:Y:S05]  /*f850*/  BRA.DIV ~URZ, `(.L_x_914) ;  /* 0x000032127f007947 */ /* 0x000fea000b800000 */
[----:B--2---:R2:W1:Y:S04]  /*f860*/  SHFL.IDX PT, R4, R12, 0x1, 0x1c1f ;  /* 0x003c1f000c047f89 */ /* 0x00446800000e0000 */
[----:B----4-:R2:W4:Y:S02]  /*f870*/  SHFL.IDX PT, R0, R14, 0x1, 0x1c1f ;  /* 0x003c1f000e007f89 */ /* 0x01052400000e0000 */
.L_x_966:
        /* <DEDUP_REMOVED lines=19> */
[C---:B------:R-:W-:Y:S02]  /*f9b0*/  @!P3 LEA R10, P6, R17.reuse, R0, 0x2 ;  /* 0x00000000110ab211 */ /* 0x040fe400078c10ff */
        /* <DEDUP_REMOVED lines=116> */
.L_x_894:
[----:B------:R-:W2:Y:S04]  /*10100*/  LDL.LU R7, [R1+0x80] ;  /* 0x0000800001077983 */ /* 0x000ea80000300800 */
[----:B-1----:R-:W3:Y:S01]  /*10110*/  LDL R6, [R1+0x94] ;  /* 0x0000940001067983 */ /* 0x002ee20000100800 */
[----:B------:R-:W-:Y:S01]  /*10120*/  ISETP.NE.U32.AND P0, PT, RZ, c[0x0][0x508], PT ;  /* 0x00014200ff007a0c */ /* 0x000fe20003f05070 */
[----:B------:R-:W-:Y:S01]  /*10130*/  IMAD.MOV.U32 R4, RZ, RZ, 0x4 ;  /* 0x00000004ff047424 */ /* 0x000fe200078e00ff */
[----:B------:R-:W-:Y:S01]  /*10140*/  ISETP.NE.U32.AND P2, PT, RZ, c[0x0][0x500], PT ;  /* 0x00014000ff007a0c */ /* 0x000fe20003f45070 */
[----:B------:R-:W-:Y:S01]  /*10150*/  IMAD.MOV.U32 R8, RZ, RZ, RZ ;  /* 0x000000ffff087224 */ /* 0x000fe200078e00ff */
[----:B------:R-:W-:Y:S01]  /*10160*/  ISETP.NE.AND.EX P1, PT, RZ, c[0x0][0x50c], PT, P0 ;  /* 0x00014300ff007a0c */ /* 0x000fe20003f25300 */
[----:B------:R-:W-:Y:S01]  /*10170*/  IMAD.MOV.U32 R20, RZ, RZ, c[0x0][0x388] ;  /* 0x0000e200ff147624 */ /* 0x000fe200078e00ff */
[----:B------:R-:W-:-:S02]  /*10180*/  ISETP.NE.AND.EX P2, PT, RZ, c[0x0][0x504], PT, P2 ;  /* 0x00014100ff007a0c */ /* 0x000fc40003f45320 */
[----:B---3--:R-:W-:Y:S01]  /*10190*/  SHF.R.S32.HI R0, RZ, 0x1f, R6 ;  /* 0x0000001fff007819 */ /* 0x008fe20000011406 */
[----:B------:R-:W-:-:S08]  /*101a0*/  IMAD.WIDE R4, R6, R4, c[0x0][0x500] ;  /* 0x0001400006047625 */ /* 0x000fd000078e0204 */
[----:B------:R-:W-:-:S04]  /*101b0*/  @P1 LEA R2, P0, R6, c[0x0][0x508], 0x2 ;  /* 0x0001420006021a11 */ /* 0x000fc800078010ff */
[----:B------:R-:W-:Y:S01]  /*101c0*/  @P1 LEA.HI.X R3, R6, c[0x0][0x50c], R0, 0x2, P0 ;  /* 0x0001430006031a11 */ /* 0x000fe200000f1400 */
[----:B------:R1:W5:Y:S04]  /*101d0*/  @P2 LDG.E R8, [R4.64] ;  /* 0x0000000604082981 */ /* 0x000368000c1e1900 */
[----:B------:R1:W5:Y:S01]  /*101e0*/  @P1 LDG.E R20, [R2.64] ;  /* 0x0000000602141981 */ /* 0x000362000c1e1900 */
[----:B--2---:R-:W-:-:S04]  /*101f0*/  ISETP.NE.AND P0, PT, R7, RZ, PT ;  /* 0x000000ff0700720c */ /* 0x004fc80003f05270 */
[----:B------:R-:W-:Y:S01]  /*10200*/  SEL R19, R7, c[0x0][0x3d4], P0 ;  /* 0x0000f50007137a07 */ /* 0x000fe20000000000 */
[----:B------:R-:W-:Y:S05]  /*10210*/  @P1 BRA `(.L_x_915) ;  /* 0x0000004000001947 */ /* 0x000fea0003800000 */
[----:B------:R-:W-:Y:S05]  /*10220*/  @!P2 BRA `(.L_x_915) ;  /* 0x000000300000a947 */ /* 0x000fea0003800000 */
[----:B-1----:R1:W2:Y:S04]  /*10230*/  LDG.E R2, [R4.64] ;  /* 0x0000000604027981 */ /* 0x0022a8000c1e1900 */
[----:B-1----:R-:W2:Y:S02]  /*10240*/  LDG.E R4, [R4.64+0x4] ;  /* 0x0000040604047981 */ /* 0x002ea4000c1e1900 */
[----:B--2--5:R-:W-:Y:S02]  /*10250*/  IADD3 R20, -R2, R4, RZ ;  /* 0x0000000402147210 */ /* 0x024fe40007ffe1ff */
.L_x_915:
        /* <DEDUP_REMOVED lines=57> */
.L_x_917:
[----:B------:R-:W-:Y:S05]  /*105f0*/  BSYNC B0 ;  /* 0x0000000000007941 */ /* 0x000fea0003800000 */
.L_x_916:
        /* <DEDUP_REMOVED lines=47> */
.L_x_967:
[----:B------:R-:W-:Y:S05]  /*108f0*/  BRA.DIV ~URZ, `(.L_x_919) ;  /* 0x000022a27f007947 */ /* 0x000fea000b800000 */
[----:B------:R3:W4:Y:S02]  /*10900*/  SHFL.IDX PT, R0, R15, RZ, 0x181f ;  /* 0x00181fff0f007589 */ /* 0x00072400000e0000 */
.L_x_968:
[----:B------:R-:W5:Y:S01]  /*10910*/  LDL.64 R2, [R1+0x70] ;  /* 0x0000700001027983 */ /* 0x000f620000100a00 */
[----:B------:R-:W-:Y:S01]  /*10920*/  IMAD R12, R20, c[0x0][0x4e8], RZ ;  /* 0x00013a00140c7a24 */ /* 0x000fe200078e02ff */
[----:B------:R-:W-:Y:S01]  /*10930*/  BSSY B0, `(.L_x_920) ;  /* 0x0000019000007945 */ /* 0x000fe20003800000 */
[----:B------:R-:W-:-:S03]  /*10940*/  SHF.R.S32.HI R17, RZ, 0x1f, R14 ;  /* 0x0000001fff117819 */ /* 0x000fc6000001140e */
[----:B------:R-:W-:Y:S02]  /*10950*/  ISETP.GE.AND P0, PT, R13, R12, PT ;  /* 0x0000000c0d00720c */ /* 0x000fe40003f06270 */
[----:B-----5:R-:W-:-:S11]  /*10960*/  SHF.R.S32.HI R16, RZ, 0x1f, R2 ;  /* 0x0000001fff107819 */ /* 0x020fd60000011402 */
[----:B------:R-:W-:Y:S05]  /*10970*/  @P0 BRA `(.L_x_921) ;  /* 0x0000014000000947 */ /* 0x000fea0003800000 */
[----:B------:R-:W5:Y:S04]  /*10980*/  LDL R21, [R1+0x8c] ;  /* 0x00008c0001157983 */ /* 0x000f680000100800 */
[----:B---3--:R-:W3:Y:S04]  /*10990*/  LDL R18, [R1+0x90] ;  /* 0x0000900001127983 */ /* 0x008ee80000100800 */
[----:B----4-:R-:W4:Y:S04]  /*109a0*/  LDL R22, [R1+0xa4] ;  /* 0x0000a40001167983 */ /* 0x010f280000100800 */
[----:B--2---:R-:W2:Y:S01]  /*109b0*/  LDL R19, [R1+0xa0] ;  /* 0x0000a00001137983 */ /* 0x004ea20000100800 */
[----:B------:R-:W-:-:S02]  /*109c0*/  ISETP.GE.AND P3, PT, R2, c[0x0][0x3c8], PT ;  /* 0x0000f20002007a0c */ /* 0x000fc40003f66270 */
[----:B------:R-:W-:-:S11]  /*109d0*/  ISETP.GE.AND P2, PT, R14, c[0x0][0x3c8], PT ;  /* 0x0000f2000e007a0c */ /* 0x000fd60003f46270 */
[-C--:B------:R-:W-:Y:S02]  /*109e0*/  @!P3 LEA R8, P4, R2, R0.reuse, 0x1 ;  /* 0x000000000208b211 */ /* 0x080fe400078808ff */
[----:B------:R-:W-:Y:S02]  /*109f0*/  @!P2 LEA R6, P6, R14, R0, 0x1 ;  /* 0x000000000e06a211 */ /* 0x000fe400078c08ff */
[-C--:B------:R-:W-:Y:S02]  /*10a00*/  @!P3 LEA.HI.X R9, R2, R10.reuse, R16, 0x1, P4 ;  /* 0x0000000a0209b211 */ /* 0x080fe400020f0c10 */
[----:B------:R-:W-:-:S03]  /*10a10*/  @!P2 LEA.HI.X R7, R14, R10, R17, 0x1, P6 ;  /* 0x0000000a0e07a211 */ /* 0x000fc600030f0c11 */
[----:B------:R1:W-:Y:S04]  /*10a20*/  @!P3 ST.E.128 [R8.64], RZ ;  /* 0x000000ff0800b985 */ /* 0x0003e8000c101d06 */
[----:B------:R1:W-:Y:S01]  /*10a30*/  @!P2 ST.E.128 [R6.64], RZ ;  /* 0x000000ff0600a985 */ /* 0x0003e2000c101d06 */
[----:B-----5:R-:W-:Y:S02]  /*10a40*/  ISETP.GE.AND P1, PT, R21, c[0x0][0x3c8], PT ;  /* 0x0000f20015007a0c */ /* 0x020fe40003f26270 */
[----:B---3--:R-:W-:-:S11]  /*10a50*/  ISETP.GE.AND P0, PT, R18, c[0x0][0x3c8], PT ;  /* 0x0000f20012007a0c */ /* 0x008fd60003f06270 */
[CC--:B------:R-:W-:Y:S02]  /*10a60*/  @!P1 LEA R4, P5, R21.reuse, R0.reuse, 0x1 ;  /* 0x0000000015049211 */ /* 0x0c0fe400078a08ff */
[C---:B------:R-:W-:Y:S02]  /*10a70*/  @!P0 LEA R2, P4, R18.reuse, R0, 0x1 ;  /* 0x0000000012028211 */ /* 0x040fe400078808ff */
[-C--:B----4-:R-:W-:Y:S02]  /*10a80*/  @!P1 LEA.HI.X R5, R21, R10.reuse, R22, 0x1, P5 ;  /* 0x0000000a15059211 */ /* 0x090fe400028f0c16 */
[----:B--2---:R-:W-:-:S03]  /*10a90*/  @!P0 LEA.HI.X R3, R18, R10, R19, 0x1, P4 ;  /* 0x0000000a12038211 */ /* 0x004fc600020f0c13 */
[----:B------:R1:W-:Y:S04]  /*10aa0*/  @!P1 ST.E.128 [R4.64], RZ ;  /* 0x000000ff04009985 */ /* 0x0003e8000c101d06 */
[----:B------:R1:W-:Y:S02]  /*10ab0*/  @!P0 ST.E.128 [R2.64], RZ ;  /* 0x000000ff02008985 */ /* 0x0003e4000c101d06 */
.L_x_921:
[----:B------:R-:W-:Y:S05]  /*10ac0*/  BSYNC B0 ;  /* 0x0000000000007941 */ /* 0x000fea0003800000 */
.L_x_920:
[----:B------:R-:W-:Y:S05]  /*10ad0*/  BRA.DIV ~URZ, `(.L_x_922) ;  /* 0x000021227f007947 */ /* 0x000fea000b800000 */
[----:B--2---:R2:W1:Y:S04]  /*10ae0*/  SHFL.IDX PT, R10, R11, 0x1, 0x181f ;  /* 0x00381f000b0a7f89 */ /* 0x00446800000e0000 */
[----:B----4-:R2:W4:Y:S02]  /*10af0*/  SHFL.IDX PT, R0, R15, 0x1, 0x181f ;  /* 0x00381f000f007f89 */ /* 0x01052400000e0000 */
.L_x_969:
[----:B-1----:R-:W-:Y:S01]  /*10b00*/  IADD3 R2, R13, 0x20, RZ ;  /* 0x000000200d027810 */ /* 0x002fe20007ffe0ff */
[----:B------:R-:W-:Y:S03]  /*10b10*/  BSSY B0, `(.L_x_923) ;  /* 0x0000018000007945 */ /* 0x000fe60003800000 */
[----:B------:R-:W-:-:S13]  /*10b20*/  ISETP.GE.AND P0, PT, R2, R12, PT ;  /* 0x0000000c0200720c */ /* 0x000fda0003f06270 */
[----:B------:R-:W-:Y:S05]  /*10b30*/  @P0 BRA `(.L_x_924) ;  /* 0x0000015000000947 */ /* 0x000fea0003800000 */
[----:B------:R-:W5:Y:S04]  /*10b40*/  LDL.64 R22, [R1+0x70] ;  /* 0x0000700001167983 */ /* 0x000f680000100a00 */
[----:B--2---:R-:W2:Y:S04]  /*10b50*/  LDL R20, [R1+0x8c] ;  /* 0x00008c0001147983 */ /* 0x004ea80000100800 */
[----:B---3--:R-:W3:Y:S04]  /*10b60*/  LDL R18, [R1+0x90] ;  /* 0x0000900001127983 */ /* 0x008ee80000100800 */
[----:B----4-:R-:W4:Y:S04]  /*10b70*/  LDL R21, [R1+0xa4] ;  /* 0x0000a40001157983 */ /* 0x010f280000100800 */
[----:B------:R-:W4:Y:S01]  /*10b80*/  LDL R19, [R1+0xa0] ;  /* 0x0000a00001137983 */ /* 0x000f220000100800 */
[----:B------:R-:W-:-:S13]  /*10b90*/  ISETP.GE.AND P2, PT, R14, c[0x0][0x3c8], PT ;  /* 0x0000f2000e007a0c */ /* 0x000fda0003f46270 */
[----:B------:R-:W-:-:S04]  /*10ba0*/  @!P2 LEA R6, P6, R14, R0, 0x1 ;  /* 0x000000000e06a211 */ /* 0x000fc800078c08ff */
[----:B------:R-:W-:Y:S02]  /*10bb0*/  @!P2 LEA.HI.X R7, R14, R10, R17, 0x1, P6 ;  /* 0x0000000a0e07a211 */ /* 0x000fe400030f0c11 */
[----:B-----5:R-:W-:Y:S02]  /*10bc0*/  ISETP.GE.AND P3, PT, R22, c[0x0][0x3c8], PT ;  /* 0x0000f20016007a0c */ /* 0x020fe40003f66270 */
        /* <DEDUP_REMOVED lines=8> */
[----:B------:R1:W-:Y:S04]  /*10c50*/  @!P3 ST.E.128 [R8.64], RZ ;  /* 0x000000ff0800b985 */ /* 0x0003e8000c101d06 */
[----:B------:R1:W-:Y:S04]  /*10c60*/  @!P2 ST.E.128 [R6.64], RZ ;  /* 0x000000ff0600a985 */ /* 0x0003e8000c101d06 */
[----:B------:R1:W-:Y:S04]  /*10c70*/  @!P1 ST.E.128 [R4.64], RZ ;  /* 0x000000ff04009985 */ /* 0x0003e8000c101d06 */
[----:B------:R1:W-:Y:S02]  /*10c80*/  @!P0 ST.E.128 [R2.64], RZ ;  /* 0x000000ff02008985 */ /* 0x0003e4000c101d06 */
.L_x_924:
[----:B------:R-:W-:Y:S05]  /*10c90*/  BSYNC B0 ;  /* 0x0000000000007941 */ /* 0x000fea0003800000 */
.L_x_923:
[----:B------:R-:W-:Y:S05]  /*10ca0*/  BRA.DIV ~URZ, `(.L_x_925) ;  /* 0x000020127f007947 */ /* 0x000fea000b800000 */
[----:B------:R1:W2:Y:S02]  /*10cb0*/  SHFL.IDX PT, R10, R11, 0x2, 0x181f ;  /* 0x00581f000b0a7f89 */ /* 0x0002a400000e0000 */
.L_x_970:
[----:B------:R-:W-:Y:S05]  /*10cc0*/  BRA.DIV ~URZ, `(.L_x_926) ;  /* 0x000020627f007947 */ /* 0x000fea000b800000 */
[----:B----4-:R4:W1:Y:S02]  /*10cd0*/  SHFL.IDX PT, R0, R15, 0x2, 0x181f ;  /* 0x00581f000f007f89 */ /* 0x01086400000e0000 */
.L_x_971:
        /* <DEDUP_REMOVED lines=21> */
[----:B------:R1:W-:Y:S04]  /*10e30*/  @!P3 ST.E.128 [R8.64], RZ ;  /* 0x000000ff0800b985 */ /* 0x0003e8000c101d06 */
[----:B------:R1:W-:Y:S04]  /*10e40*/  @!P2 ST.E.128 [R6.64], RZ ;  /* 0x000000ff0600a985 */ /* 0x0003e8000c101d06 */
[----:B------:R1:W-:Y:S04]  /*10e50*/  @!P1 ST.E.128 [R4.64], RZ ;  /* 0x000000ff04009985 */ /* 0x0003e8000c101d06 */
[----:B------:R1:W-:Y:S02]  /*10e60*/  @!P0 ST.E.128 [R2.64], RZ ;  /* 0x000000ff02008985 */ /* 0x0003e4000c101d06 */
.L_x_928:
[----:B------:R-:W-:Y:S05]  /*10e70*/  BSYNC B0 ;  /* 0x0000000000007941 */ /* 0x000fea0003800000 */
.L_x_927:
[----:B------:R-:W-:Y:S05]  /*10e80*/  BRA.DIV ~URZ, `(.L_x_929) ;  /* 0x00001f027f007947 */ /* 0x000fea000b800000 */
[----:B--2---:R2:W1:Y:S04]  /*10e90*/  SHFL.IDX PT, R10, R11, 0x3, 0x181f ;  /* 0x00781f000b0a7f89 */ /* 0x00446800000e0000 */
[----:B------:R2:W3:Y:S02]  /*10ea0*/  SHFL.IDX PT, R0, R15, 0x3, 0x181f ;  /* 0x00781f000f007f89 */ /* 0x0004e400000e0000 */
.L_x_972:
[----:B-1----:R-:W-:-:S04]  /*10eb0*/  IADD3 R2, R13, 0x60, RZ ;  /* 0x000000600d027810 */ /* 0x002fc80007ffe0ff */
        /* <DEDUP_REMOVED lines=16> */
[C---:B------:R-:W-:Y:S02]  /*10fc0*/  @!P0 LEA R2, P4, R11.reuse, R0, 0x1 ;  /* 0x000000000b028211 */ /* 0x040fe400078808ff */
[-C--:B---3--:R-:W-:Y:S02]  /*10fd0*/  @!P1 LEA.HI.X R5, R18, R10.reuse, R19, 0x1, P5 ;  /* 0x0000000a12059211 */ /* 0x088fe400028f0c13 */
[----:B------:R-:W-:Y:S01]  /*10fe0*/  @!P0 LEA.HI.X R3, R11, R10, R15, 0x1, P4 ;  /* 0x0000000a0b038211 */ /* 0x000fe200020f0c0f */
[----:B------:R1:W-:Y:S04]  /*10ff0*/  @!P3 ST.E.128 [R8.64], RZ ;  /* 0x000000ff0800b985 */ /* 0x0003e8000c101d06 */
[----:B------:R1:W-:Y:S04]  /*11000*/  @!P2 ST.E.128 [R6.64], RZ ;  /* 0x000000ff0600a985 */ /* 0x0003e8000c101d06 */
[----:B------:R1:W-:Y:S04]  /*11010*/  @!P1 ST.E.128 [R4.64], RZ ;  /* 0x000000ff04009985 */ /* 0x0003e8000c101d06 */
[----:B------:R1:W-:Y:S02]  /*11020*/  @!P0 ST.E.128 [R2.64], RZ ;  /* 0x000000ff02008985 */ /* 0x0003e4000c101d06 */
.L_x_909:
[----:B------:R-:W-:Y:S05]  /*11030*/  BSYNC B1 ;  /* 0x0000000000017941 */ /* 0x000fea0003800000 */
.L_x_893:
[----:B-1-34-:R-:W3:Y:S02]  /*11040*/  LDL R0, [R1+0xd0] ;  /* 0x0000d00001007983 */ /* 0x01aee40000100800 */
[----:B---3--:R-:W-:-:S13]  /*11050*/  ISETP.NE.AND P0, PT, R0, RZ, PT ;  /* 0x000000ff0000720c */ /* 0x008fda0003f05270 */
[----:B------:R-:W-:Y:S01]  /*11060*/  @P0 WARPSYNC 0xffffffff ;  /* 0xffffffff00000948 */ /* 0x000fe20003800000 */
[----:B------:R-:W-:Y:S06]  /*11070*/  @P0 BAR.SYNC.DEFER_BLOCKING 0x5, 0x100 ;  /* 0x0144000000000b1d */ /* 0x000fec0000010000 */
[----:B------:R-:W1:Y:S04]  /*11080*/  @P0 LDS.128 R4, [0x1a080] ;  /* 0x01a08000ff040984 */ /* 0x000e680000000c00 */
[----:B-1----:R1:W-:Y:S04]  /*11090*/  @P0 STL.64 [R1+0x78], R4 ;  /* 0x0000780401000387 */ /* 0x0023e80000100a00 */
[----:B------:R1:W-:Y:S04]  /*110a0*/  @P0 STL.64 [R1+0x80], R6 ;  /* 0x0000800601000387 */ /* 0x0003e80000100a00 */
[----:B------:R-:W-:Y:S06]  /*110b0*/  @P0 BAR.ARV 0x4, 0x100 ;  /* 0x0104000000000b1d */ /* 0x000fec0000002000 */
[----:B------:R-:W-:Y:S05]  /*110c0*/  @P0 BRA `(.L_x_930) ;  /* 0x0000105000000947 */ /* 0x000fea0003800000 */
[----:B------:R-:W3:Y:S01]  /*110d0*/  S2R R0, SR_TID.X ;  /* 0x0000000000007919 */ /* 0x000ee20000002100 */
[----:B-1----:R-:W-:Y:S01]  /*110e0*/  IMAD.MOV.U32 R7, RZ, RZ, RZ ;  /* 0x000000ffff077224 */ /* 0x002fe200078e00ff */
[----:B--23--:R-:W-:-:S04]  /*110f0*/  LOP3.LUT R14, R0, 0x1f, RZ, 0xc0, !PT ;  /* 0x0000001f000e7812 */ /* 0x00cfc800078ec0ff */
[----:B------:R-:W-:Y:S01]  /*11100*/  ISETP.NE.AND P6, PT, R14, 0x1f, PT ;  /* 0x0000001f0e00780c */ /* 0x000fe20003fc5270 */
[----:B------:R-:W-:Y:S10]  /*11110*/  BRA.DIV ~URZ, `(.L_x_931) ;  /* 0x00001d327f007947 */ /* 0x000ff4000b800000 */
[----:B------:R1:W2:Y:S02]  /*11120*/  SHFL.IDX PT, R9, R103, RZ, 0x1f ;  /* 0x00001fff67097589 */ /* 0x0002a400000e0000 */
.L_x_973:
[----:B------:R-:W-:Y:S05]  /*11130*/  BRA.DIV ~URZ, `(.L_x_932) ;  /* 0x00001d827f007947 */ /* 0x000fea000b800000 */
[----:B------:R3:W4:Y:S02]  /*11140*/  SHFL.IDX PT, R8, R103, 0x1, 0x1f ;  /* 0x00201f0067087f89 */ /* 0x00072400000e0000 */
.L_x_974:
        /* <DEDUP_REMOVED lines=19> */
.L_x_975:
        /* <DEDUP_REMOVED lines=16> */
.L_x_976:
[----:B---3--:R-:W-:Y:S01]  /*11380*/  IMAD R0, R0, c[0x0][0x538], RZ ;  /* 0x00014e0000007a24 */ /* 0x008fe200078e02ff */
[----:B------:R-:W-:Y:S04]  /*11390*/  BSSY B1, `(.L_x_935) ;  /* 0x00000cf000017945 */ /* 0x000fe80003800000 */
[----:B----4-:R-:W-:-:S04]  /*113a0*/  IADD3 R8, R0, R8, RZ ;  /* 0x0000000800087210 */ /* 0x010fc80007ffe0ff */
[----:B--2---:R-:W-:-:S13]  /*113b0*/  ISETP.GT.AND P0, PT, R8, R9, PT ;  /* 0x000000090800720c */ /* 0x004fda0003f04270 */
[----:B------:R-:W-:Y:S05]  /*113c0*/  @P0 BRA `(.L_x_936) ;  /* 0x0000025000000947 */ /* 0x000fea0003800000 */
.L_x_940:
        /* <DEDUP_REMOVED lines=17> */
.L_x_977:
        /* <DEDUP_REMOVED lines=16> */
.L_x_978:
[----:B--2---:R-:W-:-:S05]  /*115e0*/  IMAD R0, R0, c[0x0][0x538], RZ ;  /* 0x00014e0000007a24 */ /* 0x004fca00078e02ff */
[----:B------:R-:W-:-:S04]  /*115f0*/  IADD3 R8, R0, R8, RZ ;  /* 0x0000000800087210 */ /* 0x000fc80007ffe0ff */
[----:B------:R-:W-:-:S13]  /*11600*/  ISETP.GT.AND P0, PT, R8, R9, PT ;  /* 0x000000090800720c */ /* 0x000fda0003f04270 */
[----:B-1----:R-:W-:Y:S05]  /*11610*/  @!P0 BRA `(.L_x_940) ;  /* 0xfffffdb000008947 */ /* 0x002fea000383ffff */
.L_x_936:
[----:B------:R-:W-:-:S05]  /*11620*/  IADD3 R11, -R0, R8, RZ ;  /* 0x00000008000b7210 */ /* 0x000fca0007ffe1ff */
[----:B------:R-:W-:-:S05]  /*11630*/  IMAD R0, R4, c[0x0][0x538], R11 ;  /* 0x00014e0004007a24 */ /* 0x000fca00078e020b */
[----:B------:R-:W-:Y:S01]  /*11640*/  ISETP.GT.AND P0, PT, R0, R9, PT ;  /* 0x000000090000720c */ /* 0x000fe20003f04270 */
[----:B------:R-:W-:-:S12]  /*11650*/  BRA.DIV ~URZ, `(.L_x_941) ;  /* 0x00001ca27f007947 */ /* 0x000fd8000b800000 */
[----:B------:R-:W-:-:S03]  /*11660*/  VOTE.ANY R10, PT, !P0 ;  /* 0x00000000000a7806 */ /* 0x000fc600040e0100 */
.L_x_979:
[----:B------:R-:W2:Y:S01]  /*11670*/  LDL.LU R0, [R1+0x84] ;  /* 0x0000840001007983 */ /* 0x000ea20000300800 */
[----:B------:R-:W2:Y:S02]  /*11680*/  POPC R8, R10 ;  /* 0x0000000a00087309 */ /* 0x000ea40000000000 */
[----:B--2---:R-:W-:-:S05]  /*11690*/  IADD3 R0, R8, R0, RZ ;  /* 0x0000000008007210 */ /* 0x004fca0007ffe0ff */
[----:B------:R2:W-:Y:S01]  /*116a0*/  STL [R1+0x84], R0 ;  /* 0x0000840001007387 */ /* 0x0005e20000100800 */
[----:B------:R-:W-:Y:S05]  /*116b0*/  BRA.DIV ~URZ, `(.L_x_942) ;  /* 0x00001c927f007947 */ /* 0x000fea000b800000 */
[----:B------:R3:W4:Y:S04]  /*116c0*/  SHFL.IDX PT, R12, R6, R8, 0x1f ;  /* 0x00001f08060c7589 */ /* 0x00072800000e0000 */
[----:B------:R3:W1:Y:S02]  /*116d0*/  SHFL.IDX PT, R7, R7, R8, 0x1f ;  /* 0x00001f0807077589 */ /* 0x00066400000e0000 */
.L_x_980:
[----:B------:R-:W-:Y:S01]  /*116e0*/  ISETP.NE.AND P0, PT, R10, RZ, PT ;  /* 0x000000ff0a00720c */ /* 0x000fe20003f05270 */
[----:B------:R-:W-:-:S12]  /*116f0*/  BSSY B0, `(.L_x_943) ;  /* 0x0000005000007945 */ /* 0x000fd80003800000 */
[----:B------:R-:W-:Y:S05]  /*11700*/  @!P0 BRA `(.L_x_944) ;  /* 0x0000003000008947 */ /* 0x000fea0003800000 */
[----:B------:R-:W-:Y:S01]  /*11710*/  IADD3 R3, R8, -0x1, RZ ;  /* 0xffffffff08037810 */ /* 0x000fe20007ffe0ff */
[----:B------:R-:W-:Y:S05]  /*11720*/  BRA.DIV ~URZ, `(.L_x_945) ;  /* 0x00001cf27f007947 */ /* 0x000fea000b800000 */
[----:B------:R2:W3:Y:S02]  /*11730*/  SHFL.IDX PT, R13, R4, R3, 0x1f ;  /* 0x00001f03040d7589 */ /* 0x0004e400000e0000 */
.L_x_944:
[----:B------:R-:W-:Y:S05]  /*11740*/  BSYNC B0 ;  /* 0x0000000000007941 */ /* 0x000fea0003800000 */
.L_x_943:
        /* <DEDUP_REMOVED lines=68> */
.L_x_947:
        /* <DEDUP_REMOVED lines=69> */
.L_x_948:
[----:B------:R-:W-:Y:S05]  /*11fe0*/  BSYNC B0 ;  /* 0x0000000000007941 */ /* 0x000fea0003800000 */
.L_x_946:
[----:B------:R-:W-:-:S04]  /*11ff0*/  LOP3.LUT R2, RZ, R2, RZ, 0x33, !PT ;  /* 0x00000002ff027212 */ /* 0x000fc800078e33ff */
[----:B-1----:R-:W-:-:S05]  /*12000*/  IADD3 R0, R2, R12, RZ ;  /* 0x0000000c02007210 */ /* 0x002fca0007ffe0ff */
[----:B------:R1:W-:Y:S01]  /*12010*/  STL [R1+0x7c], R0 ;  /* 0x00007c0001007387 */ /* 0x0003e20000100800 */
[----:B------:R-:W-:Y:S05]  /*12020*/  BRA `(.L_x_949) ;  /* 0x0000005000007947 */ /* 0x000fea0003800000 */
.L_x_937:
[----:B------:R-:W-:Y:S01]  /*12030*/  MOV R0, c[0x0][0x53c] ;  /* 0x00014f0000007a02 */ /* 0x000fe20000000f00 */
[----:B------:R2:W-:Y:S04]  /*12040*/  STL [R1+0x78], R9 ;  /* 0x0000780901007387 */ /* 0x0005e80000100800 */
[----:B------:R2:W-:Y:S04]  /*12050*/  STL [R1+0x7c], RZ ;  /* 0x00007cff01007387 */ /* 0x0005e80000100800 */
[----:B------:R2:W-:Y:S04]  /*12060*/  STL [R1+0x80], RZ ;  /* 0x000080ff01007387 */ /* 0x0005e80000100800 */
[----:B------:R2:W-:Y:S02]  /*12070*/  STL [R1+0x84], R0 ;  /* 0x0000840001007387 */ /* 0x0005e40000100800 */
.L_x_949:
[----:B------:R-:W-:Y:S05]  /*12080*/  BSYNC B1 ;  /* 0x0000000000017941 */ /* 0x000fea0003800000 */
.L_x_935:
        /* <DEDUP_REMOVED lines=9> */
.L_x_930:
[----:B--2---:R-:W2:Y:S02]  /*12120*/  LDL R0, [R1+0x84] ;  /* 0x0000840001007983 */ /* 0x004ea40000100800 */
[----:B--2---:R-:W-:-:S13]  /*12130*/  ISETP.GE.AND P0, PT, R0, c[0x0][0x53c], PT ;  /* 0x00014f0000007a0c */ /* 0x004fda0003f06270 */
[----:B-1----:R-:W-:Y:S01]  /*12140*/  @P0 CALL.REL.NOINC `(.L_x_950) ;  /* 0x0000001000000944 */ /* 0x002fe20003c00000 */
[----:B------:R-:W-:Y:S05]  /*12150*/  BRA `(.L_x_951) ;  /* 0xfffef7c000007947 */ /* 0x000fea000383ffff */
.L_x_950:
[----:B------:R-:W-:Y:S05]  /*12160*/  EXIT ;  /* 0x000000000000794d */ /* 0x000fea0003800000 */
.L_x_859:
[----:B------:R-:W-:Y:S01]  /*12170*/  IMAD.MOV.U32 R0, RZ, RZ, R5 ;  /* 0x000000ffff007224 */ /* 0x000fe200078e0005 */
[----:B------:R-:W-:Y:S02]  /*12180*/  MOV R2, 0x1 ;  /* 0x0000000100027802 */ /* 0x000fe40000000f00 */
[----:B------:R-:W-:Y:S02]  /*12190*/  MOV R3, 0x121b0 ;  /* 0x000121b000037802 */ /* 0x000fe40000000f00 */
[----:B------:R-:W-:Y:S05]  /*121a0*/  CALL.REL.NOINC `($__internal_20_$__cuda_sm70_shflsync_up_p) ;  /* 0x0000137000007944 */ /* 0x000fea0003c00000 */
[----:B------:R-:W-:Y:S01]  /*121b0*/  MOV R0, R4 ;  /* 0x0000000400007202 */ /* 0x000fe20000000f00 */
[----:B------:R-:W-:Y:S05]  /*121c0*/  BRA `(.L_x_952) ;  /* 0xfffee29000007947 */ /* 0x000fea000383ffff */
.L_x_860:
[----:B------:R-:W-:Y:S01]  /*121d0*/  IMAD.MOV.U32 R0, RZ, RZ, R5 ;  /* 0x000000ffff007224 */ /* 0x000fe200078e0005 */
[----:B------:R-:W-:Y:S02]  /*121e0*/  MOV R2, 0x2 ;  /* 0x0000000200027802 */ /* 0x000fe40000000f00 */
[----:B------:R-:W-:Y:S02]  /*121f0*/  MOV R3, 0x12210 ;  /* 0x0001221000037802 */ /* 0x000fe40000000f00 */
[----:B------:R-:W-:Y:S05]  /*12200*/  CALL.REL.NOINC `($__internal_20_$__cuda_sm70_shflsync_up_p) ;  /* 0x0000131000007944 */ /* 0x000fea0003c00000 */
[----:B------:R-:W-:Y:S01]  /*12210*/  SEL R0, R4, RZ, P4 ;  /* 0x000000ff04007207 */ /* 0x000fe20002000000 */
[----:B------:R-:W-:Y:S01]  /*12220*/  IMAD.MOV.U32 R2, RZ, RZ, 0x4 ;  /* 0x00000004ff027424 */ /* 0x000fe200078e00ff */
[----:B------:R-:W-:-:S03]  /*12230*/  MOV R3, 0x12260 ;  /* 0x0001226000037802 */ /* 0x000fc60000000f00 */
[----:B------:R-:W-:Y:S02]  /*12240*/  IMAD.IADD R0, R5, 0x1, R0 ;  /* 0x0000000105007824 */ /* 0x000fe400078e0200 */
        /* <DEDUP_REMOVED lines=14> */
[----:B------:R-:W-:Y:S01]  /*12330*/  IMAD.IADD R4, R0, 0x1, R4 ;  /* 0x0000000100047824 */ /* 0x000fe200078e0204 */
[----:B------:R-:W-:-:S03]  /*12340*/  MOV R0, 0x1f ;  /* 0x0000001f00007802 */ /* 0x000fc60000000f00 */
[----:B------:R-:W-:Y:S02]  /*12350*/  IMAD.MOV.U32 R5, RZ, RZ, R4 ;  /* 0x000000ffff057224 */ /* 0x000fe400078e0004 */
[----:B------:R-:W-:Y:S05]  /*12360*/  CALL.REL.NOINC `($__internal_19_$__cuda_sm70_shflsync_idx_p) ;  /* 0x0000116000007944 */ /* 0x000fea0003c00000 */
[----:B------:R-:W-:Y:S05]  /*12370*/  BRA `(.L_x_953) ;  /* 0xfffee1e000007947 */ /* 0x000fea000383ffff */
.L_x_862:
[----:B------:R-:W-:Y:S02]  /*12380*/  SEL R0, RZ, 0x1, P0 ;  /* 0x00000001ff007807 */ /* 0x000fe40000000000 */
[----:B------:R-:W-:Y:S02]  /*12390*/  MOV R2, 0x123b0 ;  /* 0x000123b000027802 */ /* 0x000fe40000000f00 */
[----:B------:R-:W-:Y:S05]  /*123a0*/  CALL.REL.NOINC `($__internal_21_$__cuda_sm70_votesync_ballot) ;  /* 0x000011e000007944 */ /* 0x000fea0003c00000 */
[----:B------:R-:W-:Y:S01]  /*123b0*/  MOV R10, R0 ;  /* 0x00000000000a7202 */ /* 0x000fe20000000f00 */
[----:B------:R-:W-:Y:S05]  /*123c0*/  BRA `(.L_x_954) ;  /* 0xfffee22000007947 */ /* 0x000fea000383ffff */
.L_x_863:
[----:B------:R-:W-:Y:S01]  /*123d0*/  IMAD.MOV.U32 R5, RZ, RZ, R9 ;  /* 0x000000ffff057224 */ /* 0x000fe200078e0009 */
[----:B------:R-:W-:Y:S01]  /*123e0*/  MOV R3, R6 ;  /* 0x0000000600037202 */ /* 0x000fe20000000f00 */
[----:B-1----:R-:W-:Y:S01]  /*123f0*/  IMAD.MOV.U32 R0, RZ, RZ, 0x1f ;  /* 0x0000001fff007424 */ /* 0x002fe200078e00ff */
[----:B------:R-:W-:Y:S02]  /*12400*/  MOV R2, 0x12420 ;  /* 0x0001242000027802 */ /* 0x000fe40000000f00 */
[----:B------:R-:W-:Y:S05]  /*12410*/  CALL.REL.NOINC `($__internal_19_$__cuda_sm70_shflsync_idx_p) ;  /* 0x000010b000007944 */ /* 0x000fea0003c00000 */
[----:B------:R-:W-:Y:S01]  /*12420*/  IMAD.MOV.U32 R12, RZ, RZ, R0 ;  /* 0x000000ffff0c7224 */ /* 0x000fe200078e0000 */
[----:B------:R-:W-:Y:S01]  /*12430*/  MOV R5, R8 ;  /* 0x0000000800057202 */ /* 0x000fe20000000f00 */
[----:B------:R-:W-:Y:S01]  /*12440*/  IMAD.MOV.U32 R7, RZ, RZ, RZ ;  /* 0x000000ffff077224 */ /* 0x000fe200078e00ff */
[----:B------:R-:W-:Y:S01]  /*12450*/  MOV R3, R6 ;  /* 0x0000000600037202 */ /* 0x000fe20000000f00 */
[----:B------:R-:W-:Y:S01]  /*12460*/  IMAD.MOV.U32 R0, RZ, RZ, 0x1f ;  /* 0x0000001fff007424 */ /* 0x000fe200078e00ff */
[----:B------:R-:W-:-:S02]  /*12470*/  MOV R2, 0x12490 ;  /* 0x0001249000027802 */ /* 0x000fc40000000f00 */
[----:B------:R-:W-:Y:S05]  /*12480*/  CALL.REL.NOINC `($__internal_19_$__cuda_sm70_shflsync_idx_p) ;  /* 0x0000104000007944 */ /* 0x000fea0003c00000 */
[----:B------:R-:W-:Y:S01]  /*12490*/  MOV R9, R0 ;  /* 0x0000000000097202 */ /* 0x000fe20000000f00 */
[----:B------:R-:W-:Y:S05]  /*124a0*/  BRA `(.L_x_955) ;  /* 0xfffee1b000007947 */ /* 0x000fea000383ffff */
.L_x_866:
[----:B------:R-:W-:Y:S01]  /*124b0*/  IMAD.MOV.U32 R5, RZ, RZ, R4 ;  /* 0x000000ffff057224 */ /* 0x000fe200078e0004 */
[----:B-1----:R-:W-:-:S02]  /*124c0*/  MOV R0, 0x1f ;  /* 0x0000001f00007802 */ /* 0x002fc40000000f00 */
[----:B------:R-:W-:Y:S02]  /*124d0*/  MOV R2, 0x124f0 ;  /* 0x000124f000027802 */ /* 0x000fe40000000f00 */
[----:B--234-:R-:W-:Y:S05]  /*124e0*/  CALL.REL.NOINC `($__internal_19_$__cuda_sm70_shflsync_idx_p) ;  /* 0x00000fe000007944 */ /* 0x01cfea0003c00000 */
[----:B------:R-:W-:Y:S01]  /*124f0*/  MOV R7, R0 ;  /* 0x0000000000077202 */ /* 0x000fe20000000f00 */
[----:B------:R-:W-:Y:S05]  /*12500*/  BRA `(.L_x_865) ;  /* 0xfffee1b000007947 */ /* 0x000fea000383ffff */
.L_x_889:
[----:B------:R1:W5:Y:S01]  /*12510*/  LDL R2, [R1+0x38] ;  /* 0x0000380001027983 */ /* 0x0003620000100800 */
[----:B------:R-:W-:Y:S02]  /*12520*/  MOV R5, 0x2 ;  /* 0x0000000200057802 */ /* 0x000fe40000000f00 */
[----:B------:R-:W-:Y:S02]  /*12530*/  MOV R3, 0x12550 ;  /* 0x0001255000037802 */ /* 0x000fe40000000f00 */
[----:B-1---5:R-:W-:Y:S05]  /*12540*/  CALL.REL.NOINC `($__internal_18_$__cuda_sm70_shflsync_bfly_p) ;  /* 0x00000f3000007944 */ /* 0x022fea0003c00000 */
[----:B------:R-:W-:Y:S01]  /*12550*/  MOV R0, R5 ;  /* 0x0000000500007202 */ /* 0x000fe20000000f00 */
[----:B------:R-:W-:Y:S05]  /*12560*/  BRA `(.L_x_956) ;  /* 0xffff9f5000007947 */ /* 0x000fea000383ffff */
.L_x_890:
[----:B------:R-:W-:Y:S01]  /*12570*/  IMAD.MOV.U32 R2, RZ, RZ, R0 ;  /* 0x000000ffff027224 */ /* 0x000fe200078e0000 */
[----:B------:R-:W-:Y:S02]  /*12580*/  MOV R5, 0x1 ;  /* 0x0000000100057802 */ /* 0x000fe40000000f00 */
[----:B------:R-:W-:Y:S02]  /*12590*/  MOV R3, 0x125b0 ;  /* 0x000125b000037802 */ /* 0x000fe40000000f00 */
[----:B-----5:R-:W-:Y:S05]  /*125a0*/  CALL.REL.NOINC `($__internal_18_$__cuda_sm70_shflsync_bfly_p) ;  /* 0x00000ed000007944 */ /* 0x020fea0003c00000 */
[----:B------:R1:W5:Y:S01]  /*125b0*/  LDL R2, [R1+0x34] ;  /* 0x0000340001027983 */ /* 0x0003620000100800 */
[----:B------:R-:W-:Y:S01]  /*125c0*/  FADD.FTZ R0, R0, R5 ;  /* 0x0000000500007221 */ /* 0x000fe20000010000 */
[----:B------:R-:W-:-:S02]  /*125d0*/  MOV R5, 0x2 ;  /* 0x0000000200057802 */ /* 0x000fc40000000f00 */
[----:B------:R-:W-:Y:S02]  /*125e0*/  MOV R3, 0x12600 ;  /* 0x0001260000037802 */ /* 0x000fe40000000f00 */
[----:B-1---5:R-:W-:Y:S05]  /*125f0*/  CALL.REL.NOINC `($__internal_18_$__cuda_sm70_shflsync_bfly_p) ;  /* 0x00000e8000007944 */ /* 0x022fea0003c00000 */
[----:B------:R-:W2:Y:S01]  /*12600*/  LDL.LU R2, [R1+0x34] ;  /* 0x0000340001027983 */ /* 0x000ea20000300800 */
[----:B------:R-:W-:Y:S01]  /*12610*/  MOV R3, 0x12660 ;  /* 0x0001266000037802 */ /* 0x000fe20000000f00 */
[----:B--2---:R-:W-:Y:S01]  /*12620*/  FADD.FTZ R4, R2, R5 ;  /* 0x0000000502047221 */ /* 0x004fe20000010000 */
[----:B------:R-:W-:-:S04]  /*12630*/  MOV R5, 0x1 ;  /* 0x0000000100057802 */ /* 0x000fc80000000f00 */
[----:B------:R-:W-:Y:S02]  /*12640*/  MOV R2, R4 ;  /* 0x0000000400027202 */ /* 0x000fe40000000f00 */
[----:B------:R-:W-:Y:S05]  /*12650*/  CALL.REL.NOINC `($__internal_18_$__cuda_sm70_shflsync_bfly_p) ;  /* 0x00000e2000007944 */ /* 0x000fea0003c00000 */
[----:B------:R-:W-:Y:S01]  /*12660*/  MOV R3, R5 ;  /* 0x0000000500037202 */ /* 0x000fe20000000f00 */
[----:B------:R-:W-:Y:S05]  /*12670*/  BRA `(.L_x_957) ;  /* 0xffff9ed000007947 */ /* 0x000fea000383ffff */
.L_x_897:
[----:B--234-:R-:W-:Y:S01]  /*12680*/  IMAD.MOV.U32 R5, RZ, RZ, R12 ;  /* 0x000000ffff057224 */ /* 0x01cfe200078e000c */
[----:B------:R-:W-:Y:S01]  /*12690*/  MOV R3, RZ ;  /* 0x000000ff00037202 */ /* 0x000fe20000000f00 */
[----:B------:R-:W-:Y:S01]  /*126a0*/  IMAD.MOV.U32 R0, RZ, RZ, 0x181f ;  /* 0x0000181fff007424 */ /* 0x000fe200078e00ff */
[----:B------:R-:W-:Y:S02]  /*126b0*/  MOV R2, 0x126d0 ;  /* 0x000126d000027802 */ /* 0x000fe40000000f00 */
[----:B-1----:R-:W-:Y:S05]  /*126c0*/  CALL.REL.NOINC `($__internal_19_$__cuda_sm70_shflsync_idx_p) ;  /* 0x00000e0000007944 */ /* 0x002fea0003c00000 */
[----:B------:R-:W-:Y:S01]  /*126d0*/  MOV R10, R0 ;  /* 0x00000000000a7202 */ /* 0x000fe20000000f00 */
[----:B------:R-:W-:Y:S05]  /*126e0*/  BRA `(.L_x_958) ;  /* 0xffffbba000007947 */ /* 0x000fea000383ffff */
.L_x_898:
[----:B------:R-:W-:Y:S01]  /*126f0*/  IMAD.MOV.U32 R5, RZ, RZ, R15 ;  /* 0x000000ffff057224 */ /* 0x000fe200078e000f */
[----:B------:R-:W-:Y:S01]  /*12700*/  MOV R3, RZ ;  /* 0x000000ff00037202 */ /* 0x000fe20000000f00 */
[----:B------:R-:W-:Y:S01]  /*12710*/  IMAD.MOV.U32 R0, RZ, RZ, 0x181f ;  /* 0x0000181fff007424 */ /* 0x000fe200078e00ff */
[----:B------:R-:W-:Y:S02]  /*12720*/  MOV R2, 0x12740 ;  /* 0x0001274000027802 */ /* 0x000fe40000000f00 */
[----:B-123--:R-:W-:Y:S05]  /*12730*/  CALL.REL.NOINC `($__internal_19_$__cuda_sm70_shflsync_idx_p) ;  /* 0x00000d9000007944 */ /* 0x00efea0003c00000 */
[----:B------:R-:W-:Y:S05]  /*12740*/  BRA `(.L_x_959) ;  /* 0xffffbb6000007947 */ /* 0x000fea000383ffff */
.L_x_901:
[----:B-1----:R-:W-:Y:S01]  /*12750*/  IMAD.MOV.U32 R5, RZ, RZ, R12 ;  /* 0x000000ffff057224 */ /* 0x002fe200078e000c */
[----:B------:R-:W-:Y:S01]  /*12760*/  MOV R3, 0x1 ;  /* 0x0000000100037802 */ /* 0x000fe20000000f00 */
[----:B--2---:R-:W-:Y:S01]  /*12770*/  IMAD.MOV.U32 R0, RZ, RZ, 0x181f ;  /* 0x0000181fff007424 */ /* 0x004fe200078e00ff */
[----:B------:R-:W-:-:S02]  /*12780*/  MOV R2, 0x127a0 ;  /* 0x000127a000027802 */ /* 0x000fc40000000f00 */
[----:B---34-:R-:W-:Y:S05]  /*12790*/  CALL.REL.NOINC `($__internal_19_$__cuda_sm70_shflsync_idx_p) ;  /* 0x00000d3000007944 */ /* 0x018fea0003c00000 */
[----:B------:R-:W-:Y:S01]  /*127a0*/  IMAD.MOV.U32 R10, RZ, RZ, R0 ;  /* 0x000000ffff0a7224 */ /* 0x000fe200078e0000 */
[----:B------:R-:W-:Y:S01]  /*127b0*/  MOV R3, 0x1 ;  /* 0x0000000100037802 */ /* 0x000fe20000000f00 */
[----:B------:R-:W-:Y:S01]  /*127c0*/  IMAD.MOV.U32 R5, RZ, RZ, R15 ;  /* 0x000000ffff057224 */ /* 0x000fe200078e000f */
[----:B------:R-:W-:-:S02]  /*127d0*/  MOV R0, 0x181f ;  /* 0x0000181f00007802 */ /* 0x000fc40000000f00 */
[----:B------:R-:W-:Y:S02]  /*127e0*/  MOV R2, 0x12800 ;  /* 0x0001280000027802 */ /* 0x000fe40000000f00 */
[----:B------:R-:W-:Y:S05]  /*127f0*/  CALL.REL.NOINC `($__internal_19_$__cuda_sm70_shflsync_idx_p) ;  /* 0x00000cd000007944 */ /* 0x000fea0003c00000 */
[----:B------:R-:W-:Y:S05]  /*12800*/  BRA `(.L_x_960) ;  /* 0xffffbc8000007947 */ /* 0x000fea000383ffff */
.L_x_904:
[----:B-1----:R-:W-:Y:S01]  /*12810*/  IMAD.MOV.U32 R5, RZ, RZ, R12 ;  /* 0x000000ffff057224 */ /* 0x002fe200078e000c */
[----:B------:R-:W-:Y:S01]  /*12820*/  MOV R3, 0x2 ;  /* 0x0000000200037802 */ /* 0x000fe20000000f00 */
[----:B--2---:R-:W-:Y:S01]  /*12830*/  IMAD.MOV.U32 R0, RZ, RZ, 0x181f ;  /* 0x0000181fff007424 */ /* 0x004fe200078e00ff */
[----:B------:R-:W-:Y:S02]  /*12840*/  MOV R2, 0x12860 ;  /* 0x0001286000027802 */ /* 0x000fe40000000f00 */
[----:B---34-:R-:W-:Y:S05]  /*12850*/  CALL.REL.NOINC `($__internal_19_$__cuda_sm70_shflsync_idx_p) ;  /* 0x00000c7000007944 */ /* 0x018fea0003c00000 */
[----:B------:R-:W-:Y:S01]  /*12860*/  MOV R10, R0 ;  /* 0x00000000000a7202 */ /* 0x000fe20000000f00 */
[----:B------:R-:W-:Y:S05]  /*12870*/  BRA `(.L_x_961) ;  /* 0xffffbdd000007947 */ /* 0x000fea000383ffff */
.L_x_905:
[----:B-1----:R-:W-:Y:S01]  /*12880*/  IMAD.MOV.U32 R5, RZ, RZ, R15 ;  /* 0x000000ffff057224 */ /* 0x002fe200078e000f */
[----:B------:R-:W-:Y:S01]  /*12890*/  MOV R3, 0x2 ;  /* 0x0000000200037802 */ /* 0x000fe20000000f00 */
[----:B--2---:R-:W-:Y:S01]  /*128a0*/  IMAD.MOV.U32 R0, RZ, RZ, 0x181f ;  /* 0x0000181fff007424 */ /* 0x004fe200078e00ff */
[----:B------:R-:W-:Y:S02]  /*128b0*/  MOV R2, 0x128d0 ;  /* 0x000128d000027802 */ /* 0x000fe40000000f00 */
[----:B---34-:R-:W-:Y:S05]  /*128c0*/  CALL.REL.NOINC `($__internal_19_$__cuda_sm70_shflsync_idx_p) ;  /* 0x00000c0000007944 */ /* 0x018fea0003c00000 */
[----:B------:R-:W-:Y:S05]  /*128d0*/  BRA `(.L_x_962) ;  /* 0xffffbd9000007947 */ /* 0x000fea000383ffff */
.L_x_908:
[----:B-1----:R-:W-:Y:S01]  /*128e0*/  IMAD.MOV.U32 R5, RZ, RZ, R12 ;  /* 0x000000ffff057224 */ /* 0x002fe200078e000c */
[----:B------:R-:W-:Y:S01]  /*128f0*/  MOV R3, 0x3 ;  /* 0x0000000300037802 */ /* 0x000fe20000000f00 */
[----:B---3--:R-:W-:Y:S01]  /*12900*/  IMAD.MOV.U32 R0, RZ, RZ, 0x181f ;  /* 0x0000181fff007424 */ /* 0x008fe200078e00ff */
[----:B------:R-:W-:-:S02]  /*12910*/  MOV R2, 0x12930 ;  /* 0x0001293000027802 */ /* 0x000fc40000000f00 */
[----:B--2-4-:R-:W-:Y:S05]  /*12920*/  CALL.REL.NOINC `($__internal_19_$__cuda_sm70_shflsync_idx_p) ;  /* 0x00000ba000007944 */ /* 0x014fea0003c00000 */
[----:B------:R-:W-:Y:S01]  /*12930*/  IMAD.MOV.U32 R8, RZ, RZ, R0 ;  /* 0x000000ffff087224 */ /* 0x000fe200078e0000 */
[----:B------:R-:W-:Y:S01]  /*12940*/  MOV R3, 0x3 ;  /* 0x0000000300037802 */ /* 0x000fe20000000f00 */
[----:B------:R-:W-:Y:S01]  /*12950*/  IMAD.MOV.U32 R5, RZ, RZ, R15 ;  /* 0x000000ffff057224 */ /* 0x000fe200078e000f */
[----:B------:R-:W-:-:S02]  /*12960*/  MOV R0, 0x181f ;  /* 0x0000181f00007802 */ /* 0x000fc40000000f00 */
[----:B------:R-:W-:Y:S02]  /*12970*/  MOV R2, 0x12990 ;  /* 0x0001299000027802 */ /* 0x000fe40000000f00 */
[----:B------:R-:W-:Y:S05]  /*12980*/  CALL.REL.NOINC `($__internal_19_$__cuda_sm70_shflsync_idx_p) ;  /* 0x00000b4000007944 */ /* 0x000fea0003c00000 */
[----:B------:R-:W-:Y:S05]  /*12990*/  BRA `(.L_x_963) ;  /* 0xffffbea000007947 */ /* 0x000fea000383ffff */
.L_x_910:
[----:B------:R-:W-:Y:S01]  /*129a0*/  IMAD.MOV.U32 R5, RZ, RZ, R12 ;  /* 0x000000ffff057224 */ /* 0x000fe200078e000c */
[----:B------:R-:W-:Y:S01]  /*129b0*/  MOV R3, RZ ;  /* 0x000000ff00037202 */ /* 0x000fe20000000f00 */
[----:B------:R-:W-:Y:S01]  /*129c0*/  IMAD.MOV.U32 R0, RZ, RZ, 0x1c1f ;  /* 0x00001c1fff007424 */ /* 0x000fe200078e00ff */
[----:B------:R-:W-:Y:S02]  /*129d0*/  MOV R2, 0x129f0 ;  /* 0x000129f000027802 */ /* 0x000fe40000000f00 */
[----:B------:R-:W-:Y:S05]  /*129e0*/  CALL.REL.NOINC `($__internal_19_$__cuda_sm70_shflsync_idx_p) ;  /* 0x00000ae000007944 */ /* 0x000fea0003c00000 */
[----:B------:R-:W-:Y:S01]  /*129f0*/  MOV R4, R0 ;  /* 0x0000000000047202 */ /* 0x000fe20000000f00 */
[----:B------:R-:W-:Y:S05]  /*12a00*/  BRA `(.L_x_964) ;  /* 0xffffc1f000007947 */ /* 0x000fea000383ffff */
.L_x_911:
[----:B------:R-:W-:Y:S01]  /*12a10*/  IMAD.MOV.U32 R5, RZ, RZ, R14 ;  /* 0x000000ffff057224 */ /* 0x000fe200078e000e */
[----:B------:R-:W-:Y:S01]  /*12a20*/  MOV R3, RZ ;  /* 0x000000ff00037202 */ /* 0x000fe20000000f00 */
[----:B------:R-:W-:Y:S01]  /*12a30*/  IMAD.MOV.U32 R0, RZ, RZ, 0x1c1f ;  /* 0x00001c1fff007424 */ /* 0x000fe200078e00ff */
[----:B------:R-:W-:Y:S02]  /*12a40*/  MOV R2, 0x12a60 ;  /* 0x00012a6000027802 */ /* 0x000fe40000000f00 */
[----:B-12---:R-:W-:Y:S05]  /*12a50*/  CALL.REL.NOINC `($__internal_19_$__cuda_sm70_shflsync_idx_p) ;  /* 0x00000a7000007944 */ /* 0x006fea0003c00000 */
[----:B------:R-:W-:Y:S05]  /*12a60*/  BRA `(.L_x_965) ;  /* 0xffffc1b000007947 */ /* 0x000fea000383ffff */
.L_x_914:
[----:B------:R-:W-:Y:S01]  /*12a70*/  IMAD.MOV.U32 R5, RZ, RZ, R12 ;  /* 0x000000ffff057224 */ /* 0x000fe200078e000c */
[----:B----4-:R-:W-:Y:S01]  /*12a80*/  MOV R3, 0x1 ;  /* 0x0000000100037802 */ /* 0x010fe20000000f00 */
[----:B------:R-:W-:Y:S01]  /*12a90*/  IMAD.MOV.U32 R0, RZ, RZ, 0x1c1f ;  /* 0x00001c1fff007424 */ /* 0x000fe200078e00ff */
[----:B------:R-:W-:-:S02]  /*12aa0*/  MOV R2, 0x12ac0 ;  /* 0x00012ac000027802 */ /* 0x000fc40000000f00 */
[----:B-123--:R-:W-:Y:S05]  /*12ab0*/  CALL.REL.NOINC `($__internal_19_$__cuda_sm70_shflsync_idx_p) ;  /* 0x00000a1000007944 */ /* 0x00efea0003c00000 */
[----:B------:R-:W-:Y:S01]  /*12ac0*/  IMAD.MOV.U32 R4, RZ, RZ, R0 ;  /* 0x000000ffff047224 */ /* 0x000fe200078e0000 */
[----:B------:R-:W-:Y:S01]  /*12ad0*/  MOV R3, 0x1 ;  /* 0x0000000100037802 */ /* 0x000fe20000000f00 */
[----:B------:R-:W-:Y:S01]  /*12ae0*/  IMAD.MOV.U32 R5, RZ, RZ, R14 ;  /* 0x000000ffff057224 */ /* 0x000fe200078e000e */
[----:B------:R-:W-:-:S02]  /*12af0*/  MOV R0, 0x1c1f ;  /* 0x00001c1f00007802 */ /* 0x000fc40000000f00 */
[----:B------:R-:W-:Y:S02]  /*12b00*/  MOV R2, 0x12b20 ;  /* 0x00012b2000027802 */ /* 0x000fe40000000f00 */
[----:B------:R-:W-:Y:S05]  /*12b10*/  CALL.REL.NOINC `($__internal_19_$__cuda_sm70_shflsync_idx_p) ;  /* 0x000009b000007944 */ /* 0x000fea0003c00000 */
[----:B------:R-:W-:Y:S05]  /*12b20*/  BRA `(.L_x_966) ;  /* 0xffffcd5000007947 */ /* 0x000fea000383ffff */
.L_x_918:
[----:B------:R-:W-:Y:S01]  /*12b30*/  IMAD.MOV.U32 R5, RZ, RZ, R11 ;  /* 0x000000ffff057224 */ /* 0x000fe200078e000b */
[----:B------:R-:W-:Y:S01]  /*12b40*/  MOV R3, RZ ;  /* 0x000000ff00037202 */ /* 0x000fe20000000f00 */
[----:B------:R-:W-:Y:S01]  /*12b50*/  IMAD.MOV.U32 R0, RZ, RZ, 0x181f ;  /* 0x0000181fff007424 */ /* 0x000fe200078e00ff */
[----:B------:R-:W-:Y:S02]  /*12b60*/  MOV R2, 0x12b80 ;  /* 0x00012b8000027802 */ /* 0x000fe40000000f00 */
[----:B------:R-:W-:Y:S05]  /*12b70*/  CALL.REL.NOINC `($__internal_19_$__cuda_sm70_shflsync_idx_p) ;  /* 0x0000095000007944 */ /* 0x000fea0003c00000 */
[----:B------:R-:W-:Y:S01]  /*12b80*/  MOV R10, R0 ;  /* 0x00000000000a7202 */ /* 0x000fe20000000f00 */
[----:B------:R-:W-:Y:S05]  /*12b90*/  BRA `(.L_x_967) ;  /* 0xffffdd5000007947 */ /* 0x000fea000383ffff */
.L_x_919:
[----:B------:R-:W-:Y:S01]  /*12ba0*/  IMAD.MOV.U32 R5, RZ, RZ, R15 ;  /* 0x000000ffff057224 */ /* 0x000fe200078e000f */
[----:B------:R-:W-:Y:S01]  /*12bb0*/  MOV R3, RZ ;  /* 0x000000ff00037202 */ /* 0x000fe20000000f00 */
[----:B------:R-:W-:Y:S01]  /*12bc0*/  IMAD.MOV.U32 R0, RZ, RZ, 0x181f ;  /* 0x0000181fff007424 */ /* 0x000fe200078e00ff */
[----:B------:R-:W-:Y:S02]  /*12bd0*/  MOV R2, 0x12bf0 ;  /* 0x00012bf000027802 */ /* 0x000fe40000000f00 */
[----:B-12---:R-:W-:Y:S05]  /*12be0*/  CALL.REL.NOINC `($__internal_19_$__cuda_sm70_shflsync_idx_p) ;  /* 0x000008e000007944 */ /* 0x006fea0003c00000 */
[----:B------:R-:W-:Y:S05]  /*12bf0*/  BRA `(.L_x_968) ;  /* 0xffffdd1000007947 */ /* 0x000fea000383ffff */
.L_x_922:
[----:B-1----:R-:W-:Y:S01]  /*12c00*/  IMAD.MOV.U32 R5, RZ, RZ, R11 ;  /* 0x000000ffff057224 */ /* 0x002fe200078e000b */
[----:B------:R-:W-:Y:S01]  /*12c10*/  MOV R3, 0x1 ;  /* 0x0000000100037802 */ /* 0x000fe20000000f00 */
[----:B----4-:R-:W-:Y:S01]  /*12c20*/  IMAD.MOV.U32 R0, RZ, RZ, 0x181f ;  /* 0x0000181fff007424 */ /* 0x010fe200078e00ff */
[----:B------:R-:W-:-:S02]  /*12c30*/  MOV R2, 0x12c50 ;  /* 0x00012c5000027802 */ /* 0x000fc40000000f00 */
[----:B--23--:R-:W-:Y:S05]  /*12c40*/  CALL.REL.NOINC `($__internal_19_$__cuda_sm70_shflsync_idx_p) ;  /* 0x0000088000007944 */ /* 0x00cfea0003c00000 */
[----:B------:R-:W-:Y:S01]  /*12c50*/  IMAD.MOV.U32 R10, RZ, RZ, R0 ;  /* 0x000000ffff0a7224 */ /* 0x000fe200078e0000 */
[----:B------:R-:W-:Y:S01]  /*12c60*/  MOV R3, 0x1 ;  /* 0x0000000100037802 */ /* 0x000fe20000000f00 */
[----:B------:R-:W-:Y:S01]  /*12c70*/  IMAD.MOV.U32 R5, RZ, RZ, R15 ;  /* 0x000000ffff057224 */ /* 0x000fe200078e000f */
[----:B------:R-:W-:-:S02]  /*12c80*/  MOV R0, 0x181f ;  /* 0x0000181f00007802 */ /* 0x000fc40000000f00 */
[----:B------:R-:W-:Y:S02]  /*12c90*/  MOV R2, 0x12cb0 ;  /* 0x00012cb000027802 */ /* 0x000fe40000000f00 */
[----:B------:R-:W-:Y:S05]  /*12ca0*/  CALL.REL.NOINC `($__internal_19_$__cuda_sm70_shflsync_idx_p) ;  /* 0x0000082000007944 */ /* 0x000fea0003c00000 */
[----:B------:R-:W-:Y:S05]  /*12cb0*/  BRA `(.L_x_969) ;  /* 0xffffde4000007947 */ /* 0x000fea000383ffff */
.L_x_925:
[----:B-1----:R-:W-:Y:S01]  /*12cc0*/  IMAD.MOV.U32 R5, RZ, RZ, R11 ;  /* 0x000000ffff057224 */ /* 0x002fe200078e000b */
[----:B------:R-:W-:Y:S01]  /*12cd0*/  MOV R3, 0x2 ;  /* 0x0000000200037802 */ /* 0x000fe20000000f00 */
[----:B----4-:R-:W-:Y:S01]  /*12ce0*/  IMAD.MOV.U32 R0, RZ, RZ, 0x181f ;  /* 0x0000181fff007424 */ /* 0x010fe200078e00ff */
[----:B------:R-:W-:Y:S02]  /*12cf0*/  MOV R2, 0x12d10 ;  /* 0x00012d1000027802 */ /* 0x000fe40000000f00 */
[----:B--23--:R-:W-:Y:S05]  /*12d00*/  CALL.REL.NOINC `($__internal_19_$__cuda_sm70_shflsync_idx_p) ;  /* 0x000007c000007944 */ /* 0x00cfea0003c00000 */
[----:B------:R-:W-:Y:S01]  /*12d10*/  MOV R10, R0 ;  /* 0x00000000000a7202 */ /* 0x000fe20000000f00 */
[----:B------:R-:W-:Y:S05]  /*12d20*/  BRA `(.L_x_970) ;  /* 0xffffdf9000007947 */ /* 0x000fea000383ffff */
.L_x_926:
[----:B-1----:R-:W-:Y:S01]  /*12d30*/  IMAD.MOV.U32 R5, RZ, RZ, R15 ;  /* 0x000000ffff057224 */ /* 0x002fe200078e000f */
[----:B------:R-:W-:Y:S01]  /*12d40*/  MOV R3, 0x2 ;  /* 0x0000000200037802 */ /* 0x000fe20000000f00 */
[----:B----4-:R-:W-:Y:S01]  /*12d50*/  IMAD.MOV.U32 R0, RZ, RZ, 0x181f ;  /* 0x0000181fff007424 */ /* 0x010fe200078e00ff */
[----:B------:R-:W-:Y:S02]  /*12d60*/  MOV R2, 0x12d80 ;  /* 0x00012d8000027802 */ /* 0x000fe40000000f00 */
[----:B--23--:R-:W-:Y:S05]  /*12d70*/  CALL.REL.NOINC `($__internal_19_$__cuda_sm70_shflsync_idx_p) ;  /* 0x0000075000007944 */ /* 0x00cfea0003c00000 */
[----:B------:R-:W-:Y:S05]  /*12d80*/  BRA `(.L_x_971) ;  /* 0xffffdf5000007947 */ /* 0x000fea000383ffff */
.L_x_929:
[----:B-1----:R-:W-:Y:S01]  /*12d90*/  IMAD.MOV.U32 R5, RZ, RZ, R11 ;  /* 0x000000ffff057224 */ /* 0x002fe200078e000b */
[----:B------:R-:W-:Y:S01]  /*12da0*/  MOV R3, 0x3 ;  /* 0x0000000300037802 */ /* 0x000fe20000000f00 */
[----:B------:R-:W-:Y:S01]  /*12db0*/  IMAD.MOV.U32 R0, RZ, RZ, 0x181f ;  /* 0x0000181fff007424 */ /* 0x000fe200078e00ff */
[----:B------:R-:W-:-:S02]  /*12dc0*/  MOV R2, 0x12de0 ;  /* 0x00012de000027802 */ /* 0x000fc40000000f00 */
[----:B--234-:R-:W-:Y:S05]  /*12dd0*/  CALL.REL.NOINC `($__internal_19_$__cuda_sm70_shflsync_idx_p) ;  /* 0x000006f000007944 */ /* 0x01cfea0003c00000 */
[----:B------:R-:W-:Y:S01]  /*12de0*/  IMAD.MOV.U32 R10, RZ, RZ, R0 ;  /* 0x000000ffff0a7224 */ /* 0x000fe200078e0000 */
[----:B------:R-:W-:Y:S01]  /*12df0*/  MOV R3, 0x3 ;  /* 0x0000000300037802 */ /* 0x000fe20000000f00 */
[----:B------:R-:W-:Y:S01]  /*12e00*/  IMAD.MOV.U32 R5, RZ, RZ, R15 ;  /* 0x000000ffff057224 */ /* 0x000fe200078e000f */
[----:B------:R-:W-:-:S02]  /*12e10*/  MOV R0, 0x181f ;  /* 0x0000181f00007802 */ /* 0x000fc40000000f00 */
[----:B------:R-:W-:Y:S02]  /*12e20*/  MOV R2, 0x12e40 ;  /* 0x00012e4000027802 */ /* 0x000fe40000000f00 */
[----:B------:R-:W-:Y:S05]  /*12e30*/  CALL.REL.NOINC `($__internal_19_$__cuda_sm70_shflsync_idx_p) ;  /* 0x0000069000007944 */ /* 0x000fea0003c00000 */
[----:B------:R-:W-:Y:S05]  /*12e40*/  BRA `(.L_x_972) ;  /* 0xffffe06000007947 */ /* 0x000fea000383ffff */
.L_x_931:
[----:B------:R-:W-:Y:S01]  /*12e50*/  IMAD.MOV.U32 R5, RZ, RZ, R103 ;  /* 0x000000ffff057224 */ /* 0x000fe200078e0067 */
[----:B------:R-:W-:Y:S01]  /*12e60*/  MOV R3, RZ ;  /* 0x000000ff00037202 */ /* 0x000fe20000000f00 */
[----:B------:R-:W-:Y:S01]  /*12e70*/  IMAD.MOV.U32 R0, RZ, RZ, 0x1f ;  /* 0x0000001fff007424 */ /* 0x000fe200078e00ff */
[----:B------:R-:W-:Y:S02]  /*12e80*/  MOV R2, 0x12ea0 ;  /* 0x00012ea000027802 */ /* 0x000fe40000000f00 */
[----:B------:R-:W-:Y:S05]  /*12e90*/  CALL.REL.NOINC `($__internal_19_$__cuda_sm70_shflsync_idx_p) ;  /* 0x0000063000007944 */ /* 0x000fea0003c00000 */
[----:B------:R-:W-:Y:S01]  /*12ea0*/  MOV R9, R0 ;  /* 0x0000000000097202 */ /* 0x000fe20000000f00 */
[----:B------:R-:W-:Y:S05]  /*12eb0*/  BRA `(.L_x_973) ;  /* 0xffffe27000007947 */ /* 0x000fea000383ffff */
.L_x_932:
[----:B------:R-:W-:Y:S01]  /*12ec0*/  IMAD.MOV.U32 R5, RZ, RZ, R103 ;  /* 0x000000ffff057224 */ /* 0x000fe200078e0067 */
[----:B------:R-:W-:Y:S01]  /*12ed0*/  MOV R3, 0x1 ;  /* 0x0000000100037802 */ /* 0x000fe20000000f00 */
[----:B------:R-:W-:Y:S01]  /*12ee0*/  IMAD.MOV.U32 R0, RZ, RZ, 0x1f ;  /* 0x0000001fff007424 */ /* 0x000fe200078e00ff */
[----:B------:R-:W-:Y:S02]  /*12ef0*/  MOV R2, 0x12f10 ;  /* 0x00012f1000027802 */ /* 0x000fe40000000f00 */
[----:B-12---:R-:W-:Y:S05]  /*12f00*/  CALL.REL.NOINC `($__internal_19_$__cuda_sm70_shflsync_idx_p) ;  /* 0x000005c000007944 */ /* 0x006fea0003c00000 */
[----:B------:R-:W-:Y:S01]  /*12f10*/  MOV R8, R0 ;  /* 0x0000000000087202 */ /* 0x000fe20000000f00 */
[----:B------:R-:W-:Y:S05]  /*12f20*/  BRA `(.L_x_974) ;  /* 0xffffe22000007947 */ /* 0x000fea000383ffff */
.L_x_933:
[----:B------:R-:W-:Y:S02]  /*12f30*/  MOV R2, 0x1 ;  /* 0x0000000100027802 */ /* 0x000fe40000000f00 */
[----:B------:R-:W-:-:S02]  /*12f40*/  MOV R3, 0x12f60 ;  /* 0x00012f6000037802 */ /* 0x000fc40000000f00 */
[----:B-1234-:R-:W-:Y:S05]  /*12f50*/  CALL.REL.NOINC `($__internal_20_$__cuda_sm70_shflsync_up_p) ;  /* 0x000005c000007944 */ /* 0x01efea0003c00000 */
[----:B------:R-:W-:Y:S05]  /*12f60*/  BRA `(.L_x_975) ;  /* 0xffffe31000007947 */ /* 0x000fea000383ffff */
.L_x_934:
[----:B------:R-:W-:Y:S02]  /*12f70*/  MOV R2, 0x2 ;  /* 0x0000000200027802 */ /* 0x000fe40000000f00 */
[----:B------:R-:W-:-:S02]  /*12f80*/  MOV R3, 0x12fa0 ;  /* 0x00012fa000037802 */ /* 0x000fc40000000f00 */
[----:B--2-4-:R-:W-:Y:S05]  /*12f90*/  CALL.REL.NOINC `($__internal_20_$__cuda_sm70_shflsync_up_p) ;  /* 0x0000058000007944 */ /* 0x014fea0003c00000 */
[----:B------:R-:W-:Y:S01]  /*12fa0*/  SEL R3, R4, RZ, P1 ;  /* 0x000000ff04037207 */ /* 0x000fe20000800000 */
[----:B------:R-:W-:-:S04]  /*12fb0*/  IMAD.MOV.U32 R2, RZ, RZ, 0x4 ;  /* 0x00000004ff027424 */ /* 0x000fc800078e00ff */
[----:B------:R-:W-:Y:S01]  /*12fc0*/  IMAD.IADD R0, R0, 0x1, R3 ;  /* 0x0000000100007824 */ /* 0x000fe200078e0203 */
        /* <DEDUP_REMOVED lines=20> */
.L_x_938:
[----:B------:R-:W-:Y:S02]  /*13110*/  MOV R2, 0x1 ;  /* 0x0000000100027802 */ /* 0x000fe40000000f00 */
[----:B------:R-:W-:Y:S02]  /*13120*/  MOV R3, 0x13140 ;  /* 0x0001314000037802 */ /* 0x000fe40000000f00 */
[----:B------:R-:W-:Y:S05]  /*13130*/  CALL.REL.NOINC `($__internal_20_$__cuda_sm70_shflsync_up_p) ;  /* 0x000003e000007944 */ /* 0x000fea0003c00000 */
[----:B------:R-:W-:Y:S01]  /*13140*/  MOV R2, R4 ;  /* 0x0000000400027202 */ /* 0x000fe20000000f00 */
[----:B------:R-:W-:Y:S05]  /*13150*/  BRA `(.L_x_977) ;  /* 0xffffe38000007947 */ /* 0x000fea000383ffff */
.L_x_939:
        /* <DEDUP_REMOVED lines=26> */
.L_x_941:
[----:B------:R-:W-:Y:S02]  /*13300*/  SEL R0, RZ, 0x1, P0 ;  /* 0x00000001ff007807 */ /* 0x000fe40000000000 */
[----:B------:R-:W-:Y:S02]  /*13310*/  MOV R2, 0x13330 ;  /* 0x0001333000027802 */ /* 0x000fe40000000f00 */
[----:B-1----:R-:W-:Y:S05]  /*13320*/  CALL.REL.NOINC `($__internal_21_$__cuda_sm70_votesync_ballot) ;  /* 0x0000026000007944 */ /* 0x002fea0003c00000 */
[----:B------:R-:W-:Y:S01]  /*13330*/  MOV R10, R0 ;  /* 0x00000000000a7202 */ /* 0x000fe20000000f00 */
[----:B------:R-:W-:Y:S05]  /*13340*/  BRA `(.L_x_979) ;  /* 0xffffe32000007947 */ /* 0x000fea000383ffff */
.L_x_942:
[----:B------:R-:W-:Y:S01]  /*13350*/  IMAD.MOV.U32 R5, RZ, RZ, R6 ;  /* 0x000000ffff057224 */ /* 0x000fe200078e0006 */
[----:B------:R-:W-:Y:S01]  /*13360*/  MOV R3, R8 ;  /* 0x0000000800037202 */ /* 0x000fe20000000f00 */
[----:B--2---:R-:W-:Y:S01]  /*13370*/  IMAD.MOV.U32 R0, RZ, RZ, 0x1f ;  /* 0x0000001fff007424 */ /* 0x004fe200078e00ff */
[----:B------:R-:W-:Y:S02]  /*13380*/  MOV R2, 0x133a0 ;  /* 0x000133a000027802 */ /* 0x000fe40000000f00 */
[----:B-1----:R-:W-:Y:S05]  /*13390*/  CALL.REL.NOINC `($__internal_19_$__cuda_sm70_shflsync_idx_p) ;  /* 0x0000013000007944 */ /* 0x002fea0003c00000 */
[----:B------:R-:W-:Y:S01]  /*133a0*/  IMAD.MOV.U32 R12, RZ, RZ, R0 ;  /* 0x000000ffff0c7224 */ /* 0x000fe200078e0000 */
[----:B------:R-:W-:Y:S01]  /*133b0*/  MOV R3, R8 ;  /* 0x0000000800037202 */ /* 0x000fe20000000f00 */
[----:B------:R-:W-:Y:S01]  /*133c0*/  IMAD.MOV.U32 R5, RZ, RZ, R7 ;  /* 0x000000ffff057224 */ /* 0x000fe200078e0007 */
[----:B------:R-:W-:Y:S02]  /*133d0*/  MOV R0, 0x1f ;  /* 0x0000001f00007802 */ /* 0x000fe40000000f00 */
[----:B------:R-:W-:-:S02]  /*133e0*/  MOV R2, 0x13400 ;  /* 0x0001340000027802 */ /* 0x000fc40000000f00 */
[----:B------:R-:W-:Y:S05]  /*133f0*/  CALL.REL.NOINC `($__internal_19_$__cuda_sm70_shflsync_idx_p) ;  /* 0x000000d000007944 */ /* 0x000fea0003c00000 */
[----:B------:R-:W-:Y:S01]  /*13400*/  MOV R7, R0 ;  /* 0x0000000000077202 */ /* 0x000fe20000000f00 */
[----:B------:R-:W-:Y:S05]  /*13410*/  BRA `(.L_x_980) ;  /* 0xffffe2c000007947 */ /* 0x000fea000383ffff */
.L_x_945:
[----:B------:R-:W-:Y:S01]  /*13420*/  IMAD.MOV.U32 R5, RZ, RZ, R4 ;  /* 0x000000ffff057224 */ /* 0x000fe200078e0004 */
[----:B--2---:R-:W-:-:S02]  /*13430*/  MOV R0, 0x1f ;  /* 0x0000001f00007802 */ /* 0x004fc40000000f00 */
[----:B------:R-:W-:Y:S02]  /*13440*/  MOV R2, 0x13460 ;  /* 0x0001346000027802 */ /* 0x000fe40000000f00 */
[----:B-1-34-:R-:W-:Y:S05]  /*13450*/  CALL.REL.NOINC `($__internal_19_$__cuda_sm70_shflsync_idx_p) ;  /* 0x0000007000007944 */ /* 0x01afea0003c00000 */
[----:B------:R-:W-:Y:S01]  /*13460*/  MOV R13, R0 ;  /* 0x00000000000d7202 */ /* 0x000fe20000000f00 */
[----:B------:R-:W-:Y:S05]  /*13470*/  BRA `(.L_x_944) ;  /* 0xffffe2c000007947 */ /* 0x000fea000383ffff */
        .weak           $__internal_18_$__cuda_sm70_shflsync_bfly_p
        .type           $__internal_18_$__cuda_sm70_shflsync_bfly_p,@function
        .size           $__internal_18_$__cuda_sm70_shflsync_bfly_p,($__internal_19_$__cuda_sm70_shflsync_idx_p - $__internal_18_$__cuda_sm70_shflsync_bfly_p)
$__internal_18_$__cuda_sm70_shflsync_bfly_p:
[----:B------:R-:W-:Y:S04]  /*13480*/  WARPSYNC R6 ;  /* 0x0000000600007348 */ /* 0x000fe80003800000 */
[----:B------:R1:W2:Y:S02]  /*13490*/  SHFL.BFLY PT, R5, R2, R5, R7 ;  /* 0x0c00000502057389 */ /* 0x0002a400000e0007 */
[----:B-1----:R-:W-:Y:S02]  /*134a0*/  MOV R2, R3 ;  /* 0x0000000300027202 */ /* 0x002fe40000000f00 */
[----:B------:R-:W-:-:S04]  /*134b0*/  MOV R3, 0x0 ;  /* 0x0000000000037802 */ /* 0x000fc80000000f00 */
[----:B--2---:R-:W-:Y:S05]  /*134c0*/  RET.REL.NODEC R2 `(_ZN7cutlass13device_kernelIN5flash19enable_sm80_to_sm89INS1_16FlashAttnFwdSm80INS1_25CollectiveMainloopFwdSm80ILi8ELi1ELb1EN4cute5tupleIJNS5_1CILi128EEENS7_ILi48EEENS7_ILi256EEEEEELi256ENS_6half_tEfNS_4arch4Sm80ELb1ELb0ELb1ELb1ELb0ELb0ELb1ELb1EEENS1_21CollectiveEpilogueFwdINS6_IJS8_SA_S9_EEENS6_IJNS7_ILi1EEESI_SI_EEESC_SE_Li256ELb1ELb1ELb1ELb0EEENS1_36VarlenDynamicPersistentTileSchedulerILi128ELi48ELi256ELi256ELb1ELb1ELb0ELb1ELb1ELb1EEEEEEEEEvNT_6ParamsE) ;  /* 0xfffecb3002007950 */ /* 0x004fea0003c3ffff */
        .weak           $__internal_19_$__cuda_sm70_shflsync_idx_p
        .type           $__internal_19_$__cuda_sm70_shflsync_idx_p,@function
        .size           $__internal_19_$__cuda_sm70_shflsync_idx_p,($__internal_20_$__cuda_sm70_shflsync_up_p - $__internal_19_$__cuda_sm70_shflsync_idx_p)
$__internal_19_$__cuda_sm70_shflsync_idx_p:
[----:B------:R-:W-:-:S04]  /*134d0*/  MOV R118, 0xffffffff ;  /* 0xffffffff00767802 */ /* 0x000fc80000000f00 */
[----:B------:R-:W-:Y:S04]  /*134e0*/  WARPSYNC R118 ;  /* 0x0000007600007348 */ /* 0x000fe80003800000 */
[----:B------:R1:W2:Y:S02]  /*134f0*/  SHFL.IDX PT, R0, R5, R3, R0 ;  /* 0x0000000305007389 */ /* 0x0002a400000e0000 */
[----:B-1----:R-:W-:-:S04]  /*13500*/  MOV R3, 0x0 ;  /* 0x0000000000037802 */ /* 0x002fc80000000f00 */
[----:B--2---:R-:W-:Y:S05]  /*13510*/  RET.REL.NODEC R2 `(_ZN7cutlass13device_kernelIN5flash19enable_sm80_to_sm89INS1_16FlashAttnFwdSm80INS1_25CollectiveMainloopFwdSm80ILi8ELi1ELb1EN4cute5tupleIJNS5_1CILi128EEENS7_ILi48EEENS7_ILi256EEEEEELi256ENS_6half_tEfNS_4arch4Sm80ELb1ELb0ELb1ELb1ELb0ELb0ELb1ELb1EEENS1_21CollectiveEpilogueFwdINS6_IJS8_SA_S9_EEENS6_IJNS7_ILi1EEESI_SI_EEESC_SE_Li256ELb1ELb1ELb1ELb0EEENS1_36VarlenDynamicPersistentTileSchedulerILi128ELi48ELi256ELi256ELb1ELb1ELb0ELb1ELb1ELb1EEEEEEEEEvNT_6ParamsE) ;  /* 0xfffecae002007950 */ /* 0x004fea0003c3ffff */
        .weak           $__internal_20_$__cuda_sm70_shflsync_up_p
        .type           $__internal_20_$__cuda_sm70_shflsync_up_p,@function
        .size           $__internal_20_$__cuda_sm70_shflsync_up_p,($__internal_21_$__cuda_sm70_votesync_ballot - $__internal_20_$__cuda_sm70_shflsync_up_p)
$__internal_20_$__cuda_sm70_shflsync_up_p:
[----:B------:R-:W-:Y:S02]  /*13520*/  IMAD.MOV.U32 R4, RZ, RZ, RZ ;  /* 0x000000ffff047224 */ /* 0x000fe400078e00ff */
[----:B------:R-:W-:-:S04]  /*13530*/  IMAD.MOV.U32 R10, RZ, RZ, -0x1 ;  /* 0xffffffffff0a7424 */ /* 0x000fc800078e00ff */
[----:B------:R-:W-:Y:S04]  /*13540*/  WARPSYNC R10 ;  /* 0x0000000a00007348 */ /* 0x000fe80003800000 */
[----:B------:R1:W2:Y:S02]  /*13550*/  SHFL.UP PT, R4, R0, R2, R4 ;  /* 0x0400000200047389 */ /* 0x0002a400000e0004 */
[----:B-1----:R-:W-:Y:S02]  /*13560*/  MOV R2, R3 ;  /* 0x0000000300027202 */ /* 0x002fe40000000f00 */
[----:B------:R-:W-:-:S04]  /*13570*/  MOV R3, 0x0 ;  /* 0x0000000000037802 */ /* 0x000fc80000000f00 */
[----:B--2---:R-:W-:Y:S05]  /*13580*/  RET.REL.NODEC R2 `(_ZN7cutlass13device_kernelIN5flash19enable_sm80_to_sm89INS1_16FlashAttnFwdSm80INS1_25CollectiveMainloopFwdSm80ILi8ELi1ELb1EN4cute5tupleIJNS5_1CILi128EEENS7_ILi48EEENS7_ILi256EEEEEELi256ENS_6half_tEfNS_4arch4Sm80ELb1ELb0ELb1ELb1ELb0ELb0ELb1ELb1EEENS1_21CollectiveEpilogueFwdINS6_IJS8_SA_S9_EEENS6_IJNS7_ILi1EEESI_SI_EEESC_SE_Li256ELb1ELb1ELb1ELb0EEENS1_36VarlenDynamicPersistentTileSchedulerILi128ELi48ELi256ELi256ELb1ELb1ELb0ELb1ELb1ELb1EEEEEEEEEvNT_6ParamsE) ;  /* 0xfffeca7002007950 */ /* 0x004fea0003c3ffff */
        .weak           $__internal_21_$__cuda_sm70_votesync_ballot
        .type           $__internal_21_$__cuda_sm70_votesync_ballot,@function
        .size           $__internal_21_$__cuda_sm70_votesync_ballot,(.L_x_2609 - $__internal_21_$__cuda_sm70_votesync_ballot)
$__internal_21_$__cuda_sm70_votesync_ballot:
[----:B------:R-:W-:Y:S01]  /*13590*/  ISETP.NE.U32.AND P0, PT, R0, 0x1, PT ;  /* 0x000000010000780c */ /* 0x000fe20003f05070 */
[----:B------:R-:W-:-:S04]  /*135a0*/  IMAD.MOV.U32 R3, RZ, RZ, -0x1 ;  /* 0xffffffffff037424 */ /* 0x000fc800078e00ff */
[----:B------:R-:W-:Y:S08]  /*135b0*/  WARPSYNC R3 ;  /* 0x0000000300007348 */ /* 0x000ff00003800000 */
[----:B------:R-:W-:-:S04]  /*135c0*/  VOTE.ANY R0, PT, !P0 ;  /* 0x0000000000007806 */ /* 0x000fc800040e0100 */
[----:B------:R-:W-:Y:S01]  /*135d0*/  LOP3.LUT R0, R0, R3, RZ, 0xc0, !PT ;  /* 0x0000000300007212 */ /* 0x000fe200078ec0ff */
[----:B------:R-:W-:-:S04]  /*135e0*/  IMAD.MOV.U32 R3, RZ, RZ, 0x0 ;  /* 0x00000000ff037424 */ /* 0x000fc800078e00ff */
[----:B------:R-:W-:Y:S05]  /*135f0*/  RET.REL.NODEC R2 `(_ZN7cutlass13device_kernelIN5flash19enable_sm80_to_sm89INS1_16FlashAttnFwdSm80INS1_25CollectiveMainloopFwdSm80ILi8ELi1ELb1EN4cute5tupleIJNS5_1CILi128EEENS7_ILi48EEENS7_ILi256EEEEEELi256ENS_6half_tEfNS_4arch4Sm80ELb1ELb0ELb1ELb1ELb0ELb0ELb1ELb1EEENS1_21CollectiveEpilogueFwdINS6_IJS8_SA_S9_EEENS6_IJNS7_ILi1EEESI_SI_EEESC_SE_Li256ELb1ELb1ELb1ELb0EEENS1_36VarlenDynamicPersistentTileSchedulerILi128ELi48ELi256ELi256ELb1ELb1ELb0ELb1ELb1ELb1EEEEEEEEEvNT_6ParamsE) ;  /* 0xfffeca0002007950 */ /* 0x000fea0003c3ffff */
.L_x_981:
        /* <DEDUP_REMOVED lines=16> */
.L_x_2609:


//--------------------- .text._ZN7cutlass13device_kernelIN5flash19enable_sm80_to_sm89INS1_16FlashAttnFwdSm80INS1_25CollectiveMainloopFwdSm80ILi8ELi1ELb0EN4cute5tupleIJNS5_1CILi128EEENS7_ILi32EEENS7_ILi256EEEEEELi256ENS_6half_tEfNS_4arch4Sm80ELb1ELb0ELb1ELb1ELb0ELb1ELb1ELb1EEENS1_21CollectiveEpilogueFwdINS6_IJS8_SA_S9_EEENS6_IJNS7_ILi1EEESI_SI_EEESC_SE_Li256ELb1ELb1ELb1ELb0EEENS1_36VarlenDynamicPersistentTileSchedulerILi128ELi32ELi256ELi256ELb1ELb1ELb0ELb1ELb1ELb1EEEEEEEEEvNT_6ParamsE --------------------------
	.section	.text._ZN7cutlass13device_kernelIN5flash19enable_sm80_to_sm89INS1_16FlashAttnFwdSm80INS1_25CollectiveMainloopFwdSm80ILi8ELi1ELb0EN4cute5tupleIJNS5_1CILi128EEENS7_ILi32EEENS7_ILi256EEEEEELi256ENS_6half_tEfNS_4arch4Sm80ELb1ELb0ELb1ELb1ELb0ELb1ELb1ELb1EEENS1_21CollectiveEpilogueFwdINS6_IJS8_SA_S9_EEENS6_IJNS7_ILi1EEESI_SI_EEESC_SE_Li256ELb1ELb1ELb1ELb0EEENS1_36VarlenDynamicPersistentTileSchedulerILi128ELi32ELi256ELi256ELb1ELb1ELb0ELb1ELb1ELb1EEEEEEEEEvNT_6ParamsE,"ax",@progbits
	.sectioninfo	@"SHI_REGISTERS=255"
	.align	128
.text._ZN7cutlass13device_kernelIN5flash19enable_sm80_to_sm89INS1_16FlashAttnFwdSm80INS1_25CollectiveMainloopFwdSm80ILi8ELi1ELb0EN4cute5tupleIJNS5_1CILi128EEENS7_ILi32EEENS7_ILi256EEEEEELi256ENS_6half_tEfNS_4arch4Sm80ELb1ELb0ELb1ELb1ELb0ELb1ELb1ELb1EEENS1_21CollectiveEpilogueFwdINS6_IJS8_SA_S9_EEENS6_IJNS7_ILi1EEESI_SI_EEESC_SE_Li256ELb1ELb1ELb1ELb0EEENS1_36VarlenDynamicPersistentTileSchedulerILi128ELi32ELi256ELi256ELb1ELb1ELb0ELb1ELb1ELb1EEEEEEEEEvNT_6ParamsE:
        .type           _ZN7cutlass13device_kernelIN5flash19enable_sm80_to_sm89INS1_16FlashAttnFwdSm80INS1_25CollectiveMainloopFwdSm80ILi8ELi1ELb0EN4cute5tupleIJNS5_1CILi128EEENS7_ILi32EEENS7_ILi256EEEEEELi256ENS_6half_tEfNS_4arch4Sm80ELb1ELb0ELb1ELb1ELb0ELb1ELb1ELb1EEENS1_21CollectiveEpilogueFwdINS6_IJS8_SA_S9_EEENS6_IJNS7_ILi1EEESI_SI_EEESC_SE_Li256ELb1ELb1ELb1ELb0EEENS1_36VarlenDynamicPersistentTileSchedulerILi128ELi32ELi256ELi256ELb1ELb1ELb0ELb1ELb1ELb1EEEEEEEEEvNT_6ParamsE,@function
        .size           _ZN7cutlass13device_kernelIN5flash19enable_sm80_to_sm89INS1_16FlashAttnFwdSm80INS1_25CollectiveMainloopFwdSm80ILi8ELi1ELb0EN4cute5tupleIJNS5_1CILi128EEENS7_ILi32EEENS7_ILi256EEEEEELi256ENS_6half_tEfNS_4arch4Sm80ELb1ELb0ELb1ELb1ELb0ELb1ELb1ELb1EEENS1_21CollectiveEpilogueFwdINS6_IJS8_SA_S9_EEENS6_IJNS7_ILi1EEESI_SI_EEESC_SE_Li256ELb1ELb1ELb1ELb0EEENS1_36VarlenDynamicPersistentTileSchedulerILi128ELi32ELi256ELi256ELb1ELb1ELb0ELb1ELb1ELb1EEEEEEEEEvNT_6ParamsE,(.L_x_2614 - _ZN7cutlass13device_kernelIN5flash19enable_sm80_to_sm89INS1_16FlashAttnFwdSm80INS1_25CollectiveMainloopFwdSm80ILi8ELi1ELb0EN4cute5tupleIJNS5_1CILi128EEENS7_ILi32EEENS7_ILi256EEEEEELi256ENS_6half_tEfNS_4arch4Sm80ELb1ELb0ELb1ELb1ELb0ELb1ELb1ELb1EEENS1_21CollectiveEpilogueFwdINS6_IJS8_SA_S9_EEENS6_IJNS7_ILi1EEESI_SI_EEESC_SE_Li256ELb1ELb1ELb1ELb0EEENS1_36VarlenDynamicPersistentTileSchedulerILi128ELi32ELi256ELi256ELb1ELb1ELb0ELb1ELb1ELb1EEEEEEEEEvNT_6ParamsE)
        .other          _ZN7cutlass13device_kernelIN5flash19enable_sm80_to_sm89INS1_16FlashAttnFwdSm80INS1_25CollectiveMainloopFwdSm80ILi8ELi1ELb0EN4cute5tupleIJNS5_1CILi128EEENS7_ILi32EEENS7_ILi256EEEEEELi256ENS_6half_tEfNS_4arch4Sm80ELb1ELb0ELb1ELb1ELb0ELb1ELb1ELb1EEENS1_21CollectiveEpilogueFwdINS6_IJS8_SA_S9_EEENS6_IJNS7_ILi1EEESI_SI_EEESC_SE_Li256ELb1ELb1ELb1ELb0EEENS1_36VarlenDynamicPersistentTileSchedulerILi128ELi32ELi256ELi256ELb1ELb1ELb0ELb1ELb1ELb1EEEEEEEEEvNT_6ParamsE,@"STO_CUDA_ENTRY STV_DEFAULT"
_ZN7cutlass13device_kernelIN5flash19enable_sm80_to_sm89INS1_16FlashAttnFwdSm80INS1_25CollectiveMainloopFwdSm80ILi8ELi1ELb0EN4cute5tupleIJNS5_1CILi128EEENS7_ILi32EEENS7_ILi256EEEEEELi256ENS_6half_tEfNS_4arch4Sm80ELb1ELb0ELb1ELb1ELb0ELb1ELb1ELb1EEENS1_21CollectiveEpilogueFwdINS6_IJS8_SA_S9_EEENS6_IJNS7_ILi1EEESI_SI_EEESC_SE_Li256ELb1ELb1ELb1ELb0EEENS1_36VarlenDynamicPersistentTileSchedulerILi128ELi32ELi256ELi256ELb1ELb1ELb0ELb1ELb1ELb1EEEEEEEEEvNT_6ParamsE:
        /* <DEDUP_REMOVED lines=13> */
[----:B------:R-:W-:-:S03]  /*00d0*/  CS2R R8, SRZ ;  /* 0x0000000000087805 */ /* 0x000fc6000001ff00 */
        /* <DEDUP_REMOVED lines=10> */
[C---:B------:R-:W-:Y:S01]  /*0180*/  ISETP.GE.U32.AND P4, PT, R12.reuse, 0x2, PT ;  /* 0x000000020c00780c */ /* 0x040fe20003f86070 */
[----:B------:R-:W-:Y:S01]  /*0190*/  IMAD.MOV.U32 R7, RZ, RZ, RZ ;  /* 0x000000ffff077224 */ /* 0x000fe200078e00ff */
        /* <DEDUP_REMOVED lines=26> */
.L_x_987:
        /* <DEDUP_REMOVED lines=16> */
.L_x_1170:
        /* <DEDUP_REMOVED lines=16> */
.L_x_1171:
[----:B---3--:R-:W-:-:S05]  /*0540*/  IMAD R0, R0, c[0x0][0x538], RZ ;  /* 0x00014e0000007a24 */ /* 0x008fca00078e02ff */
[----:B------:R-:W-:-:S04]  /*0550*/  IADD3 R6, R0, R6, RZ ;  /* 0x0000000600067210 */ /* 0x000fc80007ffe0ff */
[----:B------:R-:W-:-:S13]  /*0560*/  ISETP.GT.AND P0, PT, R6, UR4, PT ;  /* 0x0000000406007c0c */ /* 0x000fda000bf04270 */
[----:B-12---:R-:W-:Y:S05]  /*0570*/  @!P0 BRA `(.L_x_987) ;  /* 0xfffffdc000008947 */ /* 0x006fea000383ffff */
.L_x_983:
[----:B------:R-:W-:-:S05]  /*0580*/  IADD3 R11, -R0, R6, RZ ;  /* 0x00000006000b7210 */ /* 0x000fca0007ffe1ff */
[----:B------:R-:W-:-:S05]  /*0590*/  IMAD R0, R4, c[0x0][0x538], R11 ;  /* 0x00014e0004007a24 */ /* 0x000fca00078e020b */
[----:B------:R-:W-:Y:S01]  /*05a0*/  ISETP.GT.AND P0, PT, R0, UR4, PT ;  /* 0x0000000400007c0c */ /* 0x000fe2000bf04270 */
[----:B------:R-:W-:-:S12]  /*05b0*/  BRA.DIV ~URZ, `(.L_x_988) ;  /* 0x0001b6b27f007947 */ /* 0x000fd8000b800000 */
[----:B------:R-:W-:-:S04]  /*05c0*/  VOTE.ANY R10, PT, !P0 ;  /* 0x00000000000a7806 */ /* 0x000fc800040e0100 */
.L_x_1172:
[----:B------:R-:W1:Y:S02]  /*05d0*/  POPC R6, R10 ;  /* 0x0000000a00067309 */ /* 0x000e640000000000 */
[----:B-12---:R-:W-:Y:S01]  /*05e0*/  IADD3 R235, R6, R7, RZ ;  /* 0x0000000706eb7210 */ /* 0x006fe20007ffe0ff */
[----:B------:R-:W-:Y:S05]  /*05f0*/  BRA.DIV ~URZ, `(.L_x_989) ;  /* 0x0001b6c27f007947 */ /* 0x000fea000b800000 */
[----:B------:R1:W2:Y:S01]  /*0600*/  SHFL.IDX PT, R233, R9, R6, 0x1f ;  /* 0x00001f0609e97589 */ /* 0x0002a200000e0000 */
[----:B------:R-:W-:-:S03]  /*0610*/  MOV R7, RZ ;  /* 0x000000ff00077202 */ /* 0x000fc60000000f00 */
[----:B------:R1:W3:Y:S04]  /*0620*/  SHFL.IDX PT, R9, R8, R6, 0x1f ;  /* 0x00001f0608097589 */ /* 0x0002e800000e0000 */
.L_x_1173:
[----:B------:R-:W-:Y:S01]  /*0630*/  ISETP.NE.AND P0, PT, R10, RZ, PT ;  /* 0x000000ff0a00720c */ /* 0x000fe20003f05270 */
[----:B------:R-:W-:-:S12]  /*0640*/  BSSY B0, `(.L_x_990) ;  /* 0x0000005000007945 */ /* 0x000fd80003800000 */
[----:B------:R-:W-:Y:S05]  /*0650*/  @!P0 BRA `(.L_x_991) ;  /* 0x0000003000008947 */ /* 0x000fea0003800000 */
[----:B------:R-:W-:Y:S01]  /*0660*/  IADD3 R3, R6, -0x1, RZ ;  /* 0xffffffff06037810 */ /* 0x000fe20007ffe0ff */
[----:B------:R-:W-:Y:S05]  /*0670*/  BRA.DIV ~URZ, `(.L_x_992) ;  /* 0x0001b7227f007947 */ /* 0x000fea000b800000 */
[----:B------:R4:W1:Y:S02]  /*0680*/  SHFL.IDX PT, R7, R4, R3, 0x1f ;  /* 0x00001f0304077589 */ /* 0x00086400000e0000 */
.L_x_991:
[----:B------:R-:W-:Y:S05]  /*0690*/  BSYNC B0 ;  /* 0x0000000000007941 */ /* 0x000fea0003800000 */
.L_x_990:
[----:B---3--:R-:W-:Y:S01]  /*06a0*/  ISETP.NE.AND P0, PT, R9, 0x1, PT ;  /* 0x000000010900780c */ /* 0x008fe20003f05270 */
[----:B-1----:R-:W-:Y:S01]  /*06b0*/  IMAD R232, R7, c[0x0][0x538], R11 ;  /* 0x00014e0007e87a24 */ /* 0x002fe200078e020b */
[----:B------:R-:W-:Y:S04]  /*06c0*/  BSSY B0, `(.L_x_993) ;  /* 0x0000085000007945 */ /* 0x000fe80003800000 */
[----:B------:R-:W-:-:S07]  /*06d0*/  IADD3 R11, -R232, UR4, RZ ;  /* 0x00000004e80b7c10 */ /* 0x000fce000fffe1ff */
[----:B------:R-:W-:Y:S05]  /*06e0*/  @!P0 BRA `(.L_x_994) ;  /* 0x000003e000008947 */ /* 0x000fea0003800000 */
[-C--:B--2---:R-:W-:Y:S02]  /*06f0*/  IABS R0, R233.reuse ;  /* 0x000000e900007213 */ /* 0x084fe40000000000 */
        /* <DEDUP_REMOVED lines=9> */
[----:B----4-:R-:W1:Y:S02]  /*0790*/  F2I.FTZ.U32.TRUNC.NTZ R3, R2 ;  /* 0x0000000200037305 */ /* 0x010e64000021f000 */
        /* <DEDUP_REMOVED lines=51> */
.L_x_994:
[----:B------:R-:W-:-:S04]  /*0ad0*/  IMAD.MOV.U32 R2, RZ, RZ, 0x4 ;  /* 0x00000004ff027424 */ /* 0x000fc800078e00ff */
[----:B----4-:R-:W-:-:S05]  /*0ae0*/  IMAD.WIDE R2, R235, R2, c[0x0][0x590] ;  /* 0x00016400eb027625 */ /* 0x010fca00078e0202 */
        /* <DEDUP_REMOVED lines=66> */
.L_x_995:
[----:B------:R-:W-:Y:S05]  /*0f10*/  BSYNC B0 ;  /* 0x0000000000007941 */ /* 0x000fea0003800000 */
.L_x_993:
[----:B------:R-:W-:-:S04]  /*0f20*/  LOP3.LUT R0, RZ, R0, RZ, 0x33, !PT ;  /* 0x00000000ff007212 */ /* 0x000fc800078e33ff */
[----:B------:R-:W-:Y:S01]  /*0f30*/  IADD3 R233, R0, R233, RZ ;  /* 0x000000e900e97210 */ /* 0x000fe20007ffe0ff */
[----:B------:R-:W-:Y:S05]  /*0f40*/  BRA `(.L_x_996) ;  /* 0x0000004000007947 */ /* 0x000fea0003800000 */
.L_x_984:
[----:B--2---:R-:W-:Y:S01]  /*0f50*/  IMAD.MOV.U32 R233, RZ, RZ, RZ ;  /* 0x000000ffffe97224 */ /* 0x004fe200078e00ff */
[----:B------:R-:W-:Y:S01]  /*0f60*/  MOV R234, RZ ;  /* 0x000000ff00ea7202 */ /* 0x000fe20000000f00 */
[----:B------:R-:W-:Y:S01]  /*0f70*/  IMAD.U32 R232, RZ, RZ, UR4 ;  /* 0x00000004ffe87e24 */ /* 0x000fe2000f8e00ff */
[----:B------:R-:W-:Y:S02]  /*0f80*/  MOV R235, c[0x0][0x53c] ;  /* 0x00014f0000eb7a02 */ /* 0x000fe40000000f00 */
.L_x_996:
[----:B------:R-:W-:Y:S01]  /*0f90*/  ISETP.NE.AND P0, PT, R12, RZ, PT ;  /* 0x000000ff0c00720c */ /* 0x000fe20003f05270 */
[----:B------:R-:W-:-:S12]  /*0fa0*/  WARPSYNC 0xffffffff ;  /* 0xffffffff00007948 */ /* 0x000fd80003800000 */
[----:B------:R1:W-:Y:S04]  /*0fb0*/  @!P0 STS.128 [0x20080], R232 ;  /* 0x020080e8ff008388 */ /* 0x0003e80000000c00 */
[----:B------:R-:W-:Y:S06]  /*0fc0*/  BAR.ARV 0x5, 0x100 ;  /* 0x0144000000007b1d */ /* 0x000fec0000002000 */
.L_x_982:
        /* <DEDUP_REMOVED lines=9> */
[----:B------:R-:W-:-:S02]  /*1060*/  LOP3.LUT R4, R8, 0xfffffff8, RZ, 0xc0, !PT ;  /* 0xfffffff808047812 */ /* 0x000fc400078ec0ff */
[----:B------:R-:W-:Y:S02]  /*1070*/  LOP3.LUT R0, R0, 0xfffffffe, RZ, 0xc0, !PT ;  /* 0xfffffffe00007812 */ /* 0x000fe400078ec0ff */
[----:B------:R-:W-:Y:S01]  /*1080*/  SHF.R.S32.HI R211, RZ, 0x3, R8 ;  /* 0x00000003ffd37819 */ /* 0x000fe20000011408 */
[----:B------:R-:W-:Y:S01]  /*1090*/  IMAD.IADD R140, R14, 0x1, -R4 ;  /* 0x000000010e8c7824 */ /* 0x000fe200078e0a04 */
[--C-:B------:R-:W-:Y:S01]  /*10a0*/  SHF.R.S32.HI R6, RZ, 0x2, R13.reuse ;  /* 0x00000002ff067819 */ /* 0x100fe2000001140d */
[----:B------:R-:W-:Y:S01]  /*10b0*/  IMAD.IADD R11, R3, 0x1, -R0 ;  /* 0x00000001030b7824 */ /* 0x000fe200078e0a00 */
[----:B------:R-:W-:Y:S01]  /*10c0*/  SHF.R.S32.HI R3, RZ, 0x1f, R13 ;  /* 0x0000001fff037819 */ /* 0x000fe2000001140d */
[----:B------:R-:W-:Y:S01]  /*10d0*/  IMAD.SHL.U32 R136, R140, 0x8, RZ ;  /* 0x000000088c887824 */ /* 0x000fe200078e00ff */
[----:B------:R-:W-:Y:S01]  /*10e0*/  LOP3.LUT R0, R2, 0xfffffff0, RZ, 0xc0, !PT ;  /* 0xfffffff002007812 */ /* 0x000fe200078ec0ff */
[----:B------:R-:W-:Y:S01]  /*10f0*/  IMAD.SHL.U32 R2, R211, 0x40, RZ ;  /* 0x00000040d3027824 */ /* 0x000fe200078e00ff */
[----:B------:R-:W-:Y:S01]  /*1100*/  LEA.HI R3, R3, R6, RZ, 0x3 ;  /* 0x0000000603037211 */ /* 0x000fe200078f18ff */
[----:B------:R-:W-:Y:S01]  /*1110*/  IMAD.SHL.U32 R7, R140, 0x40, RZ ;  /* 0x000000408c077824 */ /* 0x000fe200078e00ff */
[----:B------:R-:W-:Y:S01]  /*1120*/  IADD3 R213, R136, 0x80, RZ ;  /* 0x0000008088d57810 */ /* 0x000fe20007ffe0ff */
[----:B------:R-:W-:Y:S01]  /*1130*/  IMAD.IADD R0, R14, 0x1, -R0 ;  /* 0x000000010e007824 */ /* 0x000fe200078e0a00 */
[----:B------:R-:W-:Y:S01]  /*1140*/  LOP3.LUT R3, R3, 0xfffffff8, RZ, 0xc0, !PT ;  /* 0xfffffff803037812 */ /* 0x000fe200078ec0ff */
[----:B------:R-:W-:Y:S01]  /*1150*/  IMAD.SHL.U32 R140, R140, 0x4, RZ ;  /* 0x000000048c8c7824 */ /* 0x000fe200078e00ff */
[----:B------:R-:W-:-:S02]  /*1160*/  LOP3.LUT R2, R2, 0x1c0, RZ, 0xc0, !PT ;  /* 0x000001c002027812 */ /* 0x000fc400078ec0ff */
[----:B------:R-:W-:Y:S01]  /*1170*/  SHF.R.S32.HI R10, RZ, 0x1f, R0 ;  /* 0x0000001fff0a7819 */ /* 0x000fe20000011400 */
[----:B------:R-:W-:Y:S01]  /*1180*/  IMAD.IADD R6, R6, 0x1, -R3 ;  /* 0x0000000106067824 */ /* 0x000fe200078e0a03 */
[----:B------:R-:W-:Y:S02]  /*1190*/  LOP3.LUT R5, R2, 0x38, R136, 0xf8, !PT ;  /* 0x0000003802057812 */ /* 0x000fe400078ef888 */
[----:B------:R-:W-:Y:S02]  /*11a0*/  SHF.R.U32.HI R4, RZ, 0x3, R2 ;  /* 0x00000003ff047819 */ /* 0x000fe40000011602 */
[----:B------:R-:W-:Y:S02]  /*11b0*/  LEA.HI R3, R9, R14, RZ, 0x6 ;  /* 0x0000000e09037211 */ /* 0x000fe400078f30ff */
[----:B------:R-:W-:Y:S02]  /*11c0*/  LOP3.LUT R2, R7, 0x1c0, RZ, 0xc0, !PT ;  /* 0x000001c007027812 */ /* 0x000fe400078ec0ff */
[----:B------:R-:W-:Y:S01]  /*11d0*/  LEA.HI R10, R10, R0, RZ, 0x3 ;  /* 0x000000000a0a7211 */ /* 0x000fe200078f18ff */
[----:B------:R-:W-:Y:S01]  /*11e0*/  IMAD.SHL.U32 R3, R3, 0x8, RZ ;  /* 0x0000000803037824 */ /* 0x000fe200078e00ff */
[----:B------:R-:W-:-:S02]  /*11f0*/  LOP3.LUT R7, R5, R4, RZ, 0x3c, !PT ;  /* 0x0000000405077212 */ /* 0x000fc400078e3cff */
[----:B------:R-:W-:Y:S02]  /*1200*/  LOP3.LUT R4, R2, 0x8, R8, 0xf8, !PT ;  /* 0x0000000802047812 */ /* 0x000fe400078ef808 */
[----:B------:R-:W-:Y:S02]  /*1210*/  LOP3.LUT R5, R10, 0xfffffff8, RZ, 0xc0, !PT ;  /* 0xfffffff80a057812 */ /* 0x000fe400078ec0ff */
[----:B------:R-:W-:Y:S02]  /*1220*/  SHF.R.U32.HI R2, RZ, 0x3, R2 ;  /* 0x00000003ff027819 */ /* 0x000fe40000011602 */
[----:B------:R-:W-:Y:S01]  /*1230*/  LEA.HI R9, R9, R14, RZ, 0x5 ;  /* 0x0000000e09097211 */ /* 0x000fe200078f28ff */
[----:B------:R-:W-:Y:S01]  /*1240*/  IMAD.IADD R8, R0, 0x1, -R5 ;  /* 0x0000000100087824 */ /* 0x000fe200078e0a05 */
[----:B------:R-:W-:Y:S02]  /*1250*/  LOP3.LUT R12, R4, R2, RZ, 0x3c, !PT ;  /* 0x00000002040c7212 */ /* 0x000fe400078e3cff */
[----:B------:R-:W-:-:S02]  /*1260*/  LOP3.LUT R3, R3, 0xfffffe00, RZ, 0xc0, !PT ;  /* 0xfffffe0003037812 */ /* 0x000fc400078ec0ff */
[--C-:B------:R-:W-:Y:S02]  /*1270*/  SHF.R.S32.HI R2, RZ, 0x5, R9.reuse ;  /* 0x00000005ff027819 */ /* 0x100fe40000011409 */
[----:B------:R-:W-:Y:S02]  /*1280*/  SHF.R.S32.HI R0, RZ, 0x1f, R9 ;  /* 0x0000001fff007819 */ /* 0x000fe40000011409 */
[----:B------:R-:W-:Y:S02]  /*1290*/  LOP3.LUT R5, R13, 0xfffffffc, RZ, 0xc0, !PT ;  /* 0xfffffffc0d057812 */ /* 0x000fe400078ec0ff */
        /* <DEDUP_REMOVED lines=8> */
[----:B------:R-:W-:-:S02]  /*1320*/  LEA.HI R3, R0, R0, RZ, 0x1 ;  /* 0x0000000000037211 */ /* 0x000fc400078f08ff */
[----:B------:R-:W-:Y:S01]  /*1330*/  ISETP.NE.U32.AND P0, PT, R5, 0x1, PT ;  /* 0x000000010500780c */ /* 0x000fe20003f05070 */
[----:B------:R-:W-:Y:S01]  /*1340*/  IMAD.IADD R9, R2, 0x1, -R4 ;  /* 0x0000000102097824 */ /* 0x000fe200078e0a04 */
[----:B------:R-:W-:Y:S01]  /*1350*/  LOP3.LUT R3, R3, 0x1ffffffe, RZ, 0xc0, !PT ;  /* 0x1ffffffe03037812 */ /* 0x000fe200078ec0ff */
[C---:B------:R-:W-:Y:S01]  /*1360*/  IMAD.SHL.U32 R4, R6.reuse, 0x40, RZ ;  /* 0x0000004006047824 */ /* 0x040fe200078e00ff */
[----:B------:R-:W-:Y:S01]  /*1370*/  R2P PR, R6, 0x6 ;  /* 0x0000000606007804 */ /* 0x000fe20000000000 */
[----:B------:R-:W-:Y:S01]  /*1380*/  IMAD.SHL.U32 R6, R2, 0x400, RZ ;  /* 0x0000040002067824 */ /* 0x000fe200078e00ff */
[----:B------:R-:W-:Y:S01]  /*1390*/  SHF.R.S32.HI R7, RZ, 0x1f, R15 ;  /* 0x0000001fff077819 */ /* 0x000fe2000001140f */
[----:B------:R-:W-:Y:S01]  /*13a0*/  IMAD.IADD R13, R0, 0x1, -R3 ;  /* 0x00000001000d7824 */ /* 0x000fe200078e0a03 */
[----:B------:R-:W-:Y:S01]  /*13b0*/  LOP3.LUT R2, R4, 0x1c0, RZ, 0xc0, !PT ;  /* 0x000001c004027812 */ /* 0x000fe200078ec0ff */
[----:B------:R-:W-:Y:S01]  /*13c0*/  IMAD R4, R0, 0x2, R6 ;  /* 0x0000000200047824 */ /* 0x000fe200078e0206 */
[----:B------:R-:W-:Y:S01]  /*13d0*/  LEA.HI R7, R7, R15, RZ, 0x2 ;  /* 0x0000000f07077211 */ /* 0x000fe200078f10ff */
[----:B------:R-:W-:Y:S01]  /*13e0*/  IMAD.SHL.U32 R0, R8, 0x40, RZ ;  /* 0x0000004008007824 */ /* 0x000fe200078e00ff */
[----:B------:R-:W-:Y:S01]  /*13f0*/  LEA.HI R2, R2, R2, RZ, 0x1d ;  /* 0x0000000202027211 */ /* 0x000fe200078fe8ff */
[----:B------:R-:W-:Y:S01]  /*1400*/  IMAD.SHL.U32 R5, R11, 0x8, RZ ;  /* 0x000000080b057824 */ /* 0x000fe200078e00ff */
[----:B------:R-:W-:-:S02]  /*1410*/  SHF.R.S32.HI R3, RZ, 0x2, R7 ;  /* 0x00000002ff037819 */ /* 0x000fc40000011407 */
[----:B------:R-:W-:Y:S01]  /*1420*/  LOP3.LUT R0, R0, 0x1c0, RZ, 0xc0, !PT ;  /* 0x000001c000007812 */ /* 0x000fe200078ec0ff */
[----:B------:R-:W-:Y:S01]  /*1430*/  IMAD.IADD R2, R4, 0x1, R2 ;  /* 0x0000000104027824 */ /* 0x000fe200078e0202 */
[----:B------:R-:W-:Y:S01]  /*1440*/  LOP3.LUT P4, RZ, R8, 0x2, RZ, 0xc0, !PT ;  /* 0x0000000208ff7812 */ /* 0x000fe2000788c0ff */
[----:B------:R-:W-:Y:S01]  /*1450*/  IMAD R14, R9, 0x10, R3 ;  /* 0x00000010090e7824 */ /* 0x000fe200078e0203 */
[----:B------:R-:W-:Y:S01]  /*1460*/  LOP3.LUT R3, R0, 0x8, R5, 0xf8, !PT ;  /* 0x0000000800037812 */ /* 0x000fe200078ef805 */
[----:B------:R-:W-:Y:S01]  /*1470*/  IMAD.SHL.U32 R4, R10, 0x40, RZ ;  /* 0x000000400a047824 */ /* 0x000fe200078e00ff */
[----:B------:R-:W-:Y:S01]  /*1480*/  SHF.R.U32.HI R0, RZ, 0x3, R0 ;  /* 0x00000003ff007819 */ /* 0x000fe20000011600 */
[----:B------:R-:W-:Y:S01]  /*1490*/  IMAD.SHL.U32 R242, R2, 0x2, RZ ;  /* 0x0000000202f27824 */ /* 0x000fe200078e00ff */
[----:B------:R-:W-:Y:S01]  /*14a0*/  LOP3.LUT P3, RZ, R8, 0x4, RZ, 0xc0, !PT ;  /* 0x0000000408ff7812 */ /* 0x000fe2000786c0ff */
[----:B------:R-:W-:Y:S01]  /*14b0*/  IMAD R2, R11, 0x200, R12 ;  /* 0x000002000b027824 */ /* 0x000fe200078e020c */
[----:B------:R-:W-:Y:S01]  /*14c0*/  LOP3.LUT R0, R3, R0, RZ, 0x3c, !PT ;  /* 0x0000000003007212 */ /* 0x000fe200078e3cff */
[----:B------:R-:W-:Y:S01]  /*14d0*/  IMAD.MOV.U32 R8, RZ, RZ, 0x20 ;  /* 0x00000020ff087424 */ /* 0x000fe200078e00ff */
[----:B------:R-:W-:Y:S01]  /*14e0*/  LOP3.LUT R4, R4, 0xfffffe00, RZ, 0xc0, !PT ;  /* 0xfffffe0004047812 */ /* 0x000fe200078ec0ff */
[----:B------:R-:W-:Y:S01]  /*14f0*/  IMAD.MOV.U32 R9, RZ, RZ, 0x40 ;  /* 0x00000040ff097424 */ /* 0x000fe200078e00ff */
[----:B------:R-:W-:Y:S01]  /*1500*/  IADD3 R5, R242, 0x80, RZ ;  /* 0x00000080f2057810 */ /* 0x000fe20007ffe0ff */
[----:B------:R1:W-:Y:S01]  /*1510*/  STL [R1+0x4], R14 ;  /* 0x0000040e01007387 */ /* 0x0003e20000100800 */
[----:B------:R-:W-:Y:S01]  /*1520*/  IADD3 R3, R0, R4, R6 ;  /* 0x0000000400037210 */ /* 0x000fe20007ffe006 */
[----:B------:R-:W-:Y:S01]  /*1530*/  IMAD R240, R13, 0x8, R14 ;  /* 0x000000080df07824 */ /* 0x000fe200078e020e */
[----:B------:R-:W-:-:S02]  /*1540*/  IADD3 R243, R242, 0x70, RZ ;  /* 0x00000070f2f37810 */ /* 0x000fc40007ffe0ff */
[----:B------:R-:W-:Y:S02]  /*1550*/  LOP3.LUT R4, R0, R4, RZ, 0xfc, !PT ;  /* 0x0000000400047212 */ /* 0x000fe400078efcff */
[----:B------:R-:W-:Y:S02]  /*1560*/  @P0 IADD3 R243, R5, 0x10, RZ ;  /* 0x0000001005f30810 */ /* 0x000fe40007ffe0ff */
[----:B------:R-:W-:Y:S02]  /*1570*/  IADD3 R0, R140, 0x40, RZ ;  /* 0x000000408c007810 */ /* 0x000fe40007ffe0ff */
[----:B------:R-:W-:Y:S02]  /*1580*/  LOP3.LUT R5, R7, 0x7ffffffc, RZ, 0xc0, !PT ;  /* 0x7ffffffc07057812 */ /* 0x000fe400078ec0ff */
[----:B------:R-:W-:Y:S01]  /*1590*/  LEA R186, R2, 0xc080, 0x1 ;  /* 0x0000c08002ba7811 */ /* 0x000fe200078e08ff */
[----:B------:R-:W-:Y:S01]  /*15a0*/  IMAD.IADD R138, R140, 0x1, R0 ;  /* 0x000000018c8a7824 */ /* 0x000fe200078e0200 */
[C---:B------:R-:W-:Y:S01]  /*15b0*/  SEL R2, R8.reuse, 0xffffffe0, !P4 ;  /* 0xffffffe008027807 */ /* 0x040fe20006000000 */
[----:B------:R-:W-:Y:S01]  /*15c0*/  IMAD.IADD R0, R15, 0x1, -R5 ;  /* 0x000000010f007824 */ /* 0x000fe200078e0a05 */
[----:B------:R-:W-:-:S02]  /*15d0*/  SEL R5, R8, 0xffffffe0, !P1 ;  /* 0xffffffe008057807 */ /* 0x000fc40004800000 */
[----:B------:R-:W-:Y:S01]  /*15e0*/  LEA R191, R3, 0x10080, 0x1 ;  /* 0x0001008003bf7811 */ /* 0x000fe200078e08ff */
[----:B------:R-:W-:Y:S01]  /*15f0*/  IMAD.SHL.U32 R217, R0, 0x2, RZ ;  /* 0x0000000200d97824 */ /* 0x000fe200078e00ff */
[----:B------:R-:W-:Y:S01]  /*1600*/  LEA R187, R4, 0x8080, 0x1 ;  /* 0x0000808004bb7811 */ /* 0x000fe200078e08ff */
[----:B------:R-:W-:Y:S01]  /*1610*/  IMAD.IADD R245, R242, 0x1, R5 ;  /* 0x00000001f2f57824 */ /* 0x000fe200078e0205 */
[----:B------:R-:W-:Y:S01]  /*1620*/  SEL R6, R9, 0xffffffc0, !P2 ;  /* 0xffffffc009067807 */ /* 0x000fe20005000000 */
[----:B------:R-:W-:Y:S01]  /*1630*/  IMAD.IADD R244, R5, 0x1, R243 ;  /* 0x0000000105f47824 */ /* 0x000fe200078e02f3 */
[----:B------:R-:W-:Y:S01]  /*1640*/  IADD3 R15, R217, 0x10, RZ ;  /* 0x00000010d90f7810 */ /* 0x000fe20007ffe0ff */
[----:B------:R-:W-:Y:S01]  /*1650*/  IMAD.IADD R192, R191, 0x1, R2 ;  /* 0x00000001bfc07824 */ /* 0x000fe200078e0202 */
[C---:B------:R-:W-:Y:S01]  /*1660*/  IADD3 R16, R217.reuse, 0x8, RZ ;  /* 0x00000008d9107810 */ /* 0x040fe20007ffe0ff */
[----:B------:R-:W-:Y:S01]  /*1670*/  IMAD.IADD R188, R2, 0x1, R187 ;  /* 0x0000000102bc7824 */ /* 0x000fe200078e02bb */
[----:B------:R-:W-:Y:S01]  /*1680*/  IADD3 R11, R217, 0x28, RZ ;  /* 0x00000028d90b7810 */ /* 0x000fe20007ffe0ff */
[--C-:B------:R-:W-:Y:S01]  /*1690*/  IMAD.IADD R249, R242, 0x1, R6.reuse ;  /* 0x00000001f2f97824 */ /* 0x100fe200078e0206 */
[----:B------:R-:W-:Y:S01]  /*16a0*/  SEL R0, R9, 0xffffffc0, !P3 ;  /* 0xffffffc009007807 */ /* 0x000fe20005800000 */
[C---:B------:R-:W-:Y:S01]  /*16b0*/  IMAD.IADD R248, R6.reuse, 0x1, R245 ;  /* 0x0000000106f87824 */ /* 0x040fe200078e02f5 */
[C---:B-1----:R-:W-:Y:S01]  /*16c0*/  IADD3 R14, R217.reuse, 0x18, RZ ;  /* 0x00000018d90e7810 */ /* 0x042fe20007ffe0ff */
[----:B------:R-:W-:Y:S01]  /*16d0*/  IMAD.IADD R247, R6, 0x1, R243 ;  /* 0x0000000106f77824 */ /* 0x000fe200078e02f3 */
[C---:B------:R-:W-:Y:S01]  /*16e0*/  IADD3 R7, R217.reuse, 0x38, RZ ;  /* 0x00000038d9077810 */ /* 0x040fe20007ffe0ff */
[----:B------:R-:W-:Y:S01]  /*16f0*/  IMAD.IADD R246, R244, 0x1, R6 ;  /* 0x00000001f4f67824 */ /* 0x000fe200078e0206 */
[----:B------:R-:W-:Y:S01]  /*1700*/  IADD3 R12, R217, 0x20, RZ ;  /* 0x00000020d90c7810 */ /* 0x000fe20007ffe0ff */
[--C-:B------:R-:W-:Y:S01]  /*1710*/  IMAD.IADD R194, R191, 0x1, R0.reuse ;  /* 0x00000001bfc27824 */ /* 0x100fe200078e0200 */
[C---:B------:R-:W-:Y:S01]  /*1720*/  IADD3 R10, R217.reuse, 0x30, RZ ;  /* 0x00000030d90a7810 */ /* 0x040fe20007ffe0ff */
[----:B------:R-:W-:Y:S01]  /*1730*/  IMAD.IADD R190, R0, 0x1, R187 ;  /* 0x0000000100be7824 */ /* 0x000fe200078e02bb */
[----:B------:R-:W-:Y:S01]  /*1740*/  IADD3 R252, R217, 0x40, RZ ;  /* 0x00000040d9fc7810 */ /* 0x000fe20007ffe0ff */
[----:B------:R-:W-:Y:S01]  /*1750*/  IMAD.IADD R193, R192, 0x1, R0 ;  /* 0x00000001c0c17824 */ /* 0x000fe200078e0200 */
[----:B------:R-:W-:Y:S01]  /*1760*/  SHF.R.S32.HI R8, RZ, 0x1f, R15 ;  /* 0x0000001fff087819 */ /* 0x000fe2000001140f */
[----:B------:R-:W-:Y:S01]  /*1770*/  IMAD.IADD R189, R0, 0x1, R188 ;  /* 0x0000000100bd7824 */ /* 0x000fe200078e02bc */
[----:B------:R-:W-:-:S02]  /*1780*/  SHF.R.S32.HI R9, RZ, 0x1f, R16 ;  /* 0x0000001fff097819 */ /* 0x000fc40000011410 */
[----:B------:R-:W-:Y:S02]  /*1790*/  SHF.R.S32.HI R8, RZ, 0x1f, R11 ;  /* 0x0000001fff087819 */ /* 0x000fe4000001140b */
[----:B------:R-:W-:Y:S02]  /*17a0*/  SHF.R.S32.HI R9, RZ, 0x1f, R14 ;  /* 0x0000001fff097819 */ /* 0x000fe4000001140e */
[----:B------:R-:W-:Y:S02]  /*17b0*/  SHF.R.S32.HI R8, RZ, 0x1f, R7 ;  /* 0x0000001fff087819 */ /* 0x000fe40000011407 */
[----:B------:R-:W-:Y:S02]  /*17c0*/  IADD3 R139, R140, 0x60, RZ ;  /* 0x000000608c8b7810 */ /* 0x000fe40007ffe0ff */
[----:B------:R-:W-:Y:S02]  /*17d0*/  IADD3 R214, R136, 0xc0, RZ ;  /* 0x000000c088d67810 */ /* 0x000fe40007ffe0ff */
[----:B------:R-:W-:-:S02]  /*17e0*/  IADD3 R250, R217, 0x48, RZ ;  /* 0x00000048d9fa7810 */ /* 0x000fc40007ffe0ff */
[----:B------:R-:W-:Y:S02]  /*17f0*/  SHF.R.S32.HI R12, RZ, 0x1f, R12 ;  /* 0x0000001fff0c7819 */ /* 0x000fe4000001140c */
[----:B------:R-:W-:Y:S02]  /*1800*/  SHF.R.S32.HI R9, RZ, 0x1f, R10 ;  /* 0x0000001fff097819 */ /* 0x000fe4000001140a */
[----:B------:R-:W-:Y:S02]  /*1810*/  SHF.R.S32.HI R7, RZ, 0x1f, R252 ;  /* 0x0000001fff077819 */ /* 0x000fe400000114fc */
.L_x_1169:
        /* <DEDUP_REMOVED lines=41> */
.L_x_997:
[----:B------:R-:W-:-:S04]  /*1ab0*/  ISETP.NE.U32.AND P0, PT, RZ, c[0x0][0x368], PT ;  /* 0x0000da00ff007a0c */ /* 0x000fc80003f05070 */
[----:B------:R-:W-:-:S13]  /*1ac0*/  ISETP.NE.AND.EX P0, PT, RZ, c[0x0][0x36c], PT, P0 ;  /* 0x0000db00ff007a0c */ /* 0x000fda0003f05300 */
[----:B------:R-:W-:Y:S05]  /*1ad0*/  @!P0 BRA `(.L_x_998) ;  /* 0x0000004000008947 */ /* 0x000fea0003800000 */
[----:B---3--:R-:W-:-:S04]  /*1ae0*/  LEA R4, P0, R236, c[0x0][0x368], 0x2 ;  /* 0x0000da00ec047a11 */ /* 0x008fc800078010ff */
[----:B------:R-:W-:-:S05]  /*1af0*/  LEA.HI.X R5, R236, c[0x0][0x36c], R241, 0x2, P0 ;  /* 0x0000db00ec057a11 */ /* 0x000fca00000f14f1 */
[----:B------:R1:W5:Y:S01]  /*1b00*/  LDG.E R11, [R4.64] ;  /* 0x00000006040b7981 */ /* 0x000362000c1e1900 */
[----:B------:R-:W-:Y:S05]  /*1b10*/  BRA `(.L_x_999) ;  /* 0x0000005000007947 */ /* 0x000fea0003800000 */
.L_x_998:
[----:B------:R-:W-:Y:S01]  /*1b20*/  MOV R11, c[0x0][0x1d0] ;  /* 0x00007400000b7a02 */ /* 0x000fe20000000f00 */
[----:B------:R-:W-:Y:S05]  /*1b30*/  @!P6 BRA `(.L_x_999) ;  /* 0x000000300000e947 */ /* 0x000fea0003800000 */
[----:B---3--:R-:W2:Y:S04]  /*1b40*/  LDG.E R6, [R4.64] ;  /* 0x0000000604067981 */ /* 0x008ea8000c1e1900 */
[----:B------:R-:W2:Y:S02]  /*1b50*/  LDG.E R0, [R4.64+0x4] ;  /* 0x0000040604007981 */ /* 0x000ea4000c1e1900 */
[----:B--2---:R-:W-:Y:S02]  /*1b60*/  IADD3 R11, -R6, R0, RZ ;  /* 0x00000000060b7210 */ /* 0x004fe40007ffe1ff */
.L_x_999:
[----:B-1-3--:R1:W2:Y:S04]  /*1b70*/  @P5 LDG.E R5, [R2.64] ;  /* 0x0000000602055981 */ /* 0x00a2a8000c1e1900 */
[----:B------:R1:W2:Y:S01]  /*1b80*/  @P5 LDG.E R4, [R2.64+0x4] ;  /* 0x0000040602045981 */ /* 0x0002a2000c1e1900 */
[----:B------:R-:W-:Y:S01]  /*1b90*/  ISETP.NE.U32.AND P0, PT, RZ, c[0x0][0x378], PT ;  /* 0x0000de00ff007a0c */ /* 0x000fe20003f05070 */
[----:B-----5:R-:W-:-:S03]  /*1ba0*/  IMAD.MOV.U32 R112, RZ, RZ, R11 ;  /* 0x000000ffff707224 */ /* 0x020fc600078e000b */
[----:B------:R-:W-:Y:S01]  /*1bb0*/  ISETP.NE.AND.EX P1, PT, RZ, c[0x0][0x37c], PT, P0 ;  /* 0x0000df00ff007a0c */ /* 0x000fe20003f25300 */
[----:B------:R-:W-:Y:S02]  /*1bc0*/  IMAD.MOV.U32 R0, RZ, RZ, c[0x0][0x2c4] ;  /* 0x0000b100ff007624 */ /* 0x000fe400078e00ff */
[----:B------:R-:W-:Y:S02]  /*1bd0*/  IMAD.SHL.U32 R233, R233, 0x80, RZ ;  /* 0x00000080e9e97824 */ /* 0x000fe400078e00ff */
[----:B------:R-:W-:-:S08]  /*1be0*/  IMAD.MOV.U32 R66, RZ, RZ, c[0x0][0x228] ;  /* 0x00008a00ff427624 */ /* 0x000fd000078e00ff */
[----:B-1----:R-:W-:-:S04]  /*1bf0*/  @P1 LEA R2, P0, R236, c[0x0][0x378], 0x2 ;  /* 0x0000de00ec021a11 */ /* 0x002fc800078010ff */
[----:B------:R-:W-:Y:S02]  /*1c00*/  @P1 LEA.HI.X R3, R236, c[0x0][0x37c], R241, 0x2, P0 ;  /* 0x0000df00ec031a11 */ /* 0x000fe400000f14f1 */
[----:B------:R-:W-:Y:S01]  /*1c10*/  ISETP.NE.AND P0, PT, R0, 0x1, PT ;  /* 0x000000010000780c */ /* 0x000fe20003f05270 */
[----:B------:R-:W-:Y:S01]  /*1c20*/  IMAD.IADD R10, R11, 0x1, -R117 ;  /* 0x000000010b0a7824 */ /* 0x000fe200078e0a75 */
[----:B------:R-:W-:Y:S01]  /*1c30*/  IADD3 R0, R233, 0x7f, RZ ;  /* 0x0000007fe9007810 */ /* 0x000fe20007ffe0ff */
[----:B------:R1:W5:Y:S01]  /*1c40*/  @P1 LDG.E R112, [R2.64] ;  /* 0x0000000602701981 */ /* 0x000362000c1e1900 */
[----:B------:R-:W-:Y:S01]  /*1c50*/  LOP3.LUT R6, R234, 0xff0000, RZ, 0xc0, !PT ;  /* 0x00ff0000ea067812 */ /* 0x000fe200078ec0ff */
[----:B------:R-:W-:Y:S08]  /*1c60*/  BSSY B0, `(.L_x_1000) ;  /* 0x0000036000007945 */ /* 0x000ff00003800000 */
[----:B-1----:R-:W-:Y:S01]  /*1c70*/  @P0 IMAD.HI.U32 R2, R0, c[0x0][0x2c8], RZ ;  /* 0x0000b20000020a27 */ /* 0x002fe200078e00ff */
[----:B------:R-:W-:-:S04]  /*1c80*/  LOP3.LUT R3, R234, 0xff000000, RZ, 0xc0, !PT ;  /* 0xff000000ea037812 */ /* 0x000fc800078ec0ff */
[----:B------:R-:W-:Y:S02]  /*1c90*/  @P0 SHF.R.U32.HI R0, RZ, c[0x0][0x2cc], R2 ;  /* 0x0000b300ff000a19 */ /* 0x000fe40000011602 */
[----:B------:R-:W-:-:S04]  /*1ca0*/  SHF.R.U32.HI R3, RZ, 0x8, R3 ;  /* 0x00000008ff037819 */ /* 0x000fc80000011603 */
[----:B------:R-:W-:-:S04]  /*1cb0*/  LEA.HI R3, R6, R3, RZ, 0x10 ;  /* 0x0000000306037211 */ /* 0x000fc800078f80ff */
[----:B------:R-:W-:Y:S02]  /*1cc0*/  SHF.R.U32.HI R234, RZ, 0x10, R3 ;  /* 0x00000010ffea7819 */ /* 0x000fe40000011603 */
[----:B------:R-:W-:Y:S02]  /*1cd0*/  LOP3.LUT R251, R3, 0xff, RZ, 0xc0, !PT ;  /* 0x000000ff03fb7812 */ /* 0x000fe400078ec0ff */
[----:B------:R-:W-:-:S04]  /*1ce0*/  ISETP.NE.AND P1, PT, R234, RZ, PT ;  /* 0x000000ffea00720c */ /* 0x000fc80003f25270 */
[----:B------:R-:W-:Y:S01]  /*1cf0*/  SEL R111, R234, c[0x0][0x338], P1 ;  /* 0x0000ce00ea6f7a07 */ /* 0x000fe20000800000 */
[----:B--2---:R-:W-:-:S04]  /*1d00*/  @P5 IMAD.IADD R66, R4, 0x1, -R5 ;  /* 0x0000000104425824 */ /* 0x004fc800078e0a05 */
[----:B------:R-:W-:-:S05]  /*1d10*/  IMAD.IADD R237, R10, 0x1, R66 ;  /* 0x000000010aed7824 */ /* 0x000fca00078e0242 */
[C---:B------:R-:W-:Y:S02]  /*1d20*/  IADD3 R122, R237.reuse, 0x20, -R238 ;  /* 0x00000020ed7a7810 */ /* 0x040fe40007ffe8ee */
[----:B------:R-:W-:-:S03]  /*1d30*/  IADD3 R2, R237, 0x1f, RZ ;  /* 0x0000001fed027810 */ /* 0x000fc60007ffe0ff */
[----:B------:R-:W-:Y:S01]  /*1d40*/  IMAD.IADD R0, R122, 0x1, R0 ;  /* 0x000000017a007824 */ /* 0x000fe200078e0200 */
[----:B------:R-:W-:-:S04]  /*1d50*/  SHF.R.S32.HI R4, RZ, 0x1f, R2 ;  /* 0x0000001fff047819 */ /* 0x000fc80000011402 */
[----:B------:R-:W-:Y:S02]  /*1d60*/  SHF.R.S32.HI R5, RZ, 0x1f, R0 ;  /* 0x0000001fff057819 */ /* 0x000fe40000011400 */
[----:B------:R-:W-:Y:S02]  /*1d70*/  LEA.HI R2, R4, R2, RZ, 0x5 ;  /* 0x0000000204027211 */ /* 0x000fe400078f28ff */
[----:B------:R-:W-:Y:S02]  /*1d80*/  LEA.HI R0, R5, R0, RZ, 0x5 ;  /* 0x0000000005007211 */ /* 0x000fe400078f28ff */
[----:B------:R-:W-:Y:S02]  /*1d90*/  SHF.R.S32.HI R121, RZ, 0x5, R2 ;  /* 0x00000005ff797819 */ /* 0x000fe40000011402 */
[----:B------:R-:W-:-:S04]  /*1da0*/  SHF.R.S32.HI R0, RZ, 0x5, R0 ;  /* 0x00000005ff007819 */ /* 0x000fc80000011400 */
[----:B------:R-:W-:Y:S01]  /*1db0*/  IMNMX R5, R121, R0, PT ;  /* 0x0000000079057217 */ /* 0x000fe20003800200 */
[----:B------:R-:W-:-:S03]  /*1dc0*/  IMAD.MOV.U32 R0, RZ, RZ, RZ ;  /* 0x000000ffff007224 */ /* 0x000fc600078e00ff */
[----:B------:R-:W-:-:S13]  /*1dd0*/  ISETP.GE.AND P0, PT, R5, 0x1, PT ;  /* 0x000000010500780c */ /* 0x000fda0003f06270 */
        /* <DEDUP_REMOVED lines=30> */
.L_x_1001:
[----:B------:R-:W-:Y:S05]  /*1fc0*/  BSYNC B0 ;  /* 0x0000000000007941 */ /* 0x000fea0003800000 */
.L_x_1000:
        /* <DEDUP_REMOVED lines=13> */
[----:B-1----:R-:W-:-:S04]  /*20a0*/  SHF.R.S32.HI R131, RZ, 0x1f, R6 ;  /* 0x0000001fff837819 */ /* 0x002fc80000011406 */
[----:B------:R-:W-:-:S05]  /*20b0*/  LEA.HI R5, R131, R6, RZ, 0x6 ;  /* 0x0000000683057211 */ /* 0x000fca00078f30ff */
[----:B------:R-:W-:Y:S02]  /*20c0*/  IMAD.SHL.U32 R2, R5, 0x8, RZ ;  /* 0x0000000805027824 */ /* 0x000fe400078e00ff */
[----:B------:R-:W-:-:S03]  /*20d0*/  @P0 IADD3 R0, R0, 0x1f, RZ ;  /* 0x0000001f00000810 */ /* 0x000fc60007ffe0ff */
[----:B------:R-:W-:Y:S02]  /*20e0*/  LOP3.LUT R114, R2, 0xfffffe00, RZ, 0xc0, !PT ;  /* 0xfffffe0002727812 */ /* 0x000fe400078ec0ff */
[----:B------:R-:W-:-:S04]  /*20f0*/  @P0 SHF.R.S32.HI R3, RZ, 0x1f, R0 ;  /* 0x0000001fff030819 */ /* 0x000fc80000011400 */
[----:B------:R-:W-:Y:S01]  /*2100*/  @P0 LEA.HI R4, R3, R0, RZ, 0x5 ;  /* 0x0000000003040211 */ /* 0x000fe200078f28ff */
[----:B------:R-:W-:Y:S01]  /*2110*/  IMAD.MOV.U32 R0, RZ, RZ, R107 ;  /* 0x000000ffff007224 */ /* 0x000fe200078e006b */
[----:B------:R-:W-:Y:S02]  /*2120*/  LOP3.LUT R3, R113, 0x38, R136, 0xf8, !PT ;  /* 0x0000003871037812 */ /* 0x000fe400078ef888 */
[----:B------:R-:W-:Y:S02]  /*2130*/  @P0 SHF.R.S32.HI R0, RZ, 0x5, R4 ;  /* 0x00000005ff000819 */ /* 0x000fe40000011404 */
[----:B------:R-:W-:Y:S02]  /*2140*/  LOP3.LUT R2, R3, R135, RZ, 0x3c, !PT ;  /* 0x0000008703027212 */ /* 0x000fe400078e3cff */
[----:B------:R-:W-:-:S03]  /*2150*/  ISETP.GT.AND P0, PT, R0, R107, PT ;  /* 0x0000006b0000720c */ /* 0x000fc60003f04270 */
[----:B------:R-:W-:-:S04]  /*2160*/  IMAD.IADD R2, R114, 0x1, R2 ;  /* 0x0000000172027824 */ /* 0x000fc800078e0202 */
[----:B------:R-:W-:-:S06]  /*2170*/  IMAD.SHL.U32 R203, R2, 0x2, RZ ;  /* 0x0000000202cb7824 */ /* 0x000fcc00078e00ff */
        /* <DEDUP_REMOVED lines=195> */
.L_x_1021:
        /* <DEDUP_REMOVED lines=29> */
[C---:B------:R-:W-:Y:S01]  /*2f80*/  IADD3 R20, R140.reuse, 0x40, RZ ;  /* 0x000000408c147810 */ /* 0x040fe20007ffe0ff */
[----:B------:R-:W-:Y:S01]  /*2f90*/  CS2R R34, SRZ ;  /* 0x0000000000227805 */ /* 0x000fe2000001ff00 */
[----:B------:R-:W-:Y:S01]  /*2fa0*/  IADD3 R18, R140, 0x20, RZ ;  /* 0x000000208c127810 */ /* 0x000fe20007ffe0ff */
[----:B------:R-:W-:Y:S01]  /*2fb0*/  CS2R R32, SRZ ;  /* 0x0000000000207805 */ /* 0x000fe2000001ff00 */
[----:B------:R-:W-:Y:S01]  /*2fc0*/  CS2R R30, SRZ ;  /* 0x00000000001e7805 */ /* 0x000fe2000001ff00 */
[----:B------:R-:W-:Y:S01]  /*2fd0*/  CS2R R24, SRZ ;  /* 0x0000000000187805 */ /* 0x000fe2000001ff00 */
[----:B------:R-:W-:Y:S01]  /*2fe0*/  CS2R R14, SRZ ;  /* 0x00000000000e7805 */ /* 0x000fe2000001ff00 */
[----:B------:R-:W-:Y:S01]  /*2ff0*/  CS2R R12, SRZ ;  /* 0x00000000000c7805 */ /* 0x000fe2000001ff00 */
[----:B------:R-:W-:Y:S01]  /*3000*/  CS2R R6, SRZ ;  /* 0x0000000000067805 */ /* 0x000fe2000001ff00 */
[----:B------:R-:W-:Y:S02]  /*3010*/  CS2R R2, SRZ ;  /* 0x0000000000027805 */ /* 0x000fe4000001ff00 */
        /* <DEDUP_REMOVED lines=33> */
.L_x_1007:
[----:B------:R-:W-:Y:S05]  /*3230*/  BSYNC B0 ;  /* 0x0000000000007941 */ /* 0x000fea0003800000 */
.L_x_1006:
        /* <DEDUP_REMOVED lines=77> */
.L_x_1010:
[----:B------:R-:W-:Y:S05]  /*3710*/  BSYNC B0 ;  /* 0x0000000000007941 */ /* 0x000fea0003800000 */
.L_x_1009:
        /* <DEDUP_REMOVED lines=56> */
.L_x_1012:
[----:B------:R-:W-:Y:S05]  /*3aa0*/  BSYNC B0 ;  /* 0x0000000000007941 */ /* 0x000fea0003800000 */
.L_x_1011:
        /* <DEDUP_REMOVED lines=56> */
.L_x_1014:
[----:B------:R-:W-:Y:S05]  /*3e30*/  BSYNC B0 ;  /* 0x0000000000007941 */ /* 0x000fea0003800000 */
.L_x_1013:
        /* <DEDUP_REMOVED lines=56> */
.L_x_1005:
        /* <DEDUP_REMOVED lines=31> */
.L_x_1016:
[----:B------:R-:W-:Y:S05]  /*43b0*/  BSYNC B0 ;  /* 0x0000000000007941 */ /* 0x000fea0003800000 */
.L_x_1015:
        /* <DEDUP_REMOVED lines=137> */
.L_x_1018:
[----:B------:R-:W-:Y:S05]  /*4c50*/  BSYNC B0 ;  /* 0x0000000000007941 */ /* 0x000fea0003800000 */
.L_x_1017:
        /* <DEDUP_REMOVED lines=117> */
.L_x_1004:
        /* <DEDUP_REMOVED lines=21> */
.L_x_1008:
[----:B------:R-:W-:Y:S05]  /*5500*/  BSYNC B1 ;  /* 0x0000000000017941 */ /* 0x000fea0003800000 */
.L_x_1003:
[----:B-1---5:R-:W-:Y:S01]  /*5510*/  IMAD.SHL.U32 R6, R48, 0x20, RZ ;  /* 0x0000002030067824 */ /* 0x022fe200078e00ff */
[----:B------:R-:W-:Y:S03]  /*5520*/  BSSY B0, `(.L_x_1019) ;  /* 0x0000036000007945 */ /* 0x000fe60003800000 */
[----:B------:R-:W-:Y:S05]  /*5530*/  IMAD.IADD R0, R104, 0x1, -R6 ;  /* 0x0000000168007824 */ /* 0x000fea00078e0a06 */
[----:B------:R-:W-:Y:S11]  /*5540*/  ISETP.GE.AND P0, PT, R0, 0x1, PT ;  /* 0x000000010000780c */ /* 0x000ff60003f06270 */
[----:B------:R-:W-:Y:S02]  /*5550*/  @!UPT UIADD3 URZ, URZ, URZ, URZ ;  /* 0x0000003f3f3ff290 */ /* 0x000fe4000fffe03f */
[C---:B------:R-:W-:Y:S01]  /*5560*/  @P0 LEA R0, P1, R48.reuse, R105, 0x5 ;  /* 0x0000006930000211 */ /* 0x040fe200078228ff */
[----:B------:R-:W-:Y:S01]  /*5570*/  @P0 IMAD.MOV.U32 R4, RZ, RZ, R84 ;  /* 0x000000ffff040224 */ /* 0x000fe200078e0054 */
[----:B------:R-:W-:Y:S02]  /*5580*/  @P0 MOV R5, R100 ;  /* 0x0000006400050202 */ /* 0x000fe40000000f00 */
[----:B--2---:R-:W-:Y:S03]  /*5590*/  @P0 LEA.HI.X R2, R48, R108, R62, 0x5, P1 ;  /* 0x0000006c30020211 */ /* 0x004fe600008f2c3e */
[----:B------:R-:W-:Y:S04]  /*55a0*/  @P0 IMAD.WIDE.U32 R4, R0, c[0x0][0x258], R4 ;  /* 0x0000960000040a25 */ /* 0x000fe800078e0004 */
[----:B------:R-:W-:Y:S04]  /*55b0*/  @P0 IMAD R2, R2, c[0x0][0x258], RZ ;  /* 0x0000960002020a24 */ /* 0x000fe800078e02ff */
        /* <DEDUP_REMOVED lines=44> */
.L_x_1020:
[----:B-1----:R-:W-:Y:S05]  /*5880*/  BSYNC B0 ;  /* 0x0000000000007941 */ /* 0x002fea0003800000 */
.L_x_1019:
        /* <DEDUP_REMOVED lines=22> */
.L_x_1002:
[----:B------:R-:W-:Y:S01]  /*59f0*/  IMAD.MOV.U32 R0, RZ, RZ, c[0x0][0x2c4] ;  /* 0x0000b100ff007624 */ /* 0x000fe200078e00ff */
[----:B------:R-:W-:Y:S01]  /*5a00*/  LOP3.LUT R216, R216, 0xffffffdf, RZ, 0xc0, !PT ;  /* 0xffffffdfd8d87812 */ /* 0x000fe200078ec0ff */
[----:B------:R-:W-:Y:S01]  /*5a10*/  BSSY B0, `(.L_x_1022) ;  /* 0x000002c000007945 */ /* 0x000fe20003800000 */
[----:B------:R-:W-:-:S02]  /*5a20*/  IMAD.IADD R10, R116, 0x1, R117 ;  /* 0x00000001740a7824 */ /* 0x000fc400078e0275 */
[----:B------:R-:W-:Y:S02]  /*5a30*/  ISETP.NE.AND P3, PT, R0, 0x1, PT ;  /* 0x000000010000780c */ /* 0x000fe40003f65270 */
[----:B------:R-:W-:-:S11]  /*5a40*/  IADD3 R0, R233, 0x7f, RZ ;  /* 0x0000007fe9007810 */ /* 0x000fd60007ffe0ff */
[----:B------:R-:W-:Y:S01]  /*5a50*/  @P3 IMAD.HI.U32 R2, R0, c[0x0][0x2c8], RZ ;  /* 0x0000b20000023a27 */ /* 0x000fe200078e00ff */
[----:B------:R-:W-:-:S04]  /*5a60*/  @P3 LOP3.LUT R216, R216, 0x20, RZ, 0xfc, !PT ;  /* 0x00000020d8d83812 */ /* 0x000fc800078efcff */
[----:B------:R-:W-:-:S05]  /*5a70*/  @P3 SHF.R.U32.HI R0, RZ, c[0x0][0x2cc], R2 ;  /* 0x0000b300ff003a19 */ /* 0x000fca0000011602 */
[----:B------:R-:W-:-:S05]  /*5a80*/  IMAD.IADD R0, R122, 0x1, R0 ;  /* 0x000000017a007824 */ /* 0x000fca00078e0200 */
[----:B------:R-:W-:-:S04]  /*5a90*/  SHF.R.S32.HI R2, RZ, 0x1f, R0 ;  /* 0x0000001fff027819 */ /* 0x000fc80000011400 */
[----:B------:R-:W-:-:S04]  /*5aa0*/  LEA.HI R0, R2, R0, RZ, 0x5 ;  /* 0x0000000002007211 */ /* 0x000fc800078f28ff */
[----:B------:R-:W-:-:S04]  /*5ab0*/  SHF.R.S32.HI R0, RZ, 0x5, R0 ;  /* 0x00000005ff007819 */ /* 0x000fc80000011400 */
[----:B-1----:R-:W-:Y:S01]  /*5ac0*/  IMNMX R5, R121, R0, PT ;  /* 0x0000000079057217 */ /* 0x002fe20003800200 */
        /* <DEDUP_REMOVED lines=32> */
.L_x_1023:
[----:B------:R-:W-:Y:S05]  /*5cd0*/  BSYNC B0 ;  /* 0x0000000000007941 */ /* 0x000fea0003800000 */
.L_x_1022:
        /* <DEDUP_REMOVED lines=73> */
[----:B------:R-:W1:Y:S03]  /*6170*/  S2R R6, SR_TID.X ;  /* 0x0000000000067919 */ /* 0x000e660000002100 */
[----:B------:R-:W-:-:S13]  /*6180*/  ISETP.NE.AND.EX P1, PT, RZ, c[0x0][0x344], PT, P0 ;  /* 0x0000d100ff007a0c */ /* 0x000fda0003f25300 */
[----:B------:R-:W-:-:S04]  /*6190*/  @P1 IMAD.MOV.U32 R2, RZ, RZ, 0x4 ;  /* 0x00000004ff021424 */ /* 0x000fc800078e00ff */
[----:B------:R-:W-:-:S05]  /*61a0*/  @P1 IMAD.WIDE R2, R236, R2, c[0x0][0x340] ;  /* 0x0000d000ec021625 */ /* 0x000fca00078e0202 */
[----:B------:R1:W2:Y:S01]  /*61b0*/  @P1 LDG.E R14, [R2.64] ;  /* 0x00000006020e1981 */ /* 0x0002a2000c1e1900 */
[----:B------:R-:W-:Y:S02]  /*61c0*/  SHF.R.S32.HI R0, RZ, 0x1f, R115 ;  /* 0x0000001fff007819 */ /* 0x000fe40000011473 */
[----:B------:R-:W-:Y:S02]  /*61d0*/  ISETP.NE.U32.AND P2, PT, RZ, c[0x0][0x348], PT ;  /* 0x0000d200ff007a0c */ /* 0x000fe40003f45070 */
[----:B------:R-:W-:Y:S01]  /*61e0*/  SHF.R.S32.HI R19, RZ, 0x1f, R136 ;  /* 0x0000001fff137819 */ /* 0x000fe20000011488 */
[----:B------:R-:W-:Y:S01]  /*61f0*/  IMAD R0, R0, c[0x0][0x178], RZ ;  /* 0x00005e0000007a24 */ /* 0x000fe200078e02ff */
[----:B------:R-:W-:Y:S02]  /*6200*/  MOV R18, R136 ;  /* 0x0000008800127202 */ /* 0x000fe40000000f00 */
[----:B------:R-:W-:Y:S01]  /*6210*/  ISETP.GE.AND P6, PT, R138, c[0x0][0x1d4], PT ;  /* 0x000075008a007a0c */ /* 0x000fe20003fc6270 */
[----:B------:R-:W-:Y:S01]  /*6220*/  IMAD R0, R115, c[0x0][0x17c], R0 ;  /* 0x00005f0073007a24 */ /* 0x000fe200078e0200 */
[----:B------:R-:W-:-:S02]  /*6230*/  LOP3.LUT R216, R216, 0xfffffffe, RZ, 0xc0, !PT ;  /* 0xfffffffed8d87812 */ /* 0x000fc400078ec0ff */
[----:B------:R-:W-:Y:S02]  /*6240*/  ISETP.GE.AND P5, PT, R213, c[0x0][0x1d4], PT ;  /* 0x00007500d5007a0c */ /* 0x000fe40003fa6270 */
[----:B------:R-:W-:Y:S02]  /*6250*/  ISETP.GE.AND P4, PT, R214, c[0x0][0x1d4], PT ;  /* 0x00007500d6007a0c */ /* 0x000fe40003f86270 */
[----:B------:R-:W-:Y:S02]  /*6260*/  IADD3 R110, R204, -0x1, RZ ;  /* 0xffffffffcc6e7810 */ /* 0x000fe40007ffe0ff */
[----:B-1----:R-:W-:-:S04]  /*6270*/  LEA.HI R2, R131, R6, RZ, 0x3 ;  /* 0x0000000683027211 */ /* 0x002fc800078f18ff */
[----:B------:R-:W-:Y:S01]  /*6280*/  LOP3.LUT R4, R2, 0xfffffff8, RZ, 0xc0, !PT ;  /* 0xfffffff802047812 */ /* 0x000fe200078ec0ff */
[----:B------:R-:W-:-:S04]  /*6290*/  IMAD.WIDE.U32 R2, R115, c[0x0][0x178], RZ ;  /* 0x00005e0073027a25 */ /* 0x000fc800078e00ff */
[----:B------:R-:W-:Y:S01]  /*62a0*/  IMAD.IADD R103, R6, 0x1, -R4 ;  /* 0x0000000106677824 */ /* 0x000fe200078e0a04 */
[----:B------:R-:W-:Y:S01]  /*62b0*/  SHF.R.S32.HI R6, RZ, 0x1f, R211 ;  /* 0x0000001fff067819 */ /* 0x000fe200000114d3 */
[----:B------:R-:W-:Y:S01]  /*62c0*/  IMAD.IADD R3, R3, 0x1, R0 ;  /* 0x0000000103037824 */ /* 0x000fe200078e0200 */
[----:B------:R-:W-:Y:S02]  /*62d0*/  IADD3 R4, P0, R211, R10, RZ ;  /* 0x0000000ad3047210 */ /* 0x000fe40007f1e0ff */
[----:B------:R-:W-:Y:S01]  /*62e0*/  LEA R0, R103, R211, 0x5 ;  /* 0x000000d367007211 */ /* 0x000fe200078e28ff */
[----:B------:R-:W-:Y:S01]  /*62f0*/  IMAD.WIDE.U32 R2, R239, c[0x0][0x1b8], R2 ;  /* 0x00006e00ef027a25 */ /* 0x000fe200078e0002 */
[----:B------:R-:W-:Y:S02]  /*6300*/  LEA.HI.X.SX32 R6, R10, R6, 0x1, P0 ;  /* 0x000000060a067211 */ /* 0x000fe400000f0eff */
[----:B------:R-:W-:Y:S01]  /*6310*/  ISETP.NE.AND.EX P0, PT, RZ, c[0x0][0x34c], PT, P2 ;  /* 0x0000d300ff007a0c */ /* 0x000fe20003f05320 */
[----:B------:R-:W-:Y:S01]  /*6320*/  IMAD.IADD R10, R233, 0x1, R0 ;  /* 0x00000001e90a7824 */ /* 0x000fe200078e0200 */
[----:B------:R-:W-:Y:S01]  /*6330*/  ISETP.GE.AND P2, PT, R213, c[0x0][0x198], PT ;  /* 0x00006600d5007a0c */ /* 0x000fe20003f46270 */
[----:B------:R-:W-:Y:S01]  /*6340*/  IMAD R3, R239, c[0x0][0x1bc], R3 ;  /* 0x00006f00ef037a24 */ /* 0x000fe200078e0203 */
[----:B------:R-:W-:Y:S01]  /*6350*/  SEL R7, R241, RZ, !P0 ;  /* 0x000000fff1077207 */ /* 0x000fe20004000000 */
[----:B------:R-:W-:Y:S01]  /*6360*/  @P3 IMAD.HI.U32 R8, R10, c[0x0][0x2c8], RZ ;  /* 0x0000b2000a083a27 */ /* 0x000fe200078e00ff */
[----:B------:R-:W-:-:S02]  /*6370*/  SEL R5, R236, RZ, !P0 ;  /* 0x000000ffec057207 */ /* 0x000fc40004000000 */
[----:B------:R-:W-:Y:S01]  /*6380*/  ISETP.GE.AND P0, PT, R136, c[0x0][0x1d4], PT ;  /* 0x0000750088007a0c */ /* 0x000fe20003f06270 */
[----:B------:R-:W-:Y:S02]  /*6390*/  IMAD R7, R7, c[0x0][0x1c0], RZ ;  /* 0x0000700007077a24 */ /* 0x000fe400078e02ff */
[----:B------:R-:W-:-:S04]  /*63a0*/  IMAD.WIDE.U32 R2, R5, c[0x0][0x1c0], R2 ;  /* 0x0000700005027a25 */ /* 0x000fc800078e0002 */
[----:B------:R-:W-:Y:S02]  /*63b0*/  IMAD R13, R5, c[0x0][0x1c4], R7 ;  /* 0x00007100050d7a24 */ /* 0x000fe400078e0207 */
[----:B------:R-:W-:Y:S01]  /*63c0*/  IMAD.MOV.U32 R0, RZ, RZ, R10 ;  /* 0x000000ffff007224 */ /* 0x000fe200078e000a */
[----:B------:R-:W-:Y:S01]  /*63d0*/  @P3 SHF.R.U32.HI R0, RZ, c[0x0][0x2cc], R8 ;  /* 0x0000b300ff003a19 */ /* 0x000fe20000011608 */
[----:B------:R-:W-:Y:S01]  /*63e0*/  IMAD R5, R6, c[0x0][0x1e0], RZ ;  /* 0x0000780006057a24 */ /* 0x000fe200078e02ff */
[----:B------:R-:W-:Y:S01]  /*63f0*/  ISETP.GE.AND P3, PT, R138, c[0x0][0x198], PT ;  /* 0x000066008a007a0c */ /* 0x000fe20003f66270 */
[----:B------:R-:W-:Y:S01]  /*6400*/  IMAD R12, R6, c[0x0][0x208], RZ ;  /* 0x00008200060c7a24 */ /* 0x000fe200078e02ff */
[----:B------:R-:W-:Y:S01]  /*6410*/  @P0 LOP3.LUT R216, R216, 0x1, RZ, 0xfc, !PT ;  /* 0x00000001d8d80812 */ /* 0x000fe200078efcff */
[----:B------:R-:W-:Y:S01]  /*6420*/  IMAD R15, R4, c[0x0][0x1e4], R5 ;  /* 0x00007900040f7a24 */ /* 0x000fe200078e0205 */
[--C-:B------:R-:W-:Y:S01]  /*6430*/  SHF.R.S32.HI R5, RZ, 0x1f, R0.reuse ;  /* 0x0000001fff057819 */ /* 0x100fe20000011400 */
[----:B------:R-:W-:Y:S01]  /*6440*/  IMAD.MOV R11, RZ, RZ, -R0 ;  /* 0x000000ffff0b7224 */ /* 0x000fe200078e0a00 */
[----:B------:R-:W-:Y:S01]  /*6450*/  LOP3.LUT R216, R216, 0xfffffffd, RZ, 0xc0, !PT ;  /* 0xfffffffdd8d87812 */ /* 0x000fe200078ec0ff */
[----:B------:R-:W-:-:S04]  /*6460*/  IMAD.WIDE.U32 R6, R4, c[0x0][0x1e0], R18 ;  /* 0x0000780004067a25 */ /* 0x000fc800078e0012 */
[----:B------:R-:W-:-:S04]  /*6470*/  IMAD.WIDE.U32 R8, R4, c[0x0][0x208], R18 ;  /* 0x0000820004087a25 */ /* 0x000fc800078e0012 */
[----:B------:R-:W-:Y:S02]  /*6480*/  IMAD R12, R4, c[0x0][0x20c], R12 ;  /* 0x00008300040c7a24 */ /* 0x000fe400078e020c */
[----:B------:R-:W-:Y:S02]  /*6490*/  IMAD.IADD R3, R3, 0x1, R13 ;  /* 0x0000000103037824 */ /* 0x000fe400078e020d */
[----:B------:R-:W-:Y:S01]  /*64a0*/  IMAD R4, R5, c[0x0][0x1b0], RZ ;  /* 0x00006c0005047a24 */ /* 0x000fe200078e02ff */
[----:B------:R-:W-:Y:S01]  /*64b0*/  SEL R5, RZ, 0xffffffff, P6 ;  /* 0xffffffffff057807 */ /* 0x000fe20003000000 */
[----:B------:R-:W-:Y:S01]  /*64c0*/  IMAD R10, R11, c[0x0][0x2c4], R10 ;  /* 0x0000b1000b0a7a24 */ /* 0x000fe200078e020a */
[----:B------:R-:W-:Y:S01]  /*64d0*/  SEL R11, RZ, 0x1, P0 ;  /* 0x00000001ff0b7807 */ /* 0x000fe20000000000 */
[C---:B------:R-:W-:Y:S01]  /*64e0*/  IMAD R4, R0.reuse, c[0x0][0x1b4], R4 ;  /* 0x00006d0000047a24 */ /* 0x040fe200078e0204 */
[----:B------:R-:W-:Y:S01]  /*64f0*/  ISETP.NE.U32.AND P0, PT, RZ, c[0x0][0x350], PT ;  /* 0x0000d400ff007a0c */ /* 0x000fe20003f05070 */
[----:B------:R-:W-:Y:S01]  /*6500*/  IMAD.WIDE.U32 R2, R0, c[0x0][0x1b0], R2 ;  /* 0x00006c0000027a25 */ /* 0x000fe200078e0002 */
[----:B------:R-:W-:-:S02]  /*6510*/  SHF.L.U32 R0, R5, 0x1, RZ ;  /* 0x0000000105007819 */ /* 0x000fc400000006ff */
[----:B------:R-:W-:Y:S01]  /*6520*/  ISETP.NE.AND.EX P0, PT, RZ, c[0x0][0x354], PT, P0 ;  /* 0x0000d500ff007a0c */ /* 0x000fe20003f05300 */
[----:B------:R-:W-:Y:S01]  /*6530*/  IMAD.IADD R5, R9, 0x1, R12 ;  /* 0x0000000109057824 */ /* 0x000fe200078e020c */
[----:B------:R-:W-:Y:S01]  /*6540*/  SHF.R.S32.HI R9, RZ, 0x1f, R10 ;  /* 0x0000001fff097819 */ /* 0x000fe2000001140a */
[----:B------:R-:W-:Y:S01]  /*6550*/  IMAD.IADD R7, R7, 0x1, R15 ;  /* 0x0000000107077824 */ /* 0x000fe200078e020f */
[----:B------:R-:W-:Y:S01]  /*6560*/  IADD3 R3, R3, R4, RZ ;  /* 0x0000000403037210 */ /* 0x000fe20007ffe0ff */
[----:B------:R-:W-:Y:S01]  /*6570*/  IMAD.MOV.U32 R4, RZ, RZ, R8 ;  /* 0x000000ffff047224 */ /* 0x000fe200078e0008 */
[----:B------:R-:W-:Y:S01]  /*6580*/  LOP3.LUT R15, R0, 0x2, R11, 0xe2, !PT ;  /* 0x00000002000f7812 */ /* 0x000fe200078ee20b */
[----:B------:R-:W-:Y:S01]  /*6590*/  IMAD R0, R9, c[0x0][0x1a8], RZ ;  /* 0x00006a0009007a24 */ /* 0x000fe200078e02ff */
[----:B------:R-:W-:Y:S01]  /*65a0*/  SEL R12, RZ, 0x4, P5 ;  /* 0x00000004ff0c7807 */ /* 0x000fe20002800000 */
[----:B------:R-:W-:Y:S01]  /*65b0*/  IMAD.WIDE.U32 R8, R10, c[0x0][0x1a8], R2 ;  /* 0x00006a000a087a25 */ /* 0x000fe200078e0002 */
[----:B------:R-:W-:-:S03]  /*65c0*/  SEL R11, RZ, 0x8, P4 ;  /* 0x00000008ff0b7807 */ /* 0x000fc60002000000 */
[----:B------:R-:W-:Y:S01]  /*65d0*/  IMAD R13, R10, c[0x0][0x1ac], R0 ;  /* 0x00006b000a0d7a24 */ /* 0x000fe200078e0200 */
[----:B------:R-:W-:Y:S01]  /*65e0*/  LOP3.LUT R129, R11, R15, R12, 0xfe, !PT ;  /* 0x0000000f0b817212 */ /* 0x000fe200078efe0c */
[----:B------:R-:W-:Y:S01]  /*65f0*/  IMAD.WIDE.U32 R6, R239, c[0x0][0x1e8], R6 ;  /* 0x00007a00ef067a25 */ /* 0x000fe200078e0006 */
[----:B------:R-:W-:-:S03]  /*6600*/  IADD3 R15, R211, R233, RZ ;  /* 0x000000e9d30f7210 */ /* 0x000fc60007ffe0ff */
[----:B------:R-:W-:-:S04]  /*6610*/  IMAD.WIDE.U32 R2, R239, c[0x0][0x210], R4 ;  /* 0x00008400ef027a25 */ /* 0x000fc800078e0004 */
[----:B------:R-:W-:Y:S02]  /*6620*/  IMAD R5, R239, c[0x0][0x1ec], R7 ;  /* 0x00007b00ef057a24 */ /* 0x000fe400078e0207 */
[----:B------:R-:W-:Y:S02]  /*6630*/  IMAD.IADD R9, R9, 0x1, R13 ;  /* 0x0000000109097824 */ /* 0x000fe400078e020d */
[----:B------:R-:W-:Y:S02]  /*6640*/  IMAD R3, R239, c[0x0][0x214], R3 ;  /* 0x00008500ef037a24 */ /* 0x000fe400078e0203 */
[----:B------:R-:W-:Y:S01]  /*6650*/  IMAD.MOV.U32 R4, RZ, RZ, R6 ;  /* 0x000000ffff047224 */ /* 0x000fe200078e0006 */
[----:B--2---:R-:W-:Y:S01]  /*6660*/  @P1 SHF.R.S32.HI R10, RZ, 0x1f, R14 ;  /* 0x0000001fff0a1819 */ /* 0x004fe2000001140e */
[----:B------:R-:W-:Y:S01]  /*6670*/  @!P1 IMAD.MOV.U32 R14, RZ, RZ, R236 ;  /* 0x000000ffff0e9224 */ /* 0x000fe200078e00ec */
[----:B------:R-:W-:Y:S02]  /*6680*/  @!P1 MOV R10, R241 ;  /* 0x000000f1000a9202 */ /* 0x000fe40000000f00 */
[----:B------:R-:W-:-:S02]  /*6690*/  ISETP.GE.AND P1, PT, R214, c[0x0][0x198], PT ;  /* 0x00006600d6007a0c */ /* 0x000fc40003f26270 */
[----:B------:R-:W-:Y:S02]  /*66a0*/  SEL R0, R14, RZ, !P0 ;  /* 0x000000ff0e007207 */ /* 0x000fe40004000000 */
[----:B------:R-:W-:Y:S02]  /*66b0*/  SEL R7, R10, RZ, !P0 ;  /* 0x000000ff0a077207 */ /* 0x000fe40004000000 */
[----:B------:R-:W-:Y:S01]  /*66c0*/  LEA R17, P0, R8, c[0x0][0x160], 0x1 ;  /* 0x0000580008117a11 */ /* 0x000fe200078008ff */
[----:B------:R-:W-:-:S03]  /*66d0*/  IMAD.WIDE.U32 R220, R0, c[0x0][0x218], R2 ;  /* 0x0000860000dc7a25 */ /* 0x000fc600078e0002 */
[----:B------:R-:W-:Y:S01]  /*66e0*/  LEA.HI.X R14, R8, c[0x0][0x164], R9, 0x1, P0 ;  /* 0x00005900080e7a11 */ /* 0x000fe200000f0c09 */
[C---:B------:R-:W-:Y:S01]  /*66f0*/  IMAD R6, R7.reuse, c[0x0][0x1f0], RZ ;  /* 0x00007c0007067a24 */ /* 0x040fe200078e02ff */
[----:B------:R-:W-:Y:S01]  /*6700*/  ISETP.GE.AND P0, PT, R136, c[0x0][0x198], PT ;  /* 0x0000660088007a0c */ /* 0x000fe20003f06270 */
[----:B------:R-:W-:Y:S02]  /*6710*/  IMAD R7, R7, c[0x0][0x218], RZ ;  /* 0x0000860007077a24 */ /* 0x000fe400078e02ff */
[----:B------:R-:W-:-:S04]  /*6720*/  IMAD.WIDE.U32 R218, R0, c[0x0][0x1f0], R4 ;  /* 0x00007c0000da7a25 */ /* 0x000fc800078e0004 */
[C---:B------:R-:W-:Y:S02]  /*6730*/  IMAD R2, R0.reuse, c[0x0][0x1f4], R6 ;  /* 0x00007d0000027a24 */ /* 0x040fe400078e0206 */
[----:B------:R-:W-:Y:S02]  /*6740*/  IMAD R0, R0, c[0x0][0x21c], R7 ;  /* 0x0000870000007a24 */ /* 0x000fe400078e0207 */
[----:B------:R-:W-:Y:S02]  /*6750*/  IMAD.IADD R222, R219, 0x1, R2 ;  /* 0x00000001dbde7824 */ /* 0x000fe400078e0202 */
[----:B------:R-:W-:Y:S02]  /*6760*/  @P0 LOP3.LUT R216, R216, 0x2, RZ, 0xfc, !PT ;  /* 0x00000002d8d80812 */ /* 0x000fe400078efcff */
[----:B------:R-:W-:Y:S01]  /*6770*/  IADD3 R223, R221, R0, RZ ;  /* 0x00000000dddf7210 */ /* 0x000fe20007ffe0ff */
[----:B------:R-:W-:Y:S05]  /*6780*/  BRA.DIV ~URZ, `(.L_x_1025) ;  /* 0x000156727f007947 */ /* 0x000fea000b800000 */
[----:B------:R1:W2:Y:S02]  /*6790*/  SHFL.IDX PT, R12, R14, RZ, 0x181f ;  /* 0x00181fff0e0c7589 */ /* 0x0002a400000e0000 */
.L_x_1174:
[----:B------:R-:W-:Y:S05]  /*67a0*/  BRA.DIV ~URZ, `(.L_x_1026) ;  /* 0x000156c27f007947 */ /* 0x000fea000b800000 */
[----:B------:R3:W4:Y:S02]  /*67b0*/  SHFL.IDX PT, R0, R17, RZ, 0x181f ;  /* 0x00181fff11007589 */ /* 0x00072400000e0000 */
.L_x_1175:
[----:B------:R-:W-:Y:S01]  /*67c0*/  IMAD R72, R238, c[0x0][0x2c4], RZ ;  /* 0x0000b100ee487a24 */ /* 0x000fe200078e02ff */
[----:B------:R-:W-:Y:S01]  /*67d0*/  SHF.R.S32.HI R100, RZ, 0x1f, R138 ;  /* 0x0000001fff647819 */ /* 0x000fe2000001148a */
[----:B------:R-:W-:Y:S01]  /*67e0*/  BSSY B0, `(.L_x_1027) ;  /* 0x000001a000007945 */ /* 0x000fe20003800000 */
[----:B------:R-:W-:-:S02]  /*67f0*/  LOP3.LUT R216, R216, 0xfffffff7, RZ, 0xc0, !PT ;  /* 0xfffffff7d8d87812 */ /* 0x000fc400078ec0ff */
[----:B------:R-:W-:Y:S02]  /*6800*/  ISETP.GE.AND P0, PT, R15, R72, PT ;  /* 0x000000480f00720c */ /* 0x000fe40003f06270 */
[----:B------:R-:W-:Y:S02]  /*6810*/  LEA.HI R74, R100, R138, RZ, 0x3 ;  /* 0x0000008a644a7211 */ /* 0x000fe400078f18ff */
[----:B------:R-:W-:Y:S02]  /*6820*/  SHF.R.S32.HI R13, RZ, 0x1f, R213 ;  /* 0x0000001fff0d7819 */ /* 0x000fe400000114d5 */
        /* <DEDUP_REMOVED lines=21> */
.L_x_1028:
[----:B------:R-:W-:Y:S05]  /*6980*/  BSYNC B0 ;  /* 0x0000000000007941 */ /* 0x000fea0003800000 */
.L_x_1027:
[----:B------:R-:W-:Y:S05]  /*6990*/  BRA.DIV ~URZ, `(.L_x_1029) ;  /* 0x000155327f007947 */ /* 0x000fea000b800000 */
[----:B--2---:R2:W1:Y:S04]  /*69a0*/  SHFL.IDX PT, R12, R14, 0x1, 0x181f ;  /* 0x00381f000e0c7f89 */ /* 0x00446800000e0000 */
[----:B----4-:R2:W4:Y:S02]  /*69b0*/  SHFL.IDX PT, R0, R17, 0x1, 0x181f ;  /* 0x00381f0011007f89 */ /* 0x01052400000e0000 */
.L_x_1176:
        /* <DEDUP_REMOVED lines=22> */
.L_x_1031:
[----:B------:R-:W-:Y:S05]  /*6b20*/  BSYNC B0 ;  /* 0x0000000000007941 */ /* 0x000fea0003800000 */
.L_x_1030:
[----:B------:R-:W-:Y:S05]  /*6b30*/  BRA.DIV ~URZ, `(.L_x_1032) ;  /* 0x000154527f007947 */ /* 0x000fea000b800000 */
[----:B-1----:R1:W2:Y:S02]  /*6b40*/  SHFL.IDX PT, R12, R14, 0x2, 0x181f ;  /* 0x00581f000e0c7f89 */ /* 0x0022a400000e0000 */
.L_x_1177:
[----:B------:R-:W-:Y:S05]  /*6b50*/  BRA.DIV ~URZ, `(.L_x_1033) ;  /* 0x000154a27f007947 */ /* 0x000fea000b800000 */
[----:B----4-:R4:W1:Y:S02]  /*6b60*/  SHFL.IDX PT, R0, R17, 0x2, 0x181f ;  /* 0x00581f0011007f89 */ /* 0x01086400000e0000 */
.L_x_1178:
        /* <DEDUP_REMOVED lines=22> */
.L_x_1035:
[----:B------:R-:W-:Y:S05]  /*6cd0*/  BSYNC B0 ;  /* 0x0000000000007941 */ /* 0x000fea0003800000 */
.L_x_1034:
[----:B------:R-:W-:Y:S05]  /*6ce0*/  BRA.DIV ~URZ, `(.L_x_1036) ;  /* 0x000153727f007947 */ /* 0x000fea000b800000 */
[----:B--2---:R2:W3:Y:S04]  /*6cf0*/  SHFL.IDX PT, R12, R14, 0x3, 0x181f ;  /* 0x00781f000e0c7f89 */ /* 0x0044e800000e0000 */
[----:B-1----:R2:W1:Y:S02]  /*6d00*/  SHFL.IDX PT, R0, R17, 0x3, 0x181f ;  /* 0x00781f0011007f89 */ /* 0x00246400000e0000 */
.L_x_1179:
[----:B------:R-:W-:Y:S02]  /*6d10*/  IADD3 R2, R15, 0x60, RZ ;  /* 0x000000600f027810 */ /* 0x000fe40007ffe0ff */
[----:B------:R-:W-:-:S02]  /*6d20*/  P2R R5, PR, RZ, 0x10 ;  /* 0x00000010ff057803 */ /* 0x000fc40000000000 */
        /* <DEDUP_REMOVED lines=9> */
[----:B------:R-:W-:Y:S01]  /*6dc0*/  @!P4 LEA R2, P0, R214, R0, 0x1 ;  /* 0x00000000d602c211 */ /* 0x000fe200078008ff */
[----:B------:R-:W-:-:S03]  /*6dd0*/  IMAD.IADD R0, R237, 0x1, -R211 ;  /* 0x00000001ed007824 */ /* 0x000fc600078e0ad3 */
[----:B------:R-:W-:Y:S01]  /*6de0*/  @!P4 LEA.HI.X R3, R214, R12, R16, 0x1, P0 ;  /* 0x0000000cd603c211 */ /* 0x000fe200000f0c10 */
[----:B------:R-:W-:Y:S01]  /*6df0*/  IMAD R0, R110, -0x20, R0 ;  /* 0xffffffe06e007824 */ /* 0x000fe200078e0200 */
[----:B------:R-:W-:-:S13]  /*6e00*/  LOP3.LUT P0, RZ, R216, 0x2, RZ, 0xc0, !PT ;  /* 0x00000002d8ff7812 */ /* 0x000fda000780c0ff */
[----:B------:R-:W-:Y:S01]  /*6e10*/  @!PT LDS RZ, [RZ] ;  /* 0x00000000fffff984 */ /* 0x000fe20000000800 */
[----:B------:R-:W-:Y:S01]  /*6e20*/  @!PT LDS RZ, [RZ] ;  /* 0x00000000fffff984 */ /* 0x000fe20000000800 */
[----:B------:R-:W-:Y:S01]  /*6e30*/  @!PT LDS RZ, [RZ] ;  /* 0x00000000fffff984 */ /* 0x000fe20000000800 */
[----:B------:R1:W-:Y:S01]  /*6e40*/  @!P4 LDGSTS.E.BYPASS.LTC128B.128 [R215+0x13080], [R10.64], !P0 ;  /* 0x130800000ad7cfae */ /* 0x0003e2000c101d46 */
[----:B------:R-:W-:-:S03]  /*6e50*/  ISETP.GE.AND P0, PT, R0, 0x1, PT ;  /* 0x000000010000780c */ /* 0x000fc60003f06270 */
[----:B------:R1:W-:Y:S04]  /*6e60*/  @!P4 LDGSTS.E.BYPASS.LTC128B.128 [R215+0x17080], [R8.64], !P3 ;  /* 0x1708000008d7cfae */ /* 0x0003e8000d901d46 */
[----:B------:R1:W-:Y:S04]  /*6e70*/  @!P4 LDGSTS.E.BYPASS.LTC128B.128 [R215+0x1b080], [R6.64], !P2 ;  /* 0x1b08000006d7cfae */ /* 0x0003e8000d101d46 */
[----:B------:R1:W-:Y:S01]  /*6e80*/  @!P4 LDGSTS.E.BYPASS.LTC128B.128 [R215+0x1f080], [R2.64], !P1 ;  /* 0x1f08000002d7cfae */ /* 0x0003e2000c901d46 */
[----:B------:R-:W-:-:S03]  /*6e90*/  ISETP.NE.AND P4, PT, R5, RZ, PT ;  /* 0x000000ff0500720c */ /* 0x000fc60003f85270 */
[----:B------:R-:W0:Y:S01]  /*6ea0*/  LDGDEPBAR ;  /* 0x00000000000079af */ /* 0x000e220000000000 */
[----:B------:R-:W-:Y:S01]  /*6eb0*/  WARPSYNC 0xffffffff ;  /* 0xffffffff00007948 */ /* 0x000fe20003800000 */
[----:B------:R-:W-:Y:S02]  /*6ec0*/  BSSY B0, `(.L_x_1037) ;  /* 0x0000013000007945 */ /* 0x000fe40003800000 */
[----:B------:R-:W-:Y:S06]  /*6ed0*/  BAR.SYNC.DEFER_BLOCKING 0x0 ;  /* 0x0000000000007b1d */ /* 0x000fec0000010000 */
[----:B------:R-:W-:Y:S05]  /*6ee0*/  @!P0 BRA `(.L_x_1038) ;  /* 0x0000010000008947 */ /* 0x000fea0003800000 */
[----:B------:R-:W-:Y:S01]  /*6ef0*/  IMAD R0, R142, c[0x0][0x1e0], RZ ;  /* 0x000078008e007a24 */ /* 0x000fe200078e02ff */
[----:B------:R-:W-:Y:S01]  /*6f00*/  LOP3.LUT P3, RZ, R216, 0x1, RZ, 0xc0, !PT ;  /* 0x00000001d8ff7812 */ /* 0x000fe2000786c0ff */
[----:B-1----:R-:W-:-:S04]  /*6f10*/  IMAD.WIDE.U32 R2, R110, c[0x0][0x1e0], RZ ;  /* 0x000078006e027a25 */ /* 0x002fc800078e00ff */
        /* <DEDUP_REMOVED lines=13> */
.L_x_1038:
[----:B------:R-:W-:Y:S05]  /*6ff0*/  BSYNC B0 ;  /* 0x0000000000007941 */ /* 0x000fea0003800000 */
.L_x_1037:
[----:B------:R-:W-:Y:S01]  /*7000*/  ISETP.LT.AND P0, PT, RZ, c[0x0][0x27c], PT ;  /* 0x00009f00ff007a0c */ /* 0x000fe20003f01270 */
[----:B------:R-:W0:Y:S01]  /*7010*/  LDGDEPBAR ;  /* 0x00000000000079af */ /* 0x000e220000000000 */
[----:B------:R-:W-:-:S11]  /*7020*/  MOV R145, c[0x0][0x2c4] ;  /* 0x0000b10000917a02 */ /* 0x000fd60000000f00 */
[----:B------:R-:W-:Y:S05]  /*7030*/  @P0 BRA `(.L_x_1039) ;  /* 0x0000002000000947 */ /* 0x000fea0003800000 */
[----:B------:R-:W-:-:S04]  /*7040*/  DEPBAR.LE SB0, 0x1 ;  /* 0x000080400000791a */ /* 0x000fc80000000000 */
[----:B------:R-:W-:Y:S05]  /*7050*/  BRA `(.L_x_1040) ;  /* 0x00008fe000007947 */ /* 0x000fea0003800000 */
.L_x_1039:
[----:B------:R-:W-:Y:S01]  /*7060*/  ULDC.U8 UR4, c[0x0][0x298] ;  /* 0x0000a60000047ab9 */ /* 0x000fe20000000000 */
[----:B-----5:R-:W-:Y:S01]  /*7070*/  SHF.R.S32.HI R0, RZ, 0x1f, R112 ;  /* 0x0000001fff007819 */ /* 0x020fe20000011470 */
[----:B-1----:R-:W-:Y:S01]  /*7080*/  IMAD.WIDE.U32 R6, R112, c[0x0][0x280], RZ ;  /* 0x0000a00070067a25 */ /* 0x002fe200078e00ff */
[----:B------:R-:W-:Y:S01]  /*7090*/  ISETP.NE.AND P0, PT, RZ, UR4, PT ;  /* 0x00000004ff007c0c */ /* 0x000fe2000bf05270 */
[----:B------:R-:W-:Y:S01]  /*70a0*/  BSSY B2, `(.L_x_1040) ;  /* 0x00008f9000027945 */ /* 0x000fe20003800000 */
[C---:B------:R-:W-:Y:S01]  /*70b0*/  IADD3 R134, R211.reuse, 0x20, RZ ;  /* 0x00000020d3867810 */ /* 0x040fe20007ffe0ff */
[C---:B------:R-:W-:Y:S01]  /*70c0*/  IMAD R3, R0.reuse, c[0x0][0x280], RZ ;  /* 0x0000a00000037a24 */ /* 0x040fe200078e02ff */
[----:B------:R-:W-:Y:S01]  /*70d0*/  IADD3 R144, R211, 0x60, RZ ;  /* 0x00000060d3907810 */ /* 0x000fe20007ffe0ff */
[----:B------:R-:W-:Y:S01]  /*70e0*/  IMAD R2, R0, c[0x0][0x290], RZ ;  /* 0x0000a40000027a24 */ /* 0x000fe200078e02ff */
[----:B------:R-:W-:Y:S01]  /*70f0*/  LEA R0, R103, R15, 0x5 ;  /* 0x0000000f67007211 */ /* 0x000fe200078e28ff */
[C---:B------:R-:W-:Y:S01]  /*7100*/  IMAD R5, R112.reuse, c[0x0][0x284], R3 ;  /* 0x0000a10070057a24 */ /* 0x040fe200078e0203 */
[----:B------:R-:W-:Y:S01]  /*7110*/  IADD3 R143, R211, 0x40, RZ ;  /* 0x00000040d38f7810 */ /* 0x000fe20007ffe0ff */
[----:B------:R-:W-:-:S02]  /*7120*/  IMAD R8, R112, c[0x0][0x294], R2 ;  /* 0x0000a50070087a24 */ /* 0x000fc400078e0202 */
[----:B------:R-:W-:Y:S01]  /*7130*/  IMAD.WIDE.U32 R2, R112, c[0x0][0x290], RZ ;  /* 0x0000a40070027a25 */ /* 0x000fe200078e00ff */
[----:B------:R-:W-:-:S04]  /*7140*/  IADD3 R5, R5, R7, RZ ;  /* 0x0000000705057210 */ /* 0x000fc80007ffe0ff */
[----:B------:R-:W-:Y:S01]  /*7150*/  IADD3 R8, R8, R3, RZ ;  /* 0x0000000308087210 */ /* 0x000fe20007ffe0ff */
[----:B------:R-:W-:Y:S05]  /*7160*/  @!P0 BRA `(.L_x_1041) ;  /* 0x0000462000008947 */ /* 0x000fea0003800000 */
[----:B------:R-:W-:Y:S01]  /*7170*/  ISETP.NE.AND P1, PT, R145, 0x1, PT ;  /* 0x000000019100780c */ /* 0x000fe20003f25270 */
[----:B------:R-:W-:Y:S01]  /*7180*/  IMAD.MOV.U32 R4, RZ, RZ, R6 ;  /* 0x000000ffff047224 */ /* 0x000fe200078e0006 */
[C---:B------:R-:W-:Y:S01]  /*7190*/  IADD3 R43, R140.reuse, 0x40, RZ ;  /* 0x000000408c2b7810 */ /* 0x040fe20007ffe0ff */
[----:B------:R-:W-:Y:S01]  /*71a0*/  BSSY B0, `(.L_x_1042) ;  /* 0x0000053000007945 */ /* 0x000fe20003800000 */
[----:B------:R-:W-:Y:S01]  /*71b0*/  IADD3 R42, R140, 0x20, RZ ;  /* 0x000000208c2a7810 */ /* 0x000fe20007ffe0ff */
        /* <DEDUP_REMOVED lines=16> */
[----:B------:R-:W-:Y:S01]  /*72c0*/  IMAD.WIDE.U32 R4, R0, c[0x0][0x280], R4 ;  /* 0x0000a00000047a25 */ /* 0x000fe200078e0004 */
[----:B------:R-:W-:-:S03]  /*72d0*/  SHF.R.S32.HI R30, RZ, 0x1f, R42 ;  /* 0x0000001fff1e7819 */ /* 0x000fc6000001142a */
[----:B------:R-:W-:Y:S01]  /*72e0*/  IMAD R7, R3, c[0x0][0x280], RZ ;  /* 0x0000a00003077a24 */ /* 0x000fe200078e02ff */
[----:B------:R-:W-:-:S03]  /*72f0*/  LEA R36, P0, R4, c[0x0][0x270], 0x1 ;  /* 0x00009c0004247a11 */ /* 0x000fc600078008ff */
[----:B------:R-:W-:-:S04]  /*7300*/  IMAD R6, R0, c[0x0][0x284], R7 ;  /* 0x0000a10000067a24 */ /* 0x000fc800078e0207 */
[----:B------:R-:W-:-:S05]  /*7310*/  IMAD.IADD R6, R5, 0x1, R6 ;  /* 0x0000000105067824 */ /* 0x000fca00078e0206 */
[----:B------:R-:W-:Y:S01]  /*7320*/  LEA.HI.X R34, R4, c[0x0][0x274], R6, 0x1, P0 ;  /* 0x00009d0004227a11 */ /* 0x000fe200000f0c06 */
[----:B------:R-:W-:Y:S02]  /*7330*/  IMAD R4, R3, c[0x0][0x290], RZ ;  /* 0x0000a40003047a24 */ /* 0x000fe400078e02ff */
[----:B------:R-:W-:-:S04]  /*7340*/  IMAD.MOV.U32 R3, RZ, RZ, R8 ;  /* 0x000000ffff037224 */ /* 0x000fc800078e0008 */
[----:B------:R-:W-:-:S04]  /*7350*/  IMAD.WIDE.U32 R2, R0, c[0x0][0x290], R2 ;  /* 0x0000a40000027a25 */ /* 0x000fc800078e0002 */
[----:B------:R-:W-:Y:S01]  /*7360*/  IMAD R0, R0, c[0x0][0x294], R4 ;  /* 0x0000a50000007a24 */ /* 0x000fe200078e0204 */
[C---:B------:R-:W-:Y:S01]  /*7370*/  LEA R33, P0, R2.reuse, c[0x0][0x288], 0x1 ;  /* 0x0000a20002217a11 */ /* 0x040fe200078008ff */
[----:B------:R1:W3:Y:S02]  /*7380*/  SHFL.IDX PT, R4, R34, RZ, 0x181f ;  /* 0x00181fff22047589 */ /* 0x0002e400000e0000 */
[----:B------:R-:W-:Y:S02]  /*7390*/  IMAD.IADD R0, R3, 0x1, R0 ;  /* 0x0000000103007824 */ /* 0x000fe400078e0200 */
[----:B------:R1:W2:Y:S03]  /*73a0*/  SHFL.IDX PT, R3, R36, RZ, 0x181f ;  /* 0x00181fff24037589 */ /* 0x0002a600000e0000 */
[----:B------:R-:W-:Y:S02]  /*73b0*/  LEA.HI.X R31, R2, c[0x0][0x28c], R0, 0x1, P0 ;  /* 0x0000a300021f7a11 */ /* 0x000fe400000f0c00 */
[----:B------:R1:W4:Y:S04]  /*73c0*/  SHFL.IDX PT, R0, R33, RZ, 0x181f ;  /* 0x00181fff21007589 */ /* 0x00032800000e0000 */
[----:B------:R1:W1:Y:S01]  /*73d0*/  SHFL.IDX PT, R2, R31, RZ, 0x181f ;  /* 0x00181fff1f027589 */ /* 0x00026200000e0000 */
        /* <DEDUP_REMOVED lines=9> */
[----:B--2---:R-:W-:-:S05]  /*7470*/  @!P3 IADD3 R18, P0, R3, R6, RZ ;  /* 0x000000060312b210 */ /* 0x004fca0007f1e0ff */
[--C-:B---3--:R-:W-:Y:S01]  /*7480*/  @!P3 IMAD.X R19, R4, 0x1, R5.reuse, P0 ;  /* 0x000000010413b824 */ /* 0x108fe200000e0605 */
[----:B----4-:R-:W-:Y:S02]  /*7490*/  @!P3 IADD3 R16, P0, R0, R6, RZ ;  /* 0x000000060010b210 */ /* 0x010fe40007f1e0ff */
[----:B------:R-:W-:Y:S01]  /*74a0*/  @!P2 SHF.L.U64.HI R6, R42, 0x1, R30 ;  /* 0x000000012a06a819 */ /* 0x000fe2000001021e */
        /* <DEDUP_REMOVED lines=34> */
.L_x_1043:
[----:B------:R-:W-:Y:S05]  /*76d0*/  BSYNC B0 ;  /* 0x0000000000007941 */ /* 0x000fea0003800000 */
.L_x_1042:
[----:B----45:R-:W-:Y:S01]  /*76e0*/  IMAD.MOV.U32 R0, RZ, RZ, R45 ;  /* 0x000000ffff007224 */ /* 0x030fe200078e002d */
[----:B------:R-:W-:Y:S01]  /*76f0*/  LOP3.LUT P0, RZ, R216, 0x10, RZ, 0xc0, !PT ;  /* 0x00000010d8ff7812 */ /* 0x000fe2000780c0ff */
[----:B-1----:R-:W-:Y:S01]  /*7700*/  IMAD.MOV.U32 R2, RZ, RZ, R44 ;  /* 0x000000ffff027224 */ /* 0x002fe200078e002c */
[----:B------:R-:W-:Y:S01]  /*7710*/  MOV R5, R41 ;  /* 0x0000002900057202 */ /* 0x000fe20000000f00 */
[----:B---3--:R-:W-:Y:S01]  /*7720*/  IMAD.MOV.U32 R4, RZ, RZ, R38 ;  /* 0x000000ffff047224 */ /* 0x008fe200078e0026 */
        /* <DEDUP_REMOVED lines=46> */
[----:B------:R-:W-:Y:S01]  /*7a10*/  @!P2 IMAD.SHL.U32 R5, R42, 0x2, RZ ;  /* 0x000000022a05a824 */ /* 0x000fe200078e00ff */
[----:B------:R-:W-:Y:S01]  /*7a20*/  CS2R R52, SRZ ;  /* 0x0000000000347805 */ /* 0x000fe2000001ff00 */
[----:B------:R-:W-:Y:S01]  /*7a30*/  CS2R R54, SRZ ;  /* 0x0000000000367805 */ /* 0x000fe2000001ff00 */
[----:B------:R-:W-:Y:S01]  /*7a40*/  CS2R R56, SRZ ;  /* 0x0000000000387805 */ /* 0x000fe2000001ff00 */
[----:B----4-:R-:W-:Y:S01]  /*7a50*/  @!P3 IMAD.X R17, R2, 0x1, R6, P0 ;  /* 0x000000010211b824 */ /* 0x010fe200000e0606 */
[----:B------:R-:W-:Y:S01]  /*7a60*/  @!P2 SHF.L.U64.HI R6, R42, 0x1, R30 ;  /* 0x000000012a06a819 */ /* 0x000fe2000001021e */
[----:B------:R-:W-:Y:S01]  /*7a70*/  CS2R R58, SRZ ;  /* 0x00000000003a7805 */ /* 0x000fe2000001ff00 */
[-C--:B------:R-:W-:Y:S01]  /*7a80*/  @!P2 IADD3 R14, P0, R3, R5.reuse, RZ ;  /* 0x00000005030ea210 */ /* 0x080fe20007f1e0ff */
[----:B------:R-:W-:Y:S01]  /*7a90*/  CS2R R64, SRZ ;  /* 0x0000000000407805 */ /* 0x000fe2000001ff00 */
[----:B------:R-:W-:Y:S01]  /*7aa0*/  CS2R R60, SRZ ;  /* 0x00000000003c7805 */ /* 0x000fe2000001ff00 */
[----:B------:R1:W5:Y:S02]  /*7ab0*/  @!P3 LD.E.64 R48, [R18.64] ;  /* 0x000000061230b980 */ /* 0x000364000c101b00 */
[--C-:B------:R-:W-:Y:S01]  /*7ac0*/  @!P2 IMAD.X R15, R4, 0x1, R6.reuse, P0 ;  /* 0x00000001040fa824 */ /* 0x100fe200000e0606 */
[----:B------:R-:W-:Y:S01]  /*7ad0*/  @!P2 IADD3 R12, P0, R0, R5, RZ ;  /* 0x00000005000ca210 */ /* 0x000fe20007f1e0ff */
[C---:B------:R-:W-:Y:S01]  /*7ae0*/  @!P1 IMAD.SHL.U32 R5, R43.reuse, 0x2, RZ ;  /* 0x000000022b059824 */ /* 0x040fe200078e00ff */
        /* <DEDUP_REMOVED lines=21> */
.L_x_1045:
[----:B------:R-:W-:Y:S05]  /*7c40*/  BSYNC B0 ;  /* 0x0000000000007941 */ /* 0x000fea0003800000 */
.L_x_1044:
        /* <DEDUP_REMOVED lines=46> */
[----:B------:R-:W-:-:S02]  /*7f30*/  ISETP.GE.AND P2, PT, R42, c[0x0][0x27c], PT ;  /* 0x00009f002a007a0c */ /* 0x000fc40003f46270 */
[----:B------:R-:W-:Y:S02]  /*7f40*/  ISETP.GE.AND P1, PT, R43, c[0x0][0x27c], PT ;  /* 0x00009f002b007a0c */ /* 0x000fe40003f26270 */
[----:B------:R-:W-:-:S07]  /*7f50*/  P2R R21, PR, RZ, 0x10 ;  /* 0x00000010ff157803 */ /* 0x000fce0000000000 */
[C---:B------:R-:W-:Y:S01]  /*7f60*/  @!P3 IMAD.SHL.U32 R5, R140.reuse, 0x2, RZ ;  /* 0x000000028c05b824 */ /* 0x040fe200078e00ff */
[----:B------:R-:W-:-:S04]  /*7f70*/  @!P3 SHF.L.U64.HI R6, R140, 0x1, R35 ;  /* 0x000000018c06b819 */ /* 0x000fc80000010223 */
[----:B---3--:R-:W-:-:S05]  /*7f80*/  @!P3 IADD3 R18, P0, R3, R5, RZ ;  /* 0x000000050312b210 */ /* 0x008fca0007f1e0ff */
[----:B--2---:R-:W-:Y:S01]  /*7f90*/  @!P3 IMAD.X R19, R4, 0x1, R6, P0 ;  /* 0x000000010413b824 */ /* 0x004fe200000e0606 */
[----:B-1----:R-:W-:Y:S01]  /*7fa0*/  @!P3 IADD3 R16, P0, R0, R5, RZ ;  /* 0x000000050010b210 */ /* 0x002fe20007f1e0ff */
[----:B------:R-:W-:-:S04]  /*7fb0*/  @!P2 IMAD.SHL.U32 R5, R42, 0x2, RZ ;  /* 0x000000022a05a824 */ /* 0x000fc800078e00ff */
[----:B----4-:R-:W-:Y:S01]  /*7fc0*/  @!P3 IMAD.X R17, R2, 0x1, R6, P0 ;  /* 0x000000010211b824 */ /* 0x010fe200000e0606 */
[----:B------:R-:W-:Y:S02]  /*7fd0*/  @!P2 SHF.L.U64.HI R6, R42, 0x1, R30 ;  /* 0x000000012a06a819 */ /* 0x000fe4000001021e */
[-C--:B------:R-:W-:Y:S01]  /*7fe0*/  @!P2 IADD3 R14, P0, R3, R5.reuse, RZ ;  /* 0x00000005030ea210 */ /* 0x080fe20007f1e0ff */
[----:B------:R-:W-:Y:S01]  /*7ff0*/  CS2R R66, SRZ ;  /* 0x0000000000427805 */ /* 0x000fe2000001ff00 */
[----:B------:R-:W-:Y:S01]  /*8000*/  CS2R R68, SRZ ;  /* 0x0000000000447805 */ /* 0x000fe2000001ff00 */
[----:B------:R-:W-:Y:S01]  /*8010*/  CS2R R70, SRZ ;  /* 0x0000000000467805 */ /* 0x000fe2000001ff00 */
[----:B------:R-:W-:Y:S01]  /*8020*/  CS2R R74, SRZ ;  /* 0x00000000004a7805 */ /* 0x000fe2000001ff00 */
[--C-:B------:R-:W-:Y:S01]  /*8030*/  @!P2 IMAD.X R15, R4, 0x1, R6.reuse, P0 ;  /* 0x00000001040fa824 */ /* 0x100fe200000e0606 */
[----:B------:R-:W-:Y:S01]  /*8040*/  @!P2 IADD3 R12, P0, R0, R5, RZ ;  /* 0x00000005000ca210 */ /* 0x000fe20007f1e0ff */
[C---:B------:R-:W-:Y:S01]  /*8050*/  @!P1 IMAD.SHL.U32 R5, R43.reuse, 0x2, RZ ;  /* 0x000000022b059824 */ /* 0x040fe200078e00ff */
[----:B------:R-:W-:Y:S01]  /*8060*/  CS2R R76, SRZ ;  /* 0x00000000004c7805 */ /* 0x000fe2000001ff00 */
[----:B------:R1:W5:Y:S02]  /*8070*/  @!P3 LD.E.64 R62, [R16.64] ;  /* 0x00000006103eb980 */ /* 0x000364000c101b00 */
[----:B------:R-:W-:Y:S01]  /*8080*/  @!P2 IMAD.X R13, R2, 0x1, R6, P0 ;  /* 0x00000001020da824 */ /* 0x000fe200000e0606 */
[----:B------:R-:W-:-:S02]  /*8090*/  @!P1 SHF.L.U64.HI R6, R43, 0x1, R32 ;  /* 0x000000012b069819 */ /* 0x000fc40000010220 */
        /* <DEDUP_REMOVED lines=15> */
[----:B------:R-:W-:Y:S02]  /*8190*/  ISETP.NE.AND P4, PT, R21, RZ, PT ;  /* 0x000000ff1500720c */ /* 0x000fe40003f85270 */
[----:B------:R-:W-:Y:S02]  /*81a0*/  CS2R R20, SRZ ;  /* 0x0000000000147805 */ /* 0x000fe4000001ff00 */
[----:B------:R1:W5:Y:S04]  /*81b0*/  @!P0 LD.E.64 R76, [R4.64] ;  /* 0x00000006044c8980 */ /* 0x000368000c101b00 */
[----:B------:R2:W5:Y:S02]  /*81c0*/  @!P3 LD.E.64 R20, [R18.64] ;  /* 0x000000061214b980 */ /* 0x000564000c101b00 */
[----:B--2---:R-:W-:-:S06]  /*81d0*/  CS2R R18, SRZ ;  /* 0x0000000000127805 */ /* 0x004fcc000001ff00 */
[----:B------:R1:W5:Y:S02]  /*81e0*/  @!P2 LD.E.64 R18, [R14.64] ;  /* 0x000000060e12a980 */ /* 0x000364000c101b00 */
.L_x_1047:
[----:B------:R-:W-:Y:S05]  /*81f0*/  BSYNC B0 ;  /* 0x0000000000007941 */ /* 0x000fea0003800000 */
.L_x_1046:
[----:B----45:R-:W-:Y:S01]  /*8200*/  IMAD.MOV.U32 R2, RZ, RZ, R74 ;  /* 0x000000ffff027224 */ /* 0x030fe200078e004a */
[----:B------:R-:W-:Y:S01]  /*8210*/  ISETP.NE.AND P0, PT, R84, RZ, PT ;  /* 0x000000ff5400720c */ /* 0x000fe20003f05270 */
[----:B-1----:R-:W-:Y:S01]  /*8220*/  IMAD.MOV.U32 R0, RZ, RZ, R75 ;  /* 0x000000ffff007224 */ /* 0x002fe200078e004b */
[----:B------:R1:W4:Y:S01]  /*8230*/  SHFL.IDX PT, R7, R34, 0x3, 0x181f ;  /* 0x00781f0022077f89 */ /* 0x00032200000e0000 */
        /* <DEDUP_REMOVED lines=16> */
[----:B------:R2:W3:Y:S01]  /*8340*/  SHFL.IDX PT, R9, R31, 0x3, 0x181f ;  /* 0x00781f001f097f89 */ /* 0x0004e200000e0000 */
[----:B------:R-:W-:Y:S01]  /*8350*/  MOV R2, R71 ;  /* 0x0000004700027202 */ /* 0x000fe20000000f00 */
[----:B------:R-:W-:Y:S01]  /*8360*/  CS2R R86, SRZ ;  /* 0x0000000000567805 */ /* 0x000fe2000001ff00 */
[----:B------:R-:W-:Y:S01]  /*8370*/  PRMT R108, R108, 0x5410, R4 ;  /* 0x000054106c6c7816 */ /* 0x000fe20000000004 */
[----:B------:R-:W-:Y:S01]  /*8380*/  IMAD.MOV.U32 R4, RZ, RZ, R67 ;  /* 0x000000ffff047224 */ /* 0x000fe200078e0043 */
[----:B------:R-:W3:Y:S01]  /*8390*/  SHFL.IDX PT, R0, R36, 0x3, 0x181f ;  /* 0x00781f0024007f89 */ /* 0x000ee200000e0000 */
[----:B-1----:R-:W-:Y:S01]  /*83a0*/  PRMT R34, R3, 0x5410, R2 ;  /* 0x0000541003227816 */ /* 0x002fe20000000002 */
[----:B------:R-:W-:Y:S01]  /*83b0*/  IMAD.MOV.U32 R2, RZ, RZ, R63 ;  /* 0x000000ffff027224 */ /* 0x000fe200078e003f */
[----:B------:R-:W-:Y:S01]  /*83c0*/  MOV R3, R62 ;  /* 0x0000003e00037202 */ /* 0x000fe20000000f00 */
[----:B------:R1:W3:Y:S01]  /*83d0*/  SHFL.IDX PT, R6, R33, 0x3, 0x181f ;  /* 0x00781f0021067f89 */ /* 0x0002e200000e0000 */
[----:B------:R-:W-:Y:S01]  /*83e0*/  CS2R R82, SRZ ;  /* 0x0000000000527805 */ /* 0x000fe2000001ff00 */
[----:B------:R-:W-:Y:S01]  /*83f0*/  CS2R R78, SRZ ;  /* 0x00000000004e7805 */ /* 0x000fe2000001ff00 */
[----:B------:R-:W-:Y:S01]  /*8400*/  CS2R R90, SRZ ;  /* 0x00000000005a7805 */ /* 0x000fe2000001ff00 */
[----:B------:R-:W-:Y:S01]  /*8410*/  CS2R R88, SRZ ;  /* 0x0000000000587805 */ /* 0x000fe2000001ff00 */
[----:B------:R-:W-:Y:S01]  /*8420*/  CS2R R84, SRZ ;  /* 0x0000000000547805 */ /* 0x000fe2000001ff00 */
[----:B------:R-:W-:Y:S01]  /*8430*/  CS2R R80, SRZ ;  /* 0x0000000000507805 */ /* 0x000fe2000001ff00 */
[----:B--2---:R-:W-:-:S02]  /*8440*/  PRMT R31, R3, 0x5410, R2 ;  /* 0x00005410031f7816 */ /* 0x004fc40000000002 */
[----:B-1----:R-:W-:Y:S01]  /*8450*/  PRMT R33, R5, 0x5410, R4 ;  /* 0x0000541005217816 */ /* 0x002fe20000000004 */
[----:B------:R-:W-:Y:S05]  /*8460*/  @P0 BRA `(.L_x_1049) ;  /* 0x000002c000000947 */ /* 0x000fea0003800000 */
[----:B---34-:R-:W-:Y:S01]  /*8470*/  ISETP.GE.AND P1, PT, R42, c[0x0][0x27c], PT ;  /* 0x00009f002a007a0c */ /* 0x018fe20003f26270 */
[----:B------:R-:W-:Y:S01]  /*8480*/  CS2R R82, SRZ ;  /* 0x0000000000527805 */ /* 0x000fe2000001ff00 */
[----:B------:R-:W-:-:S11]  /*8490*/  CS2R R84, SRZ ;  /* 0x0000000000547805 */ /* 0x000fd6000001ff00 */
[C---:B------:R-:W-:Y:S01]  /*84a0*/  @!P1 IMAD.SHL.U32 R2, R42.reuse, 0x2, RZ ;  /* 0x000000022a029824 */ /* 0x040fe200078e00ff */
[----:B------:R-:W-:-:S04]  /*84b0*/  @!P1 SHF.L.U64.HI R3, R42, 0x1, R30 ;  /* 0x000000012a039819 */ /* 0x000fc8000001021e */
[----:B------:R-:W-:-:S05]  /*84c0*/  @!P1 IADD3 R4, P0, R0, R2, RZ ;  /* 0x0000000200049210 */ /* 0x000fca0007f1e0ff */
[----:B------:R-:W-:Y:S01]  /*84d0*/  @!P1 IMAD.X R5, R7, 0x1, R3, P0 ;  /* 0x0000000107059824 */ /* 0x000fe200000e0603 */
[----:B------:R-:W-:-:S04]  /*84e0*/  @!P1 IADD3 R2, P0, R6, R2, RZ ;  /* 0x0000000206029210 */ /* 0x000fc80007f1e0ff */
[----:B------:R1:W5:Y:S01]  /*84f0*/  @!P1 LD.E.64 R82, [R4.64] ;  /* 0x0000000604529980 */ /* 0x000362000c101b00 */
[----:B------:R-:W-:Y:S01]  /*8500*/  @!P1 IMAD.X R3, R9, 0x1, R3, P0 ;  /* 0x0000000109039824 */ /* 0x000fe200000e0603 */
[----:B------:R-:W-:-:S04]  /*8510*/  ISETP.GE.AND P0, PT, R43, c[0x0][0x27c], PT ;  /* 0x00009f002b007a0c */ /* 0x000fc80003f06270 */
[----:B------:R2:W5:Y:S09]  /*8520*/  @!P1 LD.E.64 R84, [R2.64] ;  /* 0x0000000602549980 */ /* 0x000572000c101b00 */
[----:B------:R-:W-:-:S05]  /*8530*/  @!P0 IMAD.SHL.U32 R8, R43, 0x2, RZ ;  /* 0x000000022b088824 */ /* 0x000fca00078e00ff */
[----:B-1----:R-:W-:Y:S02]  /*8540*/  @!P0 IADD3 R4, P1, R0, R8, RZ ;  /* 0x0000000800048210 */ /* 0x002fe40007f3e0ff */
[----:B--2---:R-:W-:-:S05]  /*8550*/  @!P0 SHF.L.U64.HI R3, R43, 0x1, R32 ;  /* 0x000000012b038819 */ /* 0x004fca0000010220 */
[----:B------:R-:W-:Y:S01]  /*8560*/  @!P0 IMAD.X R5, R7, 0x1, R3, P1 ;  /* 0x0000000107058824 */ /* 0x000fe200008e0603 */
[----:B------:R-:W-:-:S05]  /*8570*/  @!P0 IADD3 R2, P1, R6, R8, RZ ;  /* 0x0000000806028210 */ /* 0x000fca0007f3e0ff */
[----:B------:R-:W-:Y:S01]  /*8580*/  @!P0 IMAD.X R3, R9, 0x1, R3, P1 ;  /* 0x0000000109038824 */ /* 0x000fe200008e0603 */
[----:B------:R-:W-:Y:S01]  /*8590*/  ISETP.GE.AND P1, PT, R140, c[0x0][0x27c], PT ;  /* 0x00009f008c007a0c */ /* 0x000fe20003f26270 */
[----:B------:R-:W-:Y:S01]  /*85a0*/  CS2R R86, SRZ ;  /* 0x0000000000567805 */ /* 0x000fe2000001ff00 */
[----:B------:R-:W-:-:S05]  /*85b0*/  CS2R R88, SRZ ;  /* 0x0000000000587805 */ /* 0x000fca000001ff00 */
[----:B------:R1:W5:Y:S04]  /*85c0*/  @!P0 LD.E.64 R86, [R4.64] ;  /* 0x0000000604568980 */ /* 0x000368000c101b00 */
[----:B------:R2:W5:Y:S02]  /*85d0*/  @!P0 LD.E.64 R88, [R2.64] ;  /* 0x0000000602588980 */ /* 0x000564000c101b00 */
        /* <DEDUP_REMOVED lines=11> */
[----:B------:R-:W-:Y:S01]  /*8690*/  @!P0 IMAD.SHL.U32 R8, R139, 0x2, RZ ;  /* 0x000000028b088824 */ /* 0x000fe200078e00ff */
[----:B------:R-:W-:Y:S01]  /*86a0*/  CS2R R92, SRZ ;  /* 0x00000000005c7805 */ /* 0x000fe2000001ff00 */
[----:B------:R-:W-:-:S03]  /*86b0*/  CS2R R90, SRZ ;  /* 0x00000000005a7805 */ /* 0x000fc6000001ff00 */
[----:B-1----:R-:W-:Y:S02]  /*86c0*/  @!P0 IADD3 R4, P1, R0, R8, RZ ;  /* 0x0000000800048210 */ /* 0x002fe40007f3e0ff */
[----:B--2---:R-:W-:-:S05]  /*86d0*/  @!P0 SHF.L.U64.HI R3, R139, 0x1, R37 ;  /* 0x000000018b038819 */ /* 0x004fca0000010225 */
[----:B------:R-:W-:Y:S01]  /*86e0*/  @!P0 IMAD.X R5, R7, 0x1, R3, P1 ;  /* 0x0000000107058824 */ /* 0x000fe200008e0603 */
[----:B------:R-:W-:-:S04]  /*86f0*/  @!P0 IADD3 R2, P1, R6, R8, RZ ;  /* 0x0000000806028210 */ /* 0x000fc80007f3e0ff */
[----:B------:R1:W5:Y:S01]  /*8700*/  @!P0 LD.E.64 R92, [R4.64] ;  /* 0x00000006045c8980 */ /* 0x000362000c101b00 */
[----:B------:R-:W-:-:S05]  /*8710*/  @!P0 IMAD.X R3, R9, 0x1, R3, P1 ;  /* 0x0000000109038824 */ /* 0x000fca00008e0603 */
[----:B------:R1:W5:Y:S03]  /*8720*/  @!P0 LD.E.64 R90, [R2.64] ;  /* 0x00000006025a8980 */ /* 0x000366000c101b00 */
.L_x_1049:
[----:B---34-:R-:W-:Y:S05]  /*8730*/  BSYNC B0 ;  /* 0x0000000000007941 */ /* 0x018fea0003800000 */
.L_x_1048:
        /* <DEDUP_REMOVED lines=51> */
[-C--:B------:R-:W-:Y:S01]  /*8a70*/  FMUL.FTZ R5, R7, R12.reuse ;  /* 0x0000000c07057220 */ /* 0x080fe20000410000 */
[--C-:B------:R-:W-:Y:S01]  /*8a80*/  HADD2.F32 R10, -RZ, R6.reuse.H0_H0 ;  /* 0x20000006ff0a7230 */ /* 0x100fe20000004100 */
[C---:B------:R-:W-:Y:S01]  /*8a90*/  FMUL.FTZ R12, R9.reuse, R12 ;  /* 0x0000000c090c7220 */ /* 0x040fe20000410000 */
[----:B------:R-:W-:Y:S01]  /*8aa0*/  HADD2.F32 R6, -RZ, R6.H1_H1 ;  /* 0x30000006ff067230 */ /* 0x000fe20000004100 */
[-C--:B------:R-:W-:Y:S02]  /*8ab0*/  FMUL.FTZ R13, R4, R0.reuse ;  /* 0x00000000040d7220 */ /* 0x080fe40000410000 */
[-C--:B------:R-:W-:Y:S02]  /*8ac0*/  FFMA.FTZ R15, R9, R17.reuse, -R5 ;  /* 0x00000011090f7223 */ /* 0x080fe40000010805 */
[C---:B------:R-:W-:Y:S01]  /*8ad0*/  FMUL.FTZ R5, R8.reuse, R0 ;  /* 0x0000000008057220 */ /* 0x040fe20000410000 */
[----:B------:R-:W-:Y:S01]  /*8ae0*/  HADD2.F32 R0, -RZ, R73.H1_H1 ;  /* 0x30000049ff007230 */ /* 0x000fe20000004100 */
[----:B------:R-:W-:Y:S01]  /*8af0*/  FFMA.FTZ R9, R7, R17, R12 ;  /* 0x0000001107097223 */ /* 0x000fe2000001000c */
[----:B------:R-:W-:Y:S01]  /*8b00*/  HADD2.F32 R7, -RZ, R14.H0_H0 ;  /* 0x2000000eff077230 */ /* 0x000fe20000004100 */
[-C--:B------:R-:W-:Y:S01]  /*8b10*/  FFMA.FTZ R13, R8, R2.reuse, -R13 ;  /* 0x00000002080d7223 */ /* 0x080fe2000001080d */
[----:B------:R-:W-:Y:S01]  /*8b20*/  HADD2.F32 R12, -RZ, R16.H0_H0 ;  /* 0x20000010ff0c7230 */ /* 0x000fe20000004100 */
[----:B------:R-:W-:Y:S01]  /*8b30*/  FFMA.FTZ R8, R4, R2, R5 ;  /* 0x0000000204087223 */ /* 0x000fe20000010005 */
[----:B------:R-:W-:Y:S01]  /*8b40*/  HADD2.F32 R2, -RZ, R94.H1_H1 ;  /* 0x3000005eff027230 */ /* 0x000fe20000004100 */
[----:B------:R-:W-:-:S02]  /*8b50*/  FMUL.FTZ R4, R6, R0 ;  /* 0x0000000006047220 */ /* 0x000fc40000410000 */
[C---:B------:R-:W-:Y:S02]  /*8b60*/  FMUL.FTZ R0, R10.reuse, R0 ;  /* 0x000000000a007220 */ /* 0x040fe40000410000 */
[-C--:B------:R-:W-:Y:S02]  /*8b70*/  FMUL.FTZ R5, R3, R7.reuse ;  /* 0x0000000703057220 */ /* 0x080fe40000410000 */
[C---:B------:R-:W-:Y:S02]  /*8b80*/  FMUL.FTZ R7, R11.reuse, R7 ;  /* 0x000000070b077220 */ /* 0x040fe40000410000 */
[-C--:B------:R-:W-:Y:S02]  /*8b90*/  FFMA.FTZ R4, R10, R2.reuse, -R4 ;  /* 0x000000020a047223 */ /* 0x080fe40000010804 */
[----:B------:R-:W-:Y:S02]  /*8ba0*/  FFMA.FTZ R2, R6, R2, R0 ;  /* 0x0000000206027223 */ /* 0x000fe40000010000 */
[----:B------:R-:W-:-:S02]  /*8bb0*/  FFMA.FTZ R0, R11, R12, -R5 ;  /* 0x0000000c0b007223 */ /* 0x000fc40000010805 */
[----:B------:R-:W-:Y:S01]  /*8bc0*/  FFMA.FTZ R3, R3, R12, R7 ;  /* 0x0000000c03037223 */ /* 0x000fe20000010007 */
[----:B------:R-:W-:Y:S02]  /*8bd0*/  F2FP.PACK_AB R6, R2, R4 ;  /* 0x000000040206723e */ /* 0x000fe400000000ff */
[----:B------:R-:W-:Y:S02]  /*8be0*/  F2FP.PACK_AB R7, R9, R15 ;  /* 0x0000000f0907723e */ /* 0x000fe400000000ff */
[----:B------:R-:W-:Y:S02]  /*8bf0*/  F2FP.PACK_AB R4, R8, R13 ;  /* 0x0000000d0804723e */ /* 0x000fe400000000ff */
[----:B------:R-:W-:-:S05]  /*8c00*/  F2FP.PACK_AB R5, R3, R0 ;  /* 0x000000000305723e */ /* 0x000fca00000000ff */
[----:B------:R1:W-:Y:S02]  /*8c10*/  STS.128 [R203+0x10080], R4 ;  /* 0x01008004cb007388 */ /* 0x0003e40000000c00 */
.L_x_1053:
[----:B------:R-:W-:Y:S05]  /*8c20*/  BSYNC B0 ;  /* 0x0000000000007941 */ /* 0x000fea0003800000 */
.L_x_1052:
        /* <DEDUP_REMOVED lines=29> */
[----:B------:R-:W-:-:S02]  /*8e00*/  FFMA.FTZ R13, R8, R2, -R13 ;  /* 0x00000002080d7223 */ /* 0x000fc4000001080d */
[----:B------:R-:W-:Y:S01]  /*8e10*/  FFMA.FTZ R8, R4, R2, R5 ;  /* 0x0000000204087223 */ /* 0x000fe20000010005 */
[----:B------:R-:W-:Y:S01]  /*8e20*/  HADD2.F32 R2, -RZ, R96.H1_H1 ;  /* 0x30000060ff027230 */ /* 0x000fe20000004100 */
[-C--:B------:R-:W-:Y:S02]  /*8e30*/  FMUL.FTZ R4, R6, R0.reuse ;  /* 0x0000000006047220 */ /* 0x080fe40000410000 */
[C---:B------:R-:W-:Y:S02]  /*8e40*/  FMUL.FTZ R0, R10.reuse, R0 ;  /* 0x000000000a007220 */ /* 0x040fe40000410000 */
[-C--:B------:R-:W-:Y:S02]  /*8e50*/  FMUL.FTZ R5, R3, R7.reuse ;  /* 0x0000000703057220 */ /* 0x080fe40000410000 */
[----:B------:R-:W-:Y:S02]  /*8e60*/  FMUL.FTZ R7, R11, R7 ;  /* 0x000000070b077220 */ /* 0x000fe40000410000 */
[----:B------:R-:W-:-:S02]  /*8e70*/  FFMA.FTZ R4, R10, R2, -R4 ;  /* 0x000000020a047223 */ /* 0x000fc40000010804 */
[----:B------:R-:W-:Y:S02]  /*8e80*/  FFMA.FTZ R2, R6, R2, R0 ;  /* 0x0000000206027223 */ /* 0x000fe40000010000 */
[-C--:B------:R-:W-:Y:S02]  /*8e90*/  FFMA.FTZ R0, R11, R15.reuse, -R5 ;  /* 0x0000000f0b007223 */ /* 0x080fe40000010805 */
[----:B------:R-:W-:Y:S01]  /*8ea0*/  FFMA.FTZ R3, R3, R15, R7 ;  /* 0x0000000f03037223 */ /* 0x000fe20000010007 */
[----:B------:R-:W-:Y:S02]  /*8eb0*/  F2FP.PACK_AB R6, R2, R4 ;  /* 0x000000040206723e */ /* 0x000fe400000000ff */
[----:B------:R-:W-:Y:S02]  /*8ec0*/  F2FP.PACK_AB R7, R9, R16 ;  /* 0x000000100907723e */ /* 0x000fe400000000ff */
[----:B------:R-:W-:Y:S02]  /*8ed0*/  F2FP.PACK_AB R4, R8, R13 ;  /* 0x0000000d0804723e */ /* 0x000fe400000000ff */
[----:B------:R-:W-:-:S05]  /*8ee0*/  F2FP.PACK_AB R5, R3, R0 ;  /* 0x000000000305723e */ /* 0x000fca00000000ff */
[----:B------:R1:W-:Y:S02]  /*8ef0*/  STS.128 [R203+0x14080], R4 ;  /* 0x01408004cb007388 */ /* 0x0003e40000000c00 */
.L_x_1055:
[----:B------:R-:W-:Y:S05]  /*8f00*/  BSYNC B0 ;  /* 0x0000000000007941 */ /* 0x000fea0003800000 */
.L_x_1054:
        /* <DEDUP_REMOVED lines=45> */
.L_x_1057:
[----:B------:R-:W-:Y:S05]  /*91e0*/  BSYNC B0 ;  /* 0x0000000000007941 */ /* 0x000fea0003800000 */
.L_x_1056:
        /* <DEDUP_REMOVED lines=25> */
[----:B------:R-:W-:Y:S01]  /*9380*/  HADD2.F32 R0, -RZ, R101.H0_H0 ;  /* 0x20000065ff007230 */ /* 0x000fe20000004100 */
        /* <DEDUP_REMOVED lines=18> */
.L_x_1051:
[----:B------:R-:W-:Y:S05]  /*94b0*/  BSYNC B1 ;  /* 0x0000000000017941 */ /* 0x000fea0003800000 */
.L_x_1050:
        /* <DEDUP_REMOVED lines=34> */
[----:B------:R-:W-:Y:S01]  /*96e0*/  HADD2.F32 R2, -RZ, R102.H0_H0 ;  /* 0x20000066ff027230 */ /* 0x000fe20000004100 */
        /* <DEDUP_REMOVED lines=13> */
.L_x_1061:
[----:B------:R-:W-:Y:S05]  /*97c0*/  BSYNC B0 ;  /* 0x0000000000007941 */ /* 0x000fea0003800000 */
.L_x_1060:
        /* <DEDUP_REMOVED lines=45> */
.L_x_1063:
[----:B------:R-:W-:Y:S05]  /*9aa0*/  BSYNC B0 ;  /* 0x0000000000007941 */ /* 0x000fea0003800000 */
.L_x_1062:
        /* <DEDUP_REMOVED lines=45> */
.L_x_1065:
[----:B------:R-:W-:Y:S05]  /*9d80*/  BSYNC B0 ;  /* 0x0000000000007941 */ /* 0x000fea0003800000 */
.L_x_1064:
        /* <DEDUP_REMOVED lines=44> */
.L_x_1059:
[----:B------:R-:W-:Y:S05]  /*a050*/  BSYNC B1 ;  /* 0x0000000000017941 */ /* 0x000fea0003800000 */
.L_x_1058:
        /* <DEDUP_REMOVED lines=48> */
.L_x_1069:
[----:B------:R-:W-:Y:S05]  /*a360*/  BSYNC B0 ;  /* 0x0000000000007941 */ /* 0x000fea0003800000 */
.L_x_1068:
        /* <DEDUP_REMOVED lines=45> */
.L_x_1071:
[----:B------:R-:W-:Y:S05]  /*a640*/  BSYNC B0 ;  /* 0x0000000000007941 */ /* 0x000fea0003800000 */
.L_x_1070:
        /* <DEDUP_REMOVED lines=45> */
.L_x_1073:
[----:B------:R-:W-:Y:S05]  /*a920*/  BSYNC B0 ;  /* 0x0000000000007941 */ /* 0x000fea0003800000 */
.L_x_1072:
        /* <DEDUP_REMOVED lines=44> */
.L_x_1067:
[----:B------:R-:W-:Y:S05]  /*abf0*/  BSYNC B1 ;  /* 0x0000000000017941 */ /* 0x000fea0003800000 */
.L_x_1066:
        /* <DEDUP_REMOVED lines=47> */
.L_x_1076:
[----:B------:R-:W-:Y:S05]  /*aef0*/  BSYNC B0 ;  /* 0x0000000000007941 */ /* 0x000fea0003800000 */
.L_x_1075:
        /* <DEDUP_REMOVED lines=45> */
.L_x_1078:
[----:B------:R-:W-:Y:S05]  /*b1d0*/  BSYNC B0 ;  /* 0x0000000000007941 */ /* 0x000fea0003800000 */
.L_x_1077:
        /* <DEDUP_REMOVED lines=45> */
.L_x_1080:
[----:B------:R-:W-:Y:S05]  /*b4b0*/  BSYNC B0 ;  /* 0x0000000000007941 */ /* 0x000fea0003800000 */
.L_x_1079:
        /* <DEDUP_REMOVED lines=43> */
[----:B------:R1:W-:Y:S01]  /*b770*/  STS.128 [R203+0x1f080], R4 ;  /* 0x01f08004cb007388 */ /* 0x0003e20000000c00 */
[----:B------:R-:W-:Y:S05]  /*b780*/  BRA `(.L_x_1074) ;  /* 0x000048a000007947 */ /* 0x000fea0003800000 */
.L_x_1041:
        /* <DEDUP_REMOVED lines=13> */
[----:B------:R-:W-:-:S05]  /*b860*/  @P0 IMAD.HI.U32 R3, R0, c[0x0][0x2c8], RZ ;  /* 0x0000b20000030a27 */ /* 0x000fca00078e00ff */
[----:B------:R-:W-:-:S04]  /*b870*/  @P0 SHF.R.U32.HI R0, RZ, c[0x0][0x2cc], R3 ;  /* 0x0000b300ff000a19 */ /* 0x000fc80000011603 */
[----:B------:R-:W-:Y:S01]  /*b880*/  SHF.R.S32.HI R3, RZ, 0x1f, R0 ;  /* 0x0000001fff037819 */ /* 0x000fe20000011400 */
[----:B------:R-:W-:-:S04]  /*b890*/  IMAD.WIDE.U32 R6, R0, c[0x0][0x280], R6 ;  /* 0x0000a00000067a25 */ /* 0x000fc800078e0006 */
[----:B------:R-:W-:Y:S01]  /*b8a0*/  IMAD R9, R3, c[0x0][0x280], RZ ;  /* 0x0000a00003097a24 */ /* 0x000fe200078e02ff */
[----:B--2-4-:R-:W-:-:S03]  /*b8b0*/  LEA R17, P0, R6, c[0x0][0x270], 0x1 ;  /* 0x00009c0006117a11 */ /* 0x014fc600078008ff */
[----:B------:R-:W-:-:S04]  /*b8c0*/  IMAD R5, R0, c[0x0][0x284], R9 ;  /* 0x0000a10000057a24 */ /* 0x000fc800078e0209 */
[----:B------:R-:W-:-:S05]  /*b8d0*/  IMAD.IADD R5, R7, 0x1, R5 ;  /* 0x0000000107057824 */ /* 0x000fca00078e0205 */
[----:B------:R-:W-:Y:S01]  /*b8e0*/  LEA.HI.X R16, R6, c[0x0][0x274], R5, 0x1, P0 ;  /* 0x00009d0006107a11 */ /* 0x000fe200000f0c05 */
[----:B------:R-:W-:Y:S01]  /*b8f0*/  IMAD R5, R3, c[0x0][0x290], RZ ;  /* 0x0000a40003057a24 */ /* 0x000fe200078e02ff */
[----:B------:R-:W-:-:S03]  /*b900*/  MOV R3, R8 ;  /* 0x0000000800037202 */ /* 0x000fc60000000f00 */
[----:B------:R1:W2:Y:S02]  /*b910*/  SHFL.IDX PT, R7, R16, RZ, 0x181f ;  /* 0x00181fff10077589 */ /* 0x0002a400000e0000 */
[----:B------:R-:W-:-:S04]  /*b920*/  IMAD.WIDE.U32 R2, R0, c[0x0][0x290], R2 ;  /* 0x0000a40000027a25 */ /* 0x000fc800078e0002 */
[----:B------:R-:W-:Y:S01]  /*b930*/  IMAD R0, R0, c[0x0][0x294], R5 ;  /* 0x0000a50000007a24 */ /* 0x000fe200078e0205 */
[----:B------:R-:W-:-:S04]  /*b940*/  LEA R15, P0, R2, c[0x0][0x288], 0x1 ;  /* 0x0000a200020f7a11 */ /* 0x000fc800078008ff */
[----:B------:R-:W-:Y:S01]  /*b950*/  IADD3 R0, R3, R0, RZ ;  /* 0x0000000003007210 */ /* 0x000fe20007ffe0ff */
[----:B------:R1:W3:Y:S03]  /*b960*/  SHFL.IDX PT, R5, R15, RZ, 0x181f ;  /* 0x00181fff0f057589 */ /* 0x0002e600000e0000 */
[----:B------:R-:W-:Y:S02]  /*b970*/  LEA.HI.X R14, R2, c[0x0][0x28c], R0, 0x1, P0 ;  /* 0x0000a300020e7a11 */ /* 0x000fe400000f0c00 */
        /* <DEDUP_REMOVED lines=10> */
[----:B----4-:R-:W-:-:S05]  /*ba20*/  @!P1 IADD3 R10, P0, R2, R0, RZ ;  /* 0x00000000020a9210 */ /* 0x010fca0007f1e0ff */
[--C-:B--2---:R-:W-:Y:S01]  /*ba30*/  @!P1 IMAD.X R11, R7, 0x1, R3.reuse, P0 ;  /* 0x00000001070b9824 */ /* 0x104fe200000e0603 */
        /* <DEDUP_REMOVED lines=17> */
.L_x_1082:
[----:B------:R-:W-:Y:S05]  /*bb50*/  BSYNC B0 ;  /* 0x0000000000007941 */ /* 0x000fea0003800000 */
.L_x_1081:
[----:B-1--45:R-:W-:Y:S01]  /*bb60*/  IMAD.MOV.U32 R2, RZ, RZ, R34 ;  /* 0x000000ffff027224 */ /* 0x032fe200078e0022 */
[----:B------:R-:W-:Y:S01]  /*bb70*/  LOP3.LUT P0, RZ, R216, 0x10, RZ, 0xc0, !PT ;  /* 0x00000010d8ff7812 */ /* 0x000fe2000780c0ff */
[----:B------:R-:W-:Y:S01]  /*bb80*/  IMAD.MOV.U32 R0, RZ, RZ, R35 ;  /* 0x000000ffff007224 */ /* 0x000fe200078e0023 */
[----:B--2---:R1:W2:Y:S01]  /*bb90*/  SHFL.IDX PT, R7, R16, 0x1, 0x181f ;  /* 0x00381f0010077f89 */ /* 0x0042a200000e0000 */
[----:B---3--:R-:W-:Y:S01]  /*bba0*/  IMAD.MOV.U32 R5, RZ, RZ, R32 ;  /* 0x000000ffff057224 */ /* 0x008fe200078e0020 */
[----:B------:R-:W-:Y:S01]  /*bbb0*/  BSSY B0, `(.L_x_1083) ;  /* 0x0000040000007945 */ /* 0x000fe20003800000 */
[----:B------:R-:W-:Y:S01]  /*bbc0*/  IMAD.MOV.U32 R3, RZ, RZ, R33 ;  /* 0x000000ffff037224 */ /* 0x000fe200078e0021 */
[----:B------:R-:W-:Y:S01]  /*bbd0*/  PRMT R104, R0, 0x7610, R104 ;  /* 0x0000761000687816 */ /* 0x000fe20000000068 */
[----:B------:R-:W-:Y:S01]  /*bbe0*/  IMAD.MOV.U32 R0, RZ, RZ, R27 ;  /* 0x000000ffff007224 */ /* 0x000fe200078e001b */
[----:B------:R-:W-:Y:S01]  /*bbf0*/  PRMT R105, R5, 0x5410, R2 ;  /* 0x0000541005697816 */ /* 0x000fe20000000002 */
[----:B------:R-:W-:Y:S01]  /*bc00*/  IMAD.MOV.U32 R2, RZ, RZ, R26 ;  /* 0x000000ffff027224 */ /* 0x000fe200078e001a */
[----:B------:R-:W-:Y:S01]  /*bc10*/  PRMT R102, R3, 0x7610, R102 ;  /* 0x0000761003667816 */ /* 0x000fe20000000066 */
[----:B------:R-:W-:Y:S01]  /*bc20*/  IMAD.MOV.U32 R5, RZ, RZ, R24 ;  /* 0x000000ffff057224 */ /* 0x000fe200078e0018 */
[----:B------:R1:W3:Y:S01]  /*bc30*/  SHFL.IDX PT, R13, R14, 0x1, 0x181f ;  /* 0x00381f000e0d7f89 */ /* 0x0002e200000e0000 */
[----:B------:R-:W-:Y:S01]  /*bc40*/  IMAD.MOV.U32 R3, RZ, RZ, R25 ;  /* 0x000000ffff037224 */ /* 0x000fe200078e0019 */
[----:B------:R-:W-:Y:S01]  /*bc50*/  PRMT R55, R0, 0x5410, R2 ;  /* 0x0000541000377816 */ /* 0x000fe20000000002 */
[----:B------:R-:W-:Y:S01]  /*bc60*/  IMAD.MOV.U32 R0, RZ, RZ, R39 ;  /* 0x000000ffff007224 */ /* 0x000fe200078e0027 */
[----:B------:R-:W-:Y:S01]  /*bc70*/  MOV R2, R38 ;  /* 0x0000002600027202 */ /* 0x000fe20000000f00 */
[----:B------:R-:W-:Y:S01]  /*bc80*/  IMAD.MOV.U32 R6, RZ, RZ, R22 ;  /* 0x000000ffff067224 */ /* 0x000fe200078e0016 */
[----:B------:R-:W-:Y:S01]  /*bc90*/  PRMT R40, R40, 0x5410, R5 ;  /* 0x0000541028287816 */ /* 0x000fe20000000005 */
[----:B------:R1:W4:Y:S01]  /*bca0*/  SHFL.IDX PT, R12, R15, 0x1, 0x181f ;  /* 0x00381f000f0c7f89 */ /* 0x00032200000e0000 */
        /* <DEDUP_REMOVED lines=22> */
[----:B--23--:R-:W-:Y:S01]  /*be10*/  ISETP.GE.AND P1, PT, R136, c[0x0][0x27c], PT ;  /* 0x00009f0088007a0c */ /* 0x00cfe20003f26270 */
        /* <DEDUP_REMOVED lines=8> */
[----:B----4-:R-:W-:Y:S01]  /*bea0*/  @!P1 IADD3 R8, P0, R12, R0, RZ ;  /* 0x000000000c089210 */ /* 0x010fe20007f1e0ff */
        /* <DEDUP_REMOVED lines=16> */
.L_x_1084:
[----:B--23--:R-:W-:Y:S05]  /*bfb0*/  BSYNC B0 ;  /* 0x0000000000007941 */ /* 0x00cfea0003800000 */
.L_x_1083:
[----:B-----5:R-:W-:Y:S01]  /*bfc0*/  IMAD.MOV.U32 R5, RZ, RZ, R62 ;  /* 0x000000ffff057224 */ /* 0x020fe200078e003e */
[----:B------:R-:W-:Y:S01]  /*bfd0*/  LOP3.LUT P0, RZ, R216, 0x40, RZ, 0xc0, !PT ;  /* 0x00000040d8ff7812 */ /* 0x000fe2000780c0ff */
[----:B-1----:R-:W-:Y:S01]  /*bfe0*/  IMAD.MOV.U32 R2, RZ, RZ, R60 ;  /* 0x000000ffff027224 */ /* 0x002fe200078e003c */
        /* <DEDUP_REMOVED lines=19> */
[----:B----4-:R1:W3:Y:S01]  /*c120*/  SHFL.IDX PT, R12, R14, 0x2, 0x181f ;  /* 0x00581f000e0c7f89 */ /* 0x0102e200000e0000 */
        /* <DEDUP_REMOVED lines=29> */
[--C-:B------:R-:W-:Y:S01]  /*c300*/  @!P1 IMAD.X R11, R7, 0x1, R2.reuse, P0 ;  /* 0x00000001070b9824 */ /* 0x100fe200000e0602 */
[----:B-1----:R-:W-:Y:S01]  /*c310*/  @!P1 IADD3 R8, P0, R5, R0, RZ ;  /* 0x0000000005089210 */ /* 0x002fe20007f1e0ff */
[----:B------:R-:W-:Y:S01]  /*c320*/  CS2R R78, SRZ ;  /* 0x00000000004e7805 */ /* 0x000fe2000001ff00 */
[----:B------:R-:W-:Y:S01]  /*c330*/  CS2R R76, SRZ ;  /* 0x00000000004c7805 */ /* 0x000fe2000001ff00 */
[----:B------:R-:W-:Y:S01]  /*c340*/  CS2R R82, SRZ ;  /* 0x0000000000527805 */ /* 0x000fe2000001ff00 */
[----:B------:R-:W-:Y:S01]  /*c350*/  CS2R R80, SRZ ;  /* 0x0000000000507805 */ /* 0x000fe2000001ff00 */
[----:B---3--:R-:W-:Y:S01]  /*c360*/  @!P1 IMAD.X R9, R12, 0x1, R2, P0 ;  /* 0x000000010c099824 */ /* 0x008fe200000e0602 */
        /* <DEDUP_REMOVED lines=11> */
.L_x_1086:
[----:B--2---:R-:W-:Y:S05]  /*c420*/  BSYNC B0 ;  /* 0x0000000000007941 */ /* 0x004fea0003800000 */
.L_x_1085:
        /* <DEDUP_REMOVED lines=13> */
[----:B---3--:R1:W3:Y:S01]  /*c500*/  SHFL.IDX PT, R12, R14, 0x3, 0x181f ;  /* 0x00781f000e0c7f89 */ /* 0x0082e200000e0000 */
        /* <DEDUP_REMOVED lines=31> */
[----:B------:R-:W-:-:S11]  /*c700*/  CS2R R84, SRZ ;  /* 0x0000000000547805 */ /* 0x000fd6000001ff00 */
        /* <DEDUP_REMOVED lines=11> */
[----:B------:R-:W-:Y:S01]  /*c7c0*/  CS2R R94, SRZ ;  /* 0x00000000005e7805 */ /* 0x000fe2000001ff00 */
[----:B------:R-:W-:Y:S01]  /*c7d0*/  CS2R R92, SRZ ;  /* 0x00000000005c7805 */ /* 0x000fe2000001ff00 */
[----:B------:R1:W5:Y:S04]  /*c7e0*/  @!P1 LD.E.128 R84, [R8.64] ;  /* 0x0000000608549980 */ /* 0x000368000c101d00 */
[----:B------:R1:W5:Y:S06]  /*c7f0*/  @!P1 LD.E.128 R88, [R6.64] ;  /* 0x0000000606589980 */ /* 0x00036c000c101d00 */
        /* <DEDUP_REMOVED lines=8> */
.L_x_1088:
[----:B--23--:R-:W-:Y:S05]  /*c880*/  BSYNC B0 ;  /* 0x0000000000007941 */ /* 0x00cfea0003800000 */
.L_x_1087:
[----:B-----5:R-:W-:Y:S01]  /*c890*/  IMAD.MOV.U32 R0, RZ, RZ, R98 ;  /* 0x000000ffff007224 */ /* 0x020fe200078e0062 */
[----:B------:R-:W-:-:S04]  /*c8a0*/  DEPBAR.LE SB0, 0x1 ;  /* 0x000080400000791a */ /* 0x000fc80000000000 */
[----:B-1----:R-:W-:Y:S01]  /*c8b0*/  IMAD.MOV.U32 R4, RZ, RZ, R99 ;  /* 0x000000ffff047224 */ /* 0x002fe200078e0063 */
[----:B------:R-:W-:Y:S01]  /*c8c0*/  BSSY B1, `(.L_x_1089) ;  /* 0x00000ed000017945 */ /* 0x000fe20003800000 */
[----:B------:R-:W-:Y:S01]  /*c8d0*/  IMAD.MOV.U32 R3, RZ, RZ, R96 ;  /* 0x000000ffff037224 */ /* 0x000fe200078e0060 */
[----:B------:R-:W-:Y:S01]  /*c8e0*/  SHF.R.S32.HI R75, RZ, 0x3, R74 ;  /* 0x00000003ff4b7819 */ /* 0x000fe2000001144a */
        /* <DEDUP_REMOVED lines=36> */
[----:B------:R-:W-:Y:S02]  /*cb30*/  SHF.R.U64 R54, R24, 0x10, R25 ;  /* 0x0000001018367819 */ /* 0x000fe40000001219 */
[----:B------:R-:W-:Y:S02]  /*cb40*/  LEA.HI R0, R0, R103, RZ, 0x1d ;  /* 0x0000006700007211 */ /* 0x000fe400078fe8ff */
[----:B------:R-:W-:Y:S02]  /*cb50*/  SHF.R.U32.HI R24, RZ, 0x10, R21 ;  /* 0x00000010ff187819 */ /* 0x000fe40000011615 */
        /* <DEDUP_REMOVED lines=13> */
[--C-:B------:R-:W-:Y:S02]  /*cc30*/  SHF.R.U64 R53, R26, 0x10, R27.reuse ;  /* 0x000000101a357819 */ /* 0x100fe4000000121b */
[----:B------:R-:W-:Y:S01]  /*cc40*/  SHF.R.U32.HI R31, RZ, 0x10, R27 ;  /* 0x00000010ff1f7819 */ /* 0x000fe2000001161b */
[----:B----4-:R-:W2:Y:S01]  /*cc50*/  LDS.128 R8, [R28+0x10080] ;  /* 0x010080001c087984 */ /* 0x010ea20000000c00 */
[----:B------:R-:W-:-:S02]  /*cc60*/  SHF.R.U64 R41, R22, 0x10, R23 ;  /* 0x0000001016297819 */ /* 0x000fc40000001217 */
[----:B------:R-:W-:Y:S01]  /*cc70*/  SHF.R.U32.HI R22, RZ, 0x10, R23 ;  /* 0x00000010ff167819 */ /* 0x000fe20000011617 */
[--C-:B-1----:R-:W-:Y:S02]  /*cc80*/  HADD2.F32 R15, -RZ, R5.reuse.H0_H0 ;  /* 0x20000005ff0f7230 */ /* 0x102fe40000004100 */
[----:B------:R-:W-:Y:S02]  /*cc90*/  HADD2.F32 R14, -RZ, R5.H1_H1 ;  /* 0x30000005ff0e7230 */ /* 0x000fe40000004100 */
[--C-:B------:R-:W-:Y:S02]  /*cca0*/  HADD2.F32 R17, -RZ, R7.reuse.H0_H0 ;  /* 0x20000007ff117230 */ /* 0x100fe40000004100 */
[----:B------:R-:W-:Y:S02]  /*ccb0*/  HADD2.F32 R16, -RZ, R7.H1_H1 ;  /* 0x30000007ff107230 */ /* 0x000fe40000004100 */
[--C-:B------:R-:W-:Y:S02]  /*ccc0*/  HADD2.F32 R19, -RZ, R4.reuse.H0_H0 ;  /* 0x20000004ff137230 */ /* 0x100fe40000004100 */
[----:B------:R-:W-:-:S02]  /*ccd0*/  HADD2.F32 R21, -RZ, R4.H1_H1 ;  /* 0x30000004ff157230 */ /* 0x000fc40000004100 */
[--C-:B------:R-:W-:Y:S02]  /*cce0*/  HADD2.F32 R18, -RZ, R6.reuse.H0_H0 ;  /* 0x20000006ff127230 */ /* 0x100fe40000004100 */
[----:B------:R-:W-:Y:S01]  /*ccf0*/  HADD2.F32 R20, -RZ, R6.H1_H1 ;  /* 0x30000006ff147230 */ /* 0x000fe20000004100 */
[----:B------:R-:W-:Y:S01]  /*cd00*/  FMUL.FTZ R6, R15, R0 ;  /* 0x000000000f067220 */ /* 0x000fe20000410000 */
[----:B------:R-:W-:Y:S02]  /*cd10*/  HADD2.F32 R4, -RZ, R29.H1_H1 ;  /* 0x3000001dff047230 */ /* 0x000fe40000004100 */
[----:B------:R-:W-:Y:S02]  /*cd20*/  HADD2.F32 R25, -RZ, R22.H0_H0 ;  /* 0x20000016ff197230 */ /* 0x000fe40000004100 */
[--C-:B--2---:R-:W-:Y:S02]  /*cd30*/  HADD2.F32 R5, -RZ, R8.reuse.H0_H0 ;  /* 0x20000008ff057230 */ /* 0x104fe40000004100 */
[----:B------:R-:W-:-:S02]  /*cd40*/  HADD2.F32 R13, -RZ, R8.H1_H1 ;  /* 0x30000008ff0d7230 */ /* 0x000fc40000004100 */
[----:B------:R-:W-:Y:S01]  /*cd50*/  HADD2.F32 R3, -RZ, R9.H0_H0 ;  /* 0x20000009ff037230 */ /* 0x000fe20000004100 */
[----:B------:R-:W-:Y:S01]  /*cd60*/  FMUL.FTZ R26, R5, R4 ;  /* 0x00000004051a7220 */ /* 0x000fe20000410000 */
[--C-:B------:R-:W-:Y:S02]  /*cd70*/  HADD2.F32 R8, -RZ, R11.reuse.H0_H0 ;  /* 0x2000000bff087230 */ /* 0x100fe40000004100 */
[----:B------:R-:W-:Y:S01]  /*cd80*/  HADD2.F32 R7, -RZ, R11.H1_H1 ;  /* 0x3000000bff077230 */ /* 0x000fe20000004100 */
[----:B------:R-:W-:Y:S01]  /*cd90*/  FMUL.FTZ R29, R3, R0 ;  /* 0x00000000031d7220 */ /* 0x000fe20000410000 */
[----:B------:R-:W-:Y:S02]  /*cda0*/  HADD2.F32 R2, -RZ, R9.H1_H1 ;  /* 0x30000009ff027230 */ /* 0x000fe40000004100 */
[----:B------:R-:W-:Y:S02]  /*cdb0*/  HADD2.F32 R11, -RZ, R24.H0_H0 ;  /* 0x20000018ff0b7230 */ /* 0x000fe40000004100 */
[----:B------:R-:W-:-:S02]  /*cdc0*/  HADD2.F32 R9, -RZ, R10.H0_H0 ;  /* 0x2000000aff097230 */ /* 0x000fc40000004100 */
[----:B------:R-:W-:Y:S01]  /*cdd0*/  HADD2.F32 R12, -RZ, R10.H1_H1 ;  /* 0x3000000aff0c7230 */ /* 0x000fe20000004100 */
[-C--:B------:R-:W-:Y:S01]  /*cde0*/  FMUL.FTZ R0, R14, R11.reuse ;  /* 0x0000000b0e007220 */ /* 0x080fe20000410000 */
[----:B------:R-:W-:Y:S01]  /*cdf0*/  HADD2.F32 R10, -RZ, R30.H0_H0 ;  /* 0x2000001eff0a7230 */ /* 0x000fe20000004100 */
[C---:B------:R-:W-:Y:S02]  /*ce00*/  FMUL.FTZ R27, R2.reuse, R11 ;  /* 0x0000000b021b7220 */ /* 0x040fe40000410000 */
[----:B------:R-:W-:Y:S01]  /*ce10*/  FFMA.FTZ R42, R2, R72, R0 ;  /* 0x00000048022a7223 */ /* 0x000fe20000010000 */
[--C-:B------:R-:W-:Y:S01]  /*ce20*/  HADD2.F32 R0, -RZ, R40.reuse.H0_H0 ;  /* 0x20000028ff007230 */ /* 0x100fe20000004100 */
[----:B------:R-:W-:Y:S01]  /*ce30*/  FFMA.FTZ R43, R3, R10, R6 ;  /* 0x0000000a032b7223 */ /* 0x000fe20000010006 */
[----:B------:R-:W-:Y:S01]  /*ce40*/  HADD2.F32 R6, -RZ, R40.H1_H1 ;  /* 0x30000028ff067230 */ /* 0x000fe20000004100 */
[----:B------:R-:W-:Y:S01]  /*ce50*/  FMUL.FTZ R3, R19, R4 ;  /* 0x0000000413037220 */ /* 0x000fe20000410000 */
[----:B------:R-:W-:Y:S01]  /*ce60*/  HADD2.F32 R2, -RZ, R30.H1_H1 ;  /* 0x3000001eff027230 */ /* 0x000fe20000004100 */
[----:B------:R-:W-:Y:S01]  /*ce70*/  FMUL.FTZ R22, R8, R0 ;  /* 0x0000000008167220 */ /* 0x000fe20000410000 */
[--C-:B------:R-:W-:Y:S01]  /*ce80*/  HADD2.F32 R4, -RZ, R55.reuse.H1_H1 ;  /* 0x30000037ff047230 */ /* 0x100fe20000004100 */
[----:B------:R-:W-:Y:S01]  /*ce90*/  FFMA.FTZ R30, R5, R6, R3 ;  /* 0x00000006051e7223 */ /* 0x000fe20000010003 */
[----:B------:R-:W-:Y:S01]  /*cea0*/  HADD2.F32 R3, -RZ, R55.H0_H0 ;  /* 0x20000037ff037230 */ /* 0x000fe20000004100 */
[----:B------:R-:W-:Y:S01]  /*ceb0*/  FMUL.FTZ R5, R17, R0 ;  /* 0x0000000011057220 */ /* 0x000fe20000410000 */
[----:B------:R-:W-:Y:S01]  /*cec0*/  HADD2.F32 R55, -RZ, R31.H0_H0 ;  /* 0x2000001fff377230 */ /* 0x000fe20000004100 */
[-C--:B------:R-:W-:Y:S01]  /*ced0*/  FMUL.FTZ R11, R18, R2.reuse ;  /* 0x00000002120b7220 */ /* 0x080fe20000410000 */
[----:B------:R-:W-:Y:S01]  /*cee0*/  HADD2.F32 R31, -RZ, R53.H0_H0 ;  /* 0x20000035ff1f7230 */ /* 0x000fe20000004100 */
[----:B------:R-:W-:Y:S01]  /*cef0*/  FFMA.FTZ R23, R8, R3, R5 ;  /* 0x0000000308177223 */ /* 0x000fe20000010005 */
[----:B------:R-:W-:Y:S01]  /*cf00*/  HADD2.F32 R5, -RZ, R52.H0_H0 ;  /* 0x20000034ff057230 */ /* 0x000fe20000004100 */
[----:B------:R-:W-:Y:S01]  /*cf10*/  FMUL.FTZ R0, R16, R25 ;  /* 0x0000001910007220 */ /* 0x000fe20000410000 */
[----:B------:R-:W-:Y:S01]  /*cf20*/  HADD2.F32 R8, -RZ, R41.H0_H0 ;  /* 0x20000029ff087230 */ /* 0x000fe20000004100 */
[C---:B------:R-:W-:Y:S01]  /*cf30*/  FMUL.FTZ R24, R9.reuse, R2 ;  /* 0x0000000209187220 */ /* 0x040fe20000410000 */
[----:B------:R-:W-:Y:S01]  /*cf40*/  HADD2.F32 R41, -RZ, R54.H0_H0 ;  /* 0x20000036ff297230 */ /* 0x000fe20000004100 */
[----:B------:R-:W-:-:S02]  /*cf50*/  FFMA.FTZ R40, R9, R4, R11 ;  /* 0x0000000409287223 */ /* 0x000fc4000001000b */
[----:B------:R-:W-:Y:S02]  /*cf60*/  FMUL.FTZ R2, R21, R5 ;  /* 0x0000000515027220 */ /* 0x000fe40000410000 */
[C---:B------:R-:W-:Y:S02]  /*cf70*/  FMUL.FTZ R11, R7.reuse, R25 ;  /* 0x00000019070b7220 */ /* 0x040fe40000410000 */
[----:B------:R-:W-:Y:S02]  /*cf80*/  FFMA.FTZ R7, R7, R55, R0 ;  /* 0x0000003707077223 */ /* 0x000fe40000010000 */
[----:B------:R-:W-:Y:S02]  /*cf90*/  FMUL.FTZ R0, R20, R8 ;  /* 0x0000000814007220 */ /* 0x000fe40000410000 */
[----:B------:R-:W-:Y:S01]  /*cfa0*/  FMUL.FTZ R5, R13, R5 ;  /* 0x000000050d057220 */ /* 0x000fe20000410000 */
[----:B------:R-:W-:Y:S01]  /*cfb0*/  F2FP.PACK_AB R7, R7, R23 ;  /* 0x000000170707723e */ /* 0x000fe200000000ff */
[----:B------:R-:W-:-:S02]  /*cfc0*/  FFMA.FTZ R13, R13, R41, R2 ;  /* 0x000000290d0d7223 */ /* 0x000fc40000010002 */
[C---:B------:R-:W-:Y:S02]  /*cfd0*/  FMUL.FTZ R2, R12.reuse, R8 ;  /* 0x000000080c027220 */ /* 0x040fe40000410000 */
        /* <DEDUP_REMOVED lines=18> */
.L_x_1092:
[----:B------:R-:W-:Y:S05]  /*d100*/  BSYNC B0 ;  /* 0x0000000000007941 */ /* 0x000fea0003800000 */
.L_x_1091:
[----:B------:R-:W-:-:S13]  /*d110*/  ISETP.GE.AND P0, PT, R138, c[0x0][0x27c], PT ;  /* 0x00009f008a007a0c */ /* 0x000fda0003f06270 */
[----:B------:R-:W-:Y:S05]  /*d120*/  @P0 BRA `(.L_x_1090) ;  /* 0x0000066000000947 */ /* 0x000fea0003800000 */
[----:B------:R-:W-:Y:S02]  /*d130*/  MOV R0, c[0x0][0x27c] ;  /* 0x00009f0000007a02 */ /* 0x000fe40000000f00 */
[----:B------:R-:W-:Y:S02]  /*d140*/  LEA.HI R2, R100, R138, RZ, 0x6 ;  /* 0x0000008a64027211 */ /* 0x000fe400078f30ff */
        /* <DEDUP_REMOVED lines=15> */
[----:B------:R-:W-:Y:S01]  /*d240*/  HADD2.F32 R2, -RZ, R101.H0_H0 ;  /* 0x20000065ff027230 */ /* 0x000fe20000004100 */
[----:B------:R-:W-:Y:S02]  /*d250*/  SHF.R.U32.HI R21, RZ, 0x10, R33 ;  /* 0x00000010ff157819 */ /* 0x000fe40000011621 */
[----:B------:R-:W-:-:S02]  /*d260*/  IADD3 R0, R3, R0, R114 ;  /* 0x0000000003007210 */ /* 0x000fc40007ffe072 */
[--C-:B------:R-:W-:Y:S02]  /*d270*/  SHF.R.U64 R30, R36, 0x10, R37.reuse ;  /* 0x00000010241e7819 */ /* 0x100fe40000001225 */
[----:B------:R-:W-:Y:S02]  /*d280*/  SHF.L.U32 R29, R0, 0x1, RZ ;  /* 0x00000001001d7819 */ /* 0x000fe400000006ff */
[----:B------:R-:W-:Y:S02]  /*d290*/  SHF.R.U32.HI R0, RZ, 0x10, R37 ;  /* 0x00000010ff007819 */ /* 0x000fe40000011625 */
[----:B------:R-:W-:Y:S01]  /*d2a0*/  SHF.R.U64 R41, R32, 0x10, R33 ;  /* 0x0000001020297819 */ /* 0x000fe20000001221 */
[----:B----4-:R-:W2:Y:S01]  /*d2b0*/  LDS.128 R8, [R29+0x10080] ;  /* 0x010080001d087984 */ /* 0x010ea20000000c00 */
        /* <DEDUP_REMOVED lines=33> */
[----:B------:R-:W-:Y:S01]  /*d4d0*/  HADD2.F32 R5, -RZ, R104.H0_H0 ;  /* 0x20000068ff057230 */ /* 0x000fe20000004100 */
        /* <DEDUP_REMOVED lines=43> */
.L_x_1090:
[----:B------:R-:W-:Y:S05]  /*d790*/  BSYNC B1 ;  /* 0x0000000000017941 */ /* 0x000fea0003800000 */
.L_x_1089:
        /* <DEDUP_REMOVED lines=35> */
[----:B----4-:R-:W2:Y:S01]  /*d9d0*/  LDS.128 R8, [R32+0x10080] ;  /* 0x0100800020087984 */ /* 0x010ea20000000c00 */
        /* <DEDUP_REMOVED lines=44> */
[----:B------:R-:W-:Y:S01]  /*dca0*/  FFMA.FTZ R25, R11, R43, R2 ;  /* 0x0000002b0b197223 */ /* 0x000fe20000010002 */
[----:B------:R-:W-:Y:S01]  /*dcb0*/  HADD2.F32 R10, -RZ, R10.H1_H1 ;  /* 0x3000000aff0a7230 */ /* 0x000fe20000004100 */
[-C--:B------:R-:W-:Y:S01]  /*dcc0*/  FMUL.FTZ R14, R19, R3.reuse ;  /* 0x00000003130e7220 */ /* 0x080fe20000410000 */
[----:B------:R-:W-:Y:S01]  /*dcd0*/  HADD2.F32 R5, -RZ, R109.H1_H1 ;  /* 0x3000006dff057230 */ /* 0x000fe20000004100 */
[----:B------:R-:W-:Y:S01]  /*dce0*/  FMUL.FTZ R29, R12, R3 ;  /* 0x000000030c1d7220 */ /* 0x000fe20000410000 */
[----:B------:R-:W-:Y:S01]  /*dcf0*/  HADD2.F32 R36, -RZ, R41.H0_H0 ;  /* 0x20000029ff247230 */ /* 0x000fe20000004100 */
[----:B------:R-:W-:-:S02]  /*dd00*/  FMUL.FTZ R2, R22, R9 ;  /* 0x0000000916027220 */ /* 0x000fc40000410000 */
[-C--:B------:R-:W-:Y:S02]  /*dd10*/  FMUL.FTZ R3, R23, R8.reuse ;  /* 0x0000000817037220 */ /* 0x080fe40000410000 */
[C---:B------:R-:W-:Y:S02]  /*dd20*/  FMUL.FTZ R11, R13.reuse, R8 ;  /* 0x000000080d0b7220 */ /* 0x040fe40000410000 */
[----:B------:R-:W-:Y:S02]  /*dd30*/  FMUL.FTZ R8, R10, R9 ;  /* 0x000000090a087220 */ /* 0x000fe40000410000 */
        /* <DEDUP_REMOVED lines=21> */
.L_x_1096:
[----:B------:R-:W-:Y:S05]  /*de90*/  BSYNC B0 ;  /* 0x0000000000007941 */ /* 0x000fea0003800000 */
.L_x_1095:
        /* <DEDUP_REMOVED lines=25> */
[----:B----4-:R-:W2:Y:S01]  /*e030*/  LDS.128 R8, [R29+0x10080] ;  /* 0x010080001d087984 */ /* 0x010ea20000000c00 */
        /* <DEDUP_REMOVED lines=78> */
.L_x_1094:
[----:B------:R-:W-:Y:S05]  /*e520*/  BSYNC B1 ;  /* 0x0000000000017941 */ /* 0x000fea0003800000 */
.L_x_1093:
        /* <DEDUP_REMOVED lines=35> */
[----:B----4-:R-:W2:Y:S01]  /*e760*/  LDS.128 R8, [R32+0x10080] ;  /* 0x0100800020087984 */ /* 0x010ea20000000c00 */
[----:B------:R-:W-:Y:S01]  /*e770*/  SHF.R.U64 R36, R70, 0x10, R71 ;  /* 0x0000001046247819 */ /* 0x000fe20000001247 */
[----:B------:R-:W-:Y:S01]  /*e780*/  HADD2.F32 R25, -RZ, R25.H0_H0 ;  /* 0x20000019ff197230 */ /* 0x000fe20000004100 */
[----:B------:R-:W-:Y:S01]  /*e790*/  SHF.R.U64 R30, R68, 0x10, R69 ;  /* 0x00000010441e7819 */ /* 0x000fe20000001245 */
[----:B------:R-:W-:Y:S01]  /*e7a0*/  HADD2.F32 R43, -RZ, R27.H0_H0 ;  /* 0x2000001bff2b7230 */ /* 0x000fe20000004100 */
[----:B------:R-:W-:-:S02]  /*e7b0*/  SHF.R.U64 R41, R66, 0x10, R67 ;  /* 0x0000001042297819 */ /* 0x000fc40000001243 */
[----:B------:R-:W-:-:S05]  /*e7c0*/  SHF.R.U64 R39, R64, 0x10, R65 ;  /* 0x0000001040277819 */ /* 0x000fca0000001241 */
        /* <DEDUP_REMOVED lines=69> */
.L_x_1100:
[----:B------:R-:W-:Y:S05]  /*ec20*/  BSYNC B0 ;  /* 0x0000000000007941 */ /* 0x000fea0003800000 */
.L_x_1099:
        /* <DEDUP_REMOVED lines=104> */
.L_x_1098:
[----:B------:R-:W-:Y:S05]  /*f2b0*/  BSYNC B1 ;  /* 0x0000000000017941 */ /* 0x000fea0003800000 */
.L_x_1097:
        /* <DEDUP_REMOVED lines=110> */
.L_x_1102:
[----:B------:R-:W-:Y:S05]  /*f9a0*/  BSYNC B0 ;  /* 0x0000000000007941 */ /* 0x000fea0003800000 */
.L_x_1101:
        /* <DEDUP_REMOVED lines=18> */
[----:B------:R-:W-:Y:S02]  /*fad0*/  LEA R31, R3, 0x10080, 0x1 ;  /* 0x00010080031f7811 */ /* 0x000fe400078e08ff */
[----:B------:R-:W-:Y:S01]  /*fae0*/  SHF.L.U32 R28, R0, 0x1, RZ ;  /* 0x00000001001c7819 */ /* 0x000fe200000006ff */
[----:B------:R-:W-:Y:S01]  /*faf0*/  HADD2.F32 R0, -RZ, R130.H0_H0 ;  /* 0x20000082ff007230 */ /* 0x000fe20000004100 */
[----:B------:R-:W-:Y:S01]  /*fb00*/  SHF.R.U32.HI R21, RZ, 0x10, R93 ;  /* 0x00000010ff157819 */ /* 0x000fe2000001165d */
[----:B------:R-:W1:Y:S01]  /*fb10*/  LDS.128 R4, [R31] ;  /* 0x000000001f047984 */ /* 0x000e620000000c00 */
[----:B------:R-:W-:-:S02]  /*fb20*/  SHF.R.U32.HI R22, RZ, 0x10, R97 ;  /* 0x00000010ff167819 */ /* 0x000fc40000011661 */
        /* <DEDUP_REMOVED lines=8> */
[----:B------:R-:W-:Y:S02]  /*fbb0*/  SHF.R.U64 R38, R96, 0x10, R97 ;  /* 0x0000001060267819 */ /* 0x000fe40000001261 */
[----:B------:R-:W-:-:S05]  /*fbc0*/  SHF.R.U64 R36, R98, 0x10, R99 ;  /* 0x0000001062247819 */ /* 0x000fca0000001263 */
[----:B------:R-:W-:Y:S02]  /*fbd0*/  HADD2.F32 R33, -RZ, R36.H0_H0 ;  /* 0x20000024ff217230 */ /* 0x000fe40000004100 */
[--C-:B-1----:R-:W-:Y:S02]  /*fbe0*/  HADD2.F32 R15, -RZ, R5.reuse.H0_H0 ;  /* 0x20000005ff0f7230 */ /* 0x102fe40000004100 */
[----:B------:R-:W-:Y:S02]  /*fbf0*/  HADD2.F32 R14, -RZ, R5.H1_H1 ;  /* 0x30000005ff0e7230 */ /* 0x000fe40000004100 */
[--C-:B------:R-:W-:Y:S02]  /*fc00*/  HADD2.F32 R17, -RZ, R7.reuse.H0_H0 ;  /* 0x20000007ff117230 */ /* 0x100fe40000004100 */
[----:B------:R-:W-:Y:S02]  /*fc10*/  HADD2.F32 R16, -RZ, R7.H1_H1 ;  /* 0x30000007ff107230 */ /* 0x000fe40000004100 */
[----:B--2---:R-:W-:-:S02]  /*fc20*/  HADD2.F32 R5, -RZ, R8.H0_H0 ;  /* 0x20000008ff057230 */ /* 0x004fc40000004100 */
[----:B------:R-:W-:Y:S02]  /*fc30*/  HADD2.F32 R13, -RZ, R8.H1_H1 ;  /* 0x30000008ff0d7230 */ /* 0x000fe40000004100 */
[----:B------:R-:W-:Y:S02]  /*fc40*/  HADD2.F32 R3, -RZ, R9.H0_H0 ;  /* 0x20000009ff037230 */ /* 0x000fe40000004100 */
[--C-:B------:R-:W-:Y:S02]  /*fc50*/  HADD2.F32 R8, -RZ, R11.reuse.H0_H0 ;  /* 0x2000000bff087230 */ /* 0x100fe40000004100 */
[----:B------:R-:W-:Y:S01]  /*fc60*/  HADD2.F32 R7, -RZ, R11.H1_H1 ;  /* 0x3000000bff077230 */ /* 0x000fe20000004100 */
[----:B------:R-:W-:Y:S01]  /*fc70*/  FMUL.FTZ R32, R3, R0 ;  /* 0x0000000003207220 */ /* 0x000fe20000410000 */
[----:B------:R-:W-:Y:S02]  /*fc80*/  HADD2.F32 R2, -RZ, R9.H1_H1 ;  /* 0x30000009ff027230 */ /* 0x000fe40000004100 */
[----:B------:R-:W-:-:S02]  /*fc90*/  HADD2.F32 R11, -RZ, R21.H0_H0 ;  /* 0x20000015ff0b7230 */ /* 0x000fc40000004100 */
[--C-:B------:R-:W-:Y:S02]  /*fca0*/  HADD2.F32 R9, -RZ, R10.reuse.H0_H0 ;  /* 0x2000000aff097230 */ /* 0x100fe40000004100 */
[----:B------:R-:W-:Y:S01]  /*fcb0*/  HADD2.F32 R12, -RZ, R10.H1_H1 ;  /* 0x3000000aff0c7230 */ /* 0x000fe20000004100 */
[-C--:B------:R-:W-:Y:S01]  /*fcc0*/  FMUL.FTZ R30, R2, R11.reuse ;  /* 0x0000000b021e7220 */ /* 0x080fe20000410000 */
        /* <DEDUP_REMOVED lines=8> */
[----:B------:R-:W-:Y:S01]  /*fd50*/  HADD2.F32 R4, -RZ, R130.H1_H1 ;  /* 0x30000082ff047230 */ /* 0x000fe20000004100 */
[----:B------:R-:W-:Y:S01]  /*fd60*/  FFMA.FTZ R37, R2, R42, R0 ;  /* 0x0000002a02257223 */ /* 0x000fe20000010000 */
[--C-:B------:R-:W-:Y:S02]  /*fd70*/  HADD2.F32 R6, -RZ, R132.reuse.H1_H1 ;  /* 0x30000084ff067230 */ /* 0x100fe40000004100 */
[----:B------:R-:W-:Y:S01]  /*fd80*/  HADD2.F32 R0, -RZ, R132.H0_H0 ;  /* 0x20000084ff007230 */ /* 0x000fe20000004100 */
[-C--:B------:R-:W-:Y:S01]  /*fd90*/  FMUL.FTZ R3, R19, R4.reuse ;  /* 0x0000000413037220 */ /* 0x080fe20000410000 */
[----:B------:R-:W-:Y:S01]  /*fda0*/  HADD2.F32 R2, -RZ, R131.H1_H1 ;  /* 0x30000083ff027230 */ /* 0x000fe20000004100 */
[C---:B------:R-:W-:Y:S01]  /*fdb0*/  FMUL.FTZ R27, R5.reuse, R4 ;  /* 0x00000004051b7220 */ /* 0x040fe20000410000 */
[--C-:B------:R-:W-:Y:S01]  /*fdc0*/  HADD2.F32 R4, -RZ, R133.reuse.H1_H1 ;  /* 0x30000085ff047230 */ /* 0x100fe20000004100 */
[----:B------:R-:W-:Y:S01]  /*fdd0*/  FFMA.FTZ R40, R5, R6, R3 ;  /* 0x0000000605287223 */ /* 0x000fe20000010003 */
[----:B------:R-:W-:Y:S01]  /*fde0*/  HADD2.F32 R3, -RZ, R133.H0_H0 ;  /* 0x20000085ff037230 */ /* 0x000fe20000004100 */
[----:B------:R-:W-:-:S02]  /*fdf0*/  FMUL.FTZ R5, R17, R0 ;  /* 0x0000000011057220 */ /* 0x000fc40000410000 */
[----:B------:R-:W-:Y:S02]  /*fe00*/  FMUL.FTZ R11, R18, R2 ;  /* 0x00000002120b7220 */ /* 0x000fe40000410000 */
[C---:B------:R-:W-:Y:S02]  /*fe10*/  FMUL.FTZ R22, R8.reuse, R0 ;  /* 0x0000000008167220 */ /* 0x040fe40000410000 */
[----:B------:R-:W-:Y:S01]  /*fe20*/  FFMA.FTZ R25, R8, R3, R5 ;  /* 0x0000000308197223 */ /* 0x000fe20000010005 */
[----:B------:R-:W-:Y:S01]  /*fe30*/  HADD2.F32 R5, -RZ, R35.H0_H0 ;  /* 0x20000023ff057230 */ /* 0x000fe20000004100 */
[----:B------:R-:W-:Y:S01]  /*fe40*/  FMUL.FTZ R0, R16, R23 ;  /* 0x0000001710007220 */ /* 0x000fe20000410000 */
[----:B------:R-:W-:Y:S01]  /*fe50*/  HADD2.F32 R8, -RZ, R34.H0_H0 ;  /* 0x20000022ff087230 */ /* 0x000fe20000004100 */
[C---:B------:R-:W-:Y:S01]  /*fe60*/  FFMA.FTZ R29, R9.reuse, R4, R11 ;  /* 0x00000004091d7223 */ /* 0x040fe2000001000b */
[----:B------:R-:W-:Y:S01]  /*fe70*/  HADD2.F32 R34, -RZ, R38.H0_H0 ;  /* 0x20000026ff227230 */ /* 0x000fe20000004100 */
[----:B------:R-:W-:-:S02]  /*fe80*/  FMUL.FTZ R26, R9, R2 ;  /* 0x00000002091a7220 */ /* 0x000fc40000410000 */
[C---:B------:R-:W-:Y:S02]  /*fe90*/  FMUL.FTZ R11, R7.reuse, R23 ;  /* 0x00000017070b7220 */ /* 0x040fe40000410000 */
[----:B------:R-:W-:Y:S02]  /*fea0*/  FFMA.FTZ R21, R7, R41, R0 ;  /* 0x0000002907157223 */ /* 0x000fe40000010000 */
[-C--:B------:R-:W-:Y:S02]  /*feb0*/  FMUL.FTZ R0, R20, R5.reuse ;  /* 0x0000000514007220 */ /* 0x080fe40000410000 */
[-C--:B------:R-:W-:Y:S02]  /*fec0*/  FMUL.FTZ R2, R24, R8.reuse ;  /* 0x0000000818027220 */ /* 0x080fe40000410000 */
[----:B------:R-:W-:Y:S02]  /*fed0*/  FMUL.FTZ R7, R12, R5 ;  /* 0x000000050c077220 */ /* 0x000fe40000410000 */
[----:B------:R-:W-:-:S02]  /*fee0*/  FMUL.FTZ R5, R13, R8 ;  /* 0x000000080d057220 */ /* 0x000fc40000410000 */
[----:B------:R-:W-:Y:S02]  /*fef0*/  FFMA.FTZ R8, R15, R10, -R32 ;  /* 0x0000000a0f087223 */ /* 0x000fe40000010820 */
        /* <DEDUP_REMOVED lines=19> */
.L_x_1074:
[----:B------:R-:W-:Y:S05]  /*10030*/  BSYNC B2 ;  /* 0x0000000000027941 */ /* 0x000fea0003800000 */
.L_x_1040:
[----:B------:R-:W-:-:S04]  /*10040*/  DEPBAR.LE SB0, 0x0 ;  /* 0x000080000000791a */ /* 0x000fc80000000000 */
[----:B------:R-:W-:Y:S01]  /*10050*/  IMAD R0, R142, c[0x0][0x208], RZ ;  /* 0x000082008e007a24 */ /* 0x000fe200078e02ff */
[----:B------:R-:W-:Y:S01]  /*10060*/  BAR.SYNC.DEFER_BLOCKING 0x0 ;  /* 0x0000000000007b1d */ /* 0x000fe20000010000 */
[----:B-1----:R-:W-:Y:S01]  /*10070*/  IMAD.WIDE.U32 R4, R110, c[0x0][0x208], RZ ;  /* 0x000082006e047a25 */ /* 0x002fe200078e00ff */
[----:B------:R-:W-:Y:S02]  /*10080*/  IADD3 R195, R186, 0x20, RZ ;  /* 0x00000020bac37810 */ /* 0x000fe40007ffe0ff */
[----:B------:R-:W-:Y:S01]  /*10090*/  IADD3 R204, R204, -0x2, RZ ;  /* 0xfffffffecccc7810 */ /* 0x000fe20007ffe0ff */
[----:B------:R-:W-:Y:S01]  /*100a0*/  IMAD R2, R110, c[0x0][0x20c], R0 ;  /* 0x000083006e027a24 */ /* 0x000fe200078e0200 */
[----:B------:R-:W-:Y:S01]  /*100b0*/  LEA R0, P1, R4, R220, 0x5 ;  /* 0x000000dc04007211 */ /* 0x000fe200078228ff */
[----:B------:R-:W-:Y:S02]  /*100c0*/  IMAD R72, R110, -0x20, R237 ;  /* 0xffffffe06e487824 */ /* 0x000fe400078e02ed */
[----:B------:R-:W-:Y:S01]  /*100d0*/  IMAD.IADD R3, R5, 0x1, R2 ;  /* 0x0000000105037824 */ /* 0x000fe200078e0202 */
[----:B------:R-:W-:-:S04]  /*100e0*/  LEA R2, P0, R0, c[0x0][0x1f8], 0x1 ;  /* 0x00007e0000027a11 */ /* 0x000fc800078008ff */
[----:B------:R-:W-:Y:S02]  /*100f0*/  LEA.HI.X R3, R4, R223, R3, 0x5, P1 ;  /* 0x000000df04037211 */ /* 0x000fe400008f2c03 */
[----:B------:R-:W-:Y:S02]  /*10100*/  R2P PR, R103, 0x6 ;  /* 0x0000000667007804 */ /* 0x000fe40000000000 */
[----:B------:R-:W-:Y:S02]  /*10110*/  LEA.HI.X R3, R0, c[0x0][0x1fc], R3, 0x1, P0 ;  /* 0x00007f0000037a11 */ /* 0x000fe400000f0c03 */
[----:B------:R-:W-:Y:S02]  /*10120*/  LOP3.LUT R0, R129, 0x1, RZ, 0xc0, !PT ;  /* 0x0000000181007812 */ /* 0x000fe400078ec0ff */
[----:B------:R-:W-:Y:S01]  /*10130*/  ISETP.GT.AND P0, PT, R72, R211, PT ;  /* 0x000000d34800720c */ /* 0x000fe20003f04270 */
[----:B----4-:R-:W-:Y:S01]  /*10140*/  LDSM.16.M88.4 R8, [R191] ;  /* 0x00000000bf08783b */ /* 0x010fe20000000200 */
[----:B------:R-:W-:-:S02]  /*10150*/  ISETP.NE.AND P3, PT, R145, 0x1, PT ;  /* 0x000000019100780c */ /* 0x000fc40003f65270 */
[----:B------:R-:W-:Y:S01]  /*10160*/  ISETP.NE.U32.OR P0, PT, R0, 0x1, !P0 ;  /* 0x000000010000780c */ /* 0x000fe20004705470 */
[----:B--2---:R-:W1:Y:S02]  /*10170*/  LDSM.16.M88.4 R12, [R186] ;  /* 0x00000000ba0c783b */ /* 0x004e640000000200 */
[----:B------:R-:W-:Y:S01]  /*10180*/  @P1 IADD3 R195, R186, -0x20, RZ ;  /* 0xffffffe0bac31810 */ /* 0x000fe20007ffe0ff */
[----:B------:R-:W-:Y:S01]  /*10190*/  IMAD.MOV.U32 R0, RZ, RZ, 0x40 ;  /* 0x00000040ff007424 */ /* 0x000fe200078e00ff */
[----:B------:R-:W-:Y:S01]  /*101a0*/  LOP3.LUT P1, RZ, R129, 0x4, RZ, 0xc0, !PT ;  /* 0x0000000481ff7812 */ /* 0x000fe2000782c0ff */
[----:B------:R-:W2:Y:S03]  /*101b0*/  LDSM.16.M88.4 R40, [R186+0x800] ;  /* 0x00080000ba28783b */ /* 0x000ea60000000200 */
[----:B------:R-:W-:Y:S01]  /*101c0*/  ISETP.LE.OR P1, PT, R72, R211, !P1 ;  /* 0x000000d34800720c */ /* 0x000fe20004f23670 */
[----:B------:R-:W-:Y:S01]  /*101d0*/  LDSM.16.M88.4 R4, [R192] ;  /* 0x00000000c004783b */ /* 0x000fe20000000200 */
[----:B------:R-:W-:-:S03]  /*101e0*/  SEL R0, R0, 0xffffffc0, !P2 ;  /* 0xffffffc000007807 */ /* 0x000fc60005000000 */
[----:B------:R-:W3:Y:S02]  /*101f0*/  LDSM.16.M88.4 R28, [R195] ;  /* 0x00000000c31c783b */ /* 0x000ee40000000200 */
[----:B------:R-:W-:Y:S02]  /*10200*/  IMAD.IADD R185, R186, 0x1, R0 ;  /* 0x00000001bab97824 */ /* 0x000fe400078e0200 */
[----:B------:R-:W-:Y:S01]  /*10210*/  LDSM.16.M88.4 R56, [R195+0x800] ;  /* 0x00080000c338783b */ /* 0x000fe20000000200 */
[----:B------:R-:W-:-:S03]  /*10220*/  IMAD.IADD R184, R0, 0x1, R195 ;  /* 0x0000000100b87824 */ /* 0x000fc600078e02c3 */
[----:B------:R-:W-:Y:S01]  /*10230*/  @!PT LDS RZ, [RZ] ;  /* 0x00000000fffff984 */ /* 0x000fe20000000800 */
[----:B------:R-:W-:Y:S01]  /*10240*/  @!PT LDS RZ, [RZ] ;  /* 0x00000000fffff984 */ /* 0x000fe20000000800 */
[----:B------:R-:W-:Y:S01]  /*10250*/  @!PT LDS RZ, [RZ] ;  /* 0x00000000fffff984 */ /* 0x000fe20000000800 */
[----:B------:R4:W-:Y:S01]  /*10260*/  LDGSTS.E.BYPASS.LTC128B.128 [R203+0x8080], [R2.64], !P0 ;  /* 0x0808000002cb7fae */ /* 0x0009e2000c101d46 */
[----:B------:R-:W-:-:S04]  /*10270*/  LOP3.LUT P0, RZ, R129, 0x2, RZ, 0xc0, !PT ;  /* 0x0000000281ff7812 */ /* 0x000fc8000780c0ff */
[----:B------:R-:W-:-:S13]  /*10280*/  ISETP.LE.OR P0, PT, R72, R211, !P0 ;  /* 0x000000d34800720c */ /* 0x000fda0004703670 */
[----:B------:R4:W-:Y:S01]  /*10290*/  LDGSTS.E.BYPASS.LTC128B.128 [R203+0x9080], [R2.64+0x80], !P0 ;  /* 0x0908008002cb7fae */ /* 0x0009e2000c101d46 */
[----:B------:R-:W-:Y:S01]  /*102a0*/  LOP3.LUT P0, RZ, R129, 0x8, RZ, 0xc0, !PT ;  /* 0x0000000881ff7812 */ /* 0x000fe2000780c0ff */
[----:B-1----:R-:W-:Y:S02]  /*102b0*/  HMMA.16816.F32 R20, R8, R12, RZ ;  /* 0x0000000c0814723c */ /* 0x002fe400000018ff */
[----:B------:R4:W-:Y:S01]  /*102c0*/  LDGSTS.E.BYPASS.LTC128B.128 [R203+0xa080], [R2.64+0x100], !P1 ;  /* 0x0a08010002cb7fae */ /* 0x0009e2000c901d46 */
[----:B------:R-:W-:-:S05]  /*102d0*/  ISETP.LE.OR P0, PT, R72, R211, !P0 ;  /* 0x000000d34800720c */ /* 0x000fca0004703670 */
[C---:B------:R-:W-:Y:S08]  /*102e0*/  HMMA.16816.F32 R12, R8.reuse, R14, RZ ;  /* 0x0000000e080c723c */ /* 0x040ff000000018ff */
[----:B------:R4:W-:Y:S01]  /*102f0*/  LDGSTS.E.BYPASS.LTC128B.128 [R203+0xb080], [R2.64+0x180], !P0 ;  /* 0x0b08018002cb7fae */ /* 0x0009e2000c101d46 */
[----:B--2---:R-:W-:Y:S03]  /*10300*/  HMMA.16816.F32 R36, R8, R40, RZ ;  /* 0x000000280824723c */ /* 0x004fe600000018ff */
[----:B------:R-:W-:Y:S04]  /*10310*/  LDSM.16.M88.4 R16, [R194] ;  /* 0x00000000c210783b */ /* 0x000fe80000000200 */
[----:B------:R-:W1:Y:S01]  /*10320*/  LDSM.16.M88.4 R32, [R185] ;  /* 0x00000000b920783b */ /* 0x000e620000000200 */
[C---:B---3--:R-:W-:Y:S03]  /*10330*/  HMMA.16816.F32 R20, R4.reuse, R28, R20 ;  /* 0x0000001c0414723c */ /* 0x048fe60000001814 */
[----:B------:R-:W-:Y:S04]  /*10340*/  LDSM.16.M88.4 R24, [R193] ;  /* 0x00000000c118783b */ /* 0x000fe80000000200 */
[----:B------:R-:W2:Y:S01]  /*10350*/  LDSM.16.M88.4 R44, [R184] ;  /* 0x00000000b82c783b */ /* 0x000ea20000000200 */
[----:B------:R-:W-:Y:S03]  /*10360*/  HMMA.16816.F32 R12, R4, R30, R12 ;  /* 0x0000001e040c723c */ /* 0x000fe6000000180c */
[----:B------:R-:W-:Y:S04]  /*10370*/  LDSM.16.M88.4 R28, [R191+0x4000] ;  /* 0x00400000bf1c783b */ /* 0x000fe80000000200 */
[----:B------:R-:W3:Y:S01]  /*10380*/  LDSM.16.M88.4 R48, [R186+0x1000] ;  /* 0x00100000ba30783b */ /* 0x000ee20000000200 */
[----:B------:R-:W-:Y:S03]  /*10390*/  HMMA.16816.F32 R40, R8, R42, RZ ;  /* 0x0000002a0828723c */ /* 0x000fe600000018ff */
[----:B------:R-:W2:Y:S04]  /*103a0*/  LDSM.16.M88.4 R52, [R185+0x800] ;  /* 0x00080000b934783b */ /* 0x000ea80000000200 */
[----:B------:R-:W-:Y:S04]  /*103b0*/  LDSM.16.M88.4 R64, [R195+0x1000] ;  /* 0x00100000c340783b */ /* 0x000fe80000000200 */
[----:B------:R-:W-:Y:S04]  /*103c0*/  LDSM.16.M88.4 R68, [R184+0x800] ;  /* 0x00080000b844783b */ /* 0x000fe80000000200 */
[----:B------:R-:W-:Y:S04]  /*103d0*/  LDSM.16.M88.4 R60, [R186+0x1800] ;  /* 0x00180000ba3c783b */ /* 0x000fe80000000200 */
[----:B------:R-:W0:Y:S01]  /*103e0*/  LDGDEPBAR ;  /* 0x00000000000079af */ /* 0x000e220000000000 */
[C---:B-1----:R-:W-:Y:S08]  /*103f0*/  HMMA.16816.F32 R20, R16.reuse, R32, R20 ;  /* 0x000000201014723c */ /* 0x042ff00000001814 */
[----:B------:R-:W-:Y:S08]  /*10400*/  HMMA.16816.F32 R32, R16, R34, R12 ;  /* 0x000000221020723c */ /* 0x000ff0000000180c */
[----:B------:R-:W-:Y:S01]  /*10410*/  HMMA.16816.F32 R12, R4, R56, R36 ;  /* 0x00000038040c723c */ /* 0x000fe20000001824 */
[----:B------:R-:W-:Y:S07]  /*10420*/  LDSM.16.M88.4 R36, [R184+0x1000] ;  /* 0x00100000b824783b */ /* 0x000fee0000000200 */
[----:B--2---:R-:W-:Y:S01]  /*10430*/  HMMA.16816.F32 R8, R24, R44, R20 ;  /* 0x0000002c1808723c */ /* 0x004fe20000001814 */
[----:B------:R-:W1:Y:S07]  /*10440*/  LDSM.16.M88.4 R20, [R192+0x4000] ;  /* 0x00400000c014783b */ /* 0x000e6e0000000200 */
[----:B------:R-:W-:Y:S01]  /*10450*/  HMMA.16816.F32 R40, R4, R58, R40 ;  /* 0x0000003a0428723c */ /* 0x000fe20000001828 */
[----:B------:R-:W-:Y:S07]  /*10460*/  LDSM.16.M88.4 R56, [R185+0x1000] ;  /* 0x00100000b938783b */ /* 0x000fee0000000200 */
[----:B------:R-:W-:Y:S01]  /*10470*/  HMMA.16816.F32 R32, R24, R46, R32 ;  /* 0x0000002e1820723c */ /* 0x000fe20000001820 */
[----:B------:R-:W-:Y:S07]  /*10480*/  LDSM.16.M88.4 R44, [R195+0x1800] ;  /* 0x00180000c32c783b */ /* 0x000fee0000000200 */
[----:B---3--:R-:W-:Y:S08]  /*10490*/  HMMA.16816.F32 R4, R28, R48, R8 ;  /* 0x000000301c04723c */ /* 0x008ff00000001808 */
[C---:B------:R-:W-:Y:S01]  /*104a0*/  HMMA.16816.F32 R8, R16.reuse, R52, R12 ;  /* 0x000000341008723c */ /* 0x040fe2000000180c */
[----:B------:R-:W2:Y:S07]  /*104b0*/  LDSM.16.M88.4 R12, [R194+0x4000] ;  /* 0x00400000c20c783b */ /* 0x000eae0000000200 */
[----:B------:R-:W-:Y:S01]  /*104c0*/  HMMA.16816.F32 R40, R16, R54, R40 ;  /* 0x000000361028723c */ /* 0x000fe20000001828 */
[----:B------:R-:W-:Y:S07]  /*104d0*/  LDSM.16.M88.4 R52, [R186+0x2800] ;  /* 0x00280000ba34783b */ /* 0x000fee0000000200 */
[----:B-1----:R-:W-:Y:S08]  /*104e0*/  HMMA.16816.F32 R16, R20, R64, R4 ;  /* 0x000000401410723c */ /* 0x002ff00000001804 */
[----:B------:R-:W-:Y:S01]  /*104f0*/  HMMA.16816.F32 R32, R28, R50, R32 ;  /* 0x000000321c20723c */ /* 0x000fe20000001820 */
[----:B------:R-:W-:Y:S07]  /*10500*/  LDSM.16.M88.4 R48, [R195+0x2000] ;  /* 0x00200000c330783b */ /* 0x000fee0000000200 */
[C---:B------:R-:W-:Y:S01]  /*10510*/  HMMA.16816.F32 R4, R24.reuse, R68, R8 ;  /* 0x000000441804723c */ /* 0x040fe20000001808 */
[----:B------:R-:W1:Y:S07]  /*10520*/  LDSM.16.M88.4 R8, [R193+0x4000] ;  /* 0x00400000c108783b */ /* 0x000e6e0000000200 */
[----:B------:R-:W-:Y:S01]  /*10530*/  HMMA.16816.F32 R40, R24, R70, R40 ;  /* 0x000000461828723c */ /* 0x000fe20000001828 */
[----:B------:R-:W-:Y:S07]  /*10540*/  LDSM.16.M88.4 R68, [R185+0x1800] ;  /* 0x00180000b944783b */ /* 0x000fee0000000200 */
[----:B--2---:R-:W-:Y:S08]  /*10550*/  HMMA.16816.F32 R16, R12, R56, R16 ;  /* 0x000000380c10723c */ /* 0x004ff00000001810 */
[----:B------:R-:W-:Y:S01]  /*10560*/  HMMA.16816.F32 R32, R20, R66, R32 ;  /* 0x000000421420723c */ /* 0x000fe20000001820 */
[----:B------:R-:W-:Y:S07]  /*10570*/  LDSM.16.M88.4 R64, [R186+0x2000] ;  /* 0x00200000ba40783b */ /* 0x000fee0000000200 */
[C---:B------:R-:W-:Y:S01]  /*10580*/  HMMA.16816.F32 R24, R28.reuse, R60, R4 ;  /* 0x0000003c1c18723c */ /* 0x040fe20000001804 */
[----:B------:R-:W2:Y:S07]  /*10590*/  LDSM.16.M88.4 R4, [R191+0x8000] ;  /* 0x00800000bf04783b */ /* 0x000eae0000000200 */
[----:B------:R-:W-:Y:S01]  /*105a0*/  HMMA.16816.F32 R40, R28, R62, R40 ;  /* 0x0000003e1c28723c */ /* 0x000fe20000001828 */
[----:B------:R-:W3:Y:S04]  /*105b0*/  LDSM.16.M88.4 R28, [R192+0x8000] ;  /* 0x00800000c01c783b */ /* 0x000ee80000000200 */
[----:B------:R-:W-:Y:S03]  /*105c0*/  LDSM.16.M88.4 R60, [R184+0x2000] ;  /* 0x00200000b83c783b */ /* 0x000fe60000000200 */
[----:B-1----:R-:W-:Y:S08]  /*105d0*/  HMMA.16816.F32 R16, R8, R36, R16 ;  /* 0x000000240810723c */ /* 0x002ff00000001810 */
[----:B------:R-:W-:Y:S01]  /*105e0*/  HMMA.16816.F32 R32, R12, R58, R32 ;  /* 0x0000003a0c20723c */ /* 0x000fe20000001820 */
[----:B------:R-:W1:Y:S07]  /*105f0*/  LDSM.16.M88.4 R56, [R184+0x1800] ;  /* 0x00180000b838783b */ /* 0x000e6e0000000200 */
[C---:B------:R-:W-:Y:S08]  /*10600*/  HMMA.16816.F32 R24, R20.reuse, R44, R24 ;  /* 0x0000002c1418723c */ /* 0x040ff00000001818 */
        /* <DEDUP_REMOVED lines=8> */
[----:B------:R-:W-:Y:S07]  /*10690*/  LDSM.16.M88.4 R68, [R195+0x2800] ;  /* 0x00280000c344783b */ /* 0x000fee0000000200 */
[----:B---3--:R-:W-:Y:S08]  /*106a0*/  HMMA.16816.F32 R12, R28, R48, R16 ;  /* 0x000000301c0c723c */ /* 0x008ff00000001810 */
[----:B------:R-:W-:Y:S01]  /*106b0*/  HMMA.16816.F32 R32, R4, R66, R32 ;  /* 0x000000420420723c */ /* 0x000fe20000001820 */
[----:B------:R-:W-:Y:S07]  /*106c0*/  LDSM.16.M88.4 R64, [R184+0x2800] ;  /* 0x00280000b840783b */ /* 0x000fee0000000200 */
[C---:B-1----:R-:W-:Y:S01]  /*106d0*/  HMMA.16816.F32 R16, R8.reuse, R56, R20 ;  /* 0x000000380810723c */ /* 0x042fe20000001814 */
        /* <DEDUP_REMOVED lines=10> */
[----:B-1----:R-:W-:Y:S08]  /*10780*/  HMMA.16816.F32 R12, R20, R60, R12 ;  /* 0x0000003c140c723c */ /* 0x002ff0000000180c */
[----:B------:R-:W-:Y:S01]  /*10790*/  HMMA.16816.F32 R4, R24, R46, R8 ;  /* 0x0000002e1804723c */ /* 0x000fe20000001808 */
[----:B------:R-:W1:Y:S04]  /*107a0*/  LDSM.16.M88.4 R8, [R192+0xc000] ;  /* 0x00c00000c008783b */ /* 0x000e680000000200 */
[----:B------:R-:W-:Y:S03]  /*107b0*/  LDSM.16.M88.4 R44, [R184+0x3000] ;  /* 0x00300000b82c783b */ /* 0x000fe60000000200 */
[C---:B------:R-:W-:Y:S08]  /*107c0*/  HMMA.16816.F32 R32, R28.reuse, R68, R32 ;  /* 0x000000441c20723c */ /* 0x040ff00000001820 */
[----:B------:R-:W-:Y:S08]  /*107d0*/  HMMA.16816.F32 R40, R28, R70, R40 ;  /* 0x000000461c28723c */ /* 0x000ff00000001828 */
[----:B--2---:R-:W-:Y:S08]  /*107e0*/  HMMA.16816.F32 R12, R16, R36, R12 ;  /* 0x00000024100c723c */ /* 0x004ff0000000180c */
[----:B------:R-:W-:Y:S01]  /*107f0*/  HMMA.16816.F32 R28, R20, R62, R4 ;  /* 0x0000003e141c723c */ /* 0x000fe20000001804 */
[----:B------:R-:W2:Y:S04]  /*10800*/  LDSM.16.M88.4 R4, [R194+0xc000] ;  /* 0x00c00000c204783b */ /* 0x000ea80000000200 */
[----:B------:R-:W3:Y:S03]  /*10810*/  LDSM.16.M88.4 R60, [R186+0x3800] ;  /* 0x00380000ba3c783b */ /* 0x000ee60000000200 */
[C---:B------:R-:W-:Y:S08]  /*10820*/  HMMA.16816.F32 R32, R24.reuse, R48, R32 ;  /* 0x000000301820723c */ /* 0x040ff00000001820 */
[----:B------:R-:W-:Y:S01]  /*10830*/  HMMA.16816.F32 R40, R24, R50, R40 ;  /* 0x000000321828723c */ /* 0x000fe20000001828 */
[----:B------:R-:W-:Y:S07]  /*10840*/  LDSM.16.M88.4 R48, [R195+0x3800] ;  /* 0x00380000c330783b */ /* 0x000fee0000000200 */
[----:B-1----:R-:W-:Y:S01]  /*10850*/  HMMA.16816.F32 R24, R8, R56, R12 ;  /* 0x000000380818723c */ /* 0x002fe2000000180c */
[----:B------:R-:W1:Y:S07]  /*10860*/  LDSM.16.M88.4 R12, [R193+0xc000] ;  /* 0x00c00000c10c783b */ /* 0x000e6e0000000200 */
[----:B------:R-:W-:Y:S08]  /*10870*/  HMMA.16816.F32 R28, R16, R38, R28 ;  /* 0x00000026101c723c */ /* 0x000ff0000000181c */
[C---:B------:R-:W-:Y:S08]  /*10880*/  HMMA.16816.F32 R36, R20.reuse, R64, R32 ;  /* 0x000000401424723c */ /* 0x040ff00000001820 */
[----:B------:R-:W-:Y:S01]  /*10890*/  HMMA.16816.F32 R32, R20, R66, R40 ;  /* 0x000000421420723c */ /* 0x000fe20000001828 */
[----:B------:R-:W4:Y:S07]  /*108a0*/  LDSM.16.M88.4 R40, [R185+0x3800] ;  /* 0x00380000b928783b */ /* 0x000f2e0000000200 */
[----:B--2---:R-:W-:Y:S08]  /*108b0*/  HMMA.16816.F32 R24, R4, R52, R24 ;  /* 0x000000340418723c */ /* 0x004ff00000001818 */
[----:B------:R-:W-:Y:S08]  /*108c0*/  HMMA.16816.F32 R20, R8, R58, R28 ;  /* 0x0000003a0814723c */ /* 0x000ff0000000181c */
[C---:B---3--:R-:W-:Y:S08]  /*108d0*/  HMMA.16816.F32 R36, R16.reuse, R60, R36 ;  /* 0x0000003c1024723c */ /* 0x048ff00000001824 */
[----:B------:R-:W-:Y:S08]  /*108e0*/  HMMA.16816.F32 R28, R16, R62, R32 ;  /* 0x0000003e101c723c */ /* 0x000ff00000001820 */
[----:B-1----:R-:W-:Y:S08]  /*108f0*/  HMMA.16816.F32 R32, R12, R44, R24 ;  /* 0x0000002c0c20723c */ /* 0x002ff00000001818 */
[----:B------:R-:W-:Y:S08]  /*10900*/  HMMA.16816.F32 R16, R4, R54, R20 ;  /* 0x000000360410723c */ /* 0x000ff00000001814 */
[----:B------:R-:W-:Y:S01]  /*10910*/  HMMA.16816.F32 R20, R8, R48, R36 ;  /* 0x000000300814723c */ /* 0x000fe20000001824 */
[----:B------:R-:W1:Y:S01]  /*10920*/  LDSM.16.M88.4 R36, [R184+0x3800] ;  /* 0x00380000b824783b */ /* 0x000e620000000200 */
[----:B------:R-:W-:-:S06]  /*10930*/  DEPBAR.LE SB0, 0x0 ;  /* 0x000080000000791a */ /* 0x000fcc0000000000 */
[----:B------:R-:W-:Y:S01]  /*10940*/  HMMA.16816.F32 R8, R8, R50, R28 ;  /* 0x000000320808723c */ /* 0x000fe2000000181c */
[----:B------:R-:W-:Y:S02]  /*10950*/  FMUL.FTZ R0, R32, c[0x0][0x320] ;  /* 0x0000c80020007a20 */ /* 0x000fe40000410000 */
[----:B----4-:R-:W-:-:S04]  /*10960*/  FMUL.FTZ R2, R35, c[0x0][0x320] ;  /* 0x0000c80023027a20 */ /* 0x010fc80000410000 */
[----:B------:R-:W-:Y:S01]  /*10970*/  MUFU.TANH R28, R2 ;  /* 0x00000002001c7308 */ /* 0x000fe20000002400 */
[----:B------:R-:W-:Y:S08]  /*10980*/  HMMA.16816.F32 R24, R12, R46, R16 ;  /* 0x0000002e0c18723c */ /* 0x000ff00000001810 */
[C---:B------:R-:W-:Y:S01]  /*10990*/  HMMA.16816.F32 R16, R4.reuse, R40, R20 ;  /* 0x000000280410723c */ /* 0x040fe20000001814 */
[----:B------:R2:W3:Y:S07]  /*109a0*/  MUFU.TANH R22, R0 ;  /* 0x0000000000167308 */ /* 0x0004ee0000002400 */
[----:B------:R-:W-:Y:S07]  /*109b0*/  HMMA.16816.F32 R4, R4, R42, R8 ;  /* 0x0000002a0404723c */ /* 0x000fee0000001808 */
[----:B------:R-:W-:-:S02]  /*109c0*/  IMAD.MOV.U32 R10, RZ, RZ, -0x20 ;  /* 0xffffffe0ff0a7424 */ /* 0x000fc400078e00ff */
[----:B--2---:R-:W-:Y:S02]  /*109d0*/  FMUL.FTZ R0, R33, c[0x0][0x320] ;  /* 0x0000c80021007a20 */ /* 0x004fe40000410000 */
[----:B------:R-:W-:Y:S02]  /*109e0*/  FMUL.FTZ R3, R24, c[0x0][0x320] ;  /* 0x0000c80018037a20 */ /* 0x000fe40000410000 */
[----:B------:R2:W4:Y:S03]  /*109f0*/  MUFU.TANH R21, R0 ;  /* 0x0000000000157308 */ /* 0x0005260000002400 */
[C---:B-1----:R-:W-:Y:S05]  /*10a00*/  HMMA.16816.F32 R16, R12.reuse, R36, R16 ;  /* 0x000000240c10723c */ /* 0x042fea0000001810 */
[----:B------:R1:W1:Y:S03]  /*10a10*/  MUFU.TANH R9, R3 ;  /* 0x0000000300097308 */ /* 0x0002660000002400 */
[----:B------:R-:W-:Y:S01]  /*10a20*/  HMMA.16816.F32 R12, R12, R38, R4 ;  /* 0x000000260c0c723c */ /* 0x000fe20000001804 */
[----:B--2---:R-:W-:-:S04]  /*10a30*/  FMUL.FTZ R0, R34, c[0x0][0x320] ;  /* 0x0000c80022007a20 */ /* 0x004fc80000410000 */
[----:B------:R2:W-:Y:S01]  /*10a40*/  MUFU.TANH R29, R0 ;  /* 0x00000000001d7308 */ /* 0x0005e20000002400 */
[----:B-1----:R-:W-:-:S10]  /*10a50*/  FMUL.FTZ R3, R26, c[0x0][0x320] ;  /* 0x0000c8001a037a20 */ /* 0x002fd40000410000 */
[----:B------:R-:W-:Y:S01]  /*10a60*/  FMUL.FTZ R4, R17, c[0x0][0x320] ;  /* 0x0000c80011047a20 */ /* 0x000fe20000410000 */
[----:B------:R1:W-:Y:S01]  /*10a70*/  MUFU.TANH R23, R3 ;  /* 0x0000000300177308 */ /* 0x0003e20000002400 */
[----:B--2---:R-:W-:-:S04]  /*10a80*/  IMAD.IADD R0, R240, 0x1, R233 ;  /* 0x00000001f0007824 */ /* 0x004fc800078e02e9 */
[----:B------:R-:W-:-:S04]  /*10a90*/  @P3 IMAD.HI.U32 R2, R0, c[0x0][0x2c8], RZ ;  /* 0x0000b20000023a27 */ /* 0x000fc800078e00ff */
[----:B-1----:R-:W-:Y:S01]  /*10aa0*/  FMUL.FTZ R3, R27, c[0x0][0x320] ;  /* 0x0000c8001b037a20 */ /* 0x002fe20000410000 */
[----:B------:R-:W-:Y:S01]  /*10ab0*/  @P3 SHF.R.U32.HI R0, RZ, c[0x0][0x2cc], R2 ;  /* 0x0000b300ff003a19 */ /* 0x000fe20000011602 */
[----:B------:R-:W-:Y:S02]  /*10ac0*/  FMUL.FTZ R2, R25, c[0x0][0x320] ;  /* 0x0000c80019027a20 */ /* 0x000fe40000410000 */
[----:B------:R1:W-:Y:S02]  /*10ad0*/  MUFU.TANH R20, R3 ;  /* 0x0000000300147308 */ /* 0x0003e40000002400 */
[----:B------:R-:W-:Y:S06]  /*10ae0*/  SHFL.IDX PT, R8, R0, 0x1, 0x1c1f ;  /* 0x003c1f0000087f89 */ /* 0x000fec00000e0000 */
[----:B------:R2:W2:Y:S01]  /*10af0*/  MUFU.TANH R11, R2 ;  /* 0x00000002000b7308 */ /* 0x0004a20000002400 */
[----:B-1----:R-:W-:-:S07]  /*10b00*/  FMUL.FTZ R3, R16, c[0x0][0x320] ;  /* 0x0000c80010037a20 */ /* 0x002fce0000410000 */
[----:B------:R1:W1:Y:S01]  /*10b10*/  MUFU.TANH R16, R3 ;  /* 0x0000000300107308 */ /* 0x0002620000002400 */
[----:B--2---:R2:W3:Y:S01]  /*10b20*/  SHFL.IDX PT, R2, R0, RZ, 0x1c1f ;  /* 0x001c1fff00027589 */ /* 0x0044e200000e0000 */
[----:B-1----:R-:W-:Y:S02]  /*10b30*/  IMAD.IADD R3, R72, 0x1, -R217 ;  /* 0x0000000148037824 */ /* 0x002fe400078e0ad9 */
[----:B--2---:R-:W-:-:S04]  /*10b40*/  IMAD R0, R110, R10, 0x1 ;  /* 0x000000016e007424 */ /* 0x004fc800078e020a */
[----:B------:R1:W2:Y:S01]  /*10b50*/  MUFU.TANH R10, R4 ;  /* 0x00000004000a7308 */ /* 0x0002a20000002400 */
[----:B------:R-:W-:-:S05]  /*10b60*/  IADD3 R0, -R217, R0, R237 ;  /* 0x00000000d9007210 */ /* 0x000fca0007ffe1ed */
[----:B------:R-:W-:-:S04]  /*10b70*/  IMAD.IADD R0, R0, 0x1, -R238 ;  /* 0x0000000100007824 */ /* 0x000fc800078e0aee */
[C---:B---3--:R-:W-:Y:S02]  /*10b80*/  IMAD.IADD R2, R0.reuse, 0x1, R2 ;  /* 0x0000000100027824 */ /* 0x048fe400078e0202 */
[----:B------:R-:W-:Y:S02]  /*10b90*/  IMAD.IADD R0, R0, 0x1, R8 ;  /* 0x0000000100007824 */ /* 0x000fe400078e0208 */
[----:B-1----:R-:W-:Y:S01]  /*10ba0*/  FMUL.FTZ R4, R12, c[0x0][0x320] ;  /* 0x0000c8000c047a20 */ /* 0x002fe20000410000 */
[C---:B------:R-:W-:Y:S02]  /*10bb0*/  IMNMX R2, R3.reuse, R2, PT ;  /* 0x0000000203027217 */ /* 0x040fe40003800200 */
[----:B------:R-:W-:Y:S01]  /*10bc0*/  IMNMX R0, R3, R0, PT ;  /* 0x0000000003007217 */ /* 0x000fe20003800200 */
[----:B------:R1:W3:Y:S01]  /*10bd0*/  MUFU.TANH R6, R4 ;  /* 0x0000000400067308 */ /* 0x0002e20000002400 */
[----:B------:R-:W-:Y:S01]  /*10be0*/  BAR.SYNC.DEFER_BLOCKING 0x0 ;  /* 0x0000000000007b1d */ /* 0x000fe20000010000 */
[----:B------:R-:W-:-:S02]  /*10bf0*/  ISETP.GT.AND P0, PT, R2, RZ, PT ;  /* 0x000000ff0200720c */ /* 0x000fc40003f04270 */
[----:B------:R-:W-:Y:S02]  /*10c00*/  ISETP.GT.AND P1, PT, R2, 0x1, PT ;  /* 0x000000010200780c */ /* 0x000fe40003f24270 */
[----:B------:R-:W-:Y:S02]  /*10c10*/  FSEL R5, R22, -INF , P0 ;  /* 0xff80000016057808 */ /* 0x000fe40000000000 */
[C---:B------:R-:W-:Y:S02]  /*10c20*/  ISETP.GT.AND P0, PT, R2.reuse, 0x8, PT ;  /* 0x000000080200780c */ /* 0x040fe40003f04270 */
[----:B----4-:R-:W-:Y:S02]  /*10c30*/  FSEL R7, R21, -INF , P1 ;  /* 0xff80000015077808 */ /* 0x010fe40000800000 */
[----:B------:R-:W-:Y:S02]  /*10c40*/  ISETP.GT.AND P1, PT, R2, 0x9, PT ;  /* 0x000000090200780c */ /* 0x000fe40003f24270 */
[----:B------:R-:W-:Y:S01]  /*10c50*/  FSEL R9, R9, -INF , P0 ;  /* 0xff80000009097808 */ /* 0x000fe20000000000 */
[----:B-1----:R-:W-:Y:S01]  /*10c60*/  FMUL.FTZ R4, R13, c[0x0][0x320] ;  /* 0x0000c8000d047a20 */ /* 0x002fe20000410000 */
[----:B------:R-:W-:-:S02]  /*10c70*/  FMNMX.FTZ R3, R5, R7, !PT ;  /* 0x0000000705037209 */ /* 0x000fc40007810000 */
[C---:B------:R-:W-:Y:S01]  /*10c80*/  ISETP.GT.AND P0, PT, R2.reuse, 0x10, PT ;  /* 0x000000100200780c */ /* 0x040fe20003f04270 */
[----:B------:R1:W4:Y:S01]  /*10c90*/  MUFU.TANH R8, R4 ;  /* 0x0000000400087308 */ /* 0x0003220000002400 */
[----:B------:R-:W-:Y:S02]  /*10ca0*/  FSEL R11, R11, -INF , P1 ;  /* 0xff8000000b0b7808 */ /* 0x000fe40000800000 */
[----:B------:R-:W-:Y:S02]  /*10cb0*/  FMNMX.FTZ R3, R9, R3, !PT ;  /* 0x0000000309037209 */ /* 0x000fe40007810000 */
[----:B------:R-:W-:Y:S02]  /*10cc0*/  ISETP.GT.AND P2, PT, R2, 0x11, PT ;  /* 0x000000110200780c */ /* 0x000fe40003f44270 */
[----:B------:R-:W-:Y:S02]  /*10cd0*/  FSEL R16, R16, -INF , P0 ;  /* 0xff80000010107808 */ /* 0x000fe40000000000 */
[----:B------:R-:W-:-:S02]  /*10ce0*/  FMNMX.FTZ R3, R11, R3, !PT ;  /* 0x000000030b037209 */ /* 0x000fc40007810000 */
[----:B------:R-:W-:Y:S02]  /*10cf0*/  ISETP.GT.AND P1, PT, R2, 0x18, PT ;  /* 0x000000180200780c */ /* 0x000fe40003f24270 */
[----:B--2---:R-:W-:Y:S02]  /*10d00*/  FSEL R21, R10, -INF , P2 ;  /* 0xff8000000a157808 */ /* 0x004fe40001000000 */
[----:B------:R-:W-:Y:S01]  /*10d10*/  FMNMX.FTZ R3, R16, R3, !PT ;  /* 0x0000000310037209 */ /* 0x000fe20007810000 */
[----:B-1----:R-:W-:Y:S01]  /*10d20*/  FMUL.FTZ R4, R18, c[0x0][0x320] ;  /* 0x0000c80012047a20 */ /* 0x002fe20000410000 */
[----:B------:R-:W-:Y:S02]  /*10d30*/  ISETP.GT.AND P0, PT, R2, 0x19, PT ;  /* 0x000000190200780c */ /* 0x000fe40003f04270 */
[----:B---3--:R-:W-:Y:S01]  /*10d40*/  FSEL R22, R6, -INF , P1 ;  /* 0xff80000006167808 */ /* 0x008fe20000800000 */
[----:B------:R1:W2:Y:S01]  /*10d50*/  MUFU.TANH R18, R4 ;  /* 0x0000000400127308 */ /* 0x0002a20000002400 */
[----:B------:R-:W-:Y:S01]  /*10d60*/  FMNMX.FTZ R2, R21, R3, !PT ;  /* 0x0000000315027209 */ /* 0x000fe20007810000 */
[----:B------:R-:W-:Y:S01]  /*10d70*/  FMUL.FTZ R3, R14, c[0x0][0x320] ;  /* 0x0000c8000e037a20 */ /* 0x000fe20000410000 */
[----:B----4-:R-:W-:Y:S01]  /*10d80*/  FSEL R24, R8, -INF , P0 ;  /* 0xff80000008187808 */ /* 0x010fe20000000000 */
[----:B------:R-:W-:Y:S01]  /*10d90*/  FMUL.FTZ R6, R15, c[0x0][0x320] ;  /* 0x0000c8000f067a20 */ /* 0x000fe20000410000 */
[----:B------:R-:W-:-:S02]  /*10da0*/  FMNMX.FTZ R2, R22, R2, !PT ;  /* 0x0000000216027209 */ /* 0x000fc40007810000 */
[C---:B------:R-:W-:Y:S01]  /*10db0*/  ISETP.GT.AND P0, PT, R0.reuse, RZ, PT ;  /* 0x000000ff0000720c */ /* 0x040fe20003f04270 */
[----:B------:R3:W-:Y:S01]  /*10dc0*/  MUFU.TANH R8, R3 ;  /* 0x0000000300087308 */ /* 0x0007e20000002400 */
[----:B------:R-:W-:Y:S02]  /*10dd0*/  ISETP.GT.AND P1, PT, R0, 0x1, PT ;  /* 0x000000010000780c */ /* 0x000fe40003f24270 */
[----:B------:R-:W-:Y:S02]  /*10de0*/  FMNMX.FTZ R2, R24, R2, !PT ;  /* 0x0000000218027209 */ /* 0x000fe40007810000 */
[----:B------:R-:W-:Y:S02]  /*10df0*/  FSEL R10, R29, -INF , P0 ;  /* 0xff8000001d0a7808 */ /* 0x000fe40000000000 */
[----:B------:R-:W-:Y:S01]  /*10e00*/  ISETP.GT.AND P0, PT, R0, 0x8, PT ;  /* 0x000000080000780c */ /* 0x000fe20003f04270 */
[----:B-1----:R-:W-:Y:S01]  /*10e10*/  FMUL.FTZ R4, R19, c[0x0][0x320] ;  /* 0x0000c80013047a20 */ /* 0x002fe20000410000 */
[----:B------:R-:W-:Y:S01]  /*10e20*/  FSEL R12, R28, -INF , P1 ;  /* 0xff8000001c0c7808 */ /* 0x000fe20000800000 */
[----:B------:R-:W-:Y:S01]  /*10e30*/  MUFU.TANH R6, R6 ;  /* 0x0000000600067308 */ /* 0x000fe20000002400 */
[----:B------:R-:W-:-:S02]  /*10e40*/  ISETP.GT.AND P1, PT, R0, 0x9, PT ;  /* 0x000000090000780c */ /* 0x000fc40003f24270 */
[----:B------:R-:W-:Y:S02]  /*10e50*/  FSEL R13, R23, -INF , P0 ;  /* 0xff800000170d7808 */ /* 0x000fe40000000000 */
[----:B------:R-:W-:Y:S02]  /*10e60*/  ISETP.GT.AND P0, PT, R0, 0x10, PT ;  /* 0x000000100000780c */ /* 0x000fe40003f04270 */
[----:B---3--:R-:W-:Y:S01]  /*10e70*/  FMNMX.FTZ R3, R10, R12, !PT ;  /* 0x0000000c0a037209 */ /* 0x008fe20007810000 */
[----:B------:R1:W3:Y:S01]  /*10e80*/  MUFU.TANH R17, R4 ;  /* 0x0000000400117308 */ /* 0x0002e20000002400 */
[----:B------:R-:W-:Y:S02]  /*10e90*/  FSEL R14, R20, -INF , P1 ;  /* 0xff800000140e7808 */ /* 0x000fe40000800000 */
[----:B------:R-:W-:Y:S02]  /*10ea0*/  FMNMX.FTZ R3, R13, R3, !PT ;  /* 0x000000030d037209 */ /* 0x000fe40007810000 */
[----:B------:R-:W-:-:S02]  /*10eb0*/  ISETP.GT.AND P2, PT, R0, 0x11, PT ;  /* 0x000000110000780c */ /* 0x000fc40003f44270 */
[----:B--2---:R-:W-:Y:S02]  /*10ec0*/  FSEL R20, R18, -INF , P0 ;  /* 0xff80000012147808 */ /* 0x004fe40000000000 */
[----:B------:R-:W-:Y:S02]  /*10ed0*/  FMNMX.FTZ R3, R14, R3, !PT ;  /* 0x000000030e037209 */ /* 0x000fe40007810000 */
[----:B------:R-:W-:Y:S02]  /*10ee0*/  ISETP.GT.AND P1, PT, R0, 0x18, PT ;  /* 0x000000180000780c */ /* 0x000fe40003f24270 */
[----:B------:R-:W-:Y:S02]  /*10ef0*/  FMNMX.FTZ R3, R20, R3, !PT ;  /* 0x0000000314037209 */ /* 0x000fe40007810000 */
[----:B------:R-:W-:Y:S01]  /*10f00*/  ISETP.GT.AND P0, PT, R0, 0x19, PT ;  /* 0x000000190000780c */ /* 0x000fe20003f04270 */
[----:B-1----:R-:W1:Y:S01]  /*10f10*/  SHFL.BFLY PT, R4, R2, 0x2, 0x1f ;  /* 0x0c401f0002047f89 */ /* 0x002e6200000e0000 */
[----:B---3--:R-:W-:-:S02]  /*10f20*/  FSEL R23, R17, -INF , P2 ;  /* 0xff80000011177808 */ /* 0x008fc40001000000 */
[----:B------:R-:W-:Y:S02]  /*10f30*/  FSEL R25, R8, -INF , P1 ;  /* 0xff80000008197808 */ /* 0x000fe40000800000 */
[----:B------:R-:W-:Y:S02]  /*10f40*/  FMNMX.FTZ R0, R23, R3, !PT ;  /* 0x0000000317007209 */ /* 0x000fe40007810000 */
[----:B------:R-:W-:Y:S02]  /*10f50*/  FSEL R26, R6, -INF , P0 ;  /* 0xff800000061a7808 */ /* 0x000fe40000000000 */
[----:B------:R-:W-:Y:S02]  /*10f60*/  FMNMX.FTZ R3, R25, R0, !PT ;  /* 0x0000000019037209 */ /* 0x000fe40007810000 */
[----:B------:R-:W-:Y:S02]  /*10f70*/  ISETP.GT.AND P0, PT, R110, R212, PT ;  /* 0x000000d46e00720c */ /* 0x000fe40003f04270 */
[----:B------:R-:W-:-:S02]  /*10f80*/  LOP3.LUT P2, RZ, R216, 0x1, RZ, 0xc0, !PT ;  /* 0x00000001d8ff7812 */ /* 0x000fc4000784c0ff */
[----:B-1----:R-:W-:Y:S02]  /*10f90*/  FMNMX.FTZ R0, R2, R4, !PT ;  /* 0x0000000402007209 */ /* 0x002fe40007810000 */
[----:B------:R-:W-:-:S07]  /*10fa0*/  FMNMX.FTZ R2, R26, R3, !PT ;  /* 0x000000031a027209 */ /* 0x000fce0007810000 */
[----:B------:R-:W-:Y:S01]  /*10fb0*/  @P0 SHF.R.S32.HI R6, RZ, 0x1f, R204 ;  /* 0x0000001fff060819 */ /* 0x000fe200000114cc */
[----:B------:R-:W1:Y:S04]  /*10fc0*/  SHFL.BFLY PT, R3, R0, 0x1, 0x1f ;  /* 0x0c201f0000037f89 */ /* 0x000e6800000e0000 */
[----:B------:R-:W2:Y:S01]  /*10fd0*/  SHFL.BFLY PT, R4, R2, 0x2, 0x1f ;  /* 0x0c401f0002047f89 */ /* 0x000ea200000e0000 */
[----:B-1----:R-:W-:Y:S02]  /*10fe0*/  FMNMX.FTZ R133, R0, R3, !PT ;  /* 0x0000000300857209 */ /* 0x002fe40007810000 */
[----:B--2---:R-:W-:-:S03]  /*10ff0*/  FMNMX.FTZ R0, R2, R4, !PT ;  /* 0x0000000402007209 */ /* 0x004fc60007810000 */
[C---:B------:R-:W-:Y:S01]  /*11000*/  FMUL.FTZ R2, R133.reuse, c[0x0][0x2d0] ;  /* 0x0000b40085027a20 */ /* 0x040fe20000410000 */
[----:B------:R-:W-:Y:S01]  /*11010*/  FSETP.NEU.FTZ.AND P1, PT, R133, -INF , PT ;  /* 0xff8000008500780b */ /* 0x000fe20003f3d000 */
[----:B------:R-:W1:Y:S03]  /*11020*/  SHFL.BFLY PT, R8, R0, 0x1, 0x1f ;  /* 0x0c201f0000087f89 */ /* 0x000e6600000e0000 */
[----:B------:R-:W-:-:S05]  /*11030*/  FSEL R2, R2, RZ, P1 ;  /* 0x000000ff02027208 */ /* 0x000fca0000800000 */
[--C-:B------:R-:W-:Y:S02]  /*11040*/  FFMA.FTZ R3, R5, c[0x0][0x2d0], -R2.reuse ;  /* 0x0000b40005037a23 */ /* 0x100fe40000010802 */
[----:B------:R-:W-:Y:S02]  /*11050*/  @P0 IMAD.WIDE.U32 R4, R204, c[0x0][0x1e0], RZ ;  /* 0x00007800cc040a25 */ /* 0x000fe400078e00ff */
[----:B------:R2:W-:Y:S02]  /*11060*/  MUFU.EX2 R209, R3 ;  /* 0x0000000300d17308 */ /* 0x0005e40000000800 */
[----:B------:R-:W-:-:S06]  /*11070*/  FFMA.FTZ R7, R7, c[0x0][0x2d0], -R2 ;  /* 0x0000b40007077a23 */ /* 0x000fcc0000010802 */
[----:B------:R3:W-:Y:S01]  /*11080*/  MUFU.EX2 R208, R7 ;  /* 0x0000000700d07308 */ /* 0x0007e20000000800 */
[----:B-1----:R-:W-:Y:S01]  /*11090*/  FMNMX.FTZ R132, R0, R8, !PT ;  /* 0x0000000800847209 */ /* 0x002fe20007810000 */
[----:B------:R-:W-:Y:S02]  /*110a0*/  FFMA.FTZ R0, R11, c[0x0][0x2d0], -R2 ;  /* 0x0000b4000b007a23 */ /* 0x000fe40000010802 */
[----:B--2---:R-:W-:-:S04]  /*110b0*/  @P0 IMAD R3, R6, c[0x0][0x1e0], RZ ;  /* 0x0000780006030a24 */ /* 0x004fc800078e02ff */
[----:B------:R1:W-:Y:S01]  /*110c0*/  MUFU.EX2 R206, R0 ;  /* 0x0000000000ce7308 */ /* 0x0003e20000000800 */
[----:B------:R-:W-:Y:S01]  /*110d0*/  @P0 IMAD R6, R204, c[0x0][0x1e4], R3 ;  /* 0x00007900cc060a24 */ /* 0x000fe200078e0203 */
[----:B------:R-:W-:Y:S01]  /*110e0*/  @P0 LEA R3, P1, R4, R218, 0x5 ;  /* 0x000000da04030211 */ /* 0x000fe200078228ff */
[----:B---3--:R-:W-:Y:S02]  /*110f0*/  FFMA.FTZ R7, R9, c[0x0][0x2d0], -R2 ;  /* 0x0000b40009077a23 */ /* 0x008fe40000010802 */
[----:B------:R-:W-:-:S03]  /*11100*/  @P0 IMAD.IADD R6, R5, 0x1, R6 ;  /* 0x0000000105060824 */ /* 0x000fc600078e0206 */
[----:B------:R-:W2:Y:S02]  /*11110*/  MUFU.EX2 R207, R7 ;  /* 0x0000000700cf7308 */ /* 0x000ea40000000800 */
[----:B------:R-:W-:Y:S02]  /*11120*/  @P0 LEA.HI.X R6, R4, R222, R6, 0x5, P1 ;  /* 0x000000de04060211 */ /* 0x000fe400008f2c06 */
[----:B------:R-:W-:Y:S01]  /*11130*/  @P0 LEA R4, P1, R3, c[0x0][0x1c8], 0x1 ;  /* 0x0000720003040a11 */ /* 0x000fe200078208ff */
[----:B-1----:R-:W-:-:S03]  /*11140*/  FMUL.FTZ R0, R132, c[0x0][0x2d0] ;  /* 0x0000b40084007a20 */ /* 0x002fc60000410000 */
[----:B------:R-:W-:Y:S01]  /*11150*/  @P0 LEA.HI.X R5, R3, c[0x0][0x1cc], R6, 0x1, P1 ;  /* 0x0000730003050a11 */ /* 0x000fe200008f0c06 */
[----:B------:R-:W-:Y:S01]  /*11160*/  FFMA.FTZ R3, R16, c[0x0][0x2d0], -R2 ;  /* 0x0000b40010037a23 */ /* 0x000fe20000010802 */
[----:B------:R-:W-:-:S03]  /*11170*/  FSETP.NEU.FTZ.AND P1, PT, R132, -INF , PT ;  /* 0xff8000008400780b */ /* 0x000fc60003f3d000 */
[----:B------:R1:W-:Y:S01]  /*11180*/  MUFU.EX2 R205, R3 ;  /* 0x0000000300cd7308 */ /* 0x0003e20000000800 */
[----:B------:R-:W-:Y:S01]  /*11190*/  FSEL R0, R0, RZ, P1 ;  /* 0x000000ff00007208 */ /* 0x000fe20000800000 */
[----:B------:R3:W-:Y:S01]  /*111a0*/  @P0 LDGSTS.E.BYPASS.LTC128B.128 [R203+0xc080], [R4.64], !P2 ;  /* 0x0c08000004cb0fae */ /* 0x0007e2000d101d46 */
[----:B--2---:R-:W-:-:S03]  /*111b0*/  F2FP.PACK_AB R6, R206, R207 ;  /* 0x000000cfce06723e */ /* 0x004fc600000000ff */
[----:B------:R3:W-:Y:S04]  /*111c0*/  @P0 LDGSTS.E.BYPASS.LTC128B.128 [R203+0xd080], [R4.64+0x80], !P6 ;  /* 0x0d08008004cb0fae */ /* 0x0007e8000f101d46 */
[----:B------:R3:W-:Y:S04]  /*111d0*/  @P0 LDGSTS.E.BYPASS.LTC128B.128 [R203+0xe080], [R4.64+0x100], !P5 ;  /* 0x0e08010004cb0fae */ /* 0x0007e8000e901d46 */
[----:B------:R3:W-:Y:S01]  /*111e0*/  @P0 LDGSTS.E.BYPASS.LTC128B.128 [R203+0xf080], [R4.64+0x180], !P4 ;  /* 0x0f08018004cb0fae */ /* 0x0007e2000e101d46 */
[----:B-1----:R-:W-:-:S03]  /*111f0*/  FFMA.FTZ R3, R10, c[0x0][0x2d0], -R0 ;  /* 0x0000b4000a037a23 */ /* 0x002fc60000010800 */
[----:B------:R-:W1:Y:S01]  /*11200*/  LDSM.16.MT88.4 R16, [R188] ;  /* 0x00000000bc10783b */ /* 0x000e620000004200 */
[----:B------:R2:W-:Y:S03]  /*11210*/  MUFU.EX2 R198, R3 ;  /* 0x0000000300c67308 */ /* 0x0005e60000000800 */
[----:B------:R-:W-:Y:S04]  /*11220*/  LDSM.16.MT88.4 R156, [R188+0x800] ;  /* 0x00080000bc9c783b */ /* 0x000fe80000004200 */
[----:B------:R-:W-:Y:S04]  /*11230*/  LDSM.16.MT88.4 R28, [R190+0x800] ;  /* 0x00080000be1c783b */ /* 0x000fe80000004200 */
[----:B------:R-:W-:Y:S04]  /*11240*/  LDSM.16.MT88.4 R32, [R189] ;  /* 0x00000000bd20783b */ /* 0x000fe80000004200 */
[----:B------:R-:W4:Y:S01]  /*11250*/  LDSM.16.MT88.4 R76, [R189+0x1000] ;  /* 0x00100000bd4c783b */ /* 0x000f220000004200 */
[----:B--2---:R-:W-:-:S03]  /*11260*/  FFMA.FTZ R3, R12, c[0x0][0x2d0], -R0 ;  /* 0x0000b4000c037a23 */ /* 0x004fc60000010800 */
[----:B------:R-:W2:Y:S01]  /*11270*/  LDSM.16.MT88.4 R92, [R188+0x2000] ;  /* 0x00200000bc5c783b */ /* 0x000ea20000004200 */
[----:B------:R1:W1:Y:S01]  /*11280*/  MUFU.EX2 R196, R3 ;  /* 0x0000000300c47308 */ /* 0x0002620000000800 */
[----:B---3--:R-:W-:Y:S02]  /*11290*/  F2FP.PACK_AB R4, R208, R209 ;  /* 0x000000d1d004723e */ /* 0x008fe400000000ff */
[----:B------:R-:W3:Y:S04]  /*112a0*/  LDSM.16.MT88.4 R60, [R188+0x3000] ;  /* 0x00300000bc3c783b */ /* 0x000ee80000004200 */
[----:B------:R-:W-:Y:S04]  /*112b0*/  LDSM.16.MT88.4 R40, [R189+0x800] ;  /* 0x00080000bd28783b */ /* 0x000fe80000004200 */
[----:B------:R-:W-:Y:S04]  /*112c0*/  LDSM.16.MT88.4 R108, [R189+0x1800] ;  /* 0x00180000bd6c783b */ /* 0x000fe80000004200 */
[----:B------:R-:W2:Y:S01]  /*112d0*/  LDSM.16.MT88.4 R44, [R187+0x1000] ;  /* 0x00100000bb2c783b */ /* 0x000ea20000004200 */
[----:B-1----:R-:W-:Y:S01]  /*112e0*/  FFMA.FTZ R3, R13, c[0x0][0x2d0], -R0 ;  /* 0x0000b4000d037a23 */ /* 0x002fe20000010800 */
[----:B------:R-:W-:-:S02]  /*112f0*/  F2FP.PACK_AB R5, R196, R198 ;  /* 0x000000c6c405723e */ /* 0x000fc400000000ff */
[----:B------:R-:W-:Y:S01]  /*11300*/  LDSM.16.MT88.4 R8, [R187] ;  /* 0x00000000bb08783b */ /* 0x000fe20000004200 */
[----:B------:R1:W-:Y:S03]  /*11310*/  MUFU.EX2 R197, R3 ;  /* 0x0000000300c57308 */ /* 0x0003e60000000800 */
[----:B------:R-:W-:Y:S04]  /*11320*/  LDSM.16.MT88.4 R48, [R188+0x1000] ;  /* 0x00100000bc30783b */ /* 0x000fe80000004200 */
[----:B------:R-:W-:Y:S04]  /*11330*/  LDSM.16.MT88.4 R56, [R190+0x1000] ;  /* 0x00100000be38783b */ /* 0x000fe80000004200 */
[----:B------:R-:W-:Y:S04]  /*11340*/  LDSM.16.MT88.4 R84, [R187+0x2000] ;  /* 0x00200000bb54783b */ /* 0x000fe80000004200 */
[----:B------:R-:W-:Y:S01]  /*11350*/  LDSM.16.MT88.4 R100, [R190+0x2000] ;  /* 0x00200000be64783b */ /* 0x000fe20000004200 */
[----:B-1----:R-:W-:-:S03]  /*11360*/  FFMA.FTZ R3, R14, c[0x0][0x2d0], -R0 ;  /* 0x0000b4000e037a23 */ /* 0x002fc60000010800 */
[----:B------:R-:W1:Y:S01]  /*11370*/  LDSM.16.MT88.4 R12, [R190] ;  /* 0x00000000be0c783b */ /* 0x000e620000004200 */
[----:B------:R2:W2:Y:S03]  /*11380*/  MUFU.EX2 R199, R3 ;  /* 0x0000000300c77308 */ /* 0x0004a60000000800 */
[----:B------:R-:W-:Y:S04]  /*11390*/  LDSM.16.MT88.4 R116, [R188+0x2800] ;  /* 0x00280000bc74783b */ /* 0x000fe80000004200 */
[----:B------:R-:W-:Y:S04]  /*113a0*/  LDSM.16.MT88.4 R96, [R189+0x2000] ;  /* 0x00200000bd60783b */ /* 0x000fe80000004200 */
[----:B------:R-:W-:Y:S04]  /*113b0*/  LDSM.16.MT88.4 R72, [R187+0x3000] ;  /* 0x00300000bb48783b */ /* 0x000fe80000004200 */
[----:B------:R-:W-:Y:S01]  /*113c0*/  LDSM.16.MT88.4 R68, [R188+0x1800] ;  /* 0x00180000bc44783b */ /* 0x000fe20000004200 */
[----:B--2---:R-:W-:Y:S01]  /*113d0*/  FFMA.FTZ R3, R21, c[0x0][0x2d0], -R2 ;  /* 0x0000b40015037a23 */ /* 0x004fe20000010802 */
[----:B------:R-:W-:-:S02]  /*113e0*/  F2FP.PACK_AB R7, R199, R197 ;  /* 0x000000c5c707723e */ /* 0x000fc400000000ff */
[----:B------:R-:W-:Y:S01]  /*113f0*/  LDSM.16.MT88.4 R148, [R187+0x800] ;  /* 0x00080000bb94783b */ /* 0x000fe20000004200 */
[----:B------:R2:W2:Y:S03]  /*11400*/  MUFU.EX2 R201, R3 ;  /* 0x0000000300c97308 */ /* 0x0004a60000000800 */
[----:B------:R-:W-:Y:S01]  /*11410*/  LDSM.16.MT88.4 R104, [R190+0x1800] ;  /* 0x00180000be68783b */ /* 0x000fe20000004200 */
[C---:B------:R-:W-:Y:S03]  /*11420*/  HMMA.16816.F32 R152, R4.reuse, R16, RZ ;  /* 0x000000100498723c */ /* 0x040fe600000018ff */
[----:B-----5:R-:W-:Y:S04]  /*11430*/  LDSM.16.MT88.4 R112, [R187+0x2800] ;  /* 0x00280000bb70783b */ /* 0x020fe80000004200 */
[----:B------:R-:W-:Y:S01]  /*11440*/  LDSM.16.MT88.4 R120, [R190+0x3800] ;  /* 0x00380000be78783b */ /* 0x000fe20000004200 */
[----:B------:R-:W-:Y:S03]  /*11450*/  HMMA.16816.F32 R16, R4, R18, RZ ;  /* 0x000000120410723c */ /* 0x000fe600000018ff */
[----:B------:R-:W0:Y:S01]  /*11460*/  LDGDEPBAR ;  /* 0x00000000000079af */ /* 0x000e220000000000 */
[--C-:B--2---:R-:W-:Y:S01]  /*11470*/  FFMA.FTZ R3, R22, c[0x0][0x2d0], -R2.reuse ;  /* 0x0000b40016037a23 */ /* 0x104fe20000010802 */
[----:B------:R-:W-:Y:S01]  /*11480*/  F2FP.PACK_AB R128, R201, R205 ;  /* 0x000000cdc980723e */ /* 0x000fe200000000ff */
[----:B------:R-:W-:-:S02]  /*11490*/  FFMA.FTZ R2, R24, c[0x0][0x2d0], -R2 ;  /* 0x0000b40018027a23 */ /* 0x000fc40000010802 */
[----:B------:R2:W-:Y:S01]  /*114a0*/  MUFU.EX2 R202, R3 ;  /* 0x0000000300ca7308 */ /* 0x0005e20000000800 */
[C---:B----4-:R-:W-:Y:S07]  /*114b0*/  HMMA.16816.F32 R64, R4.reuse, R76, RZ ;  /* 0x0000004c0440723c */ /* 0x050fee00000018ff */
[----:B------:R4:W1:Y:S01]  /*114c0*/  MUFU.EX2 R200, R2 ;  /* 0x0000000200c87308 */ /* 0x0008620000000800 */
[----:B------:R-:W-:Y:S01]  /*114d0*/  HMMA.16816.F32 R76, R4, R78, RZ ;  /* 0x0000004e044c723c */ /* 0x000fe200000018ff */
[----:B--2---:R-:W-:-:S07]  /*114e0*/  FADD.FTZ R3, R209, R208 ;  /* 0x000000d0d1037221 */ /* 0x004fce0000010000 */
[----:B------:R-:W-:Y:S01]  /*114f0*/  HMMA.16816.F32 R88, R4, R92, RZ ;  /* 0x0000005c0458723c */ /* 0x000fe200000018ff */
[----:B------:R-:W-:Y:S02]  /*11500*/  FADD.FTZ R3, R207, R3 ;  /* 0x00000003cf037221 */ /* 0x000fe40000010000 */
[----:B----4-:R-:W-:Y:S01]  /*11510*/  FFMA.FTZ R2, R20, c[0x0][0x2d0], -R0 ;  /* 0x0000b40014027a23 */ /* 0x010fe20000010800 */
[----:B-1----:R-:W-:-:S04]  /*11520*/  F2FP.PACK_AB R130, R200, R202 ;  /* 0x000000cac882723e */ /* 0x002fc800000000ff */
[----:B---3--:R-:W-:Y:S01]  /*11530*/  HMMA.16816.F32 R176, R4, R60, RZ ;  /* 0x0000003c04b0723c */ /* 0x008fe200000018ff */
[----:B------:R-:W-:Y:S01]  /*11540*/  FADD.FTZ R3, R206, R3 ;  /* 0x00000003ce037221 */ /* 0x000fe20000010000 */
[----:B------:R1:W-:Y:S03]  /*11550*/  MUFU.EX2 R135, R2 ;  /* 0x0000000200877308 */ /* 0x0003e60000000800 */
[----:B------:R-:W-:-:S03]  /*11560*/  FADD.FTZ R3, R205, R3 ;  /* 0x00000003cd037221 */ /* 0x000fc60000010000 */
[C---:B------:R-:W-:Y:S08]  /*11570*/  HMMA.16816.F32 R180, R4.reuse, R62, RZ ;  /* 0x0000003e04b4723c */ /* 0x040ff000000018ff */
[----:B------:R-:W-:Y:S01]  /*11580*/  HMMA.16816.F32 R36, R4, R44, RZ ;  /* 0x0000002c0424723c */ /* 0x000fe200000018ff */
[----:B-1----:R-:W-:-:S04]  /*11590*/  FFMA.FTZ R2, R23, c[0x0][0x2d0], -R0 ;  /* 0x0000b40017027a23 */ /* 0x002fc80000010800 */
[----:B------:R1:W2:Y:S03]  /*115a0*/  MUFU.EX2 R143, R2 ;  /* 0x00000002008f7308 */ /* 0x0002a60000000800 */
[C---:B------:R-:W-:Y:S08]  /*115b0*/  HMMA.16816.F32 R20, R4.reuse, R12, RZ ;  /* 0x0000000c0414723c */ /* 0x040ff000000018ff */
[----:B------:R-:W-:Y:S01]  /*115c0*/  HMMA.16816.F32 R12, R4, R14, RZ ;  /* 0x0000000e040c723c */ /* 0x000fe200000018ff */
[--C-:B-1----:R-:W-:Y:S01]  /*115d0*/  FFMA.FTZ R2, R25, c[0x0][0x2d0], -R0.reuse ;  /* 0x0000b40019027a23 */ /* 0x102fe20000010800 */
[----:B--2---:R-:W-:Y:S01]  /*115e0*/  F2FP.PACK_AB R129, R143, R135 ;  /* 0x000000878f81723e */ /* 0x004fe200000000ff */
[----:B------:R-:W-:-:S05]  /*115f0*/  FFMA.FTZ R0, R26, c[0x0][0x2d0], -R0 ;  /* 0x0000b4001a007a23 */ /* 0x000fca0000010800 */
[C---:B------:R-:W-:Y:S01]  /*11600*/  HMMA.16816.F32 R144, R4.reuse, R8, RZ ;  /* 0x000000080490723c */ /* 0x040fe200000018ff */
[----:B------:R1:W-:Y:S07]  /*11610*/  MUFU.EX2 R142, R2 ;  /* 0x00000002008e7308 */ /* 0x0003ee0000000800 */
[C---:B------:R-:W-:Y:S01]  /*11620*/  HMMA.16816.F32 R52, R4.reuse, R56, RZ ;  /* 0x000000380434723c */ /* 0x040fe200000018ff */
[----:B------:R-:W2:Y:S07]  /*11630*/  MUFU.EX2 R134, R0 ;  /* 0x0000000000867308 */ /* 0x000eae0000000800 */
[----:B------:R-:W-:Y:S01]  /*11640*/  HMMA.16816.F32 R80, R4, R84, RZ ;  /* 0x000000540450723c */ /* 0x000fe200000018ff */
[----:B-1----:R-:W-:-:S07]  /*11650*/  @P3 IMAD.HI.U32 R2, R233, c[0x0][0x2c8], RZ ;  /* 0x0000b200e9023a27 */ /* 0x002fce00078e00ff */
[----:B------:R-:W-:Y:S01]  /*11660*/  HMMA.16816.F32 R124, R4, R100, RZ ;  /* 0x00000064047c723c */ /* 0x000fe200000018ff */
[----:B--2---:R-:W-:Y:S01]  /*11670*/  F2FP.PACK_AB R131, R134, R142 ;  /* 0x0000008e8683723e */ /* 0x004fe200000000ff */
[----:B------:R-:W-:Y:S01]  /*11680*/  IMAD.MOV.U32 R0, RZ, RZ, R233 ;  /* 0x000000ffff007224 */ /* 0x000fe200078e00e9 */
[----:B------:R-:W-:Y:S01]  /*11690*/  @P3 SHF.R.U32.HI R0, RZ, c[0x0][0x2cc], R2 ;  /* 0x0000b300ff003a19 */ /* 0x000fe20000011602 */
[----:B------:R-:W-:Y:S01]  /*116a0*/  FADD.FTZ R2, R198, R196 ;  /* 0x000000c4c6027221 */ /* 0x000fe20000010000 */
[----:B------:R-:W-:Y:S02]  /*116b0*/  IADD3 R198, R195, 0x1000, RZ ;  /* 0x00001000c3c67810 */ /* 0x000fe40007ffe0ff */
[----:B------:R-:W-:Y:S01]  /*116c0*/  IADD3 R0, R0, R237, -R238 ;  /* 0x000000ed00007210 */ /* 0x000fe20007ffe8ee */
[----:B------:R-:W-:Y:S01]  /*116d0*/  HMMA.16816.F32 R152, R128, R156, R152 ;  /* 0x0000009c8098723c */ /* 0x000fe20000001898 */
[----:B------:R-:W-:Y:S01]  /*116e0*/  FADD.FTZ R2, R197, R2 ;  /* 0x00000002c5027221 */ /* 0x000fe20000010000 */
[----:B------:R-:W-:-:S02]  /*116f0*/  IADD3 R197, R195, 0x1800, RZ ;  /* 0x00001800c3c57810 */ /* 0x000fc40007ffe0ff */
[----:B------:R-:W-:Y:S01]  /*11700*/  IADD3 R196, R195, 0x800, RZ ;  /* 0x00000800c3c47810 */ /* 0x000fe20007ffe0ff */
[----:B------:R-:W-:Y:S01]  /*11710*/  FADD.FTZ R2, R199, R2 ;  /* 0x00000002c7027221 */ /* 0x000fe20000010000 */
[----:B------:R-:W-:Y:S02]  /*11720*/  IADD3 R199, R195, 0x2800, RZ ;  /* 0x00002800c3c77810 */ /* 0x000fe40007ffe0ff */
[C---:B------:R-:W-:Y:S01]  /*11730*/  HMMA.16816.F32 R156, R128.reuse, R158, R16 ;  /* 0x0000009e809c723c */ /* 0x040fe20000001810 */
[----:B------:R-:W1:Y:S07]  /*11740*/  LDSM.16.MT88.4 R16, [R190+0x3000] ;  /* 0x00300000be10783b */ /* 0x000e6e0000004200 */
[C---:B------:R-:W-:Y:S01]  /*11750*/  HMMA.16816.F32 R24, R128.reuse, R30, R12 ;  /* 0x0000001e8018723c */ /* 0x040fe2000000180c */
[----:B------:R-:W2:Y:S07]  /*11760*/  LDSM.16.MT88.4 R12, [R189+0x3000] ;  /* 0x00300000bd0c783b */ /* 0x000eae0000004200 */
[----:B------:R-:W-:Y:S08]  /*11770*/  HMMA.16816.F32 R20, R128, R28, R20 ;  /* 0x0000001c8014723c */ /* 0x000ff00000001814 */
[C---:B------:R-:W-:Y:S08]  /*11780*/  HMMA.16816.F32 R28, R4.reuse, R32, RZ ;  /* 0x00000020041c723c */ /* 0x040ff000000018ff */
[----:B------:R-:W-:Y:S08]  /*11790*/  HMMA.16816.F32 R32, R4, R34, RZ ;  /* 0x000000220420723c */ /* 0x000ff000000018ff */
[C---:B------:R-:W-:Y:S08]  /*117a0*/  HMMA.16816.F32 R60, R128.reuse, R108, R64 ;  /* 0x0000006c803c723c */ /* 0x040ff00000001840 */
[C---:B------:R-:W-:Y:S08]  /*117b0*/  HMMA.16816.F32 R28, R128.reuse, R40, R28 ;  /* 0x00000028801c723c */ /* 0x040ff0000000181c */
[----:B------:R-:W-:Y:S08]  /*117c0*/  HMMA.16816.F32 R32, R128, R42, R32 ;  /* 0x0000002a8020723c */ /* 0x000ff00000001820 */
[----:B------:R-:W-:Y:S08]  /*117d0*/  HMMA.16816.F32 R40, R4, R46, RZ ;  /* 0x0000002e0428723c */ /* 0x000ff000000018ff */
[----:B------:R-:W-:Y:S08]  /*117e0*/  HMMA.16816.F32 R64, R128, R110, R76 ;  /* 0x0000006e8040723c */ /* 0x000ff0000000184c */
[C---:B------:R-:W-:Y:S08]  /*117f0*/  HMMA.16816.F32 R44, R4.reuse, R48, RZ ;  /* 0x00000030042c723c */ /* 0x040ff000000018ff */
[C---:B-1----:R-:W-:Y:S08]  /*11800*/  HMMA.16816.F32 R224, R4.reuse, R16, RZ ;  /* 0x0000001004e0723c */ /* 0x042ff000000018ff */
[----:B--2---:R-:W-:Y:S08]  /*11810*/  HMMA.16816.F32 R228, R4, R12, RZ ;  /* 0x0000000c04e4723c */ /* 0x004ff000000018ff */
[----:B------:R-:W-:Y:S01]  /*11820*/  HMMA.16816.F32 R76, R128, R116, R88 ;  /* 0x00000074804c723c */ /* 0x000fe20000001858 */
[----:B------:R-:W1:Y:S07]  /*11830*/  LDSM.16.MT88.4 R88, [R190+0x2800] ;  /* 0x00280000be58783b */ /* 0x000e6e0000004200 */
[C---:B------:R-:W-:Y:S08]  /*11840*/  HMMA.16816.F32 R8, R4.reuse, R10, RZ ;  /* 0x0000000a0408723c */ /* 0x040ff000000018ff */
[C---:B------:R-:W-:Y:S08]  /*11850*/  HMMA.16816.F32 R48, R4.reuse, R50, RZ ;  /* 0x000000320430723c */ /* 0x040ff000000018ff */
        /* <DEDUP_REMOVED lines=13> */
[C---:B------:R-:W-:Y:S08]  /*11930*/  HMMA.16816.F32 R48, R128.reuse, R70, R48 ;  /* 0x000000468030723c */ /* 0x040ff00000001830 */
[C---:B------:R-:W-:Y:S08]  /*11940*/  HMMA.16816.F32 R144, R128.reuse, R148, R144 ;  /* 0x000000948090723c */ /* 0x040ff00000001890 */
[C---:B------:R-:W-:Y:S08]  /*11950*/  HMMA.16816.F32 R52, R128.reuse, R104, R52 ;  /* 0x000000688034723c */ /* 0x040ff00000001834 */
[C---:B------:R-:W-:Y:S01]  /*11960*/  HMMA.16816.F32 R56, R128.reuse, R106, R56 ;  /* 0x0000006a8038723c */ /* 0x040fe20000001838 */
[----:B------:R-:W3:Y:S07]  /*11970*/  LDSM.16.MT88.4 R104, [R187+0x3800] ;  /* 0x00380000bb68783b */ /* 0x000eee0000004200 */
[C---:B------:R-:W-:Y:S08]  /*11980*/  HMMA.16816.F32 R68, R128.reuse, R112, R80 ;  /* 0x000000708044723c */ /* 0x040ff00000001850 */
[C---:B------:R-:W-:Y:S01]  /*11990*/  HMMA.16816.F32 R72, R128.reuse, R114, R84 ;  /* 0x000000728048723c */ /* 0x040fe20000001854 */
[----:B------:R-:W4:Y:S07]  /*119a0*/  LDSM.16.MT88.4 R112, [R188+0x3800] ;  /* 0x00380000bc70783b */ /* 0x000f2e0000004200 */
[C---:B------:R-:W-:Y:S01]  /*119b0*/  HMMA.16816.F32 R148, R128.reuse, R150, R8 ;  /* 0x000000968094723c */ /* 0x040fe20000001808 */
[----:B------:R-:W3:Y:S07]  /*119c0*/  LDSM.16.MT88.4 R8, [R187+0x1800] ;  /* 0x00180000bb08783b */ /* 0x000eee0000004200 */
[C---:B-1----:R-:W-:Y:S08]  /*119d0*/  HMMA.16816.F32 R84, R128.reuse, R88, R124 ;  /* 0x000000588054723c */ /* 0x042ff0000000187c */
[C---:B--2---:R-:W-:Y:S07]  /*119e0*/  HMMA.16816.F32 R124, R128.reuse, R4, R228 ;  /* 0x00000004807c723c */ /* 0x044fee00000018e4 */
[----:B------:R-:W-:Y:S01]  /*119f0*/  SHF.R.S32.HI R4, RZ, 0x1f, R0 ;  /* 0x0000001fff047819 */ /* 0x000fe20000011400 */
[----:B------:R-:W-:Y:S03]  /*11a00*/  HMMA.16816.F32 R80, R128, R118, R92 ;  /* 0x000000768050723c */ /* 0x000fe6000000185c */
[----:B------:R-:W-:Y:S01]  /*11a10*/  LEA.HI R4, R4, R0, RZ, 0x5 ;  /* 0x0000000004047211 */ /* 0x000fe200078f28ff */
[----:B------:R-:W-:-:S02]  /*11a20*/  FADD.FTZ R0, R135, R2 ;  /* 0x0000000287007221 */ /* 0x000fc40000010000 */
[----:B------:R-:W-:Y:S01]  /*11a30*/  FADD.FTZ R2, R201, R3 ;  /* 0x00000003c9027221 */ /* 0x000fe20000010000 */
[----:B------:R-:W-:Y:S01]  /*11a40*/  SHF.R.S32.HI R3, RZ, 0x5, R4 ;  /* 0x00000005ff037819 */ /* 0x000fe20000011404 */
[----:B------:R-:W-:Y:S01]  /*11a50*/  FADD.FTZ R0, R143, R0 ;  /* 0x000000008f007221 */ /* 0x000fe20000010000 */
[C---:B------:R-:W-:Y:S01]  /*11a60*/  HMMA.16816.F32 R88, R128.reuse, R90, R100 ;  /* 0x0000005a8058723c */ /* 0x040fe20000001864 */
[----:B------:R-:W-:Y:S01]  /*11a70*/  FADD.FTZ R2, R202, R2 ;  /* 0x00000002ca027221 */ /* 0x000fe20000010000 */
[----:B------:R-:W-:Y:S01]  /*11a80*/  IMNMX R210, R212, R3, !PT ;  /* 0x00000003d4d27217 */ /* 0x000fe20007800200 */
[----:B------:R-:W-:Y:S01]  /*11a90*/  FADD.FTZ R0, R142, R0 ;  /* 0x000000008e007221 */ /* 0x000fe20000010000 */
[C---:B------:R-:W-:Y:S01]  /*11aa0*/  IADD3 R202, R195.reuse, 0x3000, RZ ;  /* 0x00003000c3ca7810 */ /* 0x040fe20007ffe0ff */
[----:B------:R-:W-:Y:S01]  /*11ab0*/  FADD.FTZ R209, R200, R2 ;  /* 0x00000002c8d17221 */ /* 0x000fe20000010000 */
[----:B------:R-:W-:Y:S01]  /*11ac0*/  ISETP.GE.AND P0, PT, R204, R210, PT ;  /* 0x000000d2cc00720c */ /* 0x000fe20003f06270 */
[----:B------:R-:W-:Y:S01]  /*11ad0*/  FADD.FTZ R208, R134, R0 ;  /* 0x0000000086d07221 */ /* 0x000fe20000010000 */
[----:B------:R-:W-:Y:S01]  /*11ae0*/  HMMA.16816.F32 R92, R128, R96, R160 ;  /* 0x00000060805c723c */ /* 0x000fe200000018a0 */
[----:B------:R-:W-:-:S02]  /*11af0*/  IADD3 R201, R195, 0x3800, RZ ;  /* 0x00003800c3c97810 */ /* 0x000fc40007ffe0ff */
[----:B------:R-:W-:-:S05]  /*11b00*/  IADD3 R200, R195, 0x2000, RZ ;  /* 0x00002000c3c87810 */ /* 0x000fca0007ffe0ff */
[C---:B---3--:R-:W-:Y:S08]  /*11b10*/  HMMA.16816.F32 R100, R128.reuse, R104, R168 ;  /* 0x000000688064723c */ /* 0x048ff000000018a8 */
[C---:B----4-:R-:W-:Y:S08]  /*11b20*/  HMMA.16816.F32 R108, R128.reuse, R112, R176 ;  /* 0x00000070806c723c */ /* 0x050ff000000018b0 */
[C---:B------:R-:W-:Y:S08]  /*11b30*/  HMMA.16816.F32 R116, R128.reuse, R120, R224 ;  /* 0x000000788074723c */ /* 0x040ff000000018e0 */
[C---:B------:R-:W-:Y:S08]  /*11b40*/  HMMA.16816.F32 R36, R128.reuse, R8, R36 ;  /* 0x000000088024723c */ /* 0x040ff00000001824 */
        /* <DEDUP_REMOVED lines=8> */
[----:B------:R-:W-:Y:S02]  /*11bd0*/  MOV R134, R132 ;  /* 0x0000008400867202 */ /* 0x000fe40000000f00 */
[----:B------:R-:W-:-:S02]  /*11be0*/  MOV R3, R133 ;  /* 0x0000008500037202 */ /* 0x000fc40000000f00 */
[----:B------:R-:W-:-:S07]  /*11bf0*/  MOV R180, R204 ;  /* 0x000000cc00b47202 */ /* 0x000fce0000000f00 */
.L_x_1104:
[----:B------:R-:W-:Y:S04]  /*11c00*/  DEPBAR.LE SB0, 0x0 ;  /* 0x000080000000791a */ /* 0x000fe80000000000 */
[----:B------:R-:W-:Y:S01]  /*11c10*/  WARPSYNC 0xffffffff ;  /* 0xffffffff00007948 */ /* 0x000fe20003800000 */
[----:B------:R-:W-:Y:S01]  /*11c20*/  BAR.SYNC.DEFER_BLOCKING 0x0 ;  /* 0x0000000000007b1d */ /* 0x000fe20000010000 */
[----:B------:R-:W-:Y:S02]  /*11c30*/  ISETP.GT.AND P0, PT, R212, R180, PT ;  /* 0x000000b4d400720c */ /* 0x000fe40003f04270 */
[----:B------:R-:W-:Y:S02]  /*11c40*/  LOP3.LUT P3, RZ, R216, 0x1, RZ, 0xc0, !PT ;  /* 0x00000001d8ff7812 */ /* 0x000fe4000786c0ff */
[C---:B------:R-:W-:Y:S02]  /*11c50*/  IADD3 R204, R180.reuse, -0x1, RZ ;  /* 0xffffffffb4cc7810 */ /* 0x040fe40007ffe0ff */
[----:B------:R-:W-:Y:S04]  /*11c60*/  MOV R181, c[0x0][0x2c4] ;  /* 0x0000b10000b57a02 */ /* 0x000fe80000000f00 */
[----:B------:R-:W-:Y:S03]  /*11c70*/  ISETP.NE.AND P2, PT, R181, 0x1, PT ;  /* 0x00000001b500780c */ /* 0x000fe60003f45270 */
[----:B------:R-:W-:Y:S01]  /*11c80*/  @!P0 SHF.R.S32.HI R0, RZ, 0x1f, R180 ;  /* 0x0000001fff008819 */ /* 0x000fe200000114b4 */
[----:B------:R-:W-:Y:S04]  /*11c90*/  @!P0 IMAD.WIDE.U32 R132, R180, c[0x0][0x208], RZ ;  /* 0x00008200b4848a25 */ /* 0x000fe800078e00ff */
[----:B------:R-:W-:Y:S04]  /*11ca0*/  @!P0 IMAD R0, R0, c[0x0][0x208], RZ ;  /* 0x0000820000008a24 */ /* 0x000fe800078e02ff */
[----:B------:R-:W-:Y:S01]  /*11cb0*/  @!P0 IMAD R2, R180, c[0x0][0x20c], R0 ;  /* 0x00008300b4028a24 */ /* 0x000fe200078e0200 */
[----:B------:R-:W-:Y:S01]  /*11cc0*/  LDSM.16.M88.4 R16, [R191] ;  /* 0x00000000bf10783b */ /* 0x000fe20000000200 */
[C---:B------:R-:W-:Y:S03]  /*11cd0*/  @!P0 LEA R0, P1, R132.reuse, R220, 0x5 ;  /* 0x000000dc84008211 */ /* 0x040fe600078228ff */
[----:B------:R-:W-:Y:S04]  /*11ce0*/  @!P0 IADD3 R2, R133, R2, RZ ;  /* 0x0000000285028210 */ /* 0x000fe80007ffe0ff */
[----:B------:R-:W1:Y:S01]  /*11cf0*/  LDSM.16.M88.4 R8, [R186] ;  /* 0x00000000ba08783b */ /* 0x000e620000000200 */
[----:B------:R-:W-:Y:S02]  /*11d00*/  @!P0 LEA.HI.X R2, R132, R223, R2, 0x5, P1 ;  /* 0x000000df84028211 */ /* 0x000fe400008f2c02 */
[C---:B------:R-:W-:Y:S04]  /*11d10*/  @!P0 LEA R132, P1, R0.reuse, c[0x0][0x1f8], 0x1 ;  /* 0x00007e0000848a11 */ /* 0x040fe800078208ff */
[----:B------:R-:W-:Y:S01]  /*11d20*/  @!P0 LEA.HI.X R133, R0, c[0x0][0x1fc], R2, 0x1, P1 ;  /* 0x00007f0000858a11 */ /* 0x000fe200008f0c02 */
[----:B------:R-:W2:Y:S08]  /*11d30*/  LDSM.16.M88.4 R160, [R186+0x800] ;  /* 0x00080000baa0783b */ /* 0x000eb00000000200 */
[----:B------:R-:W-:Y:S08]  /*11d40*/  LDSM.16.M88.4 R164, [R192] ;  /* 0x00000000c0a4783b */ /* 0x000ff00000000200 */
[----:B------:R-:W3:Y:S08]  /*11d50*/  LDSM.16.M88.4 R168, [R195] ;  /* 0x00000000c3a8783b */ /* 0x000ef00000000200 */
[----:B------:R-:W4:Y:S01]  /*11d60*/  LDSM.16.M88.4 R172, [R196] ;  /* 0x00000000c4ac783b */ /* 0x000f220000000200 */
[C---:B-1----:R-:W-:Y:S07]  /*11d70*/  HMMA.16816.F32 R4, R16.reuse, R8, RZ ;  /* 0x000000081004723c */ /* 0x042fee00000018ff */
[----:B------:R-:W-:Y:S01]  /*11d80*/  @!PT LDS RZ, [RZ] ;  /* 0x00000000fffff984 */ /* 0x000fe20000000800 */
[----:B------:R-:W-:Y:S01]  /*11d90*/  @!PT LDS RZ, [RZ] ;  /* 0x00000000fffff984 */ /* 0x000fe20000000800 */
[----:B------:R-:W-:Y:S01]  /*11da0*/  @!PT LDS RZ, [RZ] ;  /* 0x00000000fffff984 */ /* 0x000fe20000000800 */
[----:B------:R1:W-:Y:S01]  /*11db0*/  @!P0 LDGSTS.E.BYPASS.LTC128B.128 [R203+0x8080], [R132.64], !P3 ;  /* 0x0808000084cb8fae */ /* 0x0003e2000d901d46 */
[C---:B------:R-:W-:Y:S07]  /*11dc0*/  HMMA.16816.F32 R8, R16.reuse, R10, RZ ;  /* 0x0000000a1008723c */ /* 0x040fee00000018ff */
[----:B------:R1:W-:Y:S01]  /*11dd0*/  @!P0 LDGSTS.E.BYPASS.LTC128B.128 [R203+0x9080], [R132.64+0x80], !P6 ;  /* 0x0908008084cb8fae */ /* 0x0003e2000f101d46 */
[C---:B--2---:R-:W-:Y:S07]  /*11de0*/  HMMA.16816.F32 R12, R16.reuse, R160, RZ ;  /* 0x000000a0100c723c */ /* 0x044fee00000018ff */
[----:B------:R1:W-:Y:S01]  /*11df0*/  @!P0 LDGSTS.E.BYPASS.LTC128B.128 [R203+0xa080], [R132.64+0x100], !P5 ;  /* 0x0a08010084cb8fae */ /* 0x0003e2000e901d46 */
[----:B------:R-:W-:Y:S07]  /*11e00*/  HMMA.16816.F32 R16, R16, R162, RZ ;  /* 0x000000a21010723c */ /* 0x000fee00000018ff */
[----:B------:R1:W-:Y:S01]  /*11e10*/  @!P0 LDGSTS.E.BYPASS.LTC128B.128 [R203+0xb080], [R132.64+0x180], !P4 ;  /* 0x0b08018084cb8fae */ /* 0x0003e2000e101d46 */
[C---:B---3--:R-:W-:Y:S07]  /*11e20*/  HMMA.16816.F32 R4, R164.reuse, R168, R4 ;  /* 0x000000a8a404723c */ /* 0x048fee0000001804 */
[----:B------:R-:W-:Y:S01]  /*11e30*/  LDSM.16.M88.4 R160, [R194] ;  /* 0x00000000c2a0783b */ /* 0x000fe20000000200 */
[C---:B------:R-:W-:Y:S07]  /*11e40*/  HMMA.16816.F32 R8, R164.reuse, R170, R8 ;  /* 0x000000aaa408723c */ /* 0x040fee0000001808 */
[----:B------:R-:W2:Y:S01]  /*11e50*/  LDSM.16.M88.4 R176, [R185] ;  /* 0x00000000b9b0783b */ /* 0x000ea20000000200 */
[C---:B----4-:R-:W-:Y:S07]  /*11e60*/  HMMA.16816.F32 R12, R164.reuse, R172, R12 ;  /* 0x000000aca40c723c */ /* 0x050fee000000180c */
[----:B------:R-:W3:Y:S01]  /*11e70*/  LDSM.16.M88.4 R168, [R185+0x800] ;  /* 0x00080000b9a8783b */ /* 0x000ee20000000200 */
[----:B------:R-:W-:Y:S07]  /*11e80*/  HMMA.16816.F32 R16, R164, R174, R16 ;  /* 0x000000aea410723c */ /* 0x000fee0000001810 */
[----:B------:R-:W-:Y:S08]  /*11e90*/  LDSM.16.M88.4 R164, [R193] ;  /* 0x00000000c1a4783b */ /* 0x000ff00000000200 */
[----:B------:R-:W4:Y:S08]  /*11ea0*/  LDSM.16.M88.4 R172, [R184] ;  /* 0x00000000b8ac783b */ /* 0x000f300000000200 */
[----:B------:R-:W0:Y:S01]  /*11eb0*/  LDGDEPBAR ;  /* 0x00000000000079af */ /* 0x000e220000000000 */
[C---:B--2---:R-:W-:Y:S08]  /*11ec0*/  HMMA.16816.F32 R4, R160.reuse, R176, R4 ;  /* 0x000000b0a004723c */ /* 0x044ff00000001804 */
[C---:B------:R-:W-:Y:S01]  /*11ed0*/  HMMA.16816.F32 R8, R160.reuse, R178, R8 ;  /* 0x000000b2a008723c */ /* 0x040fe20000001808 */
[----:B------:R-:W2:Y:S07]  /*11ee0*/  LDSM.16.M88.4 R176, [R184+0x800] ;  /* 0x00080000b8b0783b */ /* 0x000eae0000000200 */
[C---:B---3--:R-:W-:Y:S08]  /*11ef0*/  HMMA.16816.F32 R12, R160.reuse, R168, R12 ;  /* 0x000000a8a00c723c */ /* 0x048ff0000000180c */
[----:B------:R-:W-:Y:S01]  /*11f00*/  HMMA.16816.F32 R16, R160, R170, R16 ;  /* 0x000000aaa010723c */ /* 0x000fe20000001810 */
[----:B------:R-:W-:Y:S07]  /*11f10*/  LDSM.16.M88.4 R160, [R191+0x4000] ;  /* 0x00400000bfa0783b */ /* 0x000fee0000000200 */
[C---:B----4-:R-:W-:Y:S01]  /*11f20*/  HMMA.16816.F32 R4, R164.reuse, R172, R4 ;  /* 0x000000aca404723c */ /* 0x050fe20000001804 */
[----:B------:R-:W3:Y:S07]  /*11f30*/  LDSM.16.M88.4 R168, [R186+0x1000] ;  /* 0x00100000baa8783b */ /* 0x000eee0000000200 */
[C---:B------:R-:W-:Y:S01]  /*11f40*/  HMMA.16816.F32 R8, R164.reuse, R174, R8 ;  /* 0x000000aea408723c */ /* 0x040fe20000001808 */
[----:B------:R-:W4:Y:S07]  /*11f50*/  LDSM.16.M88.4 R172, [R186+0x1800] ;  /* 0x00180000baac783b */ /* 0x000f2e0000000200 */
[C---:B--2---:R-:W-:Y:S08]  /*11f60*/  HMMA.16816.F32 R12, R164.reuse, R176, R12 ;  /* 0x000000b0a40c723c */ /* 0x044ff0000000180c */
[----:B------:R-:W-:Y:S01]  /*11f70*/  HMMA.16816.F32 R16, R164, R178, R16 ;  /* 0x000000b2a410723c */ /* 0x000fe20000001810 */
[----:B------:R-:W-:Y:S08]  /*11f80*/  LDSM.16.M88.4 R164, [R192+0x4000] ;  /* 0x00400000c0a4783b */ /* 0x000ff00000000200 */
[----:B------:R-:W2:Y:S01]  /*11f90*/  LDSM.16.M88.4 R176, [R198] ;  /* 0x00000000c6b0783b */ /* 0x000ea20000000200 */
[C---:B---3--:R-:W-:Y:S08]  /*11fa0*/  HMMA.16816.F32 R4, R160.reuse, R168, R4 ;  /* 0x000000a8a004723c */ /* 0x048ff00000001804 */
[C---:B------:R-:W-:Y:S01]  /*11fb0*/  HMMA.16816.F32 R8, R160.reuse, R170, R8 ;  /* 0x000000aaa008723c */ /* 0x040fe20000001808 */
[----:B------:R-:W3:Y:S07]  /*11fc0*/  LDSM.16.M88.4 R168, [R197] ;  /* 0x00000000c5a8783b */ /* 0x000eee0000000200 */
[C---:B----4-:R-:W-:Y:S08]  /*11fd0*/  HMMA.16816.F32 R12, R160.reuse, R172, R12 ;  /* 0x000000aca00c723c */ /* 0x050ff0000000180c */
[----:B------:R-:W-:Y:S01]  /*11fe0*/  HMMA.16816.F32 R16, R160, R174, R16 ;  /* 0x000000aea010723c */ /* 0x000fe20000001810 */
[----:B------:R-:W-:Y:S07]  /*11ff0*/  LDSM.16.M88.4 R160, [R194+0x4000] ;  /* 0x00400000c2a0783b */ /* 0x000fee0000000200 */
[C---:B--2---:R-:W-:Y:S01]  /*12000*/  HMMA.16816.F32 R4, R164.reuse, R176, R4 ;  /* 0x000000b0a404723c */ /* 0x044fe20000001804 */
[----:B------:R-:W2:Y:S07]  /*12010*/  LDSM.16.M88.4 R172, [R185+0x1000] ;  /* 0x00100000b9ac783b */ /* 0x000eae0000000200 */
[C---:B------:R-:W-:Y:S01]  /*12020*/  HMMA.16816.F32 R8, R164.reuse, R178, R8 ;  /* 0x000000b2a408723c */ /* 0x040fe20000001808 */
[----:B------:R-:W4:Y:S07]  /*12030*/  LDSM.16.M88.4 R176, [R185+0x1800] ;  /* 0x00180000b9b0783b */ /* 0x000f2e0000000200 */
[C---:B---3--:R-:W-:Y:S08]  /*12040*/  HMMA.16816.F32 R12, R164.reuse, R168, R12 ;  /* 0x000000a8a40c723c */ /* 0x048ff0000000180c */
[----:B------:R-:W-:Y:S01]  /*12050*/  HMMA.16816.F32 R16, R164, R170, R16 ;  /* 0x000000aaa410723c */ /* 0x000fe20000001810 */
[----:B------:R-:W-:Y:S08]  /*12060*/  LDSM.16.M88.4 R164, [R193+0x4000] ;  /* 0x00400000c1a4783b */ /* 0x000ff00000000200 */
[----:B------:R-:W3:Y:S01]  /*12070*/  LDSM.16.M88.4 R168, [R184+0x1000] ;  /* 0x00100000b8a8783b */ /* 0x000ee20000000200 */
[C---:B--2---:R-:W-:Y:S08]  /*12080*/  HMMA.16816.F32 R4, R160.reuse, R172, R4 ;  /* 0x000000aca004723c */ /* 0x044ff00000001804 */
[C---:B------:R-:W-:Y:S01]  /*12090*/  HMMA.16816.F32 R8, R160.reuse, R174, R8 ;  /* 0x000000aea008723c */ /* 0x040fe20000001808 */
[----:B------:R-:W2:Y:S07]  /*120a0*/  LDSM.16.M88.4 R172, [R184+0x1800] ;  /* 0x00180000b8ac783b */ /* 0x000eae0000000200 */
[C---:B----4-:R-:W-:Y:S08]  /*120b0*/  HMMA.16816.F32 R12, R160.reuse, R176, R12 ;  /* 0x000000b0a00c723c */ /* 0x050ff0000000180c */
[----:B------:R-:W-:Y:S01]  /*120c0*/  HMMA.16816.F32 R16, R160, R178, R16 ;  /* 0x000000b2a010723c */ /* 0x000fe20000001810 */
[----:B------:R-:W-:Y:S07]  /*120d0*/  LDSM.16.M88.4 R160, [R191+0x8000] ;  /* 0x00800000bfa0783b */ /* 0x000fee0000000200 */
[C---:B---3--:R-:W-:Y:S01]  /*120e0*/  HMMA.16816.F32 R4, R164.reuse, R168, R4 ;  /* 0x000000a8a404723c */ /* 0x048fe20000001804 */
        /* <DEDUP_REMOVED lines=20> */
[----:B------:R-:W-:Y:S01]  /*12230*/  LDSM.16.M88.4 R176, [R184+0x2800] ;  /* 0x00280000b8b0783b */ /* 0x000fe20000000200 */
[C---:B--2---:R-:W-:Y:S08]  /*12240*/  HMMA.16816.F32 R4, R160.reuse, R168, R4 ;  /* 0x000000a8a004723c */ /* 0x044ff00000001804 */
[C---:B------:R-:W-:Y:S01]  /*12250*/  HMMA.16816.F32 R8, R160.reuse, R170, R8 ;  /* 0x000000aaa008723c */ /* 0x040fe20000001808 */
[----:B------:R-:W2:Y:S07]  /*12260*/  LDSM.16.M88.4 R168, [R184+0x2000] ;  /* 0x00200000b8a8783b */ /* 0x000eae0000000200 */
[C---:B----4-:R-:W-:Y:S08]  /*12270*/  HMMA.16816.F32 R12, R160.reuse, R172, R12 ;  /* 0x000000aca00c723c */ /* 0x050ff0000000180c */
[----:B------:R-:W-:Y:S01]  /*12280*/  HMMA.16816.F32 R16, R160, R174, R16 ;  /* 0x000000aea010723c */ /* 0x000fe20000001810 */
[----:B------:R-:W-:Y:S08]  /*12290*/  LDSM.16.M88.4 R160, [R191+0xc000] ;  /* 0x00c00000bfa0783b */ /* 0x000ff00000000200 */
[----:B------:R-:W-:Y:S01]  /*122a0*/  LDSM.16.M88.4 R172, [R186+0x3800] ;  /* 0x00380000baac783b */ /* 0x000fe20000000200 */
[C---:B--2---:R-:W-:Y:S08]  /*122b0*/  HMMA.16816.F32 R4, R164.reuse, R168, R4 ;  /* 0x000000a8a404723c */ /* 0x044ff00000001804 */
[C---:B------:R-:W-:Y:S01]  /*122c0*/  HMMA.16816.F32 R8, R164.reuse, R170, R8 ;  /* 0x000000aaa408723c */ /* 0x040fe20000001808 */
[----:B------:R-:W2:Y:S07]  /*122d0*/  LDSM.16.M88.4 R168, [R186+0x3000] ;  /* 0x00300000baa8783b */ /* 0x000eae0000000200 */
[C---:B------:R-:W-:Y:S08]  /*122e0*/  HMMA.16816.F32 R12, R164.reuse, R176, R12 ;  /* 0x000000b0a40c723c */ /* 0x040ff0000000180c */
[----:B------:R-:W-:Y:S01]  /*122f0*/  HMMA.16816.F32 R16, R164, R178, R16 ;  /* 0x000000b2a410723c */ /* 0x000fe20000001810 */
[----:B------:R-:W-:Y:S08]  /*12300*/  LDSM.16.M88.4 R164, [R192+0xc000] ;  /* 0x00c00000c0a4783b */ /* 0x000ff00000000200 */
[----:B------:R-:W-:Y:S01]  /*12310*/  LDSM.16.M88.4 R176, [R201] ;  /* 0x00000000c9b0783b */ /* 0x000fe20000000200 */
[C---:B--2---:R-:W-:Y:S08]  /*12320*/  HMMA.16816.F32 R4, R160.reuse, R168, R4 ;  /* 0x000000a8a004723c */ /* 0x044ff00000001804 */
[C---:B------:R-:W-:Y:S01]  /*12330*/  HMMA.16816.F32 R8, R160.reuse, R170, R8 ;  /* 0x000000aaa008723c */ /* 0x040fe20000001808 */
[----:B------:R-:W2:Y:S07]  /*12340*/  LDSM.16.M88.4 R168, [R202] ;  /* 0x00000000caa8783b */ /* 0x000eae0000000200 */
[C---:B------:R-:W-:Y:S08]  /*12350*/  HMMA.16816.F32 R12, R160.reuse, R172, R12 ;  /* 0x000000aca00c723c */ /* 0x040ff0000000180c */
[----:B------:R-:W-:Y:S01]  /*12360*/  HMMA.16816.F32 R16, R160, R174, R16 ;  /* 0x000000aea010723c */ /* 0x000fe20000001810 */
[----:B------:R-:W-:Y:S08]  /*12370*/  LDSM.16.M88.4 R160, [R194+0xc000] ;  /* 0x00c00000c2a0783b */ /* 0x000ff00000000200 */
[----:B------:R-:W3:Y:S01]  /*12380*/  LDSM.16.M88.4 R172, [R185+0x3000] ;  /* 0x00300000b9ac783b */ /* 0x000ee20000000200 */
[C---:B--2---:R-:W-:Y:S08]  /*12390*/  HMMA.16816.F32 R4, R164.reuse, R168, R4 ;  /* 0x000000a8a404723c */ /* 0x044ff00000001804 */
[C---:B------:R-:W-:Y:S01]  /*123a0*/  HMMA.16816.F32 R8, R164.reuse, R170, R8 ;  /* 0x000000aaa408723c */ /* 0x040fe20000001808 */
[----:B------:R-:W-:Y:S07]  /*123b0*/  LDSM.16.M88.4 R168, [R193+0xc000] ;  /* 0x00c00000c1a8783b */ /* 0x000fee0000000200 */
[C---:B------:R-:W-:Y:S08]  /*123c0*/  HMMA.16816.F32 R12, R164.reuse, R176, R12 ;  /* 0x000000b0a40c723c */ /* 0x040ff0000000180c */
[----:B------:R-:W-:Y:S01]  /*123d0*/  HMMA.16816.F32 R16, R164, R178, R16 ;  /* 0x000000b2a410723c */ /* 0x000fe20000001810 */
[----:B------:R-:W2:Y:S07]  /*123e0*/  LDSM.16.M88.4 R164, [R185+0x3800] ;  /* 0x00380000b9a4783b */ /* 0x000eae0000000200 */
[C---:B---3--:R-:W-:Y:S01]  /*123f0*/  HMMA.16816.F32 R4, R160.reuse, R172, R4 ;  /* 0x000000aca004723c */ /* 0x048fe20000001804 */
[----:B------:R-:W3:Y:S07]  /*12400*/  LDSM.16.M88.4 R176, [R184+0x3000] ;  /* 0x00300000b8b0783b */ /* 0x000eee0000000200 */
[C---:B------:R-:W-:Y:S08]  /*12410*/  HMMA.16816.F32 R8, R160.reuse, R174, R8 ;  /* 0x000000aea008723c */ /* 0x040ff00000001808 */
[C---:B--2---:R-:W-:Y:S08]  /*12420*/  HMMA.16816.F32 R12, R160.reuse, R164, R12 ;  /* 0x000000a4a00c723c */ /* 0x044ff0000000180c */
[----:B------:R-:W-:Y:S01]  /*12430*/  HMMA.16816.F32 R16, R160, R166, R16 ;  /* 0x000000a6a010723c */ /* 0x000fe20000001810 */
[----:B------:R-:W2:Y:S01]  /*12440*/  LDSM.16.M88.4 R160, [R184+0x3800] ;  /* 0x00380000b8a0783b */ /* 0x000ea20000000200 */
[----:B------:R-:W-:Y:S06]  /*12450*/  DEPBAR.LE SB0, 0x0 ;  /* 0x000080000000791a */ /* 0x000fec0000000000 */
[C---:B---3--:R-:W-:Y:S01]  /*12460*/  HMMA.16816.F32 R4, R168.reuse, R176, R4 ;  /* 0x000000b0a804723c */ /* 0x048fe20000001804 */
[----:B------:R-:W-:Y:S07]  /*12470*/  BAR.SYNC.DEFER_BLOCKING 0x0 ;  /* 0x0000000000007b1d */ /* 0x000fee0000010000 */
[C---:B------:R-:W-:Y:S11]  /*12480*/  HMMA.16816.F32 R8, R168.reuse, R178, R8 ;  /* 0x000000b2a808723c */ /* 0x040ff60000001808 */
[----:B------:R-:W-:Y:S05]  /*12490*/  @!UPT UIADD3 URZ, URZ, URZ, URZ ;  /* 0x0000003f3f3ff290 */ /* 0x000fea000fffe03f */
[----:B------:R-:W-:Y:S04]  /*124a0*/  FMUL.FTZ R0, R4, c[0x0][0x320] ;  /* 0x0000c80004007a20 */ /* 0x000fe80000410000 */
[----:B------:R3:W-:Y:S04]  /*124b0*/  MUFU.TANH R164, R0 ;  /* 0x0000000000a47308 */ /* 0x0007e80000002400 */
[----:B------:R-:W-:Y:S01]  /*124c0*/  FMUL.FTZ R4, R11, c[0x0][0x320] ;  /* 0x0000c8000b047a20 */ /* 0x000fe20000410000 */
[C---:B--2---:R-:W-:Y:S05]  /*124d0*/  HMMA.16816.F32 R12, R168.reuse, R160, R12 ;  /* 0x000000a0a80c723c */ /* 0x044fea000000180c */
[----:B------:R2:W-:Y:S03]  /*124e0*/  MUFU.TANH R160, R4 ;  /* 0x0000000400a07308 */ /* 0x0005e60000002400 */
[----:B------:R-:W-:Y:S04]  /*124f0*/  HMMA.16816.F32 R16, R168, R162, R16 ;  /* 0x000000a2a810723c */ /* 0x000fe80000001810 */
[----:B---3--:R-:W-:Y:S01]  /*12500*/  FMUL.FTZ R0, R5, c[0x0][0x320] ;  /* 0x0000c80005007a20 */ /* 0x008fe20000410000 */
[----:B------:R-:W-:Y:S03]  /*12510*/  MOV R5, 0xffffffe0 ;  /* 0xffffffe000057802 */ /* 0x000fe60000000f00 */
[----:B------:R3:W4:Y:S08]  /*12520*/  MUFU.TANH R165, R0 ;  /* 0x0000000000a57308 */ /* 0x0007300000002400 */
[----:B--2---:R-:W-:Y:S04]  /*12530*/  FMUL.FTZ R4, R12, c[0x0][0x320] ;  /* 0x0000c8000c047a20 */ /* 0x004fe80000410000 */
[----:B-1----:R-:W-:Y:S01]  /*12540*/  MUFU.TANH R132, R4 ;  /* 0x0000000400847308 */ /* 0x002fe20000002400 */
[----:B---3--:R-:W-:Y:S09]  /*12550*/  FMUL.FTZ R0, R6, c[0x0][0x320] ;  /* 0x0000c80006007a20 */ /* 0x008ff20000410000 */
[----:B------:R1:W-:Y:S02]  /*12560*/  MUFU.TANH R143, R0 ;  /* 0x00000000008f7308 */ /* 0x0003e40000002400 */
[----:B-1----:R-:W-:Y:S02]  /*12570*/  FMUL.FTZ R0, R7, c[0x0][0x320] ;  /* 0x0000c80007007a20 */ /* 0x002fe40000410000 */
[----:B------:R-:W-:Y:S06]  /*12580*/  FMUL.FTZ R7, R15, c[0x0][0x320] ;  /* 0x0000c8000f077a20 */ /* 0x000fec0000410000 */
[----:B------:R1:W-:Y:S02]  /*12590*/  MUFU.TANH R166, R0 ;  /* 0x0000000000a67308 */ /* 0x0003e40000002400 */
[----:B-1----:R-:W-:Y:S08]  /*125a0*/  FMUL.FTZ R0, R8, c[0x0][0x320] ;  /* 0x0000c80008007a20 */ /* 0x002ff00000410000 */
[----:B------:R1:W2:Y:S02]  /*125b0*/  MUFU.TANH R135, R0 ;  /* 0x0000000000877308 */ /* 0x0002a40000002400 */
[----:B-1----:R-:W-:Y:S08]  /*125c0*/  FMUL.FTZ R0, R9, c[0x0][0x320] ;  /* 0x0000c80009007a20 */ /* 0x002ff00000410000 */
[----:B------:R1:W3:Y:S02]  /*125d0*/  MUFU.TANH R142, R0 ;  /* 0x00000000008e7308 */ /* 0x0002e40000002400 */
[----:B-1----:R-:W-:Y:S08]  /*125e0*/  FMUL.FTZ R0, R10, c[0x0][0x320] ;  /* 0x0000c8000a007a20 */ /* 0x002ff00000410000 */
[----:B------:R1:W-:Y:S02]  /*125f0*/  MUFU.TANH R161, R0 ;  /* 0x0000000000a17308 */ /* 0x0003e40000002400 */
[----:B-1----:R-:W-:Y:S05]  /*12600*/  IADD3 R0, R240, R233, RZ ;  /* 0x000000e9f0007210 */ /* 0x002fea0007ffe0ff */
[----:B------:R-:W-:Y:S05]  /*12610*/  @P2 IMAD.HI.U32 R2, R0, c[0x0][0x2c8], RZ ;  /* 0x0000b20000022a27 */ /* 0x000fea00078e00ff */
[----:B------:R-:W-:Y:S05]  /*12620*/  @P2 SHF.R.U32.HI R0, RZ, c[0x0][0x2cc], R2 ;  /* 0x0000b300ff002a19 */ /* 0x000fea0000011602 */
[----:B------:R-:W1:Y:S08]  /*12630*/  SHFL.IDX PT, R2, R0, RZ, 0x1c1f ;  /* 0x001c1fff00027589 */ /* 0x000e7000000e0000 */
[----:B------:R5:W1:Y:S02]  /*12640*/  SHFL.IDX PT, R4, R0, 0x1, 0x1c1f ;  /* 0x003c1f0000047f89 */ /* 0x000a6400000e0000 */
[----:B-----5:R-:W-:Y:S04]  /*12650*/  FMUL.FTZ R0, R13, c[0x0][0x320] ;  /* 0x0000c8000d007a20 */ /* 0x020fe80000410000 */
[----:B------:R5:W1:Y:S02]  /*12660*/  MUFU.TANH R8, R0 ;  /* 0x0000000000087308 */ /* 0x000a640000002400 */
[----:B-----5:R-:W-:Y:S02]  /*12670*/  IMAD R0, R180, R5, 0x1 ;  /* 0x00000001b4007424 */ /* 0x020fe400078e0205 */
[----:B------:R-:W-:Y:S03]  /*12680*/  FMUL.FTZ R5, R14, c[0x0][0x320] ;  /* 0x0000c8000e057a20 */ /* 0x000fe60000410000 */
[----:B------:R-:W-:Y:S03]  /*12690*/  IADD3 R0, R237, R0, -R217 ;  /* 0x00000000ed007210 */ /* 0x000fe60007ffe8d9 */
[----:B------:R5:W-:Y:S01]  /*126a0*/  MUFU.TANH R133, R5 ;  /* 0x0000000500857308 */ /* 0x000be20000002400 */
[----:B------:R-:W-:Y:S04]  /*126b0*/  IADD3 R0, R0, -R238, RZ ;  /* 0x800000ee00007210 */ /* 0x000fe80007ffe0ff */
[C---:B-1----:R-:W-:Y:S02]  /*126c0*/  IADD3 R2, R0.reuse, R2, RZ ;  /* 0x0000000200027210 */ /* 0x042fe40007ffe0ff */
[----:B------:R-:W-:Y:S01]  /*126d0*/  IADD3 R0, R0, R4, RZ ;  /* 0x0000000400007210 */ /* 0x000fe20007ffe0ff */
[----:B------:R-:W-:Y:S01]  /*126e0*/  FMUL.FTZ R4, R17, c[0x0][0x320] ;  /* 0x0000c80011047a20 */ /* 0x000fe20000410000 */
[C---:B------:R-:W-:Y:S02]  /*126f0*/  ISETP.GT.AND P1, PT, R2.reuse, 0x1, PT ;  /* 0x000000010200780c */ /* 0x040fe40003f24270 */
[C---:B------:R-:W-:Y:S02]  /*12700*/  ISETP.GT.AND P0, PT, R2.reuse, RZ, PT ;  /* 0x000000ff0200720c */ /* 0x040fe40003f04270 */
[----:B----4-:R-:W-:Y:S02]  /*12710*/  FSEL R9, R165, -INF , P1 ;  /* 0xff800000a5097808 */ /* 0x010fe40000800000 */
[----:B------:R-:W-:Y:S02]  /*12720*/  ISETP.GT.AND P1, PT, R2, 0x8, PT ;  /* 0x000000080200780c */ /* 0x000fe40003f24270 */
[----:B------:R-:W-:Y:S02]  /*12730*/  FSEL R11, R164, -INF , P0 ;  /* 0xff800000a40b7808 */ /* 0x000fe40000000000 */
[----:B--2---:R-:W-:Y:S02]  /*12740*/  FSEL R10, R135, -INF , P1 ;  /* 0xff800000870a7808 */ /* 0x004fe40000800000 */
[----:B------:R-:W-:Y:S01]  /*12750*/  ISETP.GT.AND P1, PT, R2, 0x10, PT ;  /* 0x000000100200780c */ /* 0x000fe20003f24270 */
[----:B-----5:R-:W-:Y:S01]  /*12760*/  FMUL.FTZ R5, R16, c[0x0][0x320] ;  /* 0x0000c80010057a20 */ /* 0x020fe20000410000 */
[----:B------:R-:W-:Y:S01]  /*12770*/  ISETP.GT.AND P0, PT, R0, RZ, PT ;  /* 0x000000ff0000720c */ /* 0x000fe20003f04270 */
[----:B------:R1:W2:Y:S01]  /*12780*/  MUFU.TANH R16, R7 ;  /* 0x0000000700107308 */ /* 0x0002a20000002400 */
[----:B------:R-:W-:Y:S02]  /*12790*/  FSEL R168, R132, -INF , P1 ;  /* 0xff80000084a87808 */ /* 0x000fe40000800000 */
[C---:B------:R-:W-:Y:S02]  /*127a0*/  ISETP.GT.AND P1, PT, R2.reuse, 0x18, PT ;  /* 0x000000180200780c */ /* 0x040fe40003f24270 */
[----:B------:R-:W-:Y:S02]  /*127b0*/  FSEL R13, R143, -INF , P0 ;  /* 0xff8000008f0d7808 */ /* 0x000fe40000000000 */
[----:B------:R-:W-:Y:S02]  /*127c0*/  ISETP.GT.AND P0, PT, R2, 0x9, PT ;  /* 0x000000090200780c */ /* 0x000fe40003f04270 */
[----:B------:R-:W-:Y:S01]  /*127d0*/  ISETP.GT.AND P2, PT, R0, 0x11, PT ;  /* 0x000000110000780c */ /* 0x000fe20003f44270 */
[----:B------:R-:W4:Y:S01]  /*127e0*/  MUFU.TANH R6, R5 ;  /* 0x0000000500067308 */ /* 0x000f220000002400 */
[----:B---3--:R-:W-:Y:S02]  /*127f0*/  FSEL R12, R142, -INF , P0 ;  /* 0xff8000008e0c7808 */ /* 0x008fe40000000000 */
[----:B------:R-:W-:Y:S04]  /*12800*/  ISETP.GT.AND P0, PT, R2, 0x11, PT ;  /* 0x000000110200780c */ /* 0x000fe80003f04270 */
[----:B------:R-:W-:Y:S02]  /*12810*/  FSEL R169, R8, -INF , P0 ;  /* 0xff80000008a97808 */ /* 0x000fe40000000000 */
[----:B------:R-:W-:Y:S01]  /*12820*/  ISETP.GT.AND P0, PT, R0, 0x1, PT ;  /* 0x000000010000780c */ /* 0x000fe20003f04270 */
[----:B------:R3:W5:Y:S03]  /*12830*/  MUFU.TANH R5, R4 ;  /* 0x0000000400057308 */ /* 0x0007660000002400 */
[----:B------:R-:W-:Y:S01]  /*12840*/  FSEL R8, R166, -INF , P0 ;  /* 0xff800000a6087808 */ /* 0x000fe20000000000 */
[----:B-1----:R-:W-:Y:S01]  /*12850*/  FMUL.FTZ R7, R18, c[0x0][0x320] ;  /* 0x0000c80012077a20 */ /* 0x002fe20000410000 */
[----:B------:R-:W-:Y:S02]  /*12860*/  ISETP.GT.AND P0, PT, R0, 0x8, PT ;  /* 0x000000080000780c */ /* 0x000fe40003f04270 */
[----:B--2---:R-:W-:Y:S03]  /*12870*/  FSEL R176, R16, -INF , P2 ;  /* 0xff80000010b07808 */ /* 0x004fe60001000000 */
[----:B------:R1:W2:Y:S01]  /*12880*/  MUFU.TANH R15, R7 ;  /* 0x00000007000f7308 */ /* 0x0002a20000002400 */
[----:B----4-:R-:W-:Y:S01]  /*12890*/  FSEL R170, R6, -INF , P1 ;  /* 0xff80000006aa7808 */ /* 0x010fe20000800000 */
[----:B------:R-:W-:Y:S01]  /*128a0*/  FMUL.FTZ R6, R19, c[0x0][0x320] ;  /* 0x0000c80013067a20 */ /* 0x000fe20000410000 */
[----:B------:R-:W-:Y:S07]  /*128b0*/  ISETP.GT.AND P1, PT, R2, 0x19, PT ;  /* 0x000000190200780c */ /* 0x000fee0003f24270 */
[----:B------:R4:W2:Y:S01]  /*128c0*/  MUFU.TANH R14, R6 ;  /* 0x00000006000e7308 */ /* 0x0008a20000002400 */
[----:B---3--:R-:W-:Y:S02]  /*128d0*/  FMNMX.FTZ R4, R11, R3, !PT ;  /* 0x000000030b047209 */ /* 0x008fe40007810000 */
[----:B-----5:R-:W-:Y:S02]  /*128e0*/  FSEL R174, R5, -INF , P1 ;  /* 0xff80000005ae7808 */ /* 0x020fe40000800000 */
[----:B------:R-:W-:Y:S02]  /*128f0*/  FMNMX.FTZ R4, R9, R4, !PT ;  /* 0x0000000409047209 */ /* 0x000fe40007810000 */
[----:B------:R-:W-:Y:S02]  /*12900*/  ISETP.GT.AND P1, PT, R0, 0x9, PT ;  /* 0x000000090000780c */ /* 0x000fe40003f24270 */
[----:B------:R-:W-:Y:S02]  /*12910*/  FMNMX.FTZ R4, R10, R4, !PT ;  /* 0x000000040a047209 */ /* 0x000fe40007810000 */
[----:B-1----:R-:W-:Y:S02]  /*12920*/  FSEL R7, R161, -INF , P0 ;  /* 0xff800000a1077808 */ /* 0x002fe40000000000 */
[----:B------:R-:W-:Y:S02]  /*12930*/  FMNMX.FTZ R4, R12, R4, !PT ;  /* 0x000000040c047209 */ /* 0x000fe40007810000 */
[----:B------:R-:W-:Y:S02]  /*12940*/  ISETP.GT.AND P0, PT, R0, 0x10, PT ;  /* 0x000000100000780c */ /* 0x000fe40003f04270 */
[----:B------:R-:W-:Y:S02]  /*12950*/  FMNMX.FTZ R4, R168, R4, !PT ;  /* 0x00000004a8047209 */ /* 0x000fe40007810000 */
[----:B------:R-:W-:Y:S02]  /*12960*/  FSEL R175, R133, -INF , P0 ;  /* 0xff80000085af7808 */ /* 0x000fe40000000000 */
[----:B------:R-:W-:Y:S02]  /*12970*/  FMNMX.FTZ R2, R169, R4, !PT ;  /* 0x00000004a9027209 */ /* 0x000fe40007810000 */
[----:B------:R-:W-:Y:S02]  /*12980*/  FMNMX.FTZ R4, R13, R134, !PT ;  /* 0x000000860d047209 */ /* 0x000fe40007810000 */
[----:B------:R-:W-:Y:S02]  /*12990*/  FMNMX.FTZ R2, R170, R2, !PT ;  /* 0x00000002aa027209 */ /* 0x000fe40007810000 */
[----:B------:R-:W-:Y:S02]  /*129a0*/  FMNMX.FTZ R4, R8, R4, !PT ;  /* 0x0000000408047209 */ /* 0x000fe40007810000 */
[----:B------:R-:W-:Y:S02]  /*129b0*/  FMNMX.FTZ R2, R174, R2, !PT ;  /* 0x00000002ae027209 */ /* 0x000fe40007810000 */
[----:B----4-:R-:W-:Y:S02]  /*129c0*/  FSEL R6, R160, -INF , P1 ;  /* 0xff800000a0067808 */ /* 0x010fe40000800000 */
[----:B------:R-:W-:Y:S01]  /*129d0*/  FMNMX.FTZ R4, R7, R4, !PT ;  /* 0x0000000407047209 */ /* 0x000fe20007810000 */
[----:B------:R-:W1:Y:S01]  /*129e0*/  SHFL.BFLY PT, R5, R2, 0x2, 0x1f ;  /* 0x0c401f0002057f89 */ /* 0x000e6200000e0000 */
[----:B------:R-:W-:Y:S02]  /*129f0*/  ISETP.GT.AND P1, PT, R0, 0x18, PT ;  /* 0x000000180000780c */ /* 0x000fe40003f24270 */
[----:B------:R-:W-:Y:S02]  /*12a00*/  FMNMX.FTZ R4, R6, R4, !PT ;  /* 0x0000000406047209 */ /* 0x000fe40007810000 */
[----:B--2---:R-:W-:Y:S02]  /*12a10*/  FSEL R177, R15, -INF , P1 ;  /* 0xff8000000fb17808 */ /* 0x004fe40000800000 */
[----:B------:R-:W-:Y:S02]  /*12a20*/  FMNMX.FTZ R4, R175, R4, !PT ;  /* 0x00000004af047209 */ /* 0x000fe40007810000 */
[----:B------:R-:W-:Y:S02]  /*12a30*/  ISETP.GT.AND P0, PT, R0, 0x19, PT ;  /* 0x000000190000780c */ /* 0x000fe40003f04270 */
[----:B------:R-:W-:Y:S02]  /*12a40*/  FMNMX.FTZ R0, R176, R4, !PT ;  /* 0x00000004b0007209 */ /* 0x000fe40007810000 */
[----:B------:R-:W-:Y:S02]  /*12a50*/  FSEL R135, R14, -INF , P0 ;  /* 0xff8000000e877808 */ /* 0x000fe40000000000 */
[----:B------:R-:W-:Y:S02]  /*12a60*/  FMNMX.FTZ R0, R177, R0, !PT ;  /* 0x00000000b1007209 */ /* 0x000fe40007810000 */
[----:B------:R-:W-:Y:S02]  /*12a70*/  ISETP.GT.AND P1, PT, R180, R212, PT ;  /* 0x000000d4b400720c */ /* 0x000fe40003f24270 */
[----:B------:R-:W-:Y:S02]  /*12a80*/  FMNMX.FTZ R0, R135, R0, !PT ;  /* 0x0000000087007209 */ /* 0x000fe40007810000 */
[----:B-1----:R-:W-:Y:S03]  /*12a90*/  FMNMX.FTZ R4, R2, R5, !PT ;  /* 0x0000000502047209 */ /* 0x002fe60007810000 */
[----:B------:R-:W1:Y:S06]  /*12aa0*/  SHFL.BFLY PT, R2, R0, 0x2, 0x1f ;  /* 0x0c401f0000027f89 */ /* 0x000e6c00000e0000 */
[----:B------:R-:W-:Y:S01]  /*12ab0*/  @P1 SHF.R.S32.HI R5, RZ, 0x1f, R204 ;  /* 0x0000001fff051819 */ /* 0x000fe200000114cc */
[----:B------:R-:W-:Y:S01]  /*12ac0*/  @P1 IMAD.WIDE.U32 R14, R204, c[0x0][0x1e0], RZ ;  /* 0x00007800cc0e1a25 */ /* 0x000fe200078e00ff */
[----:B------:R-:W2:Y:S03]  /*12ad0*/  SHFL.BFLY PT, R17, R4, 0x1, 0x1f ;  /* 0x0c201f0004117f89 */ /* 0x000ea600000e0000 */
[----:B------:R-:W-:Y:S01]  /*12ae0*/  @P1 IMAD R16, R5, c[0x0][0x1e0], RZ ;  /* 0x0000780005101a24 */ /* 0x000fe200078e02ff */
[----:B------:R-:W-:Y:S03]  /*12af0*/  @P1 LEA R5, P0, R14, R218, 0x5 ;  /* 0x000000da0e051211 */ /* 0x000fe600078028ff */
[----:B------:R-:W-:Y:S05]  /*12b00*/  @P1 IMAD R16, R204, c[0x0][0x1e4], R16 ;  /* 0x00007900cc101a24 */ /* 0x000fea00078e0210 */
[----:B------:R-:W-:Y:S04]  /*12b10*/  @P1 IADD3 R15, R15, R16, RZ ;  /* 0x000000100f0f1210 */ /* 0x000fe80007ffe0ff */
[----:B------:R-:W-:Y:S02]  /*12b20*/  @P1 LEA.HI.X R15, R14, R222, R15, 0x5, P0 ;  /* 0x000000de0e0f1211 */ /* 0x000fe400000f2c0f */
[----:B-1----:R-:W-:Y:S05]  /*12b30*/  FMNMX.FTZ R0, R0, R2, !PT ;  /* 0x0000000200007209 */ /* 0x002fea0007810000 */
[----:B------:R-:W1:Y:S01]  /*12b40*/  SHFL.BFLY PT, R2, R0, 0x1, 0x1f ;  /* 0x0c201f0000027f89 */ /* 0x000e6200000e0000 */
[----:B--2---:R-:W-:Y:S02]  /*12b50*/  FMNMX.FTZ R133, R4, R17, !PT ;  /* 0x0000001104857209 */ /* 0x004fe40007810000 */
[----:B------:R-:W-:Y:S03]  /*12b60*/  @P1 LEA R4, P0, R5, c[0x0][0x1c8], 0x1 ;  /* 0x0000720005041a11 */ /* 0x000fe600078008ff */
[----:B------:R-:W-:Y:S01]  /*12b70*/  FMUL.FTZ R14, R133, c[0x0][0x2d0] ;  /* 0x0000b400850e7a20 */ /* 0x000fe20000410000 */
[----:B------:R-:W-:Y:S02]  /*12b80*/  @P1 LEA.HI.X R5, R5, c[0x0][0x1cc], R15, 0x1, P0 ;  /* 0x0000730005051a11 */ /* 0x000fe400000f0c0f */
[----:B------:R-:W-:Y:S03]  /*12b90*/  FSETP.NEU.FTZ.AND P0, PT, R133, -INF , PT ;  /* 0xff8000008500780b */ /* 0x000fe60003f1d000 */
[----:B------:R2:W-:Y:S01]  /*12ba0*/  @P1 LDGSTS.E.BYPASS.LTC128B.128 [R203+0xc080], [R4.64], !P3 ;  /* 0x0c08000004cb1fae */ /* 0x0005e2000d901d46 */
[----:B------:R-:W-:Y:S05]  /*12bb0*/  FSEL R142, R14, RZ, P0 ;  /* 0x000000ff0e8e7208 */ /* 0x000fea0000000000 */
[--C-:B------:R-:W-:Y:S02]  /*12bc0*/  FFMA.FTZ R9, R9, c[0x0][0x2d0], -R142.reuse ;  /* 0x0000b40009097a23 */ /* 0x100fe4000001088e */
[----:B------:R2:W-:Y:S01]  /*12bd0*/  @P1 LDGSTS.E.BYPASS.LTC128B.128 [R203+0xd080], [R4.64+0x80], !P6 ;  /* 0x0d08008004cb1fae */ /* 0x0005e2000f101d46 */
[--C-:B------:R-:W-:Y:S01]  /*12be0*/  FFMA.FTZ R11, R11, c[0x0][0x2d0], -R142.reuse ;  /* 0x0000b4000b0b7a23 */ /* 0x100fe2000001088e */
[----:B-1----:R-:W-:Y:S01]  /*12bf0*/  FMNMX.FTZ R132, R0, R2, !PT ;  /* 0x0000000200847209 */ /* 0x002fe20007810000 */
[--C-:B------:R-:W-:Y:S01]  /*12c00*/  FFMA.FTZ R0, R10, c[0x0][0x2d0], -R142.reuse ;  /* 0x0000b4000a007a23 */ /* 0x100fe2000001088e */
[----:B------:R1:W-:Y:S01]  /*12c10*/  MUFU.EX2 R206, R9 ;  /* 0x0000000900ce7308 */ /* 0x0003e20000000800 */
[----:B------:R-:W-:Y:S03]  /*12c20*/  FFMA.FTZ R2, R12, c[0x0][0x2d0], -R142 ;  /* 0x0000b4000c027a23 */ /* 0x000fe6000001088e */
[----:B------:R2:W-:Y:S06]  /*12c30*/  @P1 LDGSTS.E.BYPASS.LTC128B.128 [R203+0xe080], [R4.64+0x100], !P5 ;  /* 0x0e08010004cb1fae */ /* 0x0005ec000e901d46 */
[----:B------:R3:W-:Y:S02]  /*12c40*/  MUFU.EX2 R205, R0 ;  /* 0x0000000000cd7308 */ /* 0x0007e40000000800 */
[----:B------:R2:W-:Y:S08]  /*12c50*/  @P1 LDGSTS.E.BYPASS.LTC128B.128 [R203+0xf080], [R4.64+0x180], !P4 ;  /* 0x0f08018004cb1fae */ /* 0x0005f0000e101d46 */
[----:B------:R-:W4:Y:S01]  /*12c60*/  MUFU.EX2 R183, R2 ;  /* 0x0000000200b77308 */ /* 0x000f220000000800 */
[----:B------:R-:W-:Y:S01]  /*12c70*/  LDSM.16.MT88.4 R164, [R188] ;  /* 0x00000000bca4783b */ /* 0x000fe20000004200 */
[C---:B-1----:R-:W-:Y:S07]  /*12c80*/  FMUL.FTZ R9, R132.reuse, c[0x0][0x2d0] ;  /* 0x0000b40084097a20 */ /* 0x042fee0000410000 */
[----:B------:R-:W0:Y:S01]  /*12c90*/  LDGDEPBAR ;  /* 0x00000000000079af */ /* 0x000e220000000000 */
[----:B------:R-:W1:Y:S01]  /*12ca0*/  MUFU.EX2 R207, R11 ;  /* 0x0000000b00cf7308 */ /* 0x000e620000000800 */
[----:B---3--:R-:W-:Y:S02]  /*12cb0*/  FSEL R0, R133, RZ, P0 ;  /* 0x000000ff85007208 */ /* 0x008fe40000000000 */
[----:B------:R-:W-:Y:S03]  /*12cc0*/  FSETP.NEU.FTZ.AND P0, PT, R132, -INF , PT ;  /* 0xff8000008400780b */ /* 0x000fe60003f1d000 */
[----:B------:R-:W-:Y:S01]  /*12cd0*/  FADD.FTZ R0, -R0, R3 ;  /* 0x0000000300007221 */ /* 0x000fe20000010100 */
[----:B------:R-:W-:Y:S03]  /*12ce0*/  FSEL R143, R9, RZ, P0 ;  /* 0x000000ff098f7208 */ /* 0x000fe60000000000 */
[----:B------:R-:W-:Y:S01]  /*12cf0*/  FMUL.FTZ R0, R0, c[0x0][0x2d0] ;  /* 0x0000b40000007a20 */ /* 0x000fe20000410000 */
[----:B----4-:R-:W-:Y:S01]  /*12d00*/  F2FP.PACK_AB R162, R183, R205 ;  /* 0x000000cdb7a2723e */ /* 0x010fe200000000ff */
[--C-:B------:R-:W-:Y:S02]  /*12d10*/  FFMA.FTZ R2, R13, c[0x0][0x2d0], -R143.reuse ;  /* 0x0000b4000d027a23 */ /* 0x100fe4000001088f */
[----:B------:R-:W2:Y:S01]  /*12d20*/  MUFU.EX2 R3, R0 ;  /* 0x0000000000037308 */ /* 0x000ea20000000800 */
[----:B------:R-:W3:Y:S01]  /*12d30*/  LDSM.16.MT88.4 R12, [R187] ;  /* 0x00000000bb0c783b */ /* 0x000ee20000004200 */
[----:B-1----:R-:W-:Y:S08]  /*12d40*/  F2FP.PACK_AB R160, R206, R207 ;  /* 0x000000cfcea0723e */ /* 0x002ff000000000ff */
[----:B------:R1:W-:Y:S01]  /*12d50*/  MUFU.EX2 R182, R2 ;  /* 0x0000000200b67308 */ /* 0x0003e20000000800 */
[C---:B--2---:R-:W-:Y:S02]  /*12d60*/  FMUL.FTZ R4, R3.reuse, R144 ;  /* 0x0000009003047220 */ /* 0x044fe40000410000 */
[C---:B------:R-:W-:Y:S02]  /*12d70*/  FMUL.FTZ R5, R3.reuse, R145 ;  /* 0x0000009103057220 */ /* 0x040fe40000410000 */
[C---:B------:R-:W-:Y:S02]  /*12d80*/  FMUL.FTZ R9, R3.reuse, R149 ;  /* 0x0000009503097220 */ /* 0x040fe40000410000 */
[C---:B------:R-:W-:Y:S02]  /*12d90*/  FMUL.FTZ R16, R3.reuse, R156 ;  /* 0x0000009c03107220 */ /* 0x040fe40000410000 */
[C---:B------:R-:W-:Y:S02]  /*12da0*/  FMUL.FTZ R17, R3.reuse, R157 ;  /* 0x0000009d03117220 */ /* 0x040fe40000410000 */
[--C-:B-1----:R-:W-:Y:S02]  /*12db0*/  FFMA.FTZ R2, R8, c[0x0][0x2d0], -R143.reuse ;  /* 0x0000b40008027a23 */ /* 0x102fe4000001088f */
        /* <DEDUP_REMOVED lines=30> */
[--C-:B-1----:R-:W-:Y:S02]  /*12fa0*/  FFMA.FTZ R2, R6, c[0x0][0x2d0], -R143.reuse ;  /* 0x0000b40006027a23 */ /* 0x102fe4000001088f */
        /* <DEDUP_REMOVED lines=17> */
[C---:B------:R-:W-:Y:S01]  /*130c0*/  FMUL.FTZ R97, R3.reuse, R97 ;  /* 0x0000006103617220 */ /* 0x040fe20000410000 */
[----:B------:R-:W-:Y:S01]  /*130d0*/  ISETP.GT.AND P0, PT, R180, R210, PT ;  /* 0x000000d2b400720c */ /* 0x000fe20003f04270 */
[----:B------:R-:W-:Y:S01]  /*130e0*/  FADD.FTZ R0, -R2, R134 ;  /* 0x0000008602007221 */ /* 0x000fe20000010100 */
[----:B------:R-:W-:Y:S01]  /*130f0*/  MOV R180, R204 ;  /* 0x000000cc00b47202 */ /* 0x000fe20000000f00 */
[C---:B------:R-:W-:Y:S02]  /*13100*/  FMUL.FTZ R100, R3.reuse, R100 ;  /* 0x0000006403647220 */ /* 0x040fe40000410000 */
        /* <DEDUP_REMOVED lines=16> */
[C---:B-1----:R-:W-:Y:S02]  /*13210*/  FMUL.FTZ R6, R0.reuse, R146 ;  /* 0x0000009200067220 */ /* 0x042fe40000410000 */
[C---:B------:R-:W-:Y:S02]  /*13220*/  FMUL.FTZ R7, R0.reuse, R147 ;  /* 0x0000009300077220 */ /* 0x040fe40000410000 */
[----:B------:R-:W1:Y:S01]  /*13230*/  LDSM.16.MT88.4 R144, [R190] ;  /* 0x00000000be90783b */ /* 0x000e620000004200 */
[C---:B------:R-:W-:Y:S02]  /*13240*/  FMUL.FTZ R10, R0.reuse, R150 ;  /* 0x00000096000a7220 */ /* 0x040fe40000410000 */
[C---:B------:R-:W-:Y:S02]  /*13250*/  FMUL.FTZ R11, R0.reuse, R151 ;  /* 0x00000097000b7220 */ /* 0x040fe40000410000 */
[C---:B---3--:R-:W-:Y:S03]  /*13260*/  HMMA.16816.F32 R4, R160.reuse, R12, R4 ;  /* 0x0000000ca004723c */ /* 0x048fe60000001804 */
[----:B------:R-:W2:Y:S02]  /*13270*/  LDSM.16.MT88.4 R148, [R189] ;  /* 0x00000000bd94783b */ /* 0x000ea40000004200 */
[C---:B------:R-:W-:Y:S02]  /*13280*/  FMUL.FTZ R18, R0.reuse, R158 ;  /* 0x0000009e00127220 */ /* 0x040fe40000410000 */
        /* <DEDUP_REMOVED lines=75> */
[--C-:B---3--:R-:W-:Y:S02]  /*13740*/  FFMA.FTZ R2, R170, c[0x0][0x2d0], -R142.reuse ;  /* 0x0000b400aa027a23 */ /* 0x108fe4000001088e */
[C---:B------:R-:W-:Y:S02]  /*13750*/  FMUL.FTZ R98, R0.reuse, R98 ;  /* 0x0000006200627220 */ /* 0x040fe40000410000 */
[C---:B------:R-:W-:Y:S01]  /*13760*/  HMMA.16816.F32 R80, R160.reuse, R150, R80 ;  /* 0x00000096a050723c */ /* 0x040fe20000001850 */
[----:B------:R2:W-:Y:S01]  /*13770*/  MUFU.EX2 R171, R2 ;  /* 0x0000000200ab7308 */ /* 0x0005e20000000800 */
[----:B------:R-:W3:Y:S02]  /*13780*/  LDSM.16.MT88.4 R148, [R187+0x3000] ;  /* 0x00300000bb94783b */ /* 0x000ee40000004200 */
[C---:B------:R-:W-:Y:S02]  /*13790*/  FMUL.FTZ R99, R0.reuse, R99 ;  /* 0x0000006300637220 */ /* 0x040fe40000410000 */
[C---:B------:R-:W-:Y:S02]  /*137a0*/  FMUL.FTZ R102, R0.reuse, R102 ;  /* 0x0000006600667220 */ /* 0x040fe40000410000 */
[C---:B------:R-:W-:Y:S01]  /*137b0*/  FMUL.FTZ R103, R0.reuse, R103 ;  /* 0x0000006700677220 */ /* 0x040fe20000410000 */
[C---:B-----5:R-:W-:Y:S03]  /*137c0*/  HMMA.16816.F32 R84, R160.reuse, R152, R84 ;  /* 0x00000098a054723c */ /* 0x060fe60000001854 */
[C---:B------:R-:W-:Y:S02]  /*137d0*/  FMUL.FTZ R106, R0.reuse, R106 ;  /* 0x0000006a006a7220 */ /* 0x040fe40000410000 */
[C---:B------:R-:W-:Y:S02]  /*137e0*/  FMUL.FTZ R107, R0.reuse, R107 ;  /* 0x0000006b006b7220 */ /* 0x040fe40000410000 */
[C---:B------:R-:W-:Y:S01]  /*137f0*/  FMUL.FTZ R110, R0.reuse, R110 ;  /* 0x0000006e006e7220 */ /* 0x040fe20000410000 */
[C---:B------:R-:W-:Y:S01]  /*13800*/  HMMA.16816.F32 R88, R160.reuse, R154, R88 ;  /* 0x0000009aa058723c */ /* 0x040fe20000001858 */
[----:B------:R-:W5:Y:S03]  /*13810*/  LDSM.16.MT88.4 R152, [R188+0x3000] ;  /* 0x00300000bc98783b */ /* 0x000f660000004200 */
[C---:B------:R-:W-:Y:S02]  /*13820*/  FMUL.FTZ R111, R0.reuse, R111 ;  /* 0x0000006f006f7220 */ /* 0x040fe40000410000 */
[C---:B------:R-:W-:Y:S02]  /*13830*/  FMUL.FTZ R114, R0.reuse, R114 ;  /* 0x0000007200727220 */ /* 0x040fe40000410000 */
[C---:B-1----:R-:W-:Y:S04]  /*13840*/  HMMA.16816.F32 R92, R160.reuse, R144, R92 ;  /* 0x00000090a05c723c */ /* 0x042fe8000000185c */
[--C-:B--2---:R-:W-:Y:S02]  /*13850*/  FFMA.FTZ R2, R175, c[0x0][0x2d0], -R143.reuse ;  /* 0x0000b400af027a23 */ /* 0x104fe4000001088f */
[C---:B------:R-:W-:Y:S02]  /*13860*/  FMUL.FTZ R115, R0.reuse, R115 ;  /* 0x0000007300737220 */ /* 0x040fe40000410000 */
[C---:B------:R-:W-:Y:S01]  /*13870*/  HMMA.16816.F32 R96, R160.reuse, R146, R96 ;  /* 0x00000092a060723c */ /* 0x040fe20000001860 */
[----:B------:R1:W-:Y:S01]  /*13880*/  MUFU.EX2 R168, R2 ;  /* 0x0000000200a87308 */ /* 0x0003e20000000800 */
[----:B------:R-:W2:Y:S02]  /*13890*/  LDSM.16.MT88.4 R144, [R190+0x3000] ;  /* 0x00300000be90783b */ /* 0x000ea40000004200 */
[C---:B------:R-:W-:Y:S02]  /*138a0*/  FMUL.FTZ R118, R0.reuse, R118 ;  /* 0x0000007600767220 */ /* 0x040fe40000410000 */
[C---:B------:R-:W-:Y:S02]  /*138b0*/  FMUL.FTZ R119, R0.reuse, R119 ;  /* 0x0000007700777220 */ /* 0x040fe40000410000 */
[C---:B------:R-:W-:Y:S01]  /*138c0*/  FMUL.FTZ R122, R0.reuse, R122 ;  /* 0x0000007a007a7220 */ /* 0x040fe20000410000 */
[C---:B---3--:R-:W-:Y:S03]  /*138d0*/  HMMA.16816.F32 R100, R160.reuse, R148, R100 ;  /* 0x00000094a064723c */ /* 0x048fe60000001864 */
[C---:B------:R-:W-:Y:S02]  /*138e0*/  FMUL.FTZ R123, R0.reuse, R123 ;  /* 0x0000007b007b7220 */ /* 0x040fe40000410000 */
[C---:B------:R-:W-:Y:S02]  /*138f0*/  FMUL.FTZ R126, R0.reuse, R126 ;  /* 0x0000007e007e7220 */ /* 0x040fe40000410000 */
[C---:B------:R-:W-:Y:S01]  /*13900*/  FMUL.FTZ R127, R0.reuse, R127 ;  /* 0x0000007f007f7220 */ /* 0x040fe20000410000 */
[C---:B------:R-:W-:Y:S01]  /*13910*/  HMMA.16816.F32 R104, R160.reuse, R150, R104 ;  /* 0x00000096a068723c */ /* 0x040fe20000001868 */
[----:B------:R-:W3:Y:S03]  /*13920*/  LDSM.16.MT88.4 R148, [R189+0x3000] ;  /* 0x00300000bd94783b */ /* 0x000ee60000004200 */
[----:B------:R-:W-:Y:S02]  /*13930*/  FMUL.FTZ R129, R3, R129 ;  /* 0x0000008103817220 */ /* 0x000fe40000410000 */
[----:B------:R-:W-:Y:S02]  /*13940*/  FMUL.FTZ R130, R0, R130 ;  /* 0x0000008200827220 */ /* 0x000fe40000410000 */
[C---:B-----5:R-:W-:Y:S04]  /*13950*/  HMMA.16816.F32 R108, R160.reuse, R152, R108 ;  /* 0x00000098a06c723c */ /* 0x060fe8000000186c */
[--C-:B-1----:R-:W-:Y:S02]  /*13960*/  FFMA.FTZ R2, R176, c[0x0][0x2d0], -R143.reuse ;  /* 0x0000b400b0027a23 */ /* 0x102fe4000001088f */
[----:B------:R-:W-:Y:S02]  /*13970*/  FMUL.FTZ R131, R0, R131 ;  /* 0x0000008300837220 */ /* 0x000fe40000410000 */
[C---:B------:R-:W-:Y:S01]  /*13980*/  HMMA.16816.F32 R112, R160.reuse, R154, R112 ;  /* 0x0000009aa070723c */ /* 0x040fe20000001870 */
[----:B------:R1:W-:Y:S01]  /*13990*/  MUFU.EX2 R169, R2 ;  /* 0x0000000200a97308 */ /* 0x0003e20000000800 */
[----:B------:R-:W5:Y:S02]  /*139a0*/  LDSM.16.MT88.4 R152, [R187+0x800] ;  /* 0x00080000bb98783b */ /* 0x000f640000004200 */
[----:B------:R-:W-:Y:S02]  /*139b0*/  FFMA.FTZ R142, R174, c[0x0][0x2d0], -R142 ;  /* 0x0000b400ae8e7a23 */ /* 0x000fe4000001088e */
[----:B------:R-:W-:Y:S02]  /*139c0*/  FFMA.FTZ R0, R0, R208, R182 ;  /* 0x000000d000007223 */ /* 0x000fe400000100b6 */
[C---:B--2---:R-:W-:Y:S03]  /*139d0*/  HMMA.16816.F32 R116, R160.reuse, R144, R116 ;  /* 0x00000090a074723c */ /* 0x044fe60000001874 */
[----:B------:R-:W2:Y:S01]  /*139e0*/  MUFU.EX2 R170, R142 ;  /* 0x0000008e00aa7308 */ /* 0x000ea20000000800 */
[----:B------:R-:W-:Y:S04]  /*139f0*/  FADD.FTZ R0, R181, R0 ;  /* 0x00000000b5007221 */ /* 0x000fe80000010000 */
[----:B------:R-:W-:Y:S01]  /*13a00*/  FADD.FTZ R0, R179, R0 ;  /* 0x00000000b3007221 */ /* 0x000fe20000010000 */
[C---:B------:R-:W-:Y:S03]  /*13a10*/  HMMA.16816.F32 R120, R160.reuse, R146, R120 ;  /* 0x00000092a078723c */ /* 0x040fe60000001878 */
[----:B------:R-:W-:Y:S05]  /*13a20*/  FADD.FTZ R0, R178, R0 ;  /* 0x00000000b2007221 */ /* 0x000fea0000010000 */
[C---:B---3--:R-:W-:Y:S04]  /*13a30*/  HMMA.16816.F32 R124, R160.reuse, R148, R124 ;  /* 0x00000094a07c723c */ /* 0x048fe8000000187c */
[--C-:B-1----:R-:W-:Y:S02]  /*13a40*/  FFMA.FTZ R2, R177, c[0x0][0x2d0], -R143.reuse ;  /* 0x0000b400b1027a23 */ /* 0x102fe4000001088f */
[----:B------:R-:W-:Y:S02]  /*13a50*/  FFMA.FTZ R143, R135, c[0x0][0x2d0], -R143 ;  /* 0x0000b400878f7a23 */ /* 0x000fe4000001088f */
[----:B------:R-:W-:Y:S01]  /*13a60*/  HMMA.16816.F32 R128, R160, R150, R128 ;  /* 0x00000096a080723c */ /* 0x000fe20000001880 */
[----:B------:R1:W-:Y:S06]  /*13a70*/  MUFU.EX2 R142, R2 ;  /* 0x00000002008e7308 */ /* 0x0003ec0000000800 */
[----:B----4-:R-:W-:Y:S02]  /*13a80*/  F2FP.PACK_AB R160, R172, R173 ;  /* 0x000000adaca0723e */ /* 0x010fe400000000ff */
[----:B--2---:R-:W-:Y:S02]  /*13a90*/  F2FP.PACK_AB R162, R170, R171 ;  /* 0x000000abaaa2723e */ /* 0x004fe400000000ff */
[----:B------:R-:W2:Y:S01]  /*13aa0*/  MUFU.EX2 R134, R143 ;  /* 0x0000008f00867308 */ /* 0x000ea20000000800 */
[----:B------:R-:W-:Y:S01]  /*13ab0*/  F2FP.PACK_AB R161, R169, R168 ;  /* 0x000000a8a9a1723e */ /* 0x000fe200000000ff */
[----:B-1----:R-:W-:Y:S02]  /*13ac0*/  FFMA.FTZ R2, R3, R209, R207 ;  /* 0x000000d103027223 */ /* 0x002fe400000100cf */
[----:B------:R-:W-:Y:S02]  /*13ad0*/  FADD.FTZ R3, R168, R0 ;  /* 0x00000000a8037221 */ /* 0x000fe40000010000 */
[----:B------:R-:W-:Y:S02]  /*13ae0*/  FADD.FTZ R2, R206, R2 ;  /* 0x00000002ce027221 */ /* 0x000fe40000010000 */
[----:B------:R-:W-:Y:S02]  /*13af0*/  FADD.FTZ R3, R169, R3 ;  /* 0x00000003a9037221 */ /* 0x000fe40000010000 */
[----:B------:R-:W-:Y:S01]  /*13b00*/  FADD.FTZ R2, R205, R2 ;  /* 0x00000002cd027221 */ /* 0x000fe20000010000 */
[----:B--2---:R-:W-:Y:S03]  /*13b10*/  F2FP.PACK_AB R163, R134, R142 ;  /* 0x0000008e86a3723e */ /* 0x004fe600000000ff */
[----:B------:R-:W-:Y:S04]  /*13b20*/  FADD.FTZ R2, R183, R2 ;  /* 0x00000002b7027221 */ /* 0x000fe80000010000 */
[----:B------:R-:W-:Y:S01]  /*13b30*/  FADD.FTZ R2, R173, R2 ;  /* 0x00000002ad027221 */ /* 0x000fe20000010000 */
[C---:B-----5:R-:W-:Y:S01]  /*13b40*/  HMMA.16816.F32 R144, R160.reuse, R152, R4 ;  /* 0x00000098a090723c */ /* 0x060fe20000001804 */
[----:B------:R-:W1:Y:S02]  /*13b50*/  LDSM.16.MT88.4 R4, [R189+0x800] ;  /* 0x00080000bd04783b */ /* 0x000e640000004200 */
[----:B------:R-:W-:Y:S04]  /*13b60*/  FADD.FTZ R0, R172, R2 ;  /* 0x00000002ac007221 */ /* 0x000fe80000010000 */
[----:B------:R-:W-:Y:S01]  /*13b70*/  FADD.FTZ R2, R171, R0 ;  /* 0x00000000ab027221 */ /* 0x000fe20000010000 */
[C---:B------:R-:W-:Y:S01]  /*13b80*/  HMMA.16816.F32 R148, R160.reuse, R154, R8 ;  /* 0x0000009aa094723c */ /* 0x040fe20000001808 */
[----:B------:R-:W2:Y:S03]  /*13b90*/  LDSM.16.MT88.4 R8, [R187+0x1800] ;  /* 0x00180000bb08783b */ /* 0x000ea60000004200 */
[----:B------:R-:W-:Y:S01]  /*13ba0*/  FADD.FTZ R0, R142, R3 ;  /* 0x000000038e007221 */ /* 0x000fe20000010000 */
[----:B------:R-:W-:Y:S01]  /*13bb0*/  MOV R3, R133 ;  /* 0x0000008500037202 */ /* 0x000fe20000000f00 */
[----:B------:R-:W-:Y:S02]  /*13bc0*/  FADD.FTZ R209, R170, R2 ;  /* 0x00000002aad17221 */ /* 0x000fe40000010000 */
[C---:B------:R-:W-:Y:S01]  /*13bd0*/  HMMA.16816.F32 R152, R160.reuse, R156, R12 ;  /* 0x0000009ca098723c */ /* 0x040fe2000000180c */
[----:B------:R-:W3:Y:S03]  /*13be0*/  LDSM.16.MT88.4 R12, [R188+0x1800] ;  /* 0x00180000bc0c783b */ /* 0x000ee60000004200 */
[----:B------:R-:W-:Y:S01]  /*13bf0*/  FADD.FTZ R208, R134, R0 ;  /* 0x0000000086d07221 */ /* 0x000fe20000010000 */
[----:B------:R-:W-:Y:S03]  /*13c00*/  MOV R134, R132 ;  /* 0x0000008400867202 */ /* 0x000fe60000000f00 */
        /* <DEDUP_REMOVED lines=34> */
[C---:B------:R-:W-:Y:S08]  /*13e30*/  HMMA.16816.F32 R112, R160.reuse, R10, R112 ;  /* 0x0000000aa070723c */ /* 0x040ff00000001870 */
[C---:B---3--:R-:W-:Y:S08]  /*13e40*/  HMMA.16816.F32 R116, R160.reuse, R12, R116 ;  /* 0x0000000ca074723c */ /* 0x048ff00000001874 */
[C---:B------:R-:W-:Y:S08]  /*13e50*/  HMMA.16816.F32 R120, R160.reuse, R14, R120 ;  /* 0x0000000ea078723c */ /* 0x040ff00000001878 */
[C---:B-1----:R-:W-:Y:S08]  /*13e60*/  HMMA.16816.F32 R124, R160.reuse, R4, R124 ;  /* 0x00000004a07c723c */ /* 0x042ff0000000187c */
[----:B------:R-:W-:Y:S01]  /*13e70*/  HMMA.16816.F32 R128, R160, R6, R128 ;  /* 0x00000006a080723c */ /* 0x000fe20000001880 */
[----:B------:R-:W-:-:S07]  /*13e80*/  @P0 BRA `(.L_x_1104) ;  /* 0xffffdd7000000947 */ /* 0x000fce000383ffff */
.L_x_1103:
[----:B------:R-:W-:-:S13]  /*13e90*/  ISETP.GE.AND P0, PT, R204, R212, PT ;  /* 0x000000d4cc00720c */ /* 0x000fda0003f06270 */
[----:B------:R-:W-:Y:S05]  /*13ea0*/  @!P0 BRA `(.L_x_1105) ;  /* 0x00001f6000008947 */ /* 0x000fea0003800000 */
[----:B------:R-:W-:Y:S02]  /*13eb0*/  MOV R135, R132 ;  /* 0x0000008400877202 */ /* 0x000fe40000000f00 */
[----:B------:R-:W-:Y:S02]  /*13ec0*/  MOV R134, R133 ;  /* 0x0000008500867202 */ /* 0x000fe40000000f00 */
.L_x_1106:
[----:B------:R-:W-:Y:S04]  /*13ed0*/  DEPBAR.LE SB0, 0x0 ;  /* 0x000080000000791a */ /* 0x000fe80000000000 */
[----:B------:R-:W-:Y:S01]  /*13ee0*/  WARPSYNC 0xffffffff ;  /* 0xffffffff00007948 */ /* 0x000fe20003800000 */
[----:B------:R-:W-:Y:S01]  /*13ef0*/  BAR.SYNC.DEFER_BLOCKING 0x0 ;  /* 0x0000000000007b1d */ /* 0x000fe20000010000 */
[----:B------:R-:W-:Y:S01]  /*13f00*/  SHF.R.S32.HI R0, RZ, 0x1f, R204 ;  /* 0x0000001fff007819 */ /* 0x000fe200000114cc */
[----:B------:R-:W-:Y:S01]  /*13f10*/  IMAD.WIDE.U32 R2, R204, c[0x0][0x208], RZ ;  /* 0x00008200cc027a25 */ /* 0x000fe200078e00ff */
[----:B------:R-:W-:Y:S03]  /*13f20*/  LOP3.LUT P2, RZ, R216, 0x1, RZ, 0xc0, !PT ;  /* 0x00000001d8ff7812 */ /* 0x000fe6000784c0ff */
[----:B------:R-:W-:Y:S01]  /*13f30*/  IMAD R12, R0, c[0x0][0x208], RZ ;  /* 0x00008200000c7a24 */ /* 0x000fe200078e02ff */
[----:B------:R-:W-:Y:S03]  /*13f40*/  LEA R0, P0, R2, R220, 0x5 ;  /* 0x000000dc02007211 */ /* 0x000fe600078028ff */
[----:B------:R-:W-:Y:S05]  /*13f50*/  IMAD R12, R204, c[0x0][0x20c], R12 ;  /* 0x00008300cc0c7a24 */ /* 0x000fea00078e020c */
[----:B------:R-:W-:Y:S04]  /*13f60*/  IADD3 R3, R3, R12, RZ ;  /* 0x0000000c03037210 */ /* 0x000fe80007ffe0ff */
[----:B------:R-:W-:Y:S02]  /*13f70*/  LEA.HI.X R3, R2, R223, R3, 0x5, P0 ;  /* 0x000000df02037211 */ /* 0x000fe400000f2c03 */
[C---:B------:R-:W-:Y:S01]  /*13f80*/  LEA R2, P0, R0.reuse, c[0x0][0x1f8], 0x1 ;  /* 0x00007e0000027a11 */ /* 0x040fe200078008ff */
[----:B------:R-:W-:Y:S03]  /*13f90*/  LDSM.16.M88.4 R16, [R191] ;  /* 0x00000000bf10783b */ /* 0x000fe60000000200 */
[----:B------:R-:W-:Y:S02]  /*13fa0*/  LEA.HI.X R3, R0, c[0x0][0x1fc], R3, 0x1, P0 ;  /* 0x00007f0000037a11 */ /* 0x000fe400000f0c03 */
[C---:B------:R-:W-:Y:S02]  /*13fb0*/  ISETP.GT.AND P0, PT, R204.reuse, R212, PT ;  /* 0x000000d4cc00720c */ /* 0x040fe40003f04270 */
[----:B------:R-:W-:Y:S01]  /*13fc0*/  IADD3 R204, R204, -0x1, RZ ;  /* 0xffffffffcccc7810 */ /* 0x000fe20007ffe0ff */
[----:B------:R-:W1:Y:S08]  /*13fd0*/  LDSM.16.M88.4 R8, [R186] ;  /* 0x00000000ba08783b */ /* 0x000e700000000200 */
        /* <DEDUP_REMOVED lines=8> */
[----:B------:R1:W-:Y:S01]  /*14060*/  LDGSTS.E.BYPASS.LTC128B.128 [R215+0x8080], [R2.64], !P2 ;  /* 0x0808000002d77fae */ /* 0x0003e2000d101d46 */
[C---:B------:R-:W-:Y:S07]  /*14070*/  HMMA.16816.F32 R8, R16.reuse, R10, RZ ;  /* 0x0000000a1008723c */ /* 0x040fee00000018ff */
[----:B------:R1:W-:Y:S01]  /*14080*/  LDGSTS.E.BYPASS.LTC128B.128 [R215+0x9080], [R2.64+0x80], !P6 ;  /* 0x0908008002d77fae */ /* 0x0003e2000f101d46 */
[C---:B--2---:R-:W-:Y:S07]  /*14090*/  HMMA.16816.F32 R12, R16.reuse, R160, RZ ;  /* 0x000000a0100c723c */ /* 0x044fee00000018ff */
[----:B------:R1:W-:Y:S01]  /*140a0*/  LDGSTS.E.BYPASS.LTC128B.128 [R215+0xa080], [R2.64+0x100], !P5 ;  /* 0x0a08010002d77fae */ /* 0x0003e2000e901d46 */
[----:B------:R-:W-:Y:S07]  /*140b0*/  HMMA.16816.F32 R16, R16, R162, RZ ;  /* 0x000000a21010723c */ /* 0x000fee00000018ff */
[----:B------:R1:W-:Y:S01]  /*140c0*/  LDGSTS.E.BYPASS.LTC128B.128 [R215+0xb080], [R2.64+0x180], !P4 ;  /* 0x0b08018002d77fae */ /* 0x0003e2000e101d46 */
        /* <DEDUP_REMOVED lines=10> */
[C---:B--2---:R-:W-:Y:S07]  /*14170*/  HMMA.16816.F32 R4, R160.reuse, R176, R4 ;  /* 0x000000b0a004723c */ /* 0x044fee0000001804 */
[----:B------:R-:W2:Y:S01]  /*14180*/  LDSM.16.M88.4 R172, [R184+0x800] ;  /* 0x00080000b8ac783b */ /* 0x000ea20000000200 */
[C---:B------:R-:W-:Y:S07]  /*14190*/  HMMA.16816.F32 R8, R160.reuse, R178, R8 ;  /* 0x000000b2a008723c */ /* 0x040fee0000001808 */
[----:B------:R-:W-:Y:S01]  /*141a0*/  LDSM.16.M88.4 R176, [R186+0x1000] ;  /* 0x00100000bab0783b */ /* 0x000fe20000000200 */
[C---:B---3--:R-:W-:Y:S08]  /*141b0*/  HMMA.16816.F32 R12, R160.reuse, R180, R12 ;  /* 0x000000b4a00c723c */ /* 0x048ff0000000180c */
[----:B------:R-:W-:Y:S01]  /*141c0*/  HMMA.16816.F32 R16, R160, R182, R16 ;  /* 0x000000b6a010723c */ /* 0x000fe20000001810 */
[----:B------:R-:W3:Y:S07]  /*141d0*/  LDSM.16.M88.4 R160, [R191+0x4000] ;  /* 0x00400000bfa0783b */ /* 0x000eee0000000200 */
[C---:B----4-:R-:W-:Y:S01]  /*141e0*/  HMMA.16816.F32 R4, R164.reuse, R168, R4 ;  /* 0x000000a8a404723c */ /* 0x050fe20000001804 */
[----:B------:R-:W4:Y:S07]  /*141f0*/  LDSM.16.M88.4 R180, [R186+0x1800] ;  /* 0x00180000bab4783b */ /* 0x000f2e0000000200 */
[C---:B------:R-:W-:Y:S01]  /*14200*/  HMMA.16816.F32 R8, R164.reuse, R170, R8 ;  /* 0x000000aaa408723c */ /* 0x040fe20000001808 */
[----:B------:R-:W-:Y:S07]  /*14210*/  LDSM.16.M88.4 R168, [R198] ;  /* 0x00000000c6a8783b */ /* 0x000fee0000000200 */
[C---:B--2---:R-:W-:Y:S08]  /*14220*/  HMMA.16816.F32 R12, R164.reuse, R172, R12 ;  /* 0x000000aca40c723c */ /* 0x044ff0000000180c */
[----:B------:R-:W-:Y:S01]  /*14230*/  HMMA.16816.F32 R16, R164, R174, R16 ;  /* 0x000000aea410723c */ /* 0x000fe20000001810 */
[----:B------:R-:W2:Y:S07]  /*14240*/  LDSM.16.M88.4 R164, [R192+0x4000] ;  /* 0x00400000c0a4783b */ /* 0x000eae0000000200 */
[C---:B---3--:R-:W-:Y:S01]  /*14250*/  HMMA.16816.F32 R4, R160.reuse, R176, R4 ;  /* 0x000000b0a004723c */ /* 0x048fe20000001804 */
[----:B------:R-:W3:Y:S07]  /*14260*/  LDSM.16.M88.4 R172, [R197] ;  /* 0x00000000c5ac783b */ /* 0x000eee0000000200 */
[C---:B------:R-:W-:Y:S01]  /*14270*/  HMMA.16816.F32 R8, R160.reuse, R178, R8 ;  /* 0x000000b2a008723c */ /* 0x040fe20000001808 */
[----:B------:R-:W-:Y:S07]  /*14280*/  LDSM.16.M88.4 R176, [R185+0x1000] ;  /* 0x00100000b9b0783b */ /* 0x000fee0000000200 */
[C---:B----4-:R-:W-:Y:S08]  /*14290*/  HMMA.16816.F32 R12, R160.reuse, R180, R12 ;  /* 0x000000b4a00c723c */ /* 0x050ff0000000180c */
[----:B------:R-:W-:Y:S01]  /*142a0*/  HMMA.16816.F32 R16, R160, R182, R16 ;  /* 0x000000b6a010723c */ /* 0x000fe20000001810 */
[----:B------:R-:W4:Y:S07]  /*142b0*/  LDSM.16.M88.4 R160, [R194+0x4000] ;  /* 0x00400000c2a0783b */ /* 0x000f2e0000000200 */
[C---:B--2---:R-:W-:Y:S01]  /*142c0*/  HMMA.16816.F32 R4, R164.reuse, R168, R4 ;  /* 0x000000a8a404723c */ /* 0x044fe20000001804 */
[----:B------:R-:W2:Y:S07]  /*142d0*/  LDSM.16.M88.4 R180, [R185+0x1800] ;  /* 0x00180000b9b4783b */ /* 0x000eae0000000200 */
[C---:B------:R-:W-:Y:S01]  /*142e0*/  HMMA.16816.F32 R8, R164.reuse, R170, R8 ;  /* 0x000000aaa408723c */ /* 0x040fe20000001808 */
[----:B------:R-:W-:Y:S07]  /*142f0*/  LDSM.16.M88.4 R168, [R184+0x1000] ;  /* 0x00100000b8a8783b */ /* 0x000fee0000000200 */
[C---:B---3--:R-:W-:Y:S08]  /*14300*/  HMMA.16816.F32 R12, R164.reuse, R172, R12 ;  /* 0x000000aca40c723c */ /* 0x048ff0000000180c */
[----:B------:R-:W-:Y:S01]  /*14310*/  HMMA.16816.F32 R16, R164, R174, R16 ;  /* 0x000000aea410723c */ /* 0x000fe20000001810 */
[----:B------:R-:W3:Y:S07]  /*14320*/  LDSM.16.M88.4 R164, [R193+0x4000] ;  /* 0x00400000c1a4783b */ /* 0x000eee0000000200 */
[C---:B----4-:R-:W-:Y:S01]  /*14330*/  HMMA.16816.F32 R4, R160.reuse, R176, R4 ;  /* 0x000000b0a004723c */ /* 0x050fe20000001804 */
[----:B------:R-:W4:Y:S07]  /*14340*/  LDSM.16.M88.4 R172, [R184+0x1800] ;  /* 0x00180000b8ac783b */ /* 0x000f2e0000000200 */
[C---:B------:R-:W-:Y:S01]  /*14350*/  HMMA.16816.F32 R8, R160.reuse, R178, R8 ;  /* 0x000000b2a008723c */ /* 0x040fe20000001808 */
[----:B------:R-:W-:Y:S07]  /*14360*/  LDSM.16.M88.4 R176, [R186+0x2000] ;  /* 0x00200000bab0783b */ /* 0x000fee0000000200 */
[C---:B--2---:R-:W-:Y:S08]  /*14370*/  HMMA.16816.F32 R12, R160.reuse, R180, R12 ;  /* 0x000000b4a00c723c */ /* 0x044ff0000000180c */
[----:B------:R-:W-:Y:S01]  /*14380*/  HMMA.16816.F32 R16, R160, R182, R16 ;  /* 0x000000b6a010723c */ /* 0x000fe20000001810 */
[----:B------:R-:W2:Y:S07]  /*14390*/  LDSM.16.M88.4 R160, [R191+0x8000] ;  /* 0x00800000bfa0783b */ /* 0x000eae0000000200 */
[C---:B---3--:R-:W-:Y:S01]  /*143a0*/  HMMA.16816.F32 R4, R164.reuse, R168, R4 ;  /* 0x000000a8a404723c */ /* 0x048fe20000001804 */
[----:B------:R-:W3:Y:S07]  /*143b0*/  LDSM.16.M88.4 R180, [R186+0x2800] ;  /* 0x00280000bab4783b */ /* 0x000eee0000000200 */
[C---:B------:R-:W-:Y:S01]  /*143c0*/  HMMA.16816.F32 R8, R164.reuse, R170, R8 ;  /* 0x000000aaa408723c */ /* 0x040fe20000001808 */
[----:B------:R-:W-:Y:S07]  /*143d0*/  LDSM.16.M88.4 R168, [R200] ;  /* 0x00000000c8a8783b */ /* 0x000fee0000000200 */
[C---:B----4-:R-:W-:Y:S08]  /*143e0*/  HMMA.16816.F32 R12, R164.reuse, R172, R12 ;  /* 0x000000aca40c723c */ /* 0x050ff0000000180c */
[----:B------:R-:W-:Y:S01]  /*143f0*/  HMMA.16816.F32 R16, R164, R174, R16 ;  /* 0x000000aea410723c */ /* 0x000fe20000001810 */
[----:B------:R-:W4:Y:S07]  /*14400*/  LDSM.16.M88.4 R164, [R192+0x8000] ;  /* 0x00800000c0a4783b */ /* 0x000f2e0000000200 */
[C---:B--2---:R-:W-:Y:S01]  /*14410*/  HMMA.16816.F32 R4, R160.reuse, R176, R4 ;  /* 0x000000b0a004723c */ /* 0x044fe20000001804 */
[----:B------:R-:W2:Y:S07]  /*14420*/  LDSM.16.M88.4 R172, [R199] ;  /* 0x00000000c7ac783b */ /* 0x000eae0000000200 */
        /* <DEDUP_REMOVED lines=22> */
[----:B------:R-:W-:Y:S07]  /*14590*/  LDSM.16.M88.4 R168, [R202] ;  /* 0x00000000caa8783b */ /* 0x000fee0000000200 */
[C---:B---3--:R-:W-:Y:S08]  /*145a0*/  HMMA.16816.F32 R12, R164.reuse, R172, R12 ;  /* 0x000000aca40c723c */ /* 0x048ff0000000180c */
[----:B------:R-:W-:Y:S01]  /*145b0*/  HMMA.16816.F32 R16, R164, R174, R16 ;  /* 0x000000aea410723c */ /* 0x000fe20000001810 */
[----:B------:R-:W3:Y:S07]  /*145c0*/  LDSM.16.M88.4 R164, [R192+0xc000] ;  /* 0x00c00000c0a4783b */ /* 0x000eee0000000200 */
[C---:B----4-:R-:W-:Y:S01]  /*145d0*/  HMMA.16816.F32 R4, R160.reuse, R176, R4 ;  /* 0x000000b0a004723c */ /* 0x050fe20000001804 */
[----:B------:R-:W4:Y:S07]  /*145e0*/  LDSM.16.M88.4 R172, [R201] ;  /* 0x00000000c9ac783b */ /* 0x000f2e0000000200 */
[C---:B------:R-:W-:Y:S01]  /*145f0*/  HMMA.16816.F32 R8, R160.reuse, R178, R8 ;  /* 0x000000b2a008723c */ /* 0x040fe20000001808 */
[----:B------:R-:W-:Y:S07]  /*14600*/  LDSM.16.M88.4 R176, [R185+0x3000] ;  /* 0x00300000b9b0783b */ /* 0x000fee0000000200 */
[C---:B--2---:R-:W-:Y:S08]  /*14610*/  HMMA.16816.F32 R12, R160.reuse, R180, R12 ;  /* 0x000000b4a00c723c */ /* 0x044ff0000000180c */
[----:B------:R-:W-:Y:S01]  /*14620*/  HMMA.16816.F32 R16, R160, R182, R16 ;  /* 0x000000b6a010723c */ /* 0x000fe20000001810 */
[----:B------:R-:W2:Y:S07]  /*14630*/  LDSM.16.M88.4 R160, [R194+0xc000] ;  /* 0x00c00000c2a0783b */ /* 0x000eae0000000200 */
[C---:B---3--:R-:W-:Y:S08]  /*14640*/  HMMA.16816.F32 R4, R164.reuse, R168, R4 ;  /* 0x000000a8a404723c */ /* 0x048ff00000001804 */
[C---:B------:R-:W-:Y:S01]  /*14650*/  HMMA.16816.F32 R8, R164.reuse, R170, R8 ;  /* 0x000000aaa408723c */ /* 0x040fe20000001808 */
[----:B------:R-:W-:Y:S07]  /*14660*/  LDSM.16.M88.4 R168, [R193+0xc000] ;  /* 0x00c00000c1a8783b */ /* 0x000fee0000000200 */
[C---:B----4-:R-:W-:Y:S08]  /*14670*/  HMMA.16816.F32 R12, R164.reuse, R172, R12 ;  /* 0x000000aca40c723c */ /* 0x050ff0000000180c */
[----:B------:R-:W-:Y:S01]  /*14680*/  HMMA.16816.F32 R16, R164, R174, R16 ;  /* 0x000000aea410723c */ /* 0x000fe20000001810 */
[----:B------:R-:W3:Y:S07]  /*14690*/  LDSM.16.M88.4 R164, [R185+0x3800] ;  /* 0x00380000b9a4783b */ /* 0x000eee0000000200 */
[C---:B--2---:R-:W-:Y:S01]  /*146a0*/  HMMA.16816.F32 R4, R160.reuse, R176, R4 ;  /* 0x000000b0a004723c */ /* 0x044fe20000001804 */
[----:B------:R-:W2:Y:S07]  /*146b0*/  LDSM.16.M88.4 R172, [R184+0x3000] ;  /* 0x00300000b8ac783b */ /* 0x000eae0000000200 */
[C---:B------:R-:W-:Y:S08]  /*146c0*/  HMMA.16816.F32 R8, R160.reuse, R178, R8 ;  /* 0x000000b2a008723c */ /* 0x040ff00000001808 */
[C---:B---3--:R-:W-:Y:S08]  /*146d0*/  HMMA.16816.F32 R12, R160.reuse, R164, R12 ;  /* 0x000000a4a00c723c */ /* 0x048ff0000000180c */
[----:B------:R-:W-:Y:S01]  /*146e0*/  HMMA.16816.F32 R16, R160, R166, R16 ;  /* 0x000000a6a010723c */ /* 0x000fe20000001810 */
[----:B------:R-:W3:Y:S01]  /*146f0*/  LDSM.16.M88.4 R160, [R184+0x3800] ;  /* 0x00380000b8a0783b */ /* 0x000ee20000000200 */
[----:B------:R-:W-:Y:S06]  /*14700*/  DEPBAR.LE SB0, 0x0 ;  /* 0x000080000000791a */ /* 0x000fec0000000000 */
[C---:B--2---:R-:W-:Y:S01]  /*14710*/  HMMA.16816.F32 R4, R168.reuse, R172, R4 ;  /* 0x000000aca804723c */ /* 0x044fe20000001804 */
[----:B------:R-:W-:Y:S07]  /*14720*/  BAR.SYNC.DEFER_BLOCKING 0x0 ;  /* 0x0000000000007b1d */ /* 0x000fee0000010000 */
[C---:B------:R-:W-:Y:S11]  /*14730*/  HMMA.16816.F32 R8, R168.reuse, R174, R8 ;  /* 0x000000aea808723c */ /* 0x040ff60000001808 */
[----:B------:R-:W-:Y:S05]  /*14740*/  @!UPT UIADD3 URZ, URZ, URZ, URZ ;  /* 0x0000003f3f3ff290 */ /* 0x000fea000fffe03f */
[----:B------:R-:W-:Y:S04]  /*14750*/  FMUL.FTZ R0, R4, c[0x0][0x320] ;  /* 0x0000c80004007a20 */ /* 0x000fe80000410000 */
[----:B------:R2:W-:Y:S01]  /*14760*/  MUFU.TANH R165, R0 ;  /* 0x0000000000a57308 */ /* 0x0005e20000002400 */
[C---:B---3--:R-:W-:Y:S08]  /*14770*/  HMMA.16816.F32 R12, R168.reuse, R160, R12 ;  /* 0x000000a0a80c723c */ /* 0x048ff0000000180c */
[----:B------:R-:W-:Y:S04]  /*14780*/  HMMA.16816.F32 R16, R168, R162, R16 ;  /* 0x000000a2a810723c */ /* 0x000fe80000001810 */
[----:B--2---:R-:W-:Y:S04]  /*14790*/  FMUL.FTZ R0, R5, c[0x0][0x320] ;  /* 0x0000c80005007a20 */ /* 0x004fe80000410000 */
[----:B------:R2:W-:Y:S11]  /*147a0*/  MUFU.TANH R164, R0 ;  /* 0x0000000000a47308 */ /* 0x0005f60000002400 */
[----:B------:R-:W-:Y:S05]  /*147b0*/  @!UPT UIADD3 URZ, URZ, URZ, URZ ;  /* 0x0000003f3f3ff290 */ /* 0x000fea000fffe03f */
[----:B-1----:R-:W-:Y:S04]  /*147c0*/  FMUL.FTZ R2, R18, c[0x0][0x320] ;  /* 0x0000c80012027a20 */ /* 0x002fe80000410000 */
[----:B------:R-:W-:Y:S01]  /*147d0*/  MUFU.TANH R142, R2 ;  /* 0x00000002008e7308 */ /* 0x000fe20000002400 */
[----:B--2---:R-:W-:Y:S09]  /*147e0*/  FMUL.FTZ R0, R6, c[0x0][0x320] ;  /* 0x0000c80006007a20 */ /* 0x004ff20000410000 */
[----:B------:R1:W2:Y:S02]  /*147f0*/  MUFU.TANH R166, R0 ;  /* 0x0000000000a67308 */ /* 0x0002a40000002400 */
[----:B-1----:R-:W-:Y:S01]  /*14800*/  FMUL.FTZ R0, R7, c[0x0][0x320] ;  /* 0x0000c80007007a20 */ /* 0x002fe20000410000 */
[----:B--2---:R-:W-:Y:S07]  /*14810*/  FMNMX.FTZ R3, R166, R135, !PT ;  /* 0x00000087a6037209 */ /* 0x004fee0007810000 */
[----:B------:R1:W2:Y:S02]  /*14820*/  MUFU.TANH R167, R0 ;  /* 0x0000000000a77308 */ /* 0x0002a40000002400 */
[----:B-1----:R-:W-:Y:S01]  /*14830*/  FMUL.FTZ R0, R8, c[0x0][0x320] ;  /* 0x0000c80008007a20 */ /* 0x002fe20000410000 */
[----:B--2---:R-:W-:Y:S07]  /*14840*/  FMNMX.FTZ R3, R167, R3, !PT ;  /* 0x00000003a7037209 */ /* 0x004fee0007810000 */
[----:B------:R1:W2:Y:S02]  /*14850*/  MUFU.TANH R6, R0 ;  /* 0x0000000000067308 */ /* 0x0002a40000002400 */
[----:B-1----:R-:W-:Y:S08]  /*14860*/  FMUL.FTZ R0, R9, c[0x0][0x320] ;  /* 0x0000c80009007a20 */ /* 0x002ff00000410000 */
[----:B------:R1:W3:Y:S02]  /*14870*/  MUFU.TANH R7, R0 ;  /* 0x0000000000077308 */ /* 0x0002e40000002400 */
[----:B-1----:R-:W-:Y:S08]  /*14880*/  FMUL.FTZ R0, R10, c[0x0][0x320] ;  /* 0x0000c8000a007a20 */ /* 0x002ff00000410000 */
[----:B------:R1:W4:Y:S02]  /*14890*/  MUFU.TANH R8, R0 ;  /* 0x0000000000087308 */ /* 0x0003240000002400 */
[----:B-1----:R-:W-:Y:S08]  /*148a0*/  FMUL.FTZ R0, R11, c[0x0][0x320] ;  /* 0x0000c8000b007a20 */ /* 0x002ff00000410000 */
[----:B------:R1:W-:Y:S02]  /*148b0*/  MUFU.TANH R9, R0 ;  /* 0x0000000000097308 */ /* 0x0003e40000002400 */
[----:B-1----:R-:W-:Y:S08]  /*148c0*/  FMUL.FTZ R0, R12, c[0x0][0x320] ;  /* 0x0000c8000c007a20 */ /* 0x002ff00000410000 */
[----:B------:R1:W5:Y:S02]  /*148d0*/  MUFU.TANH R168, R0 ;  /* 0x0000000000a87308 */ /* 0x0003640000002400 */
[----:B-1----:R-:W-:Y:S08]  /*148e0*/  FMUL.FTZ R0, R13, c[0x0][0x320] ;  /* 0x0000c8000d007a20 */ /* 0x002ff00000410000 */
[----:B------:R1:W1:Y:S02]  /*148f0*/  MUFU.TANH R169, R0 ;  /* 0x0000000000a97308 */ /* 0x0002640000002400 */
[----:B-1----:R-:W-:Y:S08]  /*14900*/  FMUL.FTZ R0, R14, c[0x0][0x320] ;  /* 0x0000c8000e007a20 */ /* 0x002ff00000410000 */
[----:B------:R1:W1:Y:S02]  /*14910*/  MUFU.TANH R170, R0 ;  /* 0x0000000000aa7308 */ /* 0x0002640000002400 */
[----:B-1----:R-:W-:Y:S08]  /*14920*/  FMUL.FTZ R0, R15, c[0x0][0x320] ;  /* 0x0000c8000f007a20 */ /* 0x002ff00000410000 */
[----:B------:R1:W-:Y:S02]  /*14930*/  MUFU.TANH R171, R0 ;  /* 0x0000000000ab7308 */ /* 0x0003e40000002400 */
[----:B-1----:R-:W-:Y:S08]  /*14940*/  FMUL.FTZ R0, R16, c[0x0][0x320] ;  /* 0x0000c80010007a20 */ /* 0x002ff00000410000 */
[----:B------:R1:W1:Y:S02]  /*14950*/  MUFU.TANH R174, R0 ;  /* 0x0000000000ae7308 */ /* 0x0002640000002400 */
[----:B-1----:R-:W-:Y:S08]  /*14960*/  FMUL.FTZ R0, R17, c[0x0][0x320] ;  /* 0x0000c80011007a20 */ /* 0x002ff00000410000 */
[----:B------:R1:W1:Y:S02]  /*14970*/  MUFU.TANH R177, R0 ;  /* 0x0000000000b17308 */ /* 0x0002640000002400 */
[----:B-1----:R-:W-:Y:S04]  /*14980*/  FMNMX.FTZ R0, R165, R134, !PT ;  /* 0x00000086a5007209 */ /* 0x002fe80007810000 */
[----:B------:R-:W-:Y:S01]  /*14990*/  FMNMX.FTZ R2, R164, R0, !PT ;  /* 0x00000000a4027209 */ /* 0x000fe20007810000 */
[----:B------:R-:W-:Y:S03]  /*149a0*/  FMUL.FTZ R0, R19, c[0x0][0x320] ;  /* 0x0000c80013007a20 */ /* 0x000fe60000410000 */
[----:B--2---:R-:W-:Y:S01]  /*149b0*/  FMNMX.FTZ R2, R6, R2, !PT ;  /* 0x0000000206027209 */ /* 0x004fe20007810000 */
[----:B------:R3:W1:Y:S03]  /*149c0*/  MUFU.TANH R143, R0 ;  /* 0x00000000008f7308 */ /* 0x0006660000002400 */
[----:B---3--:R-:W-:Y:S02]  /*149d0*/  FMNMX.FTZ R0, R7, R2, !PT ;  /* 0x0000000207007209 */ /* 0x008fe40007810000 */
[----:B----4-:R-:W-:Y:S02]  /*149e0*/  FMNMX.FTZ R2, R8, R3, !PT ;  /* 0x0000000308027209 */ /* 0x010fe40007810000 */
[----:B-----5:R-:W-:Y:S02]  /*149f0*/  FMNMX.FTZ R0, R168, R0, !PT ;  /* 0x00000000a8007209 */ /* 0x020fe40007810000 */
[----:B------:R-:W-:Y:S02]  /*14a00*/  FMNMX.FTZ R2, R9, R2, !PT ;  /* 0x0000000209027209 */ /* 0x000fe40007810000 */
[----:B------:R-:W-:Y:S02]  /*14a10*/  FMNMX.FTZ R0, R169, R0, !PT ;  /* 0x00000000a9007209 */ /* 0x000fe40007810000 */
[----:B------:R-:W-:Y:S02]  /*14a20*/  FMNMX.FTZ R2, R170, R2, !PT ;  /* 0x00000002aa027209 */ /* 0x000fe40007810000 */
[----:B------:R-:W-:Y:S02]  /*14a30*/  FMNMX.FTZ R3, R174, R0, !PT ;  /* 0x00000000ae037209 */ /* 0x000fe40007810000 */
[----:B------:R-:W-:Y:S02]  /*14a40*/  FMNMX.FTZ R0, R171, R2, !PT ;  /* 0x00000002ab007209 */ /* 0x000fe40007810000 */
[----:B------:R-:W-:Y:S02]  /*14a50*/  FMNMX.FTZ R3, R177, R3, !PT ;  /* 0x00000003b1037209 */ /* 0x000fe40007810000 */
[----:B------:R-:W-:Y:S03]  /*14a60*/  FMNMX.FTZ R0, R142, R0, !PT ;  /* 0x000000008e007209 */ /* 0x000fe60007810000 */
[----:B------:R-:W2:Y:S01]  /*14a70*/  SHFL.BFLY PT, R4, R3, 0x2, 0x1f ;  /* 0x0c401f0003047f89 */ /* 0x000ea200000e0000 */
[----:B-1----:R-:W-:Y:S07]  /*14a80*/  FMNMX.FTZ R0, R143, R0, !PT ;  /* 0x000000008f007209 */ /* 0x002fee0007810000 */
[----:B------:R-:W1:Y:S01]  /*14a90*/  SHFL.BFLY PT, R2, R0, 0x2, 0x1f ;  /* 0x0c401f0000027f89 */ /* 0x000e6200000e0000 */
[----:B--2---:R-:W-:Y:S07]  /*14aa0*/  FMNMX.FTZ R4, R3, R4, !PT ;  /* 0x0000000403047209 */ /* 0x004fee0007810000 */
[----:B------:R-:W2:Y:S01]  /*14ab0*/  SHFL.BFLY PT, R5, R4, 0x1, 0x1f ;  /* 0x0c201f0004057f89 */ /* 0x000ea200000e0000 */
[----:B-1----:R-:W-:Y:S07]  /*14ac0*/  FMNMX.FTZ R0, R0, R2, !PT ;  /* 0x0000000200007209 */ /* 0x002fee0007810000 */
[----:B------:R-:W1:Y:S01]  /*14ad0*/  SHFL.BFLY PT, R3, R0, 0x1, 0x1f ;  /* 0x0c201f0000037f89 */ /* 0x000e6200000e0000 */
[----:B--2---:R-:W-:Y:S05]  /*14ae0*/  FMNMX.FTZ R133, R4, R5, !PT ;  /* 0x0000000504857209 */ /* 0x004fea0007810000 */
[C---:B------:R-:W-:Y:S01]  /*14af0*/  FADD.FTZ R2, -R133.reuse, R134 ;  /* 0x0000008685027221 */ /* 0x040fe20000010100 */
[----:B-1----:R-:W-:Y:S03]  /*14b00*/  FMNMX.FTZ R132, R0, R3, !PT ;  /* 0x0000000300847209 */ /* 0x002fe60007810000 */
[----:B------:R-:W-:Y:S04]  /*14b10*/  FMUL.FTZ R0, R2, c[0x0][0x2d0] ;  /* 0x0000b40002007a20 */ /* 0x000fe80000410000 */
[----:B------:R1:W2:Y:S02]  /*14b20*/  MUFU.EX2 R2, R0 ;  /* 0x0000000000027308 */ /* 0x0002a40000000800 */
[----:B-1----:R-:W-:Y:S02]  /*14b30*/  FADD.FTZ R0, -R132, R135 ;  /* 0x0000008784007221 */ /* 0x002fe40000010100 */
[----:B------:R-:W-:Y:S02]  /*14b40*/  FMUL.FTZ R135, R133, c[0x0][0x2d0] ;  /* 0x0000b40085877a20 */ /* 0x000fe40000410000 */
[----:B------:R-:W-:Y:S02]  /*14b50*/  FMUL.FTZ R0, R0, c[0x0][0x2d0] ;  /* 0x0000b40000007a20 */ /* 0x000fe40000410000 */
[--C-:B------:R-:W-:Y:S02]  /*14b60*/  FFMA.FTZ R3, R165, c[0x0][0x2d0], -R135.reuse ;  /* 0x0000b400a5037a23 */ /* 0x100fe40000010887 */
[--C-:B------:R-:W-:Y:S02]  /*14b70*/  FFMA.FTZ R4, R6, c[0x0][0x2d0], -R135.reuse ;  /* 0x0000b40006047a23 */ /* 0x100fe40000010887 */
[----:B------:R1:W-:Y:S01]  /*14b80*/  MUFU.EX2 R206, R3 ;  /* 0x0000000300ce7308 */ /* 0x0003e20000000800 */
[--C-:B------:R-:W-:Y:S02]  /*14b90*/  FFMA.FTZ R7, R7, c[0x0][0x2d0], -R135.reuse ;  /* 0x0000b40007077a23 */ /* 0x100fe40000010887 */
[C---:B--2---:R-:W-:Y:S02]  /*14ba0*/  FMUL.FTZ R16, R2.reuse, R156 ;  /* 0x0000009c02107220 */ /* 0x044fe40000410000 */
[----:B------:R-:W-:Y:S02]  /*14bb0*/  FMUL.FTZ R17, R2, R157 ;  /* 0x0000009d02117220 */ /* 0x000fe40000410000 */
[--C-:B------:R-:W-:Y:S02]  /*14bc0*/  FFMA.FTZ R134, R168, c[0x0][0x2d0], -R135.reuse ;  /* 0x0000b400a8867a23 */ /* 0x100fe40000010887 */
[C---:B------:R-:W-:Y:S01]  /*14bd0*/  FMUL.FTZ R20, R2.reuse, R20 ;  /* 0x0000001402147220 */ /* 0x040fe20000410000 */
[----:B------:R2:W-:Y:S01]  /*14be0*/  MUFU.EX2 R183, R4 ;  /* 0x0000000400b77308 */ /* 0x0005e20000000800 */
[C---:B------:R-:W-:Y:S02]  /*14bf0*/  FMUL.FTZ R21, R2.reuse, R21 ;  /* 0x0000001502157220 */ /* 0x040fe40000410000 */
[C---:B------:R-:W-:Y:S02]  /*14c00*/  FMUL.FTZ R24, R2.reuse, R24 ;  /* 0x0000001802187220 */ /* 0x040fe40000410000 */
[C---:B------:R-:W-:Y:S02]  /*14c10*/  FMUL.FTZ R25, R2.reuse, R25 ;  /* 0x0000001902197220 */ /* 0x040fe40000410000 */
[C---:B------:R-:W-:Y:S02]  /*14c20*/  FMUL.FTZ R28, R2.reuse, R28 ;  /* 0x0000001c021c7220 */ /* 0x040fe40000410000 */
[C---:B------:R-:W-:Y:S01]  /*14c30*/  FMUL.FTZ R29, R2.reuse, R29 ;  /* 0x0000001d021d7220 */ /* 0x040fe20000410000 */
[----:B------:R-:W-:Y:S01]  /*14c40*/  MUFU.EX2 R182, R7 ;  /* 0x0000000700b67308 */ /* 0x000fe20000000800 */
[C---:B------:R-:W-:Y:S02]  /*14c50*/  FMUL.FTZ R32, R2.reuse, R32 ;  /* 0x0000002002207220 */ /* 0x040fe40000410000 */
[----:B------:R-:W-:Y:S02]  /*14c60*/  FMUL.FTZ R33, R2, R33 ;  /* 0x0000002102217220 */ /* 0x000fe40000410000 */
[----:B-1----:R-:W-:Y:S02]  /*14c70*/  FFMA.FTZ R3, R164, c[0x0][0x2d0], -R135 ;  /* 0x0000b400a4037a23 */ /* 0x002fe40000010887 */
[C---:B------:R-:W-:Y:S02]  /*14c80*/  FMUL.FTZ R36, R2.reuse, R36 ;  /* 0x0000002402247220 */ /* 0x040fe40000410000 */
[C---:B------:R-:W-:Y:S01]  /*14c90*/  FMUL.FTZ R37, R2.reuse, R37 ;  /* 0x0000002502257220 */ /* 0x040fe20000410000 */
[----:B------:R1:W-:Y:S01]  /*14ca0*/  MUFU.EX2 R205, R3 ;  /* 0x0000000300cd7308 */ /* 0x0003e20000000800 */
[C---:B------:R-:W-:Y:S02]  /*14cb0*/  FMUL.FTZ R40, R2.reuse, R40 ;  /* 0x0000002802287220 */ /* 0x040fe40000410000 */
[----:B------:R-:W-:Y:S02]  /*14cc0*/  FMUL.FTZ R41, R2, R41 ;  /* 0x0000002902297220 */ /* 0x000fe40000410000 */
[----:B--2---:R-:W-:Y:S04]  /*14cd0*/  @P0 IMAD.WIDE.U32 R4, R204, c[0x0][0x1e0], RZ ;  /* 0x00007800cc040a25 */ /* 0x004fe800078e00ff */
[----:B------:R-:W-:Y:S01]  /*14ce0*/  FMUL.FTZ R44, R2, R44 ;  /* 0x0000002c022c7220 */ /* 0x000fe20000410000 */
[----:B------:R-:W-:Y:S01]  /*14cf0*/  @P0 LEA R6, P1, R4, R218, 0x5 ;  /* 0x000000da04060211 */ /* 0x000fe200078228ff */
[----:B------:R-:W2:Y:S01]  /*14d00*/  MUFU.EX2 R0, R0 ;  /* 0x0000000000007308 */ /* 0x000ea20000000800 */
[C---:B------:R-:W-:Y:S02]  /*14d10*/  FMUL.FTZ R45, R2.reuse, R45 ;  /* 0x0000002d022d7220 */ /* 0x040fe40000410000 */
[C---:B------:R-:W-:Y:S02]  /*14d20*/  FMUL.FTZ R48, R2.reuse, R48 ;  /* 0x0000003002307220 */ /* 0x040fe40000410000 */
[C---:B------:R-:W-:Y:S02]  /*14d30*/  FMUL.FTZ R49, R2.reuse, R49 ;  /* 0x0000003102317220 */ /* 0x040fe40000410000 */
[C---:B------:R-:W-:Y:S02]  /*14d40*/  FMUL.FTZ R52, R2.reuse, R52 ;  /* 0x0000003402347220 */ /* 0x040fe40000410000 */
[C---:B------:R-:W-:Y:S01]  /*14d50*/  FMUL.FTZ R53, R2.reuse, R53 ;  /* 0x0000003502357220 */ /* 0x040fe20000410000 */
[----:B------:R3:W-:Y:S01]  /*14d60*/  MUFU.EX2 R181, R134 ;  /* 0x0000008600b57308 */ /* 0x0007e20000000800 */
[C---:B------:R-:W-:Y:S01]  /*14d70*/  FMUL.FTZ R56, R2.reuse, R56 ;  /* 0x0000003802387220 */ /* 0x040fe20000410000 */
[----:B-1----:R-:W-:Y:S01]  /*14d80*/  @P0 SHF.R.S32.HI R3, RZ, 0x1f, R204 ;  /* 0x0000001fff030819 */ /* 0x002fe200000114cc */
[C---:B------:R-:W-:Y:S02]  /*14d90*/  FMUL.FTZ R57, R2.reuse, R57 ;  /* 0x0000003902397220 */ /* 0x040fe40000410000 */
[C---:B------:R-:W-:Y:S02]  /*14da0*/  FMUL.FTZ R60, R2.reuse, R60 ;  /* 0x0000003c023c7220 */ /* 0x040fe40000410000 */
[----:B------:R-:W-:Y:S02]  /*14db0*/  @P0 IMAD R3, R3, c[0x0][0x1e0], RZ ;  /* 0x0000780003030a24 */ /* 0x000fe400078e02ff */
[----:B------:R-:W-:Y:S02]  /*14dc0*/  FMUL.FTZ R61, R2, R61 ;  /* 0x0000003d023d7220 */ /* 0x000fe40000410000 */
[----:B------:R-:W-:Y:S02]  /*14dd0*/  @P0 IMAD R3, R204, c[0x0][0x1e4], R3 ;  /* 0x00007900cc030a24 */ /* 0x000fe400078e0203 */
[C---:B--2---:R-:W-:Y:S02]  /*14de0*/  FMUL.FTZ R10, R0.reuse, R150 ;  /* 0x00000096000a7220 */ /* 0x044fe40000410000 */
[----:B------:R-:W-:Y:S01]  /*14df0*/  FMUL.FTZ R11, R0, R151 ;  /* 0x00000097000b7220 */ /* 0x000fe20000410000 */
[----:B------:R-:W-:Y:S01]  /*14e00*/  @P0 IADD3 R5, R5, R3, RZ ;  /* 0x0000000305050210 */ /* 0x000fe20007ffe0ff */
[----:B------:R-:W-:Y:S02]  /*14e10*/  FMUL.FTZ R3, R132, c[0x0][0x2d0] ;  /* 0x0000b40084037a20 */ /* 0x000fe40000410000 */
[----:B------:R-:W-:Y:S01]  /*14e20*/  FMUL.FTZ R18, R0, R158 ;  /* 0x0000009e00127220 */ /* 0x000fe20000410000 */
[----:B------:R-:W-:Y:S01]  /*14e30*/  @P0 LEA.HI.X R5, R4, R222, R5, 0x5, P1 ;  /* 0x000000de04050211 */ /* 0x000fe200008f2c05 */
[----:B------:R-:W-:Y:S01]  /*14e40*/  FFMA.FTZ R7, R166, c[0x0][0x2d0], -R3 ;  /* 0x0000b400a6077a23 */ /* 0x000fe20000010803 */
[----:B------:R-:W-:Y:S01]  /*14e50*/  @P0 LEA R4, P1, R6, c[0x0][0x1c8], 0x1 ;  /* 0x0000720006040a11 */ /* 0x000fe200078208ff */
[----:B------:R-:W-:Y:S02]  /*14e60*/  FMUL.FTZ R19, R0, R159 ;  /* 0x0000009f00137220 */ /* 0x000fe40000410000 */
[----:B------:R1:W-:Y:S01]  /*14e70*/  MUFU.EX2 R179, R7 ;  /* 0x0000000700b37308 */ /* 0x0003e20000000800 */
[----:B------:R-:W-:Y:S01]  /*14e80*/  @P0 LEA.HI.X R5, R6, c[0x0][0x1cc], R5, 0x1, P1 ;  /* 0x0000730006050a11 */ /* 0x000fe200008f0c05 */
[----:B------:R-:W-:Y:S02]  /*14e90*/  FFMA.FTZ R6, R167, c[0x0][0x2d0], -R3 ;  /* 0x0000b400a7067a23 */ /* 0x000fe40000010803 */
[----:B---3--:R-:W-:Y:S02]  /*14ea0*/  FFMA.FTZ R134, R169, c[0x0][0x2d0], -R135 ;  /* 0x0000b400a9867a23 */ /* 0x008fe40000010887 */
[----:B------:R2:W-:Y:S01]  /*14eb0*/  @P0 LDGSTS.E.BYPASS.LTC128B.128 [R203+0xc080], [R4.64], !P2 ;  /* 0x0c08000004cb0fae */ /* 0x0005e2000d101d46 */
[C---:B------:R-:W-:Y:S02]  /*14ec0*/  FMUL.FTZ R22, R0.reuse, R22 ;  /* 0x0000001600167220 */ /* 0x040fe40000410000 */
[C---:B------:R-:W-:Y:S01]  /*14ed0*/  FMUL.FTZ R23, R0.reuse, R23 ;  /* 0x0000001700177220 */ /* 0x040fe20000410000 */
[----:B------:R3:W4:Y:S01]  /*14ee0*/  MUFU.EX2 R178, R6 ;  /* 0x0000000600b27308 */ /* 0x0007220000000800 */
[C---:B------:R-:W-:Y:S02]  /*14ef0*/  FMUL.FTZ R26, R0.reuse, R26 ;  /* 0x0000001a001a7220 */ /* 0x040fe40000410000 */
[C---:B------:R-:W-:Y:S01]  /*14f00*/  FMUL.FTZ R27, R0.reuse, R27 ;  /* 0x0000001b001b7220 */ /* 0x040fe20000410000 */
[----:B------:R2:W-:Y:S01]  /*14f10*/  @P0 LDGSTS.E.BYPASS.LTC128B.128 [R203+0xd080], [R4.64+0x80], !P6 ;  /* 0x0d08008004cb0fae */ /* 0x0005e2000f101d46 */
[C---:B------:R-:W-:Y:S02]  /*14f20*/  FMUL.FTZ R30, R0.reuse, R30 ;  /* 0x0000001e001e7220 */ /* 0x040fe40000410000 */
[C---:B------:R-:W-:Y:S02]  /*14f30*/  FMUL.FTZ R31, R0.reuse, R31 ;  /* 0x0000001f001f7220 */ /* 0x040fe40000410000 */
[C---:B------:R-:W-:Y:S01]  /*14f40*/  FMUL.FTZ R34, R0.reuse, R34 ;  /* 0x0000002200227220 */ /* 0x040fe20000410000 */
[----:B------:R5:W-:Y:S01]  /*14f50*/  MUFU.EX2 R180, R134 ;  /* 0x0000008600b47308 */ /* 0x000be20000000800 */
[C---:B------:R-:W-:Y:S01]  /*14f60*/  FMUL.FTZ R35, R0.reuse, R35 ;  /* 0x0000002300237220 */ /* 0x040fe20000410000 */
[----:B------:R2:W-:Y:S01]  /*14f70*/  @P0 LDGSTS.E.BYPASS.LTC128B.128 [R203+0xe080], [R4.64+0x100], !P5 ;  /* 0x0e08010004cb0fae */ /* 0x0005e2000e901d46 */
[C---:B------:R-:W-:Y:S02]  /*14f80*/  FMUL.FTZ R38, R0.reuse, R38 ;  /* 0x0000002600267220 */ /* 0x040fe40000410000 */
[C---:B-1----:R-:W-:Y:S02]  /*14f90*/  FMUL.FTZ R7, R0.reuse, R147 ;  /* 0x0000009300077220 */ /* 0x042fe40000410000 */
[C---:B------:R-:W-:Y:S02]  /*14fa0*/  FMUL.FTZ R39, R0.reuse, R39 ;  /* 0x0000002700277220 */ /* 0x040fe40000410000 */
[C---:B------:R-:W-:Y:S01]  /*14fb0*/  FMUL.FTZ R42, R0.reuse, R42 ;  /* 0x0000002a002a7220 */ /* 0x040fe20000410000 */
[----:B------:R2:W-:Y:S01]  /*14fc0*/  @P0 LDGSTS.E.BYPASS.LTC128B.128 [R203+0xf080], [R4.64+0x180], !P4 ;  /* 0x0f08018004cb0fae */ /* 0x0005e2000e101d46 */
[C---:B------:R-:W-:Y:S02]  /*14fd0*/  FMUL.FTZ R43, R0.reuse, R43 ;  /* 0x0000002b002b7220 */ /* 0x040fe40000410000 */
[----:B------:R-:W-:Y:S02]  /*14fe0*/  FMUL.FTZ R46, R0, R46 ;  /* 0x0000002e002e7220 */ /* 0x000fe40000410000 */
[--C-:B---3--:R-:W-:Y:S02]  /*14ff0*/  FFMA.FTZ R6, R8, c[0x0][0x2d0], -R3.reuse ;  /* 0x0000b40008067a23 */ /* 0x108fe40000010803 */
[----:B------:R-:W-:Y:S01]  /*15000*/  FMUL.FTZ R8, R2, R148 ;  /* 0x0000009402087220 */ /* 0x000fe20000410000 */
[----:B------:R-:W1:Y:S01]  /*15010*/  LDSM.16.MT88.4 R12, [R187] ;  /* 0x00000000bb0c783b */ /* 0x000e620000004200 */
[----:B------:R3:W-:Y:S01]  /*15020*/  MUFU.EX2 R176, R6 ;  /* 0x0000000600b07308 */ /* 0x0007e20000000800 */
[C---:B------:R-:W-:Y:S02]  /*15030*/  FMUL.FTZ R47, R0.reuse, R47 ;  /* 0x0000002f002f7220 */ /* 0x040fe40000410000 */
[----:B------:R-:W-:Y:S02]  /*15040*/  FMUL.FTZ R50, R0, R50 ;  /* 0x0000003200327220 */ /* 0x000fe40000410000 */
[--C-:B-----5:R-:W-:Y:S02]  /*15050*/  FFMA.FTZ R134, R170, c[0x0][0x2d0], -R3.reuse ;  /* 0x0000b400aa867a23 */ /* 0x120fe40000010803 */
[----:B------:R-:W5:Y:S01]  /*15060*/  LDSM.16.MT88.4 R160, [R188] ;  /* 0x00000000bca0783b */ /* 0x000f620000004200 */
[C---:B------:R-:W-:Y:S02]  /*15070*/  FMUL.FTZ R51, R0.reuse, R51 ;  /* 0x0000003300337220 */ /* 0x040fe40000410000 */
[C---:B------:R-:W-:Y:S01]  /*15080*/  FMUL.FTZ R54, R0.reuse, R54 ;  /* 0x0000003600367220 */ /* 0x040fe20000410000 */
[----:B------:R1:W-:Y:S01]  /*15090*/  MUFU.EX2 R173, R134 ;  /* 0x0000008600ad7308 */ /* 0x0003e20000000800 */
[C---:B------:R-:W-:Y:S02]  /*150a0*/  FMUL.FTZ R55, R0.reuse, R55 ;  /* 0x0000003700377220 */ /* 0x040fe40000410000 */
[C---:B------:R-:W-:Y:S01]  /*150b0*/  FMUL.FTZ R58, R0.reuse, R58 ;  /* 0x0000003a003a7220 */ /* 0x040fe20000410000 */
[----:B------:R-:W5:Y:S01]  /*150c0*/  LDSM.16.MT88.4 R164, [R190] ;  /* 0x00000000bea4783b */ /* 0x000f620000004200 */
[----:B------:R-:W-:Y:S02]  /*150d0*/  FMUL.FTZ R59, R0, R59 ;  /* 0x0000003b003b7220 */ /* 0x000fe40000410000 */
[--C-:B--2---:R-:W-:Y:S02]  /*150e0*/  FFMA.FTZ R4, R9, c[0x0][0x2d0], -R3.reuse ;  /* 0x0000b40009047a23 */ /* 0x104fe40000010803 */
[----:B------:R-:W-:Y:S01]  /*150f0*/  FMUL.FTZ R5, R2, R145 ;  /* 0x0000009102057220 */ /* 0x000fe20000410000 */
[----:B----4-:R-:W-:Y:S01]  /*15100*/  F2FP.PACK_AB R145, R178, R179 ;  /* 0x000000b3b291723e */ /* 0x010fe200000000ff */
[----:B------:R-:W2:Y:S01]  /*15110*/  MUFU.EX2 R175, R4 ;  /* 0x0000000400af7308 */ /* 0x000ea20000000800 */
[----:B------:R-:W-:Y:S01]  /*15120*/  FMUL.FTZ R9, R2, R149 ;  /* 0x0000009502097220 */ /* 0x000fe20000410000 */
[----:B------:R-:W-:Y:S01]  /*15130*/  LDSM.16.MT88.4 R156, [R188+0x1000] ;  /* 0x00100000bc9c783b */ /* 0x000fe20000004200 */
[----:B---3--:R-:W-:Y:S01]  /*15140*/  FMUL.FTZ R6, R0, R146 ;  /* 0x0000009200067220 */ /* 0x008fe20000410000 */
[----:B------:R-:W-:Y:S01]  /*15150*/  F2FP.PACK_AB R146, R182, R183 ;  /* 0x000000b7b692723e */ /* 0x000fe200000000ff */
[C---:B------:R-:W-:Y:S02]  /*15160*/  FMUL.FTZ R62, R0.reuse, R62 ;  /* 0x0000003e003e7220 */ /* 0x040fe40000410000 */
[----:B------:R-:W-:Y:S02]  /*15170*/  FMUL.FTZ R63, R0, R63 ;  /* 0x0000003f003f7220 */ /* 0x000fe40000410000 */
[C---:B------:R-:W-:Y:S01]  /*15180*/  FMUL.FTZ R64, R2.reuse, R64 ;  /* 0x0000004002407220 */ /* 0x040fe20000410000 */
[----:B------:R-:W3:Y:S01]  /*15190*/  LDSM.16.MT88.4 R148, [R189] ;  /* 0x00000000bd94783b */ /* 0x000ee20000004200 */
[----:B------:R-:W-:Y:S02]  /*151a0*/  FMUL.FTZ R65, R2, R65 ;  /* 0x0000004102417220 */ /* 0x000fe40000410000 */
[----:B-1----:R-:W-:Y:S02]  /*151b0*/  FFMA.FTZ R134, R171, c[0x0][0x2d0], -R3 ;  /* 0x0000b400ab867a23 */ /* 0x002fe40000010803 */
[C---:B------:R-:W-:Y:S02]  /*151c0*/  FMUL.FTZ R66, R0.reuse, R66 ;  /* 0x0000004200427220 */ /* 0x040fe40000410000 */
[----:B------:R-:W-:Y:S01]  /*151d0*/  FMUL.FTZ R67, R0, R67 ;  /* 0x0000004300437220 */ /* 0x000fe20000410000 */
[----:B------:R-:W-:Y:S01]  /*151e0*/  LDSM.16.MT88.4 R168, [R189+0x800] ;  /* 0x00080000bda8783b */ /* 0x000fe20000004200 */
[C---:B------:R-:W-:Y:S01]  /*151f0*/  FMUL.FTZ R68, R2.reuse, R68 ;  /* 0x0000004402447220 */ /* 0x040fe20000410000 */
[----:B------:R-:W1:Y:S01]  /*15200*/  MUFU.EX2 R172, R134 ;  /* 0x0000008600ac7308 */ /* 0x000e620000000800 */
[----:B------:R-:W-:Y:S02]  /*15210*/  FMUL.FTZ R69, R2, R69 ;  /* 0x0000004502457220 */ /* 0x000fe40000410000 */
[----:B------:R-:W-:Y:S01]  /*15220*/  FMUL.FTZ R70, R0, R70 ;  /* 0x0000004600467220 */ /* 0x000fe20000410000 */
[----:B--2---:R-:W-:Y:S01]  /*15230*/  F2FP.PACK_AB R147, R175, R176 ;  /* 0x000000b0af93723e */ /* 0x004fe200000000ff */
[----:B------:R-:W-:Y:S01]  /*15240*/  FMUL.FTZ R4, R2, R144 ;  /* 0x0000009002047220 */ /* 0x000fe20000410000 */
[----:B------:R-:W-:Y:S01]  /*15250*/  F2FP.PACK_AB R144, R205, R206 ;  /* 0x000000cecd90723e */ /* 0x000fe200000000ff */
[----:B------:R-:W0:Y:S01]  /*15260*/  LDGDEPBAR ;  /* 0x00000000000079af */ /* 0x000e220000000000 */
[----:B------:R-:W-:Y:S02]  /*15270*/  FMUL.FTZ R71, R0, R71 ;  /* 0x0000004700477220 */ /* 0x000fe40000410000 */
[C---:B------:R-:W-:Y:S02]  /*15280*/  FMUL.FTZ R72, R2.reuse, R72 ;  /* 0x0000004802487220 */ /* 0x040fe40000410000 */
[----:B------:R-:W-:Y:S01]  /*15290*/  FMUL.FTZ R73, R2, R73 ;  /* 0x0000004902497220 */ /* 0x000fe20000410000 */
        /* <DEDUP_REMOVED lines=8> */
[----:B------:R-:W2:Y:S01]  /*15320*/  LDSM.16.MT88.4 R152, [R187+0x1000] ;  /* 0x00100000bb98783b */ /* 0x000ea20000004200 */
[C---:B------:R-:W-:Y:S02]  /*15330*/  FMUL.FTZ R76, R2.reuse, R76 ;  /* 0x0000004c024c7220 */ /* 0x040fe40000410000 */
[----:B------:R-:W-:Y:S02]  /*15340*/  FMUL.FTZ R77, R2, R77 ;  /* 0x0000004d024d7220 */ /* 0x000fe40000410000 */
[C---:B-----5:R-:W-:Y:S03]  /*15350*/  HMMA.16816.F32 R12, R144.reuse, R160, R12 ;  /* 0x000000a0900c723c */ /* 0x060fe6000000180c */
[C---:B------:R-:W-:Y:S02]  /*15360*/  FMUL.FTZ R78, R0.reuse, R78 ;  /* 0x0000004e004e7220 */ /* 0x040fe40000410000 */
[----:B------:R-:W-:Y:S02]  /*15370*/  FMUL.FTZ R79, R0, R79 ;  /* 0x0000004f004f7220 */ /* 0x000fe40000410000 */
[C---:B------:R-:W-:Y:S01]  /*15380*/  FMUL.FTZ R80, R2.reuse, R80 ;  /* 0x0000005002507220 */ /* 0x040fe20000410000 */
[C---:B------:R-:W-:Y:S04]  /*15390*/  HMMA.16816.F32 R16, R144.reuse, R162, R16 ;  /* 0x000000a29010723c */ /* 0x040fe80000001810 */
[----:B------:R-:W-:Y:S01]  /*153a0*/  FMUL.FTZ R81, R2, R81 ;  /* 0x0000005102517220 */ /* 0x000fe20000410000 */
[----:B------:R-:W-:Y:S01]  /*153b0*/  F2FP.PACK_AB R160, R180, R181 ;  /* 0x000000b5b4a0723e */ /* 0x000fe200000000ff */
[----:B------:R-:W-:Y:S01]  /*153c0*/  FMUL.FTZ R82, R0, R82 ;  /* 0x0000005200527220 */ /* 0x000fe20000410000 */
[----:B-1----:R-:W-:Y:S01]  /*153d0*/  F2FP.PACK_AB R161, R172, R173 ;  /* 0x000000adaca1723e */ /* 0x002fe200000000ff */
[C---:B------:R-:W-:Y:S04]  /*153e0*/  HMMA.16816.F32 R20, R144.reuse, R164, R20 ;  /* 0x000000a49014723c */ /* 0x040fe80000001814 */
[----:B------:R-:W-:Y:S02]  /*153f0*/  FMUL.FTZ R83, R0, R83 ;  /* 0x0000005300537220 */ /* 0x000fe40000410000 */
[C---:B------:R-:W-:Y:S02]  /*15400*/  FMUL.FTZ R84, R2.reuse, R84 ;  /* 0x0000005402547220 */ /* 0x040fe40000410000 */
[C---:B------:R-:W-:Y:S01]  /*15410*/  HMMA.16816.F32 R24, R144.reuse, R166, R24 ;  /* 0x000000a69018723c */ /* 0x040fe20000001818 */
[----:B------:R-:W-:Y:S03]  /*15420*/  LDSM.16.MT88.4 R164, [R190+0x800] ;  /* 0x00080000bea4783b */ /* 0x000fe60000004200 */
[----:B------:R-:W-:Y:S02]  /*15430*/  FMUL.FTZ R85, R2, R85 ;  /* 0x0000005502557220 */ /* 0x000fe40000410000 */
[C---:B------:R-:W-:Y:S02]  /*15440*/  FMUL.FTZ R86, R0.reuse, R86 ;  /* 0x0000005600567220 */ /* 0x040fe40000410000 */
[C---:B---3--:R-:W-:Y:S04]  /*15450*/  HMMA.16816.F32 R28, R144.reuse, R148, R28 ;  /* 0x00000094901c723c */ /* 0x048fe8000000181c */
[----:B------:R-:W-:Y:S02]  /*15460*/  FMUL.FTZ R87, R0, R87 ;  /* 0x0000005700577220 */ /* 0x000fe40000410000 */
[C---:B------:R-:W-:Y:S02]  /*15470*/  FMUL.FTZ R88, R2.reuse, R88 ;  /* 0x0000005802587220 */ /* 0x040fe40000410000 */
[C---:B------:R-:W-:Y:S01]  /*15480*/  HMMA.16816.F32 R32, R144.reuse, R150, R32 ;  /* 0x000000969020723c */ /* 0x040fe20000001820 */
[----:B------:R-:W1:Y:S03]  /*15490*/  LDSM.16.MT88.4 R148, [R190+0x1000] ;  /* 0x00100000be94783b */ /* 0x000e660000004200 */
[----:B------:R-:W-:Y:S02]  /*154a0*/  FMUL.FTZ R89, R2, R89 ;  /* 0x0000005902597220 */ /* 0x000fe40000410000 */
[C---:B------:R-:W-:Y:S02]  /*154b0*/  FMUL.FTZ R90, R0.reuse, R90 ;  /* 0x0000005a005a7220 */ /* 0x040fe40000410000 */
[C---:B--2---:R-:W-:Y:S04]  /*154c0*/  HMMA.16816.F32 R36, R144.reuse, R152, R36 ;  /* 0x000000989024723c */ /* 0x044fe80000001824 */
[----:B------:R-:W-:Y:S02]  /*154d0*/  FMUL.FTZ R91, R0, R91 ;  /* 0x0000005b005b7220 */ /* 0x000fe40000410000 */
[C---:B------:R-:W-:Y:S02]  /*154e0*/  FMUL.FTZ R92, R2.reuse, R92 ;  /* 0x0000005c025c7220 */ /* 0x040fe40000410000 */
[C---:B------:R-:W-:Y:S01]  /*154f0*/  HMMA.16816.F32 R40, R144.reuse, R154, R40 ;  /* 0x0000009a9028723c */ /* 0x040fe20000001828 */
[----:B------:R-:W2:Y:S03]  /*15500*/  LDSM.16.MT88.4 R152, [R189+0x1000] ;  /* 0x00100000bd98783b */ /* 0x000ea60000004200 */
[----:B------:R-:W-:Y:S02]  /*15510*/  FMUL.FTZ R93, R2, R93 ;  /* 0x0000005d025d7220 */ /* 0x000fe40000410000 */
[C---:B------:R-:W-:Y:S02]  /*15520*/  FMUL.FTZ R94, R0.reuse, R94 ;  /* 0x0000005e005e7220 */ /* 0x040fe40000410000 */
[C---:B------:R-:W-:Y:S04]  /*15530*/  HMMA.16816.F32 R44, R144.reuse, R156, R44 ;  /* 0x0000009c902c723c */ /* 0x040fe8000000182c */
[----:B------:R-:W-:Y:S02]  /*15540*/  FMUL.FTZ R95, R0, R95 ;  /* 0x0000005f005f7220 */ /* 0x000fe40000410000 */
[C---:B------:R-:W-:Y:S02]  /*15550*/  FMUL.FTZ R96, R2.reuse, R96 ;  /* 0x0000006002607220 */ /* 0x040fe40000410000 */
[C---:B------:R-:W-:Y:S01]  /*15560*/  HMMA.16816.F32 R48, R144.reuse, R158, R48 ;  /* 0x0000009e9030723c */ /* 0x040fe20000001830 */
[----:B------:R-:W3:Y:S03]  /*15570*/  LDSM.16.MT88.4 R156, [R187+0x2000] ;  /* 0x00200000bb9c783b */ /* 0x000ee60000004200 */
        /* <DEDUP_REMOVED lines=18> */
[C---:B---3--:R-:W-:Y:S04]  /*156a0*/  HMMA.16816.F32 R68, R144.reuse, R156, R68 ;  /* 0x0000009c9044723c */ /* 0x048fe80000001844 */
        /* <DEDUP_REMOVED lines=14> */
[----:B------:R-:W-:Y:S02]  /*15790*/  FMUL.FTZ R118, R0, R118 ;  /* 0x0000007600767220 */ /* 0x000fe40000410000 */
[C---:B--2---:R-:W-:Y:S04]  /*157a0*/  HMMA.16816.F32 R84, R144.reuse, R152, R84 ;  /* 0x000000989054723c */ /* 0x044fe80000001854 */
[--C-:B------:R-:W-:Y:S02]  /*157b0*/  FFMA.FTZ R134, R174, c[0x0][0x2d0], -R135.reuse ;  /* 0x0000b400ae867a23 */ /* 0x100fe40000010887 */
[----:B------:R-:W-:Y:S02]  /*157c0*/  FMUL.FTZ R119, R0, R119 ;  /* 0x0000007700777220 */ /* 0x000fe40000410000 */
[C---:B------:R-:W-:Y:S01]  /*157d0*/  HMMA.16816.F32 R88, R144.reuse, R154, R88 ;  /* 0x0000009a9058723c */ /* 0x040fe20000001858 */
[----:B------:R2:W-:Y:S01]  /*157e0*/  MUFU.EX2 R174, R134 ;  /* 0x0000008600ae7308 */ /* 0x0005e20000000800 */
[----:B------:R-:W4:Y:S02]  /*157f0*/  LDSM.16.MT88.4 R152, [R188+0x3000] ;  /* 0x00300000bc98783b */ /* 0x000f240000004200 */
[C---:B------:R-:W-:Y:S02]  /*15800*/  FMUL.FTZ R120, R2.reuse, R120 ;  /* 0x0000007802787220 */ /* 0x040fe40000410000 */
[----:B------:R-:W-:Y:S02]  /*15810*/  FMUL.FTZ R121, R2, R121 ;  /* 0x0000007902797220 */ /* 0x000fe40000410000 */
[C---:B---3--:R-:W-:Y:S04]  /*15820*/  HMMA.16816.F32 R92, R144.reuse, R156, R92 ;  /* 0x0000009c905c723c */ /* 0x048fe8000000185c */
[C---:B------:R-:W-:Y:S02]  /*15830*/  FMUL.FTZ R122, R0.reuse, R122 ;  /* 0x0000007a007a7220 */ /* 0x040fe40000410000 */
[----:B------:R-:W-:Y:S02]  /*15840*/  FMUL.FTZ R123, R0, R123 ;  /* 0x0000007b007b7220 */ /* 0x000fe40000410000 */
[C---:B------:R-:W-:Y:S01]  /*15850*/  HMMA.16816.F32 R96, R144.reuse, R158, R96 ;  /* 0x0000009e9060723c */ /* 0x040fe20000001860 */
[----:B------:R-:W3:Y:S03]  /*15860*/  LDSM.16.MT88.4 R156, [R190+0x3000] ;  /* 0x00300000be9c783b */ /* 0x000ee60000004200 */
[C---:B------:R-:W-:Y:S02]  /*15870*/  FMUL.FTZ R124, R2.reuse, R124 ;  /* 0x0000007c027c7220 */ /* 0x040fe40000410000 */
[----:B------:R-:W-:Y:S02]  /*15880*/  FMUL.FTZ R125, R2, R125 ;  /* 0x0000007d027d7220 */ /* 0x000fe40000410000 */
[C---:B------:R-:W-:Y:S01]  /*15890*/  FMUL.FTZ R126, R0.reuse, R126 ;  /* 0x0000007e007e7220 */ /* 0x040fe20000410000 */
[C---:B-1----:R-:W-:Y:S03]  /*158a0*/  HMMA.16816.F32 R100, R144.reuse, R148, R100 ;  /* 0x000000949064723c */ /* 0x042fe60000001864 */
[----:B--2---:R-:W-:Y:S02]  /*158b0*/  FFMA.FTZ R134, R177, c[0x0][0x2d0], -R135 ;  /* 0x0000b400b1867a23 */ /* 0x004fe40000010887 */
[----:B------:R-:W-:Y:S02]  /*158c0*/  FMUL.FTZ R127, R0, R127 ;  /* 0x0000007f007f7220 */ /* 0x000fe40000410000 */
[----:B------:R1:W2:Y:S01]  /*158d0*/  MUFU.EX2 R177, R134 ;  /* 0x0000008600b17308 */ /* 0x0002a20000000800 */
[C---:B------:R-:W-:Y:S01]  /*158e0*/  HMMA.16816.F32 R104, R144.reuse, R150, R104 ;  /* 0x000000969068723c */ /* 0x040fe20000001868 */
[----:B------:R-:W5:Y:S03]  /*158f0*/  LDSM.16.MT88.4 R148, [R189+0x3000] ;  /* 0x00300000bd94783b */ /* 0x000f660000004200 */
[C---:B------:R-:W-:Y:S02]  /*15900*/  FMUL.FTZ R128, R2.reuse, R128 ;  /* 0x0000008002807220 */ /* 0x040fe40000410000 */
[----:B------:R-:W-:Y:S02]  /*15910*/  FMUL.FTZ R129, R2, R129 ;  /* 0x0000008102817220 */ /* 0x000fe40000410000 */
[C---:B------:R-:W-:Y:S01]  /*15920*/  FMUL.FTZ R130, R0.reuse, R130 ;  /* 0x0000008200827220 */ /* 0x040fe20000410000 */
[C---:B----4-:R-:W-:Y:S03]  /*15930*/  HMMA.16816.F32 R108, R144.reuse, R152, R108 ;  /* 0x00000098906c723c */ /* 0x050fe6000000186c */
[----:B------:R-:W-:Y:S02]  /*15940*/  FMUL.FTZ R131, R0, R131 ;  /* 0x0000008300837220 */ /* 0x000fe40000410000 */
[----:B------:R-:W-:Y:S02]  /*15950*/  FFMA.FTZ R2, R2, R209, R206 ;  /* 0x000000d102027223 */ /* 0x000fe400000100ce */
[----:B------:R-:W-:Y:S01]  /*15960*/  FFMA.FTZ R0, R0, R208, R179 ;  /* 0x000000d000007223 */ /* 0x000fe200000100b3 */
[C---:B------:R-:W-:Y:S01]  /*15970*/  HMMA.16816.F32 R112, R144.reuse, R154, R112 ;  /* 0x0000009a9070723c */ /* 0x040fe20000001870 */
[----:B------:R-:W4:Y:S03]  /*15980*/  LDSM.16.MT88.4 R152, [R187+0x800] ;  /* 0x00080000bb98783b */ /* 0x000f260000004200 */
[----:B------:R-:W-:Y:S02]  /*15990*/  FADD.FTZ R2, R205, R2 ;  /* 0x00000002cd027221 */ /* 0x000fe40000010000 */
[--C-:B-1----:R-:W-:Y:S01]  /*159a0*/  FFMA.FTZ R134, R142, c[0x0][0x2d0], -R3.reuse ;  /* 0x0000b4008e867a23 */ /* 0x102fe20000010803 */
[----:B--2---:R-:W-:Y:S01]  /*159b0*/  F2FP.PACK_AB R162, R177, R174 ;  /* 0x000000aeb1a2723e */ /* 0x004fe200000000ff */
[C---:B---3--:R-:W-:Y:S02]  /*159c0*/  HMMA.16816.F32 R116, R144.reuse, R156, R116 ;  /* 0x0000009c9074723c */ /* 0x048fe40000001874 */
[----:B------:R-:W-:Y:S02]  /*159d0*/  MUFU.EX2 R135, R134 ;  /* 0x0000008600877308 */ /* 0x000fe40000000800 */
[----:B------:R-:W-:Y:S02]  /*159e0*/  FFMA.FTZ R3, R143, c[0x0][0x2d0], -R3 ;  /* 0x0000b4008f037a23 */ /* 0x000fe40000010803 */
[----:B------:R-:W-:Y:S02]  /*159f0*/  FADD.FTZ R0, R178, R0 ;  /* 0x00000000b2007221 */ /* 0x000fe40000010000 */
[C---:B------:R-:W-:Y:S01]  /*15a00*/  HMMA.16816.F32 R120, R144.reuse, R158, R120 ;  /* 0x0000009e9078723c */ /* 0x040fe20000001878 */
[----:B------:R-:W1:Y:S03]  /*15a10*/  LDSM.16.MT88.4 R156, [R188+0x800] ;  /* 0x00080000bc9c783b */ /* 0x000e660000004200 */
[----:B------:R-:W2:Y:S01]  /*15a20*/  MUFU.EX2 R134, R3 ;  /* 0x0000000300867308 */ /* 0x000ea20000000800 */
[----:B------:R-:W-:Y:S02]  /*15a30*/  FADD.FTZ R2, R183, R2 ;  /* 0x00000002b7027221 */ /* 0x000fe40000010000 */
[----:B------:R-:W-:Y:S01]  /*15a40*/  FADD.FTZ R0, R176, R0 ;  /* 0x00000000b0007221 */ /* 0x000fe20000010000 */
[C---:B-----5:R-:W-:Y:S04]  /*15a50*/  HMMA.16816.F32 R124, R144.reuse, R148, R124 ;  /* 0x00000094907c723c */ /* 0x060fe8000000187c */
[----:B------:R-:W-:Y:S04]  /*15a60*/  FADD.FTZ R2, R182, R2 ;  /* 0x00000002b6027221 */ /* 0x000fe80000010000 */
[----:B------:R-:W-:Y:S04]  /*15a70*/  HMMA.16816.F32 R128, R144, R150, R128 ;  /* 0x000000969080723c */ /* 0x000fe80000001880 */
[----:B--2---:R-:W-:Y:S01]  /*15a80*/  F2FP.PACK_AB R163, R134, R135 ;  /* 0x0000008786a3723e */ /* 0x004fe200000000ff */
[----:B------:R-:W-:Y:S02]  /*15a90*/  FADD.FTZ R3, R175, R0 ;  /* 0x00000000af037221 */ /* 0x000fe40000010000 */
[----:B------:R-:W-:Y:S02]  /*15aa0*/  FADD.FTZ R0, R181, R2 ;  /* 0x00000002b5007221 */ /* 0x000fe40000010000 */
[----:B------:R-:W-:Y:S02]  /*15ab0*/  FADD.FTZ R3, R173, R3 ;  /* 0x00000003ad037221 */ /* 0x000fe40000010000 */
[C---:B----4-:R-:W-:Y:S01]  /*15ac0*/  HMMA.16816.F32 R144, R160.reuse, R152, R4 ;  /* 0x00000098a090723c */ /* 0x050fe20000001804 */
[----:B------:R-:W2:Y:S04]  /*15ad0*/  LDSM.16.MT88.4 R4, [R187+0x1800] ;  /* 0x00180000bb04783b */ /* 0x000ea80000004200 */
[----:B------:R-:W-:Y:S02]  /*15ae0*/  FADD.FTZ R0, R180, R0 ;  /* 0x00000000b4007221 */ /* 0x000fe40000010000 */
[----:B------:R-:W-:Y:S01]  /*15af0*/  FADD.FTZ R3, R172, R3 ;  /* 0x00000003ac037221 */ /* 0x000fe20000010000 */
[C---:B------:R-:W-:Y:S01]  /*15b00*/  HMMA.16816.F32 R148, R160.reuse, R154, R8 ;  /* 0x0000009aa094723c */ /* 0x040fe20000001808 */
[----:B------:R-:W3:Y:S03]  /*15b10*/  LDSM.16.MT88.4 R8, [R188+0x1800] ;  /* 0x00180000bc08783b */ /* 0x000ee60000004200 */
[----:B------:R-:W-:Y:S02]  /*15b20*/  FADD.FTZ R2, R174, R0 ;  /* 0x00000000ae027221 */ /* 0x000fe40000010000 */
[----:B------:R-:W-:Y:S01]  /*15b30*/  FADD.FTZ R0, R135, R3 ;  /* 0x0000000387007221 */ /* 0x000fe20000010000 */
[----:B------:R-:W-:Y:S01]  /*15b40*/  MOV R135, R132 ;  /* 0x0000008400877202 */ /* 0x000fe20000000f00 */
[C---:B-1----:R-:W-:Y:S01]  /*15b50*/  HMMA.16816.F32 R152, R160.reuse, R156, R12 ;  /* 0x0000009ca098723c */ /* 0x042fe2000000180c */
[----:B------:R-:W1:Y:S03]  /*15b60*/  LDSM.16.MT88.4 R12, [R190+0x1800] ;  /* 0x00180000be0c783b */ /* 0x000e660000004200 */
[----:B------:R-:W-:Y:S02]  /*15b70*/  FADD.FTZ R209, R177, R2 ;  /* 0x00000002b1d17221 */ /* 0x000fe40000010000 */
[----:B------:R-:W-:Y:S01]  /*15b80*/  FADD.FTZ R208, R134, R0 ;  /* 0x0000000086d07221 */ /* 0x000fe20000010000 */
[----:B------:R-:W-:Y:S01]  /*15b90*/  MOV R134, R133 ;  /* 0x0000008500867202 */ /* 0x000fe20000000f00 */
[C---:B------:R-:W-:Y:S01]  /*15ba0*/  HMMA.16816.F32 R156, R160.reuse, R158, R16 ;  /* 0x0000009ea09c723c */ /* 0x040fe20000001810 */
[----:B------:R-:W4:Y:S07]  /*15bb0*/  LDSM.16.MT88.4 R16, [R189+0x1800] ;  /* 0x00180000bd10783b */ /* 0x000f2e0000004200 */
[C---:B------:R-:W-:Y:S08]  /*15bc0*/  HMMA.16816.F32 R20, R160.reuse, R164, R20 ;  /* 0x000000a4a014723c */ /* 0x040ff00000001814 */
[C---:B------:R-:W-:Y:S08]  /*15bd0*/  HMMA.16816.F32 R24, R160.reuse, R166, R24 ;  /* 0x000000a6a018723c */ /* 0x040ff00000001818 */
[C---:B------:R-:W-:Y:S08]  /*15be0*/  HMMA.16816.F32 R28, R160.reuse, R168, R28 ;  /* 0x000000a8a01c723c */ /* 0x040ff0000000181c */
[C---:B------:R-:W-:Y:S08]  /*15bf0*/  HMMA.16816.F32 R32, R160.reuse, R170, R32 ;  /* 0x000000aaa020723c */ /* 0x040ff00000001820 */
        /* <DEDUP_REMOVED lines=9> */
[C---:B----4-:R-:W-:Y:S08]  /*15c90*/  HMMA.16816.F32 R60, R160.reuse, R16, R60 ;  /* 0x00000010a03c723c */ /* 0x050ff0000000183c */
[C---:B------:R-:W-:Y:S01]  /*15ca0*/  HMMA.16816.F32 R64, R160.reuse, R18, R64 ;  /* 0x00000012a040723c */ /* 0x040fe20000001840 */
[----:B------:R-:W4:Y:S07]  /*15cb0*/  LDSM.16.MT88.4 R16, [R189+0x2800] ;  /* 0x00280000bd10783b */ /* 0x000f2e0000004200 */
        /* <DEDUP_REMOVED lines=13> */
[C---:B------:R-:W-:Y:S08]  /*15d90*/  HMMA.16816.F32 R104, R160.reuse, R6, R104 ;  /* 0x00000006a068723c */ /* 0x040ff00000001868 */
[C---:B---3--:R-:W-:Y:S08]  /*15da0*/  HMMA.16816.F32 R108, R160.reuse, R8, R108 ;  /* 0x00000008a06c723c */ /* 0x048ff0000000186c */
[C---:B------:R-:W-:Y:S08]  /*15db0*/  HMMA.16816.F32 R112, R160.reuse, R10, R112 ;  /* 0x0000000aa070723c */ /* 0x040ff00000001870 */
[C---:B-1----:R-:W-:Y:S08]  /*15dc0*/  HMMA.16816.F32 R116, R160.reuse, R12, R116 ;  /* 0x0000000ca074723c */ /* 0x042ff00000001874 */
[C---:B------:R-:W-:Y:S08]  /*15dd0*/  HMMA.16816.F32 R120, R160.reuse, R14, R120 ;  /* 0x0000000ea078723c */ /* 0x040ff00000001878 */
[C---:B----4-:R-:W-:Y:S08]  /*15de0*/  HMMA.16816.F32 R124, R160.reuse, R16, R124 ;  /* 0x00000010a07c723c */ /* 0x050ff0000000187c */
[----:B------:R-:W-:Y:S01]  /*15df0*/  HMMA.16816.F32 R128, R160, R18, R128 ;  /* 0x00000012a080723c */ /* 0x000fe20000001880 */
[----:B------:R-:W-:-:S07]  /*15e00*/  @P0 BRA `(.L_x_1106) ;  /* 0xffffe0c000000947 */ /* 0x000fce000383ffff */
.L_x_1105:
[----:B------:R-:W-:Y:S07]  /*15e10*/  @!UPT UIADD3 URZ, URZ, URZ, URZ ;  /* 0x0000003f3f3ff290 */ /* 0x000fee000fffe03f */
[----:B------:R-:W-:Y:S02]  /*15e20*/  MOV R7, 0x1f ;  /* 0x0000001f00077802 */ /* 0x000fe40000000f00 */
[----:B------:R-:W-:Y:S01]  /*15e30*/  MOV R6, 0xffffffff ;  /* 0xffffffff00067802 */ /* 0x000fe20000000f00 */
[----:B------:R-:W-:Y:S06]  /*15e40*/  BRA.DIV ~URZ, `(.L_x_1107) ;  /* 0x000062d27f007947 */ /* 0x000fec000b800000 */
[----:B------:R1:W2:Y:S02]  /*15e50*/  SHFL.BFLY PT, R0, R209, 0x2, 0x1f ;  /* 0x0c401f00d1007f89 */ /* 0x0002a400000e0000 */
.L_x_1180:
[----:B--2---:R-:W-:Y:S01]  /*15e60*/  FADD.FTZ R0, R0, R209 ;  /* 0x000000d100007221 */ /* 0x004fe20000010000 */
[----:B------:R-:W-:Y:S05]  /*15e70*/  BRA.DIV ~URZ, `(.L_x_1108) ;  /* 0x000063027f007947 */ /* 0x000fea000b800000 */
[----:B------:R-:W2:Y:S04]  /*15e80*/  SHFL.BFLY PT, R2, R208, 0x2, 0x1f ;  /* 0x0c401f00d0027f89 */ /* 0x000ea800000e0000 */
[----:B------:R-:W3:Y:S01]  /*15e90*/  SHFL.BFLY PT, R5, R0, 0x1, 0x1f ;  /* 0x0c201f0000057f89 */ /* 0x000ee200000e0000 */
[----:B--2---:R-:W-:-:S02]  /*15ea0*/  FADD.FTZ R4, R2, R208 ;  /* 0x000000d002047221 */ /* 0x004fc40000010000 */
[----:B---3--:R-:W-:-:S03]  /*15eb0*/  FADD.FTZ R0, R0, R5 ;  /* 0x0000000500007221 */ /* 0x008fc60000010000 */
[----:B------:R2:W3:Y:S04]  /*15ec0*/  SHFL.BFLY PT, R3, R4, 0x1, 0x1f ;  /* 0x0c201f0004037f89 */ /* 0x0004e800000e0000 */
.L_x_1181:
        /* <DEDUP_REMOVED lines=100> */
[----:B------:R-:W-:Y:S02]  /*16510*/  FMUL.FTZ R75, R0, R83 ;  /* 0x00000053004b7220 */ /* 0x000fe40000410000 */
[----:B----4-:R-:W-:Y:S02]  /*16520*/  @P0 FMUL.FTZ R2, R2, 0.69314718246459960938 ;  /* 0x3f31721802020820 */ /* 0x010fe40000410000 */
[----:B------:R-:W-:Y:S02]  /*16530*/  @P0 FMUL.FTZ R3, R3, c[0x0][0x2d0] ;  /* 0x0000b40003030a20 */ /* 0x000fe40000410000 */
        /* <DEDUP_REMOVED lines=46> */
.L_x_1024:
[----:B-----5:R-:W2:Y:S01]  /*16820*/  S2R R112, SR_TID.X ;  /* 0x0000000000707919 */ /* 0x020ea20000002100 */
        /* <DEDUP_REMOVED lines=16> */
.L_x_1110:
[----:B------:R-:W-:Y:S05]  /*16930*/  BSYNC B0 ;  /* 0x0000000000007941 */ /* 0x000fea0003800000 */
.L_x_1109:
        /* <DEDUP_REMOVED lines=127> */
[----:B----4-:R-:W-:-:S03]  /*17130*/  @P1 LEA R4, P0, R236, c[0x0][0x508], 0x2 ;  /* 0x00014200ec041a11 */ /* 0x010fc600078010ff */
[----:B------:R3:W-:Y:S01]  /*17140*/  STS [R249+0xc080], R3 ;  /* 0x00c08003f9007388 */ /* 0x0007e20000000800 */
[----:B-1----:R-:W-:Y:S02]  /*17150*/  F2FP.PACK_AB R2, R107, R106 ;  /* 0x0000006a6b02723e */ /* 0x002fe400000000ff */
[----:B------:R-:W-:-:S03]  /*17160*/  @P1 LEA.HI.X R5, R236, c[0x0][0x50c], R241, 0x2, P0 ;  /* 0x00014300ec051a11 */ /* 0x000fc600000f14f1 */
[----:B------:R1:W-:Y:S01]  /*17170*/  STS [R249+0xc480], R2 ;  /* 0x00c48002f9007388 */ /* 0x0003e20000000800 */
[----:B--2---:R-:W-:Y:S02]  /*17180*/  F2FP.PACK_AB R0, R163, R162 ;  /* 0x000000a2a300723e */ /* 0x004fe400000000ff */
[----:B---3--:R-:W-:-:S03]  /*17190*/  F2FP.PACK_AB R3, R103, R102 ;  /* 0x000000666703723e */ /* 0x008fc600000000ff */
[----:B------:R2:W-:Y:S04]  /*171a0*/  STS [R247+0xc000], R0 ;  /* 0x00c00000f7007388 */ /* 0x0005e80000000800 */
[----:B------:R3:W-:Y:S01]  /*171b0*/  STS [R247+0xc400], R3 ;  /* 0x00c40003f7007388 */ /* 0x0007e20000000800 */
[----:B-1----:R-:W-:-:S05]  /*171c0*/  F2FP.PACK_AB R2, R117, R116 ;  /* 0x000000747502723e */ /* 0x002fca00000000ff */
[----:B------:R1:W-:Y:S01]  /*171d0*/  STS [R248+0xc080], R2 ;  /* 0x00c08002f8007388 */ /* 0x0003e20000000800 */
[----:B--2---:R-:W-:Y:S02]  /*171e0*/  F2FP.PACK_AB R0, R99, R98 ;  /* 0x000000626300723e */ /* 0x004fe400000000ff */
[----:B---3--:R-:W-:-:S03]  /*171f0*/  F2FP.PACK_AB R3, R105, R104 ;  /* 0x000000686903723e */ /* 0x008fc600000000ff */
[----:B------:R2:W-:Y:S04]  /*17200*/  STS [R248+0xc480], R0 ;  /* 0x00c48000f8007388 */ /* 0x0005e80000000800 */
[----:B------:R3:W-:Y:S01]  /*17210*/  STS [R246+0xc000], R3 ;  /* 0x00c00003f6007388 */ /* 0x0007e20000000800 */
[----:B-1----:R-:W-:Y:S01]  /*17220*/  IMAD.MOV.U32 R2, RZ, RZ, RZ ;  /* 0x000000ffff027224 */ /* 0x002fe200078e00ff */
[----:B--2---:R-:W-:-:S05]  /*17230*/  F2FP.PACK_AB R0, R95, R94 ;  /* 0x0000005e5f00723e */ /* 0x004fca00000000ff */
[----:B------:R1:W-:Y:S04]  /*17240*/  STS [R246+0xc400], R0 ;  /* 0x00c40000f6007388 */ /* 0x0003e80000000800 */
[----:B------:R-:W-:Y:S06]  /*17250*/  BAR.SYNC.DEFER_BLOCKING 0x1, 0x100 ;  /* 0x0044000000007b1d */ /* 0x000fec0000010000 */
[----:B------:R1:W5:Y:S04]  /*17260*/  @P1 LDG.E R13, [R4.64] ;  /* 0x00000006040d1981 */ /* 0x000368000c1e1900 */
[----:B------:R1:W5:Y:S01]  /*17270*/  @P2 LDG.E R2, [R6.64] ;  /* 0x0000000606022981 */ /* 0x000362000c1e1900 */
[----:B------:R-:W-:-:S04]  /*17280*/  ISETP.NE.AND P0, PT, R234, RZ, PT ;  /* 0x000000ffea00720c */ /* 0x000fc80003f05270 */
[----:B---3--:R-:W-:Y:S01]  /*17290*/  SEL R3, R234, c[0x0][0x3d4], P0 ;  /* 0x0000f500ea037a07 */ /* 0x008fe20000000000 */
[----:B------:R-:W-:Y:S05]  /*172a0*/  @P1 BRA `(.L_x_1113) ;  /* 0x0000004000001947 */ /* 0x000fea0003800000 */
[----:B------:R-:W-:Y:S05]  /*172b0*/  @!P2 BRA `(.L_x_1113) ;  /* 0x000000300000a947 */ /* 0x000fea0003800000 */
[----:B-1----:R1:W2:Y:S04]  /*172c0*/  LDG.E R0, [R6.64] ;  /* 0x0000000606007981 */ /* 0x0022a8000c1e1900 */
[----:B-1----:R-:W2:Y:S02]  /*172d0*/  LDG.E R6, [R6.64+0x4] ;  /* 0x0000040606067981 */ /* 0x002ea4000c1e1900 */
[----:B--2--5:R-:W-:Y:S02]  /*172e0*/  IADD3 R13, -R0, R6, RZ ;  /* 0x00000006000d7210 */ /* 0x024fe40007ffe1ff */
.L_x_1113:
[----:B------:R-:W2:Y:S01]  /*172f0*/  LDL R114, [R1+0x4] ;  /* 0x0000040001727983 */ /* 0x000ea20000100800 */
[----:B------:R-:W-:Y:S01]  /*17300*/  IMAD.MOV.U32 R11, RZ, RZ, 0x368 ;  /* 0x00000368ff0b7424 */ /* 0x000fe200078e00ff */
[----:B------:R-:W-:Y:S01]  /*17310*/  ISETP.GT.AND P2, PT, R3, 0x1, PT ;  /* 0x000000010300780c */ /* 0x000fe20003f44270 */
[----:B-1----:R-:W-:Y:S01]  /*17320*/  IMAD.MOV.U32 R0, RZ, RZ, c[0x0][0x4e8] ;  /* 0x00013a00ff007624 */ /* 0x002fe200078e00ff */
[----:B------:R-:W-:Y:S01]  /*17330*/  ISETP.NE.U32.AND P0, PT, RZ, c[0x0][0x500], PT ;  /* 0x00014000ff007a0c */ /* 0x000fe20003f05070 */
[----:B------:R-:W-:Y:S01]  /*17340*/  IMAD.IADD R8, R240, 0x1, R233 ;  /* 0x00000001f0087824 */ /* 0x000fe200078e02e9 */
[----:B------:R-:W-:Y:S01]  /*17350*/  SEL R11, R11, 0x328, P2 ;  /* 0x000003280b0b7807 */ /* 0x000fe20001000000 */
[----:B------:R-:W1:Y:S01]  /*17360*/  S2R R115, SR_TID.X ;  /* 0x0000000000737919 */ /* 0x000e620000002100 */
[----:B------:R-:W-:Y:S01]  /*17370*/  ISETP.NE.AND P3, PT, R0, 0x1, PT ;  /* 0x000000010000780c */ /* 0x000fe20003f65270 */
[----:B-----5:R-:W-:Y:S01]  /*17380*/  IMAD R13, R13, c[0x0][0x4e8], RZ ;  /* 0x00013a000d0d7a24 */ /* 0x020fe200078e02ff */
[----:B------:R-:W3:Y:S01]  /*17390*/  LDC.64 R6, c[0x0][R11+0x170] ;  /* 0x00005c000b067b82 */ /* 0x000ee20000000a00 */
[----:B------:R-:W-:-:S02]  /*173a0*/  ISETP.NE.AND.EX P0, PT, RZ, c[0x0][0x504], PT, P0 ;  /* 0x00014100ff007a0c */ /* 0x000fc40003f05300 */
[----:B------:R-:W-:Y:S02]  /*173b0*/  LOP3.LUT R216, R216, 0xfffffffd, RZ, 0xc0, !PT ;  /* 0xfffffffdd8d87812 */ /* 0x000fe400078ec0ff */
[----:B------:R-:W-:Y:S02]  /*173c0*/  SEL R0, R236, RZ, !P0 ;  /* 0x000000ffec007207 */ /* 0x000fe40004000000 */
[----:B------:R-:W-:Y:S01]  /*173d0*/  SEL R4, R241, RZ, !P0 ;  /* 0x000000fff1047207 */ /* 0x000fe20004000000 */
[----:B------:R4:W4:Y:S03]  /*173e0*/  LDC.64 R14, c[0x0][R11+0x168] ;  /* 0x00005a000b0e7b82 */ /* 0x0009260000000a00 */
[----:B------:R-:W-:-:S05]  /*173f0*/  @P3 IMAD.HI.U32 R9, R8, c[0x0][0x4ec], RZ ;  /* 0x00013b0008093a27 */ /* 0x000fca00078e00ff */
[----:B------:R4:W4:Y:S01]  /*17400*/  LDC.64 R16, c[0x0][R11+0x178] ;  /* 0x00005e000b107b82 */ /* 0x0009220000000a00 */
[----:B-1----:R-:W-:-:S07]  /*17410*/  SHF.R.S32.HI R113, RZ, 0x1f, R115 ;  /* 0x0000001fff717819 */ /* 0x002fce0000011473 */
[----:B------:R4:W1:Y:S01]  /*17420*/  LDC.64 R18, c[0x0][R11+0x160] ;  /* 0x000058000b127b82 */ /* 0x0008620000000a00 */
[----:B------:R-:W-:-:S04]  /*17430*/  LEA.HI R113, R113, R115, RZ, 0x5 ;  /* 0x0000007371717211 */ /* 0x000fc800078f28ff */
[----:B------:R-:W-:-:S05]  /*17440*/  LOP3.LUT R113, R113, 0xffffffe0, RZ, 0xc0, !PT ;  /* 0xffffffe071717812 */ /* 0x000fca00078ec0ff */
[----:B------:R-:W-:Y:S02]  /*17450*/  IMAD.IADD R113, R115, 0x1, -R113 ;  /* 0x0000000173717824 */ /* 0x000fe400078e0a71 */
[----:B---3--:R-:W-:-:S04]  /*17460*/  IMAD R3, R7, R0, RZ ;  /* 0x0000000007037224 */ /* 0x008fc800078e02ff */
[C---:B----4-:R-:W-:Y:S02]  /*17470*/  IMAD R11, R6.reuse, R4, R3 ;  /* 0x00000004060b7224 */ /* 0x050fe400078e0203 */
[----:B------:R-:W-:-:S04]  /*17480*/  IMAD.WIDE.U32 R4, R6, R0, RZ ;  /* 0x0000000006047225 */ /* 0x000fc800078e00ff */
[----:B------:R-:W-:-:S04]  /*17490*/  IMAD.WIDE.U32 R6, R14, R239, RZ ;  /* 0x000000ef0e067225 */ /* 0x000fc800078e00ff */
[----:B------:R-:W-:Y:S01]  /*174a0*/  IMAD.MOV.U32 R3, RZ, RZ, R8 ;  /* 0x000000ffff037224 */ /* 0x000fe200078e0008 */
[----:B------:R-:W-:Y:S01]  /*174b0*/  @P3 SHF.R.U32.HI R3, RZ, c[0x0][0x4f0], R9 ;  /* 0x00013c00ff033a19 */ /* 0x000fe20000011609 */
[----:B------:R-:W-:Y:S01]  /*174c0*/  IMAD R10, R15, R239, RZ ;  /* 0x000000ef0f0a7224 */ /* 0x000fe200078e02ff */
[----:B------:R-:W-:Y:S01]  /*174d0*/  SEL R9, R251, RZ, P2 ;  /* 0x000000fffb097207 */ /* 0x000fe20001000000 */
[----:B------:R-:W-:Y:S01]  /*174e0*/  IMAD.IADD R12, R5, 0x1, R11 ;  /* 0x00000001050c7824 */ /* 0x000fe200078e020b */
[----:B------:R-:W-:Y:S01]  /*174f0*/  IADD3 R14, P1, P0, R4, R6, R2 ;  /* 0x00000006040e7210 */ /* 0x000fe2000783e002 */
        /* <DEDUP_REMOVED lines=10> */
[----:B-1----:R-:W-:Y:S01]  /*175a0*/  IMAD R3, R19, R4, RZ ;  /* 0x0000000413037224 */ /* 0x002fe200078e02ff */
        /* <DEDUP_REMOVED lines=26> */
[----:B-1----:R-:W-:Y:S01]  /*17750*/  SHF.R.S32.HI R6, RZ, 0x1f, R112 ;  /* 0x0000001fff067819 */ /* 0x002fe20000011470 */
[----:B------:R-:W-:Y:S01]  /*17760*/  IMAD R10, R10, c[0x0][0x3a0], RZ ;  /* 0x0000e8000a0a7a24 */ /* 0x000fe200078e02ff */
[----:B------:R1:W2:Y:S01]  /*17770*/  LDS.128 R36, [R203+0x80] ;  /* 0x00008000cb247984 */ /* 0x0002a20000000c00 */
[----:B------:R-:W-:Y:S01]  /*17780*/  IMAD.WIDE.U32 R4, R2, c[0x0][0x3a0], RZ ;  /* 0x0000e80002047a25 */ /* 0x000fe200078e00ff */
[----:B------:R-:W-:Y:S02]  /*17790*/  LEA.HI R6, R6, R112, RZ, 0x3 ;  /* 0x0000007006067211 */ /* 0x000fe400078f18ff */
[----:B------:R1:W3:Y:S01]  /*177a0*/  LDS.128 R52, [R203+0x1080] ;  /* 0x00108000cb347984 */ /* 0x0002e20000000c00 */
[----:B------:R-:W-:Y:S01]  /*177b0*/  IMAD R2, R2, c[0x0][0x3a4], R10 ;  /* 0x0000e90002027a24 */ /* 0x000fe200078e020a */
[----:B------:R-:W-:Y:S02]  /*177c0*/  LOP3.LUT R6, R6, 0xfffffff8, RZ, 0xc0, !PT ;  /* 0xfffffff806067812 */ /* 0x000fe400078ec0ff */
[----:B------:R1:W4:Y:S01]  /*177d0*/  LDS.128 R68, [R203+0x2080] ;  /* 0x00208000cb447984 */ /* 0x0003220000000c00 */
[----:B------:R-:W-:-:S02]  /*177e0*/  IADD3 R14, R211, R233, RZ ;  /* 0x000000e9d30e7210 */ /* 0x000fc40007ffe0ff */
[----:B------:R-:W-:Y:S01]  /*177f0*/  IADD3 R3, R5, R2, RZ ;  /* 0x0000000205037210 */ /* 0x000fe20007ffe0ff */
[----:B------:R1:W1:Y:S01]  /*17800*/  LDS.128 R84, [R203+0x3080] ;  /* 0x00308000cb547984 */ /* 0x0002620000000c00 */
[----:B------:R-:W-:-:S03]  /*17810*/  IADD3 R2, -R6, R112, RZ ;  /* 0x0000007006027210 */ /* 0x000fc60007ffe1ff */
[----:B------:R1:W1:Y:S01]  /*17820*/  LDS.128 R32, [R203+0x4080] ;  /* 0x00408000cb207984 */ /* 0x0002620000000c00 */
[----:B------:R-:W-:Y:S02]  /*17830*/  LEA R6, R2, R211, 0x5 ;  /* 0x000000d302067211 */ /* 0x000fe400078e28ff */
[----:B------:R-:W-:Y:S01]  /*17840*/  MOV R2, R4 ;  /* 0x0000000400027202 */ /* 0x000fe20000000f00 */
[----:B------:R1:W1:Y:S04]  /*17850*/  LDS.128 R48, [R203+0x5080] ;  /* 0x00508000cb307984 */ /* 0x0002680000000c00 */
[----:B------:R-:W-:Y:S01]  /*17860*/  IMAD.WIDE.U32 R4, R239, c[0x0][0x3e8], R2 ;  /* 0x0000fa00ef047a25 */ /* 0x000fe200078e0002 */
[----:B------:R-:W-:Y:S01]  /*17870*/  IADD3 R3, R233, R6, RZ ;  /* 0x00000006e9037210 */ /* 0x000fe20007ffe0ff */
[----:B------:R1:W1:Y:S01]  /*17880*/  LDS.128 R64, [R203+0x6080] ;  /* 0x00608000cb407984 */ /* 0x0002620000000c00 */
[----:B------:R-:W-:Y:S01]  /*17890*/  SHF.R.S32.HI R2, RZ, 0x1f, R0 ;  /* 0x0000001fff027819 */ /* 0x000fe20000011400 */
[----:B------:R-:W-:-:S02]  /*178a0*/  IMAD R5, R239, c[0x0][0x3ec], R5 ;  /* 0x0000fb00ef057a24 */ /* 0x000fc400078e0205 */
[----:B------:R-:W-:Y:S01]  /*178b0*/  @P3 IMAD.HI.U32 R8, R3, c[0x0][0x4ec], RZ ;  /* 0x00013b0003083a27 */ /* 0x000fe200078e00ff */
[----:B------:R1:W1:Y:S03]  /*178c0*/  LDS.128 R80, [R203+0x7080] ;  /* 0x00708000cb507984 */ /* 0x0002660000000c00 */
[----:B------:R-:W-:Y:S01]  /*178d0*/  IMAD R6, R2, c[0x0][0x3f0], RZ ;  /* 0x0000fc0002067a24 */ /* 0x000fe200078e02ff */
[----:B------:R1:W1:Y:S01]  /*178e0*/  LDS.128 R28, [R203+0x8080] ;  /* 0x00808000cb1c7984 */ /* 0x0002620000000c00 */
[----:B------:R-:W-:Y:S01]  /*178f0*/  IMAD.MOV.U32 R2, RZ, RZ, R3 ;  /* 0x000000ffff027224 */ /* 0x000fe200078e0003 */
[----:B------:R-:W-:Y:S01]  /*17900*/  @P3 SHF.R.U32.HI R2, RZ, c[0x0][0x4f0], R8 ;  /* 0x00013c00ff023a19 */ /* 0x000fe20000011608 */
[C---:B------:R-:W-:Y:S01]  /*17910*/  IMAD R7, R0.reuse, c[0x0][0x3f4], R6 ;  /* 0x0000fd0000077a24 */ /* 0x040fe200078e0206 */
[----:B------:R1:W1:Y:S01]  /*17920*/  LDS.128 R44, [R203+0x9080] ;  /* 0x00908000cb2c7984 */ /* 0x0002620000000c00 */
[----:B------:R-:W-:Y:S01]  /*17930*/  IMAD.WIDE.U32 R4, R0, c[0x0][0x3f0], R4 ;  /* 0x0000fc0000047a25 */ /* 0x000fe200078e0004 */
[----:B------:R-:W-:-:S02]  /*17940*/  SHF.R.S32.HI R6, RZ, 0x1f, R2 ;  /* 0x0000001fff067819 */ /* 0x000fc40000011402 */
[----:B------:R1:W1:Y:S01]  /*17950*/  LDS.128 R60, [R203+0xa080] ;  /* 0x00a08000cb3c7984 */ /* 0x0002620000000c00 */
[----:B------:R-:W-:Y:S02]  /*17960*/  IADD3 R0, -R2, RZ, RZ ;  /* 0x000000ff02007210 */ /* 0x000fe40007ffe1ff */
[----:B------:R-:W-:Y:S01]  /*17970*/  IADD3 R5, R5, R7, RZ ;  /* 0x0000000705057210 */ /* 0x000fe20007ffe0ff */
[----:B------:R1:W1:Y:S01]  /*17980*/  LDS.128 R76, [R203+0xb080] ;  /* 0x00b08000cb4c7984 */ /* 0x0002620000000c00 */
[----:B------:R-:W-:Y:S02]  /*17990*/  IMAD R6, R6, c[0x0][0x3e0], RZ ;  /* 0x0000f80006067a24 */ /* 0x000fe400078e02ff */
[----:B------:R-:W-:Y:S01]  /*179a0*/  IMAD R0, R0, c[0x0][0x4e8], R3 ;  /* 0x00013a0000007a24 */ /* 0x000fe200078e0203 */
[----:B------:R1:W1:Y:S01]  /*179b0*/  LDS.128 R24, [R203+0xc080] ;  /* 0x00c08000cb187984 */ /* 0x0002620000000c00 */
[----:B------:R-:W-:-:S03]  /*179c0*/  IMAD.WIDE.U32 R4, R2, c[0x0][0x3e0], R4 ;  /* 0x0000f80002047a25 */ /* 0x000fc600078e0004 */
[----:B------:R1:W1:Y:S01]  /*179d0*/  LDS.128 R40, [R203+0xd080] ;  /* 0x00d08000cb287984 */ /* 0x0002620000000c00 */
[----:B------:R-:W-:Y:S01]  /*179e0*/  IMAD R2, R2, c[0x0][0x3e4], R6 ;  /* 0x0000f90002027a24 */ /* 0x000fe200078e0206 */
[----:B------:R-:W-:Y:S02]  /*179f0*/  SHF.R.S32.HI R6, RZ, 0x1f, R0 ;  /* 0x0000001fff067819 */ /* 0x000fe40000011400 */
[----:B------:R1:W1:Y:S01]  /*17a00*/  LDS.128 R56, [R203+0xe080] ;  /* 0x00e08000cb387984 */ /* 0x0002620000000c00 */
[----:B------:R-:W-:Y:S01]  /*17a10*/  IMAD.IADD R3, R5, 0x1, R2 ;  /* 0x0000000105037824 */ /* 0x000fe200078e0202 */
[----:B------:R-:W-:Y:S01]  /*17a20*/  MOV R2, R4 ;  /* 0x0000000400027202 */ /* 0x000fe20000000f00 */
[----:B------:R-:W-:Y:S01]  /*17a30*/  IMAD R6, R6, c[0x0][0x3d8], RZ ;  /* 0x0000f60006067a24 */ /* 0x000fe200078e02ff */
[----:B------:R1:W1:Y:S03]  /*17a40*/  LDS.128 R72, [R203+0xf080] ;  /* 0x00f08000cb487984 */ /* 0x0002660000000c00 */
[----:B------:R-:W-:-:S04]  /*17a50*/  IMAD.WIDE.U32 R2, R0, c[0x0][0x3d8], R2 ;  /* 0x0000f60000027a25 */ /* 0x000fc800078e0002 */
[----:B------:R-:W-:Y:S01]  /*17a60*/  IMAD R0, R0, c[0x0][0x3dc], R6 ;  /* 0x0000f70000007a24 */ /* 0x000fe200078e0206 */
[----:B------:R-:W-:-:S04]  /*17a70*/  LEA R16, P0, R2, c[0x0][0x380], 0x1 ;  /* 0x0000e00002107a11 */ /* 0x000fc800078008ff */
[----:B------:R-:W-:-:S04]  /*17a80*/  IADD3 R0, R3, R0, RZ ;  /* 0x0000000003007210 */ /* 0x000fc80007ffe0ff */
[----:B------:R-:W-:Y:S01]  /*17a90*/  LEA.HI.X R15, R2, c[0x0][0x384], R0, 0x1, P0 ;  /* 0x0000e100020f7a11 */ /* 0x000fe200000f0c00 */
[----:B------:R-:W-:Y:S05]  /*17aa0*/  BRA.DIV ~URZ, `(.L_x_1115) ;  /* 0x000047d27f007947 */ /* 0x000fea000b800000 */
[----:B--234-:R2:W3:Y:S02]  /*17ab0*/  SHFL.IDX PT, R12, R15, RZ, 0x181f ;  /* 0x00181fff0f0c7589 */ /* 0x01c4e400000e0000 */
.L_x_1182:
[----:B------:R-:W-:Y:S05]  /*17ac0*/  BRA.DIV ~URZ, `(.L_x_1116) ;  /* 0x000048227f007947 */ /* 0x000fea000b800000 */
[----:B------:R4:W2:Y:S02]  /*17ad0*/  SHFL.IDX PT, R0, R16, RZ, 0x181f ;  /* 0x00181fff10007589 */ /* 0x0008a400000e0000 */
.L_x_1183:
        /* <DEDUP_REMOVED lines=16> */
[C---:B------:R-:W-:Y:S02]  /*17be0*/  @!P1 LEA R6, P5, R213.reuse, R0, 0x1 ;  /* 0x00000000d5069211 */ /* 0x040fe400078a08ff */
        /* <DEDUP_REMOVED lines=9> */
.L_x_1118:
[----:B------:R-:W-:Y:S05]  /*17c80*/  BSYNC B0 ;  /* 0x0000000000007941 */ /* 0x000fea0003800000 */
.L_x_1117:
[----:B------:R-:W-:Y:S05]  /*17c90*/  BRA.DIV ~URZ, `(.L_x_1119) ;  /* 0x000046b27f007947 */ /* 0x000fea000b800000 */
[----:B---3--:R3:W4:Y:S04]  /*17ca0*/  SHFL.IDX PT, R12, R15, 0x1, 0x181f ;  /* 0x00381f000f0c7f89 */ /* 0x00872800000e0000 */
[----:B--2---:R3:W2:Y:S02]  /*17cb0*/  SHFL.IDX PT, R0, R16, 0x1, 0x181f ;  /* 0x00381f0010007f89 */ /* 0x0046a400000e0000 */
.L_x_1184:
        /* <DEDUP_REMOVED lines=20> */
.L_x_1121:
[----:B------:R-:W-:Y:S05]  /*17e00*/  BSYNC B0 ;  /* 0x0000000000007941 */ /* 0x000fea0003800000 */
.L_x_1120:
[----:B------:R-:W-:Y:S05]  /*17e10*/  BRA.DIV ~URZ, `(.L_x_1122) ;  /* 0x000045f27f007947 */ /* 0x000fea000b800000 */
[----:B----4-:R4:W3:Y:S02]  /*17e20*/  SHFL.IDX PT, R12, R15, 0x2, 0x181f ;  /* 0x00581f000f0c7f89 */ /* 0x0108e400000e0000 */
.L_x_1185:
[----:B------:R-:W-:Y:S05]  /*17e30*/  BRA.DIV ~URZ, `(.L_x_1123) ;  /* 0x000046427f007947 */ /* 0x000fea000b800000 */
[----:B--2---:R2:W4:Y:S02]  /*17e40*/  SHFL.IDX PT, R0, R16, 0x2, 0x181f ;  /* 0x00581f0010007f89 */ /* 0x00452400000e0000 */
.L_x_1186:
        /* <DEDUP_REMOVED lines=20> */
.L_x_1125:
[----:B------:R-:W-:Y:S05]  /*17f90*/  BSYNC B0 ;  /* 0x0000000000007941 */ /* 0x000fea0003800000 */
.L_x_1124:
[----:B------:R-:W-:Y:S05]  /*17fa0*/  BRA.DIV ~URZ, `(.L_x_1126) ;  /* 0x000045327f007947 */ /* 0x000fea000b800000 */
[----:B---3--:R3:W2:Y:S04]  /*17fb0*/  SHFL.IDX PT, R10, R15, 0x3, 0x181f ;  /* 0x00781f000f0a7f89 */ /* 0x0086a800000e0000 */
[----:B----4-:R3:W4:Y:S02]  /*17fc0*/  SHFL.IDX PT, R0, R16, 0x3, 0x181f ;  /* 0x00781f0010007f89 */ /* 0x01072400000e0000 */
.L_x_1187:
        /* <DEDUP_REMOVED lines=8> */
[C---:B------:R-:W-:Y:S02]  /*18050*/  @!P0 LEA R2, P3, R213.reuse, R0, 0x1 ;  /* 0x00000000d5028211 */ /* 0x040fe400078608ff */
        /* <DEDUP_REMOVED lines=12> */
.L_x_1114:
        /* <DEDUP_REMOVED lines=33> */
.L_x_1188:
[----:B------:R-:W-:Y:S05]  /*18330*/  BRA.DIV ~URZ, `(.L_x_1129) ;  /* 0x000042d27f007947 */ /* 0x000fea000b800000 */
[----:B------:R3:W4:Y:S02]  /*18340*/  SHFL.IDX PT, R0, R17, RZ, 0x1c1f ;  /* 0x001c1fff11007589 */ /* 0x00072400000e0000 */
.L_x_1189:
[----:B------:R-:W-:Y:S01]  /*18350*/  BSSY B0, `(.L_x_1130) ;  /* 0x00000c6000007945 */ /* 0x000fe20003800000 */
[----:B------:R-:W-:Y:S05]  /*18360*/  @P0 BRA `(.L_x_1131) ;  /* 0x00000c4000000947 */ /* 0x000fea0003800000 */
[C---:B------:R-:W-:Y:S02]  /*18370*/  ISETP.GE.AND P2, PT, R217.reuse, c[0x0][0x3c8], PT ;  /* 0x0000f200d9007a0c */ /* 0x040fe40003f46270 */
[C---:B------:R-:W-:Y:S02]  /*18380*/  IADD3 R13, R217.reuse, 0x8, RZ ;  /* 0x00000008d90d7810 */ /* 0x040fe40007ffe0ff */
[----:B------:R-:W-:Y:S02]  /*18390*/  IADD3 R5, R217, 0x10, RZ ;  /* 0x00000010d9057810 */ /* 0x000fe40007ffe0ff */
[----:B------:R-:W-:Y:S02]  /*183a0*/  ISETP.GE.AND P1, PT, R13, c[0x0][0x3c8], PT ;  /* 0x0000f2000d007a0c */ /* 0x000fe40003f26270 */
[----:B------:R-:W-:-:S02]  /*183b0*/  ISETP.GE.AND P0, PT, R5, c[0x0][0x3c8], PT ;  /* 0x0000f20005007a0c */ /* 0x000fc40003f06270 */
[C---:B------:R-:W-:Y:S02]  /*183c0*/  IADD3 R12, R217.reuse, 0x20, RZ ;  /* 0x00000020d90c7810 */ /* 0x040fe40007ffe0ff */
[C---:B------:R-:W-:Y:S01]  /*183d0*/  IADD3 R15, R217.reuse, 0x8, RZ ;  /* 0x00000008d90f7810 */ /* 0x040fe20007ffe0ff */
[----:B----4-:R-:W-:Y:S01]  /*183e0*/  @!P2 IMAD.MOV.U32 R2, RZ, RZ, R0 ;  /* 0x000000ffff02a224 */ /* 0x010fe200078e0000 */
[C---:B------:R-:W-:Y:S01]  /*183f0*/  IADD3 R10, R217.reuse, 0x10, RZ ;  /* 0x00000010d90a7810 */ /* 0x040fe20007ffe0ff */
[----:B--2---:R-:W-:Y:S01]  /*18400*/  @!P2 IMAD.MOV.U32 R3, RZ, RZ, R4 ;  /* 0x000000ffff03a224 */ /* 0x004fe200078e0004 */
[C---:B------:R-:W-:Y:S02]  /*18410*/  IADD3 R14, R217.reuse, 0x18, RZ ;  /* 0x00000018d90e7810 */ /* 0x040fe40007ffe0ff */
[----:B------:R-:W-:Y:S01]  /*18420*/  ISETP.GE.AND P4, PT, R12, c[0x0][0x3c8], PT ;  /* 0x0000f2000c007a0c */ /* 0x000fe20003f86270 */
[----:B------:R-:W-:Y:S01]  /*18430*/  @!P2 IMAD.WIDE R6, R217, 0x4, R2 ;  /* 0x00000004d906a825 */ /* 0x000fe200078e0202 */
[----:B------:R-:W-:-:S02]  /*18440*/  @!P1 LEA R2, P3, R13, R0, 0x2 ;  /* 0x000000000d029211 */ /* 0x000fc400078610ff */
[----:B------:R-:W-:Y:S02]  /*18450*/  SHF.R.S32.HI R15, RZ, 0x1f, R15 ;  /* 0x0000001fff0f7819 */ /* 0x000fe4000001140f */
[----:B------:R2:W-:Y:S01]  /*18460*/  @!P2 ST.E.64 [R6.64], R160 ;  /* 0x000000a00600a985 */ /* 0x0005e2000c101b06 */
[----:B------:R-:W-:Y:S02]  /*18470*/  SHF.R.S32.HI R10, RZ, 0x1f, R10 ;  /* 0x0000001fff0a7819 */ /* 0x000fe4000001140a */
[----:B------:R-:W-:Y:S02]  /*18480*/  @!P0 LEA R8, P2, R5, R0, 0x2 ;  /* 0x0000000005088211 */ /* 0x000fe400078410ff */
[----:B------:R-:W-:Y:S02]  /*18490*/  ISETP.GE.AND P5, PT, R14, c[0x0][0x3c8], PT ;  /* 0x0000f2000e007a0c */ /* 0x000fe40003fa6270 */
[----:B------:R-:W-:Y:S02]  /*184a0*/  IADD3 R11, R217, 0x28, RZ ;  /* 0x00000028d90b7810 */ /* 0x000fe40007ffe0ff */
[----:B------:R-:W-:-:S02]  /*184b0*/  @!P1 LEA.HI.X R3, R13, R4, R15, 0x2, P3 ;  /* 0x000000040d039211 */ /* 0x000fc400018f140f */
[----:B------:R-:W-:Y:S02]  /*184c0*/  @!P0 LEA.HI.X R9, R5, R4, R10, 0x2, P2 ;  /* 0x0000000405098211 */ /* 0x000fe400010f140a */
[----:B------:R-:W-:Y:S01]  /*184d0*/  ISETP.GE.AND P6, PT, R11, c[0x0][0x3c8], PT ;  /* 0x0000f2000b007a0c */ /* 0x000fe20003fc6270 */
[----:B------:R4:W-:Y:S01]  /*184e0*/  @!P1 ST.E.64 [R2.64], R142 ;  /* 0x0000008e02009985 */ /* 0x0009e2000c101b06 */
[C---:B------:R-:W-:Y:S02]  /*184f0*/  IADD3 R13, R217.reuse, 0x20, RZ ;  /* 0x00000020d90d7810 */ /* 0x040fe40007ffe0ff */
[C---:B------:R-:W-:Y:S01]  /*18500*/  IADD3 R15, R217.reuse, 0x18, RZ ;  /* 0x00000018d90f7810 */ /* 0x040fe20007ffe0ff */
[----:B------:R5:W-:Y:S01]  /*18510*/  @!P0 ST.E.64 [R8.64], R144 ;  /* 0x0000009008008985 */ /* 0x000be2000c101b06 */
[----:B------:R-:W-:Y:S02]  /*18520*/  SHF.R.S32.HI R13, RZ, 0x1f, R13 ;  /* 0x0000001fff0d7819 */ /* 0x000fe4000001140d */
[----:B------:R-:W-:-:S02]  /*18530*/  IADD3 R5, R217, 0x30, RZ ;  /* 0x00000030d9057810 */ /* 0x000fc40007ffe0ff */
[----:B------:R-:W-:Y:S02]  /*18540*/  IADD3 R10, R217, 0x38, RZ ;  /* 0x00000038d90a7810 */ /* 0x000fe40007ffe0ff */
[----:B------:R-:W-:Y:S02]  /*18550*/  SHF.R.S32.HI R15, RZ, 0x1f, R15 ;  /* 0x0000001fff0f7819 */ /* 0x000fe4000001140f */
[----:B------:R-:W-:Y:S02]  /*18560*/  ISETP.GE.AND P3, PT, R5, c[0x0][0x3c8], PT ;  /* 0x0000f20005007a0c */ /* 0x000fe40003f66270 */
[----:B--2---:R-:W-:Y:S02]  /*18570*/  @!P5 LEA R6, P1, R14, R0, 0x2 ;  /* 0x000000000e06d211 */ /* 0x004fe400078210ff */
[----:B------:R-:W-:Y:S02]  /*18580*/  ISETP.GE.AND P2, PT, R10, c[0x0][0x3c8], PT ;  /* 0x0000f2000a007a0c */ /* 0x000fe40003f46270 */
[----:B------:R-:W-:-:S05]  /*18590*/  @!P5 LEA.HI.X R7, R14, R4, R15, 0x2, P1 ;  /* 0x000000040e07d211 */ /* 0x000fca00008f140f */
[----:B------:R2:W-:Y:S01]  /*185a0*/  @!P5 ST.E.64 [R6.64], R148 ;  /* 0x000000940600d985 */ /* 0x0005e2000c101b06 */
[----:B----4-:R-:W-:-:S04]  /*185b0*/  @!P4 LEA R2, P0, R12, R0, 0x2 ;  /* 0x000000000c02c211 */ /* 0x010fc800078010ff */
[----:B------:R-:W-:Y:S02]  /*185c0*/  @!P4 LEA.HI.X R3, R12, R4, R13, 0x2, P0 ;  /* 0x000000040c03c211 */ /* 0x000fe400000f140d */
[----:B------:R-:W-:Y:S02]  /*185d0*/  IADD3 R12, R217, 0x28, RZ ;  /* 0x00000028d90c7810 */ /* 0x000fe40007ffe0ff */
[----:B-----5:R-:W-:Y:S01]  /*185e0*/  @!P6 LEA R8, P1, R11, R0, 0x2 ;  /* 0x000000000b08e211 */ /* 0x020fe200078210ff */
[----:B------:R4:W-:Y:S01]  /*185f0*/  @!P4 ST.E.64 [R2.64], R152 ;  /* 0x000000980200c985 */ /* 0x0009e2000c101b06 */
[----:B------:R-:W-:-:S04]  /*18600*/  SHF.R.S32.HI R12, RZ, 0x1f, R12 ;  /* 0x0000001fff0c7819 */ /* 0x000fc8000001140c */
[----:B------:R-:W-:Y:S02]  /*18610*/  @!P6 LEA.HI.X R9, R11, R4, R12, 0x2, P1 ;  /* 0x000000040b09e211 */ /* 0x000fe400008f140c */
[C---:B------:R-:W-:Y:S02]  /*18620*/  IADD3 R12, R217.reuse, 0x30, RZ ;  /* 0x00000030d90c7810 */ /* 0x040fe40007ffe0ff */
[----:B------:R-:W-:Y:S01]  /*18630*/  IADD3 R11, R217, 0x38, RZ ;  /* 0x00000038d90b7810 */ /* 0x000fe20007ffe0ff */
[----:B------:R5:W-:Y:S01]  /*18640*/  @!P6 ST.E.64 [R8.64], R156 ;  /* 0x0000009c0800e985 */ /* 0x000be2000c101b06 */
[----:B------:R-:W-:Y:S02]  /*18650*/  SHF.R.S32.HI R12, RZ, 0x1f, R12 ;  /* 0x0000001fff0c7819 */ /* 0x000fe4000001140c */
[----:B------:R-:W-:Y:S02]  /*18660*/  ISETP.GE.AND P6, PT, R252, c[0x0][0x3c8], PT ;  /* 0x0000f200fc007a0c */ /* 0x000fe40003fc6270 */
[----:B--2---:R-:W-:-:S02]  /*18670*/  @!P3 LEA R6, P0, R5, R0, 0x2 ;  /* 0x000000000506b211 */ /* 0x004fc400078010ff */
[----:B------:R-:W-:Y:S02]  /*18680*/  SHF.R.S32.HI R11, RZ, 0x1f, R11 ;  /* 0x0000001fff0b7819 */ /* 0x000fe4000001140b */
[----:B------:R-:W-:Y:S02]  /*18690*/  ISETP.GE.AND P1, PT, R250, c[0x0][0x3c8], PT ;  /* 0x0000f200fa007a0c */ /* 0x000fe40003f26270 */
[----:B------:R-:W-:Y:S02]  /*186a0*/  @!P3 LEA.HI.X R7, R5, R4, R12, 0x2, P0 ;  /* 0x000000040507b211 */ /* 0x000fe400000f140c */
[----:B------:R-:W-:-:S03]  /*186b0*/  IADD3 R5, R217, 0x50, RZ ;  /* 0x00000050d9057810 */ /* 0x000fc60007ffe0ff */
[----:B------:R2:W-:Y:S01]  /*186c0*/  @!P3 ST.E.64 [R6.64], R28 ;  /* 0x0000001c0600b985 */ /* 0x0005e2000c101b06 */
[----:B------:R-:W-:Y:S02]  /*186d0*/  ISETP.GE.AND P5, PT, R5, c[0x0][0x3c8], PT ;  /* 0x0000f20005007a0c */ /* 0x000fe40003fa6270 */
[----:B----4-:R-:W-:-:S04]  /*186e0*/  @!P2 LEA R2, P4, R10, R0, 0x2 ;  /* 0x000000000a02a211 */ /* 0x010fc800078810ff */
[----:B------:R-:W-:Y:S02]  /*186f0*/  @!P2 LEA.HI.X R3, R10, R4, R11, 0x2, P4 ;  /* 0x000000040a03a211 */ /* 0x000fe400020f140b */
[----:B------:R-:W-:Y:S02]  /*18700*/  SHF.R.S32.HI R10, RZ, 0x1f, R252 ;  /* 0x0000001fff0a7819 */ /* 0x000fe400000114fc */
[----:B------:R-:W-:Y:S01]  /*18710*/  SHF.R.S32.HI R11, RZ, 0x1f, R5 ;  /* 0x0000001fff0b7819 */ /* 0x000fe20000011405 */
[----:B------:R4:W-:Y:S01]  /*18720*/  @!P2 ST.E.64 [R2.64], R24 ;  /* 0x000000180200a985 */ /* 0x0009e2000c101b06 */
[----:B-----5:R-:W-:-:S04]  /*18730*/  @!P6 LEA R8, P0, R252, R0, 0x2 ;  /* 0x00000000fc08e211 */ /* 0x020fc800078010ff */
[----:B------:R-:W-:Y:S02]  /*18740*/  @!P6 LEA.HI.X R9, R252, R4, R10, 0x2, P0 ;  /* 0x00000004fc09e211 */ /* 0x000fe400000f140a */
[----:B------:R-:W-:-:S03]  /*18750*/  @!P5 LEA R10, P0, R5, R0, 0x2 ;  /* 0x00000000050ad211 */ /* 0x000fc600078010ff */
[----:B------:R5:W-:Y:S01]  /*18760*/  @!P6 ST.E.64 [R8.64], R36 ;  /* 0x000000240800e985 */ /* 0x000be2000c101b06 */
[----:B------:R-:W-:Y:S02]  /*18770*/  @!P5 LEA.HI.X R11, R5, R4, R11, 0x2, P0 ;  /* 0x00000004050bd211 */ /* 0x000fe400000f140b */
[----:B------:R-:W-:Y:S02]  /*18780*/  IADD3 R5, R217, 0x70, RZ ;  /* 0x00000070d9057810 */ /* 0x000fe40007ffe0ff */
[----:B--2---:R-:W-:Y:S02]  /*18790*/  SHF.R.S32.HI R7, RZ, 0x1f, R250 ;  /* 0x0000001fff077819 */ /* 0x004fe400000114fa */
[C---:B------:R-:W-:Y:S02]  /*187a0*/  @!P1 LEA R6, P2, R250.reuse, R0, 0x2 ;  /* 0x00000000fa069211 */ /* 0x040fe400078410ff */
[----:B------:R-:W-:Y:S02]  /*187b0*/  ISETP.GE.AND P6, PT, R5, c[0x0][0x3c8], PT ;  /* 0x0000f20005007a0c */ /* 0x000fe40003fc6270 */
[----:B------:R-:W-:-:S05]  /*187c0*/  @!P1 LEA.HI.X R7, R250, R4, R7, 0x2, P2 ;  /* 0x00000004fa079211 */ /* 0x000fca00010f1407 */
[----:B------:R2:W-:Y:S01]  /*187d0*/  @!P1 ST.E.64 [R6.64], R32 ;  /* 0x0000002006009985 */ /* 0x0005e2000c101b06 */
[C---:B----4-:R-:W-:Y:S02]  /*187e0*/  IADD3 R3, R217.reuse, 0x58, RZ ;  /* 0x00000058d9037810 */ /* 0x050fe40007ffe0ff */
[----:B------:R-:W-:Y:S01]  /*187f0*/  IADD3 R2, R217, 0x60, RZ ;  /* 0x00000060d9027810 */ /* 0x000fe20007ffe0ff */
[----:B------:R4:W-:Y:S01]  /*18800*/  @!P5 ST.E.64 [R10.64], R44 ;  /* 0x0000002c0a00d985 */ /* 0x0009e2000c101b06 */
[----:B------:R-:W-:Y:S02]  /*18810*/  ISETP.GE.AND P3, PT, R3, c[0x0][0x3c8], PT ;  /* 0x0000f20003007a0c */ /* 0x000fe40003f66270 */
[----:B------:R-:W-:Y:S02]  /*18820*/  ISETP.GE.AND P4, PT, R2, c[0x0][0x3c8], PT ;  /* 0x0000f20002007a0c */ /* 0x000fe40003f86270 */
[----:B-----5:R-:W-:-:S09]  /*18830*/  SHF.R.S32.HI R9, RZ, 0x1f, R3 ;  /* 0x0000001fff097819 */ /* 0x020fd20000011403 */
[CC--:B------:R-:W-:Y:S02]  /*18840*/  @!P3 LEA R8, P1, R3.reuse, R0.reuse, 0x2 ;  /* 0x000000000308b211 */ /* 0x0c0fe400078210ff */
[----:B------:R-:W-:Y:S02]  /*18850*/  @!P4 LEA R12, P0, R2, R0, 0x2 ;  /* 0x00000000020cc211 */ /* 0x000fe400078010ff */
[----:B------:R-:W-:Y:S02]  /*18860*/  @!P3 LEA.HI.X R9, R3, R4, R9, 0x2, P1 ;  /* 0x000000040309b211 */ /* 0x000fe400008f1409 */
[----:B------:R-:W-:-:S03]  /*18870*/  IADD3 R3, R217, 0x78, RZ ;  /* 0x00000078d9037810 */ /* 0x000fc60007ffe0ff */
[----:B------:R5:W-:Y:S01]  /*18880*/  @!P3 ST.E.64 [R8.64], R40 ;  /* 0x000000280800b985 */ /* 0x000be2000c101b06 */
[----:B------:R-:W-:Y:S02]  /*18890*/  ISETP.GE.AND P3, PT, R3, c[0x0][0x3c8], PT ;  /* 0x0000f20003007a0c */ /* 0x000fe40003f66270 */
[C---:B--2---:R-:W-:Y:S02]  /*188a0*/  IADD3 R6, R217.reuse, 0x68, RZ ;  /* 0x00000068d9067810 */ /* 0x044fe40007ffe0ff */
[----:B------:R-:W-:Y:S02]  /*188b0*/  SHF.R.S32.HI R7, RZ, 0x1f, R2 ;  /* 0x0000001fff077819 */ /* 0x000fe40000011402 */
[----:B------:R-:W-:Y:S02]  /*188c0*/  ISETP.GE.AND P2, PT, R6, c[0x0][0x3c8], PT ;  /* 0x0000f20006007a0c */ /* 0x000fe40003f46270 */
[----:B------:R-:W-:Y:S02]  /*188d0*/  @!P4 LEA.HI.X R13, R2, R4, R7, 0x2, P0 ;  /* 0x00000004020dc211 */ /* 0x000fe400000f1407 */
[----:B------:R-:W-:-:S02]  /*188e0*/  IADD3 R2, R217, 0x80, RZ ;  /* 0x00000080d9027810 */ /* 0x000fc40007ffe0ff */
[----:B------:R-:W-:Y:S01]  /*188f0*/  SHF.R.S32.HI R7, RZ, 0x1f, R5 ;  /* 0x0000001fff077819 */ /* 0x000fe20000011405 */
[----:B------:R2:W-:Y:S01]  /*18900*/  @!P4 ST.E.64 [R12.64], R52 ;  /* 0x000000340c00c985 */ /* 0x0005e2000c101b06 */
[----:B------:R-:W-:Y:S02]  /*18910*/  ISETP.GE.AND P5, PT, R2, c[0x0][0x3c8], PT ;  /* 0x0000f20002007a0c */ /* 0x000fe40003fa6270 */
[----:B----4-:R-:W-:-:S04]  /*18920*/  @!P6 LEA R10, P0, R5, R0, 0x2 ;  /* 0x00000000050ae211 */ /* 0x010fc800078010ff */
[----:B------:R-:W-:Y:S02]  /*18930*/  @!P6 LEA.HI.X R11, R5, R4, R7, 0x2, P0 ;  /* 0x00000004050be211 */ /* 0x000fe400000f1407 */
[----:B------:R-:W-:Y:S02]  /*18940*/  IADD3 R7, R217, 0x88, RZ ;  /* 0x00000088d9077810 */ /* 0x000fe40007ffe0ff */
[----:B------:R-:W-:Y:S02]  /*18950*/  SHF.R.S32.HI R5, RZ, 0x1f, R2 ;  /* 0x0000001fff057819 */ /* 0x000fe40000011402 */
[----:B-----5:R-:W-:Y:S02]  /*18960*/  SHF.R.S32.HI R9, RZ, 0x1f, R6 ;  /* 0x0000001fff097819 */ /* 0x020fe40000011406 */
[----:B------:R-:W-:-:S04]  /*18970*/  @!P2 LEA R8, P1, R6, R0, 0x2 ;  /* 0x000000000608a211 */ /* 0x000fc800078210ff */
[----:B------:R-:W-:Y:S02]  /*18980*/  @!P2 LEA.HI.X R9, R6, R4, R9, 0x2, P1 ;  /* 0x000000040609a211 */ /* 0x000fe400008f1409 */
[----:B------:R-:W-:-:S03]  /*18990*/  IADD3 R6, R217, 0x90, RZ ;  /* 0x00000090d9067810 */ /* 0x000fc60007ffe0ff */
[----:B------:R4:W-:Y:S01]  /*189a0*/  @!P2 ST.E.64 [R8.64], R48 ;  /* 0x000000300800a985 */ /* 0x0009e2000c101b06 */
[----:B------:R-:W-:Y:S02]  /*189b0*/  ISETP.GE.AND P2, PT, R7, c[0x0][0x3c8], PT ;  /* 0x0000f20007007a0c */ /* 0x000fe40003f46270 */
[----:B--2---:R-:W-:Y:S01]  /*189c0*/  @!P5 LEA R12, P0, R2, R0, 0x2 ;  /* 0x00000000020cd211 */ /* 0x004fe200078010ff */
[----:B------:R2:W-:Y:S01]  /*189d0*/  @!P6 ST.E.64 [R10.64], R60 ;  /* 0x0000003c0a00e985 */ /* 0x0005e2000c101b06 */
[----:B------:R-:W-:Y:S02]  /*189e0*/  ISETP.GE.AND P4, PT, R6, c[0x0][0x3c8], PT ;  /* 0x0000f20006007a0c */ /* 0x000fe40003f86270 */
[----:B------:R-:W-:Y:S02]  /*189f0*/  @!P5 LEA.HI.X R13, R2, R4, R5, 0x2, P0 ;  /* 0x00000004020dd211 */ /* 0x000fe400000f1405 */
[----:B------:R-:W-:Y:S02]  /*18a00*/  IADD3 R5, R217, 0x98, RZ ;  /* 0x00000098d9057810 */ /* 0x000fe40007ffe0ff */
[----:B------:R-:W-:-:S02]  /*18a10*/  SHF.R.S32.HI R2, RZ, 0x1f, R6 ;  /* 0x0000001fff027819 */ /* 0x000fc40000011406 */
[----:B----4-:R-:W-:Y:S02]  /*18a20*/  SHF.R.S32.HI R9, RZ, 0x1f, R3 ;  /* 0x0000001fff097819 */ /* 0x010fe40000011403 */
[----:B------:R-:W-:-:S03]  /*18a30*/  @!P3 LEA R8, P1, R3, R0, 0x2 ;  /* 0x000000000308b211 */ /* 0x000fc600078210ff */
[C---:B--2---:R-:W-:Y:S02]  /*18a40*/  @!P4 LEA R10, P0, R6.reuse, R0, 0x2 ;  /* 0x00000000060ac211 */ /* 0x044fe400078010ff */
[-C--:B------:R-:W-:Y:S02]  /*18a50*/  @!P3 LEA.HI.X R9, R3, R4.reuse, R9, 0x2, P1 ;  /* 0x000000040309b211 */ /* 0x080fe400008f1409 */
[----:B------:R-:W-:Y:S02]  /*18a60*/  IADD3 R3, R217, 0xa0, RZ ;  /* 0x000000a0d9037810 */ /* 0x000fe40007ffe0ff */
[----:B------:R-:W-:Y:S01]  /*18a70*/  @!P4 LEA.HI.X R11, R6, R4, R2, 0x2, P0 ;  /* 0x00000004060bc211 */ /* 0x000fe200000f1402 */
[----:B------:R2:W-:Y:S01]  /*18a80*/  @!P3 ST.E.64 [R8.64], R56 ;  /* 0x000000380800b985 */ /* 0x0005e2000c101b06 */
[----:B------:R-:W-:Y:S02]  /*18a90*/  ISETP.GE.AND P3, PT, R5, c[0x0][0x3c8], PT ;  /* 0x0000f20005007a0c */ /* 0x000fe40003f66270 */
[----:B------:R-:W-:Y:S01]  /*18aa0*/  IADD3 R2, R217, 0xa8, RZ ;  /* 0x000000a8d9027810 */ /* 0x000fe20007ffe0ff */
[----:B------:R4:W-:Y:S01]  /*18ab0*/  @!P5 ST.E.64 [R12.64], R68 ;  /* 0x000000440c00d985 */ /* 0x0009e2000c101b06 */
[----:B------:R-:W-:-:S02]  /*18ac0*/  ISETP.GE.AND P5, PT, R3, c[0x0][0x3c8], PT ;  /* 0x0000f20003007a0c */ /* 0x000fc40003fa6270 */
[----:B------:R-:W-:Y:S02]  /*18ad0*/  SHF.R.S32.HI R6, RZ, 0x1f, R5 ;  /* 0x0000001fff067819 */ /* 0x000fe40000011405 */
[----:B--2---:R-:W-:Y:S02]  /*18ae0*/  SHF.R.S32.HI R9, RZ, 0x1f, R7 ;  /* 0x0000001fff097819 */ /* 0x004fe40000011407 */
[C---:B------:R-:W-:Y:S02]  /*18af0*/  @!P2 LEA R8, P1, R7.reuse, R0, 0x2 ;  /* 0x000000000708a211 */ /* 0x040fe400078210ff */
[----:B----4-:R-:W-:Y:S02]  /*18b00*/  SHF.R.S32.HI R13, RZ, 0x1f, R3 ;  /* 0x0000001fff0d7819 */ /* 0x010fe40000011403 */
[----:B------:R-:W-:Y:S02]  /*18b10*/  @!P2 LEA.HI.X R9, R7, R4, R9, 0x2, P1 ;  /* 0x000000040709a211 */ /* 0x000fe400008f1409 */
[----:B------:R-:W-:-:S02]  /*18b20*/  IADD3 R7, R217, 0xb0, RZ ;  /* 0x000000b0d9077810 */ /* 0x000fc40007ffe0ff */
[----:B------:R-:W-:Y:S01]  /*18b30*/  @!P5 LEA R12, P0, R3, R0, 0x2 ;  /* 0x00000000030cd211 */ /* 0x000fe200078010ff */
[----:B------:R2:W-:Y:S01]  /*18b40*/  @!P2 ST.E.64 [R8.64], R64 ;  /* 0x000000400800a985 */ /* 0x0005e2000c101b06 */
[----:B------:R-:W-:Y:S02]  /*18b50*/  ISETP.GE.AND P2, PT, R2, c[0x0][0x3c8], PT ;  /* 0x0000f20002007a0c */ /* 0x000fe40003f46270 */
[----:B------:R-:W-:Y:S01]  /*18b60*/  ISETP.GE.AND P6, PT, R7, c[0x0][0x3c8], PT ;  /* 0x0000f20007007a0c */ /* 0x000fe20003fc6270 */
[----:B------:R4:W-:Y:S01]  /*18b70*/  @!P4 ST.E.64 [R10.64], R76 ;  /* 0x0000004c0a00c985 */ /* 0x0009e2000c101b06 */
[----:B------:R-:W-:Y:S02]  /*18b80*/  @!P5 LEA.HI.X R13, R3, R4, R13, 0x2, P0 ;  /* 0x00000004030dd211 */ /* 0x000fe400000f140d */
[----:B------:R-:W-:Y:S02]  /*18b90*/  SHF.R.S32.HI R3, RZ, 0x1f, R2 ;  /* 0x0000001fff037819 */ /* 0x000fe40000011402 */
[----:B--2---:R-:W-:-:S04]  /*18ba0*/  @!P3 LEA R8, P1, R5, R0, 0x2 ;  /* 0x000000000508b211 */ /* 0x004fc800078210ff */
[----:B------:R-:W-:Y:S02]  /*18bb0*/  @!P3 LEA.HI.X R9, R5, R4, R6, 0x2, P1 ;  /* 0x000000040509b211 */ /* 0x000fe400008f1406 */
[C---:B------:R-:W-:Y:S02]  /*18bc0*/  IADD3 R6, R217.reuse, 0xb8, RZ ;  /* 0x000000b8d9067810 */ /* 0x040fe40007ffe0ff */
[----:B------:R-:W-:Y:S01]  /*18bd0*/  IADD3 R5, R217, 0xc0, RZ ;  /* 0x000000c0d9057810 */ /* 0x000fe20007ffe0ff */
[----:B------:R2:W-:Y:S01]  /*18be0*/  @!P3 ST.E.64 [R8.64], R72 ;  /* 0x000000480800b985 */ /* 0x0005e2000c101b06 */
[----:B------:R-:W-:Y:S02]  /*18bf0*/  ISETP.GE.AND P3, PT, R6, c[0x0][0x3c8], PT ;  /* 0x0000f20006007a0c */ /* 0x000fe40003f66270 */
[----:B------:R-:W-:Y:S01]  /*18c00*/  ISETP.GE.AND P4, PT, R5, c[0x0][0x3c8], PT ;  /* 0x0000f20005007a0c */ /* 0x000fe20003f86270 */
[----:B------:R5:W-:Y:S01]  /*18c10*/  @!P5 ST.E.64 [R12.64], R84 ;  /* 0x000000540c00d985 */ /* 0x000be2000c101b06 */
[----:B----4-:R-:W-:-:S02]  /*18c20*/  SHF.R.S32.HI R11, RZ, 0x1f, R7 ;  /* 0x0000001fff0b7819 */ /* 0x010fc40000011407 */
[----:B------:R-:W-:-:S04]  /*18c30*/  @!P6 LEA R10, P0, R7, R0, 0x2 ;  /* 0x00000000070ae211 */ /* 0x000fc800078010ff */
[----:B------:R-:W-:Y:S02]  /*18c40*/  @!P6 LEA.HI.X R11, R7, R4, R11, 0x2, P0 ;  /* 0x00000004070be211 */ /* 0x000fe400000f140b */
[----:B------:R-:W-:Y:S02]  /*18c50*/  SHF.R.S32.HI R7, RZ, 0x1f, R5 ;  /* 0x0000001fff077819 */ /* 0x000fe40000011405 */
[----:B--2---:R-:W-:-:S04]  /*18c60*/  @!P2 LEA R8, P1, R2, R0, 0x2 ;  /* 0x000000000208a211 */ /* 0x004fc800078210ff */
[----:B------:R-:W-:Y:S02]  /*18c70*/  @!P2 LEA.HI.X R9, R2, R4, R3, 0x2, P1 ;  /* 0x000000040209a211 */ /* 0x000fe400008f1403 */
[C---:B------:R-:W-:Y:S02]  /*18c80*/  IADD3 R2, R217.reuse, 0xd0, RZ ;  /* 0x000000d0d9027810 */ /* 0x040fe40007ffe0ff */
[----:B------:R-:W-:Y:S01]  /*18c90*/  IADD3 R3, R217, 0xc8, RZ ;  /* 0x000000c8d9037810 */ /* 0x000fe20007ffe0ff */
[----:B------:R2:W-:Y:S01]  /*18ca0*/  @!P2 ST.E.64 [R8.64], R80 ;  /* 0x000000500800a985 */ /* 0x0005e2000c101b06 */
[----:B-----5:R-:W-:Y:S02]  /*18cb0*/  @!P4 LEA R12, P0, R5, R0, 0x2 ;  /* 0x00000000050cc211 */ /* 0x020fe400078010ff */
[----:B------:R-:W-:Y:S01]  /*18cc0*/  ISETP.GE.AND P5, PT, R2, c[0x0][0x3c8], PT ;  /* 0x0000f20002007a0c */ /* 0x000fe20003fa6270 */
[----:B------:R4:W-:Y:S01]  /*18cd0*/  @!P6 ST.E.64 [R10.64], R92 ;  /* 0x0000005c0a00e985 */ /* 0x0009e2000c101b06 */
[----:B------:R-:W-:-:S02]  /*18ce0*/  ISETP.GE.AND P2, PT, R3, c[0x0][0x3c8], PT ;  /* 0x0000f20003007a0c */ /* 0x000fc40003f46270 */
        /* <DEDUP_REMOVED lines=11> */
[----:B------:R-:W-:Y:S02]  /*18da0*/  IADD3 R5, R217, 0xe8, RZ ;  /* 0x000000e8d9057810 */ /* 0x000fe40007ffe0ff */
[----:B------:R-:W-:Y:S01]  /*18db0*/  SHF.R.S32.HI R2, RZ, 0x1f, R6 ;  /* 0x0000001fff027819 */ /* 0x000fe20000011406 */
[----:B------:R4:W-:Y:S01]  /*18dc0*/  @!P4 ST.E.64 [R12.64], R100 ;  /* 0x000000640c00c985 */ /* 0x0009e2000c101b06 */
[----:B------:R-:W-:-:S02]  /*18dd0*/  ISETP.GE.AND P4, PT, R6, c[0x0][0x3c8], PT ;  /* 0x0000f20006007a0c */ /* 0x000fc40003f86270 */
[----:B------:R-:W-:Y:S02]  /*18de0*/  ISETP.GE.AND P3, PT, R5, c[0x0][0x3c8], PT ;  /* 0x0000f20005007a0c */ /* 0x000fe40003f66270 */
[----:B--2---:R-:W-:Y:S02]  /*18df0*/  SHF.R.S32.HI R9, RZ, 0x1f, R3 ;  /* 0x0000001fff097819 */ /* 0x004fe40000011403 */
[-C--:B------:R-:W-:Y:S02]  /*18e00*/  @!P2 LEA R8, P1, R3, R0.reuse, 0x2 ;  /* 0x000000000308a211 */ /* 0x080fe400078210ff */
[----:B----4-:R-:W-:Y:S02]  /*18e10*/  @!P6 LEA R12, P0, R7, R0, 0x2 ;  /* 0x00000000070ce211 */ /* 0x010fe400078010ff */
[----:B------:R-:W-:-:S03]  /*18e20*/  @!P2 LEA.HI.X R9, R3, R4, R9, 0x2, P1 ;  /* 0x000000040309a211 */ /* 0x000fc600008f1409 */
[C---:B------:R-:W-:Y:S02]  /*18e30*/  @!P4 LEA R14, P1, R6.reuse, R0, 0x2 ;  /* 0x00000000060ec211 */ /* 0x040fe400078210ff */
        /* <DEDUP_REMOVED lines=23> */
.L_x_1131:
[----:B------:R-:W-:Y:S05]  /*18fb0*/  BSYNC B0 ;  /* 0x0000000000007941 */ /* 0x000fea0003800000 */
.L_x_1130:
[----:B------:R-:W-:Y:S05]  /*18fc0*/  BRA.DIV ~URZ, `(.L_x_1132) ;  /* 0x000036a27f007947 */ /* 0x000fea000b800000 */
[----:B--2---:R2:W1:Y:S04]  /*18fd0*/  SHFL.IDX PT, R4, R16, 0x1, 0x1c1f ;  /* 0x003c1f0010047f89 */ /* 0x00446800000e0000 */
[----:B----4-:R2:W4:Y:S02]  /*18fe0*/  SHFL.IDX PT, R0, R17, 0x1, 0x1c1f ;  /* 0x003c1f0011007f89 */ /* 0x01052400000e0000 */
.L_x_1190:
[----:B------:R-:W-:-:S13]  /*18ff0*/  LOP3.LUT P0, RZ, R216, 0x2, RZ, 0xc0, !PT ;  /* 0x00000002d8ff7812 */ /* 0x000fda000780c0ff */
[----:B------:R-:W-:Y:S05]  /*19000*/  @P0 BRA `(.L_x_1127) ;  /* 0x00001a1000000947 */ /* 0x000fea0003800000 */
[C---:B------:R-:W-:Y:S02]  /*19010*/  ISETP.GE.AND P1, PT, R217.reuse, c[0x0][0x3c8], PT ;  /* 0x0000f200d9007a0c */ /* 0x040fe40003f26270 */
[C---:B-1----:R-:W-:Y:S02]  /*19020*/  IADD3 R10, R217.reuse, 0x8, RZ ;  /* 0x00000008d90a7810 */ /* 0x042fe40007ffe0ff */
[C---:B------:R-:W-:Y:S02]  /*19030*/  IADD3 R8, R217.reuse, 0x10, RZ ;  /* 0x00000010d9087810 */ /* 0x040fe40007ffe0ff */
[----:B------:R-:W-:Y:S02]  /*19040*/  ISETP.GE.AND P0, PT, R10, c[0x0][0x3c8], PT ;  /* 0x0000f2000a007a0c */ /* 0x000fe40003f06270 */
[----:B------:R-:W-:Y:S02]  /*19050*/  ISETP.GE.AND P5, PT, R8, c[0x0][0x3c8], PT ;  /* 0x0000f20008007a0c */ /* 0x000fe40003fa6270 */
[----:B------:R-:W-:-:S02]  /*19060*/  IADD3 R15, R217, 0x18, RZ ;  /* 0x00000018d90f7810 */ /* 0x000fc40007ffe0ff */
[----:B------:R-:W-:Y:S01]  /*19070*/  IADD3 R11, R217, 0x8, RZ ;  /* 0x00000008d90b7810 */ /* 0x000fe20007ffe0ff */
[----:B----4-:R-:W-:Y:S01]  /*19080*/  @!P1 IMAD.MOV.U32 R2, RZ, RZ, R0 ;  /* 0x000000ffff029224 */ /* 0x010fe200078e0000 */
[----:B------:R-:W-:Y:S01]  /*19090*/  ISETP.GE.AND P4, PT, R15, c[0x0][0x3c8], PT ;  /* 0x0000f2000f007a0c */ /* 0x000fe20003f86270 */
[----:B------:R-:W-:Y:S01]  /*190a0*/  @!P1 IMAD.MOV.U32 R3, RZ, RZ, R4 ;  /* 0x000000ffff039224 */ /* 0x000fe200078e0004 */
[C---:B------:R-:W-:Y:S02]  /*190b0*/  IADD3 R13, R217.reuse, 0x20, RZ ;  /* 0x00000020d90d7810 */ /* 0x040fe40007ffe0ff */
[----:B------:R-:W-:Y:S01]  /*190c0*/  SHF.R.S32.HI R11, RZ, 0x1f, R11 ;  /* 0x0000001fff0b7819 */ /* 0x000fe2000001140b */
[C---:B------:R-:W-:Y:S01]  /*190d0*/  @!P1 IMAD.WIDE R2, R217.reuse, 0x4, R2 ;  /* 0x00000004d9029825 */ /* 0x040fe200078e0202 */
[----:B------:R-:W-:Y:S02]  /*190e0*/  @!P0 LEA R6, P6, R10, R0, 0x2 ;  /* 0x000000000a068211 */ /* 0x000fe400078c10ff */
[----:B------:R-:W-:-:S02]  /*190f0*/  IADD3 R5, R217, 0x28, RZ ;  /* 0x00000028d9057810 */ /* 0x000fc40007ffe0ff */
[----:B------:R-:W-:Y:S01]  /*19100*/  IADD3 R9, R217, 0x10, RZ ;  /* 0x00000010d9097810 */ /* 0x000fe20007ffe0ff */
[----:B------:R1:W-:Y:S01]  /*19110*/  @!P1 ST.E.64 [R2.64], R120 ;  /* 0x0000007802009985 */ /* 0x0003e2000c101b06 */
[----:B------:R-:W-:Y:S02]  /*19120*/  ISETP.GE.AND P3, PT, R13, c[0x0][0x3c8], PT ;  /* 0x0000f2000d007a0c */ /* 0x000fe40003f66270 */
[----:B------:R-:W-:Y:S02]  /*19130*/  @!P0 LEA.HI.X R7, R10, R4, R11, 0x2, P6 ;  /* 0x000000040a078211 */ /* 0x000fe400030f140b */
[----:B------:R-:W-:Y:S02]  /*19140*/  ISETP.GE.AND P2, PT, R5, c[0x0][0x3c8], PT ;  /* 0x0000f20005007a0c */ /* 0x000fe40003f46270 */
[----:B------:R-:W-:Y:S01]  /*19150*/  SHF.R.S32.HI R9, RZ, 0x1f, R9 ;  /* 0x0000001fff097819 */ /* 0x000fe20000011409 */
[----:B------:R4:W-:Y:S01]  /*19160*/  @!P0 ST.E.64 [R6.64], R124 ;  /* 0x0000007c06008985 */ /* 0x0009e2000c101b06 */
[----:B--2---:R-:W-:-:S02]  /*19170*/  IADD3 R16, R217, 0x18, RZ ;  /* 0x00000018d9107810 */ /* 0x004fc40007ffe0ff */
[C---:B------:R-:W-:Y:S02]  /*19180*/  IADD3 R12, R217.reuse, 0x30, RZ ;  /* 0x00000030d90c7810 */ /* 0x040fe40007ffe0ff */
[----:B------:R-:W-:Y:S02]  /*19190*/  SHF.R.S32.HI R16, RZ, 0x1f, R16 ;  /* 0x0000001fff107819 */ /* 0x000fe40000011410 */
[C---:B------:R-:W-:Y:S02]  /*191a0*/  IADD3 R10, R217.reuse, 0x38, RZ ;  /* 0x00000038d90a7810 */ /* 0x040fe40007ffe0ff */
[C---:B------:R-:W-:Y:S02]  /*191b0*/  IADD3 R14, R217.reuse, 0x20, RZ ;  /* 0x00000020d90e7810 */ /* 0x040fe40007ffe0ff */
[----:B------:R-:W-:Y:S02]  /*191c0*/  IADD3 R11, R217, 0x28, RZ ;  /* 0x00000028d90b7810 */ /* 0x000fe40007ffe0ff */
[----:B------:R-:W-:-:S02]  /*191d0*/  SHF.R.S32.HI R14, RZ, 0x1f, R14 ;  /* 0x0000001fff0e7819 */ /* 0x000fc4000001140e */
[----:B------:R-:W-:Y:S02]  /*191e0*/  SHF.R.S32.HI R11, RZ, 0x1f, R11 ;  /* 0x0000001fff0b7819 */ /* 0x000fe4000001140b */
[----:B-1----:R-:W-:-:S04]  /*191f0*/  @!P5 LEA R2, P1, R8, R0, 0x2 ;  /* 0x000000000802d211 */ /* 0x002fc800078210ff */
[----:B------:R-:W-:Y:S02]  /*19200*/  @!P5 LEA.HI.X R3, R8, R4, R9, 0x2, P1 ;  /* 0x000000040803d211 */ /* 0x000fe400008f1409 */
[C---:B------:R-:W-:Y:S02]  /*19210*/  @!P4 LEA R8, P0, R15.reuse, R0, 0x2 ;  /* 0x000000000f08c211 */ /* 0x040fe400078010ff */
[----:B------:R-:W-:Y:S01]  /*19220*/  ISETP.GE.AND P1, PT, R12, c[0x0][0x3c8], PT ;  /* 0x0000f2000c007a0c */ /* 0x000fe20003f26270 */
[----:B------:R1:W-:Y:S01]  /*19230*/  @!P5 ST.E.64 [R2.64], R128 ;  /* 0x000000800200d985 */ /* 0x0003e2000c101b06 */
[----:B------:R-:W-:Y:S02]  /*19240*/  @!P4 LEA.HI.X R9, R15, R4, R16, 0x2, P0 ;  /* 0x000000040f09c211 */ /* 0x000fe400000f1410 */
[C---:B----4-:R-:W-:Y:S02]  /*19250*/  @!P3 LEA R6, P6, R13.reuse, R0, 0x2 ;  /* 0x000000000d06b211 */ /* 0x050fe400078c10ff */
[----:B------:R-:W-:Y:S01]  /*19260*/  ISETP.GE.AND P0, PT, R10, c[0x0][0x3c8], PT ;  /* 0x0000f2000a007a0c */ /* 0x000fe20003f06270 */
[----:B------:R2:W-:Y:S01]  /*19270*/  @!P4 ST.E.64 [R8.64], R146 ;  /* 0x000000920800c985 */ /* 0x0005e2000c101b06 */
[----:B------:R-:W-:-:S02]  /*19280*/  @!P3 LEA.HI.X R7, R13, R4, R14, 0x2, P6 ;  /* 0x000000040d07b211 */ /* 0x000fc400030f140e */
[----:B------:R-:W-:Y:S02]  /*19290*/  IADD3 R13, R217, 0x30, RZ ;  /* 0x00000030d90d7810 */ /* 0x000fe40007ffe0ff */
[----:B------:R-:W-:Y:S01]  /*192a0*/  ISETP.GE.AND P4, PT, R252, c[0x0][0x3c8], PT ;  /* 0x0000f200fc007a0c */ /* 0x000fe20003f86270 */
[----:B------:R4:W-:Y:S01]  /*192b0*/  @!P3 ST.E.64 [R6.64], R22 ;  /* 0x000000160600b985 */ /* 0x0009e2000c101b06 */
[----:B------:R-:W-:Y:S02]  /*192c0*/  SHF.R.S32.HI R13, RZ, 0x1f, R13 ;  /* 0x0000001fff0d7819 */ /* 0x000fe4000001140d */
[----:B-1----:R-:W-:-:S04]  /*192d0*/  @!P2 LEA R2, P5, R5, R0, 0x2 ;  /* 0x000000000502a211 */ /* 0x002fc800078a10ff */
[----:B------:R-:W-:Y:S02]  /*192e0*/  @!P2 LEA.HI.X R3, R5, R4, R11, 0x2, P5 ;  /* 0x000000040503a211 */ /* 0x000fe400028f140b */
[C---:B------:R-:W-:Y:S02]  /*192f0*/  IADD3 R11, R217.reuse, 0x38, RZ ;  /* 0x00000038d90b7810 */ /* 0x040fe40007ffe0ff */
[-C--:B--2---:R-:W-:Y:S01]  /*19300*/  @!P1 LEA R8, P3, R12, R0.reuse, 0x2 ;  /* 0x000000000c089211 */ /* 0x084fe200078610ff */
[----:B------:R1:W-:Y:S01]  /*19310*/  @!P2 ST.E.64 [R2.64], R26 ;  /* 0x0000001a0200a985 */ /* 0x0003e2000c101b06 */
[----:B------:R-:W-:Y:S02]  /*19320*/  IADD3 R5, R217, 0x50, RZ ;  /* 0x00000050d9057810 */ /* 0x000fe40007ffe0ff */
[----:B----4-:R-:W-:Y:S02]  /*19330*/  @!P0 LEA R6, P2, R10, R0, 0x2 ;  /* 0x000000000a068211 */ /* 0x010fe400078410ff */
[----:B------:R-:W-:-:S02]  /*19340*/  SHF.R.S32.HI R11, RZ, 0x1f, R11 ;  /* 0x0000001fff0b7819 */ /* 0x000fc4000001140b */
[-C--:B------:R-:W-:Y:S02]  /*19350*/  @!P1 LEA.HI.X R9, R12, R4.reuse, R13, 0x2, P3 ;  /* 0x000000040c099211 */ /* 0x080fe400018f140d */
[----:B------:R-:W-:Y:S02]  /*19360*/  ISETP.GE.AND P3, PT, R250, c[0x0][0x3c8], PT ;  /* 0x0000f200fa007a0c */ /* 0x000fe40003f66270 */
[----:B------:R-:W-:Y:S01]  /*19370*/  ISETP.GE.AND P6, PT, R5, c[0x0][0x3c8], PT ;  /* 0x0000f20005007a0c */ /* 0x000fe20003fc6270 */
[----:B------:R2:W-:Y:S01]  /*19380*/  @!P1 ST.E.64 [R8.64], R150 ;  /* 0x0000009608009985 */ /* 0x0005e2000c101b06 */
[----:B------:R-:W-:Y:S02]  /*19390*/  @!P0 LEA.HI.X R7, R10, R4, R11, 0x2, P2 ;  /* 0x000000040a078211 */ /* 0x000fe400010f140b */
[----:B------:R-:W-:Y:S02]  /*193a0*/  SHF.R.S32.HI R12, RZ, 0x1f, R252 ;  /* 0x0000001fff0c7819 */ /* 0x000fe400000114fc */
[----:B------:R-:W-:Y:S01]  /*193b0*/  SHF.R.S32.HI R15, RZ, 0x1f, R5 ;  /* 0x0000001fff0f7819 */ /* 0x000fe20000011405 */
[----:B------:R4:W-:Y:S01]  /*193c0*/  @!P0 ST.E.64 [R6.64], R30 ;  /* 0x0000001e06008985 */ /* 0x0009e2000c101b06 */
[----:B------:R-:W-:-:S04]  /*193d0*/  @!P4 LEA R10, P0, R252, R0, 0x2 ;  /* 0x00000000fc0ac211 */ /* 0x000fc800078010ff */
[----:B------:R-:W-:Y:S02]  /*193e0*/  @!P4 LEA.HI.X R11, R252, R4, R12, 0x2, P0 ;  /* 0x00000004fc0bc211 */ /* 0x000fe400000f140c */
[----:B------:R-:W-:-:S03]  /*193f0*/  @!P6 LEA R14, P0, R5, R0, 0x2 ;  /* 0x00000000050ee211 */ /* 0x000fc600078010ff */
[----:B------:R5:W-:Y:S01]  /*19400*/  @!P4 ST.E.64 [R10.64], R38 ;  /* 0x000000260a00c985 */ /* 0x000be2000c101b06 */
[C---:B-1----:R-:W-:Y:S02]  /*19410*/  IADD3 R3, R217.reuse, 0x58, RZ ;  /* 0x00000058d9037810 */ /* 0x042fe40007ffe0ff */
[----:B------:R-:W-:Y:S02]  /*19420*/  IADD3 R2, R217, 0x60, RZ ;  /* 0x00000060d9027810 */ /* 0x000fe40007ffe0ff */
[----:B------:R-:W-:Y:S02]  /*19430*/  ISETP.GE.AND P5, PT, R3, c[0x0][0x3c8], PT ;  /* 0x0000f20003007a0c */ /* 0x000fe40003fa6270 */
[----:B------:R-:W-:Y:S02]  /*19440*/  SHF.R.S32.HI R13, RZ, 0x1f, R3 ;  /* 0x0000001fff0d7819 */ /* 0x000fe40000011403 */
[----:B------:R-:W-:Y:S02]  /*19450*/  @!P6 LEA.HI.X R15, R5, R4, R15, 0x2, P0 ;  /* 0x00000004050fe211 */ /* 0x000fe400000f140f */
[----:B------:R-:W-:-:S02]  /*19460*/  ISETP.GE.AND P4, PT, R2, c[0x0][0x3c8], PT ;  /* 0x0000f20002007a0c */ /* 0x000fc40003f86270 */
[C---:B--2---:R-:W-:Y:S02]  /*19470*/  @!P3 LEA R8, P1, R250.reuse, R0, 0x2 ;  /* 0x00000000fa08b211 */ /* 0x044fe400078210ff */
[C---:B------:R-:W-:Y:S02]  /*19480*/  IADD3 R5, R217.reuse, 0x70, RZ ;  /* 0x00000070d9057810 */ /* 0x040fe40007ffe0ff */
[----:B----4-:R-:W-:Y:S02]  /*19490*/  SHF.R.S32.HI R7, RZ, 0x1f, R250 ;  /* 0x0000001fff077819 */ /* 0x010fe400000114fa */
[----:B------:R-:W-:Y:S02]  /*194a0*/  IADD3 R6, R217, 0x68, RZ ;  /* 0x00000068d9067810 */ /* 0x000fe40007ffe0ff */
[----:B------:R-:W-:Y:S02]  /*194b0*/  @!P3 LEA.HI.X R9, R250, R4, R7, 0x2, P1 ;  /* 0x00000004fa09b211 */ /* 0x000fe400008f1407 */
[----:B------:R-:W-:-:S02]  /*194c0*/  @!P5 LEA R12, P1, R3, R0, 0x2 ;  /* 0x00000000030cd211 */ /* 0x000fc400078210ff */
[----:B------:R-:W-:Y:S01]  /*194d0*/  ISETP.GE.AND P2, PT, R6, c[0x0][0x3c8], PT ;  /* 0x0000f20006007a0c */ /* 0x000fe20003f46270 */
[----:B------:R1:W-:Y:S01]  /*194e0*/  @!P3 ST.E.64 [R8.64], R34 ;  /* 0x000000220800b985 */ /* 0x0003e2000c101b06 */
[----:B------:R-:W-:Y:S02]  /*194f0*/  @!P5 LEA.HI.X R13, R3, R4, R13, 0x2, P1 ;  /* 0x00000004030dd211 */ /* 0x000fe400008f140d */
[----:B------:R-:W-:Y:S01]  /*19500*/  ISETP.GE.AND P1, PT, R5, c[0x0][0x3c8], PT ;  /* 0x0000f20005007a0c */ /* 0x000fe20003f26270 */
[----:B------:R2:W-:Y:S01]  /*19510*/  @!P6 ST.E.64 [R14.64], R46 ;  /* 0x0000002e0e00e985 */ /* 0x0005e2000c101b06 */
[----:B-----5:R-:W-:Y:S02]  /*19520*/  @!P4 LEA R10, P0, R2, R0, 0x2 ;  /* 0x00000000020ac211 */ /* 0x020fe400078010ff */
[----:B------:R-:W-:Y:S01]  /*19530*/  IADD3 R3, R217, 0x78, RZ ;  /* 0x00000078d9037810 */ /* 0x000fe20007ffe0ff */
[----:B------:R4:W-:Y:S01]  /*19540*/  @!P5 ST.E.64 [R12.64], R42 ;  /* 0x0000002a0c00d985 */ /* 0x0009e2000c101b06 */
[----:B------:R-:W-:-:S02]  /*19550*/  SHF.R.S32.HI R7, RZ, 0x1f, R6 ;  /* 0x0000001fff077819 */ /* 0x000fc40000011406 */
[----:B-1----:R-:W-:Y:S02]  /*19560*/  SHF.R.S32.HI R9, RZ, 0x1f, R2 ;  /* 0x0000001fff097819 */ /* 0x002fe40000011402 */
[----:B------:R-:W-:Y:S02]  /*19570*/  @!P2 LEA R8, P3, R6, R0, 0x2 ;  /* 0x000000000608a211 */ /* 0x000fe400078610ff */
[----:B------:R-:W-:Y:S02]  /*19580*/  @!P4 LEA.HI.X R11, R2, R4, R9, 0x2, P0 ;  /* 0x00000004020bc211 */ /* 0x000fe400000f1409 */
[----:B--2---:R-:W-:Y:S02]  /*19590*/  SHF.R.S32.HI R14, RZ, 0x1f, R5 ;  /* 0x0000001fff0e7819 */ /* 0x004fe40000011405 */
[----:B------:R-:W-:Y:S02]  /*195a0*/  @!P1 LEA R16, P4, R5, R0, 0x2 ;  /* 0x0000000005109211 */ /* 0x000fe400078810ff */
[----:B------:R-:W-:-:S02]  /*195b0*/  ISETP.GE.AND P0, PT, R3, c[0x0][0x3c8], PT ;  /* 0x0000f20003007a0c */ /* 0x000fc40003f06270 */
[-C--:B------:R-:W-:Y:S02]  /*195c0*/  @!P2 LEA.HI.X R9, R6, R4.reuse, R7, 0x2, P3 ;  /* 0x000000040609a211 */ /* 0x080fe400018f1407 */
[C---:B------:R-:W-:Y:S02]  /*195d0*/  IADD3 R7, R217.reuse, 0x80, RZ ;  /* 0x00000080d9077810 */ /* 0x040fe40007ffe0ff */
[----:B------:R-:W-:Y:S02]  /*195e0*/  IADD3 R6, R217, 0x88, RZ ;  /* 0x00000088d9067810 */ /* 0x000fe40007ffe0ff */
[----:B---3--:R-:W-:Y:S02]  /*195f0*/  @!P1 LEA.HI.X R17, R5, R4, R14, 0x2, P4 ;  /* 0x0000000405119211 */ /* 0x008fe400020f140e */
[----:B------:R-:W-:Y:S02]  /*19600*/  ISETP.GE.AND P4, PT, R2, c[0x0][0x3c8], PT ;  /* 0x0000f20002007a0c */ /* 0x000fe40003f86270 */
[----:B------:R-:W-:-:S02]  /*19610*/  ISETP.GE.AND P6, PT, R7, c[0x0][0x3c8], PT ;  /* 0x0000f20007007a0c */ /* 0x000fc40003fc6270 */
[----:B------:R-:W-:Y:S02]  /*19620*/  ISETP.GE.AND P5, PT, R6, c[0x0][0x3c8], PT ;  /* 0x0000f20006007a0c */ /* 0x000fe40003fa6270 */
[----:B----4-:R-:W-:Y:S02]  /*19630*/  SHF.R.S32.HI R13, RZ, 0x1f, R3 ;  /* 0x0000001fff0d7819 */ /* 0x010fe40000011403 */
[C---:B------:R-:W-:Y:S02]  /*19640*/  @!P0 LEA R12, P3, R3.reuse, R0, 0x2 ;  /* 0x00000000030c8211 */ /* 0x040fe400078610ff */
[----:B------:R-:W-:Y:S02]  /*19650*/  SHF.R.S32.HI R5, RZ, 0x1f, R6 ;  /* 0x0000001fff057819 */ /* 0x000fe40000011406 */
[----:B------:R-:W-:Y:S01]  /*19660*/  @!P0 LEA.HI.X R13, R3, R4, R13, 0x2, P3 ;  /* 0x00000004030d8211 */ /* 0x000fe200018f140d */
[----:B------:R1:W-:Y:S01]  /*19670*/  @!P4 ST.E.64 [R10.64], R54 ;  /* 0x000000360a00c985 */ /* 0x0003e2000c101b06 */
[----:B------:R-:W-:-:S02]  /*19680*/  IADD3 R2, R217, 0x90, RZ ;  /* 0x00000090d9027810 */ /* 0x000fc40007ffe0ff */
[----:B------:R-:W-:Y:S01]  /*19690*/  @!P6 LEA R14, P3, R7, R0, 0x2 ;  /* 0x00000000070ee211 */ /* 0x000fe200078610ff */
[----:B------:R2:W-:Y:S01]  /*196a0*/  @!P2 ST.E.64 [R8.64], R50 ;  /* 0x000000320800a985 */ /* 0x0005e2000c101b06 */
[----:B------:R-:W-:-:S03]  /*196b0*/  IADD3 R3, R217, 0x98, RZ ;  /* 0x00000098d9037810 */ /* 0x000fc60007ffe0ff */
[----:B------:R-:W-:Y:S01]  /*196c0*/  @!P1 ST.E.64 [R16.64], R62 ;  /* 0x0000003e10009985 */ /* 0x000fe2000c101b06 */
[----:B------:R-:W-:-:S03]  /*196d0*/  ISETP.GE.AND P4, PT, R3, c[0x0][0x3c8], PT ;  /* 0x0000f20003007a0c */ /* 0x000fc60003f86270 */
[----:B------:R3:W-:Y:S01]  /*196e0*/  @!P0 ST.E.64 [R12.64], R58 ;  /* 0x0000003a0c008985 */ /* 0x0007e2000c101b06 */
[----:B-1----:R-:W-:-:S09]  /*196f0*/  SHF.R.S32.HI R11, RZ, 0x1f, R2 ;  /* 0x0000001fff0b7819 */ /* 0x002fd20000011402 */
[-C--:B------:R-:W-:Y:S02]  /*19700*/  @!P4 LEA R10, P1, R3, R0.reuse, 0x2 ;  /* 0x00000000030ac211 */ /* 0x080fe400078210ff */
[----:B--2---:R-:W-:Y:S02]  /*19710*/  SHF.R.S32.HI R9, RZ, 0x1f, R7 ;  /* 0x0000001fff097819 */ /* 0x004fe40000011407 */
[C---:B------:R-:W-:Y:S02]  /*19720*/  @!P5 LEA R8, P2, R6.reuse, R0, 0x2 ;  /* 0x000000000608d211 */ /* 0x040fe400078410ff */
[-C--:B------:R-:W-:Y:S02]  /*19730*/  @!P6 LEA.HI.X R15, R7, R4.reuse, R9, 0x2, P3 ;  /* 0x00000004070fe211 */ /* 0x080fe400018f1409 */
[----:B------:R-:W-:Y:S02]  /*19740*/  @!P5 LEA.HI.X R9, R6, R4, R5, 0x2, P2 ;  /* 0x000000040609d211 */ /* 0x000fe400010f1405 */
[----:B------:R-:W-:Y:S01]  /*19750*/  ISETP.GE.AND P2, PT, R2, c[0x0][0x3c8], PT ;  /* 0x0000f20002007a0c */ /* 0x000fe20003f46270 */
[----:B------:R1:W-:Y:S01]  /*19760*/  @!P6 ST.E.64 [R14.64], R70 ;  /* 0x000000460e00e985 */ /* 0x0003e2000c101b06 */
[----:B------:R-:W-:-:S02]  /*19770*/  IADD3 R5, R217, 0xa0, RZ ;  /* 0x000000a0d9057810 */ /* 0x000fc40007ffe0ff */
[----:B------:R-:W-:Y:S01]  /*19780*/  IADD3 R6, R217, 0xa8, RZ ;  /* 0x000000a8d9067810 */ /* 0x000fe20007ffe0ff */
[----:B------:R2:W-:Y:S01]  /*19790*/  @!P5 ST.E.64 [R8.64], R66 ;  /* 0x000000420800d985 */ /* 0x0005e2000c101b06 */
[----:B------:R-:W-:Y:S02]  /*197a0*/  ISETP.GE.AND P3, PT, R5, c[0x0][0x3c8], PT ;  /* 0x0000f20005007a0c */ /* 0x000fe40003f66270 */
[----:B------:R-:W-:Y:S02]  /*197b0*/  ISETP.GE.AND P6, PT, R2, c[0x0][0x3c8], PT ;  /* 0x0000f20002007a0c */ /* 0x000fe40003fc6270 */
[----:B------:R-:W-:-:S03]  /*197c0*/  SHF.R.S32.HI R7, RZ, 0x1f, R3 ;  /* 0x0000001fff077819 */ /* 0x000fc60000011403 */
[----:B---3--:R-:W-:-:S04]  /*197d0*/  @!P2 LEA R12, P0, R2, R0, 0x2 ;  /* 0x00000000020ca211 */ /* 0x008fc800078010ff */
[----:B------:R-:W-:Y:S02]  /*197e0*/  @!P2 LEA.HI.X R13, R2, R4, R11, 0x2, P0 ;  /* 0x00000004020da211 */ /* 0x000fe400000f140b */
[----:B------:R-:W-:Y:S02]  /*197f0*/  ISETP.GE.AND P2, PT, R6, c[0x0][0x3c8], PT ;  /* 0x0000f20006007a0c */ /* 0x000fe40003f46270 */
[----:B------:R-:W-:Y:S01]  /*19800*/  @!P3 LEA R16, P0, R5, R0, 0x2 ;  /* 0x000000000510b211 */ /* 0x000fe200078010ff */
[----:B------:R3:W-:Y:S01]  /*19810*/  @!P6 ST.E.64 [R12.64], R78 ;  /* 0x0000004e0c00e985 */ /* 0x0007e2000c101b06 */
[----:B------:R-:W-:Y:S02]  /*19820*/  @!P4 LEA.HI.X R11, R3, R4, R7, 0x2, P1 ;  /* 0x00000004030bc211 */ /* 0x000fe400008f1407 */
[----:B------:R-:W-:Y:S02]  /*19830*/  SHF.R.S32.HI R3, RZ, 0x1f, R6 ;  /* 0x0000001fff037819 */ /* 0x000fe40000011406 */
[C---:B------:R-:W-:Y:S01]  /*19840*/  IADD3 R7, R217.reuse, 0xb0, RZ ;  /* 0x000000b0d9077810 */ /* 0x040fe20007ffe0ff */
[----:B------:R4:W-:Y:S01]  /*19850*/  @!P4 ST.E.64 [R10.64], R74 ;  /* 0x0000004a0a00c985 */ /* 0x0009e2000c101b06 */
[----:B------:R-:W-:-:S02]  /*19860*/  IADD3 R2, R217, 0xc8, RZ ;  /* 0x000000c8d9027810 */ /* 0x000fc40007ffe0ff */
[----:B------:R-:W-:Y:S02]  /*19870*/  ISETP.GE.AND P1, PT, R7, c[0x0][0x3c8], PT ;  /* 0x0000f20007007a0c */ /* 0x000fe40003f26270 */
[----:B-1----:R-:W-:Y:S02]  /*19880*/  @!P2 LEA R14, P5, R6, R0, 0x2 ;  /* 0x00000000060ea211 */ /* 0x002fe400078a10ff */
[----:B--2---:R-:W-:Y:S02]  /*19890*/  SHF.R.S32.HI R9, RZ, 0x1f, R5 ;  /* 0x0000001fff097819 */ /* 0x004fe40000011405 */
[----:B------:R-:W-:Y:S02]  /*198a0*/  IADD3 R8, R217, 0xb8, RZ ;  /* 0x000000b8d9087810 */ /* 0x000fe40007ffe0ff */
[----:B------:R-:W-:Y:S02]  /*198b0*/  @!P3 LEA.HI.X R17, R5, R4, R9, 0x2, P0 ;  /* 0x000000040511b211 */ /* 0x000fe400000f1409 */
[----:B------:R-:W-:-:S02]  /*198c0*/  ISETP.GE.AND P0, PT, R8, c[0x0][0x3c8], PT ;  /* 0x0000f20008007a0c */ /* 0x000fc40003f06270 */
[----:B------:R-:W-:Y:S01]  /*198d0*/  @!P2 LEA.HI.X R15, R6, R4, R3, 0x2, P5 ;  /* 0x00000004060fa211 */ /* 0x000fe200028f1403 */
[----:B------:R-:W-:Y:S01]  /*198e0*/  @!P3 ST.E.64 [R16.64], R86 ;  /* 0x000000561000b985 */ /* 0x000fe2000c101b06 */
[----:B------:R-:W-:Y:S02]  /*198f0*/  IADD3 R3, R217, 0xc0, RZ ;  /* 0x000000c0d9037810 */ /* 0x000fe40007ffe0ff */
[----:B------:R-:W-:Y:S01]  /*19900*/  SHF.R.S32.HI R6, RZ, 0x1f, R8 ;  /* 0x0000001fff067819 */ /* 0x000fe20000011408 */
[----:B------:R1:W-:Y:S01]  /*19910*/  @!P2 ST.E.64 [R14.64], R82 ;  /* 0x000000520e00a985 */ /* 0x0003e2000c101b06 */
[----:B------:R-:W-:Y:S02]  /*19920*/  ISETP.GE.AND P6, PT, R3, c[0x0][0x3c8], PT ;  /* 0x0000f20003007a0c */ /* 0x000fe40003fc6270 */
[----:B------:R-:W-:Y:S02]  /*19930*/  SHF.R.S32.HI R5, RZ, 0x1f, R7 ;  /* 0x0000001fff057819 */ /* 0x000fe40000011407 */
[----:B---3--:R-:W-:-:S02]  /*19940*/  @!P1 LEA R12, P5, R7, R0, 0x2 ;  /* 0x00000000070c9211 */ /* 0x008fc400078a10ff */
[C---:B----4-:R-:W-:Y:S02]  /*19950*/  @!P0 LEA R10, P4, R8.reuse, R0, 0x2 ;  /* 0x00000000080a8211 */ /* 0x050fe400078810ff */
[-C--:B------:R-:W-:Y:S02]  /*19960*/  @!P1 LEA.HI.X R13, R7, R4.reuse, R5, 0x2, P5 ;  /* 0x00000004070d9211 */ /* 0x080fe400028f1405 */
[----:B------:R-:W-:Y:S02]  /*19970*/  @!P0 LEA.HI.X R11, R8, R4, R6, 0x2, P4 ;  /* 0x00000004080b8211 */ /* 0x000fe400020f1406 */
[----:B------:R-:W-:Y:S01]  /*19980*/  ISETP.GE.AND P4, PT, R2, c[0x0][0x3c8], PT ;  /* 0x0000f20002007a0c */ /* 0x000fe20003f86270 */
[----:B------:R2:W-:Y:S01]  /*19990*/  @!P1 ST.E.64 [R12.64], R154 ;  /* 0x0000009a0c009985 */ /* 0x0005e2000c101b06 */
[----:B------:R-:W-:Y:S02]  /*199a0*/  SHF.R.S32.HI R6, RZ, 0x1f, R3 ;  /* 0x0000001fff067819 */ /* 0x000fe40000011403 */
[C---:B------:R-:W-:Y:S01]  /*199b0*/  IADD3 R7, R217.reuse, 0xd0, RZ ;  /* 0x000000d0d9077810 */ /* 0x040fe20007ffe0ff */
[----:B------:R3:W-:Y:S01]  /*199c0*/  @!P0 ST.E.64 [R10.64], R90 ;  /* 0x0000005a0a008985 */ /* 0x0007e2000c101b06 */
[----:B------:R-:W-:-:S02]  /*199d0*/  IADD3 R8, R217, 0xd8, RZ ;  /* 0x000000d8d9087810 */ /* 0x000fc40007ffe0ff */
[----:B------:R-:W-:Y:S02]  /*199e0*/  ISETP.GE.AND P5, PT, R7, c[0x0][0x3c8], PT ;  /* 0x0000f20007007a0c */ /* 0x000fe40003fa6270 */
[----:B------:R-:W-:Y:S02]  /*199f0*/  SHF.R.S32.HI R5, RZ, 0x1f, R2 ;  /* 0x0000001fff057819 */ /* 0x000fe40000011402 */
[----:B------:R-:W-:Y:S02]  /*19a00*/  SHF.R.S32.HI R9, RZ, 0x1f, R8 ;  /* 0x0000001fff097819 */ /* 0x000fe40000011408 */
[CC--:B-1----:R-:W-:Y:S02]  /*19a10*/  @!P6 LEA R14, P3, R3.reuse, R0.reuse, 0x2 ;  /* 0x00000000030ee211 */ /* 0x0c2fe400078610ff */
[----:B------:R-:W-:Y:S02]  /*19a20*/  @!P4 LEA R16, P2, R2, R0, 0x2 ;  /* 0x000000000210c211 */ /* 0x000fe400078410ff */
[----:B------:R-:W-:-:S02]  /*19a30*/  @!P6 LEA.HI.X R15, R3, R4, R6, 0x2, P3 ;  /* 0x00000004030fe211 */ /* 0x000fc400018f1406 */
[----:B------:R-:W-:Y:S02]  /*19a40*/  ISETP.GE.AND P3, PT, R2, c[0x0][0x3c8], PT ;  /* 0x0000f20002007a0c */ /* 0x000fe40003f66270 */
[----:B------:R-:W-:Y:S01]  /*19a50*/  ISETP.GE.AND P4, PT, R8, c[0x0][0x3c8], PT ;  /* 0x0000f20008007a0c */ /* 0x000fe20003f86270 */
[----:B------:R-:W-:Y:S01]  /*19a60*/  @!P6 ST.E.64 [R14.64], R158 ;  /* 0x0000009e0e00e985 */ /* 0x000fe2000c101b06 */
[----:B------:R-:W-:Y:S02]  /*19a70*/  IADD3 R6, R217, 0xe0, RZ ;  /* 0x000000e0d9067810 */ /* 0x000fe40007ffe0ff */
[----:B------:R-:W-:Y:S02]  /*19a80*/  SHF.R.S32.HI R3, RZ, 0x1f, R7 ;  /* 0x0000001fff037819 */ /* 0x000fe40000011407 */
[----:B------:R-:W-:Y:S02]  /*19a90*/  ISETP.GE.AND P6, PT, R2, c[0x0][0x3c8], PT ;  /* 0x0000f20002007a0c */ /* 0x000fe40003fc6270 */
[----:B--2---:R-:W-:-:S03]  /*19aa0*/  @!P5 LEA R12, P1, R7, R0, 0x2 ;  /* 0x00000000070cd211 */ /* 0x004fc600078210ff */
[-C--:B------:R-:W-:Y:S02]  /*19ab0*/  @!P3 LEA.HI.X R17, R2, R4.reuse, R5, 0x2, P2 ;  /* 0x000000040211b211 */ /* 0x080fe400010f1405 */
[----:B------:R-:W-:Y:S02]  /*19ac0*/  ISETP.GE.AND P3, PT, R6, c[0x0][0x3c8], PT ;  /* 0x0000f20006007a0c */ /* 0x000fe40003f66270 */
[----:B------:R-:W-:Y:S02]  /*19ad0*/  IADD3 R5, R217, 0xe8, RZ ;  /* 0x000000e8d9057810 */ /* 0x000fe40007ffe0ff */
[----:B------:R-:W-:Y:S02]  /*19ae0*/  @!P5 LEA.HI.X R13, R7, R4, R3, 0x2, P1 ;  /* 0x00000004070dd211 */ /* 0x000fe400008f1403 */
[----:B------:R-:W-:Y:S01]  /*19af0*/  ISETP.GE.AND P2, PT, R5, c[0x0][0x3c8], PT ;  /* 0x0000f20005007a0c */ /* 0x000fe20003f46270 */
[----:B------:R-:W-:Y:S01]  /*19b00*/  @!P6 ST.E.64 [R16.64], R170 ;  /* 0x000000aa1000e985 */ /* 0x000fe2000c101b06 */
[----:B------:R-:W-:-:S02]  /*19b10*/  IADD3 R3, R217, 0xf0, RZ ;  /* 0x000000f0d9037810 */ /* 0x000fc40007ffe0ff */
[C---:B---3--:R-:W-:Y:S01]  /*19b20*/  @!P4 LEA R10, P0, R8.reuse, R0, 0x2 ;  /* 0x00000000080ac211 */ /* 0x048fe200078010ff */
        /* <DEDUP_REMOVED lines=24> */
.L_x_1112:
[----:B------:R-:W-:Y:S01]  /*19cb0*/  ISETP.NE.U32.AND P0, PT, RZ, c[0x0][0x508], PT ;  /* 0x00014200ff007a0c */ /* 0x000fe20003f05070 */
[----:B------:R-:W-:Y:S01]  /*19cc0*/  IMAD.MOV.U32 R4, RZ, RZ, 0x4 ;  /* 0x00000004ff047424 */ /* 0x000fe200078e00ff */
        /* <DEDUP_REMOVED lines=17> */
.L_x_1133:
[----:B------:R-:W3:Y:S01]  /*19de0*/  S2R R22, SR_TID.X ;  /* 0x0000000000167919 */ /* 0x000ee20000002100 */
[----:B------:R-:W-:Y:S01]  /*19df0*/  BSSY B0, `(.L_x_1134) ;  /* 0x0000035000007945 */ /* 0x000fe20003800000 */
[----:B------:R-:W-:Y:S02]  /*19e00*/  SEL R15, R236, RZ, !P2 ;  /* 0x000000ffec0f7207 */ /* 0x000fe40005000000 */
[----:B------:R-:W-:-:S02]  /*19e10*/  SEL R20, R241, RZ, !P2 ;  /* 0x000000fff1147207 */ /* 0x000fc40005000000 */
[----:B-----5:R-:W-:Y:S02]  /*19e20*/  SHF.R.S32.HI R17, RZ, 0x1f, R6 ;  /* 0x0000001fff117819 */ /* 0x020fe40000011406 */
[----:B---3--:R-:W-:-:S13]  /*19e30*/  ISETP.GT.AND P0, PT, R22, 0x7f, PT ;  /* 0x0000007f1600780c */ /* 0x008fda0003f04270 */
        /* <DEDUP_REMOVED lines=8> */
[----:B------:R3:W4:Y:S08]  /*19ec0*/  LDC.64 R8, c[0x0][R0+0x170] ;  /* 0x00005c0000087b82 */ /* 0x0007300000000a00 */
[----:B--2---:R3:W2:Y:S08]  /*19ed0*/  LDC.64 R4, c[0x0][R0+0x168] ;  /* 0x00005a0000047b82 */ /* 0x0046b00000000a00 */
[----:B------:R3:W5:Y:S08]  /*19ee0*/  LDC.64 R12, c[0x0][R0+0x178] ;  /* 0x00005e00000c7b82 */ /* 0x0007700000000a00 */
[----:B------:R3:W1:Y:S02]  /*19ef0*/  LDC.64 R10, c[0x0][R0+0x160] ;  /* 0x00005800000a7b82 */ /* 0x0006640000000a00 */
[----:B---3--:R-:W-:-:S02]  /*19f00*/  IMAD.MOV.U32 R0, RZ, RZ, c[0x0][0x4e8] ;  /* 0x00013a00ff007624 */ /* 0x008fc400078e00ff */
[-C--:B----4-:R-:W-:Y:S02]  /*19f10*/  IMAD R7, R9, R15.reuse, RZ ;  /* 0x0000000f09077224 */ /* 0x090fe400078e02ff */
[----:B------:R-:W-:Y:S01]  /*19f20*/  IMAD.WIDE.U32 R2, R8, R15, RZ ;  /* 0x0000000f08027225 */ /* 0x000fe200078e00ff */
[----:B------:R-:W-:Y:S02]  /*19f30*/  ISETP.NE.AND P0, PT, R0, 0x1, PT ;  /* 0x000000010000780c */ /* 0x000fe40003f05270 */
[----:B------:R-:W-:Y:S01]  /*19f40*/  MOV R0, R14 ;  /* 0x0000000e00007202 */ /* 0x000fe20000000f00 */
[----:B------:R-:W-:Y:S01]  /*19f50*/  IMAD R8, R8, R20, R7 ;  /* 0x0000001408087224 */ /* 0x000fe200078e0207 */
[----:B------:R-:W-:Y:S01]  /*19f60*/  SEL R7, R251, RZ, P2 ;  /* 0x000000fffb077207 */ /* 0x000fe20001000000 */
[-C--:B--2---:R-:W-:Y:S02]  /*19f70*/  IMAD R9, R5, R239.reuse, RZ ;  /* 0x000000ef05097224 */ /* 0x084fe400078e02ff */
        /* <DEDUP_REMOVED lines=28> */
.L_x_1135:
[----:B------:R-:W-:Y:S05]  /*1a140*/  BSYNC B0 ;  /* 0x0000000000007941 */ /* 0x000fea0003800000 */
.L_x_1134:
[----:B------:R-:W-:-:S13]  /*1a150*/  ISETP.GT.AND P0, PT, R18, 0x1, PT ;  /* 0x000000011200780c */ /* 0x000fda0003f04270 */
[----:B------:R-:W-:Y:S05]  /*1a160*/  @P0 BRA `(.L_x_1127) ;  /* 0x000008b000000947 */ /* 0x000fea0003800000 */
[----:B-12---:R-:W-:Y:S01]  /*1a170*/  SHF.R.S32.HI R4, RZ, 0x1f, R22 ;  /* 0x0000001fff047819 */ /* 0x006fe20000011416 */
[----:B------:R-:W-:Y:S01]  /*1a180*/  IMAD R0, R17, c[0x0][0x3a0], RZ ;  /* 0x0000e80011007a24 */ /* 0x000fe200078e02ff */
[----:B------:R-:W-:Y:S01]  /*1a190*/  MOV R5, c[0x0][0x4e8] ;  /* 0x00013a0000057a02 */ /* 0x000fe20000000f00 */
[----:B------:R-:W-:Y:S01]  /*1a1a0*/  IMAD.WIDE.U32 R2, R6, c[0x0][0x3a0], RZ ;  /* 0x0000e80006027a25 */ /* 0x000fe200078e00ff */
[----:B------:R-:W-:Y:S02]  /*1a1b0*/  LEA.HI R4, R4, R22, RZ, 0x3 ;  /* 0x0000001604047211 */ /* 0x000fe400078f18ff */
[----:B------:R-:W-:Y:S01]  /*1a1c0*/  ISETP.NE.AND P0, PT, R5, 0x1, PT ;  /* 0x000000010500780c */ /* 0x000fe20003f05270 */
[----:B------:R-:W-:Y:S01]  /*1a1d0*/  IMAD R6, R6, c[0x0][0x3a4], R0 ;  /* 0x0000e90006067a24 */ /* 0x000fe200078e0200 */
[----:B------:R-:W-:Y:S01]  /*1a1e0*/  LOP3.LUT R0, R4, 0xfffffff8, RZ, 0xc0, !PT ;  /* 0xfffffff804007812 */ /* 0x000fe200078ec0ff */
[----:B------:R-:W-:-:S03]  /*1a1f0*/  IMAD R5, R20, c[0x0][0x3f0], RZ ;  /* 0x0000fc0014057a24 */ /* 0x000fc600078e02ff */
[----:B------:R-:W-:Y:S01]  /*1a200*/  IADD3 R0, -R0, R22, RZ ;  /* 0x0000001600007210 */ /* 0x000fe20007ffe1ff */
[----:B------:R-:W-:Y:S01]  /*1a210*/  IMAD R5, R15, c[0x0][0x3f4], R5 ;  /* 0x0000fd000f057a24 */ /* 0x000fe200078e0205 */
[----:B------:R-:W-:Y:S02]  /*1a220*/  IADD3 R3, R3, R6, RZ ;  /* 0x0000000603037210 */ /* 0x000fe40007ffe0ff */
[----:B------:R-:W-:-:S03]  /*1a230*/  LEA R0, R0, R211, 0x5 ;  /* 0x000000d300007211 */ /* 0x000fc600078e28ff */
[----:B------:R-:W-:-:S04]  /*1a240*/  IMAD.WIDE.U32 R2, R239, c[0x0][0x3e8], R2 ;  /* 0x0000fa00ef027a25 */ /* 0x000fc800078e0002 */
[----:B------:R-:W-:Y:S02]  /*1a250*/  IMAD.IADD R4, R233, 0x1, R0 ;  /* 0x00000001e9047824 */ /* 0x000fe400078e0200 */
[----:B------:R-:W-:Y:S02]  /*1a260*/  IMAD R3, R239, c[0x0][0x3ec], R3 ;  /* 0x0000fb00ef037a24 */ /* 0x000fe400078e0203 */
[----:B------:R-:W-:Y:S01]  /*1a270*/  @P0 IMAD.HI.U32 R6, R4, c[0x0][0x4ec], RZ ;  /* 0x00013b0004060a27 */ /* 0x000fe200078e00ff */
[----:B------:R-:W-:-:S03]  /*1a280*/  MOV R0, R4 ;  /* 0x0000000400007202 */ /* 0x000fc60000000f00 */
[----:B------:R-:W-:Y:S01]  /*1a290*/  IMAD.WIDE.U32 R2, R15, c[0x0][0x3f0], R2 ;  /* 0x0000fc000f027a25 */ /* 0x000fe200078e0002 */
[----:B------:R-:W-:Y:S02]  /*1a2a0*/  @P0 SHF.R.U32.HI R0, RZ, c[0x0][0x4f0], R6 ;  /* 0x00013c00ff000a19 */ /* 0x000fe40000011606 */
[----:B------:R-:W-:Y:S02]  /*1a2b0*/  IADD3 R15, R211, R233, RZ ;  /* 0x000000e9d30f7210 */ /* 0x000fe40007ffe0ff */
[--C-:B------:R-:W-:Y:S02]  /*1a2c0*/  SHF.R.S32.HI R6, RZ, 0x1f, R0.reuse ;  /* 0x0000001fff067819 */ /* 0x100fe40000011400 */
[----:B------:R-:W-:Y:S01]  /*1a2d0*/  IADD3 R3, R3, R5, RZ ;  /* 0x0000000503037210 */ /* 0x000fe20007ffe0ff */
[----:B------:R-:W-:Y:S02]  /*1a2e0*/  IMAD.MOV R5, RZ, RZ, -R0 ;  /* 0x000000ffff057224 */ /* 0x000fe400078e0a00 */
[----:B------:R-:W-:-:S02]  /*1a2f0*/  IMAD R6, R6, c[0x0][0x3e0], RZ ;  /* 0x0000f80006067a24 */ /* 0x000fc400078e02ff */
[----:B------:R-:W-:Y:S02]  /*1a300*/  IMAD R4, R5, c[0x0][0x4e8], R4 ;  /* 0x00013a0005047a24 */ /* 0x000fe400078e0204 */
[----:B------:R-:W-:-:S03]  /*1a310*/  IMAD.WIDE.U32 R2, R0, c[0x0][0x3e0], R2 ;  /* 0x0000f80000027a25 */ /* 0x000fc600078e0002 */
[----:B------:R-:W-:Y:S01]  /*1a320*/  SHF.R.S32.HI R5, RZ, 0x1f, R4 ;  /* 0x0000001fff057819 */ /* 0x000fe20000011404 */
[----:B------:R-:W-:-:S04]  /*1a330*/  IMAD R0, R0, c[0x0][0x3e4], R6 ;  /* 0x0000f90000007a24 */ /* 0x000fc800078e0206 */
[----:B------:R-:W-:Y:S01]  /*1a340*/  IMAD R5, R5, c[0x0][0x3d8], RZ ;  /* 0x0000f60005057a24 */ /* 0x000fe200078e02ff */
[----:B------:R-:W-:-:S05]  /*1a350*/  IADD3 R3, R3, R0, RZ ;  /* 0x0000000003037210 */ /* 0x000fca0007ffe0ff */
[----:B------:R-:W-:-:S04]  /*1a360*/  IMAD.WIDE.U32 R2, R4, c[0x0][0x3d8], R2 ;  /* 0x0000f60004027a25 */ /* 0x000fc800078e0002 */
[----:B------:R-:W-:Y:S01]  /*1a370*/  IMAD R4, R4, c[0x0][0x3dc], R5 ;  /* 0x0000f70004047a24 */ /* 0x000fe200078e0205 */
[----:B------:R-:W-:-:S04]  /*1a380*/  LEA R16, P0, R2, c[0x0][0x380], 0x1 ;  /* 0x0000e00002107a11 */ /* 0x000fc800078008ff */
[----:B------:R-:W-:-:S04]  /*1a390*/  IADD3 R4, R3, R4, RZ ;  /* 0x0000000403047210 */ /* 0x000fc80007ffe0ff */
[----:B------:R-:W-:Y:S01]  /*1a3a0*/  LEA.HI.X R13, R2, c[0x0][0x384], R4, 0x1, P0 ;  /* 0x0000e100020d7a11 */ /* 0x000fe200000f0c04 */
[----:B------:R-:W-:Y:S05]  /*1a3b0*/  BRA.DIV ~URZ, `(.L_x_1136) ;  /* 0x000023727f007947 */ /* 0x000fea000b800000 */
[----:B------:R1:W2:Y:S02]  /*1a3c0*/  SHFL.IDX PT, R12, R13, RZ, 0x181f ;  /* 0x00181fff0d0c7589 */ /* 0x0002a400000e0000 */
.L_x_1191:
[----:B------:R-:W-:Y:S05]  /*1a3d0*/  BRA.DIV ~URZ, `(.L_x_1137) ;  /* 0x000023c27f007947 */ /* 0x000fea000b800000 */
[----:B------:R3:W4:Y:S02]  /*1a3e0*/  SHFL.IDX PT, R0, R16, RZ, 0x181f ;  /* 0x00181fff10007589 */ /* 0x00072400000e0000 */
.L_x_1192:
        /* <DEDUP_REMOVED lines=27> */
.L_x_1139:
[----:B------:R-:W-:Y:S05]  /*1a5a0*/  BSYNC B0 ;  /* 0x0000000000007941 */ /* 0x000fea0003800000 */
.L_x_1138:
[----:B------:R-:W-:Y:S05]  /*1a5b0*/  BRA.DIV ~URZ, `(.L_x_1140) ;  /* 0x000022427f007947 */ /* 0x000fea000b800000 */
[----:B--2---:R2:W1:Y:S04]  /*1a5c0*/  SHFL.IDX PT, R12, R13, 0x1, 0x181f ;  /* 0x00381f000d0c7f89 */ /* 0x00446800000e0000 */
[----:B----4-:R2:W4:Y:S02]  /*1a5d0*/  SHFL.IDX PT, R0, R16, 0x1, 0x181f ;  /* 0x00381f0010007f89 */ /* 0x01052400000e0000 */
.L_x_1193:
        /* <DEDUP_REMOVED lines=20> */
.L_x_1142:
[----:B------:R-:W-:Y:S05]  /*1a720*/  BSYNC B0 ;  /* 0x0000000000007941 */ /* 0x000fea0003800000 */
.L_x_1141:
[----:B------:R-:W-:Y:S05]  /*1a730*/  BRA.DIV ~URZ, `(.L_x_1143) ;  /* 0x000021827f007947 */ /* 0x000fea000b800000 */
[----:B-1----:R1:W2:Y:S02]  /*1a740*/  SHFL.IDX PT, R12, R13, 0x2, 0x181f ;  /* 0x00581f000d0c7f89 */ /* 0x0022a400000e0000 */
.L_x_1194:
[----:B------:R-:W-:Y:S05]  /*1a750*/  BRA.DIV ~URZ, `(.L_x_1144) ;  /* 0x000021d27f007947 */ /* 0x000fea000b800000 */
[----:B----4-:R4:W1:Y:S02]  /*1a760*/  SHFL.IDX PT, R0, R16, 0x2, 0x181f ;  /* 0x00581f0010007f89 */ /* 0x01086400000e0000 */
.L_x_1195:
        /* <DEDUP_REMOVED lines=20> */
.L_x_1146:
[----:B------:R-:W-:Y:S05]  /*1a8b0*/  BSYNC B0 ;  /* 0x0000000000007941 */ /* 0x000fea0003800000 */
.L_x_1145:
[----:B------:R-:W-:Y:S05]  /*1a8c0*/  BRA.DIV ~URZ, `(.L_x_1147) ;  /* 0x000020c27f007947 */ /* 0x000fea000b800000 */
[----:B--2---:R2:W3:Y:S04]  /*1a8d0*/  SHFL.IDX PT, R12, R13, 0x3, 0x181f ;  /* 0x00781f000d0c7f89 */ /* 0x0044e800000e0000 */
[----:B-1----:R2:W1:Y:S02]  /*1a8e0*/  SHFL.IDX PT, R0, R16, 0x3, 0x181f ;  /* 0x00781f0010007f89 */ /* 0x00246400000e0000 */
.L_x_1196:
        /* <DEDUP_REMOVED lines=19> */
.L_x_1127:
[----:B------:R-:W-:Y:S05]  /*1aa20*/  BSYNC B1 ;  /* 0x0000000000017941 */ /* 0x000fea0003800000 */
.L_x_1111:
        /* <DEDUP_REMOVED lines=9> */
[----:B----4-:R-:W-:-:S04]  /*1aac0*/  LOP3.LUT R14, R0, 0x1f, RZ, 0xc0, !PT ;  /* 0x0000001f000e7812 */ /* 0x010fc800078ec0ff */
[----:B------:R-:W-:Y:S01]  /*1aad0*/  ISETP.NE.AND P6, PT, R14, 0x1f, PT ;  /* 0x0000001f0e00780c */ /* 0x000fe20003fc5270 */
[----:B------:R-:W-:Y:S10]  /*1aae0*/  BRA.DIV ~URZ, `(.L_x_1149) ;  /* 0x00001f627f007947 */ /* 0x000ff4000b800000 */
[----:B------:R4:W3:Y:S02]  /*1aaf0*/  SHFL.IDX PT, R9, R21, RZ, 0x1f ;  /* 0x00001fff15097589 */ /* 0x0008e400000e0000 */
.L_x_1197:
[----:B------:R-:W-:Y:S05]  /*1ab00*/  BRA.DIV ~URZ, `(.L_x_1150) ;  /* 0x00001fb27f007947 */ /* 0x000fea000b800000 */
[----:B------:R4:W3:Y:S02]  /*1ab10*/  SHFL.IDX PT, R8, R21, 0x1, 0x1f ;  /* 0x00201f0015087f89 */ /* 0x0008e400000e0000 */
.L_x_1198:
[----:B-1----:R-:W-:Y:S02]  /*1ab20*/  IMAD.IADD R0, R235, 0x1, R14 ;  /* 0x00000001eb007824 */ /* 0x002fe400078e020e */
[----:B------:R-:W-:-:S03]  /*1ab30*/  IMAD.MOV.U32 R6, RZ, RZ, RZ ;  /* 0x000000ffff067224 */ /* 0x000fc600078e00ff */
[----:B------:R-:W-:-:S13]  /*1ab40*/  ISETP.GE.OR P0, PT, R0, c[0x0][0x53c], !P6 ;  /* 0x00014f0000007a0c */ /* 0x000fda0007706670 */
[----:B--2---:R-:W-:Y:S01]  /*1ab50*/  @!P0 MOV R2, 0x4 ;  /* 0x0000000400028802 */ /* 0x004fe20000000f00 */
[----:B------:R-:W-:-:S04]  /*1ab60*/  @!P0 IMAD.MOV.U32 R4, RZ, RZ, 0x4 ;  /* 0x00000004ff048424 */ /* 0x000fc800078e00ff */
[----:B------:R-:W-:-:S04]  /*1ab70*/  @!P0 IMAD.WIDE R4, R0, R4, c[0x0][0x580] ;  /* 0x0001600000048625 */ /* 0x000fc800078e0204 */
[----:B------:R-:W-:Y:S01]  /*1ab80*/  @!P0 IMAD.WIDE R2, R0, R2, c[0x0][0x578] ;  /* 0x00015e0000028625 */ /* 0x000fe200078e0202 */
[----:B------:R-:W2:Y:S04]  /*1ab90*/  @!P0 LDG.E R6, [R4.64] ;  /* 0x0000000604068981 */ /* 0x000ea8000c1e1900 */
[----:B------:R-:W2:Y:S01]  /*1aba0*/  @!P0 LDG.E R7, [R2.64] ;  /* 0x0000000602078981 */ /* 0x000ea2000c1e1900 */
[C---:B------:R-:W-:Y:S02]  /*1abb0*/  ISETP.GE.U32.AND P4, PT, R14.reuse, 0x10, PT ;  /* 0x000000100e00780c */ /* 0x040fe40003f86070 */
[C---:B------:R-:W-:Y:S02]  /*1abc0*/  ISETP.GE.U32.AND P3, PT, R14.reuse, 0x8, PT ;  /* 0x000000080e00780c */ /* 0x040fe40003f66070 */
[----:B------:R-:W-:-:S02]  /*1abd0*/  ISETP.GE.U32.AND P2, PT, R14, 0x4, PT ;  /* 0x000000040e00780c */ /* 0x000fc40003f46070 */
[C---:B------:R-:W-:Y:S02]  /*1abe0*/  ISETP.GE.U32.AND P1, PT, R14.reuse, 0x2, PT ;  /* 0x000000020e00780c */ /* 0x040fe40003f26070 */
[----:B------:R-:W-:Y:S02]  /*1abf0*/  ISETP.NE.AND P5, PT, R14, RZ, PT ;  /* 0x000000ff0e00720c */ /* 0x000fe40003fa5270 */
[----:B------:R-:W-:Y:S01]  /*1ac00*/  MOV R13, RZ ;  /* 0x000000ff000d7202 */ /* 0x000fe20000000f00 */
[----:B--2---:R-:W-:Y:S01]  /*1ac10*/  IMAD R0, R7, R6, RZ ;  /* 0x0000000607007224 */ /* 0x004fe200078e02ff */
[----:B------:R-:W-:Y:S07]  /*1ac20*/  BRA.DIV ~URZ, `(.L_x_1151) ;  /* 0x00001f027f007947 */ /* 0x000fee000b800000 */
[----:B------:R1:W2:Y:S02]  /*1ac30*/  SHFL.UP PT, R4, R0, 0x1, RZ ;  /* 0x0420000000047989 */ /* 0x0002a400000e00ff */
.L_x_1199:
        /* <DEDUP_REMOVED lines=16> */
.L_x_1200:
[----:B--2---:R-:W-:Y:S01]  /*1ad40*/  IMAD R0, R0, c[0x0][0x538], RZ ;  /* 0x00014e0000007a24 */ /* 0x004fe200078e02ff */
[----:B------:R-:W-:Y:S04]  /*1ad50*/  BSSY B1, `(.L_x_1153) ;  /* 0x00000c7000017945 */ /* 0x000fe80003800000 */
[----:B---3--:R-:W-:-:S04]  /*1ad60*/  IADD3 R8, R0, R8, RZ ;  /* 0x0000000800087210 */ /* 0x008fc80007ffe0ff */
[----:B------:R-:W-:-:S13]  /*1ad70*/  ISETP.GT.AND P0, PT, R8, R9, PT ;  /* 0x000000090800720c */ /* 0x000fda0003f04270 */
[----:B------:R-:W-:Y:S05]  /*1ad80*/  @P0 BRA `(.L_x_1154) ;  /* 0x0000024000000947 */ /* 0x000fea0003800000 */
.L_x_1158:
        /* <DEDUP_REMOVED lines=16> */
.L_x_1201:
        /* <DEDUP_REMOVED lines=16> */
.L_x_1202:
[----:B--2---:R-:W-:-:S05]  /*1af90*/  IMAD R0, R0, c[0x0][0x538], RZ ;  /* 0x00014e0000007a24 */ /* 0x004fca00078e02ff */
[----:B------:R-:W-:-:S04]  /*1afa0*/  IADD3 R8, R0, R8, RZ ;  /* 0x0000000800087210 */ /* 0x000fc80007ffe0ff */
[----:B------:R-:W-:-:S13]  /*1afb0*/  ISETP.GT.AND P0, PT, R8, R9, PT ;  /* 0x000000090800720c */ /* 0x000fda0003f04270 */
[----:B-1--4-:R-:W-:Y:S05]  /*1afc0*/  @!P0 BRA `(.L_x_1158) ;  /* 0xfffffdc000008947 */ /* 0x012fea000383ffff */
.L_x_1154:
[----:B------:R-:W-:-:S05]  /*1afd0*/  IADD3 R12, -R0, R8, RZ ;  /* 0x00000008000c7210 */ /* 0x000fca0007ffe1ff */
[----:B------:R-:W-:-:S05]  /*1afe0*/  IMAD R0, R4, c[0x0][0x538], R12 ;  /* 0x00014e0004007a24 */ /* 0x000fca00078e020c */
[----:B------:R-:W-:Y:S01]  /*1aff0*/  ISETP.GT.AND P0, PT, R0, R9, PT ;  /* 0x000000090000720c */ /* 0x000fe20003f04270 */
[----:B------:R-:W-:-:S12]  /*1b000*/  BRA.DIV ~URZ, `(.L_x_1159) ;  /* 0x00001ef27f007947 */ /* 0x000fd8000b800000 */
[----:B------:R-:W-:-:S04]  /*1b010*/  VOTE.ANY R10, PT, !P0 ;  /* 0x00000000000a7806 */ /* 0x000fc800040e0100 */
.L_x_1203:
[----:B------:R-:W2:Y:S02]  /*1b020*/  POPC R8, R10 ;  /* 0x0000000a00087309 */ /* 0x000ea40000000000 */
[----:B--2---:R-:W-:Y:S01]  /*1b030*/  IADD3 R235, R8, R235, RZ ;  /* 0x000000eb08eb7210 */ /* 0x004fe20007ffe0ff */
[----:B------:R-:W-:Y:S05]  /*1b040*/  BRA.DIV ~URZ, `(.L_x_1160) ;  /* 0x00001f027f007947 */ /* 0x000fea000b800000 */
[----:B------:R2:W3:Y:S04]  /*1b050*/  SHFL.IDX PT, R11, R6, R8, 0x1f ;  /* 0x00001f08060b7589 */ /* 0x0004e800000e0000 */
[----:B------:R2:W1:Y:S02]  /*1b060*/  SHFL.IDX PT, R7, R7, R8, 0x1f ;  /* 0x00001f0807077589 */ /* 0x00046400000e0000 */
.L_x_1204:
[----:B------:R-:W-:Y:S01]  /*1b070*/  ISETP.NE.AND P0, PT, R10, RZ, PT ;  /* 0x000000ff0a00720c */ /* 0x000fe20003f05270 */
[----:B------:R-:W-:-:S12]  /*1b080*/  BSSY B0, `(.L_x_1161) ;  /* 0x0000005000007945 */ /* 0x000fd80003800000 */
[----:B------:R-:W-:Y:S05]  /*1b090*/  @!P0 BRA `(.L_x_1162) ;  /* 0x0000003000008947 */ /* 0x000fea0003800000 */
[----:B------:R-:W-:Y:S01]  /*1b0a0*/  IADD3 R3, R8, -0x1, RZ ;  /* 0xffffffff08037810 */ /* 0x000fe20007ffe0ff */
[----:B------:R-:W-:Y:S05]  /*1b0b0*/  BRA.DIV ~URZ, `(.L_x_1163) ;  /* 0x00001f627f007947 */ /* 0x000fea000b800000 */
[----:B------:R2:W4:Y:S02]  /*1b0c0*/  SHFL.IDX PT, R13, R4, R3, 0x1f ;  /* 0x00001f03040d7589 */ /* 0x00052400000e0000 */
.L_x_1162:
[----:B------:R-:W-:Y:S05]  /*1b0d0*/  BSYNC B0 ;  /* 0x0000000000007941 */ /* 0x000fea0003800000 */
.L_x_1161:
[----:B-1----:R-:W-:Y:S01]  /*1b0e0*/  ISETP.NE.AND P0, PT, R7, 0x1, PT ;  /* 0x000000010700780c */ /* 0x002fe20003f05270 */
[----:B----4-:R-:W-:Y:S01]  /*1b0f0*/  IMAD R232, R13, c[0x0][0x538], R12 ;  /* 0x00014e000de87a24 */ /* 0x010fe200078e020c */
        /* <DEDUP_REMOVED lines=65> */
.L_x_1165:
        /* <DEDUP_REMOVED lines=67> */
.L_x_1166:
[----:B------:R-:W-:Y:S05]  /*1b940*/  BSYNC B0 ;  /* 0x0000000000007941 */ /* 0x000fea0003800000 */
.L_x_1164:
[----:B------:R-:W-:-:S04]  /*1b950*/  LOP3.LUT R2, RZ, R2, RZ, 0x33, !PT ;  /* 0x00000002ff027212 */ /* 0x000fc800078e33ff */
[----:B------:R-:W-:Y:S01]  /*1b960*/  IADD3 R233, R2, R11, RZ ;  /* 0x0000000b02e97210 */ /* 0x000fe20007ffe0ff */
[----:B------:R-:W-:Y:S05]  /*1b970*/  BRA `(.L_x_1167) ;  /* 0x0000004000007947 */ /* 0x000fea0003800000 */
.L_x_1155:
[----:B------:R-:W-:Y:S01]  /*1b980*/  IMAD.MOV.U32 R232, RZ, RZ, R9 ;  /* 0x000000ffffe87224 */ /* 0x000fe200078e0009 */
[----:B------:R-:W-:Y:S01]  /*1b990*/  MOV R234, RZ ;  /* 0x000000ff00ea7202 */ /* 0x000fe20000000f00 */
[----:B------:R-:W-:Y:S01]  /*1b9a0*/  IMAD.MOV.U32 R233, RZ, RZ, RZ ;  /* 0x000000ffffe97224 */ /* 0x000fe200078e00ff */
[----:B------:R-:W-:Y:S02]  /*1b9b0*/  MOV R235, c[0x0][0x53c] ;  /* 0x00014f0000eb7a02 */ /* 0x000fe40000000f00 */
.L_x_1167:
[----:B------:R-:W-:Y:S05]  /*1b9c0*/  BSYNC B1 ;  /* 0x0000000000017941 */ /* 0x000fea0003800000 */
.L_x_1153:
[----:B------:R-:W-:Y:S01]  /*1b9d0*/  WARPSYNC 0xffffffff ;  /* 0xffffffff00007948 */ /* 0x000fe20003800000 */
[----:B------:R-:W-:Y:S01]  /*1b9e0*/  BAR.SYNC.DEFER_BLOCKING 0x4, 0x100 ;  /* 0x0104000000007b1d */ /* 0x000fe20000010000 */
[----:B------:R-:W-:-:S13]  /*1b9f0*/  ISETP.NE.AND P0, PT, R14, RZ, PT ;  /* 0x000000ff0e00720c */ /* 0x000fda0003f05270 */
[----:B------:R2:W-:Y:S04]  /*1ba00*/  @!P0 STS.128 [0x20080], R232 ;  /* 0x020080e8ff008388 */ /* 0x0005e80000000c00 */
[----:B------:R-:W-:Y:S06]  /*1ba10*/  BAR.ARV 0x5, 0x100 ;  /* 0x0144000000007b1d */ /* 0x000fec0000002000 */
.L_x_1148:
[----:B-1----:R-:W-:-:S13]  /*1ba20*/  ISETP.GE.AND P0, PT, R235, c[0x0][0x53c], PT ;  /* 0x00014f00eb007a0c */ /* 0x002fda0003f06270 */
[----:B--234-:R-:W-:Y:S01]  /*1ba30*/  @P0 CALL.REL.NOINC `(.L_x_1168) ;  /* 0x0000001000000944 */ /* 0x01cfe20003c00000 */
[----:B------:R-:W-:Y:S05]  /*1ba40*/  BRA `(.L_x_1169) ;  /* 0xfffe5dd000007947 */ /* 0x000fea000383ffff */
.L_x_1168:
[----:B------:R-:W-:Y:S05]  /*1ba50*/  EXIT ;  /* 0x000000000000794d */ /* 0x000fea0003800000 */
.L_x_985:
[----:B------:R-:W-:Y:S01]  /*1ba60*/  IMAD.MOV.U32 R0, RZ, RZ, R5 ;  /* 0x000000ffff007224 */ /* 0x000fe200078e0005 */
[----:B------:R-:W-:Y:S02]  /*1ba70*/  MOV R2, 0x1 ;  /* 0x0000000100027802 */ /* 0x000fe40000000f00 */
[----:B------:R-:W-:Y:S02]  /*1ba80*/  MOV R3, 0x1baa0 ;  /* 0x0001baa000037802 */ /* 0x000fe40000000f00 */
[----:B--2---:R-:W-:Y:S05]  /*1ba90*/  CALL.REL.NOINC `($__internal_24_$__cuda_sm70_shflsync_up_p) ;  /* 0x0000168000007944 */ /* 0x004fea0003c00000 */
[----:B------:R-:W-:Y:S01]  /*1baa0*/  MOV R0, R4 ;  /* 0x0000000400007202 */ /* 0x000fe20000000f00 */
[----:B------:R-:W-:Y:S05]  /*1bab0*/  BRA `(.L_x_1170) ;  /* 0xfffe498000007947 */ /* 0x000fea000383ffff */
.L_x_986:
[----:B------:R-:W-:Y:S01]  /*1bac0*/  IMAD.MOV.U32 R0, RZ, RZ, R5 ;  /* 0x000000ffff007224 */ /* 0x000fe200078e0005 */
[----:B------:R-:W-:Y:S02]  /*1bad0*/  MOV R2, 0x2 ;  /* 0x0000000200027802 */ /* 0x000fe40000000f00 */
[----:B------:R-:W-:Y:S02]  /*1bae0*/  MOV R3, 0x1bb00 ;  /* 0x0001bb0000037802 */ /* 0x000fe40000000f00 */
[----:B--2---:R-:W-:Y:S05]  /*1baf0*/  CALL.REL.NOINC `($__internal_24_$__cuda_sm70_shflsync_up_p) ;  /* 0x0000162000007944 */ /* 0x004fea0003c00000 */
[----:B------:R-:W-:Y:S01]  /*1bb00*/  SEL R0, R4, RZ, P4 ;  /* 0x000000ff04007207 */ /* 0x000fe20002000000 */
[----:B------:R-:W-:Y:S01]  /*1bb10*/  IMAD.MOV.U32 R2, RZ, RZ, 0x4 ;  /* 0x00000004ff027424 */ /* 0x000fe200078e00ff */
[----:B------:R-:W-:-:S03]  /*1bb20*/  MOV R3, 0x1bb50 ;  /* 0x0001bb5000037802 */ /* 0x000fc60000000f00 */
[----:B------:R-:W-:Y:S02]  /*1bb30*/  IMAD.IADD R0, R5, 0x1, R0 ;  /* 0x0000000105007824 */ /* 0x000fe400078e0200 */
[----:B------:R-:W-:Y:S05]  /*1bb40*/  CALL.REL.NOINC `($__internal_24_$__cuda_sm70_shflsync_up_p) ;  /* 0x000015d000007944 */ /* 0x000fea0003c00000 */
        /* <DEDUP_REMOVED lines=13> */
[----:B------:R-:W-:Y:S01]  /*1bc20*/  IMAD.IADD R4, R0, 0x1, R4 ;  /* 0x0000000100047824 */ /* 0x000fe200078e0204 */
[----:B------:R-:W-:-:S03]  /*1bc30*/  MOV R0, 0x1f ;  /* 0x0000001f00007802 */ /* 0x000fc60000000f00 */
[----:B------:R-:W-:Y:S02]  /*1bc40*/  IMAD.MOV.U32 R5, RZ, RZ, R4 ;  /* 0x000000ffff057224 */ /* 0x000fe400078e0004 */
[----:B------:R-:W-:Y:S05]  /*1bc50*/  CALL.REL.NOINC `($__internal_23_$__cuda_sm70_shflsync_idx_p) ;  /* 0x0000147000007944 */ /* 0x000fea0003c00000 */
[----:B------:R-:W-:Y:S05]  /*1bc60*/  BRA `(.L_x_1171) ;  /* 0xfffe48d000007947 */ /* 0x000fea000383ffff */
.L_x_988:
[----:B------:R-:W-:Y:S02]  /*1bc70*/  SEL R0, RZ, 0x1, P0 ;  /* 0x00000001ff007807 */ /* 0x000fe40000000000 */
[----:B------:R-:W-:Y:S02]  /*1bc80*/  MOV R2, 0x1bca0 ;  /* 0x0001bca000027802 */ /* 0x000fe40000000f00 */
[----:B--2---:R-:W-:Y:S05]  /*1bc90*/  CALL.REL.NOINC `($__internal_25_$__cuda_sm70_votesync_ballot) ;  /* 0x000014f000007944 */ /* 0x004fea0003c00000 */
[----:B------:R-:W-:Y:S01]  /*1bca0*/  MOV R10, R0 ;  /* 0x00000000000a7202 */ /* 0x000fe20000000f00 */
[----:B------:R-:W-:Y:S05]  /*1bcb0*/  BRA `(.L_x_1172) ;  /* 0xfffe491000007947 */ /* 0x000fea000383ffff */
.L_x_989:
[----:B------:R-:W-:Y:S01]  /*1bcc0*/  IMAD.MOV.U32 R5, RZ, RZ, R9 ;  /* 0x000000ffff057224 */ /* 0x000fe200078e0009 */
[----:B------:R-:W-:Y:S01]  /*1bcd0*/  MOV R3, R6 ;  /* 0x0000000600037202 */ /* 0x000fe20000000f00 */
[----:B------:R-:W-:Y:S01]  /*1bce0*/  IMAD.MOV.U32 R0, RZ, RZ, 0x1f ;  /* 0x0000001fff007424 */ /* 0x000fe200078e00ff */
[----:B------:R-:W-:Y:S02]  /*1bcf0*/  MOV R2, 0x1bd10 ;  /* 0x0001bd1000027802 */ /* 0x000fe40000000f00 */
[----:B------:R-:W-:Y:S05]  /*1bd00*/  CALL.REL.NOINC `($__internal_23_$__cuda_sm70_shflsync_idx_p) ;  /* 0x000013c000007944 */ /* 0x000fea0003c00000 */
[----:B------:R-:W-:Y:S01]  /*1bd10*/  IMAD.MOV.U32 R233, RZ, RZ, R0 ;  /* 0x000000ffffe97224 */ /* 0x000fe200078e0000 */
[----:B------:R-:W-:Y:S01]  /*1bd20*/  MOV R5, R8 ;  /* 0x0000000800057202 */ /* 0x000fe20000000f00 */
[----:B------:R-:W-:Y:S01]  /*1bd30*/  IMAD.MOV.U32 R7, RZ, RZ, RZ ;  /* 0x000000ffff077224 */ /* 0x000fe200078e00ff */
[----:B------:R-:W-:Y:S01]  /*1bd40*/  MOV R3, R6 ;  /* 0x0000000600037202 */ /* 0x000fe20000000f00 */
[----:B------:R-:W-:Y:S01]  /*1bd50*/  IMAD.MOV.U32 R0, RZ, RZ, 0x1f ;  /* 0x0000001fff007424 */ /* 0x000fe200078e00ff */
[----:B------:R-:W-:-:S02]  /*1bd60*/  MOV R2, 0x1bd80 ;  /* 0x0001bd8000027802 */ /* 0x000fc40000000f00 */
[----:B------:R-:W-:Y:S05]  /*1bd70*/  CALL.REL.NOINC `($__internal_23_$__cuda_sm70_shflsync_idx_p) ;  /* 0x0000135000007944 */ /* 0x000fea0003c00000 */
[----:B------:R-:W-:Y:S01]  /*1bd80*/  MOV R9, R0 ;  /* 0x0000000000097202 */ /* 0x000fe20000000f00 */
[----:B------:R-:W-:Y:S05]  /*1bd90*/  BRA `(.L_x_1173) ;  /* 0xfffe489000007947 */ /* 0x000fea000383ffff */
.L_x_992:
[----:B------:R-:W-:Y:S01]  /*1bda0*/  IMAD.MOV.U32 R5, RZ, RZ, R4 ;  /* 0x000000ffff057224 */ /* 0x000fe200078e0004 */
[----:B------:R-:W-:-:S02]  /*1bdb0*/  MOV R0, 0x1f ;  /* 0x0000001f00007802 */ /* 0x000fc40000000f00 */
[----:B------:R-:W-:Y:S02]  /*1bdc0*/  MOV R2, 0x1bde0 ;  /* 0x0001bde000027802 */ /* 0x000fe40000000f00 */
[----:B-123--:R-:W-:Y:S05]  /*1bdd0*/  CALL.REL.NOINC `($__internal_23_$__cuda_sm70_shflsync_idx_p) ;  /* 0x000012f000007944 */ /* 0x00efea0003c00000 */
[----:B------:R-:W-:Y:S01]  /*1bde0*/  MOV R7, R0 ;  /* 0x0000000000077202 */ /* 0x000fe20000000f00 */
[----:B------:R-:W-:Y:S05]  /*1bdf0*/  BRA `(.L_x_991) ;  /* 0xfffe489000007947 */ /* 0x000fea000383ffff */
.L_x_1025:
[----:B------:R-:W-:Y:S01]  /*1be00*/  IMAD.MOV.U32 R5, RZ, RZ, R14 ;  /* 0x000000ffff057224 */ /* 0x000fe200078e000e */
[----:B------:R-:W-:Y:S01]  /*1be10*/  MOV R3, RZ ;  /* 0x000000ff00037202 */ /* 0x000fe20000000f00 */
[----:B------:R-:W-:Y:S01]  /*1be20*/  IMAD.MOV.U32 R0, RZ, RZ, 0x181f ;  /* 0x0000181fff007424 */ /* 0x000fe200078e00ff */
[----:B------:R-:W-:Y:S02]  /*1be30*/  MOV R2, 0x1be50 ;  /* 0x0001be5000027802 */ /* 0x000fe40000000f00 */
[----:B-----5:R-:W-:Y:S05]  /*1be40*/  CALL.REL.NOINC `($__internal_23_$__cuda_sm70_shflsync_idx_p) ;  /* 0x0000128000007944 */ /* 0x020fea0003c00000 */
[----:B------:R-:W-:Y:S01]  /*1be50*/  MOV R12, R0 ;  /* 0x00000000000c7202 */ /* 0x000fe20000000f00 */
[----:B------:R-:W-:Y:S05]  /*1be60*/  BRA `(.L_x_1174) ;  /* 0xfffea93000007947 */ /* 0x000fea000383ffff */
.L_x_1026:
[----:B------:R-:W-:Y:S01]  /*1be70*/  IMAD.MOV.U32 R5, RZ, RZ, R17 ;  /* 0x000000ffff057224 */ /* 0x000fe200078e0011 */
[----:B------:R-:W-:Y:S01]  /*1be80*/  MOV R3, RZ ;  /* 0x000000ff00037202 */ /* 0x000fe20000000f00 */
[----:B------:R-:W-:Y:S01]  /*1be90*/  IMAD.MOV.U32 R0, RZ, RZ, 0x181f ;  /* 0x0000181fff007424 */ /* 0x000fe200078e00ff */
[----:B------:R-:W-:Y:S02]  /*1bea0*/  MOV R2, 0x1bec0 ;  /* 0x0001bec000027802 */ /* 0x000fe40000000f00 */
[----:B-12--5:R-:W-:Y:S05]  /*1beb0*/  CALL.REL.NOINC `($__internal_23_$__cuda_sm70_shflsync_idx_p) ;  /* 0x0000121000007944 */ /* 0x026fea0003c00000 */
[----:B------:R-:W-:Y:S05]  /*1bec0*/  BRA `(.L_x_1175) ;  /* 0xfffea8f000007947 */ /* 0x000fea000383ffff */
.L_x_1029:
[----:B------:R-:W-:Y:S01]  /*1bed0*/  IMAD.MOV.U32 R5, RZ, RZ, R14 ;  /* 0x000000ffff057224 */ /* 0x000fe200078e000e */
[----:B--2---:R-:W-:Y:S01]  /*1bee0*/  MOV R3, 0x1 ;  /* 0x0000000100037802 */ /* 0x004fe20000000f00 */
[----:B----4-:R-:W-:Y:S01]  /*1bef0*/  IMAD.MOV.U32 R0, RZ, RZ, 0x181f ;  /* 0x0000181fff007424 */ /* 0x010fe200078e00ff */
[----:B------:R-:W-:-:S02]  /*1bf00*/  MOV R2, 0x1bf20 ;  /* 0x0001bf2000027802 */ /* 0x000fc40000000f00 */
[----:B-1-3-5:R-:W-:Y:S05]  /*1bf10*/  CALL.REL.NOINC `($__internal_23_$__cuda_sm70_shflsync_idx_p) ;  /* 0x000011b000007944 */ /* 0x02afea0003c00000 */
[----:B------:R-:W-:Y:S01]  /*1bf20*/  IMAD.MOV.U32 R12, RZ, RZ, R0 ;  /* 0x000000ffff0c7224 */ /* 0x000fe200078e0000 */
[----:B------:R-:W-:Y:S01]  /*1bf30*/  MOV R3, 0x1 ;  /* 0x0000000100037802 */ /* 0x000fe20000000f00 */
[----:B------:R-:W-:Y:S01]  /*1bf40*/  IMAD.MOV.U32 R5, RZ, RZ, R17 ;  /* 0x000000ffff057224 */ /* 0x000fe200078e0011 */
[----:B------:R-:W-:-:S02]  /*1bf50*/  MOV R0, 0x181f ;  /* 0x0000181f00007802 */ /* 0x000fc40000000f00 */
[----:B------:R-:W-:Y:S02]  /*1bf60*/  MOV R2, 0x1bf80 ;  /* 0x0001bf8000027802 */ /* 0x000fe40000000f00 */
[----:B------:R-:W-:Y:S05]  /*1bf70*/  CALL.REL.NOINC `($__internal_23_$__cuda_sm70_shflsync_idx_p) ;  /* 0x0000115000007944 */ /* 0x000fea0003c00000 */
[----:B------:R-:W-:Y:S05]  /*1bf80*/  BRA `(.L_x_1176) ;  /* 0xfffeaa3000007947 */ /* 0x000fea000383ffff */
.L_x_1032:
[----:B------:R-:W-:Y:S01]  /*1bf90*/  IMAD.MOV.U32 R5, RZ, RZ, R14 ;  /* 0x000000ffff057224 */ /* 0x000fe200078e000e */
[----:B-1----:R-:W-:Y:S01]  /*1bfa0*/  MOV R3, 0x2 ;  /* 0x0000000200037802 */ /* 0x002fe20000000f00 */
[----:B----4-:R-:W-:Y:S01]  /*1bfb0*/  IMAD.MOV.U32 R0, RZ, RZ, 0x181f ;  /* 0x0000181fff007424 */ /* 0x010fe200078e00ff */
[----:B------:R-:W-:Y:S02]  /*1bfc0*/  MOV R2, 0x1bfe0 ;  /* 0x0001bfe000027802 */ /* 0x000fe40000000f00 */
[----:B--23-5:R-:W-:Y:S05]  /*1bfd0*/  CALL.REL.NOINC `($__internal_23_$__cuda_sm70_shflsync_idx_p) ;  /* 0x000010f000007944 */ /* 0x02cfea0003c00000 */
[----:B------:R-:W-:Y:S01]  /*1bfe0*/  MOV R12, R0 ;  /* 0x00000000000c7202 */ /* 0x000fe20000000f00 */
[----:B------:R-:W-:Y:S05]  /*1bff0*/  BRA `(.L_x_1177) ;  /* 0xfffeab5000007947 */ /* 0x000fea000383ffff */
.L_x_1033:
[----:B------:R-:W-:Y:S01]  /*1c000*/  IMAD.MOV.U32 R5, RZ, RZ, R17 ;  /* 0x000000ffff057224 */ /* 0x000fe200078e0011 */
[----:B------:R-:W-:Y:S01]  /*1c010*/  MOV R3, 0x2 ;  /* 0x0000000200037802 */ /* 0x000fe20000000f00 */
[----:B----4-:R-:W-:Y:S01]  /*1c020*/  IMAD.MOV.U32 R0, RZ, RZ, 0x181f ;  /* 0x0000181fff007424 */ /* 0x010fe200078e00ff */
[----:B------:R-:W-:Y:S02]  /*1c030*/  MOV R2, 0x1c050 ;  /* 0x0001c05000027802 */ /* 0x000fe40000000f00 */
[----:B-123-5:R-:W-:Y:S05]  /*1c040*/  CALL.REL.NOINC `($__internal_23_$__cuda_sm70_shflsync_idx_p) ;  /* 0x0000108000007944 */ /* 0x02efea0003c00000 */
[----:B------:R-:W-:Y:S05]  /*1c050*/  BRA `(.L_x_1178) ;  /* 0xfffeab1000007947 */ /* 0x000fea000383ffff */
.L_x_1036:
[----:B------:R-:W-:Y:S01]  /*1c060*/  IMAD.MOV.U32 R5, RZ, RZ, R14 ;  /* 0x000000ffff057224 */ /* 0x000fe200078e000e */
[----:B-1----:R-:W-:Y:S01]  /*1c070*/  MOV R3, 0x3 ;  /* 0x0000000300037802 */ /* 0x002fe20000000f00 */
[----:B------:R-:W-:Y:S01]  /*1c080*/  IMAD.MOV.U32 R0, RZ, RZ, 0x181f ;  /* 0x0000181fff007424 */ /* 0x000fe200078e00ff */
[----:B------:R-:W-:-:S02]  /*1c090*/  MOV R2, 0x1c0b0 ;  /* 0x0001c0b000027802 */ /* 0x000fc40000000f00 */
[----:B--2345:R-:W-:Y:S05]  /*1c0a0*/  CALL.REL.NOINC `($__internal_23_$__cuda_sm70_shflsync_idx_p) ;  /* 0x0000102000007944 */ /* 0x03cfea0003c00000 */
[----:B------:R-:W-:Y:S01]  /*1c0b0*/  IMAD.MOV.U32 R12, RZ, RZ, R0 ;  /* 0x000000ffff0c7224 */ /* 0x000fe200078e0000 */
[----:B------:R-:W-:Y:S01]  /*1c0c0*/  MOV R3, 0x3 ;  /* 0x0000000300037802 */ /* 0x000fe20000000f00 */
[----:B------:R-:W-:Y:S01]  /*1c0d0*/  IMAD.MOV.U32 R5, RZ, RZ, R17 ;  /* 0x000000ffff057224 */ /* 0x000fe200078e0011 */
[----:B------:R-:W-:-:S02]  /*1c0e0*/  MOV R0, 0x181f ;  /* 0x0000181f00007802 */ /* 0x000fc40000000f00 */
[----:B------:R-:W-:Y:S02]  /*1c0f0*/  MOV R2, 0x1c110 ;  /* 0x0001c11000027802 */ /* 0x000fe40000000f00 */
[----:B------:R-:W-:Y:S05]  /*1c100*/  CALL.REL.NOINC `($__internal_23_$__cuda_sm70_shflsync_idx_p) ;  /* 0x00000fc000007944 */ /* 0x000fea0003c00000 */
[----:B------:R-:W-:Y:S05]  /*1c110*/  BRA `(.L_x_1179) ;  /* 0xfffeabf000007947 */ /* 0x000fea000383ffff */
.L_x_1107:
[----:B------:R-:W-:Y:S01]  /*1c120*/  IMAD.MOV.U32 R2, RZ, RZ, R209 ;  /* 0x000000ffff027224 */ /* 0x000fe200078e00d1 */
[----:B------:R-:W-:Y:S02]  /*1c130*/  MOV R5, 0x2 ;  /* 0x0000000200057802 */ /* 0x000fe40000000f00 */
[----:B------:R-:W-:Y:S02]  /*1c140*/  MOV R3, 0x1c160 ;  /* 0x0001c16000037802 */ /* 0x000fe40000000f00 */
[----:B------:R-:W-:Y:S05]  /*1c150*/  CALL.REL.NOINC `($__internal_22_$__cuda_sm70_shflsync_bfly_p) ;  /* 0x00000f2000007944 */ /* 0x000fea0003c00000 */
[----:B------:R-:W-:Y:S01]  /*1c160*/  MOV R0, R5 ;  /* 0x0000000500007202 */ /* 0x000fe20000000f00 */
[----:B------:R-:W-:Y:S05]  /*1c170*/  BRA `(.L_x_1180) ;  /* 0xffff9ce000007947 */ /* 0x000fea000383ffff */
.L_x_1108:
[----:B------:R-:W-:Y:S01]  /*1c180*/  IMAD.MOV.U32 R2, RZ, RZ, R0 ;  /* 0x000000ffff027224 */ /* 0x000fe200078e0000 */
[----:B------:R-:W-:Y:S02]  /*1c190*/  MOV R5, 0x1 ;  /* 0x0000000100057802 */ /* 0x000fe40000000f00 */
[----:B------:R-:W-:Y:S02]  /*1c1a0*/  MOV R3, 0x1c1c0 ;  /* 0x0001c1c000037802 */ /* 0x000fe40000000f00 */
[----:B-1----:R-:W-:Y:S05]  /*1c1b0*/  CALL.REL.NOINC `($__internal_22_$__cuda_sm70_shflsync_bfly_p) ;  /* 0x00000ec000007944 */ /* 0x002fea0003c00000 */
[----:B------:R-:W-:Y:S01]  /*1c1c0*/  FADD.FTZ R0, R0, R5 ;  /* 0x0000000500007221 */ /* 0x000fe20000010000 */
[----:B------:R-:W-:Y:S02]  /*1c1d0*/  MOV R2, R208 ;  /* 0x000000d000027202 */ /* 0x000fe40000000f00 */
[----:B------:R-:W-:-:S02]  /*1c1e0*/  MOV R5, 0x2 ;  /* 0x0000000200057802 */ /* 0x000fc40000000f00 */
[----:B------:R-:W-:Y:S02]  /*1c1f0*/  MOV R3, 0x1c210 ;  /* 0x0001c21000037802 */ /* 0x000fe40000000f00 */
[----:B------:R-:W-:Y:S05]  /*1c200*/  CALL.REL.NOINC `($__internal_22_$__cuda_sm70_shflsync_bfly_p) ;  /* 0x00000e7000007944 */ /* 0x000fea0003c00000 */
[----:B------:R-:W-:Y:S01]  /*1c210*/  FADD.FTZ R4, R208, R5 ;  /* 0x00000005d0047221 */ /* 0x000fe20000010000 */
[----:B------:R-:W-:Y:S02]  /*1c220*/  MOV R5, 0x1 ;  /* 0x0000000100057802 */ /* 0x000fe40000000f00 */
[----:B------:R-:W-:Y:S02]  /*1c230*/  MOV R3, 0x1c260 ;  /* 0x0001c26000037802 */ /* 0x000fe40000000f00 */
[----:B------:R-:W-:Y:S02]  /*1c240*/  MOV R2, R4 ;  /* 0x0000000400027202 */ /* 0x000fe40000000f00 */
[----:B------:R-:W-:Y:S05]  /*1c250*/  CALL.REL.NOINC `($__internal_22_$__cuda_sm70_shflsync_bfly_p) ;  /* 0x00000e2000007944 */ /* 0x000fea0003c00000 */
[----:B------:R-:W-:Y:S01]  /*1c260*/  MOV R3, R5 ;  /* 0x0000000500037202 */ /* 0x000fe20000000f00 */
[----:B------:R-:W-:Y:S05]  /*1c270*/  BRA `(.L_x_1181) ;  /* 0xffff9c5000007947 */ /* 0x000fea000383ffff */
.L_x_1115:
[----:B--234-:R-:W-:Y:S01]  /*1c280*/  IMAD.MOV.U32 R5, RZ, RZ, R15 ;  /* 0x000000ffff057224 */ /* 0x01cfe200078e000f */
[----:B------:R-:W-:Y:S01]  /*1c290*/  MOV R3, RZ ;  /* 0x000000ff00037202 */ /* 0x000fe20000000f00 */
[----:B------:R-:W-:Y:S01]  /*1c2a0*/  IMAD.MOV.U32 R0, RZ, RZ, 0x181f ;  /* 0x0000181fff007424 */ /* 0x000fe200078e00ff */
[----:B------:R-:W-:Y:S02]  /*1c2b0*/  MOV R2, 0x1c2d0 ;  /* 0x0001c2d000027802 */ /* 0x000fe40000000f00 */
[----:B-1----:R-:W-:Y:S05]  /*1c2c0*/  CALL.REL.NOINC `($__internal_23_$__cuda_sm70_shflsync_idx_p) ;  /* 0x00000e0000007944 */ /* 0x002fea0003c00000 */
[----:B------:R-:W-:Y:S01]  /*1c2d0*/  MOV R12, R0 ;  /* 0x00000000000c7202 */ /* 0x000fe20000000f00 */
[----:B------:R-:W-:Y:S05]  /*1c2e0*/  BRA `(.L_x_1182) ;  /* 0xffffb7d000007947 */ /* 0x000fea000383ffff */
.L_x_1116:
[----:B------:R-:W-:Y:S01]  /*1c2f0*/  IMAD.MOV.U32 R5, RZ, RZ, R16 ;  /* 0x000000ffff057224 */ /* 0x000fe200078e0010 */
[----:B------:R-:W-:Y:S01]  /*1c300*/  MOV R3, RZ ;  /* 0x000000ff00037202 */ /* 0x000fe20000000f00 */
[----:B------:R-:W-:Y:S01]  /*1c310*/  IMAD.MOV.U32 R0, RZ, RZ, 0x181f ;  /* 0x0000181fff007424 */ /* 0x000fe200078e00ff */
[----:B------:R-:W-:-:S02]  /*1c320*/  MOV R2, 0x1c340 ;  /* 0x0001c34000027802 */ /* 0x000fc40000000f00 */
[----:B-123--:R-:W-:Y:S05]  /*1c330*/  CALL.REL.NOINC `($__internal_23_$__cuda_sm70_shflsync_idx_p) ;  /* 0x00000d9000007944 */ /* 0x00efea0003c00000 */
[----:B------:R-:W-:Y:S05]  /*1c340*/  BRA `(.L_x_1183) ;  /* 0xffffb79000007947 */ /* 0x000fea000383ffff */
.L_x_1119:
[----:B------:R-:W-:Y:S01]  /*1c350*/  IMAD.MOV.U32 R5, RZ, RZ, R15 ;  /* 0x000000ffff057224 */ /* 0x000fe200078e000f */
[----:B--2---:R-:W-:Y:S01]  /*1c360*/  MOV R3, 0x1 ;  /* 0x0000000100037802 */ /* 0x004fe20000000f00 */
[----:B------:R-:W-:Y:S01]  /*1c370*/  IMAD.MOV.U32 R0, RZ, RZ, 0x181f ;  /* 0x0000181fff007424 */ /* 0x000fe200078e00ff */
[----:B------:R-:W-:-:S02]  /*1c380*/  MOV R2, 0x1c3a0 ;  /* 0x0001c3a000027802 */ /* 0x000fc40000000f00 */
[----:B-1-34-:R-:W-:Y:S05]  /*1c390*/  CALL.REL.NOINC `($__internal_23_$__cuda_sm70_shflsync_idx_p) ;  /* 0x00000d3000007944 */ /* 0x01afea0003c00000 */
[----:B------:R-:W-:Y:S01]  /*1c3a0*/  IMAD.MOV.U32 R12, RZ, RZ, R0 ;  /* 0x000000ffff0c7224 */ /* 0x000fe200078e0000 */
[----:B------:R-:W-:Y:S01]  /*1c3b0*/  MOV R3, 0x1 ;  /* 0x0000000100037802 */ /* 0x000fe20000000f00 */
[----:B------:R-:W-:Y:S01]  /*1c3c0*/  IMAD.MOV.U32 R5, RZ, RZ, R16 ;  /* 0x000000ffff057224 */ /* 0x000fe200078e0010 */
[----:B------:R-:W-:-:S02]  /*1c3d0*/  MOV R0, 0x181f ;  /* 0x0000181f00007802 */ /* 0x000fc40000000f00 */
[----:B------:R-:W-:Y:S02]  /*1c3e0*/  MOV R2, 0x1c400 ;  /* 0x0001c40000027802 */ /* 0x000fe40000000f00 */
[----:B------:R-:W-:Y:S05]  /*1c3f0*/  CALL.REL.NOINC `($__internal_23_$__cuda_sm70_shflsync_idx_p) ;  /* 0x00000cd000007944 */ /* 0x000fea0003c00000 */
[----:B------:R-:W-:Y:S05]  /*1c400*/  BRA `(.L_x_1184) ;  /* 0xffffb8b000007947 */ /* 0x000fea000383ffff */
.L_x_1122:
[----:B------:R-:W-:Y:S01]  /*1c410*/  IMAD.MOV.U32 R5, RZ, RZ, R15 ;  /* 0x000000ffff057224 */ /* 0x000fe200078e000f */
[----:B--2---:R-:W-:Y:S01]  /*1c420*/  MOV R3, 0x2 ;  /* 0x0000000200037802 */ /* 0x004fe20000000f00 */
[----:B------:R-:W-:Y:S01]  /*1c430*/  IMAD.MOV.U32 R0, RZ, RZ, 0x181f ;  /* 0x0000181fff007424 */ /* 0x000fe200078e00ff */
[----:B------:R-:W-:Y:S02]  /*1c440*/  MOV R2, 0x1c460 ;  /* 0x0001c46000027802 */ /* 0x000fe40000000f00 */
[----:B-1-34-:R-:W-:Y:S05]  /*1c450*/  CALL.REL.NOINC `($__internal_23_$__cuda_sm70_shflsync_idx_p) ;  /* 0x00000c7000007944 */ /* 0x01afea0003c00000 */
[----:B------:R-:W-:Y:S01]  /*1c460*/  MOV R12, R0 ;  /* 0x00000000000c7202 */ /* 0x000fe20000000f00 */
[----:B------:R-:W-:Y:S05]  /*1c470*/  BRA `(.L_x_1185) ;  /* 0xffffb9b000007947 */ /* 0x000fea000383ffff */
.L_x_1123:
[----:B------:R-:W-:Y:S01]  /*1c480*/  IMAD.MOV.U32 R5, RZ, RZ, R16 ;  /* 0x000000ffff057224 */ /* 0x000fe200078e0010 */
[----:B--2---:R-:W-:Y:S01]  /*1c490*/  MOV R3, 0x2 ;  /* 0x0000000200037802 */ /* 0x004fe20000000f00 */
[----:B------:R-:W-:Y:S01]  /*1c4a0*/  IMAD.MOV.U32 R0, RZ, RZ, 0x181f ;  /* 0x0000181fff007424 */ /* 0x000fe200078e00ff */
[----:B------:R-:W-:Y:S02]  /*1c4b0*/  MOV R2, 0x1c4d0 ;  /* 0x0001c4d000027802 */ /* 0x000fe40000000f00 */
[----:B-1-34-:R-:W-:Y:S05]  /*1c4c0*/  CALL.REL.NOINC `($__internal_23_$__cuda_sm70_shflsync_idx_p) ;  /* 0x00000c0000007944 */ /* 0x01afea0003c00000 */
[----:B------:R-:W-:Y:S05]  /*1c4d0*/  BRA `(.L_x_1186) ;  /* 0xffffb97000007947 */ /* 0x000fea000383ffff */
.L_x_1126:
[----:B------:R-:W-:Y:S01]  /*1c4e0*/  IMAD.MOV.U32 R5, RZ, RZ, R15 ;  /* 0x000000ffff057224 */ /* 0x000fe200078e000f */
[----:B---3--:R-:W-:Y:S01]  /*1c4f0*/  MOV R3, 0x3 ;  /* 0x0000000300037802 */ /* 0x008fe20000000f00 */
[----:B----4-:R-:W-:Y:S01]  /*1c500*/  IMAD.MOV.U32 R0, RZ, RZ, 0x181f ;  /* 0x0000181fff007424 */ /* 0x010fe200078e00ff */
[----:B------:R-:W-:-:S02]  /*1c510*/  MOV R2, 0x1c530 ;  /* 0x0001c53000027802 */ /* 0x000fc40000000f00 */
[----:B-12---:R-:W-:Y:S05]  /*1c520*/  CALL.REL.NOINC `($__internal_23_$__cuda_sm70_shflsync_idx_p) ;  /* 0x00000ba000007944 */ /* 0x006fea0003c00000 */
[----:B------:R-:W-:Y:S01]  /*1c530*/  IMAD.MOV.U32 R10, RZ, RZ, R0 ;  /* 0x000000ffff0a7224 */ /* 0x000fe200078e0000 */
[----:B------:R-:W-:Y:S01]  /*1c540*/  MOV R3, 0x3 ;  /* 0x0000000300037802 */ /* 0x000fe20000000f00 */
[----:B------:R-:W-:Y:S01]  /*1c550*/  IMAD.MOV.U32 R5, RZ, RZ, R16 ;  /* 0x000000ffff057224 */ /* 0x000fe200078e0010 */
[----:B------:R-:W-:-:S02]  /*1c560*/  MOV R0, 0x181f ;  /* 0x0000181f00007802 */ /* 0x000fc40000000f00 */
[----:B------:R-:W-:Y:S02]  /*1c570*/  MOV R2, 0x1c590 ;  /* 0x0001c59000027802 */ /* 0x000fe40000000f00 */
[----:B------:R-:W-:Y:S05]  /*1c580*/  CALL.REL.NOINC `($__internal_23_$__cuda_sm70_shflsync_idx_p) ;  /* 0x00000b4000007944 */ /* 0x000fea0003c00000 */
[----:B------:R-:W-:Y:S05]  /*1c590*/  BRA `(.L_x_1187) ;  /* 0xffffba3000007947 */ /* 0x000fea000383ffff */
.L_x_1128:
[----:B------:R-:W-:Y:S01]  /*1c5a0*/  IMAD.MOV.U32 R5, RZ, RZ, R16 ;  /* 0x000000ffff057224 */ /* 0x000fe200078e0010 */
[----:B------:R-:W-:Y:S01]  /*1c5b0*/  MOV R3, RZ ;  /* 0x000000ff00037202 */ /* 0x000fe20000000f00 */
[----:B------:R-:W-:Y:S01]  /*1c5c0*/  IMAD.MOV.U32 R0, RZ, RZ, 0x1c1f ;  /* 0x00001c1fff007424 */ /* 0x000fe200078e00ff */
[----:B------:R-:W-:Y:S02]  /*1c5d0*/  MOV R2, 0x1c5f0 ;  /* 0x0001c5f000027802 */ /* 0x000fe40000000f00 */
[----:B------:R-:W-:Y:S05]  /*1c5e0*/  CALL.REL.NOINC `($__internal_23_$__cuda_sm70_shflsync_idx_p) ;  /* 0x00000ae000007944 */ /* 0x000fea0003c00000 */
[----:B------:R-:W-:Y:S01]  /*1c5f0*/  MOV R4, R0 ;  /* 0x0000000000047202 */ /* 0x000fe20000000f00 */
[----:B------:R-:W-:Y:S05]  /*1c600*/  BRA `(.L_x_1188) ;  /* 0xffffbd2000007947 */ /* 0x000fea000383ffff */
.L_x_1129:
[----:B------:R-:W-:Y:S01]  /*1c610*/  IMAD.MOV.U32 R5, RZ, RZ, R17 ;  /* 0x000000ffff057224 */ /* 0x000fe200078e0011 */
[----:B------:R-:W-:Y:S01]  /*1c620*/  MOV R3, RZ ;  /* 0x000000ff00037202 */ /* 0x000fe20000000f00 */
[----:B------:R-:W-:Y:S01]  /*1c630*/  IMAD.MOV.U32 R0, RZ, RZ, 0x1c1f ;  /* 0x00001c1fff007424 */ /* 0x000fe200078e00ff */
[----:B------:R-:W-:Y:S02]  /*1c640*/  MOV R2, 0x1c660 ;  /* 0x0001c66000027802 */ /* 0x000fe40000000f00 */
[----:B-12---:R-:W-:Y:S05]  /*1c650*/  CALL.REL.NOINC `($__internal_23_$__cuda_sm70_shflsync_idx_p) ;  /* 0x00000a7000007944 */ /* 0x006fea0003c00000 */
[----:B------:R-:W-:Y:S05]  /*1c660*/  BRA `(.L_x_1189) ;  /* 0xffffbce000007947 */ /* 0x000fea000383ffff */
.L_x_1132:
[----:B------:R-:W-:Y:S01]  /*1c670*/  IMAD.MOV.U32 R5, RZ, RZ, R16 ;  /* 0x000000ffff057224 */ /* 0x000fe200078e0010 */
[----:B------:R-:W-:Y:S01]  /*1c680*/  MOV R3, 0x1 ;  /* 0x0000000100037802 */ /* 0x000fe20000000f00 */
[----:B----4-:R-:W-:Y:S01]  /*1c690*/  IMAD.MOV.U32 R0, RZ, RZ, 0x1c1f ;  /* 0x00001c1fff007424 */ /* 0x010fe200078e00ff */
[----:B------:R-:W-:-:S02]  /*1c6a0*/  MOV R2, 0x1c6c0 ;  /* 0x0001c6c000027802 */ /* 0x000fc40000000f00 */
[----:B-123--:R-:W-:Y:S05]  /*1c6b0*/  CALL.REL.NOINC `($__internal_23_$__cuda_sm70_shflsync_idx_p) ;  /* 0x00000a1000007944 */ /* 0x00efea0003c00000 */
[----:B------:R-:W-:Y:S01]  /*1c6c0*/  IMAD.MOV.U32 R4, RZ, RZ, R0 ;  /* 0x000000ffff047224 */ /* 0x000fe200078e0000 */
[----:B------:R-:W-:Y:S01]  /*1c6d0*/  MOV R3, 0x1 ;  /* 0x0000000100037802 */ /* 0x000fe20000000f00 */
[----:B------:R-:W-:Y:S01]  /*1c6e0*/  IMAD.MOV.U32 R5, RZ, RZ, R17 ;  /* 0x000000ffff057224 */ /* 0x000fe200078e0011 */
[----:B------:R-:W-:-:S02]  /*1c6f0*/  MOV R0, 0x1c1f ;  /* 0x00001c1f00007802 */ /* 0x000fc40000000f00 */
[----:B------:R-:W-:Y:S02]  /*1c700*/  MOV R2, 0x1c720 ;  /* 0x0001c72000027802 */ /* 0x000fe40000000f00 */
[----:B------:R-:W-:Y:S05]  /*1c710*/  CALL.REL.NOINC `($__internal_23_$__cuda_sm70_shflsync_idx_p) ;  /* 0x000009b000007944 */ /* 0x000fea0003c00000 */
[----:B------:R-:W-:Y:S05]  /*1c720*/  BRA `(.L_x_1190) ;  /* 0xffffc8c000007947 */ /* 0x000fea000383ffff */
.L_x_1136:
[----:B------:R-:W-:Y:S01]  /*1c730*/  IMAD.MOV.U32 R5, RZ, RZ, R13 ;  /* 0x000000ffff057224 */ /* 0x000fe200078e000d */
[----:B------:R-:W-:Y:S01]  /*1c740*/  MOV R3, RZ ;  /* 0x000000ff00037202 */ /* 0x000fe20000000f00 */
[----:B------:R-:W-:Y:S01]  /*1c750*/  IMAD.MOV.U32 R0, RZ, RZ, 0x181f ;  /* 0x0000181fff007424 */ /* 0x000fe200078e00ff */
[----:B------:R-:W-:Y:S02]  /*1c760*/  MOV R2, 0x1c780 ;  /* 0x0001c78000027802 */ /* 0x000fe40000000f00 */
[----:B------:R-:W-:Y:S05]  /*1c770*/  CALL.REL.NOINC `($__internal_23_$__cuda_sm70_shflsync_idx_p) ;  /* 0x0000095000007944 */ /* 0x000fea0003c00000 */
[----:B------:R-:W-:Y:S01]  /*1c780*/  MOV R12, R0 ;  /* 0x00000000000c7202 */ /* 0x000fe20000000f00 */
[----:B------:R-:W-:Y:S05]  /*1c790*/  BRA `(.L_x_1191) ;  /* 0xffffdc3000007947 */ /* 0x000fea000383ffff */
.L_x_1137:
[----:B------:R-:W-:Y:S01]  /*1c7a0*/  IMAD.MOV.U32 R5, RZ, RZ, R16 ;  /* 0x000000ffff057224 */ /* 0x000fe200078e0010 */
[----:B------:R-:W-:Y:S01]  /*1c7b0*/  MOV R3, RZ ;  /* 0x000000ff00037202 */ /* 0x000fe20000000f00 */
[----:B------:R-:W-:Y:S01]  /*1c7c0*/  IMAD.MOV.U32 R0, RZ, RZ, 0x181f ;  /* 0x0000181fff007424 */ /* 0x000fe200078e00ff */
[----:B------:R-:W-:Y:S02]  /*1c7d0*/  MOV R2, 0x1c7f0 ;  /* 0x0001c7f000027802 */ /* 0x000fe40000000f00 */
[----:B-12---:R-:W-:Y:S05]  /*1c7e0*/  CALL.REL.NOINC `($__internal_23_$__cuda_sm70_shflsync_idx_p) ;  /* 0x000008e000007944 */ /* 0x006fea0003c00000 */
[----:B------:R-:W-:Y:S05]  /*1c7f0*/  BRA `(.L_x_1192) ;  /* 0xffffdbf000007947 */ /* 0x000fea000383ffff */
.L_x_1140:
[----:B------:R-:W-:Y:S01]  /*1c800*/  IMAD.MOV.U32 R5, RZ, RZ, R13 ;  /* 0x000000ffff057224 */ /* 0x000fe200078e000d */
[----:B--2---:R-:W-:Y:S01]  /*1c810*/  MOV R3, 0x1 ;  /* 0x0000000100037802 */ /* 0x004fe20000000f00 */
[----:B----4-:R-:W-:Y:S01]  /*1c820*/  IMAD.MOV.U32 R0, RZ, RZ, 0x181f ;  /* 0x0000181fff007424 */ /* 0x010fe200078e00ff */
[----:B------:R-:W-:-:S02]  /*1c830*/  MOV R2, 0x1c850 ;  /* 0x0001c85000027802 */ /* 0x000fc40000000f00 */
[----:B-1-3--:R-:W-:Y:S05]  /*1c840*/  CALL.REL.NOINC `($__internal_23_$__cuda_sm70_shflsync_idx_p) ;  /* 0x0000088000007944 */ /* 0x00afea0003c00000 */
[----:B------:R-:W-:Y:S01]  /*1c850*/  IMAD.MOV.U32 R12, RZ, RZ, R0 ;  /* 0x000000ffff0c7224 */ /* 0x000fe200078e0000 */
[----:B------:R-:W-:Y:S01]  /*1c860*/  MOV R3, 0x1 ;  /* 0x0000000100037802 */ /* 0x000fe20000000f00 */
[----:B------:R-:W-:Y:S01]  /*1c870*/  IMAD.MOV.U32 R5, RZ, RZ, R16 ;  /* 0x000000ffff057224 */ /* 0x000fe200078e0010 */
[----:B------:R-:W-:-:S02]  /*1c880*/  MOV R0, 0x181f ;  /* 0x0000181f00007802 */ /* 0x000fc40000000f00 */
[----:B------:R-:W-:Y:S02]  /*1c890*/  MOV R2, 0x1c8b0 ;  /* 0x0001c8b000027802 */ /* 0x000fe40000000f00 */
[----:B------:R-:W-:Y:S05]  /*1c8a0*/  CALL.REL.NOINC `($__internal_23_$__cuda_sm70_shflsync_idx_p) ;  /* 0x0000082000007944 */ /* 0x000fea0003c00000 */
[----:B------:R-:W-:Y:S05]  /*1c8b0*/  BRA `(.L_x_1193) ;  /* 0xffffdd2000007947 */ /* 0x000fea000383ffff */
.L_x_1143:
[----:B------:R-:W-:Y:S01]  /*1c8c0*/  IMAD.MOV.U32 R5, RZ, RZ, R13 ;  /* 0x000000ffff057224 */ /* 0x000fe200078e000d */
[----:B-1----:R-:W-:Y:S01]  /*1c8d0*/  MOV R3, 0x2 ;  /* 0x0000000200037802 */ /* 0x002fe20000000f00 */
[----:B----4-:R-:W-:Y:S01]  /*1c8e0*/  IMAD.MOV.U32 R0, RZ, RZ, 0x181f ;  /* 0x0000181fff007424 */ /* 0x010fe200078e00ff */
[----:B------:R-:W-:Y:S02]  /*1c8f0*/  MOV R2, 0x1c910 ;  /* 0x0001c91000027802 */ /* 0x000fe40000000f00 */
[----:B--23--:R-:W-:Y:S05]  /*1c900*/  CALL.REL.NOINC `($__internal_23_$__cuda_sm70_shflsync_idx_p) ;  /* 0x000007c000007944 */ /* 0x00cfea0003c00000 */
[----:B------:R-:W-:Y:S01]  /*1c910*/  MOV R12, R0 ;  /* 0x00000000000c7202 */ /* 0x000fe20000000f00 */
[----:B------:R-:W-:Y:S05]  /*1c920*/  BRA `(.L_x_1194) ;  /* 0xffffde2000007947 */ /* 0x000fea000383ffff */
.L_x_1144:
[----:B------:R-:W-:Y:S01]  /*1c930*/  IMAD.MOV.U32 R5, RZ, RZ, R16 ;  /* 0x000000ffff057224 */ /* 0x000fe200078e0010 */
[----:B------:R-:W-:Y:S01]  /*1c940*/  MOV R3, 0x2 ;  /* 0x0000000200037802 */ /* 0x000fe20000000f00 */
[----:B----4-:R-:W-:Y:S01]  /*1c950*/  IMAD.MOV.U32 R0, RZ, RZ, 0x181f ;  /* 0x0000181fff007424 */ /* 0x010fe200078e00ff */
[----:B------:R-:W-:Y:S02]  /*1c960*/  MOV R2, 0x1c980 ;  /* 0x0001c98000027802 */ /* 0x000fe40000000f00 */
[----:B-123--:R-:W-:Y:S05]  /*1c970*/  CALL.REL.NOINC `($__internal_23_$__cuda_sm70_shflsync_idx_p) ;  /* 0x0000075000007944 */ /* 0x00efea0003c00000 */
[----:B------:R-:W-:Y:S05]  /*1c980*/  BRA `(.L_x_1195) ;  /* 0xffffdde000007947 */ /* 0x000fea000383ffff */
.L_x_1147:
[----:B------:R-:W-:Y:S01]  /*1c990*/  IMAD.MOV.U32 R5, RZ, RZ, R13 ;  /* 0x000000ffff057224 */ /* 0x000fe200078e000d */
[----:B-1----:R-:W-:Y:S01]  /*1c9a0*/  MOV R3, 0x3 ;  /* 0x0000000300037802 */ /* 0x002fe20000000f00 */
[----:B------:R-:W-:Y:S01]  /*1c9b0*/  IMAD.MOV.U32 R0, RZ, RZ, 0x181f ;  /* 0x0000181fff007424 */ /* 0x000fe200078e00ff */
[----:B------:R-:W-:-:S02]  /*1c9c0*/  MOV R2, 0x1c9e0 ;  /* 0x0001c9e000027802 */ /* 0x000fc40000000f00 */
[----:B--234-:R-:W-:Y:S05]  /*1c9d0*/  CALL.REL.NOINC `($__internal_23_$__cuda_sm70_shflsync_idx_p) ;  /* 0x000006f000007944 */ /* 0x01cfea0003c00000 */
[----:B------:R-:W-:Y:S01]  /*1c9e0*/  IMAD.MOV.U32 R12, RZ, RZ, R0 ;  /* 0x000000ffff0c7224 */ /* 0x000fe200078e0000 */
[----:B------:R-:W-:Y:S01]  /*1c9f0*/  MOV R3, 0x3 ;  /* 0x0000000300037802 */ /* 0x000fe20000000f00 */
[----:B------:R-:W-:Y:S01]  /*1ca00*/  IMAD.MOV.U32 R5, RZ, RZ, R16 ;  /* 0x000000ffff057224 */ /* 0x000fe200078e0010 */
[----:B------:R-:W-:-:S02]  /*1ca10*/  MOV R0, 0x181f ;  /* 0x0000181f00007802 */ /* 0x000fc40000000f00 */
[----:B------:R-:W-:Y:S02]  /*1ca20*/  MOV R2, 0x1ca40 ;  /* 0x0001ca4000027802 */ /* 0x000fe40000000f00 */
[----:B------:R-:W-:Y:S05]  /*1ca30*/  CALL.REL.NOINC `($__internal_23_$__cuda_sm70_shflsync_idx_p) ;  /* 0x0000069000007944 */ /* 0x000fea0003c00000 */
[----:B------:R-:W-:Y:S05]  /*1ca40*/  BRA `(.L_x_1196) ;  /* 0xffffdea000007947 */ /* 0x000fea000383ffff */
.L_x_1149:
[----:B--2---:R-:W-:Y:S01]  /*1ca50*/  IMAD.MOV.U32 R5, RZ, RZ, R21 ;  /* 0x000000ffff057224 */ /* 0x004fe200078e0015 */
[----:B------:R-:W-:Y:S01]  /*1ca60*/  MOV R3, RZ ;  /* 0x000000ff00037202 */ /* 0x000fe20000000f00 */
[----:B------:R-:W-:Y:S01]  /*1ca70*/  IMAD.MOV.U32 R0, RZ, RZ, 0x1f ;  /* 0x0000001fff007424 */ /* 0x000fe200078e00ff */
[----:B------:R-:W-:Y:S02]  /*1ca80*/  MOV R2, 0x1caa0 ;  /* 0x0001caa000027802 */ /* 0x000fe40000000f00 */
[----:B-1-3--:R-:W-:Y:S05]  /*1ca90*/  CALL.REL.NOINC `($__internal_23_$__cuda_sm70_shflsync_idx_p) ;  /* 0x0000063000007944 */ /* 0x00afea0003c00000 */
[----:B------:R-:W-:Y:S01]  /*1caa0*/  MOV R9, R0 ;  /* 0x0000000000097202 */ /* 0x000fe20000000f00 */
[----:B------:R-:W-:Y:S05]  /*1cab0*/  BRA `(.L_x_1197) ;  /* 0xffffe04000007947 */ /* 0x000fea000383ffff */
.L_x_1150:
[----:B--2---:R-:W-:Y:S01]  /*1cac0*/  IMAD.MOV.U32 R5, RZ, RZ, R21 ;  /* 0x000000ffff057224 */ /* 0x004fe200078e0015 */
[----:B------:R-:W-:Y:S01]  /*1cad0*/  MOV R3, 0x1 ;  /* 0x0000000100037802 */ /* 0x000fe20000000f00 */
[----:B------:R-:W-:Y:S01]  /*1cae0*/  IMAD.MOV.U32 R0, RZ, RZ, 0x1f ;  /* 0x0000001fff007424 */ /* 0x000fe200078e00ff */
[----:B------:R-:W-:Y:S02]  /*1caf0*/  MOV R2, 0x1cb10 ;  /* 0x0001cb1000027802 */ /* 0x000fe40000000f00 */
[----:B-1-34-:R-:W-:Y:S05]  /*1cb00*/  CALL.REL.NOINC `($__internal_23_$__cuda_sm70_shflsync_idx_p) ;  /* 0x000005c000007944 */ /* 0x01afea0003c00000 */
[----:B------:R-:W-:Y:S01]  /*1cb10*/  MOV R8, R0 ;  /* 0x0000000000087202 */ /* 0x000fe20000000f00 */
[----:B------:R-:W-:Y:S05]  /*1cb20*/  BRA `(.L_x_1198) ;  /* 0xffffdff000007947 */ /* 0x000fea000383ffff */
.L_x_1151:
[----:B------:R-:W-:Y:S02]  /*1cb30*/  MOV R2, 0x1 ;  /* 0x0000000100027802 */ /* 0x000fe40000000f00 */
[----:B------:R-:W-:-:S02]  /*1cb40*/  MOV R3, 0x1cb60 ;  /* 0x0001cb6000037802 */ /* 0x000fc40000000f00 */
[----:B---34-:R-:W-:Y:S05]  /*1cb50*/  CALL.REL.NOINC `($__internal_24_$__cuda_sm70_shflsync_up_p) ;  /* 0x000005c000007944 */ /* 0x018fea0003c00000 */
[----:B------:R-:W-:Y:S05]  /*1cb60*/  BRA `(.L_x_1199) ;  /* 0xffffe0d000007947 */ /* 0x000fea000383ffff */
.L_x_1152:
[----:B------:R-:W-:Y:S02]  /*1cb70*/  MOV R2, 0x2 ;  /* 0x0000000200027802 */ /* 0x000fe40000000f00 */
[----:B------:R-:W-:-:S02]  /*1cb80*/  MOV R3, 0x1cba0 ;  /* 0x0001cba000037802 */ /* 0x000fc40000000f00 */
[----:B---34-:R-:W-:Y:S05]  /*1cb90*/  CALL.REL.NOINC `($__internal_24_$__cuda_sm70_shflsync_up_p) ;  /* 0x0000058000007944 */ /* 0x018fea0003c00000 */
[----:B------:R-:W-:Y:S01]  /*1cba0*/  SEL R3, R4, RZ, P1 ;  /* 0x000000ff04037207 */ /* 0x000fe20000800000 */
[----:B------:R-:W-:-:S04]  /*1cbb0*/  IMAD.MOV.U32 R2, RZ, RZ, 0x4 ;  /* 0x00000004ff027424 */ /* 0x000fc800078e00ff */
[----:B------:R-:W-:Y:S01]  /*1cbc0*/  IMAD.IADD R0, R0, 0x1, R3 ;  /* 0x0000000100007824 */ /* 0x000fe200078e0203 */
[----:B------:R-:W-:Y:S02]  /*1cbd0*/  MOV R3, 0x1cbf0 ;  /* 0x0001cbf000037802 */ /* 0x000fe40000000f00 */
        /* <DEDUP_REMOVED lines=19> */
.L_x_1156:
[----:B------:R-:W-:Y:S02]  /*1cd10*/  MOV R2, 0x1 ;  /* 0x0000000100027802 */ /* 0x000fe40000000f00 */
[----:B------:R-:W-:Y:S02]  /*1cd20*/  MOV R3, 0x1cd40 ;  /* 0x0001cd4000037802 */ /* 0x000fe40000000f00 */
[----:B----4-:R-:W-:Y:S05]  /*1cd30*/  CALL.REL.NOINC `($__internal_24_$__cuda_sm70_shflsync_up_p) ;  /* 0x000003e000007944 */ /* 0x010fea0003c00000 */
[----:B------:R-:W-:Y:S01]  /*1cd40*/  MOV R2, R4 ;  /* 0x0000000400027202 */ /* 0x000fe20000000f00 */
[----:B------:R-:W-:Y:S05]  /*1cd50*/  BRA `(.L_x_1201) ;  /* 0xffffe13000007947 */ /* 0x000fea000383ffff */
.L_x_1157:
[----:B------:R-:W-:Y:S02]  /*1cd60*/  MOV R2, 0x2 ;  /* 0x0000000200027802 */ /* 0x000fe40000000f00 */
[----:B------:R-:W-:Y:S02]  /*1cd70*/  MOV R3, 0x1cd90 ;  /* 0x0001cd9000037802 */ /* 0x000fe40000000f00 */
[----:B----4-:R-:W-:Y:S05]  /*1cd80*/  CALL.REL.NOINC `($__internal_24_$__cuda_sm70_shflsync_up_p) ;  /* 0x0000039000007944 */ /* 0x010fea0003c00000 */
        /* <DEDUP_REMOVED lines=23> */
.L_x_1159:
[----:B------:R-:W-:Y:S02]  /*1cf00*/  SEL R0, RZ, 0x1, P0 ;  /* 0x00000001ff007807 */ /* 0x000fe40000000000 */
[----:B------:R-:W-:Y:S02]  /*1cf10*/  MOV R2, 0x1cf30 ;  /* 0x0001cf3000027802 */ /* 0x000fe40000000f00 */
[----:B-1--4-:R-:W-:Y:S05]  /*1cf20*/  CALL.REL.NOINC `($__internal_25_$__cuda_sm70_votesync_ballot) ;  /* 0x0000026000007944 */ /* 0x012fea0003c00000 */
[----:B------:R-:W-:Y:S01]  /*1cf30*/  MOV R10, R0 ;  /* 0x00000000000a7202 */ /* 0x000fe20000000f00 */
[----:B------:R-:W-:Y:S05]  /*1cf40*/  BRA `(.L_x_1203) ;  /* 0xffffe0d000007947 */ /* 0x000fea000383ffff */
.L_x_1160:
[----:B------:R-:W-:Y:S01]  /*1cf50*/  IMAD.MOV.U32 R5, RZ, RZ, R6 ;  /* 0x000000ffff057224 */ /* 0x000fe200078e0006 */
[----:B------:R-:W-:Y:S01]  /*1cf60*/  MOV R3, R8 ;  /* 0x0000000800037202 */ /* 0x000fe20000000f00 */
[----:B------:R-:W-:Y:S01]  /*1cf70*/  IMAD.MOV.U32 R0, RZ, RZ, 0x1f ;  /* 0x0000001fff007424 */ /* 0x000fe200078e00ff */
[----:B------:R-:W-:Y:S02]  /*1cf80*/  MOV R2, 0x1cfa0 ;  /* 0x0001cfa000027802 */ /* 0x000fe40000000f00 */
[----:B-1--4-:R-:W-:Y:S05]  /*1cf90*/  CALL.REL.NOINC `($__internal_23_$__cuda_sm70_shflsync_idx_p) ;  /* 0x0000013000007944 */ /* 0x012fea0003c00000 */
[----:B------:R-:W-:Y:S01]  /*1cfa0*/  IMAD.MOV.U32 R11, RZ, RZ, R0 ;  /* 0x000000ffff0b7224 */ /* 0x000fe200078e0000 */
[----:B------:R-:W-:Y:S01]  /*1cfb0*/  MOV R3, R8 ;  /* 0x0000000800037202 */ /* 0x000fe20000000f00 */
[----:B------:R-:W-:Y:S01]  /*1cfc0*/  IMAD.MOV.U32 R5, RZ, RZ, R7 ;  /* 0x000000ffff057224 */ /* 0x000fe200078e0007 */
[----:B------:R-:W-:Y:S02]  /*1cfd0*/  MOV R0, 0x1f ;  /* 0x0000001f00007802 */ /* 0x000fe40000000f00 */
[----:B------:R-:W-:-:S02]  /*1cfe0*/  MOV R2, 0x1d000 ;  /* 0x0001d00000027802 */ /* 0x000fc40000000f00 */
[----:B------:R-:W-:Y:S05]  /*1cff0*/  CALL.REL.NOINC `($__internal_23_$__cuda_sm70_shflsync_idx_p) ;  /* 0x000000d000007944 */ /* 0x000fea0003c00000 */
[----:B------:R-:W-:Y:S01]  /*1d000*/  MOV R7, R0 ;  /* 0x0000000000077202 */ /* 0x000fe20000000f00 */
[----:B------:R-:W-:Y:S05]  /*1d010*/  BRA `(.L_x_1204) ;  /* 0xffffe05000007947 */ /* 0x000fea000383ffff */
.L_x_1163:
[----:B------:R-:W-:Y:S01]  /*1d020*/  IMAD.MOV.U32 R5, RZ, RZ, R4 ;  /* 0x000000ffff057224 */ /* 0x000fe200078e0004 */
[----:B------:R-:W-:-:S02]  /*1d030*/  MOV R0, 0x1f ;  /* 0x0000001f00007802 */ /* 0x000fc40000000f00 */
[----:B------:R-:W-:Y:S02]  /*1d040*/  MOV R2, 0x1d060 ;  /* 0x0001d06000027802 */ /* 0x000fe40000000f00 */
[----:B-1234-:R-:W-:Y:S05]  /*1d050*/  CALL.REL.NOINC `($__internal_23_$__cuda_sm70_shflsync_idx_p) ;  /* 0x0000007000007944 */ /* 0x01efea0003c00000 */
[----:B------:R-:W-:Y:S01]  /*1d060*/  MOV R13, R0 ;  /* 0x00000000000d7202 */ /* 0x000fe20000000f00 */
[----:B------:R-:W-:Y:S05]  /*1d070*/  BRA `(.L_x_1162) ;  /* 0xffffe05000007947 */ /* 0x000fea000383ffff */
        .weak           $__internal_22_$__cuda_sm70_shflsync_bfly_p
        .type           $__internal_22_$__cuda_sm70_shflsync_bfly_p,@function
        .size           $__internal_22_$__cuda_sm70_shflsync_bfly_p,($__internal_23_$__cuda_sm70_shflsync_idx_p - $__internal_22_$__cuda_sm70_shflsync_bfly_p)
$__internal_22_$__cuda_sm70_shflsync_bfly_p:
[----:B------:R-:W-:Y:S04]  /*1d080*/  WARPSYNC R6 ;  /* 0x0000000600007348 */ /* 0x000fe80003800000 */
[----:B------:R1:W2:Y:S02]  /*1d090*/  SHFL.BFLY PT, R5, R2, R5, R7 ;  /* 0x0c00000502057389 */ /* 0x0002a400000e0007 */
[----:B-1----:R-:W-:Y:S02]  /*1d0a0*/  MOV R2, R3 ;  /* 0x0000000300027202 */ /* 0x002fe40000000f00 */
[----:B------:R-:W-:-:S04]  /*1d0b0*/  MOV R3, 0x0 ;  /* 0x0000000000037802 */ /* 0x000fc80000000f00 */
[----:B--2---:R-:W-:Y:S05]  /*1d0c0*/  RET.REL.NODEC R2 `(_ZN7cutlass13device_kernelIN5flash19enable_sm80_to_sm89INS1_16FlashAttnFwdSm80INS1_25CollectiveMainloopFwdSm80ILi8ELi1ELb0EN4cute5tupleIJNS5_1CILi128EEENS7_ILi32EEENS7_ILi256EEEEEELi256ENS_6half_tEfNS_4arch4Sm80ELb1ELb0ELb1ELb1ELb0ELb1ELb1ELb1EEENS1_21CollectiveEpilogueFwdINS6_IJS8_SA_S9_EEENS6_IJNS7_ILi1EEESI_SI_EEESC_SE_Li256ELb1ELb1ELb1ELb0EEENS1_36VarlenDynamicPersistentTileSchedulerILi128ELi32ELi256ELi256ELb1ELb1ELb0ELb1ELb1ELb1EEEEEEEEEvNT_6ParamsE) ;  /* 0xfffe2f3002007950 */ /* 0x004fea0003c3ffff */
        .weak           $__internal_23_$__cuda_sm70_shflsync_idx_p
        .type           $__internal_23_$__cuda_sm70_shflsync_idx_p,@function
        .size           $__internal_23_$__cuda_sm70_shflsync_idx_p,($__internal_24_$__cuda_sm70_shflsync_up_p - $__internal_23_$__cuda_sm70_shflsync_idx_p)
$__internal_23_$__cuda_sm70_shflsync_idx_p:
[----:B------:R-:W-:-:S04]  /*1d0d0*/  MOV R115, 0xffffffff ;  /* 0xffffffff00737802 */ /* 0x000fc80000000f00 */
[----:B------:R-:W-:Y:S04]  /*1d0e0*/  WARPSYNC R115 ;  /* 0x0000007300007348 */ /* 0x000fe80003800000 */
[----:B------:R1:W2:Y:S02]  /*1d0f0*/  SHFL.IDX PT, R0, R5, R3, R0 ;  /* 0x0000000305007389 */ /* 0x0002a400000e0000 */
[----:B-1----:R-:W-:-:S04]  /*1d100*/  MOV R3, 0x0 ;  /* 0x0000000000037802 */ /* 0x002fc80000000f00 */
[----:B--2---:R-:W-:Y:S05]  /*1d110*/  RET.REL.NODEC R2 `(_ZN7cutlass13device_kernelIN5flash19enable_sm80_to_sm89INS1_16FlashAttnFwdSm80INS1_25CollectiveMainloopFwdSm80ILi8ELi1ELb0EN4cute5tupleIJNS5_1CILi128EEENS7_ILi32EEENS7_ILi256EEEEEELi256ENS_6half_tEfNS_4arch4Sm80ELb1ELb0ELb1ELb1ELb0ELb1ELb1ELb1EEENS1_21CollectiveEpilogueFwdINS6_IJS8_SA_S9_EEENS6_IJNS7_ILi1EEESI_SI_EEESC_SE_Li256ELb1ELb1ELb1ELb0EEENS1_36VarlenDynamicPersistentTileSchedulerILi128ELi32ELi256ELi256ELb1ELb1ELb0ELb1ELb1ELb1EEEEEEEEEvNT_6ParamsE) ;  /* 0xfffe2ee002007950 */ /* 0x004fea0003c3ffff */
        .weak           $__internal_24_$__cuda_sm70_shflsync_up_p
        .type           $__internal_24_$__cuda_sm70_shflsync_up_p,@function
        .size           $__internal_24_$__cuda_sm70_shflsync_up_p,($__internal_25_$__cuda_sm70_votesync_ballot - $__internal_24_$__cuda_sm70_shflsync_up_p)
$__internal_24_$__cuda_sm70_shflsync_up_p:
[----:B------:R-:W-:Y:S02]  /*1d120*/  IMAD.MOV.U32 R4, RZ, RZ, RZ ;  /* 0x000000ffff047224 */ /* 0x000fe400078e00ff */
[----:B------:R-:W-:-:S04]  /*1d130*/  IMAD.MOV.U32 R10, RZ, RZ, -0x1 ;  /* 0xffffffffff0a7424 */ /* 0x000fc800078e00ff */
[----:B------:R-:W-:Y:S04]  /*1d140*/  WARPSYNC R10 ;  /* 0x0000000a00007348 */ /* 0x000fe80003800000 */
[----:B------:R1:W2:Y:S02]  /*1d150*/  SHFL.UP PT, R4, R0, R2, R4 ;  /* 0x0400000200047389 */ /* 0x0002a400000e0004 */
[----:B-1----:R-:W-:Y:S02]  /*1d160*/  MOV R2, R3 ;  /* 0x0000000300027202 */ /* 0x002fe40000000f00 */
[----:B------:R-:W-:-:S04]  /*1d170*/  MOV R3, 0x0 ;  /* 0x0000000000037802 */ /* 0x000fc80000000f00 */
[----:B--2---:R-:W-:Y:S05]  /*1d180*/  RET.REL.NODEC R2 `(_ZN7cutlass13device_kernelIN5flash19enable_sm80_to_sm89INS1_16FlashAttnFwdSm80INS1_25CollectiveMainloopFwdSm80ILi8ELi1ELb0EN4cute5tupleIJNS5_1CILi128EEENS7_ILi32EEENS7_ILi256EEEEEELi256ENS_6half_tEfNS_4arch4Sm80ELb1ELb0ELb1ELb1ELb0ELb1ELb1ELb1EEENS1_21CollectiveEpilogueFwdINS6_IJS8_SA_S9_EEENS6_IJNS7_ILi1EEESI_SI_EEESC_SE_Li256ELb1ELb1ELb1ELb0EEENS1_36VarlenDynamicPersistentTileSchedulerILi128ELi32ELi256ELi256ELb1ELb1ELb0ELb1ELb1ELb1EEEEEEEEEvNT_6ParamsE) ;  /* 0xfffe2e7002007950 */ /* 0x004fea0003c3ffff */
        .weak           $__internal_25_$__cuda_sm70_votesync_ballot
        .type           $__internal_25_$__cuda_sm70_votesync_ballot,@function
        .size           $__internal_25_$__cuda_sm70_votesync_ballot,(.L_x_2614 - $__internal_25_$__cuda_sm70_votesync_ballot)
$__internal_25_$__cuda_sm70_votesync_ballot:
[----:B------:R-:W-:Y:S01]  /*1d190*/  ISETP.NE.U32.AND P0, PT, R0, 0x1, PT ;  /* 0x000000010000780c */ /* 0x000fe20003f05070 */
[----:B------:R-:W-:-:S04]  /*1d1a0*/  IMAD.MOV.U32 R3, RZ, RZ, -0x1 ;  /* 0xffffffffff037424 */ /* 0x000fc800078e00ff */
[----:B------:R-:W-:Y:S08]  /*1d1b0*/  WARPSYNC R3 ;  /* 0x0000000300007348 */ /* 0x000ff00003800000 */
[----:B------:R-:W-:-:S04]  /*1d1c0*/  VOTE.ANY R0, PT, !P0 ;  /* 0x0000000000007806 */ /* 0x000fc800040e0100 */
[----:B------:R-:W-:Y:S01]  /*1d1d0*/  LOP3.LUT R0, R0, R3, RZ, 0xc0, !PT ;  /* 0x0000000300007212 */ /* 0x000fe200078ec0ff */
[----:B------:R-:W-:-:S04]  /*1d1e0*/  IMAD.MOV.U32 R3, RZ, RZ, 0x0 ;  /* 0x00000000ff037424 */ /* 0x000fc800078e00ff */
[----:B------:R-:W-:Y:S05]  /*1d1f0*/  RET.REL.NODEC R2 `(_ZN7cutlass13device_kernelIN5flash19enable_sm80_to_sm89INS1_16FlashAttnFwdSm80INS1_25CollectiveMainloopFwdSm80ILi8ELi1ELb0EN4cute5tupleIJNS5_1CILi128EEENS7_ILi32EEENS7_ILi256EEEEEELi256ENS_6half_tEfNS_4arch4Sm80ELb1ELb0ELb1ELb1ELb0ELb1ELb1ELb1EEENS1_21CollectiveEpilogueFwdINS6_IJS8_SA_S9_EEENS6_IJNS7_ILi1EEESI_SI_EEESC_SE_Li256ELb1ELb1ELb1ELb0EEENS1_36VarlenDynamicPersistentTileSchedulerILi128ELi32ELi256ELi256ELb1ELb1ELb0ELb1ELb1ELb1EEEEEEEEEvNT_6ParamsE) ;  /* 0xfffe2e0002007950 */ /* 0x000fea0003c3ffff */
.L_x_1205:
        /* <DEDUP_REMOVED lines=16> */
.L_x_2614:


//--------------------- .text._ZN7cutlass13device_kernelIN5flash19enable_sm80_to_sm89INS1_16FlashAttnFwdSm80INS1_25CollectiveMainloopFwdSm80ILi8ELi1ELb0EN4cute5tupleIJNS5_1CILi128EEENS7_ILi96EEENS7_ILi256EEEEEELi256ENS_6half_tEfNS_4arch4Sm80ELb0ELb0ELb1ELb0ELb0ELb0ELb1ELb1EEENS1_21CollectiveEpilogueFwdINS6_IJS8_SA_S9_EEENS6_IJNS7_ILi1EEESI_SI_EEESC_SE_Li256ELb0ELb1ELb1ELb0EEENS1_19SingleTileSchedulerILb0ELb1ELb1ELi128EEEEEEEEEvNT_6ParamsE --------------------------
	.section	.text._ZN7cutlass13device_kernelIN5flash19enable_sm80_to_sm89INS1_16FlashAttnFwdSm80INS1_25CollectiveMainloopFwdSm80ILi8ELi1ELb0EN4cute5tupleIJNS5_1CILi128EEENS7_ILi96EEENS7_ILi256EEEEEELi256ENS_6half_tEfNS_4arch4Sm80ELb0ELb0ELb1ELb0ELb0ELb0ELb1ELb1EEENS1_21CollectiveEpilogueFwdINS6_IJS8_SA_S9_EEENS6_IJNS7_ILi1EEESI_SI_EEESC_SE_Li256ELb0ELb1ELb1ELb0EEENS1_19SingleTileSchedulerILb0ELb1ELb1ELi128EEEEEEEEEvNT_6ParamsE,"ax",@progbits
	.sectioninfo	@"SHI_REGISTERS=255"
	.align	128
.text._ZN7cutlass13device_kernelIN5flash19enable_sm80_to_sm89INS1_16FlashAttnFwdSm80INS1_25CollectiveMainloopFwdSm80ILi8ELi1ELb0EN4cute5tupleIJNS5_1CILi128EEENS7_ILi96EEENS7_ILi256EEEEEELi256ENS_6half_tEfNS_4arch4Sm80ELb0ELb0ELb1ELb0ELb0ELb0ELb1ELb1EEENS1_21CollectiveEpilogueFwdINS6_IJS8_SA_S9_EEENS6_IJNS7_ILi1EEESI_SI_EEESC_SE_Li256ELb0ELb1ELb1ELb0EEENS1_19SingleTileSchedulerILb0ELb1ELb1ELi128EEEEEEEEEvNT_6ParamsE:
        .type           _ZN7cutlass13device_kernelIN5flash19enable_sm80_to_sm89INS1_16FlashAttnFwdSm80INS1_25CollectiveMainloopFwdSm80ILi8ELi1ELb0EN4cute5tupleIJNS5_1CILi128EEENS7_ILi96EEENS7_ILi256EEEEEELi256ENS_6half_tEfNS_4arch4Sm80ELb0ELb0ELb1ELb0ELb0ELb0ELb1ELb1EEENS1_21CollectiveEpilogueFwdINS6_IJS8_SA_S9_EEENS6_IJNS7_ILi1EEESI_SI_EEESC_SE_Li256ELb0ELb1ELb1ELb0EEENS1_19SingleTileSchedulerILb0ELb1ELb1ELi128EEEEEEEEEvNT_6ParamsE,@function
        .size           _ZN7cutlass13device_kernelIN5flash19enable_sm80_to_sm89INS1_16FlashAttnFwdSm80INS1_25CollectiveMainloopFwdSm80ILi8ELi1ELb0EN4cute5tupleIJNS5_1CILi128EEENS7_ILi96EEENS7_ILi256EEEEEELi256ENS_6half_tEfNS_4arch4Sm80ELb0ELb0ELb1ELb0ELb0ELb0ELb1ELb1EEENS1_21CollectiveEpilogueFwdINS6_IJS8_SA_S9_EEENS6_IJNS7_ILi1EEESI_SI_EEESC_SE_Li256ELb0ELb1ELb1ELb0EEENS1_19SingleTileSchedulerILb0ELb1ELb1ELi128EEEEEEEEEvNT_6ParamsE,(.L_x_2619 - _ZN7cutlass13device_kernelIN5flash19enable_sm80_to_sm89INS1_16FlashAttnFwdSm80INS1_25CollectiveMainloopFwdSm80ILi8ELi1ELb0EN4cute5tupleIJNS5_1CILi128EEENS7_ILi96EEENS7_ILi256EEEEEELi256ENS_6half_tEfNS_4arch4Sm80ELb0ELb0ELb1ELb0ELb0ELb0ELb1ELb1EEENS1_21CollectiveEpilogueFwdINS6_IJS8_SA_S9_EEENS6_IJNS7_ILi1EEESI_SI_EEESC_SE_Li256ELb0ELb1ELb1ELb0EEENS1_19SingleTileSchedulerILb0ELb1ELb1ELi128EEEEEEEEEvNT_6ParamsE)
        .other          _ZN7cutlass13device_kernelIN5flash19enable_sm80_to_sm89INS1_16FlashAttnFwdSm80INS1_25CollectiveMainloopFwdSm80ILi8ELi1ELb0EN4cute5tupleIJNS5_1CILi128EEENS7_ILi96EEENS7_ILi256EEEEEELi256ENS_6half_tEfNS_4arch4Sm80ELb0ELb0ELb1ELb0ELb0ELb0ELb1ELb1EEENS1_21CollectiveEpilogueFwdINS6_IJS8_SA_S9_EEENS6_IJNS7_ILi1EEESI_SI_EEESC_SE_Li256ELb0ELb1ELb1ELb0EEENS1_19SingleTileSchedulerILb0ELb1ELb1ELi128EEEEEEEEEvNT_6ParamsE,@"STO_CUDA_ENTRY STV_DEFAULT"
_ZN7cutlass13device_kernelIN5flash19enable_sm80_to_sm89INS1_16FlashAttnFwdSm80INS1_25CollectiveMainloopFwdSm80ILi8ELi1ELb0EN4cute5tupleIJNS5_1CILi128EEENS7_ILi96EEENS7_ILi256EEEEEELi256ENS_6half_tEfNS_4arch4Sm80ELb0ELb0ELb1ELb0ELb0ELb0ELb1ELb1EEENS1_21CollectiveEpilogueFwdINS6_IJS8_SA_S9_EEENS6_IJNS7_ILi1EEESI_SI_EEESC_SE_Li256ELb0ELb1ELb1ELb0EEENS1_19SingleTileSchedulerILb0ELb1ELb1ELi128EEEEEEEEEvNT_6ParamsE:
        /* <DEDUP_REMOVED lines=18> */
.L_x_1206:
[----:B---3--:R-:W-:Y:S02]  /*0120*/  ULDC.64 UR4, c[0x0][0x550] ;  /* 0x0001540000047ab9 */ /* 0x008fe40000000a00 */
[----:B------:R-:W-:Y:S02]  /*0130*/  UISETP.NE.AND UP0, UPT, UR4, 0x1, UPT ;  /* 0x000000010400788c */ /* 0x000fe4000bf05270 */
[----:B------:R-:W-:-:S02]  /*0140*/  UIMAD.WIDE.U32 UR10, UR6, UR5, URZ ;  /* 0x00000005060a72a5 */ /* 0x000fc4000f8e003f */
[----:B------:R-:W-:Y:S02]  /*0150*/  ULDC UR4, c[0x0][0x558] ;  /* 0x0001560000047ab9 */ /* 0x000fe40000000800 */
[----:B------:R-:W-:-:S05]  /*0160*/  UMOV UR9, UR6 ;  /* 0x0000000600097c82 */ /* 0x000fca0008000000 */
[----:B------:R-:W-:-:S03]  /*0170*/  @UP0 USHF.R.U32.HI UR9, URZ, UR4, UR11 ;  /* 0x000000043f090299 */ /* 0x000fc6000801160b */
.L_x_1207:
        /* <DEDUP_REMOVED lines=10> */
[----:B------:R-:W-:-:S04]  /*0220*/  UIMAD.WIDE UR10, UR10, 0x2aaaaaab, URZ ;  /* 0x2aaaaaab0a0a78a5 */ /* 0x000fc8000f8e023f */
[----:B------:R-:W-:-:S04]  /*0230*/  USHF.R.U32.HI UR6, URZ, 0x1f, UR11 ;  /* 0x0000001f3f067899 */ /* 0x000fc8000801160b */
[----:B------:R-:W-:-:S04]  /*0240*/  ULEA.HI.SX32 UR6, UR11, UR6, 0x1c ;  /* 0x000000060b067291 */ /* 0x000fc8000f8fe23f */
        /* <DEDUP_REMOVED lines=8> */
[-C--:B------:R-:W-:Y:S02]  /*02d0*/  IABS R0, R2.reuse ;  /* 0x0000000200007213 */ /* 0x080fe40000000000 */
[----:B------:R-:W-:Y:S02]  /*02e0*/  IABS R2, R2 ;  /* 0x0000000200027213 */ /* 0x000fe40000000000 */
        /* <DEDUP_REMOVED lines=10> */
[----:B------:R-:W-:-:S04]  /*0390*/  UIMAD UR4, UR4, UR11, URZ ;  /* 0x0000000b040472a4 */ /* 0x000fc8000f8e023f */
[----:B------:R-:W-:Y:S01]  /*03a0*/  IMAD.MOV.U32 R3, RZ, RZ, R0 ;  /* 0x000000ffff037224 */ /* 0x000fe200078e0000 */
[----:B------:R-:W-:Y:S01]  /*03b0*/  UIMAD.WIDE.U32 UR14, UR15, UR4, UR14 ;  /* 0x000000040f0e72a5 */ /* 0x000fe2000f8e000e */
[----:B------:R-:W-:Y:S02]  /*03c0*/  IMAD.MOV R0, RZ, RZ, -R2 ;  /* 0x000000ffff007224 */ /* 0x000fe400078e0a02 */
[----:B------:R-:W1:Y:S08]  /*03d0*/  R2UR UR10, R3 ;  /* 0x00000000030a73c2 */ /* 0x000e7000000e0000 */
        /* <DEDUP_REMOVED lines=12> */
.L_x_1208:
[----:B------:R-:W-:Y:S01]  /*04a0*/  ULOP3.LUT UR8, UR7, 0xffff, URZ, 0xc0, !UPT ;  /* 0x0000ffff07087892 */ /* 0x000fe2000f8ec03f */
[----:B------:R-:W-:Y:S01]  /*04b0*/  PLOP3.LUT P2, PT, PT, PT, PT, 0x80, 0x0 ;  /* 0x000000000000781c */ /* 0x000fe20003f4f070 */
[----:B------:R-:W-:Y:S01]  /*04c0*/  ULDC.64 UR10, c[0x0][0x118] ;  /* 0x00004600000a7ab9 */ /* 0x000fe20000000a00 */
        /* <DEDUP_REMOVED lines=72> */
[----:B------:R-:W2:Y:S01]  /*0950*/  LDL.LU R185, [R1+0x8] ;  /* 0x0000080001b97983 */ /* 0x000ea20000300800 */
[----:B------:R-:W-:Y:S01]  /*0960*/  ISETP.NE.U32.AND P0, PT, RZ, c[0x0][0x340], PT ;  /* 0x0000d000ff007a0c */ /* 0x000fe20003f05070 */
[----:B------:R-:W-:-:S02]  /*0970*/  USHF.R.S32.HI UR12, URZ, 0x1f, UR9 ;  /* 0x0000001f3f0c7899 */ /* 0x000fc40008011409 */
[----:B------:R-:W1:Y:S01]  /*0980*/  S2R R29, SR_CTAID.X ;  /* 0x00000000001d7919 */ /* 0x000e620000002500 */
[----:B------:R-:W-:Y:S01]  /*0990*/  ISETP.NE.AND.EX P2, PT, RZ, c[0x0][0x344], PT, P0 ;  /* 0x0000d100ff007a0c */ /* 0x000fe20003f45300 */
[----:B------:R-:W-:-:S12]  /*09a0*/  ULDC.64 UR4, c[0x0][0x1b8] ;  /* 0x00006e0000047ab9 */ /* 0x000fd80000000a00 */
[----:B------:R-:W-:-:S04]  /*09b0*/  @P2 IMAD.MOV.U32 R2, RZ, RZ, 0x4 ;  /* 0x00000004ff022424 */ /* 0x000fc800078e00ff */
[----:B------:R-:W-:-:S05]  /*09c0*/  @P2 IMAD.WIDE R2, R33, R2, c[0x0][0x340] ;  /* 0x0000d00021022625 */ /* 0x000fca00078e0202 */
[----:B------:R3:W4:Y:S01]  /*09d0*/  @P2 LDG.E R16, [R2.64] ;  /* 0x0000000a02102981 */ /* 0x000722000c1e1900 */
[----:B------:R-:W-:Y:S01]  /*09e0*/  SHF.R.S32.HI R31, RZ, 0x1f, R184 ;  /* 0x0000001fff1f7819 */ /* 0x000fe200000114b8 */
[----:B------:R-:W-:Y:S01]  /*09f0*/  UIMAD UR7, UR12, UR4, URZ ;  /* 0x000000040c0772a4 */ /* 0x000fe2000f8e023f */
[----:B------:R-:W-:Y:S01]  /*0a00*/  SHF.R.S32.HI R32, RZ, 0x1f, R33 ;  /* 0x0000001fff207819 */ /* 0x000fe20000011421 */
[----:B------:R-:W-:Y:S01]  /*0a10*/  UIMAD.WIDE.U32 UR14, UR9, UR4, URZ ;  /* 0x00000004090e72a5 */ /* 0x000fe2000f8e003f */
[CC--:B------:R-:W-:Y:S01]  /*0a20*/  LEA.HI R0, R31.reuse, R184.reuse, RZ, 0x3 ;  /* 0x000000b81f007211 */ /* 0x0c0fe200078f18ff */
[----:B------:R-:W-:Y:S01]  /*0a30*/  UIMAD UR5, UR9, UR5, UR7 ;  /* 0x00000005090572a4 */ /* 0x000fe2000f8e0207 */
[----:B------:R-:W-:Y:S01]  /*0a40*/  LEA.HI R11, R31, R184, RZ, 0x4 ;  /* 0x000000b81f0b7211 */ /* 0x000fe200078f20ff */
[----:B------:R-:W-:Y:S01]  /*0a50*/  ULDC UR4, c[0x0][0x2c4] ;  /* 0x0000b10000047ab9 */ /* 0x000fe20000000800 */
[----:B------:R-:W-:Y:S01]  /*0a60*/  LOP3.LUT R4, R0, 0xfffffff8, RZ, 0xc0, !PT ;  /* 0xfffffff800047812 */ /* 0x000fe200078ec0ff */
[----:B------:R-:W-:Y:S01]  /*0a70*/  UIADD3 UR5, UR15, UR5, URZ ;  /* 0x000000050f057290 */ /* 0x000fe2000fffe03f */
[----:B------:R-:W-:Y:S01]  /*0a80*/  SHF.R.S32.HI R22, RZ, 0x3, R0 ;  /* 0x00000003ff167819 */ /* 0x000fe20000011400 */
[----:B------:R-:W-:Y:S01]  /*0a90*/  ULDC UR7, c[0x0][0x168] ;  /* 0x00005a0000077ab9 */ /* 0x000fe20000000800 */
[----:B------:R-:W-:Y:S01]  /*0aa0*/  SHF.R.S32.HI R8, RZ, 0x4, R11 ;  /* 0x00000004ff087819 */ /* 0x000fe2000001140b */
[----:B------:R-:W-:Y:S01]  /*0ab0*/  IMAD.IADD R25, R184, 0x1, -R4 ;  /* 0x00000001b8197824 */ /* 0x000fe200078e0a04 */
[----:B------:R-:W-:Y:S01]  /*0ac0*/  UIMAD UR7, UR4, UR7, URZ ;  /* 0x00000007040772a4 */ /* 0x000fe2000f8e023f */
[----:B------:R-:W-:Y:S01]  /*0ad0*/  IMAD R4, R32, c[0x0][0x1c0], RZ ;  /* 0x0000700020047a24 */ /* 0x000fe200078e02ff */
[----:B------:R-:W-:Y:S01]  /*0ae0*/  LEA.HI R7, R11, R8, RZ, 0x1 ;  /* 0x000000080b077211 */ /* 0x000fe200078f08ff */
[----:B------:R-:W-:Y:S01]  /*0af0*/  IMAD R6, R25, 0x20, R22 ;  /* 0x0000002019067824 */ /* 0x000fe200078e0216 */
[----:B------:R-:W-:Y:S01]  /*0b00*/  BSSY B0, `(.L_x_1210) ;  /* 0x00000a8000007945 */ /* 0x000fe20003800000 */
[----:B------:R-:W-:Y:S01]  /*0b10*/  IMAD R4, R33, c[0x0][0x1c4], R4 ;  /* 0x0000710021047a24 */ /* 0x000fe200078e0204 */
[----:B------:R-:W-:Y:S01]  /*0b20*/  LOP3.LUT R7, R7, 0xfffffffe, RZ, 0xc0, !PT ;  /* 0xfffffffe07077812 */ /* 0x000fe200078ec0ff */
[----:B-1----:R-:W-:-:S02]  /*0b30*/  IMAD R6, R29, 0x80, R6 ;  /* 0x000000801d067824 */ /* 0x002fc400078e0206 */
[----:B------:R-:W-:Y:S02]  /*0b40*/  IMAD.SHL.U32 R10, R25, 0x8, RZ ;  /* 0x00000008190a7824 */ /* 0x000fe400078e00ff */
[----:B---3--:R-:W-:Y:S02]  /*0b50*/  IMAD.MOV.U32 R2, RZ, RZ, c[0x0][0x2c4] ;  /* 0x0000b100ff027624 */ /* 0x008fe400078e00ff */
[----:B------:R-:W-:Y:S01]  /*0b60*/  IMAD.U32 R3, RZ, RZ, UR15 ;  /* 0x0000000fff037e24 */ /* 0x000fe2000f8e00ff */
[----:B------:R-:W-:Y:S01]  /*0b70*/  IADD3 R18, R10, 0x40, RZ ;  /* 0x000000400a127810 */ /* 0x000fe20007ffe0ff */
[----:B------:R-:W-:Y:S01]  /*0b80*/  IMAD.U32 R3, RZ, RZ, UR5 ;  /* 0x00000005ff037e24 */ /* 0x000fe2000f8e00ff */
[----:B------:R-:W-:Y:S01]  /*0b90*/  ISETP.NE.AND P0, PT, R2, 0x1, PT ;  /* 0x000000010200780c */ /* 0x000fe20003f05270 */
[----:B------:R-:W-:Y:S01]  /*0ba0*/  IMAD.U32 R2, RZ, RZ, UR14 ;  /* 0x0000000eff027e24 */ /* 0x000fe2000f8e00ff */
[----:B------:R-:W-:Y:S01]  /*0bb0*/  ULDC.64 UR4, c[0x0][0x1e8] ;  /* 0x00007a0000047ab9 */ /* 0x000fe20000000a00 */
[----:B------:R-:W-:Y:S01]  /*0bc0*/  IMAD.MOV.U32 R0, RZ, RZ, R6 ;  /* 0x000000ffff007224 */ /* 0x000fe200078e0006 */
[----:B------:R-:W-:Y:S01]  /*0bd0*/  UIMAD UR4, UR12, UR4, URZ ;  /* 0x000000040c0472a4 */ /* 0x000fe2000f8e023f */
[----:B------:R-:W-:Y:S01]  /*0be0*/  IMAD.WIDE.U32 R2, R33, c[0x0][0x1c0], R2 ;  /* 0x0000700021027a25 */ /* 0x000fe200078e0002 */
[----:B------:R-:W-:-:S02]  /*0bf0*/  ISETP.GE.AND P6, PT, R18, c[0x0][0x1d4], PT ;  /* 0x0000750012007a0c */ /* 0x000fc40003fc6270 */
[----:B------:R-:W-:Y:S01]  /*0c00*/  UIMAD UR13, UR9, UR5, UR4 ;  /* 0x00000005090d72a4 */ /* 0x000fe2000f8e0204 */
[----:B------:R-:W-:Y:S02]  /*0c10*/  IMAD.IADD R3, R3, 0x1, R4 ;  /* 0x0000000103037824 */ /* 0x000fe400078e0204 */
[----:B------:R-:W-:Y:S01]  /*0c20*/  IMAD.SHL.U32 R4, R22, 0x40, RZ ;  /* 0x0000004016047824 */ /* 0x000fe200078e00ff */
[----:B------:R-:W-:Y:S01]  /*0c30*/  ULDC.64 UR4, c[0x0][0x210] ;  /* 0x0000840000047ab9 */ /* 0x000fe20000000a00 */
[----:B------:R-:W-:Y:S01]  /*0c40*/  @P0 IMAD.HI.U32 R5, R6, c[0x0][0x2c8], RZ ;  /* 0x0000b20006050a27 */ /* 0x000fe200078e00ff */
[----:B------:R-:W-:Y:S02]  /*0c50*/  UIMAD UR4, UR12, UR4, URZ ;  /* 0x000000040c0472a4 */ /* 0x000fe4000f8e023f */
[----:B------:R-:W-:Y:S01]  /*0c60*/  LOP3.LUT R4, R4, 0x1c0, RZ, 0xc0, !PT ;  /* 0x000001c004047812 */ /* 0x000fe200078ec0ff */
[----:B------:R-:W-:Y:S01]  /*0c70*/  IMAD.IADD R28, R8, 0x1, -R7 ;  /* 0x00000001081c7824 */ /* 0x000fe200078e0a07 */
[----:B------:R-:W-:Y:S01]  /*0c80*/  @P0 SHF.R.U32.HI R0, RZ, c[0x0][0x2cc], R5 ;  /* 0x0000b300ff000a19 */ /* 0x000fe20000011605 */
[----:B------:R-:W-:Y:S01]  /*0c90*/  IMAD R29, R29, 0x80, R22 ;  /* 0x000000801d1d7824 */ /* 0x000fe200078e0216 */
[----:B------:R-:W-:Y:S01]  /*0ca0*/  LOP3.LUT R9, R4, 0x38, R10, 0xf8, !PT ;  /* 0x0000003804097812 */ /* 0x000fe200078ef80a */
[----:B------:R-:W-:Y:S01]  /*0cb0*/  IMAD.SHL.U32 R19, R25, 0x8, RZ ;  /* 0x0000000819137824 */ /* 0x000fe200078e00ff */
[--C-:B------:R-:W-:Y:S01]  /*0cc0*/  SHF.R.S32.HI R5, RZ, 0x1f, R0.reuse ;  /* 0x0000001fff057819 */ /* 0x100fe20000011400 */
[----:B------:R-:W-:Y:S01]  /*0cd0*/  IMAD.MOV R8, RZ, RZ, -R0 ;  /* 0x000000ffff087224 */ /* 0x000fe200078e0a00 */
[----:B------:R-:W-:Y:S01]  /*0ce0*/  SHF.R.U32.HI R7, RZ, 0x3, R4 ;  /* 0x00000003ff077819 */ /* 0x000fe20000011604 */
[----:B------:R-:W-:Y:S01]  /*0cf0*/  IMAD.WIDE.U32 R2, R0, c[0x0][0x1b0], R2 ;  /* 0x00006c0000027a25 */ /* 0x000fe200078e0002 */
[----:B------:R-:W-:Y:S01]  /*0d00*/  ISETP.GE.AND P0, PT, R29, UR7, PT ;  /* 0x000000071d007c0c */ /* 0x000fe2000bf06270 */
[----:B------:R-:W-:Y:S01]  /*0d10*/  UIMAD UR4, UR9, UR5, UR4 ;  /* 0x00000005090472a4 */ /* 0x000fe2000f8e0204 */
[----:B------:R-:W-:Y:S01]  /*0d20*/  LOP3.LUT R7, R9, R7, RZ, 0x3c, !PT ;  /* 0x0000000709077212 */ /* 0x000fe200078e3cff */
[----:B------:R-:W-:Y:S01]  /*0d30*/  IMAD R5, R5, c[0x0][0x1b0], RZ ;  /* 0x00006c0005057a24 */ /* 0x000fe200078e02ff */
[----:B------:R-:W-:-:S02]  /*0d40*/  IADD3 R30, R19, 0x80, RZ ;  /* 0x00000080131e7810 */ /* 0x000fc40007ffe0ff */
[----:B------:R-:W-:Y:S01]  /*0d50*/  IADD3 R14, R19, 0xc0, RZ ;  /* 0x000000c0130e7810 */ /* 0x000fe20007ffe0ff */
[----:B------:R-:W-:Y:S01]  /*0d60*/  IMAD R4, R0, c[0x0][0x1b4], R5 ;  /* 0x00006d0000047a24 */ /* 0x000fe200078e0205 */
[----:B------:R-:W-:Y:S01]  /*0d70*/  IADD3 R5, R10, 0x80, RZ ;  /* 0x000000800a057810 */ /* 0x000fe20007ffe0ff */
[----:B------:R-:W-:Y:S01]  /*0d80*/  IMAD R0, R8, c[0x0][0x2c4], R6 ;  /* 0x0000b10008007a24 */ /* 0x000fe200078e0206 */
[----:B------:R-:W-:Y:S01]  /*0d90*/  LEA.HI R6, R31, R184, RZ, 0x6 ;  /* 0x000000b81f067211 */ /* 0x000fe200078f30ff */
[----:B------:R-:W-:Y:S01]  /*0da0*/  IMAD.IADD R3, R3, 0x1, R4 ;  /* 0x0000000103037824 */ /* 0x000fe200078e0204 */
[----:B------:R-:W-:Y:S02]  /*0db0*/  ISETP.GE.AND P1, PT, R5, c[0x0][0x1d4], PT ;  /* 0x0000750005007a0c */ /* 0x000fe40003f26270 */
[----:B------:R-:W-:Y:S01]  /*0dc0*/  SHF.R.S32.HI R4, RZ, 0x1f, R0 ;  /* 0x0000001fff047819 */ /* 0x000fe20000011400 */
[----:B------:R-:W-:Y:S01]  /*0dd0*/  IMAD.SHL.U32 R5, R6, 0x8, RZ ;  /* 0x0000000806057824 */ /* 0x000fe200078e00ff */
[----:B------:R-:W-:Y:S01]  /*0de0*/  LOP3.LUT R8, R11, 0xfffffff0, RZ, 0xc0, !PT ;  /* 0xfffffff00b087812 */ /* 0x000fe200078ec0ff */
[----:B------:R-:W-:Y:S01]  /*0df0*/  IMAD.WIDE.U32 R2, R0, c[0x0][0x1a8], R2 ;  /* 0x00006a0000027a25 */ /* 0x000fe200078e0002 */
[----:B------:R-:W-:-:S02]  /*0e00*/  SHF.R.S32.HI R11, RZ, 0x1f, R10 ;  /* 0x0000001fff0b7819 */ /* 0x000fc4000001140a */
[----:B------:R-:W-:Y:S01]  /*0e10*/  LOP3.LUT R247, R7, 0xfffffe00, R5, 0xf8, !PT ;  /* 0xfffffe0007f77812 */ /* 0x000fe200078ef805 */
[----:B------:R-:W-:Y:S01]  /*0e20*/  IMAD R4, R4, c[0x0][0x1a8], RZ ;  /* 0x00006a0004047a24 */ /* 0x000fe200078e02ff */
[----:B------:R-:W-:Y:S01]  /*0e30*/  SHF.R.S32.HI R5, RZ, 0x1f, R22 ;  /* 0x0000001fff057819 */ /* 0x000fe20000011416 */
[----:B------:R-:W-:Y:S01]  /*0e40*/  IMAD.IADD R8, R184, 0x1, -R8 ;  /* 0x00000001b8087824 */ /* 0x000fe200078e0a08 */
[----:B------:R-:W-:Y:S01]  /*0e50*/  ISETP.GE.AND P3, PT, R14, c[0x0][0x198], PT ;  /* 0x000066000e007a0c */ /* 0x000fe20003f66270 */
[----:B------:R-:W-:Y:S01]  /*0e60*/  IMAD R4, R0, c[0x0][0x1ac], R4 ;  /* 0x00006b0000047a24 */ /* 0x000fe200078e0204 */
[----:B------:R-:W-:Y:S01]  /*0e70*/  @!P0 SHF.R.S32.HI R0, RZ, 0x1f, R30 ;  /* 0x0000001fff008819 */ /* 0x000fe2000001141e */
[----:B------:R-:W-:Y:S01]  /*0e80*/  IMAD.WIDE.U32 R6, R22, c[0x0][0x208], R10 ;  /* 0x0000820016067a25 */ /* 0x000fe200078e000a */
[----:B------:R-:W-:Y:S02]  /*0e90*/  ISETP.GE.AND P4, PT, R30, c[0x0][0x198], PT ;  /* 0x000066001e007a0c */ /* 0x000fe40003f86270 */
[----:B------:R-:W-:Y:S01]  /*0ea0*/  @!P0 LEA.HI R17, R0, R30, RZ, 0x3 ;  /* 0x0000001e00118211 */ /* 0x000fe200078f18ff */
[----:B------:R-:W-:Y:S01]  /*0eb0*/  IMAD.IADD R4, R3, 0x1, R4 ;  /* 0x0000000103047824 */ /* 0x000fe200078e0204 */
[----:B------:R-:W-:Y:S01]  /*0ec0*/  IADD3 R27, R29, 0x20, RZ ;  /* 0x000000201d1b7810 */ /* 0x000fe20007ffe0ff */
[----:B------:R-:W-:-:S02]  /*0ed0*/  IMAD R3, R5, c[0x0][0x1e0], RZ ;  /* 0x0000780005037a24 */ /* 0x000fc400078e02ff */
[----:B------:R-:W-:Y:S02]  /*0ee0*/  IMAD R0, R5, c[0x0][0x208], RZ ;  /* 0x0000820005007a24 */ /* 0x000fe400078e02ff */
[C---:B------:R-:W-:Y:S02]  /*0ef0*/  IMAD R12, R22.reuse, c[0x0][0x1e4], R3 ;  /* 0x00007900160c7a24 */ /* 0x040fe400078e0203 */
[----:B------:R-:W-:Y:S01]  /*0f00*/  IMAD R13, R22, c[0x0][0x20c], R0 ;  /* 0x00008300160d7a24 */ /* 0x000fe200078e0200 */
[----:B------:R-:W-:-:S04]  /*0f10*/  @!P0 SHF.R.S32.HI R0, RZ, 0x1f, R14 ;  /* 0x0000001fff008819 */ /* 0x000fc8000001140e */
[----:B------:R-:W-:Y:S01]  /*0f20*/  @!P0 LEA.HI R20, R0, R14, RZ, 0x3 ;  /* 0x0000000e00148211 */ /* 0x000fe200078f18ff */
[----:B------:R-:W-:Y:S01]  /*0f30*/  IMAD.U32 R14, RZ, RZ, UR9 ;  /* 0x00000009ff0e7e24 */ /* 0x000fe2000f8e00ff */
[----:B------:R-:W-:Y:S02]  /*0f40*/  @!P0 SHF.R.S32.HI R0, RZ, 0x1f, R18 ;  /* 0x0000001fff008819 */ /* 0x000fe40000011412 */
[----:B------:R-:W-:Y:S02]  /*0f50*/  @!P0 LOP3.LUT R20, R20, 0xfffffff8, RZ, 0xc0, !PT ;  /* 0xfffffff814148812 */ /* 0x000fe400078ec0ff */
[----:B------:R-:W-:Y:S02]  /*0f60*/  @!P0 LEA.HI R0, R0, R18, RZ, 0x3 ;  /* 0x0000001200008211 */ /* 0x000fe400078f18ff */
[----:B--2---:R-:W-:-:S04]  /*0f70*/  LOP3.LUT R185, R185, 0xfffffffe, RZ, 0xc0, !PT ;  /* 0xfffffffeb9b97812 */ /* 0x004fc800078ec0ff */
[----:B------:R-:W-:Y:S02]  /*0f80*/  @P1 LOP3.LUT R185, R185, 0x1, RZ, 0xfc, !PT ;  /* 0x00000001b9b91812 */ /* 0x000fe400078efcff */
[----:B------:R-:W-:-:S03]  /*0f90*/  LEA R26, P1, R2, c[0x0][0x160], 0x1 ;  /* 0x00005800021a7a11 */ /* 0x000fc600078208ff */
[----:B------:R-:W-:Y:S01]  /*0fa0*/  STL [R1+0x8], R185 ;  /* 0x000008b901007387 */ /* 0x000fe20000100800 */
[----:B------:R-:W-:Y:S02]  /*0fb0*/  LEA.HI.X R24, R2, c[0x0][0x164], R4, 0x1, P1 ;  /* 0x0000590002187a11 */ /* 0x000fe400008f0c04 */
[----:B------:R-:W-:Y:S01]  /*0fc0*/  SHF.R.S32.HI R4, RZ, 0x1f, R8 ;  /* 0x0000001fff047819 */ /* 0x000fe20000011408 */
[----:B------:R-:W1:Y:S03]  /*0fd0*/  SHFL.IDX PT, R2, R26, RZ, 0x181f ;  /* 0x00181fff1a027589 */ /* 0x000e6600000e0000 */
[----:B------:R-:W-:Y:S01]  /*0fe0*/  LEA.HI R23, R4, R8, RZ, 0x3 ;  /* 0x0000000804177211 */ /* 0x000fe200078f18ff */
[----:B------:R-:W2:Y:S01]  /*0ff0*/  SHFL.IDX PT, R3, R24, RZ, 0x181f ;  /* 0x00181fff18037589 */ /* 0x000ea200000e0000 */
[----:B------:R-:W-:Y:S02]  /*1000*/  IMAD.WIDE.U32 R4, R22, c[0x0][0x1e0], R10 ;  /* 0x0000780016047a25 */ /* 0x000fe400078e000a */
[----:B------:R-:W-:-:S05]  /*1010*/  LOP3.LUT R9, R23, 0xfffffff8, RZ, 0xc0, !PT ;  /* 0xfffffff817097812 */ /* 0x000fca00078ec0ff */
[----:B------:R-:W-:Y:S02]  /*1020*/  IMAD.IADD R21, R8, 0x1, -R9 ;  /* 0x0000000108157824 */ /* 0x000fe400078e0a09 */
[----:B------:R-:W-:Y:S01]  /*1030*/  IMAD.IADD R9, R5, 0x1, R12 ;  /* 0x0000000105097824 */ /* 0x000fe200078e020c */
[----:B------:R-:W-:Y:S01]  /*1040*/  @!P0 LOP3.LUT R12, R17, 0xfffffff8, RZ, 0xc0, !PT ;  /* 0xfffffff8110c8812 */ /* 0x000fe200078ec0ff */
[----:B------:R-:W-:Y:S02]  /*1050*/  IMAD.MOV.U32 R8, RZ, RZ, R4 ;  /* 0x000000ffff087224 */ /* 0x000fe400078e0004 */
[----:B------:R-:W-:Y:S01]  /*1060*/  IMAD.IADD R5, R7, 0x1, R13 ;  /* 0x0000000107057824 */ /* 0x000fe200078e020d */
[----:B----4-:R-:W-:Y:S01]  /*1070*/  @P2 SHF.R.S32.HI R7, RZ, 0x1f, R16 ;  /* 0x0000001fff072819 */ /* 0x010fe20000011410 */
[----:B------:R-:W-:Y:S01]  /*1080*/  IMAD.WIDE.U32 R14, R14, c[0x0][0x1e8], R8 ;  /* 0x00007a000e0e7a25 */ /* 0x000fe200078e0008 */
[----:B-1----:R-:W-:-:S03]  /*1090*/  @!P0 LEA R8, P1, R19, R2, 0x1 ;  /* 0x0000000213088211 */ /* 0x002fc600078208ff */
[----:B------:R-:W-:Y:S01]  /*10a0*/  IMAD.MOV.U32 R4, RZ, RZ, R6 ;  /* 0x000000ffff047224 */ /* 0x000fe200078e0006 */
[----:B------:R-:W-:Y:S01]  /*10b0*/  IADD3 R15, R15, UR13, RZ ;  /* 0x0000000d0f0f7c10 */ /* 0x000fe2000fffe0ff */
[----:B------:R-:W-:Y:S01]  /*10c0*/  @P2 IMAD.MOV.U32 R6, RZ, RZ, R16 ;  /* 0x000000ffff062224 */ /* 0x000fe200078e0010 */
[C---:B--2---:R-:W-:Y:S01]  /*10d0*/  @!P0 LEA.HI.X R9, R19.reuse, R3, R11, 0x1, P1 ;  /* 0x0000000313098211 */ /* 0x044fe200008f0c0b */
[----:B------:R-:W-:Y:S01]  /*10e0*/  @!P2 IMAD.MOV.U32 R6, RZ, RZ, R33 ;  /* 0x000000ffff06a224 */ /* 0x000fe200078e0021 */
[----:B------:R-:W-:Y:S01]  /*10f0*/  ISETP.GE.AND P1, PT, R18, c[0x0][0x198], PT ;  /* 0x0000660012007a0c */ /* 0x000fe20003f26270 */
[----:B------:R-:W-:Y:S01]  /*1100*/  @!P2 IMAD.MOV.U32 R7, RZ, RZ, R32 ;  /* 0x000000ffff07a224 */ /* 0x000fe200078e0020 */
[----:B------:R-:W-:Y:S01]  /*1110*/  ISETP.GE.AND P2, PT, R19, c[0x0][0x198], PT ;  /* 0x0000660013007a0c */ /* 0x000fe20003f46270 */
[----:B------:R-:W-:Y:S01]  /*1120*/  @!P0 IMAD.WIDE R12, R12, 0x2, R2 ;  /* 0x000000020c0c8825 */ /* 0x000fe200078e0202 */
[----:B------:R-:W-:-:S03]  /*1130*/  @!P0 LOP3.LUT R16, R0, 0xfffffff8, RZ, 0xc0, !PT ;  /* 0xfffffff800108812 */ /* 0x000fc600078ec0ff */
[----:B------:R-:W-:Y:S02]  /*1140*/  @!P0 IMAD.SHL.U32 R0, R247, 0x2, RZ ;  /* 0x00000002f7008824 */ /* 0x000fe400078e00ff */
[----:B------:R-:W-:-:S04]  /*1150*/  @!P0 IMAD.WIDE R16, R16, 0x2, R2 ;  /* 0x0000000210108825 */ /* 0x000fc800078e0202 */
[----:B------:R-:W-:Y:S02]  /*1160*/  @!P0 IMAD.WIDE R2, R20, 0x2, R2 ;  /* 0x0000000214028825 */ /* 0x000fe400078e0202 */
[----:B------:R-:W-:Y:S01]  /*1170*/  @!PT LDS RZ, [RZ] ;  /* 0x00000000fffff984 */ /* 0x000fe20000000800 */
[----:B------:R1:W-:Y:S02]  /*1180*/  @!P0 LDGSTS.E.BYPASS.LTC128B.128 [R0+0x18100], [R8.64], !P2 ;  /* 0x1810000008008fae */ /* 0x0003e4000d101d4a */
[----:B------:R-:W-:Y:S02]  /*1190*/  IMAD.WIDE.U32 R36, R6, c[0x0][0x1f0], R14 ;  /* 0x00007c0006247a25 */ /* 0x000fe400078e000e */
[----:B------:R2:W-:Y:S04]  /*11a0*/  @!P0 LDGSTS.E.BYPASS.LTC128B.128 [R0+0x1c100], [R16.64], !P1 ;  /* 0x1c10000010008fae */ /* 0x0005e8000c901d4a */
[----:B------:R3:W-:Y:S01]  /*11b0*/  @!P0 LDGSTS.E.BYPASS.LTC128B.128 [R0+0x20100], [R12.64], !P4 ;  /* 0x201000000c008fae */ /* 0x0007e2000e101d4a */
[----:B------:R-:W-:-:S03]  /*11c0*/  ISETP.GE.AND P4, PT, R10, c[0x0][0x1d4], PT ;  /* 0x000075000a007a0c */ /* 0x000fc60003f86270 */
[----:B------:R4:W-:Y:S01]  /*11d0*/  @!P0 LDGSTS.E.BYPASS.LTC128B.128 [R0+0x24100], [R2.64], !P3 ;  /* 0x2410000002008fae */ /* 0x0009e2000d901d4a */
[----:B------:R-:W-:-:S03]  /*11e0*/  LOP3.LUT P0, RZ, R21, 0x2, RZ, 0xc0, !PT ;  /* 0x0000000215ff7812 */ /* 0x000fc6000780c0ff */
[----:B------:R3:W-:Y:S01]  /*11f0*/  STL.64 [R1+0x20], R36 ;  /* 0x0000202401007387 */ /* 0x0007e20000100a00 */
[----:B-1----:R-:W-:Y:S02]  /*1200*/  IMAD.MOV.U32 R9, RZ, RZ, 0x10 ;  /* 0x00000010ff097424 */ /* 0x002fe400078e00ff */
[----:B------:R-:W-:Y:S01]  /*1210*/  IMAD.SHL.U32 R8, R28, 0x8, RZ ;  /* 0x000000081c087824 */ /* 0x000fe200078e00ff */
[----:B--2---:R-:W-:Y:S01]  /*1220*/  SEL R17, RZ, 0x1, P4 ;  /* 0x00000001ff117807 */ /* 0x004fe20002000000 */
[----:B----4-:R-:W-:Y:S02]  /*1230*/  IMAD.U32 R2, RZ, RZ, UR9 ;  /* 0x00000009ff027e24 */ /* 0x010fe4000f8e00ff */
[----:B---3--:R-:W-:Y:S02]  /*1240*/  IMAD.SHL.U32 R0, R21, 0x40, RZ ;  /* 0x0000004015007824 */ /* 0x008fe400078e00ff */
[----:B------:R-:W-:Y:S01]  /*1250*/  IMAD.WIDE.U32 R2, R2, c[0x0][0x210], R4 ;  /* 0x0000840002027a25 */ /* 0x000fe200078e0004 */
[----:B------:R-:W-:-:S02]  /*1260*/  SEL R4, R9, 0xfffffff0, !P0 ;  /* 0xfffffff009047807 */ /* 0x000fc40004000000 */
[----:B------:R-:W-:Y:S01]  /*1270*/  LOP3.LUT R0, R0, 0x1c0, RZ, 0xc0, !PT ;  /* 0x000001c000007812 */ /* 0x000fe200078ec0ff */
[----:B------:R-:W-:Y:S01]  /*1280*/  IMAD.MOV.U32 R12, RZ, RZ, R2 ;  /* 0x000000ffff0c7224 */ /* 0x000fe200078e0002 */
[----:B------:R-:W-:Y:S01]  /*1290*/  IADD3 R13, R3, UR4, RZ ;  /* 0x00000004030d7c10 */ /* 0x000fe2000fffe0ff */
[----:B------:R-:W-:Y:S01]  /*12a0*/  IMAD.MOV.U32 R3, RZ, RZ, 0x20 ;  /* 0x00000020ff037424 */ /* 0x000fe200078e00ff */
[----:B------:R-:W-:Y:S01]  /*12b0*/  LOP3.LUT R8, R0, 0x8, R8, 0xf8, !PT ;  /* 0x0000000800087812 */ /* 0x000fe200078ef808 */
[----:B------:R-:W-:Y:S01]  /*12c0*/  IMAD.SHL.U32 R5, R23, 0x40, RZ ;  /* 0x0000004017057824 */ /* 0x000fe200078e00ff */
[----:B------:R-:W-:Y:S01]  /*12d0*/  LOP3.LUT P0, RZ, R21, 0x4, RZ, 0xc0, !PT ;  /* 0x0000000415ff7812 */ /* 0x000fe2000780c0ff */
[----:B------:R-:W-:Y:S01]  /*12e0*/  IMAD.WIDE.U32 R34, R6, c[0x0][0x218], R12 ;  /* 0x0000860006227a25 */ /* 0x000fe200078e000c */
[----:B------:R-:W-:Y:S01]  /*12f0*/  SHF.R.U32.HI R0, RZ, 0x3, R0 ;  /* 0x00000003ff007819 */ /* 0x000fe20000011600 */
[----:B------:R1:W2:Y:S01]  /*1300*/  SHFL.IDX PT, R9, R24, 0x1, 0x181f ;  /* 0x00381f0018097f89 */ /* 0x0002a200000e0000 */
[----:B------:R-:W-:Y:S01]  /*1310*/  SEL R2, R3, 0xffffffe0, !P0 ;  /* 0xffffffe003027807 */ /* 0x000fe20004000000 */
[C---:B------:R-:W-:Y:S01]  /*1320*/  IMAD R3, R7.reuse, c[0x0][0x1f0], RZ ;  /* 0x00007c0007037a24 */ /* 0x040fe200078e02ff */
[----:B------:R-:W-:Y:S01]  /*1330*/  LOP3.LUT R16, R8, R0, RZ, 0x3c, !PT ;  /* 0x0000000008107212 */ /* 0x000fe200078e3cff */
[----:B------:R-:W-:Y:S01]  /*1340*/  IMAD R0, R7, c[0x0][0x218], RZ ;  /* 0x0000860007007a24 */ /* 0x000fe200078e02ff */
[----:B------:R1:W-:Y:S01]  /*1350*/  STL.64 [R1+0x28], R34 ;  /* 0x0000282201007387 */ /* 0x0003e20000100a00 */
[C---:B------:R-:W-:Y:S01]  /*1360*/  IMAD R7, R6.reuse, c[0x0][0x1f4], R3 ;  /* 0x00007d0006077a24 */ /* 0x040fe200078e0203 */
[----:B------:R-:W-:Y:S01]  /*1370*/  ISETP.GE.AND P0, PT, R27, UR7, PT ;  /* 0x000000071b007c0c */ /* 0x000fe2000bf06270 */
[----:B------:R-:W-:Y:S01]  /*1380*/  IMAD R3, R6, c[0x0][0x21c], R0 ;  /* 0x0000870006037a24 */ /* 0x000fe200078e0200 */
[----:B------:R-:W-:Y:S01]  /*1390*/  IADD3 R0, R10, 0xc0, RZ ;  /* 0x000000c00a007810 */ /* 0x000fe20007ffe0ff */
[----:B------:R-:W-:Y:S01]  /*13a0*/  IMAD.IADD R41, R37, 0x1, R7 ;  /* 0x0000000125297824 */ /* 0x000fe200078e0207 */
[----:B------:R1:W3:Y:S01]  /*13b0*/  SHFL.IDX PT, R8, R26, 0x1, 0x181f ;  /* 0x00381f001a087f89 */ /* 0x0002e200000e0000 */
[----:B------:R-:W-:Y:S01]  /*13c0*/  IMAD.IADD R39, R35, 0x1, R3 ;  /* 0x0000000123277824 */ /* 0x000fe200078e0203 */
[----:B------:R-:W-:-:S02]  /*13d0*/  LOP3.LUT R5, R16, 0xfffffe00, R5, 0xf8, !PT ;  /* 0xfffffe0010057812 */ /* 0x000fc400078ef805 */
[----:B------:R1:W-:Y:S01]  /*13e0*/  STL [R1+0x1c], R41 ;  /* 0x00001c2901007387 */ /* 0x0003e20000100800 */
[----:B------:R-:W-:-:S03]  /*13f0*/  ISETP.GE.AND P5, PT, R0, c[0x0][0x1d4], PT ;  /* 0x0000750000007a0c */ /* 0x000fc60003fa6270 */
[----:B------:R1:W-:Y:S01]  /*1400*/  STL [R1+0x14], R39 ;  /* 0x0000142701007387 */ /* 0x0003e20000100800 */
[----:B------:R-:W-:Y:S05]  /*1410*/  @P0 BRA `(.L_x_1211) ;  /* 0x0000016000000947 */ /* 0x000fea0003800000 */
[C---:B------:R-:W-:Y:S02]  /*1420*/  IADD3 R3, R19.reuse, 0x80, RZ ;  /* 0x0000008013037810 */ /* 0x040fe40007ffe0ff */
[C---:B------:R-:W-:Y:S02]  /*1430*/  IADD3 R13, R19.reuse, 0xc0, RZ ;  /* 0x000000c0130d7810 */ /* 0x040fe40007ffe0ff */
[----:B------:R-:W-:Y:S02]  /*1440*/  SHF.R.S32.HI R0, RZ, 0x1f, R18 ;  /* 0x0000001fff007819 */ /* 0x000fe40000011412 */
[----:B---3--:R-:W-:Y:S02]  /*1450*/  LEA R6, P0, R19, R8, 0x1 ;  /* 0x0000000813067211 */ /* 0x008fe400078008ff */
[----:B------:R-:W-:Y:S02]  /*1460*/  SHF.R.S32.HI R14, RZ, 0x1f, R3 ;  /* 0x0000001fff0e7819 */ /* 0x000fe40000011403 */
[----:B------:R-:W-:-:S02]  /*1470*/  SHF.R.S32.HI R15, RZ, 0x1f, R13 ;  /* 0x0000001fff0f7819 */ /* 0x000fc4000001140d */
[----:B------:R-:W-:Y:S02]  /*1480*/  LEA.HI R12, R0, R18, RZ, 0x3 ;  /* 0x00000012000c7211 */ /* 0x000fe400078f18ff */
[----:B--2---:R-:W-:Y:S02]  /*1490*/  LEA.HI.X R7, R19, R9, R11, 0x1, P0 ;  /* 0x0000000913077211 */ /* 0x004fe400000f0c0b */
[----:B------:R-:W-:Y:S02]  /*14a0*/  LEA.HI R3, R14, R3, RZ, 0x3 ;  /* 0x000000030e037211 */ /* 0x000fe400078f18ff */
[----:B------:R-:W-:Y:S02]  /*14b0*/  LEA.HI R0, R15, R13, RZ, 0x3 ;  /* 0x0000000d0f007211 */ /* 0x000fe400078f18ff */
[----:B------:R-:W-:Y:S02]  /*14c0*/  ISETP.GE.AND P0, PT, R30, c[0x0][0x198], PT ;  /* 0x000066001e007a0c */ /* 0x000fe40003f06270 */
[----:B------:R-:W-:-:S02]  /*14d0*/  LOP3.LUT R12, R12, 0xfffffff8, RZ, 0xc0, !PT ;  /* 0xfffffff80c0c7812 */ /* 0x000fc400078ec0ff */
[----:B------:R-:W-:Y:S02]  /*14e0*/  LOP3.LUT R3, R3, 0xfffffff8, RZ, 0xc0, !PT ;  /* 0xfffffff803037812 */ /* 0x000fe400078ec0ff */
[----:B------:R-:W-:Y:S01]  /*14f0*/  LOP3.LUT R16, R0, 0xfffffff8, RZ, 0xc0, !PT ;  /* 0xfffffff800107812 */ /* 0x000fe200078ec0ff */
[----:B------:R-:W-:Y:S02]  /*1500*/  IMAD.SHL.U32 R0, R247, 0x2, RZ ;  /* 0x00000002f7007824 */ /* 0x000fe400078e00ff */
[----:B------:R-:W-:-:S03]  /*1510*/  IMAD.WIDE R14, R12, 0x2, R8 ;  /* 0x000000020c0e7825 */ /* 0x000fc600078e0208 */
[----:B------:R2:W-:Y:S01]  /*1520*/  LDGSTS.E.BYPASS.LTC128B.128 [R0+0x19100], [R6.64], !P2 ;  /* 0x1910000006007fae */ /* 0x0005e2000d101d4a */
[----:B------:R-:W-:-:S03]  /*1530*/  IMAD.WIDE R12, R3, 0x2, R8 ;  /* 0x00000002030c7825 */ /* 0x000fc600078e0208 */
[----:B------:R2:W-:Y:S01]  /*1540*/  LDGSTS.E.BYPASS.LTC128B.128 [R0+0x1d100], [R14.64], !P1 ;  /* 0x1d1000000e007fae */ /* 0x0005e2000c901d4a */
[----:B------:R-:W-:-:S03]  /*1550*/  IMAD.WIDE R8, R16, 0x2, R8 ;  /* 0x0000000210087825 */ /* 0x000fc600078e0208 */
[----:B------:R2:W-:Y:S04]  /*1560*/  LDGSTS.E.BYPASS.LTC128B.128 [R0+0x21100], [R12.64], !P0 ;  /* 0x211000000c007fae */ /* 0x0005e8000c101d4a */
[----:B------:R2:W-:Y:S02]  /*1570*/  LDGSTS.E.BYPASS.LTC128B.128 [R0+0x25100], [R8.64], !P3 ;  /* 0x2510000008007fae */ /* 0x0005e4000d901d4a */
.L_x_1211:
[----:B------:R-:W-:Y:S05]  /*1580*/  BSYNC B0 ;  /* 0x0000000000007941 */ /* 0x000fea0003800000 */
.L_x_1210:
[----:B--2---:R-:W-:Y:S01]  /*1590*/  IADD3 R0, R29, 0x40, RZ ;  /* 0x000000401d007810 */ /* 0x004fe20007ffe0ff */
[----:B------:R2:W4:Y:S01]  /*15a0*/  SHFL.IDX PT, R7, R24, 0x2, 0x181f ;  /* 0x00581f0018077f89 */ /* 0x00052200000e0000 */
[----:B------:R-:W-:Y:S02]  /*15b0*/  BSSY B0, `(.L_x_1212) ;  /* 0x000001b000007945 */ /* 0x000fe40003800000 */
[----:B------:R-:W-:Y:S01]  /*15c0*/  ISETP.GE.AND P0, PT, R0, UR7, PT ;  /* 0x0000000700007c0c */ /* 0x000fe2000bf06270 */
[----:B------:R2:W1:-:S12]  /*15d0*/  SHFL.IDX PT, R6, R26, 0x2, 0x181f ;  /* 0x00581f001a067f89 */ /* 0x00045800000e0000 */
[----:B------:R-:W-:Y:S05]  /*15e0*/  @P0 BRA `(.L_x_1213) ;  /* 0x0000017000000947 */ /* 0x000fea0003800000 */
[C---:B------:R-:W-:Y:S02]  /*15f0*/  IADD3 R3, R19.reuse, 0x80, RZ ;  /* 0x0000008013037810 */ /* 0x040fe40007ffe0ff */
[C---:B------:R-:W-:Y:S02]  /*1600*/  IADD3 R13, R19.reuse, 0xc0, RZ ;  /* 0x000000c0130d7810 */ /* 0x040fe40007ffe0ff */
[----:B------:R-:W-:Y:S02]  /*1610*/  SHF.R.S32.HI R0, RZ, 0x1f, R18 ;  /* 0x0000001fff007819 */ /* 0x000fe40000011412 */
[----:B-1-3--:R-:W-:Y:S02]  /*1620*/  LEA R8, P0, R19, R6, 0x1 ;  /* 0x0000000613087211 */ /* 0x00afe400078008ff */
[----:B------:R-:W-:Y:S02]  /*1630*/  SHF.R.S32.HI R14, RZ, 0x1f, R3 ;  /* 0x0000001fff0e7819 */ /* 0x000fe40000011403 */
[----:B------:R-:W-:-:S02]  /*1640*/  SHF.R.S32.HI R15, RZ, 0x1f, R13 ;  /* 0x0000001fff0f7819 */ /* 0x000fc4000001140d */
[----:B------:R-:W-:Y:S02]  /*1650*/  LEA.HI R12, R0, R18, RZ, 0x3 ;  /* 0x00000012000c7211 */ /* 0x000fe400078f18ff */
[----:B----4-:R-:W-:Y:S02]  /*1660*/  LEA.HI.X R9, R19, R7, R11, 0x1, P0 ;  /* 0x0000000713097211 */ /* 0x010fe400000f0c0b */
        /* <DEDUP_REMOVED lines=8> */
[----:B------:R-:W-:Y:S01]  /*16f0*/  @!PT LDS RZ, [RZ] ;  /* 0x00000000fffff984 */ /* 0x000fe20000000800 */
[----:B------:R1:W-:Y:S01]  /*1700*/  LDGSTS.E.BYPASS.LTC128B.128 [R0+0x1a100], [R8.64], !P2 ;  /* 0x1a10000008007fae */ /* 0x0003e2000d101d4a */
[----:B------:R-:W-:-:S03]  /*1710*/  IMAD.WIDE R12, R3, 0x2, R6 ;  /* 0x00000002030c7825 */ /* 0x000fc600078e0206 */
[----:B------:R1:W-:Y:S01]  /*1720*/  LDGSTS.E.BYPASS.LTC128B.128 [R0+0x1e100], [R14.64], !P1 ;  /* 0x1e1000000e007fae */ /* 0x0003e2000c901d4a */
[----:B------:R-:W-:-:S03]  /*1730*/  IMAD.WIDE R6, R16, 0x2, R6 ;  /* 0x0000000210067825 */ /* 0x000fc600078e0206 */
[----:B------:R1:W-:Y:S04]  /*1740*/  LDGSTS.E.BYPASS.LTC128B.128 [R0+0x22100], [R12.64], !P0 ;  /* 0x221000000c007fae */ /* 0x0003e8000c101d4a */
[----:B------:R1:W-:Y:S02]  /*1750*/  LDGSTS.E.BYPASS.LTC128B.128 [R0+0x26100], [R6.64], !P3 ;  /* 0x2610000006007fae */ /* 0x0003e4000d901d4a */
.L_x_1213:
[----:B------:R-:W-:Y:S05]  /*1760*/  BSYNC B0 ;  /* 0x0000000000007941 */ /* 0x000fea0003800000 */
.L_x_1212:
[----:B-1----:R-:W-:Y:S01]  /*1770*/  IADD3 R0, R29, 0x60, RZ ;  /* 0x000000601d007810 */ /* 0x002fe20007ffe0ff */
[----:B------:R-:W-:Y:S01]  /*1780*/  UMOV UR12, 0x60 ;  /* 0x00000060000c7882 */ /* 0x000fe20000000000 */
[----:B----4-:R1:W4:Y:S01]  /*1790*/  SHFL.IDX PT, R7, R24, 0x3, 0x181f ;  /* 0x00781f0018077f89 */ /* 0x01032200000e0000 */
[----:B------:R-:W-:Y:S01]  /*17a0*/  ULDC.64 UR4, c[0x0][0x1e0] ;  /* 0x0000780000047ab9 */ /* 0x000fe20000000a00 */
[----:B------:R-:W-:Y:S01]  /*17b0*/  ISETP.GE.AND P0, PT, R0, UR7, PT ;  /* 0x0000000700007c0c */ /* 0x000fe2000bf06270 */
[----:B------:R-:W-:Y:S01]  /*17c0*/  UIMAD.WIDE.U32 UR16, UR12, UR4, URZ ;  /* 0x000000040c1072a5 */ /* 0x000fe2000f8e003f */
[----:B------:R1:W2:Y:S01]  /*17d0*/  SHFL.IDX PT, R6, R26, 0x3, 0x181f ;  /* 0x00781f001a067f89 */ /* 0x0002a200000e0000 */
[----:B------:R-:W-:Y:S01]  /*17e0*/  UIMAD UR5, UR12, UR5, URZ ;  /* 0x000000050c0572a4 */ /* 0x000fe2000f8e023f */
[----:B------:R-:W-:Y:S01]  /*17f0*/  BSSY B0, `(.L_x_1214) ;  /* 0x000001b000007945 */ /* 0x000fe20003800000 */
[----:B------:R-:W-:-:S02]  /*1800*/  UIADD3 UR14, UR6, -0x1, URZ ;  /* 0xffffffff060e7890 */ /* 0x000fc4000fffe03f */
[----:B------:R-:W-:-:S06]  /*1810*/  UIADD3 UR15, UR17, UR5, URZ ;  /* 0x00000005110f7290 */ /* 0x000fcc000fffe03f */
[----:B------:R-:W-:Y:S05]  /*1820*/  @P0 BRA `(.L_x_1215) ;  /* 0x0000017000000947 */ /* 0x000fea0003800000 */
[----:B--23--:R-:W-:Y:S01]  /*1830*/  LEA R8, P0, R19, R6, 0x1 ;  /* 0x0000000613087211 */ /* 0x00cfe200078008ff */
[----:B------:R-:W-:Y:S01]  /*1840*/  IMAD.SHL.U32 R12, R247, 0x2, RZ ;  /* 0x00000002f70c7824 */ /* 0x000fe200078e00ff */
[C---:B------:R-:W-:Y:S02]  /*1850*/  IADD3 R3, R19.reuse, 0xc0, RZ ;  /* 0x000000c013037810 */ /* 0x040fe40007ffe0ff */
[----:B----4-:R-:W-:Y:S02]  /*1860*/  LEA.HI.X R9, R19, R7, R11, 0x1, P0 ;  /* 0x0000000713097211 */ /* 0x010fe400000f0c0b */
[----:B------:R-:W-:Y:S02]  /*1870*/  SHF.R.S32.HI R0, RZ, 0x1f, R18 ;  /* 0x0000001fff007819 */ /* 0x000fe40000011412 */
[----:B------:R-:W-:Y:S01]  /*1880*/  SHF.R.S32.HI R10, RZ, 0x1f, R3 ;  /* 0x0000001fff0a7819 */ /* 0x000fe20000011403 */
[----:B------:R-:W-:Y:S01]  /*1890*/  @!PT LDS RZ, [RZ] ;  /* 0x00000000fffff984 */ /* 0x000fe20000000800 */
[----:B------:R2:W-:Y:S01]  /*18a0*/  LDGSTS.E.BYPASS.LTC128B.128 [R12+0x1b100], [R8.64], !P2 ;  /* 0x1b100000080c7fae */ /* 0x0005e2000d101d4a */
[----:B------:R-:W-:-:S02]  /*18b0*/  LEA.HI R0, R0, R18, RZ, 0x3 ;  /* 0x0000001200007211 */ /* 0x000fc400078f18ff */
[----:B------:R-:W-:Y:S02]  /*18c0*/  LEA.HI R3, R10, R3, RZ, 0x3 ;  /* 0x000000030a037211 */ /* 0x000fe400078f18ff */
[----:B------:R-:W-:Y:S02]  /*18d0*/  ISETP.GE.AND P0, PT, R30, c[0x0][0x198], PT ;  /* 0x000066001e007a0c */ /* 0x000fe40003f06270 */
[----:B------:R-:W-:Y:S02]  /*18e0*/  LOP3.LUT R0, R0, 0xfffffff8, RZ, 0xc0, !PT ;  /* 0xfffffff800007812 */ /* 0x000fe400078ec0ff */
[----:B------:R-:W-:-:S03]  /*18f0*/  LOP3.LUT R3, R3, 0xfffffff8, RZ, 0xc0, !PT ;  /* 0xfffffff803037812 */ /* 0x000fc600078ec0ff */
[----:B------:R-:W-:-:S05]  /*1900*/  IMAD.WIDE R10, R0, 0x2, R6 ;  /* 0x00000002000a7825 */ /* 0x000fca00078e0206 */
[----:B------:R3:W-:Y:S01]  /*1910*/  LDGSTS.E.BYPASS.LTC128B.128 [R12+0x1f100], [R10.64], !P1 ;  /* 0x1f1000000a0c7fae */ /* 0x0007e2000c901d4a */
[----:B--2---:R-:W-:-:S04]  /*1920*/  IADD3 R8, R19, 0x80, RZ ;  /* 0x0000008013087810 */ /* 0x004fc80007ffe0ff */
[----:B------:R-:W-:-:S04]  /*1930*/  SHF.R.S32.HI R9, RZ, 0x1f, R8 ;  /* 0x0000001fff097819 */ /* 0x000fc80000011408 */
[----:B------:R-:W-:-:S04]  /*1940*/  LEA.HI R8, R9, R8, RZ, 0x3 ;  /* 0x0000000809087211 */ /* 0x000fc800078f18ff */
[----:B------:R-:W-:-:S05]  /*1950*/  LOP3.LUT R8, R8, 0xfffffff8, RZ, 0xc0, !PT ;  /* 0xfffffff808087812 */ /* 0x000fca00078ec0ff */
[----:B------:R-:W-:-:S04]  /*1960*/  IMAD.WIDE R8, R8, 0x2, R6 ;  /* 0x0000000208087825 */ /* 0x000fc800078e0206 */
[----:B------:R-:W-:Y:S01]  /*1970*/  IMAD.WIDE R6, R3, 0x2, R6 ;  /* 0x0000000203067825 */ /* 0x000fe200078e0206 */
[----:B------:R3:W-:Y:S04]  /*1980*/  LDGSTS.E.BYPASS.LTC128B.128 [R12+0x23100], [R8.64], !P0 ;  /* 0x23100000080c7fae */ /* 0x0007e8000c101d4a */
[----:B------:R3:W-:Y:S02]  /*1990*/  LDGSTS.E.BYPASS.LTC128B.128 [R12+0x27100], [R6.64], !P3 ;  /* 0x27100000060c7fae */ /* 0x0007e4000d901d4a */
.L_x_1215:
[----:B------:R-:W-:Y:S05]  /*19a0*/  BSYNC B0 ;  /* 0x0000000000007941 */ /* 0x000fea0003800000 */
.L_x_1214:
[----:B------:R-:W-:Y:S01]  /*19b0*/  UIMAD UR7, UR6, -0x60, UR12 ;  /* 0xffffffa0060778a4 */ /* 0x000fe2000f8e020c */
[----:B--23--:R-:W-:Y:S01]  /*19c0*/  IMAD.U32 R6, RZ, RZ, UR16 ;  /* 0x00000010ff067e24 */ /* 0x00cfe2000f8e00ff */
[----:B------:R-:W-:Y:S01]  /*19d0*/  USHF.R.S32.HI UR12, URZ, 0x1f, UR14 ;  /* 0x0000001f3f0c7899 */ /* 0x000fe2000801140e */
[----:B------:R-:W-:Y:S01]  /*19e0*/  IMAD.MOV.U32 R144, RZ, RZ, R40 ;  /* 0x000000ffff907224 */ /* 0x000fe200078e0028 */
[----:B------:R-:W-:Y:S01]  /*19f0*/  UIMAD UR4, UR15, UR14, URZ ;  /* 0x0000000e0f0472a4 */ /* 0x000fe2000f8e023f */
[----:B------:R-:W-:Y:S01]  /*1a00*/  IMAD.MOV.U32 R145, RZ, RZ, R41 ;  /* 0x000000ffff917224 */ /* 0x000fe200078e0029 */
[----:B------:R-:W0:Y:S01]  /*1a10*/  LDGDEPBAR ;  /* 0x00000000000079af */ /* 0x000e220000000000 */
[----:B------:R-:W-:Y:S01]  /*1a20*/  IMAD.U32 R3, RZ, RZ, UR7 ;  /* 0x00000007ff037e24 */ /* 0x000fe2000f8e00ff */
[----:B------:R-:W-:Y:S01]  /*1a30*/  UIMAD UR4, UR12, UR16, UR4 ;  /* 0x000000100c0472a4 */ /* 0x000fe2000f8e0204 */
[----:B------:R-:W-:Y:S01]  /*1a40*/  IMAD.MOV.U32 R140, RZ, RZ, R6 ;  /* 0x000000ffff8c7224 */ /* 0x000fe200078e0006 */
[----:B------:R-:W-:Y:S01]  /*1a50*/  UMOV UR13, 0x6 ;  /* 0x00000006000d7882 */ /* 0x000fe20000000000 */
[----:B------:R-:W-:Y:S01]  /*1a60*/  IMAD.MOV.U32 R144, RZ, RZ, R36 ;  /* 0x000000ffff907224 */ /* 0x000fe200078e0024 */
[----:B------:R-:W-:Y:S01]  /*1a70*/  IADD3 R3, R3, c[0x0][0x1d0], -R22 ;  /* 0x0000740003037a10 */ /* 0x000fe20007ffe816 */
[----:B------:R-:W-:Y:S01]  /*1a80*/  IMAD.MOV.U32 R142, RZ, RZ, c[0x0][0x1e0] ;  /* 0x00007800ff8e7624 */ /* 0x000fe200078e00ff */
[----:B------:R-:W-:Y:S01]  /*1a90*/  LEA.HI R141, R31, R184, RZ, 0x5 ;  /* 0x000000b81f8d7211 */ /* 0x000fe200078f28ff */
[----:B------:R-:W-:Y:S01]  /*1aa0*/  IMAD.WIDE.U32 R8, R140, UR14, R144 ;  /* 0x0000000e8c087c25 */ /* 0x000fe2000f8e0090 */
[C---:B------:R-:W-:Y:S01]  /*1ab0*/  ISETP.GE.AND P2, PT, R3.reuse, 0x1, PT ;  /* 0x000000010300780c */ /* 0x040fe20003f46270 */
[----:B------:R-:W-:Y:S01]  /*1ac0*/  STL.64 [R1+0x18], R144 ;  /* 0x0000189001007387 */ /* 0x000fe20000100a00 */
[----:B------:R-:W-:Y:S01]  /*1ad0*/  ISETP.GE.AND P0, PT, R3, 0x41, PT ;  /* 0x000000410300780c */ /* 0x000fe20003f06270 */
[----:B------:R-:W-:Y:S01]  /*1ae0*/  IMAD.MOV.U32 R143, RZ, RZ, c[0x0][0x1e4] ;  /* 0x00007900ff8f7624 */ /* 0x000fe200078e00ff */
[----:B------:R-:W-:Y:S01]  /*1af0*/  IADD3 R0, R9, UR4, RZ ;  /* 0x0000000409007c10 */ /* 0x000fe2000fffe0ff */
[----:B------:R-:W-:Y:S01]  /*1b00*/  IMAD.WIDE.U32 R10, R142, 0x40, RZ ;  /* 0x000000408e0a7825 */ /* 0x000fe200078e00ff */
[----:B------:R-:W-:Y:S01]  /*1b10*/  SEL R9, RZ, 0x2, P6 ;  /* 0x00000002ff097807 */ /* 0x000fe20003000000 */
[----:B------:R-:W-:-:S02]  /*1b20*/  ULDC.64 UR4, c[0x0][0x208] ;  /* 0x0000820000047ab9 */ /* 0x000fc40000000a00 */
[----:B----4-:R-:W-:Y:S01]  /*1b30*/  IMAD.U32 R7, RZ, RZ, UR17 ;  /* 0x00000011ff077e24 */ /* 0x010fe2000f8e00ff */
[----:B------:R-:W-:Y:S01]  /*1b40*/  UIMAD UR12, UR12, UR4, URZ ;  /* 0x000000040c0c72a4 */ /* 0x000fe2000f8e023f */
[----:B------:R-:W-:Y:S01]  /*1b50*/  IMAD.SHL.U32 R16, R143, 0x40, RZ ;  /* 0x000000408f107824 */ /* 0x000fe200078e00ff */
[----:B------:R-:W-:Y:S01]  /*1b60*/  UIMAD.WIDE.U32 UR18, UR14, UR4, URZ ;  /* 0x000000040e1272a5 */ /* 0x000fe2000f8e003f */
[C---:B------:R-:W-:Y:S01]  /*1b70*/  @P2 LEA R6, P1, R8.reuse, c[0x0][0x1c8], 0x1 ;  /* 0x0000720008062a11 */ /* 0x040fe200078208ff */
[----:B------:R-:W-:Y:S01]  /*1b80*/  IMAD.SHL.U32 R247, R247, 0x2, RZ ;  /* 0x00000002f7f77824 */ /* 0x000fe200078e00ff */
[----:B------:R-:W-:Y:S01]  /*1b90*/  UIMAD UR12, UR14, UR5, UR12 ;  /* 0x000000050e0c72a4 */ /* 0x000fe2000f8e020c */
[----:B------:R-:W-:Y:S01]  /*1ba0*/  IMAD.MOV.U32 R18, RZ, RZ, R38 ;  /* 0x000000ffff127224 */ /* 0x000fe200078e0026 */
[C---:B------:R-:W-:Y:S01]  /*1bb0*/  @P2 LEA.HI.X R7, R8.reuse, c[0x0][0x1cc], R0, 0x1, P1 ;  /* 0x0000730008072a11 */ /* 0x040fe200008f0c00 */
[----:B------:R-:W-:Y:S01]  /*1bc0*/  BAR.SYNC.DEFER_BLOCKING 0x0 ;  /* 0x0000000000007b1d */ /* 0x000fe20000010000 */
[----:B------:R-:W-:Y:S01]  /*1bd0*/  @P0 IADD3 R14, P1, R8, R10, RZ ;  /* 0x0000000a080e0210 */ /* 0x000fe20007f3e0ff */
[----:B------:R-:W-:Y:S01]  /*1be0*/  UIADD3 UR12, UR19, UR12, URZ ;  /* 0x0000000c130c7290 */ /* 0x000fe2000fffe03f */
[----:B------:R-:W-:Y:S01]  /*1bf0*/  IMAD.MOV.U32 R19, RZ, RZ, R39 ;  /* 0x000000ffff137224 */ /* 0x000fe200078e0027 */
[----:B------:R-:W-:Y:S01]  /*1c00*/  USHF.L.U64.HI UR13, UR4, UR13, UR5 ;  /* 0x0000000d040d7299 */ /* 0x000fe20008010205 */
[----:B------:R-:W-:Y:S01]  /*1c10*/  @P0 IADD3.X R16, R0, R11, R16, P1, !PT ;  /* 0x0000000b00100210 */ /* 0x000fe20000ffe410 */
[----:B------:R-:W-:Y:S01]  /*1c20*/  IMAD.U32 R12, RZ, RZ, UR18 ;  /* 0x00000012ff0c7e24 */ /* 0x000fe2000f8e00ff */
[----:B------:R-:W-:Y:S01]  /*1c30*/  ISETP.GE.AND P1, PT, R3, 0x21, PT ;  /* 0x000000210300780c */ /* 0x000fe20003f26270 */
[----:B------:R-:W-:Y:S01]  /*1c40*/  IMAD.MOV.U32 R18, RZ, RZ, R34 ;  /* 0x000000ffff127224 */ /* 0x000fe200078e0022 */
[----:B------:R-:W-:Y:S01]  /*1c50*/  UIMAD UR12, UR12, 0x60, URZ ;  /* 0x000000600c0c78a4 */ /* 0x000fe2000f8e023f */
[----:B------:R-:W-:Y:S01]  /*1c60*/  IMAD.U32 R13, RZ, RZ, UR19 ;  /* 0x00000013ff0d7e24 */ /* 0x000fe2000f8e00ff */
[----:B------:R-:W-:Y:S01]  /*1c70*/  UISETP.GT.AND UP0, UPT, UR14, UR8, UPT ;  /* 0x000000080e00728c */ /* 0x000fe2000bf04270 */
[----:B------:R-:W-:Y:S01]  /*1c80*/  IMAD.WIDE.U32 R12, R12, 0x60, R18 ;  /* 0x000000600c0c7825 */ /* 0x000fe200078e0012 */
[----:B------:R2:W-:Y:S04]  /*1c90*/  STL.64 [R1+0x10], R18 ;  /* 0x0000101201007387 */ /* 0x0005e80000100a00 */
[----:B------:R-:W-:Y:S01]  /*1ca0*/  IADD3 R13, R13, UR12, RZ ;  /* 0x0000000c0d0d7c10 */ /* 0x000fe2000fffe0ff */
[----:B------:R-:W-:-:S02]  /*1cb0*/  USHF.L.U32 UR12, UR4, 0x6, URZ ;  /* 0x00000006040c7899 */ /* 0x000fc4000800063f */
[----:B------:R-:W-:-:S04]  /*1cc0*/  @P1 LEA R8, P3, R142, R8, 0x5 ;  /* 0x000000088e081211 */ /* 0x000fc800078628ff */
[----:B------:R-:W-:Y:S01]  /*1cd0*/  @P1 LEA.HI.X R0, R142, R0, R143, 0x5, P3 ;  /* 0x000000008e001211 */ /* 0x000fe200018f2c8f */
[----:B------:R-:W-:Y:S01]  /*1ce0*/  @!PT LDS RZ, [RZ] ;  /* 0x00000000fffff984 */ /* 0x000fe20000000800 */
[----:B------:R-:W-:Y:S01]  /*1cf0*/  @!PT LDS RZ, [RZ] ;  /* 0x00000000fffff984 */ /* 0x000fe20000000800 */
[----:B------:R-:W-:Y:S01]  /*1d00*/  @!PT LDS RZ, [RZ] ;  /* 0x00000000fffff984 */ /* 0x000fe20000000800 */
[----:B------:R3:W-:Y:S01]  /*1d10*/  @P2 LDGSTS.E.BYPASS.LTC128B.128 [R247+0xc100], [R6.64], !P4 ;  /* 0x0c10000006f72fae */ /* 0x0007e2000e101d4a */
[----:B------:R-:W-:Y:S01]  /*1d20*/  LOP3.LUT P3, RZ, R185, 0x1, RZ, 0xc0, !PT ;  /* 0x00000001b9ff7812 */ /* 0x000fe2000786c0ff */
[----:B------:R-:W-:Y:S02]  /*1d30*/  IMAD.U32 R20, RZ, RZ, UR12 ;  /* 0x0000000cff147e24 */ /* 0x000fe4000f8e00ff */
[----:B------:R3:W-:Y:S10]  /*1d40*/  @P2 LDGSTS.E.BYPASS.LTC128B.128 [R247+0xf100], [R6.64+0x80], !P6 ;  /* 0x0f10008006f72fae */ /* 0x0007f4000f101d4a */
[----:B------:R3:W-:Y:S01]  /*1d50*/  @P2 LDGSTS.E.BYPASS.LTC128B.128 [R247+0x12100], [R6.64+0x100], !P3 ;  /* 0x1210010006f72fae */ /* 0x0007e2000d901d4a */
[----:B--2---:R-:W-:-:S03]  /*1d60*/  IMAD.U32 R18, RZ, RZ, UR12 ;  /* 0x0000000cff127e24 */ /* 0x004fc6000f8e00ff */
[----:B------:R3:W-:Y:S01]  /*1d70*/  @P2 LDGSTS.E.BYPASS.LTC128B.128 [R247+0x15100], [R6.64+0x180], !P5 ;  /* 0x1510018006f72fae */ /* 0x0007e2000e901d4a */
[----:B------:R-:W-:-:S04]  /*1d80*/  @P1 LEA R10, P2, R8, c[0x0][0x1c8], 0x1 ;  /* 0x00007200080a1a11 */ /* 0x000fc800078408ff */
[----:B------:R-:W-:Y:S01]  /*1d90*/  @P1 LEA.HI.X R11, R8, c[0x0][0x1cc], R0, 0x1, P2 ;  /* 0x00007300080b1a11 */ /* 0x000fe200010f0c00 */
[----:B------:R-:W-:Y:S02]  /*1da0*/  IMAD.SHL.U32 R8, R22, 0x8, RZ ;  /* 0x0000000816087824 */ /* 0x000fe400078e00ff */
[----:B------:R-:W-:Y:S02]  /*1db0*/  IMAD.U32 R22, RZ, RZ, UR12 ;  /* 0x0000000cff167e24 */ /* 0x000fe4000f8e00ff */
[----:B------:R2:W-:Y:S04]  /*1dc0*/  @P1 LDGSTS.E.BYPASS.LTC128B.128 [R247+0xd100], [R10.64], !P4 ;  /* 0x0d1000000af71fae */ /* 0x0005e8000e101d4a */
[----:B------:R2:W-:Y:S04]  /*1dd0*/  @P1 LDGSTS.E.BYPASS.LTC128B.128 [R247+0x10100], [R10.64+0x80], !P6 ;  /* 0x101000800af71fae */ /* 0x0005e8000f101d4a */
[----:B------:R2:W-:Y:S04]  /*1de0*/  @P1 LDGSTS.E.BYPASS.LTC128B.128 [R247+0x13100], [R10.64+0x100], !P3 ;  /* 0x131001000af71fae */ /* 0x0005e8000d901d4a */
[----:B------:R2:W-:Y:S01]  /*1df0*/  @P1 LDGSTS.E.BYPASS.LTC128B.128 [R247+0x16100], [R10.64+0x180], !P5 ;  /* 0x161001800af71fae */ /* 0x0005e2000e901d4a */
[----:B---3--:R-:W-:Y:S01]  /*1e00*/  IMAD.SHL.U32 R6, R25, 0x40, RZ ;  /* 0x0000004019067824 */ /* 0x008fe200078e00ff */
[----:B------:R-:W-:-:S04]  /*1e10*/  SEL R7, RZ, 0x4, P3 ;  /* 0x00000004ff077807 */ /* 0x000fc80001800000 */
[----:B------:R-:W-:Y:S02]  /*1e20*/  LOP3.LUT R0, R6, 0x1c0, RZ, 0xc0, !PT ;  /* 0x000001c006007812 */ /* 0x000fe400078ec0ff */
[----:B------:R-:W-:Y:S02]  /*1e30*/  IADD3 R15, R7, R9, R17 ;  /* 0x00000009070f7210 */ /* 0x000fe40007ffe011 */
[----:B------:R-:W-:Y:S02]  /*1e40*/  LOP3.LUT R6, R0, 0x8, R8, 0xf8, !PT ;  /* 0x0000000800067812 */ /* 0x000fe400078ef808 */
[C---:B------:R-:W-:Y:S02]  /*1e50*/  @P0 LEA R8, P2, R14.reuse, c[0x0][0x1c8], 0x1 ;  /* 0x000072000e080a11 */ /* 0x040fe400078408ff */
[----:B------:R-:W-:Y:S02]  /*1e60*/  SHF.R.U32.HI R0, RZ, 0x3, R0 ;  /* 0x00000003ff007819 */ /* 0x000fe40000011600 */
[----:B------:R-:W-:-:S02]  /*1e70*/  @P0 LEA.HI.X R9, R14, c[0x0][0x1cc], R16, 0x1, P2 ;  /* 0x000073000e090a11 */ /* 0x000fc400010f0c10 */
[----:B------:R-:W-:Y:S02]  /*1e80*/  SEL R7, RZ, 0x8, P5 ;  /* 0x00000008ff077807 */ /* 0x000fe40002800000 */
[----:B------:R-:W-:Y:S01]  /*1e90*/  LOP3.LUT R0, R6, R0, RZ, 0x3c, !PT ;  /* 0x0000000006007212 */ /* 0x000fe200078e3cff */
[----:B------:R3:W-:Y:S01]  /*1ea0*/  @P0 LDGSTS.E.BYPASS.LTC128B.128 [R247+0xe100], [R8.64], !P4 ;  /* 0x0e10000008f70fae */ /* 0x0007e2000e101d4a */
[C---:B------:R-:W-:Y:S01]  /*1eb0*/  LEA R6, P2, R12.reuse, c[0x0][0x1f8], 0x1 ;  /* 0x00007e000c067a11 */ /* 0x040fe200078408ff */
[----:B-1----:R-:W-:Y:S02]  /*1ec0*/  IMAD.IADD R24, R15, 0x1, R7 ;  /* 0x000000010f187824 */ /* 0x002fe400078e0207 */
[----:B------:R3:W-:Y:S01]  /*1ed0*/  @P0 LDGSTS.E.BYPASS.LTC128B.128 [R247+0x11100], [R8.64+0x80], !P6 ;  /* 0x1110008008f70fae */ /* 0x0007e2000f101d4a */
[----:B------:R-:W-:Y:S01]  /*1ee0*/  LEA.HI.X R7, R12, c[0x0][0x1fc], R13, 0x1, P2 ;  /* 0x00007f000c077a11 */ /* 0x000fe200010f0c0d */
[----:B------:R-:W-:Y:S01]  /*1ef0*/  IMAD R0, R28, 0x200, R0 ;  /* 0x000002001c007824 */ /* 0x000fe200078e0200 */
[----:B------:R-:W-:Y:S01]  /*1f00*/  LOP3.LUT P2, RZ, R25, 0x2, RZ, 0xc0, !PT ;  /* 0x0000000219ff7812 */ /* 0x000fe2000784c0ff */
[----:B------:R3:W-:Y:S01]  /*1f10*/  @P0 LDGSTS.E.BYPASS.LTC128B.128 [R247+0x14100], [R8.64+0x100], !P3 ;  /* 0x1410010008f70fae */ /* 0x0007e2000d901d4a */
[----:B------:R-:W-:Y:S01]  /*1f20*/  LOP3.LUT P3, RZ, R24, 0x2, RZ, 0xc0, !PT ;  /* 0x0000000218ff7812 */ /* 0x000fe2000786c0ff */
[----:B------:R-:W-:-:S02]  /*1f30*/  IMAD.SHL.U32 R212, R0, 0x2, RZ ;  /* 0x0000000200d47824 */ /* 0x000fc400078e00ff */
[----:B------:R3:W-:Y:S01]  /*1f40*/  @P0 LDGSTS.E.BYPASS.LTC128B.128 [R247+0x17100], [R8.64+0x180], !P5 ;  /* 0x1710018008f70fae */ /* 0x0007e2000e901d4a */
[--C-:B------:R-:W-:Y:S02]  /*1f50*/  IADD3 R22, P1, P0, R22, 0x80, R6.reuse ;  /* 0x0000008016167810 */ /* 0x100fe4000783e006 */
[----:B------:R-:W-:Y:S01]  /*1f60*/  IADD3 R223, R212, 0xc120, RZ ;  /* 0x0000c120d4df7810 */ /* 0x000fe20007ffe0ff */
[----:B------:R-:W0:Y:S01]  /*1f70*/  LDGDEPBAR ;  /* 0x00000000000079af */ /* 0x000e220000000000 */
[----:B------:R-:W-:Y:S02]  /*1f80*/  IADD3.X R23, RZ, UR13, R7, P1, P0 ;  /* 0x0000000dff177c10 */ /* 0x000fe40008fe0407 */
[----:B------:R-:W-:-:S04]  /*1f90*/  IADD3 R20, P1, P0, R20, 0x100, R6 ;  /* 0x0000010014147810 */ /* 0x000fc8000783e006 */
[----:B------:R-:W-:Y:S02]  /*1fa0*/  IADD3.X R21, RZ, UR13, R7, P1, P0 ;  /* 0x0000000dff157c10 */ /* 0x000fe40008fe0407 */
[----:B------:R-:W-:-:S04]  /*1fb0*/  IADD3 R18, P1, P0, R18, 0x180, R6 ;  /* 0x0000018012127810 */ /* 0x000fc8000783e006 */
[----:B------:R-:W-:Y:S02]  /*1fc0*/  IADD3.X R19, RZ, UR13, R7, P1, P0 ;  /* 0x0000000dff137c10 */ /* 0x000fe40008fe0407 */
[C---:B------:R-:W-:Y:S02]  /*1fd0*/  ISETP.LT.OR P1, PT, R3.reuse, 0x1, P4 ;  /* 0x000000010300780c */ /* 0x040fe40002721670 */
[----:B------:R-:W-:Y:S01]  /*1fe0*/  ISETP.LT.OR P0, PT, R3, 0x1, !P3 ;  /* 0x000000010300780c */ /* 0x000fe20005f01670 */
[----:B---3--:R-:W-:Y:S01]  /*1ff0*/  IMAD.SHL.U32 R8, R141, 0x20, RZ ;  /* 0x000000208d087824 */ /* 0x008fe200078e00ff */
[----:B------:R-:W-:-:S04]  /*2000*/  DEPBAR.LE SB0, 0x1 ;  /* 0x000080400000791a */ /* 0x000fc80000000000 */
[----:B------:R-:W-:-:S04]  /*2010*/  DEPBAR.LE SB0, 0x0 ;  /* 0x000080000000791a */ /* 0x000fc80000000000 */
[----:B------:R-:W-:Y:S01]  /*2020*/  BAR.SYNC.DEFER_BLOCKING 0x0 ;  /* 0x0000000000007b1d */ /* 0x000fe20000010000 */
[----:B------:R-:W-:Y:S02]  /*2030*/  LOP3.LUT R0, R8, 0x7ffffc00, RZ, 0xc0, !PT ;  /* 0x7ffffc0008007812 */ /* 0x000fe400078ec0ff */
[----:B------:R-:W-:-:S03]  /*2040*/  IADD3 R9, R212, 0xc100, RZ ;  /* 0x0000c100d4097810 */ /* 0x000fc60007ffe0ff */
[----:B------:R-:W-:Y:S01]  /*2050*/  IMAD.IADD R0, R5, 0x1, R0 ;  /* 0x0000000105007824 */ /* 0x000fe200078e0200 */
[----:B------:R-:W-:Y:S02]  /*2060*/  @P2 IADD3 R223, R9, -0x20, RZ ;  /* 0xffffffe009df2810 */ /* 0x000fe40007ffe0ff */
[----:B------:R-:W-:Y:S01]  /*2070*/  IADD3 R16, P2, R6, UR12, RZ ;  /* 0x0000000c06107c10 */ /* 0x000fe2000ff5e0ff */
[----:B------:R-:W-:Y:S01]  /*2080*/  IMAD.SHL.U32 R219, R0, 0x2, RZ ;  /* 0x0000000200db7824 */ /* 0x000fe200078e00ff */
[----:B------:R-:W-:Y:S01]  /*2090*/  IADD3 R246, R223, 0x800, RZ ;  /* 0x00000800dff67810 */ /* 0x000fe20007ffe0ff */
[----:B------:R-:W-:Y:S01]  /*20a0*/  IMAD.MOV.U32 R0, RZ, RZ, 0x40 ;  /* 0x00000040ff007424 */ /* 0x000fe200078e00ff */
[----:B------:R-:W-:Y:S01]  /*20b0*/  IADD3.X R17, R7, UR13, RZ, P2, !PT ;  /* 0x0000000d07117c10 */ /* 0x000fe200097fe4ff */
[--C-:B------:R-:W-:Y:S01]  /*20c0*/  IMAD R220, R4, 0x2, R219.reuse ;  /* 0x0000000204dc7824 */ /* 0x100fe200078e02db */
[----:B------:R-:W-:Y:S01]  /*20d0*/  LOP3.LUT P2, RZ, R24, 0x8, RZ, 0xc0, !PT ;  /* 0x0000000818ff7812 */ /* 0x000fe2000784c0ff */
[C---:B------:R-:W-:Y:S01]  /*20e0*/  IMAD R222, R2.reuse, 0x2, R219 ;  /* 0x0000000202de7824 */ /* 0x040fe200078e02db */
[C---:B------:R-:W-:Y:S01]  /*20f0*/  IADD3 R245, R223.reuse, 0x1000, RZ ;  /* 0x00001000dff57810 */ /* 0x040fe20007ffe0ff */
[----:B------:R-:W-:Y:S01]  /*2100*/  IMAD R221, R2, 0x2, R220 ;  /* 0x0000000202dd7824 */ /* 0x000fe200078e02dc */
[----:B------:R-:W-:-:S02]  /*2110*/  IADD3 R244, R223, 0x1800, RZ ;  /* 0x00001800dff47810 */ /* 0x000fc40007ffe0ff */
[C---:B------:R-:W-:Y:S02]  /*2120*/  IADD3 R243, R223.reuse, 0x2000, RZ ;  /* 0x00002000dff37810 */ /* 0x040fe40007ffe0ff */
[C---:B------:R-:W-:Y:S01]  /*2130*/  IADD3 R242, R223.reuse, 0x2800, RZ ;  /* 0x00002800dff27810 */ /* 0x040fe20007ffe0ff */
[----:B------:R-:W-:Y:S01]  /*2140*/  LDSM.16.M88.4 R12, [R219+0x18100] ;  /* 0x01810000db0c783b */ /* 0x000fe20000000200 */
[C---:B------:R-:W-:Y:S02]  /*2150*/  IADD3 R241, R223.reuse, 0x3000, RZ ;  /* 0x00003000dff17810 */ /* 0x040fe40007ffe0ff */
[C---:B------:R-:W-:Y:S01]  /*2160*/  IADD3 R240, R223.reuse, 0x3800, RZ ;  /* 0x00003800dff07810 */ /* 0x040fe20007ffe0ff */
[----:B--2---:R-:W-:Y:S01]  /*2170*/  LDSM.16.M88.4 R8, [R220+0x18100] ;  /* 0x01810000dc08783b */ /* 0x004fe20000000200 */
[C---:B------:R-:W-:Y:S02]  /*2180*/  IADD3 R239, R223.reuse, 0x4000, RZ ;  /* 0x00004000dfef7810 */ /* 0x040fe40007ffe0ff */
[C---:B------:R-:W-:Y:S01]  /*2190*/  IADD3 R238, R223.reuse, 0x4800, RZ ;  /* 0x00004800dfee7810 */ /* 0x040fe20007ffe0ff */
[----:B------:R-:W1:Y:S01]  /*21a0*/  LDSM.16.M88.4 R32, [R212+0xc100] ;  /* 0x00c10000d420783b */ /* 0x000e620000000200 */
[----:B------:R-:W-:-:S02]  /*21b0*/  IADD3 R237, R223, 0x5000, RZ ;  /* 0x00005000dfed7810 */ /* 0x000fc40007ffe0ff */
[C---:B------:R-:W-:Y:S01]  /*21c0*/  IADD3 R236, R223.reuse, 0x5800, RZ ;  /* 0x00005800dfec7810 */ /* 0x040fe20007ffe0ff */
[----:B------:R-:W2:Y:S01]  /*21d0*/  LDSM.16.M88.4 R28, [R212+0xc900] ;  /* 0x00c90000d41c783b */ /* 0x000ea20000000200 */
[C---:B------:R-:W-:Y:S02]  /*21e0*/  IADD3 R235, R223.reuse, 0x6000, RZ ;  /* 0x00006000dfeb7810 */ /* 0x040fe40007ffe0ff */
[C---:B------:R-:W-:Y:S01]  /*21f0*/  IADD3 R234, R223.reuse, 0x6800, RZ ;  /* 0x00006800dfea7810 */ /* 0x040fe20007ffe0ff */
[----:B------:R-:W3:Y:S01]  /*2200*/  LDSM.16.M88.4 R44, [R212+0xd100] ;  /* 0x00d10000d42c783b */ /* 0x000ee20000000200 */
[C---:B------:R-:W-:Y:S02]  /*2210*/  IADD3 R233, R223.reuse, 0x7000, RZ ;  /* 0x00007000dfe97810 */ /* 0x040fe40007ffe0ff */
[C---:B------:R-:W-:Y:S01]  /*2220*/  IADD3 R232, R223.reuse, 0x7800, RZ ;  /* 0x00007800dfe87810 */ /* 0x040fe20007ffe0ff */
[----:B------:R-:W-:Y:S01]  /*2230*/  LDSM.16.M88.4 R52, [R212+0xd900] ;  /* 0x00d90000d434783b */ /* 0x000fe20000000200 */
[----:B------:R-:W-:-:S02]  /*2240*/  IADD3 R231, R223, 0x8000, RZ ;  /* 0x00008000dfe77810 */ /* 0x000fc40007ffe0ff */
[C---:B------:R-:W-:Y:S01]  /*2250*/  IADD3 R230, R223.reuse, 0x8800, RZ ;  /* 0x00008800dfe67810 */ /* 0x040fe20007ffe0ff */
[----:B------:R-:W4:Y:S01]  /*2260*/  LDSM.16.M88.4 R56, [R212+0xe100] ;  /* 0x00e10000d438783b */ /* 0x000f220000000200 */
[C---:B------:R-:W-:Y:S02]  /*2270*/  IADD3 R229, R223.reuse, 0x9000, RZ ;  /* 0x00009000dfe57810 */ /* 0x040fe40007ffe0ff */
[C---:B------:R-:W-:Y:S01]  /*2280*/  IADD3 R228, R223.reuse, 0x9800, RZ ;  /* 0x00009800dfe47810 */ /* 0x040fe20007ffe0ff */
[----:B------:R-:W5:Y:S01]  /*2290*/  LDSM.16.M88.4 R60, [R212+0xe900] ;  /* 0x00e90000d43c783b */ /* 0x000f620000000200 */
[C---:B------:R-:W-:Y:S02]  /*22a0*/  IADD3 R227, R223.reuse, 0xa000, RZ ;  /* 0x0000a000dfe37810 */ /* 0x040fe40007ffe0ff */
[C---:B------:R-:W-:Y:S01]  /*22b0*/  IADD3 R226, R223.reuse, 0xa800, RZ ;  /* 0x0000a800dfe27810 */ /* 0x040fe20007ffe0ff */
[----:B------:R-:W-:Y:S01]  /*22c0*/  LDSM.16.M88.4 R64, [R223] ;  /* 0x00000000df40783b */ /* 0x000fe20000000200 */
[----:B------:R-:W-:-:S02]  /*22d0*/  IADD3 R225, R223, 0xb000, RZ ;  /* 0x0000b000dfe17810 */ /* 0x000fc40007ffe0ff */
[----:B------:R-:W-:Y:S01]  /*22e0*/  IADD3 R224, R223, 0xb800, RZ ;  /* 0x0000b800dfe07810 */ /* 0x000fe20007ffe0ff */
[----:B------:R-:W3:Y:S04]  /*22f0*/  LDSM.16.M88.4 R72, [R223+0x800] ;  /* 0x00080000df48783b */ /* 0x000ee80000000200 */
[----:B------:R-:W3:Y:S04]  /*2300*/  LDSM.16.M88.4 R92, [R223+0x1000] ;  /* 0x00100000df5c783b */ /* 0x000ee80000000200 */
[----:B------:R-:W-:Y:S04]  /*2310*/  LDSM.16.M88.4 R96, [R223+0x1800] ;  /* 0x00180000df60783b */ /* 0x000fe80000000200 */
[----:B------:R-:W-:Y:S01]  /*2320*/  LDSM.16.M88.4 R108, [R223+0x2000] ;  /* 0x00200000df6c783b */ /* 0x000fe20000000200 */
[C---:B-1----:R-:W-:Y:S03]  /*2330*/  HMMA.16816.F32 R40, R12.reuse, R34, RZ ;  /* 0x000000220c28723c */ /* 0x042fe600000018ff */
[----:B------:R-:W1:Y:S04]  /*2340*/  LDSM.16.M88.4 R104, [R223+0x2800] ;  /* 0x00280000df68783b */ /* 0x000e680000000200 */
[----:B------:R-:W-:Y:S01]  /*2350*/  @!PT LDS RZ, [RZ] ;  /* 0x00000000fffff984 */ /* 0x000fe20000000800 */
[----:B------:R-:W-:Y:S01]  /*2360*/  @!PT LDS RZ, [RZ] ;  /* 0x00000000fffff984 */ /* 0x000fe20000000800 */
[----:B------:R-:W-:Y:S01]  /*2370*/  @!PT LDS RZ, [RZ] ;  /* 0x00000000fffff984 */ /* 0x000fe20000000800 */
[----:B------:R1:W-:Y:S01]  /*2380*/  LDGSTS.E.BYPASS.LTC128B.128 [R247+0x100], [R6.64], !P1 ;  /* 0x0010000006f77fae */ /* 0x0003e2000c901d4a */
[----:B------:R-:W-:Y:S01]  /*2390*/  LOP3.LUT P1, RZ, R24, 0x4, RZ, 0xc0, !PT ;  /* 0x0000000418ff7812 */ /* 0x000fe2000782c0ff */
[----:B--2---:R-:W-:Y:S02]  /*23a0*/  HMMA.16816.F32 R36, R12, R28, RZ ;  /* 0x0000001c0c24723c */ /* 0x004fe400000018ff */
[----:B------:R1:W-:Y:S01]  /*23b0*/  LDGSTS.E.BYPASS.LTC128B.128 [R247+0x3100], [R6.64+0x80], !P0 ;  /* 0x0310008006f77fae */ /* 0x0003e2000c101d4a */
[----:B------:R-:W-:-:S05]  /*23c0*/  ISETP.LT.OR P0, PT, R3, 0x1, !P1 ;  /* 0x000000010300780c */ /* 0x000fca0004f01670 */
[C---:B------:R-:W-:Y:S08]  /*23d0*/  HMMA.16816.F32 R48, R12.reuse, R32, RZ ;  /* 0x000000200c30723c */ /* 0x040ff000000018ff */
[----:B------:R1:W-:Y:S01]  /*23e0*/  LDGSTS.E.BYPASS.LTC128B.128 [R247+0x6100], [R6.64+0x100], !P0 ;  /* 0x0610010006f77fae */ /* 0x0003e2000c101d4a */
[C---:B------:R-:W-:Y:S01]  /*23f0*/  ISETP.LT.OR P0, PT, R3.reuse, 0x1, !P2 ;  /* 0x000000010300780c */ /* 0x040fe20005701670 */
[C---:B------:R-:W-:Y:S08]  /*2400*/  HMMA.16816.F32 R32, R12.reuse, R30, RZ ;  /* 0x0000001e0c20723c */ /* 0x040ff000000018ff */
[----:B---3--:R-:W-:Y:S04]  /*2410*/  HMMA.16816.F32 R28, R12, R44, RZ ;  /* 0x0000002c0c1c723c */ /* 0x008fe800000018ff */
[----:B------:R1:W-:Y:S01]  /*2420*/  LDGSTS.E.BYPASS.LTC128B.128 [R247+0x9100], [R6.64+0x180], !P0 ;  /* 0x0910018006f77fae */ /* 0x0003e2000c101d4a */
[----:B------:R-:W-:-:S03]  /*2430*/  ISETP.LT.OR P0, PT, R3, 0x21, P4 ;  /* 0x000000210300780c */ /* 0x000fc60002701670 */
[C---:B----4-:R-:W-:Y:S08]  /*2440*/  HMMA.16816.F32 R84, R12.reuse, R56, RZ ;  /* 0x000000380c54723c */ /* 0x050ff000000018ff */
[----:B------:R-:W-:Y:S02]  /*2450*/  HMMA.16816.F32 R80, R12, R54, RZ ;  /* 0x000000360c50723c */ /* 0x000fe400000018ff */
[----:B------:R2:W-:Y:S01]  /*2460*/  LDGSTS.E.BYPASS.LTC128B.128 [R247+0x1100], [R16.64], !P0 ;  /* 0x0110000010f77fae */ /* 0x0005e2000c101d4a */
[----:B------:R-:W-:-:S02]  /*2470*/  ISETP.LT.OR P0, PT, R3, 0x21, !P3 ;  /* 0x000000210300780c */ /* 0x000fc40005f01670 */
[----:B------:R-:W-:-:S03]  /*2480*/  ISETP.LT.OR P3, PT, R3, 0x41, !P3 ;  /* 0x000000410300780c */ /* 0x000fc60005f61670 */
[C---:B------:R-:W-:Y:S08]  /*2490*/  HMMA.16816.F32 R88, R12.reuse, R58, RZ ;  /* 0x0000003a0c58723c */ /* 0x040ff000000018ff */
[----:B------:R3:W-:Y:S01]  /*24a0*/  LDGSTS.E.BYPASS.LTC128B.128 [R247+0x4100], [R22.64], !P0 ;  /* 0x0410000016f77fae */ /* 0x0007e2000c101d4a */
[----:B------:R-:W-:Y:S01]  /*24b0*/  LOP3.LUT P0, RZ, R25, 0x4, RZ, 0xc0, !PT ;  /* 0x0000000419ff7812 */ /* 0x000fe2000780c0ff */
[----:B-----5:R-:W-:Y:S03]  /*24c0*/  HMMA.16816.F32 R76, R12, R60, RZ ;  /* 0x0000003c0c4c723c */ /* 0x020fe600000018ff */
[----:B------:R-:W-:-:S02]  /*24d0*/  SEL R0, R0, 0xffffffc0, !P0 ;  /* 0xffffffc000007807 */ /* 0x000fc40004000000 */
[C---:B------:R-:W-:Y:S02]  /*24e0*/  ISETP.LT.OR P0, PT, R3.reuse, 0x21, !P1 ;  /* 0x000000210300780c */ /* 0x040fe40004f01670 */
[----:B------:R-:W-:Y:S01]  /*24f0*/  ISETP.LT.OR P1, PT, R3, 0x41, !P1 ;  /* 0x000000410300780c */ /* 0x000fe20004f21670 */
[----:B------:R-:W-:Y:S01]  /*2500*/  IMAD.IADD R218, R212, 0x1, R0 ;  /* 0x00000001d4da7824 */ /* 0x000fe200078e0200 */
[----:B------:R-:W-:Y:S01]  /*2510*/  HMMA.16816.F32 R24, R12, R46, RZ ;  /* 0x0000002e0c18723c */ /* 0x000fe200000018ff */
[----:B------:R-:W-:-:S07]  /*2520*/  IMAD.IADD R217, R0, 0x1, R223 ;  /* 0x0000000100d97824 */ /* 0x000fce00078e02df */
[----:B------:R-:W-:Y:S01]  /*2530*/  HMMA.16816.F32 R68, R12, R62, RZ ;  /* 0x0000003e0c44723c */ /* 0x000fe200000018ff */
[----:B------:R3:W-:Y:S01]  /*2540*/  LDGSTS.E.BYPASS.LTC128B.128 [R247+0x7100], [R20.64], !P0 ;  /* 0x0710000014f77fae */ /* 0x0007e2000c101d4a */
[----:B-1----:R-:W-:-:S04]  /*2550*/  IADD3 R6, P0, R16, UR12, RZ ;  /* 0x0000000c10067c10 */ /* 0x002fc8000ff1e0ff */
[----:B------:R-:W-:Y:S02]  /*2560*/  IADD3.X R7, R17, UR13, RZ, P0, !PT ;  /* 0x0000000d11077c10 */ /* 0x000fe400087fe4ff */
[C---:B------:R-:W-:Y:S01]  /*2570*/  ISETP.LT.OR P0, PT, R3.reuse, 0x21, !P2 ;  /* 0x000000210300780c */ /* 0x040fe20005701670 */
[C---:B------:R-:W-:Y:S08]  /*2580*/  HMMA.16816.F32 R60, R8.reuse, R72, R36 ;  /* 0x00000048083c723c */ /* 0x040ff00000001824 */
[----:B------:R-:W-:Y:S04]  /*2590*/  HMMA.16816.F32 R56, R8, R64, R48 ;  /* 0x000000400838723c */ /* 0x000fe80000001830 */
[----:B------:R2:W-:Y:S01]  /*25a0*/  LDGSTS.E.BYPASS.LTC128B.128 [R247+0xa100], [R18.64], !P0 ;  /* 0x0a10000012f77fae */ /* 0x0005e2000c101d4a */
[----:B------:R-:W-:-:S03]  /*25b0*/  ISETP.LT.OR P0, PT, R3, 0x41, P4 ;  /* 0x000000410300780c */ /* 0x000fc60002701670 */
[C---:B------:R-:W-:Y:S08]  /*25c0*/  HMMA.16816.F32 R44, R8.reuse, R92, R28 ;  /* 0x0000005c082c723c */ /* 0x040ff0000000181c */
[----:B------:R-:W-:Y:S02]  /*25d0*/  HMMA.16816.F32 R76, R8, R104, R76 ;  /* 0x00000068084c723c */ /* 0x000fe4000000184c */
[----:B------:R1:W-:Y:S01]  /*25e0*/  LDGSTS.E.BYPASS.LTC128B.128 [R247+0x2100], [R6.64], !P0 ;  /* 0x0210000006f77fae */ /* 0x0003e2000c101d4a */
[----:B------:R-:W-:-:S03]  /*25f0*/  ISETP.LT.OR P0, PT, R3, 0x41, !P2 ;  /* 0x000000410300780c */ /* 0x000fc60005701670 */
[----:B------:R1:W-:Y:S04]  /*2600*/  LDGSTS.E.BYPASS.LTC128B.128 [R247+0x5100], [R6.64+0x80], !P3 ;  /* 0x0510008006f77fae */ /* 0x0003e8000d901d4a */
[----:B------:R1:W-:Y:S01]  /*2610*/  LDGSTS.E.BYPASS.LTC128B.128 [R247+0x8100], [R6.64+0x100], !P1 ;  /* 0x0810010006f77fae */ /* 0x0003e2000c901d4a */
[----:B--2---:R-:W-:Y:S05]  /*2620*/  HMMA.16816.F32 R16, R12, R52, RZ ;  /* 0x000000340c10723c */ /* 0x004fea00000018ff */
[----:B------:R1:W-:Y:S01]  /*2630*/  LDGSTS.E.BYPASS.LTC128B.128 [R247+0xb100], [R6.64+0x180], !P0 ;  /* 0x0b10018006f77fae */ /* 0x0003e2000c101d4a */
[----:B------:R-:W-:-:S03]  /*2640*/  PLOP3.LUT P0, PT, PT, PT, UP0, 0x80, 0x0 ;  /* 0x000000000000781c */ /* 0x000fc60003f0f008 */
[----:B---3--:R-:W-:Y:S01]  /*2650*/  LDSM.16.M88.4 R20, [R222+0x18100] ;  /* 0x01810000de14783b */ /* 0x008fe20000000200 */
[C---:B------:R-:W-:Y:S03]  /*2660*/  HMMA.16816.F32 R12, R8.reuse, R66, R40 ;  /* 0x00000042080c723c */ /* 0x040fe60000001828 */
[----:B------:R-:W2:Y:S04]  /*2670*/  LDSM.16.M88.4 R100, [R218+0xc100] ;  /* 0x00c10000da64783b */ /* 0x000ea80000000200 */
[----:B------:R-:W3:Y:S01]  /*2680*/  LDSM.16.M88.4 R36, [R218+0xd100] ;  /* 0x00d10000da24783b */ /* 0x000ee20000000200 */
[C---:B------:R-:W-:Y:S03]  /*2690*/  HMMA.16816.F32 R52, R8.reuse, R74, R32 ;  /* 0x0000004a0834723c */ /* 0x040fe60000001820 */
[----:B------:R-:W4:Y:S04]  /*26a0*/  LDSM.16.M88.4 R48, [R218+0xc900] ;  /* 0x00c90000da30783b */ /* 0x000f280000000200 */
[----:B------:R-:W5:Y:S01]  /*26b0*/  LDSM.16.M88.4 R32, [R218+0xd900] ;  /* 0x00d90000da20783b */ /* 0x000f620000000200 */
[C---:B------:R-:W-:Y:S03]  /*26c0*/  HMMA.16816.F32 R40, R8.reuse, R94, R24 ;  /* 0x0000005e0828723c */ /* 0x040fe60000001818 */
[----:B------:R-:W1:Y:S04]  /*26d0*/  LDSM.16.M88.4 R112, [R218+0xe100] ;  /* 0x00e10000da70783b */ /* 0x000e680000000200 */
[----:B------:R-:W-:Y:S01]  /*26e0*/  LDSM.16.M88.4 R120, [R217+0x1000] ;  /* 0x00100000d978783b */ /* 0x000fe20000000200 */
[C---:B------:R-:W-:Y:S03]  /*26f0*/  HMMA.16816.F32 R28, R8.reuse, R96, R16 ;  /* 0x00000060081c723c */ /* 0x040fe60000001810 */
[----:B------:R-:W-:Y:S04]  /*2700*/  LDSM.16.M88.4 R128, [R217+0x1800] ;  /* 0x00180000d980783b */ /* 0x000fe80000000200 */
[----:B------:R-:W-:Y:S01]  /*2710*/  LDSM.16.M88.4 R132, [R217+0x2000] ;  /* 0x00200000d984783b */ /* 0x000fe20000000200 */
[C---:B------:R-:W-:Y:S03]  /*2720*/  HMMA.16816.F32 R16, R8.reuse, R108, R84 ;  /* 0x0000006c0810723c */ /* 0x040fe60000001854 */
[----:B------:R-:W-:Y:S04]  /*2730*/  LDSM.16.M88.4 R84, [R217] ;  /* 0x00000000d954783b */ /* 0x000fe80000000200 */
[----:B------:R-:W-:Y:S01]  /*2740*/  LDSM.16.M88.4 R124, [R212+0xf900] ;  /* 0x00f90000d47c783b */ /* 0x000fe20000000200 */
[C---:B------:R-:W-:Y:S03]  /*2750*/  HMMA.16816.F32 R108, R8.reuse, R110, R88 ;  /* 0x0000006e086c723c */ /* 0x040fe60000001858 */
[----:B------:R-:W-:Y:S04]  /*2760*/  LDSM.16.M88.4 R116, [R212+0xf100] ;  /* 0x00f10000d474783b */ /* 0x000fe80000000200 */
[----:B------:R-:W-:Y:S01]  /*2770*/  LDSM.16.M88.4 R136, [R212+0x10100] ;  /* 0x01010000d488783b */ /* 0x000fe20000000200 */
[----:B------:R-:W-:Y:S03]  /*2780*/  HMMA.16816.F32 R24, R8, R98, R80 ;  /* 0x000000620818723c */ /* 0x000fe60000001850 */
[----:B------:R-:W0:Y:S05]  /*2790*/  LDGDEPBAR ;  /* 0x00000000000079af */ /* 0x000e2a0000000000 */
[----:B--2---:R-:W-:Y:S01]  /*27a0*/  HMMA.16816.F32 R88, R20, R102, R12 ;  /* 0x000000661458723c */ /* 0x004fe2000000180c */
[----:B------:R-:W2:Y:S07]  /*27b0*/  LDSM.16.M88.4 R12, [R218+0xe900] ;  /* 0x00e90000da0c783b */ /* 0x000eae0000000200 */
[----:B------:R-:W-:Y:S01]  /*27c0*/  HMMA.16816.F32 R96, R8, R106, R68 ;  /* 0x0000006a0860723c */ /* 0x000fe20000001844 */
[----:B------:R-:W1:Y:S04]  /*27d0*/  LDSM.16.M88.4 R8, [R221+0x18100] ;  /* 0x01810000dd08783b */ /* 0x000e680000000200 */
[----:B------:R-:W1:Y:S03]  /*27e0*/  LDSM.16.M88.4 R104, [R217+0x800] ;  /* 0x00080000d968783b */ /* 0x000e660000000200 */
[C---:B---3--:R-:W-:Y:S08]  /*27f0*/  HMMA.16816.F32 R64, R20.reuse, R38, R40 ;  /* 0x000000261440723c */ /* 0x048ff00000001828 */
[C---:B----4-:R-:W-:Y:S08]  /*2800*/  HMMA.16816.F32 R80, R20.reuse, R48, R60 ;  /* 0x000000301450723c */ /* 0x050ff0000000183c */
[C---:B------:R-:W-:Y:S08]  /*2810*/  HMMA.16816.F32 R72, R20.reuse, R50, R52 ;  /* 0x000000321448723c */ /* 0x040ff00000001834 */
[C---:B-----5:R-:W-:Y:S08]  /*2820*/  HMMA.16816.F32 R60, R20.reuse, R32, R28 ;  /* 0x00000020143c723c */ /* 0x060ff0000000181c */
[C---:B------:R-:W-:Y:S01]  /*2830*/  HMMA.16816.F32 R92, R20.reuse, R100, R56 ;  /* 0x00000064145c723c */ /* 0x040fe20000001838 */
[----:B------:R-:W3:Y:S07]  /*2840*/  LDSM.16.M88.4 R100, [R217+0x2800] ;  /* 0x00280000d964783b */ /* 0x000eee0000000200 */
[C---:B------:R-:W-:Y:S08]  /*2850*/  HMMA.16816.F32 R68, R20.reuse, R36, R44 ;  /* 0x000000241444723c */ /* 0x040ff0000000182c */
[C---:B------:R-:W-:Y:S08]  /*2860*/  HMMA.16816.F32 R56, R20.reuse, R34, R24 ;  /* 0x000000221438723c */ /* 0x040ff00000001818 */
[C---:B-1----:R-:W-:Y:S01]  /*2870*/  HMMA.16816.F32 R52, R20.reuse, R112, R16 ;  /* 0x000000701434723c */ /* 0x042fe20000001810 */
[----:B------:R-:W1:Y:S07]  /*2880*/  LDSM.16.M88.4 R16, [R219+0x1c100] ;  /* 0x01c10000db10783b */ /* 0x000e6e0000000200 */
[C---:B------:R-:W-:Y:S01]  /*2890*/  HMMA.16816.F32 R48, R20.reuse, R114, R108 ;  /* 0x000000721430723c */ /* 0x040fe2000000186c */
[----:B------:R-:W4:Y:S04]  /*28a0*/  LDSM.16.M88.4 R108, [R212+0x10900] ;  /* 0x01090000d46c783b */ /* 0x000f280000000200 */
[----:B------:R-:W-:Y:S03]  /*28b0*/  LDSM.16.M88.4 R112, [R218+0x11100] ;  /* 0x01110000da70783b */ /* 0x000fe60000000200 */
[C---:B--2---:R-:W-:Y:S08]  /*28c0*/  HMMA.16816.F32 R76, R20.reuse, R12, R76 ;  /* 0x0000000c144c723c */ /* 0x044ff0000000184c */
[----:B------:R-:W-:Y:S01]  /*28d0*/  HMMA.16816.F32 R44, R20, R14, R96 ;  /* 0x0000000e142c723c */ /* 0x000fe20000001860 */
[----:B------:R-:W-:Y:S07]  /*28e0*/  LDSM.16.M88.4 R96, [R218+0xf900] ;  /* 0x00f90000da60783b */ /* 0x000fee0000000200 */
[C---:B------:R-:W-:Y:S01]  /*28f0*/  HMMA.16816.F32 R20, R8.reuse, R122, R64 ;  /* 0x0000007a0814723c */ /* 0x040fe20000001840 */
[----:B------:R-:W2:Y:S07]  /*2900*/  LDSM.16.M88.4 R64, [R212+0x11100] ;  /* 0x01110000d440783b */ /* 0x000eae0000000200 */
[C---:B------:R-:W-:Y:S08]  /*2910*/  HMMA.16816.F32 R28, R8.reuse, R106, R72 ;  /* 0x0000006a081c723c */ /* 0x040ff00000001848 */
[C---:B------:R-:W-:Y:S08]  /*2920*/  HMMA.16816.F32 R12, R8.reuse, R128, R60 ;  /* 0x00000080080c723c */ /* 0x040ff0000000183c */
[C---:B------:R-:W-:Y:S01]  /*2930*/  HMMA.16816.F32 R40, R8.reuse, R84, R92 ;  /* 0x000000540828723c */ /* 0x040fe2000000185c */
[----:B------:R-:W5:Y:S07]  /*2940*/  LDSM.16.M88.4 R92, [R212+0x11900] ;  /* 0x01190000d45c783b */ /* 0x000f6e0000000200 */
[C---:B------:R-:W-:Y:S01]  /*2950*/  HMMA.16816.F32 R24, R8.reuse, R120, R68 ;  /* 0x000000780818723c */ /* 0x040fe20000001844 */
[----:B------:R-:W-:Y:S07]  /*2960*/  LDSM.16.M88.4 R120, [R223+0x6000] ;  /* 0x00600000df78783b */ /* 0x000fee0000000200 */
[C---:B------:R-:W-:Y:S01]  /*2970*/  HMMA.16816.F32 R56, R8.reuse, R130, R56 ;  /* 0x000000820838723c */ /* 0x040fe20000001838 */
[----:B------:R-:W-:Y:S07]  /*2980*/  LDSM.16.M88.4 R128, [R223+0x6800] ;  /* 0x00680000df80783b */ /* 0x000fee0000000200 */
[C---:B------:R-:W-:Y:S08]  /*2990*/  HMMA.16816.F32 R60, R8.reuse, R132, R52 ;  /* 0x00000084083c723c */ /* 0x040ff00000001834 */
[C---:B------:R-:W-:Y:S01]  /*29a0*/  HMMA.16816.F32 R32, R8.reuse, R104, R80 ;  /* 0x000000680820723c */ /* 0x040fe20000001850 */
[----:B------:R-:W-:Y:S07]  /*29b0*/  LDSM.16.M88.4 R104, [R218+0x10900] ;  /* 0x01090000da68783b */ /* 0x000fee0000000200 */
[C---:B------:R-:W-:Y:S08]  /*29c0*/  HMMA.16816.F32 R52, R8.reuse, R134, R48 ;  /* 0x000000860834723c */ /* 0x040ff00000001830 */
[C---:B------:R-:W-:Y:S08]  /*29d0*/  HMMA.16816.F32 R36, R8.reuse, R86, R88 ;  /* 0x000000560824723c */ /* 0x040ff00000001858 */
[----:B---3--:R-:W-:Y:S08]  /*29e0*/  HMMA.16816.F32 R80, R8, R100, R76 ;  /* 0x000000640850723c */ /* 0x008ff0000000184c */
[----:B-1----:R-:W-:Y:S08]  /*29f0*/  HMMA.16816.F32 R72, R16, R126, R28 ;  /* 0x0000007e1048723c */ /* 0x002ff0000000181c */
[----:B------:R-:W-:Y:S01]  /*2a00*/  HMMA.16816.F32 R8, R8, R102, R44 ;  /* 0x000000660808723c */ /* 0x000fe2000000182c */
[----:B------:R-:W-:Y:S04]  /*2a10*/  LDSM.16.M88.4 R44, [R223+0x3000] ;  /* 0x00300000df2c783b */ /* 0x000fe80000000200 */
[----:B------:R-:W-:Y:S03]  /*2a20*/  LDSM.16.M88.4 R100, [R218+0x10100] ;  /* 0x01010000da64783b */ /* 0x000fe60000000200 */
[C---:B----4-:R-:W-:Y:S01]  /*2a30*/  HMMA.16816.F32 R28, R16.reuse, R108, R12 ;  /* 0x0000006c101c723c */ /* 0x050fe2000000180c */
[----:B------:R-:W1:Y:S07]  /*2a40*/  LDSM.16.M88.4 R12, [R220+0x1c100] ;  /* 0x01c10000dc0c783b */ /* 0x000e6e0000000200 */
[C---:B------:R-:W-:Y:S01]  /*2a50*/  HMMA.16816.F32 R88, R16.reuse, R116, R40 ;  /* 0x000000741058723c */ /* 0x040fe20000001828 */
[----:B------:R-:W3:Y:S07]  /*2a60*/  LDSM.16.M88.4 R40, [R223+0x3800] ;  /* 0x00380000df28783b */ /* 0x000eee0000000200 */
[C---:B------:R-:W-:Y:S08]  /*2a70*/  HMMA.16816.F32 R68, R16.reuse, R136, R24 ;  /* 0x000000881044723c */ /* 0x040ff00000001818 */
[C---:B------:R-:W-:Y:S01]  /*2a80*/  HMMA.16816.F32 R24, R16.reuse, R110, R56 ;  /* 0x0000006e1018723c */ /* 0x040fe20000001838 */
[----:B------:R-:W-:Y:S07]  /*2a90*/  LDSM.16.M88.4 R108, [R217+0x3800] ;  /* 0x00380000d96c783b */ /* 0x000fee0000000200 */
[C---:B------:R-:W-:Y:S01]  /*2aa0*/  HMMA.16816.F32 R76, R16.reuse, R124, R32 ;  /* 0x0000007c104c723c */ /* 0x040fe20000001820 */
[----:B------:R-:W4:Y:S04]  /*2ab0*/  LDSM.16.M88.4 R32, [R223+0x4800] ;  /* 0x00480000df20783b */ /* 0x000f280000000200 */
[----:B------:R-:W-:Y:S03]  /*2ac0*/  LDSM.16.M88.4 R124, [R218+0x12100] ;  /* 0x01210000da7c783b */ /* 0x000fe60000000200 */
[C---:B--2---:R-:W-:Y:S01]  /*2ad0*/  HMMA.16816.F32 R56, R16.reuse, R66, R52 ;  /* 0x000000421038723c */ /* 0x044fe20000001834 */
[----:B------:R-:W2:Y:S07]  /*2ae0*/  LDSM.16.M88.4 R52, [R223+0x5000] ;  /* 0x00500000df34783b */ /* 0x000eae0000000200 */
[C---:B------:R-:W-:Y:S01]  /*2af0*/  HMMA.16816.F32 R84, R16.reuse, R118, R36 ;  /* 0x000000761054723c */ /* 0x040fe20000001824 */
[----:B------:R-:W2:Y:S04]  /*2b00*/  LDSM.16.M88.4 R36, [R223+0x4000] ;  /* 0x00400000df24783b */ /* 0x000ea80000000200 */
[----:B------:R-:W-:Y:S03]  /*2b10*/  LDSM.16.M88.4 R116, [R218+0x11900] ;  /* 0x01190000da74783b */ /* 0x000fe60000000200 */
[C---:B------:R-:W-:Y:S08]  /*2b20*/  HMMA.16816.F32 R48, R16.reuse, R138, R20 ;  /* 0x0000008a1030723c */ /* 0x040ff00000001814 */
[C---:B------:R-:W-:Y:S01]  /*2b30*/  HMMA.16816.F32 R20, R16.reuse, R64, R60 ;  /* 0x000000401014723c */ /* 0x040fe2000000183c */
[----:B------:R-:W2:Y:S07]  /*2b40*/  LDSM.16.M88.4 R64, [R223+0x5800] ;  /* 0x00580000df40783b */ /* 0x000eae0000000200 */
[C---:B-----5:R-:W-:Y:S08]  /*2b50*/  HMMA.16816.F32 R60, R16.reuse, R92, R80 ;  /* 0x0000005c103c723c */ /* 0x060ff00000001850 */
[----:B------:R-:W-:Y:S01]  /*2b60*/  HMMA.16816.F32 R16, R16, R94, R8 ;  /* 0x0000005e1010723c */ /* 0x000fe20000001808 */
[----:B------:R-:W-:Y:S04]  /*2b70*/  LDSM.16.M88.4 R8, [R222+0x1c100] ;  /* 0x01c10000de08783b */ /* 0x000fe80000000200 */
[----:B------:R-:W5:Y:S03]  /*2b80*/  LDSM.16.M88.4 R92, [R218+0xf100] ;  /* 0x00f10000da5c783b */ /* 0x000f660000000200 */
[C---:B-1----:R-:W-:Y:S08]  /*2b90*/  HMMA.16816.F32 R88, R12.reuse, R44, R88 ;  /* 0x0000002c0c58723c */ /* 0x042ff00000001858 */
[C---:B---3--:R-:W-:Y:S08]  /*2ba0*/  HMMA.16816.F32 R80, R12.reuse, R40, R76 ;  /* 0x000000280c50723c */ /* 0x048ff0000000184c */
[C---:B------:R-:W-:Y:S08]  /*2bb0*/  HMMA.16816.F32 R84, R12.reuse, R46, R84 ;  /* 0x0000002e0c54723c */ /* 0x040ff00000001854 */
[C---:B------:R-:W-:Y:S08]  /*2bc0*/  HMMA.16816.F32 R76, R12.reuse, R42, R72 ;  /* 0x0000002a0c4c723c */ /* 0x040ff00000001848 */
[C---:B----4-:R-:W-:Y:S01]  /*2bd0*/  HMMA.16816.F32 R44, R12.reuse, R34, R24 ;  /* 0x000000220c2c723c */ /* 0x050fe20000001818 */
[----:B------:R-:W-:Y:S07]  /*2be0*/  LDSM.16.M88.4 R24, [R217+0x3000] ;  /* 0x00300000d918783b */ /* 0x000fee0000000200 */
[C---:B--2---:R-:W-:Y:S01]  /*2bf0*/  HMMA.16816.F32 R40, R12.reuse, R52, R20 ;  /* 0x000000340c28723c */ /* 0x044fe20000001814 */
[----:B------:R-:W1:Y:S07]  /*2c00*/  LDSM.16.M88.4 R20, [R221+0x1c100] ;  /* 0x01c10000dd14783b */ /* 0x000e6e0000000200 */
[C---:B------:R-:W-:Y:S08]  /*2c10*/  HMMA.16816.F32 R72, R12.reuse, R36, R68 ;  /* 0x000000240c48723c */ /* 0x040ff00000001844 */
[C---:B------:R-:W-:Y:S08]  /*2c20*/  HMMA.16816.F32 R68, R12.reuse, R38, R48 ;  /* 0x000000260c44723c */ /* 0x040ff00000001830 */
[C---:B------:R-:W-:Y:S08]  /*2c30*/  HMMA.16816.F32 R48, R12.reuse, R32, R28 ;  /* 0x000000200c30723c */ /* 0x040ff0000000181c */
[----:B------:R-:W-:Y:S08]  /*2c40*/  HMMA.16816.F32 R28, R12, R66, R16 ;  /* 0x000000420c1c723c */ /* 0x000ff00000001810 */
[----:B-----5:R-:W-:Y:S08]  /*2c50*/  HMMA.16816.F32 R16, R8, R92, R88 ;  /* 0x0000005c0810723c */ /* 0x020ff00000001858 */
[C---:B------:R-:W-:Y:S01]  /*2c60*/  HMMA.16816.F32 R36, R12.reuse, R54, R56 ;  /* 0x000000360c24723c */ /* 0x040fe20000001838 */
[----:B------:R-:W2:Y:S07]  /*2c70*/  LDSM.16.M88.4 R52, [R217+0x4000] ;  /* 0x00400000d934783b */ /* 0x000eae0000000200 */
[----:B------:R-:W-:Y:S01]  /*2c80*/  HMMA.16816.F32 R32, R12, R64, R60 ;  /* 0x000000400c20723c */ /* 0x000fe2000000183c */
[----:B------:R-:W-:Y:S07]  /*2c90*/  LDSM.16.M88.4 R60, [R217+0x5000] ;  /* 0x00500000d93c783b */ /* 0x000fee0000000200 */
[C---:B------:R-:W-:Y:S08]  /*2ca0*/  HMMA.16816.F32 R12, R8.reuse, R94, R84 ;  /* 0x0000005e080c723c */ /* 0x040ff00000001854 */
[C---:B------:R-:W-:Y:S08]  /*2cb0*/  HMMA.16816.F32 R64, R8.reuse, R96, R80 ;  /* 0x000000600840723c */ /* 0x040ff00000001850 */
[C---:B------:R-:W-:Y:S01]  /*2cc0*/  HMMA.16816.F32 R88, R8.reuse, R102, R68 ;  /* 0x000000660858723c */ /* 0x040fe20000001844 */
[----:B------:R-:W3:Y:S07]  /*2cd0*/  LDSM.16.M88.4 R68, [R217+0x4800] ;  /* 0x00480000d944783b */ /* 0x000eee0000000200 */
[C---:B------:R-:W-:Y:S08]  /*2ce0*/  HMMA.16816.F32 R96, R8.reuse, R98, R76 ;  /* 0x000000620860723c */ /* 0x040ff0000000184c */
[C---:B------:R-:W-:Y:S01]  /*2cf0*/  HMMA.16816.F32 R80, R8.reuse, R106, R44 ;  /* 0x0000006a0850723c */ /* 0x040fe2000000182c */
[----:B------:R-:W4:Y:S07]  /*2d00*/  LDSM.16.M88.4 R44, [R217+0x5800] ;  /* 0x00580000d92c783b */ /* 0x000f2e0000000200 */
[C---:B------:R-:W-:Y:S08]  /*2d10*/  HMMA.16816.F32 R92, R8.reuse, R100, R72 ;  /* 0x00000064085c723c */ /* 0x040ff00000001848 */
[C---:B------:R-:W-:Y:S01]  /*2d20*/  HMMA.16816.F32 R84, R8.reuse, R104, R48 ;  /* 0x000000680854723c */ /* 0x040fe20000001830 */
[----:B------:R-:W-:Y:S07]  /*2d30*/  LDSM.16.M88.4 R104, [R212+0x13100] ;  /* 0x01310000d468783b */ /* 0x000fee0000000200 */
[----:B------:R-:W-:Y:S01]  /*2d40*/  HMMA.16816.F32 R100, R8, R112, R40 ;  /* 0x000000700864723c */ /* 0x000fe20000001828 */
[----:B------:R-:W-:Y:S07]  /*2d50*/  LDSM.16.M88.4 R40, [R212+0x12100] ;  /* 0x01210000d428783b */ /* 0x000fee0000000200 */
[----:B-1----:R-:W-:Y:S01]  /*2d60*/  HMMA.16816.F32 R48, R20, R24, R16 ;  /* 0x000000181430723c */ /* 0x002fe20000001810 */
[----:B------:R-:W1:Y:S07]  /*2d70*/  LDSM.16.M88.4 R16, [R219+0x20100] ;  /* 0x02010000db10783b */ /* 0x000e6e0000000200 */
[C---:B------:R-:W-:Y:S01]  /*2d80*/  HMMA.16816.F32 R76, R8.reuse, R114, R36 ;  /* 0x00000072084c723c */ /* 0x040fe20000001824 */
[----:B------:R-:W5:Y:S04]  /*2d90*/  LDSM.16.M88.4 R36, [R212+0x12900] ;  /* 0x01290000d424783b */ /* 0x000f680000000200 */
[----:B------:R-:W-:Y:S03]  /*2da0*/  LDSM.16.M88.4 R112, [R212+0x14900] ;  /* 0x01490000d470783b */ /* 0x000fe60000000200 */
[C---:B------:R-:W-:Y:S08]  /*2db0*/  HMMA.16816.F32 R72, R8.reuse, R116, R32 ;  /* 0x000000740848723c */ /* 0x040ff00000001820 */
[----:B------:R-:W-:Y:S01]  /*2dc0*/  HMMA.16816.F32 R56, R8, R118, R28 ;  /* 0x000000760838723c */ /* 0x000fe2000000181c */
[----:B------:R-:W-:Y:S07]  /*2dd0*/  LDSM.16.M88.4 R116, [R212+0x13900] ;  /* 0x01390000d474783b */ /* 0x000fee0000000200 */
[C---:B------:R-:W-:Y:S01]  /*2de0*/  HMMA.16816.F32 R32, R20.reuse, R26, R12 ;  /* 0x0000001a1420723c */ /* 0x040fe2000000180c */
[----:B------:R-:W-:Y:S07]  /*2df0*/  LDSM.16.M88.4 R12, [R220+0x20100] ;  /* 0x02010000dc0c783b */ /* 0x000fee0000000200 */
[C---:B------:R-:W-:Y:S08]  /*2e00*/  HMMA.16816.F32 R28, R20.reuse, R108, R64 ;  /* 0x0000006c141c723c */ /* 0x040ff00000001840 */
[C---:B------:R-:W-:Y:S01]  /*2e10*/  HMMA.16816.F32 R24, R20.reuse, R110, R96 ;  /* 0x0000006e1418723c */ /* 0x040fe20000001860 */
[----:B------:R-:W1:Y:S07]  /*2e20*/  LDSM.16.M88.4 R108, [R212+0x14100] ;  /* 0x01410000d46c783b */ /* 0x000e6e0000000200 */
[C---:B--2---:R-:W-:Y:S01]  /*2e30*/  HMMA.16816.F32 R8, R20.reuse, R52, R92 ;  /* 0x000000341408723c */ /* 0x044fe2000000185c */
[----:B------:R-:W-:Y:S07]  /*2e40*/  LDSM.16.M88.4 R92, [R223+0x8000] ;  /* 0x00800000df5c783b */ /* 0x000fee0000000200 */
[C---:B------:R-:W-:Y:S08]  /*2e50*/  HMMA.16816.F32 R52, R20.reuse, R54, R88 ;  /* 0x000000361434723c */ /* 0x040ff00000001858 */
[C---:B---3--:R-:W-:Y:S08]  /*2e60*/  HMMA.16816.F32 R88, R20.reuse, R70, R80 ;  /* 0x000000461458723c */ /* 0x048ff00000001850 */
[C---:B------:R-:W-:Y:S01]  /*2e70*/  HMMA.16816.F32 R96, R20.reuse, R60, R100 ;  /* 0x0000003c1460723c */ /* 0x040fe20000001864 */
[----:B------:R-:W-:Y:S07]  /*2e80*/  LDSM.16.M88.4 R100, [R223+0x8800] ;  /* 0x00880000df64783b */ /* 0x000fee0000000200 */
[C---:B------:R-:W-:Y:S08]  /*2e90*/  HMMA.16816.F32 R80, R20.reuse, R62, R76 ;  /* 0x0000003e1450723c */ /* 0x040ff0000000184c */
[C---:B------:R-:W-:Y:S08]  /*2ea0*/  HMMA.16816.F32 R84, R20.reuse, R68, R84 ;  /* 0x000000441454723c */ /* 0x040ff00000001854 */
[C---:B----4-:R-:W-:Y:S08]  /*2eb0*/  HMMA.16816.F32 R76, R20.reuse, R44, R72 ;  /* 0x0000002c144c723c */ /* 0x050ff00000001848 */
[----:B------:R-:W-:Y:S01]  /*2ec0*/  HMMA.16816.F32 R72, R20, R46, R56 ;  /* 0x0000002e1448723c */ /* 0x000fe20000001838 */
[----:B------:R-:W2:Y:S07]  /*2ed0*/  LDSM.16.M88.4 R44, [R223+0x7000] ;  /* 0x00700000df2c783b */ /* 0x000eae0000000200 */
[C---:B-1----:R-:W-:Y:S08]  /*2ee0*/  HMMA.16816.F32 R64, R16.reuse, R40, R48 ;  /* 0x000000281040723c */ /* 0x042ff00000001830 */
[C---:B------:R-:W-:Y:S01]  /*2ef0*/  HMMA.16816.F32 R68, R16.reuse, R42, R32 ;  /* 0x0000002a1044723c */ /* 0x040fe20000001820 */
[----:B------:R-:W1:Y:S07]  /*2f00*/  LDSM.16.M88.4 R40, [R223+0x7800] ;  /* 0x00780000df28783b */ /* 0x000e6e0000000200 */
[C---:B-----5:R-:W-:Y:S08]  /*2f10*/  HMMA.16816.F32 R60, R16.reuse, R36, R28 ;  /* 0x00000024103c723c */ /* 0x060ff0000000181c */
[C---:B------:R-:W-:Y:S08]  /*2f20*/  HMMA.16816.F32 R48, R16.reuse, R38, R24 ;  /* 0x000000261030723c */ /* 0x040ff00000001818 */
[C---:B------:R-:W-:Y:S08]  /*2f30*/  HMMA.16816.F32 R32, R16.reuse, R106, R52 ;  /* 0x0000006a1020723c */ /* 0x040ff00000001834 */
[C---:B------:R-:W-:Y:S01]  /*2f40*/  HMMA.16816.F32 R36, R16.reuse, R104, R8 ;  /* 0x000000681024723c */ /* 0x040fe20000001808 */
[----:B------:R-:W3:Y:S04]  /*2f50*/  LDSM.16.M88.4 R8, [R222+0x20100] ;  /* 0x02010000de08783b */ /* 0x000ee80000000200 */
[----:B------:R-:W-:Y:S03]  /*2f60*/  LDSM.16.M88.4 R104, [R218+0x13900] ;  /* 0x01390000da68783b */ /* 0x000fe60000000200 */
[C---:B------:R-:W-:Y:S01]  /*2f70*/  HMMA.16816.F32 R20, R16.reuse, R108, R96 ;  /* 0x0000006c1014723c */ /* 0x040fe20000001860 */
[----:B------:R-:W4:Y:S07]  /*2f80*/  LDSM.16.M88.4 R96, [R218+0x13100] ;  /* 0x01310000da60783b */ /* 0x000f2e0000000200 */
[C---:B------:R-:W-:Y:S08]  /*2f90*/  HMMA.16816.F32 R28, R16.reuse, R116, R84 ;  /* 0x00000074101c723c */ /* 0x040ff00000001854 */
[C---:B------:R-:W-:Y:S01]  /*2fa0*/  HMMA.16816.F32 R24, R16.reuse, R118, R88 ;  /* 0x000000761018723c */ /* 0x040fe20000001858 */
[----:B------:R-:W-:Y:S07]  /*2fb0*/  LDSM.16.M88.4 R88, [R218+0x12900] ;  /* 0x01290000da58783b */ /* 0x000fee0000000200 */
[C---:B------:R-:W-:Y:S08]  /*2fc0*/  HMMA.16816.F32 R56, R16.reuse, R112, R76 ;  /* 0x000000701038723c */ /* 0x040ff0000000184c */
[C---:B------:R-:W-:Y:S01]  /*2fd0*/  HMMA.16816.F32 R52, R16.reuse, R110, R80 ;  /* 0x0000006e1034723c */ /* 0x040fe20000001850 */
[----:B------:R-:W-:Y:S07]  /*2fe0*/  LDSM.16.M88.4 R108, [R218+0x14100] ;  /* 0x01410000da6c783b */ /* 0x000fee0000000200 */
[----:B------:R-:W-:Y:S01]  /*2ff0*/  HMMA.16816.F32 R16, R16, R114, R72 ;  /* 0x000000721010723c */ /* 0x000fe20000001848 */
[----:B------:R-:W5:Y:S07]  /*3000*/  LDSM.16.M88.4 R112, [R218+0x14900] ;  /* 0x01490000da70783b */ /* 0x000f6e0000000200 */
[C---:B------:R-:W-:Y:S08]  /*3010*/  HMMA.16816.F32 R64, R12.reuse, R120, R64 ;  /* 0x000000780c40723c */ /* 0x040ff00000001840 */
[C---:B------:R-:W-:Y:S08]  /*3020*/  HMMA.16816.F32 R72, R12.reuse, R122, R68 ;  /* 0x0000007a0c48723c */ /* 0x040ff00000001844 */
[C---:B--2---:R-:W-:Y:S08]  /*3030*/  HMMA.16816.F32 R68, R12.reuse, R46, R32 ;  /* 0x0000002e0c44723c */ /* 0x044ff00000001820 */
[C---:B------:R-:W-:Y:S08]  /*3040*/  HMMA.16816.F32 R84, R12.reuse, R128, R60 ;  /* 0x000000800c54723c */ /* 0x040ff0000000183c */
[C---:B------:R-:W-:Y:S01]  /*3050*/  HMMA.16816.F32 R76, R12.reuse, R44, R36 ;  /* 0x0000002c0c4c723c */ /* 0x040fe20000001824 */
[----:B------:R-:W-:Y:S07]  /*3060*/  LDSM.16.M88.4 R36, [R217+0x6000] ;  /* 0x00600000d924783b */ /* 0x000fee0000000200 */
[C---:B------:R-:W-:Y:S08]  /*3070*/  HMMA.16816.F32 R32, R12.reuse, R92, R20 ;  /* 0x0000005c0c20723c */ /* 0x040ff00000001814 */
[C---:B-1----:R-:W-:Y:S08]  /*3080*/  HMMA.16816.F32 R60, R12.reuse, R40, R28 ;  /* 0x000000280c3c723c */ /* 0x042ff0000000181c */
[C---:B------:R-:W-:Y:S01]  /*3090*/  HMMA.16816.F32 R44, R12.reuse, R42, R24 ;  /* 0x0000002a0c2c723c */ /* 0x040fe20000001818 */
[----:B------:R-:W1:Y:S07]  /*30a0*/  LDSM.16.M88.4 R24, [R221+0x20100] ;  /* 0x02010000dd18783b */ /* 0x000e6e0000000200 */
[C---:B------:R-:W-:Y:S08]  /*30b0*/  HMMA.16816.F32 R20, R12.reuse, R100, R56 ;  /* 0x000000640c14723c */ /* 0x040ff00000001838 */
[C---:B------:R-:W-:Y:S08]  /*30c0*/  HMMA.16816.F32 R80, R12.reuse, R130, R48 ;  /* 0x000000820c50723c */ /* 0x040ff00000001830 */
[C---:B------:R-:W-:Y:S01]  /*30d0*/  HMMA.16816.F32 R28, R12.reuse, R94, R52 ;  /* 0x0000005e0c1c723c */ /* 0x040fe20000001834 */
[----:B------:R-:W2:Y:S07]  /*30e0*/  LDSM.16.M88.4 R52, [R217+0x6800] ;  /* 0x00680000d934783b */ /* 0x000eae0000000200 */
[----:B------:R-:W-:Y:S08]  /*30f0*/  HMMA.16816.F32 R16, R12, R102, R16 ;  /* 0x000000660c10723c */ /* 0x000ff00000001810 */
[C---:B---3--:R-:W-:Y:S08]  /*3100*/  HMMA.16816.F32 R12, R8.reuse, R124, R64 ;  /* 0x0000007c080c723c */ /* 0x048ff00000001840 */
[C---:B------:R-:W-:Y:S08]  /*3110*/  HMMA.16816.F32 R40, R8.reuse, R126, R72 ;  /* 0x0000007e0828723c */ /* 0x040ff00000001848 */
[C---:B----4-:R-:W-:Y:S08]  /*3120*/  HMMA.16816.F32 R64, R8.reuse, R96, R76 ;  /* 0x000000600840723c */ /* 0x050ff0000000184c */
[C---:B------:R-:W-:Y:S08]  /*3130*/  HMMA.16816.F32 R68, R8.reuse, R98, R68 ;  /* 0x000000620844723c */ /* 0x040ff00000001844 */
[C---:B------:R-:W-:Y:S01]  /*3140*/  HMMA.16816.F32 R72, R8.reuse, R104, R60 ;  /* 0x000000680848723c */ /* 0x040fe2000000183c */
[----:B------:R-:W-:Y:S07]  /*3150*/  LDSM.16.M88.4 R60, [R212+0x15100] ;  /* 0x01510000d43c783b */ /* 0x000fee0000000200 */
[C---:B-----5:R-:W-:Y:S01]  /*3160*/  HMMA.16816.F32 R96, R8.reuse, R112, R20 ;  /* 0x000000700860723c */ /* 0x060fe20000001814 */
[----:B------:R-:W3:Y:S07]  /*3170*/  LDSM.16.M88.4 R20, [R219+0x24100] ;  /* 0x02410000db14783b */ /* 0x000eee0000000200 */
[C---:B------:R-:W-:Y:S08]  /*3180*/  HMMA.16816.F32 R48, R8.reuse, R88, R84 ;  /* 0x000000580830723c */ /* 0x040ff00000001854 */
[C---:B------:R-:W-:Y:S01]  /*3190*/  HMMA.16816.F32 R56, R8.reuse, R90, R80 ;  /* 0x0000005a0838723c */ /* 0x040fe20000001850 */
[----:B------:R-:W-:Y:S07]  /*31a0*/  LDSM.16.M88.4 R80, [R217+0x9000] ;  /* 0x00900000d950783b */ /* 0x000fee0000000200 */
[C---:B------:R-:W-:Y:S08]  /*31b0*/  HMMA.16816.F32 R88, R8.reuse, R106, R44 ;  /* 0x0000006a0858723c */ /* 0x040ff0000000182c */
[C---:B------:R-:W-:Y:S01]  /*31c0*/  HMMA.16816.F32 R104, R8.reuse, R108, R32 ;  /* 0x0000006c0868723c */ /* 0x040fe20000001820 */
[----:B------:R-:W4:Y:S07]  /*31d0*/  LDSM.16.M88.4 R32, [R217+0x7000] ;  /* 0x00700000d920783b */ /* 0x000f2e0000000200 */
[C---:B------:R-:W-:Y:S08]  /*31e0*/  HMMA.16816.F32 R108, R8.reuse, R110, R28 ;  /* 0x0000006e086c723c */ /* 0x040ff0000000181c */
[----:B------:R-:W-:Y:S01]  /*31f0*/  HMMA.16816.F32 R112, R8, R114, R16 ;  /* 0x000000720870723c */ /* 0x000fe20000001810 */
[----:B------:R-:W-:Y:S07]  /*3200*/  LDSM.16.M88.4 R16, [R220+0x24100] ;  /* 0x02410000dc10783b */ /* 0x000fee0000000200 */
[C---:B-1----:R-:W-:Y:S01]  /*3210*/  HMMA.16816.F32 R8, R24.reuse, R36, R12 ;  /* 0x000000241808723c */ /* 0x042fe2000000180c */
[----:B------:R-:W-:Y:S07]  /*3220*/  LDSM.16.M88.4 R12, [R222+0x24100] ;  /* 0x02410000de0c783b */ /* 0x000fee0000000200 */
[C---:B------:R-:W-:Y:S01]  /*3230*/  HMMA.16816.F32 R28, R24.reuse, R38, R40 ;  /* 0x00000026181c723c */ /* 0x040fe20000001828 */
[----:B------:R-:W1:Y:S04]  /*3240*/  LDSM.16.M88.4 R40, [R223+0x9000] ;  /* 0x00900000df28783b */ /* 0x000e680000000200 */
[----:B------:R-:W5:Y:S03]  /*3250*/  LDSM.16.M88.4 R36, [R217+0x7800] ;  /* 0x00780000d924783b */ /* 0x000f660000000200 */
[----:B--2---:R-:W-:Y:S01]  /*3260*/  HMMA.16816.F32 R44, R24, R52, R48 ;  /* 0x00000034182c723c */ /* 0x004fe20000001830 */
[----:B------:R-:W2:Y:S07]  /*3270*/  LDSM.16.M88.4 R48, [R212+0x15900] ;  /* 0x01590000d430783b */ /* 0x000eae0000000200 */
[----:B---3--:R-:W-:Y:S08]  /*3280*/  HMMA.16816.F32 R8, R20, R60, R8 ;  /* 0x0000003c1408723c */ /* 0x008ff00000001808 */
[C---:B----4-:R-:W-:Y:S01]  /*3290*/  HMMA.16816.F32 R84, R24.reuse, R32, R64 ;  /* 0x000000201854723c */ /* 0x050fe20000001840 */
[----:B------:R-:W3:Y:S07]  /*32a0*/  LDSM.16.M88.4 R64, [R218+0x15100] ;  /* 0x01510000da40783b */ /* 0x000eee0000000200 */
[----:B------:R-:W-:Y:S01]  /*32b0*/  HMMA.16816.F32 R92, R24, R34, R68 ;  /* 0x00000022185c723c */ /* 0x000fe20000001844 */
[----:B------:R-:W-:Y:S07]  /*32c0*/  LDSM.16.M88.4 R68, [R218+0x15900] ;  /* 0x01590000da44783b */ /* 0x000fee0000000200 */
[----:B------:R-:W-:Y:S01]  /*32d0*/  HMMA.16816.F32 R32, R20, R62, R28 ;  /* 0x0000003e1420723c */ /* 0x000fe2000000181c */
[----:B------:R-:W4:Y:S07]  /*32e0*/  LDSM.16.M88.4 R60, [R223+0x9800] ;  /* 0x00980000df3c783b */ /* 0x000f2e0000000200 */
[----:B-1----:R-:W-:Y:S01]  /*32f0*/  HMMA.16816.F32 R28, R16, R40, R8 ;  /* 0x00000028101c723c */ /* 0x002fe20000001808 */
[----:B------:R-:W-:Y:S07]  /*3300*/  LDSM.16.M88.4 R8, [R221+0x24100] ;  /* 0x02410000dd08783b */ /* 0x000fee0000000200 */
[C---:B------:R-:W-:Y:S01]  /*3310*/  HMMA.16816.F32 R76, R24.reuse, R54, R56 ;  /* 0x00000036184c723c */ /* 0x040fe20000001838 */
[----:B------:R-:W1:Y:S04]  /*3320*/  LDSM.16.M88.4 R56, [R217+0x8000] ;  /* 0x00800000d938783b */ /* 0x000e680000000200 */
[----:B------:R-:W1:Y:S03]  /*3330*/  LDSM.16.M88.4 R52, [R217+0x8800] ;  /* 0x00880000d934783b */ /* 0x000e660000000200 */
[----:B-----5:R-:W-:Y:S01]  /*3340*/  HMMA.16816.F32 R100, R24, R36, R72 ;  /* 0x000000241864723c */ /* 0x020fe20000001848 */
[----:B------:R-:W5:Y:S07]  /*3350*/  LDSM.16.M88.4 R72, [R212+0x16100] ;  /* 0x01610000d448783b */ /* 0x000f6e0000000200 */
[----:B------:R-:W-:Y:S08]  /*3360*/  HMMA.16816.F32 R32, R16, R42, R32 ;  /* 0x0000002a1020723c */ /* 0x000ff00000001820 */
[----:B------:R-:W-:Y:S08]  /*3370*/  HMMA.16816.F32 R88, R24, R38, R88 ;  /* 0x000000261858723c */ /* 0x000ff00000001858 */
[----:B--2---:R-:W-:Y:S08]  /*3380*/  HMMA.16816.F32 R36, R20, R48, R44 ;  /* 0x000000301424723c */ /* 0x004ff0000000182c */
[----:B---3--:R-:W-:Y:S08]  /*3390*/  HMMA.16816.F32 R28, R12, R64, R28 ;  /* 0x000000400c1c723c */ /* 0x008ff0000000181c */
[----:B------:R-:W-:Y:S01]  /*33a0*/  HMMA.16816.F32 R44, R20, R50, R76 ;  /* 0x00000032142c723c */ /* 0x000fe2000000184c */
[----:B------:R-:W-:Y:S07]  /*33b0*/  LDSM.16.M88.4 R76, [R212+0x17100] ;  /* 0x01710000d44c783b */ /* 0x000fee0000000200 */
[----:B------:R-:W-:Y:S01]  /*33c0*/  HMMA.16816.F32 R32, R12, R66, R32 ;  /* 0x000000420c20723c */ /* 0x000fe20000001820 */
[----:B------:R-:W2:Y:S07]  /*33d0*/  LDSM.16.M88.4 R64, [R223+0xa000] ;  /* 0x00a00000df40783b */ /* 0x000eae0000000200 */
[----:B----4-:R-:W-:Y:S08]  /*33e0*/  HMMA.16816.F32 R36, R16, R60, R36 ;  /* 0x0000003c1024723c */ /* 0x010ff00000001824 */
[C---:B-1----:R-:W-:Y:S08]  /*33f0*/  HMMA.16816.F32 R104, R24.reuse, R56, R104 ;  /* 0x000000381868723c */ /* 0x042ff00000001868 */
[C---:B------:R-:W-:Y:S01]  /*3400*/  HMMA.16816.F32 R108, R24.reuse, R58, R108 ;  /* 0x0000003a186c723c */ /* 0x040fe2000000186c */
[----:B------:R-:W1:Y:S07]  /*3410*/  LDSM.16.M88.4 R56, [R217+0x9800] ;  /* 0x00980000d938783b */ /* 0x000e6e0000000200 */
[----:B------:R-:W-:Y:S08]  /*3420*/  HMMA.16816.F32 R96, R24, R52, R96 ;  /* 0x000000341860723c */ /* 0x000ff00000001860 */
[----:B------:R-:W-:Y:S08]  /*3430*/  HMMA.16816.F32 R48, R8, R80, R28 ;  /* 0x000000500830723c */ /* 0x000ff0000000181c */
[----:B------:R-:W-:Y:S08]  /*3440*/  HMMA.16816.F32 R112, R24, R54, R112 ;  /* 0x000000361870723c */ /* 0x000ff00000001870 */
[----:B-----5:R-:W-:Y:S01]  /*3450*/  HMMA.16816.F32 R24, R20, R72, R84 ;  /* 0x000000481418723c */ /* 0x020fe20000001854 */
[----:B------:R-:W3:Y:S07]  /*3460*/  LDSM.16.M88.4 R84, [R212+0x16900] ;  /* 0x01690000d454783b */ /* 0x000eee0000000200 */
[----:B------:R-:W-:Y:S01]  /*3470*/  HMMA.16816.F32 R44, R16, R62, R44 ;  /* 0x0000003e102c723c */ /* 0x000fe2000000182c */
[----:B------:R-:W4:Y:S01]  /*3480*/  LDSM.16.M88.4 R60, [R218+0x16100] ;  /* 0x01610000da3c783b */ /* 0x000f220000000200 */
[----:B------:R-:W-:-:S04]  /*3490*/  FMUL.FTZ R0, R48, c[0x0][0x320] ;  /* 0x0000c80030007a20 */ /* 0x000fc80000410000 */
[----:B------:R5:W1:Y:S02]  /*34a0*/  MUFU.TANH R120, R0 ;  /* 0x0000000000787308 */ /* 0x000a640000002400 */
[----:B------:R-:W-:Y:S08]  /*34b0*/  HMMA.16816.F32 R40, R12, R68, R36 ;  /* 0x000000440c28723c */ /* 0x000ff00000001824 */
[----:B------:R-:W-:Y:S01]  /*34c0*/  HMMA.16816.F32 R32, R8, R82, R32 ;  /* 0x000000520820723c */ /* 0x000fe20000001820 */
[----:B------:R-:W-:Y:S01]  /*34d0*/  LDSM.16.M88.4 R80, [R217+0xa000] ;  /* 0x00a00000d950783b */ /* 0x000fe20000000200 */
[----:B-----5:R-:W-:-:S06]  /*34e0*/  FMUL.FTZ R0, R49, c[0x0][0x320] ;  /* 0x0000c80031007a20 */ /* 0x020fcc0000410000 */
[----:B------:R-:W-:Y:S01]  /*34f0*/  HMMA.16816.F32 R36, R20, R74, R92 ;  /* 0x0000004a1424723c */ /* 0x000fe2000000185c */
[----:B------:R-:W-:Y:S01]  /*3500*/  LDSM.16.M88.4 R72, [R217+0xa800] ;  /* 0x00a80000d948783b */ /* 0x000fe20000000200 */
[----:B------:R5:W1:Y:S06]  /*3510*/  MUFU.TANH R119, R0 ;  /* 0x0000000000777308 */ /* 0x000a6c0000002400 */
[----:B--2---:R-:W-:Y:S08]  /*3520*/  HMMA.16816.F32 R28, R16, R64, R24 ;  /* 0x00000040101c723c */ /* 0x004ff00000001818 */
[----:B------:R-:W-:Y:S01]  /*3530*/  HMMA.16816.F32 R24, R12, R70, R44 ;  /* 0x000000460c18723c */ /* 0x000fe2000000182c */
[----:B------:R-:W2:Y:S01]  /*3540*/  LDSM.16.M88.4 R68, [R223+0xa800] ;  /* 0x00a80000df44783b */ /* 0x000ea20000000200 */
[----:B-----5:R-:W-:-:S04]  /*3550*/  FMUL.FTZ R0, R50, c[0x0][0x320] ;  /* 0x0000c80032007a20 */ /* 0x020fc80000410000 */
[----:B------:R5:W2:Y:S02]  /*3560*/  MUFU.TANH R118, R0 ;  /* 0x0000000000767308 */ /* 0x000aa40000002400 */
[----:B-1----:R-:W-:Y:S08]  /*3570*/  HMMA.16816.F32 R52, R8, R56, R40 ;  /* 0x000000380834723c */ /* 0x002ff00000001828 */
[----:B------:R-:W-:Y:S01]  /*3580*/  HMMA.16816.F32 R44, R16, R66, R36 ;  /* 0x00000042102c723c */ /* 0x000fe20000001824 */
[----:B------:R-:W-:Y:S01]  /*3590*/  LDSM.16.M88.4 R64, [R212+0x17900] ;  /* 0x01790000d440783b */ /* 0x000fe20000000200 */
[----:B-----5:R-:W-:-:S06]  /*35a0*/  FMUL.FTZ R0, R51, c[0x0][0x320] ;  /* 0x0000c80033007a20 */ /* 0x020fcc0000410000 */
[----:B---3--:R-:W-:Y:S01]  /*35b0*/  HMMA.16816.F32 R48, R20, R84, R100 ;  /* 0x000000541430723c */ /* 0x008fe20000001864 */
[----:B------:R1:W3:Y:S07]  /*35c0*/  MUFU.TANH R117, R0 ;  /* 0x0000000000757308 */ /* 0x0002ee0000002400 */
[----:B----4-:R-:W-:Y:S08]  /*35d0*/  HMMA.16816.F32 R40, R12, R60, R28 ;  /* 0x0000003c0c28723c */ /* 0x010ff0000000181c */
[----:B------:R-:W-:Y:S01]  /*35e0*/  HMMA.16816.F32 R24, R8, R58, R24 ;  /* 0x0000003a0818723c */ /* 0x000fe20000001818 */
[----:B------:R-:W4:Y:S01]  /*35f0*/  LDSM.16.M88.4 R56, [R218+0x16900] ;  /* 0x01690000da38783b */ /* 0x000f220000000200 */
[----:B-1----:R-:W-:-:S04]  /*3600*/  FMUL.FTZ R0, R32, c[0x0][0x320] ;  /* 0x0000c80020007a20 */ /* 0x002fc80000410000 */
[----:B------:R1:W1:Y:S02]  /*3610*/  MUFU.TANH R116, R0 ;  /* 0x0000000000747308 */ /* 0x0002640000002400 */
[----:B------:R-:W-:Y:S08]  /*3620*/  HMMA.16816.F32 R36, R20, R86, R88 ;  /* 0x000000561424723c */ /* 0x000ff00000001858 */
[----:B------:R-:W-:Y:S01]  /*3630*/  HMMA.16816.F32 R28, R12, R62, R44 ;  /* 0x0000003e0c1c723c */ /* 0x000fe2000000182c */
[----:B------:R-:W5:Y:S01]  /*3640*/  LDSM.16.M88.4 R60, [R223+0xb000] ;  /* 0x00b00000df3c783b */ /* 0x000f620000000200 */
[----:B-1----:R-:W-:-:S06]  /*3650*/  FMUL.FTZ R0, R33, c[0x0][0x320] ;  /* 0x0000c80021007a20 */ /* 0x002fcc0000410000 */
[----:B------:R-:W-:Y:S01]  /*3660*/  HMMA.16816.F32 R44, R20, R76, R104 ;  /* 0x0000004c142c723c */ /* 0x000fe20000001868 */
[----:B------:R1:W1:Y:S02]  /*3670*/  MUFU.TANH R95, R0 ;  /* 0x00000000005f7308 */ /* 0x0002640000002400 */
[----:B-1----:R-:W-:-:S06]  /*3680*/  FMUL.FTZ R0, R34, c[0x0][0x320] ;  /* 0x0000c80022007a20 */ /* 0x002fcc0000410000 */
[----:B------:R1:W1:Y:S02]  /*3690*/  MUFU.TANH R94, R0 ;  /* 0x00000000005e7308 */ /* 0x0002640000002400 */
[----:B-1----:R-:W-:Y:S02]  /*36a0*/  FMUL.FTZ R0, R35, c[0x0][0x320] ;  /* 0x0000c80023007a20 */ /* 0x002fe40000410000 */
[----:B--2---:R-:W-:Y:S04]  /*36b0*/  HMMA.16816.F32 R32, R16, R68, R48 ;  /* 0x000000441020723c */ /* 0x004fe80000001830 */
[----:B------:R1:W2:Y:S04]  /*36c0*/  MUFU.TANH R93, R0 ;  /* 0x00000000005d7308 */ /* 0x0002a80000002400 */
[----:B------:R-:W-:Y:S08]  /*36d0*/  HMMA.16816.F32 R48, R8, R80, R40 ;  /* 0x000000500830723c */ /* 0x000ff00000001828 */
[----:B------:R-:W-:Y:S01]  /*36e0*/  HMMA.16816.F32 R40, R16, R70, R36 ;  /* 0x000000461028723c */ /* 0x000fe20000001824 */
[----:B------:R-:W-:Y:S01]  /*36f0*/  LDSM.16.M88.4 R68, [R217+0xb000] ;  /* 0x00b00000d944783b */ /* 0x000fe20000000200 */
[----:B-1----:R-:W-:-:S04]  /*3700*/  FMUL.FTZ R0, R52, c[0x0][0x320] ;  /* 0x0000c80034007a20 */ /* 0x002fc80000410000 */
[----:B------:R1:W1:Y:S02]  /*3710*/  MUFU.TANH R92, R0 ;  /* 0x00000000005c7308 */ /* 0x0002640000002400 */
[----:B----4-:R-:W-:Y:S08]  /*3720*/  HMMA.16816.F32 R36, R12, R56, R32 ;  /* 0x000000380c24723c */ /* 0x010ff00000001820 */
[----:B------:R-:W-:Y:S01]  /*3730*/  HMMA.16816.F32 R32, R20, R78, R108 ;  /* 0x0000004e1420723c */ /* 0x000fe2000000186c */
[----:B-1----:R-:W-:-:S07]  /*3740*/  FMUL.FTZ R0, R53, c[0x0][0x320] ;  /* 0x0000c80035007a20 */ /* 0x002fce0000410000 */
[----:B------:R-:W-:Y:S01]  /*3750*/  HMMA.16816.F32 R40, R12, R58, R40 ;  /* 0x0000003a0c28723c */ /* 0x000fe20000001828 */
[----:B------:R-:W-:Y:S01]  /*3760*/  LDSM.16.M88.4 R56, [R223+0xb800] ;  /* 0x00b80000df38783b */ /* 0x000fe20000000200 */
[----:B------:R1:W4:Y:S11]  /*3770*/  MUFU.TANH R89, R0 ;  /* 0x0000000000597308 */ /* 0x0003360000002400 */
[----:B------:R-:W-:Y:S03]  /*3780*/  @!UPT UIADD3 URZ, URZ, URZ, URZ ;  /* 0x0000003f3f3ff290 */ /* 0x000fe6000fffe03f */
[----:B-----5:R-:W-:Y:S01]  /*3790*/  HMMA.16816.F32 R32, R16, R62, R32 ;  /* 0x0000003e1020723c */ /* 0x020fe20000001820 */
[----:B-1----:R-:W-:-:S04]  /*37a0*/  FMUL.FTZ R0, R54, c[0x0][0x320] ;  /* 0x0000c80036007a20 */ /* 0x002fc80000410000 */
[----:B------:R1:W1:Y:S03]  /*37b0*/  MUFU.TANH R88, R0 ;  /* 0x0000000000587308 */ /* 0x0002660000002400 */
[----:B------:R-:W-:Y:S01]  /*37c0*/  HMMA.16816.F32 R40, R8, R74, R40 ;  /* 0x0000004a0828723c */ /* 0x000fe20000001828 */
[----:B-1----:R-:W-:Y:S02]  /*37d0*/  FMUL.FTZ R0, R55, c[0x0][0x320] ;  /* 0x0000c80037007a20 */ /* 0x002fe40000410000 */
[----:B------:R-:W1:Y:S02]  /*37e0*/  LDSM.16.M88.4 R52, [R218+0x17100] ;  /* 0x01710000da34783b */ /* 0x000e640000000200 */
[----:B------:R5:W1:Y:S11]  /*37f0*/  MUFU.TANH R87, R0 ;  /* 0x0000000000577308 */ /* 0x000a760000002400 */
[----:B------:R-:W-:Y:S08]  /*3800*/  @!UPT UIADD3 URZ, URZ, URZ, URZ ;  /* 0x0000003f3f3ff290 */ /* 0x000ff0000fffe03f */
[----:B------:R-:W-:Y:S02]  /*3810*/  FMUL.FTZ R43, R43, c[0x0][0x320] ;  /* 0x0000c8002b2b7a20 */ /* 0x000fe40000410000 */
[----:B------:R-:W-:Y:S02]  /*3820*/  FMUL.FTZ R41, R41, c[0x0][0x320] ;  /* 0x0000c80029297a20 */ /* 0x000fe40000410000 */
[----:B------:R-:W-:Y:S02]  /*3830*/  FMUL.FTZ R40, R40, c[0x0][0x320] ;  /* 0x0000c80028287a20 */ /* 0x000fe40000410000 */
[----:B-----5:R-:W-:-:S04]  /*3840*/  FMUL.FTZ R0, R24, c[0x0][0x320] ;  /* 0x0000c80018007a20 */ /* 0x020fc80000410000 */
[----:B------:R5:W1:Y:S02]  /*3850*/  MUFU.TANH R86, R0 ;  /* 0x0000000000567308 */ /* 0x000a640000002400 */
[----:B-----5:R-:W-:Y:S01]  /*3860*/  FMUL.FTZ R0, R25, c[0x0][0x320] ;  /* 0x0000c80019007a20 */ /* 0x020fe20000410000 */
[----:B-1----:R-:W-:Y:S05]  /*3870*/  HMMA.16816.F32 R32, R12, R54, R32 ;  /* 0x000000360c20723c */ /* 0x002fea0000001820 */
[----:B------:R1:W1:Y:S02]  /*3880*/  MUFU.TANH R85, R0 ;  /* 0x0000000000557308 */ /* 0x0002640000002400 */
[----:B-1----:R-:W-:-:S06]  /*3890*/  FMUL.FTZ R0, R26, c[0x0][0x320] ;  /* 0x0000c8001a007a20 */ /* 0x002fcc0000410000 */
[----:B------:R1:W1:Y:S02]  /*38a0*/  MUFU.TANH R84, R0 ;  /* 0x0000000000547308 */ /* 0x0002640000002400 */
[----:B-1----:R-:W-:Y:S02]  /*38b0*/  FMUL.FTZ R0, R27, c[0x0][0x320] ;  /* 0x0000c8001b007a20 */ /* 0x002fe40000410000 */
[----:B------:R-:W-:Y:S04]  /*38c0*/  HMMA.16816.F32 R24, R8, R82, R28 ;  /* 0x000000520818723c */ /* 0x000fe8000000181c */
[----:B------:R1:W1:Y:S04]  /*38d0*/  MUFU.TANH R81, R0 ;  /* 0x0000000000517308 */ /* 0x0002680000002400 */
[----:B------:R-:W-:Y:S08]  /*38e0*/  HMMA.16816.F32 R28, R16, R60, R44 ;  /* 0x0000003c101c723c */ /* 0x000ff0000000182c */
[----:B------:R-:W-:Y:S01]  /*38f0*/  HMMA.16816.F32 R44, R8, R72, R36 ;  /* 0x00000048082c723c */ /* 0x000fe20000001824 */
[----:B-1----:R-:W-:-:S04]  /*3900*/  FMUL.FTZ R0, R48, c[0x0][0x320] ;  /* 0x0000c80030007a20 */ /* 0x002fc80000410000 */
[----:B------:R1:W1:Y:S03]  /*3910*/  MUFU.TANH R80, R0 ;  /* 0x0000000000507308 */ /* 0x0002660000002400 */
[C---:B------:R-:W-:Y:S08]  /*3920*/  HMMA.16816.F32 R36, R20.reuse, R64, R96 ;  /* 0x000000401424723c */ /* 0x040ff00000001860 */
[----:B------:R-:W-:Y:S01]  /*3930*/  HMMA.16816.F32 R20, R20, R66, R112 ;  /* 0x000000421414723c */ /* 0x000fe20000001870 */
[----:B-1----:R-:W-:-:S07]  /*3940*/  FMUL.FTZ R0, R49, c[0x0][0x320] ;  /* 0x0000c80031007a20 */ /* 0x002fce0000410000 */
[----:B------:R-:W-:Y:S01]  /*3950*/  HMMA.16816.F32 R28, R12, R52, R28 ;  /* 0x000000340c1c723c */ /* 0x000fe2000000181c */
[----:B------:R1:W1:Y:S02]  /*3960*/  MUFU.TANH R78, R0 ;  /* 0x00000000004e7308 */ /* 0x0002640000002400 */
[----:B-1----:R-:W-:-:S06]  /*3970*/  FMUL.FTZ R0, R50, c[0x0][0x320] ;  /* 0x0000c80032007a20 */ /* 0x002fcc0000410000 */
[----:B------:R1:W1:Y:S11]  /*3980*/  MUFU.TANH R77, R0 ;  /* 0x00000000004d7308 */ /* 0x0002760000002400 */
[----:B------:R-:W-:Y:S04]  /*3990*/  @!UPT UIADD3 URZ, URZ, URZ, URZ ;  /* 0x0000003f3f3ff290 */ /* 0x000fe8000fffe03f */
[----:B------:R-:W-:Y:S01]  /*39a0*/  HMMA.16816.F32 R28, R8, R68, R28 ;  /* 0x00000044081c723c */ /* 0x000fe2000000181c */
[----:B-1----:R-:W-:Y:S02]  /*39b0*/  FMUL.FTZ R0, R51, c[0x0][0x320] ;  /* 0x0000c80033007a20 */ /* 0x002fe40000410000 */
[----:B------:R-:W1:Y:S02]  /*39c0*/  LDSM.16.M88.4 R48, [R218+0x17900] ;  /* 0x01790000da30783b */ /* 0x000e640000000200 */
[----:B------:R5:W1:Y:S02]  /*39d0*/  MUFU.TANH R76, R0 ;  /* 0x00000000004c7308 */ /* 0x000a640000002400 */
[----:B-----5:R-:W-:-:S06]  /*39e0*/  FMUL.FTZ R0, R24, c[0x0][0x320] ;  /* 0x0000c80018007a20 */ /* 0x020fcc0000410000 */
[----:B------:R5:W1:Y:S02]  /*39f0*/  MUFU.TANH R72, R0 ;  /* 0x0000000000487308 */ /* 0x000a640000002400 */
[----:B-----5:R-:W-:-:S06]  /*3a00*/  FMUL.FTZ R0, R25, c[0x0][0x320] ;  /* 0x0000c80019007a20 */ /* 0x020fcc0000410000 */
[----:B------:R5:W1:Y:S02]  /*3a10*/  MUFU.TANH R64, R0 ;  /* 0x0000000000407308 */ /* 0x000a640000002400 */
[----:B-----5:R-:W-:-:S06]  /*3a20*/  FMUL.FTZ R0, R26, c[0x0][0x320] ;  /* 0x0000c8001a007a20 */ /* 0x020fcc0000410000 */
[----:B------:R5:W1:Y:S02]  /*3a30*/  MUFU.TANH R63, R0 ;  /* 0x00000000003f7308 */ /* 0x000a640000002400 */
[----:B-----5:R-:W-:Y:S02]  /*3a40*/  FMUL.FTZ R0, R27, c[0x0][0x320] ;  /* 0x0000c8001b007a20 */ /* 0x020fe40000410000 */
[----:B------:R-:W-:Y:S01]  /*3a50*/  HMMA.16816.F32 R24, R16, R56, R36 ;  /* 0x000000381018723c */ /* 0x000fe20000001824 */
[----:B------:R-:W5:Y:S03]  /*3a60*/  LDSM.16.M88.4 R36, [R217+0xb800] ;  /* 0x00b80000d924783b */ /* 0x000f660000000200 */
[----:B------:R1:W1:Y:S01]  /*3a70*/  MUFU.TANH R62, R0 ;  /* 0x00000000003e7308 */ /* 0x0002620000002400 */
[----:B------:R-:W-:-:S04]  /*3a80*/  DEPBAR.LE SB0, 0x0 ;  /* 0x000080000000791a */ /* 0x000fc80000000000 */
[----:B------:R-:W-:Y:S01]  /*3a90*/  HMMA.16816.F32 R16, R16, R58, R20 ;  /* 0x0000003a1010723c */ /* 0x000fe20000001814 */
[----:B-1----:R-:W-:Y:S02]  /*3aa0*/  FMUL.FTZ R0, R44, c[0x0][0x320] ;  /* 0x0000c8002c007a20 */ /* 0x002fe40000410000 */
[----:B------:R-:W1:Y:S11]  /*3ab0*/  MUFU.TANH R44, R43 ;  /* 0x0000002b002c7308 */ /* 0x000e760000002400 */
[----:B------:R-:W-:Y:S01]  /*3ac0*/  @!UPT UIADD3 URZ, URZ, URZ, URZ ;  /* 0x0000003f3f3ff290 */ /* 0x000fe2000fffe03f */
[C---:B------:R-:W-:Y:S01]  /*3ad0*/  HMMA.16816.F32 R20, R12.reuse, R48, R24 ;  /* 0x000000300c14723c */ /* 0x040fe20000001818 */
[----:B------:R1:W1:Y:S08]  /*3ae0*/  MUFU.TANH R61, R0 ;  /* 0x00000000003d7308 */ /* 0x0002700000002400 */
[----:B------:R-:W-:Y:S08]  /*3af0*/  HMMA.16816.F32 R12, R12, R50, R16 ;  /* 0x000000320c0c723c */ /* 0x000ff00000001810 */
[----:B------:R-:W-:Y:S01]  /*3b00*/  HMMA.16816.F32 R24, R8, R70, R32 ;  /* 0x000000460818723c */ /* 0x000fe20000001820 */
[----:B-1----:R-:W-:-:S04]  /*3b10*/  FMUL.FTZ R0, R45, c[0x0][0x320] ;  /* 0x0000c8002d007a20 */ /* 0x002fc80000410000 */
[----:B------:R1:W1:Y:S03]  /*3b20*/  MUFU.TANH R60, R0 ;  /* 0x00000000003c7308 */ /* 0x0002660000002400 */
[C---:B-----5:R-:W-:Y:S08]  /*3b30*/  HMMA.16816.F32 R16, R8.reuse, R36, R20 ;  /* 0x000000240810723c */ /* 0x060ff00000001814 */
[----:B------:R-:W-:Y:S01]  /*3b40*/  HMMA.16816.F32 R8, R8, R38, R12 ;  /* 0x000000260808723c */ /* 0x000fe2000000180c */
[----:B-1----:R-:W-:-:S02]  /*3b50*/  FMUL.FTZ R0, R46, c[0x0][0x320] ;  /* 0x0000c8002e007a20 */ /* 0x002fc40000410000 */
[----:B------:R-:W1:Y:S05]  /*3b60*/  MUFU.TANH R46, R41 ;  /* 0x00000029002e7308 */ /* 0x000e6a0000002400 */
[----:B------:R-:W-:Y:S02]  /*3b70*/  FMUL.FTZ R27, R27, c[0x0][0x320] ;  /* 0x0000c8001b1b7a20 */ /* 0x000fe40000410000 */
[----:B------:R-:W-:Y:S02]  /*3b80*/  FMUL.FTZ R24, R24, c[0x0][0x320] ;  /* 0x0000c80018187a20 */ /* 0x000fe40000410000 */
[----:B------:R-:W-:Y:S02]  /*3b90*/  FMUL.FTZ R25, R25, c[0x0][0x320] ;  /* 0x0000c80019197a20 */ /* 0x000fe40000410000 */
[----:B------:R-:W-:Y:S01]  /*3ba0*/  FMUL.FTZ R26, R26, c[0x0][0x320] ;  /* 0x0000c8001a1a7a20 */ /* 0x000fe20000410000 */
[----:B------:R5:W1:Y:S01]  /*3bb0*/  MUFU.TANH R53, R0 ;  /* 0x0000000000357308 */ /* 0x000a620000002400 */
[----:B------:R-:W-:-:S02]  /*3bc0*/  FMUL.FTZ R16, R16, c[0x0][0x320] ;  /* 0x0000c80010107a20 */ /* 0x000fc40000410000 */
[----:B------:R-:W-:Y:S02]  /*3bd0*/  FMUL.FTZ R17, R17, c[0x0][0x320] ;  /* 0x0000c80011117a20 */ /* 0x000fe40000410000 */
[----:B------:R-:W-:Y:S02]  /*3be0*/  FMUL.FTZ R18, R18, c[0x0][0x320] ;  /* 0x0000c80012127a20 */ /* 0x000fe40000410000 */
[----:B------:R-:W-:Y:S01]  /*3bf0*/  FMUL.FTZ R19, R19, c[0x0][0x320] ;  /* 0x0000c80013137a20 */ /* 0x000fe20000410000 */
[----:B------:R-:W1:Y:S01]  /*3c00*/  MUFU.TANH R32, R27 ;  /* 0x0000001b00207308 */ /* 0x000e620000002400 */
[----:B------:R-:W-:Y:S02]  /*3c10*/  FMUL.FTZ R8, R8, c[0x0][0x320] ;  /* 0x0000c80008087a20 */ /* 0x000fe40000410000 */
[----:B------:R-:W-:Y:S02]  /*3c20*/  FMUL.FTZ R9, R9, c[0x0][0x320] ;  /* 0x0000c80009097a20 */ /* 0x000fe40000410000 */
[----:B------:R-:W-:-:S02]  /*3c30*/  FMUL.FTZ R10, R10, c[0x0][0x320] ;  /* 0x0000c8000a0a7a20 */ /* 0x000fc40000410000 */
[----:B------:R-:W-:Y:S01]  /*3c40*/  FMUL.FTZ R11, R11, c[0x0][0x320] ;  /* 0x0000c8000b0b7a20 */ /* 0x000fe20000410000 */
[----:B------:R-:W1:Y:S01]  /*3c50*/  MUFU.TANH R35, R24 ;  /* 0x0000001800237308 */ /* 0x000e620000002400 */
[----:B-----5:R-:W-:-:S07]  /*3c60*/  FMUL.FTZ R0, R47, c[0x0][0x320] ;  /* 0x0000c8002f007a20 */ /* 0x020fce0000410000 */
[----:B------:R5:W1:Y:S08]  /*3c70*/  MUFU.TANH R52, R0 ;  /* 0x0000000000347308 */ /* 0x000a700000002400 */
[----:B------:R-:W1:Y:S01]  /*3c80*/  MUFU.TANH R47, R40 ;  /* 0x00000028002f7308 */ /* 0x000e620000002400 */
[----:B-----5:R-:W-:-:S07]  /*3c90*/  FMUL.FTZ R0, R42, c[0x0][0x320] ;  /* 0x0000c8002a007a20 */ /* 0x020fce0000410000 */
[----:B------:R-:W1:Y:S08]  /*3ca0*/  MUFU.TANH R34, R25 ;  /* 0x0000001900227308 */ /* 0x000e700000002400 */
        /* <DEDUP_REMOVED lines=13> */
[----:B------:R1:W1:Y:S01]  /*3d80*/  MUFU.TANH R29, R10 ;  /* 0x0000000a001d7308 */ /* 0x0002620000002400 */
[----:B-----5:R-:W-:-:S07]  /*3d90*/  FMUL.FTZ R0, R31, c[0x0][0x320] ;  /* 0x0000c8001f007a20 */ /* 0x020fce0000410000 */
[----:B------:R1:W1:Y:S08]  /*3da0*/  MUFU.TANH R30, R11 ;  /* 0x0000000b001e7308 */ /* 0x0002700000002400 */
[----:B------:R1:W1:Y:S08]  /*3db0*/  MUFU.TANH R40, R0 ;  /* 0x0000000000287308 */ /* 0x0002700000002400 */
[----:B------:R1:W1:Y:S01]  /*3dc0*/  MUFU.TANH R31, R26 ;  /* 0x0000001a001f7308 */ /* 0x0002620000002400 */
[----:B------:R-:W-:Y:S06]  /*3dd0*/  BAR.SYNC.DEFER_BLOCKING 0x0 ;  /* 0x0000000000007b1d */ /* 0x000fec0000010000 */
[----:B------:R-:W-:Y:S05]  /*3de0*/  @!P0 BRA `(.L_x_1216) ;  /* 0x0000024000008947 */ /* 0x000fea0003800000 */
[----:B--234-:R-:W-:Y:S01]  /*3df0*/  UIADD3 UR5, UR6, -0x2, URZ ;  /* 0xfffffffe06057890 */ /* 0x01cfe2000fffe03f */
[C---:B------:R-:W-:Y:S01]  /*3e00*/  IMAD.SHL.U32 R13, R142.reuse, 0x40, RZ ;  /* 0x000000408e0d7824 */ /* 0x040fe200078e00ff */
[----:B------:R-:W-:-:S02]  /*3e10*/  SHF.L.U64.HI R3, R142, 0x6, R143 ;  /* 0x000000068e037819 */ /* 0x000fc4000001028f */
[----:B------:R-:W-:Y:S02]  /*3e20*/  USHF.R.S32.HI UR4, URZ, 0x1f, UR5 ;  /* 0x0000001f3f047899 */ /* 0x000fe40008011405 */
[----:B------:R-:W-:Y:S01]  /*3e30*/  UIMAD UR15, UR15, UR5, URZ ;  /* 0x000000050f0f72a4 */ /* 0x000fe2000f8e023f */
[----:B------:R-:W-:-:S03]  /*3e40*/  IMAD.WIDE.U32 R8, R140, UR5, R144 ;  /* 0x000000058c087c25 */ /* 0x000fc6000f8e0090 */
[----:B------:R-:W-:Y:S02]  /*3e50*/  UIMAD UR4, UR4, UR16, UR15 ;  /* 0x00000010040472a4 */ /* 0x000fe4000f8e020f */
[----:B------:R-:W-:-:S04]  /*3e60*/  LEA R6, P2, R8, c[0x0][0x1c8], 0x1 ;  /* 0x0000720008067a11 */ /* 0x000fc800078408ff */
[----:B-1----:R-:W-:Y:S02]  /*3e70*/  IADD3 R0, R9, UR4, RZ ;  /* 0x0000000409007c10 */ /* 0x002fe4000fffe0ff */
[C---:B------:R-:W-:Y:S02]  /*3e80*/  IADD3 R10, P3, R13.reuse, R6, RZ ;  /* 0x000000060d0a7210 */ /* 0x040fe40007f7e0ff */
[----:B------:R-:W-:Y:S02]  /*3e90*/  LEA.HI.X R7, R8, c[0x0][0x1cc], R0, 0x1, P2 ;  /* 0x0000730008077a11 */ /* 0x000fe400010f0c00 */
[----:B------:R-:W-:-:S03]  /*3ea0*/  IADD3 R16, P1, P0, R13, 0x80, R6 ;  /* 0x000000800d107810 */ /* 0x000fc6000783e006 */
[--C-:B------:R-:W-:Y:S01]  /*3eb0*/  IMAD.X R11, R3, 0x1, R7.reuse, P3 ;  /* 0x00000001030b7824 */ /* 0x100fe200018e0607 */
[----:B------:R-:W-:Y:S01]  /*3ec0*/  LOP3.LUT P3, RZ, R185, 0x1, RZ, 0xc0, !PT ;  /* 0x00000001b9ff7812 */ /* 0x000fe2000786c0ff */
[----:B------:R-:W-:Y:S01]  /*3ed0*/  @!PT LDS RZ, [RZ] ;  /* 0x00000000fffff984 */ /* 0x000fe20000000800 */
[----:B------:R-:W-:Y:S01]  /*3ee0*/  @!PT LDS RZ, [RZ] ;  /* 0x00000000fffff984 */ /* 0x000fe20000000800 */
[----:B------:R-:W-:Y:S01]  /*3ef0*/  @!PT LDS RZ, [RZ] ;  /* 0x00000000fffff984 */ /* 0x000fe20000000800 */
[----:B------:R1:W-:Y:S01]  /*3f00*/  LDGSTS.E.BYPASS.LTC128B.128 [R247+0xc100], [R6.64], !P4 ;  /* 0x0c10000006f77fae */ /* 0x0003e2000e101d4a */
[--C-:B------:R-:W-:Y:S02]  /*3f10*/  IADD3.X R17, R3, RZ, R7.reuse, P1, P0 ;  /* 0x000000ff03117210 */ /* 0x100fe40000fe0407 */
[--C-:B------:R-:W-:Y:S01]  /*3f20*/  IADD3 R14, P1, P0, R13, 0x100, R6.reuse ;  /* 0x000001000d0e7810 */ /* 0x100fe2000783e006 */
[----:B------:R1:W-:Y:S03]  /*3f30*/  LDGSTS.E.BYPASS.LTC128B.128 [R247+0xf100], [R6.64+0x80], !P6 ;  /* 0x0f10008006f77fae */ /* 0x0003e6000f101d4a */
[----:B------:R-:W-:Y:S02]  /*3f40*/  IADD3.X R15, R3, RZ, R7, P1, P0 ;  /* 0x000000ff030f7210 */ /* 0x000fe40000fe0407 */
[----:B------:R-:W-:-:S02]  /*3f50*/  IADD3 R12, P2, P1, R13, 0x180, R6 ;  /* 0x000001800d0c7810 */ /* 0x000fc4000795e006 */
[----:B------:R-:W-:Y:S01]  /*3f60*/  IADD3 R8, P0, R10, R13, RZ ;  /* 0x0000000d0a087210 */ /* 0x000fe20007f1e0ff */
[----:B------:R1:W-:Y:S01]  /*3f70*/  LDGSTS.E.BYPASS.LTC128B.128 [R247+0x12100], [R6.64+0x100], !P3 ;  /* 0x1210010006f77fae */ /* 0x0003e2000d901d4a */
[----:B------:R-:W-:-:S03]  /*3f80*/  IADD3.X R13, R3, RZ, R7, P2, P1 ;  /* 0x000000ff030d7210 */ /* 0x000fc600017e2407 */
[----:B------:R1:W-:Y:S01]  /*3f90*/  LDGSTS.E.BYPASS.LTC128B.128 [R247+0x15100], [R6.64+0x180], !P5 ;  /* 0x1510018006f77fae */ /* 0x0003e2000e901d4a */
[----:B------:R-:W-:-:S03]  /*3fa0*/  IMAD.X R9, R11, 0x1, R3, P0 ;  /* 0x000000010b097824 */ /* 0x000fc600000e0603 */
[----:B------:R1:W-:Y:S04]  /*3fb0*/  LDGSTS.E.BYPASS.LTC128B.128 [R247+0xd100], [R10.64], !P4 ;  /* 0x0d1000000af77fae */ /* 0x0003e8000e101d4a */
[----:B------:R1:W-:Y:S04]  /*3fc0*/  LDGSTS.E.BYPASS.LTC128B.128 [R247+0x10100], [R16.64], !P6 ;  /* 0x1010000010f77fae */ /* 0x0003e8000f101d4a */
[----:B------:R1:W-:Y:S04]  /*3fd0*/  LDGSTS.E.BYPASS.LTC128B.128 [R247+0x13100], [R14.64], !P3 ;  /* 0x131000000ef77fae */ /* 0x0003e8000d901d4a */
[----:B------:R1:W-:Y:S04]  /*3fe0*/  LDGSTS.E.BYPASS.LTC128B.128 [R247+0x16100], [R12.64], !P5 ;  /* 0x161000000cf77fae */ /* 0x0003e8000e901d4a */
[----:B------:R1:W-:Y:S04]  /*3ff0*/  LDGSTS.E.BYPASS.LTC128B.128 [R247+0xe100], [R8.64], !P4 ;  /* 0x0e10000008f77fae */ /* 0x0003e8000e101d4a */
[----:B------:R1:W-:Y:S04]  /*4000*/  LDGSTS.E.BYPASS.LTC128B.128 [R247+0x11100], [R8.64+0x80], !P6 ;  /* 0x1110008008f77fae */ /* 0x0003e8000f101d4a */
[----:B------:R1:W-:Y:S04]  /*4010*/  LDGSTS.E.BYPASS.LTC128B.128 [R247+0x14100], [R8.64+0x100], !P3 ;  /* 0x1410010008f77fae */ /* 0x0003e8000d901d4a */
[----:B------:R1:W-:Y:S02]  /*4020*/  LDGSTS.E.BYPASS.LTC128B.128 [R247+0x17100], [R8.64+0x180], !P5 ;  /* 0x1710018008f77fae */ /* 0x0003e4000e901d4a */
.L_x_1216:
[----:B-1234-:R-:W-:Y:S01]  /*4030*/  LOP3.LUT R0, R141, 0xffffffe0, RZ, 0xc0, !PT ;  /* 0xffffffe08d007812 */ /* 0x01efe200078ec0ff */
[----:B------:R-:W-:Y:S01]  /*4040*/  ULDC UR4, c[0x0][0x1d0] ;  /* 0x0000740000047ab9 */ /* 0x000fe20000000800 */
[----:B------:R-:W-:Y:S01]  /*4050*/  STL [R1+0x3c], R219 ;  /* 0x00003cdb01007387 */ /* 0x000fe20000100800 */
[----:B------:R-:W-:Y:S01]  /*4060*/  UIADD3 UR4, UR7, UR4, URZ ;  /* 0x0000000407047290 */ /* 0x000fe2000fffe03f */
[----:B------:R-:W-:-:S02]  /*4070*/  IMAD.SHL.U32 R213, R5, 0x2, RZ ;  /* 0x0000000205d57824 */ /* 0x000fc400078e00ff */
[----:B------:R-:W-:Y:S01]  /*4080*/  IMAD.IADD R0, R184, 0x1, -R0 ;  /* 0x00000001b8007824 */ /* 0x000fe200078e0a00 */
[----:B------:R1:W-:Y:S01]  /*4090*/  STL [R1+0x38], R218 ;  /* 0x000038da01007387 */ /* 0x0003e20000100800 */
[----:B------:R-:W-:Y:S01]  /*40a0*/  IMAD R216, R2, 0x2, R213 ;  /* 0x0000000202d87824 */ /* 0x000fe200078e02d5 */
[----:B------:R-:W-:Y:S01]  /*40b0*/  LEA R214, R4, R213, 0x1 ;  /* 0x000000d504d67211 */ /* 0x000fe200078e08ff */
[----:B------:R-:W-:Y:S01]  /*40c0*/  IMAD.U32 R6, RZ, RZ, UR4 ;  /* 0x00000004ff067e24 */ /* 0x000fe2000f8e00ff */
[----:B------:R-:W-:Y:S01]  /*40d0*/  SHF.R.S32.HI R3, RZ, 0x1f, R0 ;  /* 0x0000001fff037819 */ /* 0x000fe20000011400 */
[----:B------:R-:W-:Y:S02]  /*40e0*/  STL [R1+0x34], R217 ;  /* 0x000034d901007387 */ /* 0x000fe40000100800 */
[----:B------:R-:W-:Y:S01]  /*40f0*/  IMAD R215, R2, 0x2, R214 ;  /* 0x0000000202d77824 */ /* 0x000fe200078e02d6 */
[----:B------:R-:W-:Y:S01]  /*4100*/  LEA.HI R3, R3, R0, RZ, 0x2 ;  /* 0x0000000003037211 */ /* 0x000fe200078f10ff */
[----:B------:R2:W-:Y:S03]  /*4110*/  STL [R1+0x30], R212 ;  /* 0x000030d401007387 */ /* 0x0005e60000100800 */
[----:B------:R-:W-:Y:S01]  /*4120*/  LOP3.LUT R3, R3, 0x7ffffffc, RZ, 0xc0, !PT ;  /* 0x7ffffffc03037812 */ /* 0x000fe200078ec0ff */
[----:B------:R-:W-:Y:S03]  /*4130*/  LDSM.16.MT88.4 R48, [R214+0x900] ;  /* 0x00090000d630783b */ /* 0x000fe60000004200 */
[----:B------:R-:W-:Y:S01]  /*4140*/  IADD3 R0, R0, -R3, RZ ;  /* 0x8000000300007210 */ /* 0x000fe20007ffe0ff */
[----:B------:R-:W-:Y:S04]  /*4150*/  LDSM.16.MT88.4 R56, [R215+0x900] ;  /* 0x00090000d738783b */ /* 0x000fe80000004200 */
[----:B------:R-:W-:Y:S01]  /*4160*/  IMAD R0, R0, -0x2, R6 ;  /* 0xfffffffe00007824 */ /* 0x000fe200078e0206 */
[----:B------:R-:W-:Y:S04]  /*4170*/  LDSM.16.MT88.4 R68, [R214+0x9100] ;  /* 0x00910000d644783b */ /* 0x000fe80000004200 */
[C---:B------:R-:W-:Y:S01]  /*4180*/  ISETP.GT.AND P0, PT, R0.reuse, RZ, PT ;  /* 0x000000ff0000720c */ /* 0x040fe20003f04270 */
[----:B------:R-:W-:Y:S01]  /*4190*/  LDSM.16.MT88.4 R108, [R214+0x3900] ;  /* 0x00390000d66c783b */ /* 0x000fe20000004200 */
[----:B------:R-:W-:-:S02]  /*41a0*/  ISETP.GT.AND P1, PT, R0, 0x1, PT ;  /* 0x000000010000780c */ /* 0x000fc40003f24270 */
[----:B------:R-:W-:Y:S01]  /*41b0*/  ISETP.GT.AND P2, PT, R0, 0x8, PT ;  /* 0x000000080000780c */ /* 0x000fe20003f44270 */
[----:B------:R-:W-:Y:S01]  /*41c0*/  LDSM.16.MT88.4 R104, [R216+0x3900] ;  /* 0x00390000d868783b */ /* 0x000fe20000004200 */
[----:B------:R-:W-:Y:S02]  /*41d0*/  FSEL R7, R120, -INF , P0 ;  /* 0xff80000078077808 */ /* 0x000fe40000000000 */
[----:B------:R-:W-:Y:S01]  /*41e0*/  FSEL R8, R119, -INF , P1 ;  /* 0xff80000077087808 */ /* 0x000fe20000800000 */
[----:B------:R-:W-:Y:S01]  /*41f0*/  LDSM.16.MT88.4 R120, [R216+0x9100] ;  /* 0x00910000d878783b */ /* 0x000fe20000004200 */
[----:B------:R-:W-:Y:S02]  /*4200*/  FSEL R16, R118, -INF , P0 ;  /* 0xff80000076107808 */ /* 0x000fe40000000000 */
[----:B------:R-:W-:Y:S01]  /*4210*/  ISETP.GT.AND P0, PT, R0, 0x9, PT ;  /* 0x000000090000780c */ /* 0x000fe20003f04270 */
[----:B------:R-:W-:Y:S01]  /*4220*/  LDSM.16.MT88.4 R96, [R213+0x6900] ;  /* 0x00690000d560783b */ /* 0x000fe20000004200 */
[----:B------:R-:W-:-:S02]  /*4230*/  FSEL R9, R116, -INF , P2 ;  /* 0xff80000074097808 */ /* 0x000fc40001000000 */
[----:B------:R-:W-:Y:S01]  /*4240*/  FMNMX.FTZ R132, R7, R8, !PT ;  /* 0x0000000807847209 */ /* 0x000fe20007810000 */
[----:B------:R-:W-:Y:S01]  /*4250*/  LDSM.16.MT88.4 R100, [R215+0x3900] ;  /* 0x00390000d764783b */ /* 0x000fe20000004200 */
[----:B------:R-:W-:Y:S02]  /*4260*/  FSEL R17, R117, -INF , P1 ;  /* 0xff80000075117808 */ /* 0x000fe40000800000 */
[----:B------:R-:W-:Y:S01]  /*4270*/  ISETP.GT.AND P1, PT, R0, 0x10, PT ;  /* 0x000000100000780c */ /* 0x000fe20003f24270 */
[----:B------:R-:W-:Y:S01]  /*4280*/  LDSM.16.MT88.4 R116, [R215+0x9100] ;  /* 0x00910000d774783b */ /* 0x000fe20000004200 */
[----:B------:R-:W-:Y:S02]  /*4290*/  FSEL R10, R95, -INF , P0 ;  /* 0xff8000005f0a7808 */ /* 0x000fe40000000000 */
[----:B------:R-:W-:Y:S01]  /*42a0*/  FMNMX.FTZ R132, R9, R132, !PT ;  /* 0x0000008409847209 */ /* 0x000fe20007810000 */
[----:B------:R-:W-:Y:S01]  /*42b0*/  LDSM.16.MT88.4 R112, [R214+0x6900] ;  /* 0x00690000d670783b */ /* 0x000fe20000004200 */
[----:B------:R-:W-:-:S02]  /*42c0*/  FSEL R18, R94, -INF , P2 ;  /* 0xff8000005e127808 */ /* 0x000fc40001000000 */
[----:B------:R-:W-:Y:S01]  /*42d0*/  ISETP.GT.AND P2, PT, R0, 0x11, PT ;  /* 0x000000110000780c */ /* 0x000fe20003f44270 */
[----:B------:R-:W0:Y:S01]  /*42e0*/  LDGDEPBAR ;  /* 0x00000000000079af */ /* 0x000e220000000000 */
[----:B------:R-:W-:Y:S02]  /*42f0*/  FSEL R11, R92, -INF , P1 ;  /* 0xff8000005c0b7808 */ /* 0x000fe40000800000 */
[----:B------:R-:W-:Y:S02]  /*4300*/  FMNMX.FTZ R132, R10, R132, !PT ;  /* 0x000000840a847209 */ /* 0x000fe40007810000 */
[----:B------:R-:W-:Y:S02]  /*4310*/  FSEL R19, R93, -INF , P0 ;  /* 0xff8000005d137808 */ /* 0x000fe40000000000 */
[----:B------:R-:W-:Y:S02]  /*4320*/  ISETP.GT.AND P0, PT, R0, 0x18, PT ;  /* 0x000000180000780c */ /* 0x000fe40003f04270 */
[----:B------:R-:W-:-:S02]  /*4330*/  FSEL R13, R89, -INF , P2 ;  /* 0xff800000590d7808 */ /* 0x000fc40001000000 */
[----:B------:R-:W-:Y:S02]  /*4340*/  FMNMX.FTZ R132, R11, R132, !PT ;  /* 0x000000840b847209 */ /* 0x000fe40007810000 */
[----:B------:R-:W-:Y:S02]  /*4350*/  FSEL R24, R88, -INF , P1 ;  /* 0xff80000058187808 */ /* 0x000fe40000800000 */
[----:B------:R-:W-:Y:S02]  /*4360*/  ISETP.GT.AND P1, PT, R0, 0x19, PT ;  /* 0x000000190000780c */ /* 0x000fe40003f24270 */
[----:B------:R-:W-:Y:S02]  /*4370*/  FSEL R14, R86, -INF , P0 ;  /* 0xff800000560e7808 */ /* 0x000fe40000000000 */
[----:B------:R-:W-:Y:S02]  /*4380*/  FMNMX.FTZ R132, R13, R132, !PT ;  /* 0x000000840d847209 */ /* 0x000fe40007810000 */
[----:B------:R-:W-:-:S02]  /*4390*/  FSEL R25, R87, -INF , P2 ;  /* 0xff80000057197808 */ /* 0x000fc40001000000 */
[----:B------:R-:W-:Y:S02]  /*43a0*/  ISETP.GT.AND P2, PT, R0, 0x20, PT ;  /* 0x000000200000780c */ /* 0x000fe40003f44270 */
[----:B------:R-:W-:Y:S02]  /*43b0*/  FSEL R15, R85, -INF , P1 ;  /* 0xff800000550f7808 */ /* 0x000fe40000800000 */
[----:B------:R-:W-:Y:S02]  /*43c0*/  FMNMX.FTZ R132, R14, R132, !PT ;  /* 0x000000840e847209 */ /* 0x000fe40007810000 */
[----:B------:R-:W-:Y:S02]  /*43d0*/  FSEL R26, R84, -INF , P0 ;  /* 0xff800000541a7808 */ /* 0x000fe40000000000 */
[----:B------:R-:W-:Y:S01]  /*43e0*/  ISETP.GT.AND P0, PT, R0, 0x21, PT ;  /* 0x000000210000780c */ /* 0x000fe20003f04270 */
[----:B------:R-:W-:Y:S01]  /*43f0*/  LDSM.16.MT88.4 R84, [R213+0x3900] ;  /* 0x00390000d554783b */ /* 0x000fe20000004200 */
[----:B------:R-:W-:-:S02]  /*4400*/  FSEL R133, R80, -INF , P2 ;  /* 0xff80000050857808 */ /* 0x000fc40001000000 */
[----:B------:R-:W-:Y:S02]  /*4410*/  FMNMX.FTZ R132, R15, R132, !PT ;  /* 0x000000840f847209 */ /* 0x000fe40007810000 */
[----:B------:R-:W-:Y:S02]  /*4420*/  FSEL R28, R81, -INF , P1 ;  /* 0xff800000511c7808 */ /* 0x000fe40000800000 */
[----:B------:R-:W-:Y:S02]  /*4430*/  ISETP.GT.AND P1, PT, R0, 0x28, PT ;  /* 0x000000280000780c */ /* 0x000fe40003f24270 */
[----:B------:R-:W-:Y:S02]  /*4440*/  FSEL R136, R78, -INF , P0 ;  /* 0xff8000004e887808 */ /* 0x000fe40000000000 */
[----:B------:R-:W-:Y:S02]  /*4450*/  FMNMX.FTZ R132, R133, R132, !PT ;  /* 0x0000008485847209 */ /* 0x000fe40007810000 */
[----:B------:R-:W-:-:S02]  /*4460*/  ISETP.GT.AND P3, PT, R0, 0x29, PT ;  /* 0x000000290000780c */ /* 0x000fc40003f64270 */
[----:B------:R-:W-:Y:S02]  /*4470*/  FSEL R135, R72, -INF , P1 ;  /* 0xff80000048877808 */ /* 0x000fe40000800000 */
[----:B------:R-:W-:Y:S02]  /*4480*/  FMNMX.FTZ R132, R136, R132, !PT ;  /* 0x0000008488847209 */ /* 0x000fe40007810000 */
[----:B------:R-:W-:Y:S02]  /*4490*/  FSEL R144, R76, -INF , P0 ;  /* 0xff8000004c907808 */ /* 0x000fe40000000000 */
[----:B------:R-:W-:Y:S02]  /*44a0*/  ISETP.GT.AND P0, PT, R0, 0x30, PT ;  /* 0x000000300000780c */ /* 0x000fe40003f04270 */
[----:B------:R-:W-:Y:S02]  /*44b0*/  FSEL R134, R64, -INF , P3 ;  /* 0xff80000040867808 */ /* 0x000fe40001800000 */
[----:B------:R-:W-:Y:S01]  /*44c0*/  FMNMX.FTZ R132, R135, R132, !PT ;  /* 0x0000008487847209 */ /* 0x000fe20007810000 */
[----:B------:R-:W-:Y:S01]  /*44d0*/  LDSM.16.MT88.4 R64, [R213+0x9100] ;  /* 0x00910000d540783b */ /* 0x000fe20000004200 */
[----:B------:R-:W-:-:S02]  /*44e0*/  FSEL R137, R77, -INF , P2 ;  /* 0xff8000004d897808 */ /* 0x000fc40001000000 */
[----:B------:R-:W-:Y:S02]  /*44f0*/  ISETP.GT.AND P2, PT, R0, 0x31, PT ;  /* 0x000000310000780c */ /* 0x000fe40003f44270 */
[----:B------:R-:W-:Y:S02]  /*4500*/  FSEL R207, R61, -INF , P0 ;  /* 0xff8000003dcf7808 */ /* 0x000fe40000000000 */
[----:B------:R-:W-:Y:S02]  /*4510*/  FMNMX.FTZ R3, R16, R17, !PT ;  /* 0x0000001110037209 */ /* 0x000fe40007810000 */
[----:B------:R-:W-:Y:S02]  /*4520*/  FMNMX.FTZ R132, R134, R132, !PT ;  /* 0x0000008486847209 */ /* 0x000fe40007810000 */
[----:B------:R-:W-:Y:S02]  /*4530*/  FSEL R138, R62, -INF , P3 ;  /* 0xff8000003e8a7808 */ /* 0x000fe40001800000 */
[----:B------:R-:W-:-:S02]  /*4540*/  ISETP.GT.AND P3, PT, R0, 0x38, PT ;  /* 0x000000380000780c */ /* 0x000fc40003f64270 */
[----:B------:R-:W-:Y:S02]  /*4550*/  FSEL R206, R60, -INF , P2 ;  /* 0xff8000003cce7808 */ /* 0x000fe40001000000 */
[----:B------:R-:W-:Y:S02]  /*4560*/  FMNMX.FTZ R3, R18, R3, !PT ;  /* 0x0000000312037209 */ /* 0x000fe40007810000 */
[----:B------:R-:W-:Y:S02]  /*4570*/  FMNMX.FTZ R132, R207, R132, !PT ;  /* 0x00000084cf847209 */ /* 0x000fe40007810000 */
[----:B------:R-:W-:Y:S02]  /*4580*/  FSEL R139, R63, -INF , P1 ;  /* 0xff8000003f8b7808 */ /* 0x000fe40000800000 */
[----:B------:R-:W-:Y:S01]  /*4590*/  ISETP.GT.AND P1, PT, R0, 0x39, PT ;  /* 0x000000390000780c */ /* 0x000fe20003f24270 */
[----:B------:R-:W-:Y:S01]  /*45a0*/  LDSM.16.MT88.4 R60, [R215+0x6100] ;  /* 0x00610000d73c783b */ /* 0x000fe20000004200 */
[----:B------:R-:W-:-:S02]  /*45b0*/  FSEL R204, R47, -INF , P3 ;  /* 0xff8000002fcc7808 */ /* 0x000fc40001800000 */
[----:B------:R-:W-:Y:S02]  /*45c0*/  FMNMX.FTZ R3, R19, R3, !PT ;  /* 0x0000000313037209 */ /* 0x000fe40007810000 */
[----:B------:R-:W-:Y:S02]  /*45d0*/  FMNMX.FTZ R132, R206, R132, !PT ;  /* 0x00000084ce847209 */ /* 0x000fe40007810000 */
[----:B------:R-:W-:Y:S02]  /*45e0*/  FSEL R208, R53, -INF , P0 ;  /* 0xff80000035d07808 */ /* 0x000fe40000000000 */
[----:B------:R-:W-:Y:S02]  /*45f0*/  ISETP.GT.AND P0, PT, R0, 0x40, PT ;  /* 0x000000400000780c */ /* 0x000fe40003f04270 */
[----:B------:R-:W-:Y:S02]  /*4600*/  FSEL R205, R46, -INF , P1 ;  /* 0xff8000002ecd7808 */ /* 0x000fe40000800000 */
[----:B------:R-:W-:-:S02]  /*4610*/  FMNMX.FTZ R3, R24, R3, !PT ;  /* 0x0000000318037209 */ /* 0x000fc40007810000 */
[----:B------:R-:W-:Y:S02]  /*4620*/  FMNMX.FTZ R132, R204, R132, !PT ;  /* 0x00000084cc847209 */ /* 0x000fe40007810000 */
[----:B------:R-:W-:Y:S02]  /*4630*/  FSEL R210, R45, -INF , P3 ;  /* 0xff8000002dd27808 */ /* 0x000fe40001800000 */
[----:B------:R-:W-:Y:S02]  /*4640*/  ISETP.GT.AND P3, PT, R0, 0x41, PT ;  /* 0x000000410000780c */ /* 0x000fe40003f64270 */
[----:B------:R-:W-:Y:S02]  /*4650*/  FSEL R148, R43, -INF , P0 ;  /* 0xff8000002b947808 */ /* 0x000fe40000000000 */
[----:B------:R-:W-:Y:S02]  /*4660*/  FMNMX.FTZ R3, R25, R3, !PT ;  /* 0x0000000319037209 */ /* 0x000fe40007810000 */
[----:B------:R-:W-:-:S02]  /*4670*/  FMNMX.FTZ R132, R205, R132, !PT ;  /* 0x00000084cd847209 */ /* 0x000fc40007810000 */
[----:B------:R-:W-:Y:S02]  /*4680*/  FSEL R209, R52, -INF , P2 ;  /* 0xff80000034d17808 */ /* 0x000fe40001000000 */
[----:B------:R-:W-:Y:S01]  /*4690*/  ISETP.GT.AND P2, PT, R0, 0x48, PT ;  /* 0x000000480000780c */ /* 0x000fe20003f44270 */
[----:B------:R-:W-:Y:S01]  /*46a0*/  LDSM.16.MT88.4 R52, [R213+0x3100] ;  /* 0x00310000d534783b */ /* 0x000fe20000004200 */
[----:B------:R-:W-:Y:S02]  /*46b0*/  FSEL R159, R42, -INF , P3 ;  /* 0xff8000002a9f7808 */ /* 0x000fe40001800000 */
[----:B------:R-:W-:Y:S02]  /*46c0*/  FMNMX.FTZ R3, R26, R3, !PT ;  /* 0x000000031a037209 */ /* 0x000fe40007810000 */
[----:B------:R-:W-:Y:S02]  /*46d0*/  FMNMX.FTZ R132, R148, R132, !PT ;  /* 0x0000008494847209 */ /* 0x000fe40007810000 */
[----:B------:R-:W-:-:S02]  /*46e0*/  FSEL R211, R44, -INF , P1 ;  /* 0xff8000002cd37808 */ /* 0x000fc40000800000 */
[----:B------:R-:W-:Y:S01]  /*46f0*/  ISETP.GT.AND P1, PT, R0, 0x49, PT ;  /* 0x000000490000780c */ /* 0x000fe20003f24270 */
[----:B------:R-:W-:Y:S01]  /*4700*/  LDSM.16.MT88.4 R44, [R216+0x900] ;  /* 0x00090000d82c783b */ /* 0x000fe20000004200 */
        /* <DEDUP_REMOVED lines=9> */
[----:B------:R-:W-:Y:S02]  /*47a0*/  ISETP.GT.AND P2, PT, R0, 0x51, PT ;  /* 0x000000510000780c */ /* 0x000fe40003f44270 */
        /* <DEDUP_REMOVED lines=14> */
[----:B------:R-:W-:Y:S01]  /*4890*/  FMNMX.FTZ R0, R208, R0, !PT ;  /* 0x00000000d0007209 */ /* 0x000fe20007810000 */
[----:B------:R-:W-:Y:S01]  /*48a0*/  LDSM.16.MT88.4 R20, [R213+0x100] ;  /* 0x00010000d514783b */ /* 0x000fe20000004200 */
[----:B------:R-:W-:Y:S02]  /*48b0*/  FMNMX.FTZ R132, R151, R132, !PT ;  /* 0x0000008497847209 */ /* 0x000fe40007810000 */
[----:B------:R-:W-:Y:S02]  /*48c0*/  FMNMX.FTZ R0, R209, R0, !PT ;  /* 0x00000000d1007209 */ /* 0x000fe40007810000 */
[----:B------:R-:W-:Y:S02]  /*48d0*/  FMNMX.FTZ R132, R150, R132, !PT ;  /* 0x0000008496847209 */ /* 0x000fe40007810000 */
[----:B------:R-:W-:-:S02]  /*48e0*/  FMNMX.FTZ R0, R210, R0, !PT ;  /* 0x00000000d2007209 */ /* 0x000fc40007810000 */
[----:B------:R-:W-:Y:S01]  /*48f0*/  FSEL R143, R40, -INF , P3 ;  /* 0xff800000288f7808 */ /* 0x000fe20001800000 */
[----:B------:R-:W3:Y:S01]  /*4900*/  SHFL.BFLY PT, R3, R132, 0x2, 0x1f ;  /* 0x0c401f0084037f89 */ /* 0x000ee200000e0000 */
[----:B------:R-:W-:Y:S02]  /*4910*/  FMNMX.FTZ R0, R211, R0, !PT ;  /* 0x00000000d3007209 */ /* 0x000fe40007810000 */
[----:B-1----:R-:W-:Y:S01]  /*4920*/  FSEL R218, R33, -INF , P2 ;  /* 0xff80000021da7808 */ /* 0x002fe20001000000 */
[----:B------:R-:W-:Y:S01]  /*4930*/  LDSM.16.MT88.4 R40, [R216+0x100] ;  /* 0x00010000d828783b */ /* 0x000fe20000004200 */
[----:B------:R-:W-:Y:S02]  /*4940*/  FMNMX.FTZ R0, R156, R0, !PT ;  /* 0x000000009c007209 */ /* 0x000fe40007810000 */
[----:B--2---:R-:W-:Y:S01]  /*4950*/  FSEL R212, R29, -INF , P1 ;  /* 0xff8000001dd47808 */ /* 0x004fe20000800000 */
[----:B------:R-:W-:Y:S01]  /*4960*/  LDSM.16.MT88.4 R32, [R213+0x900] ;  /* 0x00090000d520783b */ /* 0x000fe20000004200 */
[----:B------:R-:W-:-:S02]  /*4970*/  FMNMX.FTZ R0, R143, R0, !PT ;  /* 0x000000008f007209 */ /* 0x000fc40007810000 */
[----:B------:R-:W-:Y:S02]  /*4980*/  FSEL R149, R30, -INF , P0 ;  /* 0xff8000001e957808 */ /* 0x000fe40000000000 */
[----:B------:R-:W-:-:S04]  /*4990*/  FMNMX.FTZ R0, R146, R0, !PT ;  /* 0x0000000092007209 */ /* 0x000fc80007810000 */
[----:B------:R-:W-:-:S04]  /*49a0*/  FMNMX.FTZ R0, R250, R0, !PT ;  /* 0x00000000fa007209 */ /* 0x000fc80007810000 */
[----:B------:R-:W-:Y:S02]  /*49b0*/  FMNMX.FTZ R0, R147, R0, !PT ;  /* 0x0000000093007209 */ /* 0x000fe40007810000 */
[----:B---3--:R-:W-:Y:S02]  /*49c0*/  FMNMX.FTZ R132, R132, R3, !PT ;  /* 0x0000000384847209 */ /* 0x008fe40007810000 */
[----:B------:R-:W-:-:S03]  /*49d0*/  FMNMX.FTZ R3, R218, R0, !PT ;  /* 0x00000000da037209 */ /* 0x000fc60007810000 */
[----:B------:R-:W1:Y:S01]  /*49e0*/  SHFL.BFLY PT, R0, R132, 0x1, 0x1f ;  /* 0x0c201f0084007f89 */ /* 0x000e6200000e0000 */
[----:B------:R-:W-:-:S04]  /*49f0*/  FMNMX.FTZ R3, R212, R3, !PT ;  /* 0x00000003d4037209 */ /* 0x000fc80007810000 */
[----:B------:R-:W-:-:S05]  /*4a00*/  FMNMX.FTZ R3, R149, R3, !PT ;  /* 0x0000000395037209 */ /* 0x000fca0007810000 */
[----:B------:R-:W2:Y:S01]  /*4a10*/  SHFL.BFLY PT, R6, R3, 0x2, 0x1f ;  /* 0x0c401f0003067f89 */ /* 0x000ea200000e0000 */
[----:B-1----:R-:W-:-:S04]  /*4a20*/  FMNMX.FTZ R132, R132, R0, !PT ;  /* 0x0000000084847209 */ /* 0x002fc80007810000 */
        /* <DEDUP_REMOVED lines=19> */
[----:B------:R1:W2:Y:S02]  /*4b60*/  MUFU.EX2 R142, R0 ;  /* 0x00000000008e7308 */ /* 0x0002a40000000800 */
[----:B-1----:R-:W-:Y:S01]  /*4b70*/  FFMA.FTZ R0, R11, c[0x0][0x2d0], -R12 ;  /* 0x0000b4000b007a23 */ /* 0x002fe2000001080c */
[----:B--2---:R-:W-:-:S05]  /*4b80*/  F2FP.PACK_AB R10, R142, R219 ;  /* 0x000000db8e0a723e */ /* 0x004fca00000000ff */
[----:B------:R1:W2:Y:S02]  /*4b90*/  MUFU.EX2 R36, R0 ;  /* 0x0000000000247308 */ /* 0x0002a40000000800 */
[----:B-1----:R-:W-:Y:S02]  /*4ba0*/  FFMA.FTZ R0, R13, c[0x0][0x2d0], -R12 ;  /* 0x0000b4000d007a23 */ /* 0x002fe4000001080c */
[----:B--2---:R-:W-:-:S04]  /*4bb0*/  IMAD.MOV.U32 R13, RZ, RZ, R36 ;  /* 0x000000ffff0d7224 */ /* 0x004fc800078e0024 */
[----:B------:R1:W-:Y:S01]  /*4bc0*/  MUFU.EX2 R145, R0 ;  /* 0x0000000000917308 */ /* 0x0003e20000000800 */
[----:B------:R-:W-:Y:S01]  /*4bd0*/  LDSM.16.MT88.4 R36, [R215+0x100] ;  /* 0x00010000d724783b */ /* 0x000fe20000004200 */
[----:B-1----:R-:W-:-:S05]  /*4be0*/  FMUL.FTZ R0, R3, c[0x0][0x2d0] ;  /* 0x0000b40003007a20 */ /* 0x002fca0000410000 */
[----:B------:R-:W-:-:S05]  /*4bf0*/  FSEL R0, R0, RZ, P0 ;  /* 0x000000ff00007208 */ /* 0x000fca0000000000 */
[--C-:B------:R-:W-:Y:S02]  /*4c00*/  FFMA.FTZ R5, R17, c[0x0][0x2d0], -R0.reuse ;  /* 0x0000b40011057a23 */ /* 0x100fe40000010800 */
[--C-:B------:R-:W-:Y:S02]  /*4c10*/  FFMA.FTZ R6, R16, c[0x0][0x2d0], -R0.reuse ;  /* 0x0000b40010067a23 */ /* 0x100fe40000010800 */
[----:B------:R1:W2:Y:S01]  /*4c20*/  MUFU.EX2 R29, R5 ;  /* 0x00000005001d7308 */ /* 0x0002a20000000800 */
[----:B------:R-:W-:-:S07]  /*4c30*/  FFMA.FTZ R4, R26, c[0x0][0x2d0], -R0 ;  /* 0x0000b4001a047a23 */ /* 0x000fce0000010800 */
[----:B------:R-:W3:Y:S01]  /*4c40*/  MUFU.EX2 R141, R6 ;  /* 0x00000006008d7308 */ /* 0x000ee20000000800 */
[----:B-1----:R-:W-:-:S07]  /*4c50*/  FFMA.FTZ R5, R18, c[0x0][0x2d0], -R0 ;  /* 0x0000b40012057a23 */ /* 0x002fce0000010800 */
[----:B------:R1:W-:Y:S01]  /*4c60*/  MUFU.EX2 R251, R4 ;  /* 0x0000000400fb7308 */ /* 0x0003e20000000800 */
[----:B--2---:R-:W-:Y:S02]  /*4c70*/  MOV R2, R29 ;  /* 0x0000001d00027202 */ /* 0x004fe40000000f00 */
[----:B---3--:R-:W-:-:S05]  /*4c80*/  F2FP.PACK_AB R9, R29, R141 ;  /* 0x0000008d1d09723e */ /* 0x008fca00000000ff */
[----:B------:R2:W-:Y:S01]  /*4c90*/  MUFU.EX2 R15, R5 ;  /* 0x00000005000f7308 */ /* 0x0005e20000000800 */
[----:B------:R-:W-:Y:S01]  /*4ca0*/  F2FP.PACK_AB R6, R72, R164 ;  /* 0x000000a44806723e */ /* 0x000fe200000000ff */
[----:B-1----:R-:W-:-:S06]  /*4cb0*/  FFMA.FTZ R4, R28, c[0x0][0x2d0], -R0 ;  /* 0x0000b4001c047a23 */ /* 0x002fcc0000010800 */
[----:B------:R1:W3:Y:S01]  /*4cc0*/  MUFU.EX2 R140, R4 ;  /* 0x00000004008c7308 */ /* 0x0002e20000000800 */
[----:B--2---:R-:W-:-:S07]  /*4cd0*/  FFMA.FTZ R5, R19, c[0x0][0x2d0], -R0 ;  /* 0x0000b40013057a23 */ /* 0x004fce0000010800 */
[----:B------:R2:W4:Y:S01]  /*4ce0*/  MUFU.EX2 R14, R5 ;  /* 0x00000005000e7308 */ /* 0x0005220000000800 */
[----:B-1----:R-:W-:Y:S02]  /*4cf0*/  F2FP.PACK_AB R4, R145, R13 ;  /* 0x0000000d9104723e */ /* 0x002fe400000000ff */
[----:B---3--:R-:W-:Y:S01]  /*4d00*/  F2FP.PACK_AB R7, R140, R251 ;  /* 0x000000fb8c07723e */ /* 0x008fe200000000ff */
[----:B--2---:R-:W-:Y:S01]  /*4d10*/  FFMA.FTZ R5, R24, c[0x0][0x2d0], -R0 ;  /* 0x0000b40018057a23 */ /* 0x004fe20000010800 */
[----:B----4-:R-:W-:-:S03]  /*4d20*/  F2FP.PACK_AB R11, R14, R15 ;  /* 0x0000000f0e0b723e */ /* 0x010fc600000000ff */
[----:B------:R1:W-:Y:S04]  /*4d30*/  MUFU.EX2 R157, R5 ;  /* 0x00000005009d7308 */ /* 0x0003e80000000800 */
[C---:B------:R-:W-:Y:S08]  /*4d40*/  HMMA.16816.F32 R16, R8.reuse, R20, RZ ;  /* 0x000000140810723c */ /* 0x040ff000000018ff */
[----:B------:R-:W-:Y:S01]  /*4d50*/  HMMA.16816.F32 R92, R8, R54, RZ ;  /* 0x00000036085c723c */ /* 0x000fe200000018ff */
[----:B-1----:R-:W-:-:S02]  /*4d60*/  FFMA.FTZ R5, R25, c[0x0][0x2d0], -R0 ;  /* 0x0000b40019057a23 */ /* 0x002fc40000010800 */
[----:B------:R-:W1:Y:S02]  /*4d70*/  LDSM.16.MT88.4 R24, [R214+0x100] ;  /* 0x00010000d618783b */ /* 0x000e640000004200 */
[----:B------:R-:W2:Y:S03]  /*4d80*/  MUFU.EX2 R217, R5 ;  /* 0x0000000500d97308 */ /* 0x000ea60000000800 */
[C---:B------:R-:W-:Y:S08]  /*4d90*/  HMMA.16816.F32 R124, R8.reuse, R120, RZ ;  /* 0x00000078087c723c */ /* 0x040ff000000018ff */
[----:B------:R-:W-:Y:S01]  /*4da0*/  HMMA.16816.F32 R128, R8, R116, RZ ;  /* 0x000000740880723c */ /* 0x000fe200000018ff */
[----:B--2---:R-:W-:-:S07]  /*4db0*/  F2FP.PACK_AB R5, R217, R157 ;  /* 0x0000009dd905723e */ /* 0x004fce00000000ff */
[----:B------:R-:W-:Y:S08]  /*4dc0*/  HMMA.16816.F32 R120, R8, R122, RZ ;  /* 0x0000007a0878723c */ /* 0x000ff000000018ff */
[----:B------:R-:W-:Y:S08]  /*4dd0*/  HMMA.16816.F32 R200, R4, R32, R16 ;  /* 0x0000002004c8723c */ /* 0x000ff00000001810 */
[C---:B------:R-:W-:Y:S08]  /*4de0*/  HMMA.16816.F32 R16, R8.reuse, R22, RZ ;  /* 0x000000160810723c */ /* 0x040ff000000018ff */
[C---:B-1----:R-:W-:Y:S08]  /*4df0*/  HMMA.16816.F32 R28, R8.reuse, R24, RZ ;  /* 0x00000018081c723c */ /* 0x042ff000000018ff */
[----:B------:R-:W-:Y:S08]  /*4e00*/  HMMA.16816.F32 R24, R8, R26, RZ ;  /* 0x0000001a0818723c */ /* 0x000ff000000018ff */
[----:B------:R-:W-:Y:S01]  /*4e10*/  HMMA.16816.F32 R196, R4, R34, R16 ;  /* 0x0000002204c4723c */ /* 0x000fe20000001810 */
[----:B------:R-:W-:Y:S07]  /*4e20*/  LDSM.16.MT88.4 R32, [R215+0x3100] ;  /* 0x00310000d720783b */ /* 0x000fee0000004200 */
[C---:B------:R-:W-:Y:S08]  /*4e30*/  HMMA.16816.F32 R20, R8.reuse, R40, RZ ;  /* 0x000000280814723c */ /* 0x040ff000000018ff */
[C---:B------:R-:W-:Y:S08]  /*4e40*/  HMMA.16816.F32 R16, R8.reuse, R42, RZ ;  /* 0x0000002a0810723c */ /* 0x040ff000000018ff */
[----:B------:R-:W-:Y:S08]  /*4e50*/  HMMA.16816.F32 R40, R8, R36, RZ ;  /* 0x000000240828723c */ /* 0x000ff000000018ff */
[C---:B------:R-:W-:Y:S01]  /*4e60*/  HMMA.16816.F32 R152, R4.reuse, R50, R24 ;  /* 0x000000320498723c */ /* 0x040fe20000001818 */
[----:B------:R-:W1:Y:S07]  /*4e70*/  LDSM.16.MT88.4 R24, [R214+0x3100] ;  /* 0x00310000d618783b */ /* 0x000e6e0000004200 */
[C---:B------:R-:W-:Y:S01]  /*4e80*/  HMMA.16816.F32 R188, R4.reuse, R44, R20 ;  /* 0x0000002c04bc723c */ /* 0x040fe20000001814 */
[----:B------:R-:W2:Y:S07]  /*4e90*/  LDSM.16.MT88.4 R20, [R216+0x3100] ;  /* 0x00310000d814783b */ /* 0x000eae0000004200 */
[C---:B------:R-:W-:Y:S01]  /*4ea0*/  HMMA.16816.F32 R160, R4.reuse, R56, R40 ;  /* 0x0000003804a0723c */ /* 0x040fe20000001828 */
[----:B------:R-:W3:Y:S07]  /*4eb0*/  LDSM.16.MT88.4 R40, [R213+0x6100] ;  /* 0x00610000d528783b */ /* 0x000eee0000004200 */
[C---:B------:R-:W-:Y:S01]  /*4ec0*/  HMMA.16816.F32 R184, R4.reuse, R46, R16 ;  /* 0x0000002e04b8723c */ /* 0x040fe20000001810 */
[----:B------:R-:W-:Y:S07]  /*4ed0*/  LDSM.16.MT88.4 R44, [R214+0x6100] ;  /* 0x00610000d62c783b */ /* 0x000fee0000004200 */
[----:B------:R-:W-:Y:S01]  /*4ee0*/  HMMA.16816.F32 R192, R4, R48, R28 ;  /* 0x0000003004c0723c */ /* 0x000fe2000000181c */
[----:B------:R-:W4:Y:S07]  /*4ef0*/  LDSM.16.MT88.4 R48, [R216+0x6100] ;  /* 0x00610000d830783b */ /* 0x000f2e0000004200 */
[C---:B------:R-:W-:Y:S08]  /*4f00*/  HMMA.16816.F32 R16, R8.reuse, R52, RZ ;  /* 0x000000340810723c */ /* 0x040ff000000018ff */
[C---:B------:R-:W-:Y:S08]  /*4f10*/  HMMA.16816.F32 R28, R8.reuse, R38, RZ ;  /* 0x00000026081c723c */ /* 0x040ff000000018ff */
[----:B-1----:R-:W-:Y:S08]  /*4f20*/  HMMA.16816.F32 R80, R8, R26, RZ ;  /* 0x0000001a0850723c */ /* 0x002ff000000018ff */
[----:B------:R-:W-:Y:S07]  /*4f30*/  HMMA.16816.F32 R168, R4, R84, R16 ;  /* 0x0000005404a8723c */ /* 0x000fee0000001810 */
[----:B------:R-:W-:Y:S01]  /*4f40*/  IMAD.MOV.U32 R85, RZ, RZ, R73 ;  /* 0x000000ffff557224 */ /* 0x000fe200078e0049 */
[----:B------:R-:W-:Y:S01]  /*4f50*/  HMMA.16816.F32 R88, R8, R24, RZ ;  /* 0x000000180858723c */ /* 0x000fe200000018ff */
[----:B------:R-:W-:-:S07]  /*4f60*/  IMAD.MOV.U32 R84, RZ, RZ, R72 ;  /* 0x000000ffff547224 */ /* 0x000fce00078e0048 */
[C---:B--2---:R-:W-:Y:S08]  /*4f70*/  HMMA.16816.F32 R76, R8.reuse, R20, RZ ;  /* 0x00000014084c723c */ /* 0x044ff000000018ff */
[----:B---3--:R-:W-:Y:S08]  /*4f80*/  HMMA.16816.F32 R16, R8, R42, RZ ;  /* 0x0000002a0810723c */ /* 0x008ff000000018ff */
[----:B------:R-:W-:Y:S08]  /*4f90*/  HMMA.16816.F32 R180, R4, R58, R28 ;  /* 0x0000003a04b4723c */ /* 0x000ff0000000181c */
[C---:B------:R-:W-:Y:S08]  /*4fa0*/  HMMA.16816.F32 R28, R8.reuse, R32, RZ ;  /* 0x00000020081c723c */ /* 0x040ff000000018ff */
[C---:B------:R-:W-:Y:S08]  /*4fb0*/  HMMA.16816.F32 R36, R8.reuse, R22, RZ ;  /* 0x000000160824723c */ /* 0x040ff000000018ff */
[C---:B------:R-:W-:Y:S08]  /*4fc0*/  HMMA.16816.F32 R24, R8.reuse, R34, RZ ;  /* 0x000000220818723c */ /* 0x040ff000000018ff */
[C---:B------:R-:W-:Y:S08]  /*4fd0*/  HMMA.16816.F32 R20, R8.reuse, R40, RZ ;  /* 0x000000280814723c */ /* 0x040ff000000018ff */
[C---:B----4-:R-:W-:Y:S08]  /*4fe0*/  HMMA.16816.F32 R72, R8.reuse, R48, RZ ;  /* 0x000000300848723c */ /* 0x050ff000000018ff */
[C---:B------:R-:W-:Y:S08]  /*4ff0*/  HMMA.16816.F32 R56, R8.reuse, R50, RZ ;  /* 0x000000320838723c */ /* 0x040ff000000018ff */
[C---:B------:R-:W-:Y:S08]  /*5000*/  HMMA.16816.F32 R32, R8.reuse, R44, RZ ;  /* 0x0000002c0820723c */ /* 0x040ff000000018ff */
[C---:B------:R-:W-:Y:S08]  /*5010*/  HMMA.16816.F32 R40, R8.reuse, R46, RZ ;  /* 0x0000002e0828723c */ /* 0x040ff000000018ff */
[C---:B------:R-:W-:Y:S08]  /*5020*/  HMMA.16816.F32 R52, R8.reuse, R60, RZ ;  /* 0x0000003c0834723c */ /* 0x040ff000000018ff */
[C---:B------:R-:W-:Y:S08]  /*5030*/  HMMA.16816.F32 R48, R8.reuse, R62, RZ ;  /* 0x0000003e0830723c */ /* 0x040ff000000018ff */
[C---:B------:R-:W-:Y:S08]  /*5040*/  HMMA.16816.F32 R44, R8.reuse, R64, RZ ;  /* 0x00000040082c723c */ /* 0x040ff000000018ff */
[----:B------:R-:W-:Y:S08]  /*5050*/  HMMA.16816.F32 R60, R8, R68, RZ ;  /* 0x00000044083c723c */ /* 0x000ff000000018ff */
[----:B------:R-:W-:Y:S07]  /*5060*/  HMMA.16816.F32 R172, R4, R86, R92 ;  /* 0x0000005604ac723c */ /* 0x000fee000000185c */
[----:B------:R-:W-:Y:S01]  /*5070*/  IMAD.MOV.U32 R95, RZ, RZ, R157 ;  /* 0x000000ffff5f7224 */ /* 0x000fe200078e009d */
[----:B------:R-:W-:Y:S01]  /*5080*/  HMMA.16816.F32 R64, R8, R66, RZ ;  /* 0x000000420840723c */ /* 0x000fe200000018ff */
[----:B------:R-:W-:Y:S01]  /*5090*/  IMAD.MOV.U32 R87, RZ, RZ, R84 ;  /* 0x000000ffff577224 */ /* 0x000fe200078e0054 */
[----:B------:R-:W-:Y:S01]  /*50a0*/  MOV R84, R85 ;  /* 0x0000005500547202 */ /* 0x000fe20000000f00 */
[----:B------:R-:W-:-:S02]  /*50b0*/  IMAD.MOV.U32 R85, RZ, RZ, R2 ;  /* 0x000000ffff557224 */ /* 0x000fc400078e0002 */
[----:B------:R-:W-:Y:S02]  /*50c0*/  IMAD.MOV.U32 R2, RZ, RZ, R15 ;  /* 0x000000ffff027224 */ /* 0x000fe400078e000f */
[----:B------:R-:W-:Y:S01]  /*50d0*/  IMAD.MOV.U32 R15, RZ, RZ, R149 ;  /* 0x000000ffff0f7224 */ /* 0x000fe200078e0095 */
[----:B------:R-:W-:Y:S01]  /*50e0*/  HMMA.16816.F32 R68, R8, R70, RZ ;  /* 0x000000460844723c */ /* 0x000fe200000018ff */
[----:B------:R-:W-:-:S07]  /*50f0*/  IMAD.MOV.U32 R93, RZ, RZ, R143 ;  /* 0x000000ffff5d7224 */ /* 0x000fce00078e008f */
[----:B------:R-:W-:Y:S07]  /*5100*/  HMMA.16816.F32 R116, R8, R118, RZ ;  /* 0x000000760874723c */ /* 0x000fee00000018ff */
[----:B------:R-:W-:Y:S01]  /*5110*/  MOV R8, R165 ;  /* 0x000000a500087202 */ /* 0x000fe20000000f00 */
[----:B------:R-:W-:Y:S01]  /*5120*/  IMAD.MOV.U32 R9, RZ, RZ, R164 ;  /* 0x000000ffff097224 */ /* 0x000fe200078e00a4 */
[----:B------:R-:W-:Y:S01]  /*5130*/  MOV R11, R158 ;  /* 0x0000009e000b7202 */ /* 0x000fe20000000f00 */
[----:B------:R-:W-:Y:S01]  /*5140*/  IMAD.MOV.U32 R10, RZ, RZ, R159 ;  /* 0x000000ffff0a7224 */ /* 0x000fe200078e009f */
[----:B------:R-:W-:Y:S01]  /*5150*/  HMMA.16816.F32 R164, R4, R110, R80 ;  /* 0x0000006e04a4723c */ /* 0x000fe20000001850 */
[----:B------:R-:W-:-:S02]  /*5160*/  IMAD.MOV.U32 R94, RZ, RZ, R9 ;  /* 0x000000ffff5e7224 */ /* 0x000fc400078e0009 */
[----:B------:R-:W-:Y:S01]  /*5170*/  IMAD.MOV.U32 R86, RZ, RZ, R11 ;  /* 0x000000ffff567224 */ /* 0x000fe200078e000b */
[----:B------:R-:W-:-:S03]  /*5180*/  MOV R92, R10 ;  /* 0x0000000a005c7202 */ /* 0x000fc60000000f00 */
[----:B------:R-:W-:Y:S01]  /*5190*/  IMAD.MOV.U32 R80, RZ, RZ, R156 ;  /* 0x000000ffff507224 */ /* 0x000fe200078e009c */
[----:B------:R-:W-:Y:S01]  /*51a0*/  HMMA.16816.F32 R176, R4, R108, R88 ;  /* 0x0000006c04b0723c */ /* 0x000fe20000001858 */
[----:B------:R-:W-:Y:S01]  /*51b0*/  MOV R83, R151 ;  /* 0x0000009700537202 */ /* 0x000fe20000000f00 */
[----:B------:R-:W-:Y:S01]  /*51c0*/  IMAD.MOV.U32 R82, RZ, RZ, R150 ;  /* 0x000000ffff527224 */ /* 0x000fe200078e0096 */
[----:B------:R-:W-:-:S05]  /*51d0*/  MOV R81, R141 ;  /* 0x0000008d00517202 */ /* 0x000fca0000000f00 */
[C---:B------:R-:W-:Y:S07]  /*51e0*/  HMMA.16816.F32 R156, R4.reuse, R104, R76 ;  /* 0x00000068049c723c */ /* 0x040fee000000184c */
[----:B------:R-:W-:Y:S01]  /*51f0*/  MOV R105, R95 ;  /* 0x0000005f00697202 */ /* 0x000fe20000000f00 */
[----:B------:R-:W-:Y:S01]  /*5200*/  HMMA.16816.F32 R108, R4, R98, R16 ;  /* 0x00000062046c723c */ /* 0x000fe20000001810 */
[----:B------:R-:W-:Y:S01]  /*5210*/  IMAD.MOV.U32 R95, RZ, RZ, R8 ;  /* 0x000000ffff5f7224 */ /* 0x000fe200078e0008 */
[----:B------:R-:W1:Y:S01]  /*5220*/  LDSM.16.MT88.4 R16, [R216+0x6900] ;  /* 0x00690000d810783b */ /* 0x000e620000004200 */
[----:B------:R-:W-:-:S03]  /*5230*/  IMAD.MOV.U32 R104, RZ, RZ, R148 ;  /* 0x000000ffff687224 */ /* 0x000fc600078e0094 */
[----:B------:R-:W2:Y:S02]  /*5240*/  LDSM.16.MT88.4 R8, [R215+0x6900] ;  /* 0x00690000d708783b */ /* 0x000ea40000004200 */
[C---:B------:R-:W-:Y:S08]  /*5250*/  HMMA.16816.F32 R28, R4.reuse, R100, R28 ;  /* 0x00000064041c723c */ /* 0x040ff0000000181c */
[C---:B------:R-:W-:Y:S01]  /*5260*/  HMMA.16816.F32 R100, R4.reuse, R102, R24 ;  /* 0x000000660464723c */ /* 0x040fe20000001818 */
[----:B------:R-:W3:Y:S07]  /*5270*/  LDSM.16.MT88.4 R24, [R214+0x9900] ;  /* 0x00990000d618783b */ /* 0x000eee0000004200 */
[C---:B------:R-:W-:Y:S07]  /*5280*/  HMMA.16816.F32 R148, R4.reuse, R106, R36 ;  /* 0x0000006a0494723c */ /* 0x040fee0000001824 */
[----:B------:R-:W-:Y:S01]  /*5290*/  MOV R38, R142 ;  /* 0x0000008e00267202 */ /* 0x000fe20000000f00 */
[----:B------:R-:W-:Y:S01]  /*52a0*/  IMAD.MOV.U32 R39, RZ, RZ, R140 ;  /* 0x000000ffff277224 */ /* 0x000fe200078e008c */
[----:B------:R-:W-:Y:S01]  /*52b0*/  MOV R107, R94 ;  /* 0x0000005e006b7202 */ /* 0x000fe20000000f00 */
[----:B------:R-:W-:Y:S01]  /*52c0*/  HMMA.16816.F32 R140, R4, R96, R20 ;  /* 0x00000060048c723c */ /* 0x000fe20000001814 */
[----:B------:R-:W4:Y:S01]  /*52d0*/  LDSM.16.MT88.4 R20, [R213+0x9900] ;  /* 0x00990000d514783b */ /* 0x000f220000004200 */
[----:B------:R-:W-:-:S02]  /*52e0*/  IMAD.MOV.U32 R106, RZ, RZ, R92 ;  /* 0x000000ffff6a7224 */ /* 0x000fc400078e005c */
[----:B------:R-:W-:Y:S02]  /*52f0*/  IMAD.MOV.U32 R92, RZ, RZ, R146 ;  /* 0x000000ffff5c7224 */ /* 0x000fe400078e0092 */
[----:B------:R-:W-:Y:S02]  /*5300*/  IMAD.MOV.U32 R94, RZ, RZ, R145 ;  /* 0x000000ffff5e7224 */ /* 0x000fe400078e0091 */
[C---:B-1----:R-:W-:Y:S08]  /*5310*/  HMMA.16816.F32 R88, R4.reuse, R16, R72 ;  /* 0x000000100458723c */ /* 0x042ff00000001848 */
[C---:B------:R-:W-:Y:S01]  /*5320*/  HMMA.16816.F32 R76, R4.reuse, R18, R56 ;  /* 0x00000012044c723c */ /* 0x040fe20000001838 */
[----:B------:R-:W-:Y:S07]  /*5330*/  LDSM.16.MT88.4 R16, [R213+0x1100] ;  /* 0x00110000d510783b */ /* 0x000fee0000004200 */
[C---:B--2---:R-:W-:Y:S08]  /*5340*/  HMMA.16816.F32 R72, R4.reuse, R8, R52 ;  /* 0x000000080448723c */ /* 0x044ff00000001834 */
[C---:B------:R-:W-:Y:S01]  /*5350*/  HMMA.16816.F32 R56, R4.reuse, R10, R48 ;  /* 0x0000000a0438723c */ /* 0x040fe20000001830 */
[----:B------:R-:W1:Y:S07]  /*5360*/  LDSM.16.MT88.4 R8, [R216+0x9900] ;  /* 0x00990000d808783b */ /* 0x000e6e0000004200 */
[C---:B---3--:R-:W-:Y:S07]  /*5370*/  HMMA.16816.F32 R60, R4.reuse, R24, R60 ;  /* 0x00000018043c723c */ /* 0x048fee000000183c */
[----:B------:R-:W-:Y:S01]  /*5380*/  MOV R24, R87 ;  /* 0x0000005700187202 */ /* 0x000fe20000000f00 */
[----:B------:R-:W-:Y:S01]  /*5390*/  IMAD.MOV.U32 R87, RZ, RZ, R84 ;  /* 0x000000ffff577224 */ /* 0x000fe200078e0054 */
[----:B------:R-:W-:Y:S01]  /*53a0*/  HMMA.16816.F32 R68, R4, R26, R68 ;  /* 0x0000001a0444723c */ /* 0x000fe20000001844 */
[----:B------:R-:W-:Y:S01]  /*53b0*/  IMAD.MOV.U32 R84, RZ, RZ, R85 ;  /* 0x000000ffff547224 */ /* 0x000fe200078e0055 */
[----:B------:R-:W-:Y:S01]  /*53c0*/  MOV R85, R2 ;  /* 0x0000000200557202 */ /* 0x000fe20000000f00 */
[----:B------:R-:W-:-:S02]  /*53d0*/  FFMA.FTZ R2, R133, c[0x0][0x2d0], -R12 ;  /* 0x0000b40085027a23 */ /* 0x000fc4000001080c */
[----:B------:R-:W-:Y:S02]  /*53e0*/  IMAD.MOV.U32 R25, RZ, RZ, R38 ;  /* 0x000000ffff197224 */ /* 0x000fe400078e0026 */
[----:B------:R2:W-:Y:S01]  /*53f0*/  MUFU.EX2 R133, R2 ;  /* 0x0000000200857308 */ /* 0x0005e20000000800 */
[----:B------:R-:W-:Y:S01]  /*5400*/  IMAD.MOV.U32 R26, RZ, RZ, R15 ;  /* 0x000000ffff1a7224 */ /* 0x000fe200078e000f */
[----:B----4-:R-:W-:Y:S01]  /*5410*/  HMMA.16816.F32 R52, R4, R20, R44 ;  /* 0x000000140434723c */ /* 0x010fe2000000182c */
[----:B------:R-:W-:-:S07]  /*5420*/  IMAD.MOV.U32 R27, RZ, RZ, R39 ;  /* 0x000000ffff1b7224 */ /* 0x000fce00078e0027 */
[----:B------:R-:W-:Y:S01]  /*5430*/  HMMA.16816.F32 R64, R4, R22, R64 ;  /* 0x000000160440723c */ /* 0x000fe20000001840 */
[----:B------:R-:W3:Y:S01]  /*5440*/  LDSM.16.MT88.4 R20, [R215+0x9900] ;  /* 0x00990000d714783b */ /* 0x000ee20000004200 */
[----:B--2---:R-:W-:-:S06]  /*5450*/  FFMA.FTZ R2, R136, c[0x0][0x2d0], -R12 ;  /* 0x0000b40088027a23 */ /* 0x004fcc000001080c */
[C---:B-1----:R-:W-:Y:S01]  /*5460*/  HMMA.16816.F32 R48, R4.reuse, R8, R124 ;  /* 0x000000080430723c */ /* 0x042fe2000000187c */
[----:B------:R1:W2:Y:S06]  /*5470*/  MUFU.EX2 R15, R2 ;  /* 0x00000002000f7308 */ /* 0x0002ac0000000800 */
[----:B------:R-:W-:Y:S01]  /*5480*/  IMAD.MOV.U32 R124, RZ, RZ, R13 ;  /* 0x000000ffff7c7224 */ /* 0x000fe200078e000d */
[----:B------:R-:W-:Y:S01]  /*5490*/  HMMA.16816.F32 R44, R4, R10, R120 ;  /* 0x0000000a042c723c */ /* 0x000fe20000001878 */
[----:B------:R-:W4:Y:S01]  /*54a0*/  LDSM.16.MT88.4 R8, [R214+0x1100] ;  /* 0x00110000d608783b */ /* 0x000f220000004200 */
[----:B------:R-:W-:Y:S01]  /*54b0*/  IMAD.MOV.U32 R126, RZ, RZ, R105 ;  /* 0x000000ffff7e7224 */ /* 0x000fe200078e0069 */
[----:B------:R-:W-:Y:S01]  /*54c0*/  MOV R125, R80 ;  /* 0x00000050007d7202 */ /* 0x000fe20000000f00 */
[----:B------:R-:W-:-:S02]  /*54d0*/  IMAD.MOV.U32 R127, RZ, RZ, R104 ;  /* 0x000000ffff7f7224 */ /* 0x000fc400078e0068 */
[----:B------:R-:W-:Y:S01]  /*54e0*/  IMAD.MOV.U32 R104, RZ, RZ, R95 ;  /* 0x000000ffff687224 */ /* 0x000fe200078e005f */
[----:B------:R-:W-:Y:S01]  /*54f0*/  MOV R121, R126 ;  /* 0x0000007e00797202 */ /* 0x000fe20000000f00 */
[----:B------:R-:W-:Y:S01]  /*5500*/  IMAD.MOV.U32 R123, RZ, RZ, R87 ;  /* 0x000000ffff7b7224 */ /* 0x000fe200078e0057 */
[----:B------:R-:W-:Y:S01]  /*5510*/  MOV R87, R84 ;  /* 0x0000005400577202 */ /* 0x000fe20000000f00 */
[----:B-1----:R-:W-:Y:S01]  /*5520*/  FFMA.FTZ R2, R135, c[0x0][0x2d0], -R12 ;  /* 0x0000b40087027a23 */ /* 0x002fe2000001080c */
[----:B------:R-:W-:Y:S01]  /*5530*/  MOV R135, R93 ;  /* 0x0000005d00877202 */ /* 0x000fe20000000f00 */
[----:B------:R-:W-:Y:S01]  /*5540*/  HMMA.16816.F32 R96, R4, R112, R32 ;  /* 0x000000700460723c */ /* 0x000fe20000001820 */
[----:B------:R-:W-:Y:S01]  /*5550*/  IMAD.MOV.U32 R95, RZ, RZ, R14 ;  /* 0x000000ffff5f7224 */ /* 0x000fe200078e000e */
[----:B------:R1:W-:Y:S01]  /*5560*/  MUFU.EX2 R93, R2 ;  /* 0x00000002005d7308 */ /* 0x0003e20000000800 */
[----:B------:R-:W-:Y:S01]  /*5570*/  MOV R14, R147 ;  /* 0x00000093000e7202 */ /* 0x000fe20000000f00 */
[----:B------:R-:W-:-:S02]  /*5580*/  IMAD.MOV.U32 R120, RZ, RZ, R127 ;  /* 0x000000ffff787224 */ /* 0x000fc400078e007f */
[----:B------:R-:W-:Y:S01]  /*5590*/  IMAD.MOV.U32 R127, RZ, RZ, R106 ;  /* 0x000000ffff7f7224 */ /* 0x000fe200078e006a */
[----:B------:R-:W-:Y:S01]  /*55a0*/  MOV R34, R83 ;  /* 0x0000005300227202 */ /* 0x000fe20000000f00 */
[----:B------:R-:W-:Y:S01]  /*55b0*/  HMMA.16816.F32 R112, R4, R114, R40 ;  /* 0x000000720470723c */ /* 0x000fe20000001828 */
[----:B------:R-:W-:Y:S02]  /*55c0*/  IMAD.MOV.U32 R33, RZ, RZ, R82 ;  /* 0x000000ffff217224 */ /* 0x000fe400078e0052 */
[----:B------:R-:W-:Y:S02]  /*55d0*/  IMAD.MOV.U32 R35, RZ, RZ, R86 ;  /* 0x000000ffff237224 */ /* 0x000fe400078e0056 */
[----:B------:R-:W-:-:S03]  /*55e0*/  IMAD.MOV.U32 R122, RZ, RZ, R125 ;  /* 0x000000ffff7a7224 */ /* 0x000fc600078e007d */
[----:B---3--:R-:W-:Y:S01]  /*55f0*/  HMMA.16816.F32 R40, R4, R20, R128 ;  /* 0x000000140428723c */ /* 0x008fe20000001880 */
[----:B-1----:R-:W-:-:S04]  /*5600*/  FFMA.FTZ R2, R134, c[0x0][0x2d0], -R12 ;  /* 0x0000b40086027a23 */ /* 0x002fc8000001080c */
[----:B------:R1:W3:Y:S02]  /*5610*/  MUFU.EX2 R134, R2 ;  /* 0x0000000200867308 */ /* 0x0002e40000000800 */
[----:B------:R-:W-:Y:S01]  /*5620*/  IMAD.MOV.U32 R131, RZ, RZ, R135 ;  /* 0x000000ffff837224 */ /* 0x000fe200078e0087 */
[----:B------:R-:W-:Y:S01]  /*5630*/  HMMA.16816.F32 R36, R4, R22, R116 ;  /* 0x000000160424723c */ /* 0x000fe20000001874 */
[----:B------:R-:W4:Y:S01]  /*5640*/  LDSM.16.MT88.4 R20, [R216+0x1100] ;  /* 0x00110000d814783b */ /* 0x000f220000004200 */
[----:B------:R-:W-:Y:S01]  /*5650*/  MOV R135, R92 ;  /* 0x0000005c00877202 */ /* 0x000fe20000000f00 */
[----:B------:R-:W-:Y:S01]  /*5660*/  IMAD.MOV.U32 R129, RZ, RZ, R27 ;  /* 0x000000ffff817224 */ /* 0x000fe200078e001b */
[----:B------:R-:W-:Y:S01]  /*5670*/  MOV R130, R26 ;  /* 0x0000001a00827202 */ /* 0x000fe20000000f00 */
[----:B------:R-:W-:Y:S02]  /*5680*/  IMAD.MOV.U32 R128, RZ, RZ, R24 ;  /* 0x000000ffff807224 */ /* 0x000fe400078e0018 */
[----:B--2---:R-:W-:Y:S01]  /*5690*/  F2FP.PACK_AB R4, R15, R133 ;  /* 0x000000850f04723e */ /* 0x004fe200000000ff */
[----:B-1----:R-:W-:Y:S01]  /*56a0*/  FFMA.FTZ R2, R137, c[0x0][0x2d0], -R0 ;  /* 0x0000b40089027a23 */ /* 0x002fe20000010800 */
[----:B---3--:R-:W-:-:S03]  /*56b0*/  F2FP.PACK_AB R6, R134, R93 ;  /* 0x0000005d8606723e */ /* 0x008fc600000000ff */
[----:B------:R1:W-:Y:S02]  /*56c0*/  MUFU.EX2 R13, R2 ;  /* 0x00000002000d7308 */ /* 0x0003e40000000800 */
[----:B-1----:R-:W-:-:S06]  /*56d0*/  FFMA.FTZ R2, R144, c[0x0][0x2d0], -R0 ;  /* 0x0000b40090027a23 */ /* 0x002fcc0000010800 */
[----:B------:R1:W2:Y:S02]  /*56e0*/  MUFU.EX2 R84, R2 ;  /* 0x0000000200547308 */ /* 0x0002a40000000800 */
[----:B-1----:R-:W-:Y:S01]  /*56f0*/  FFMA.FTZ R2, R139, c[0x0][0x2d0], -R0 ;  /* 0x0000b4008b027a23 */ /* 0x002fe20000010800 */
[----:B--2---:R-:W-:-:S05]  /*5700*/  F2FP.PACK_AB R5, R84, R13 ;  /* 0x0000000d5405723e */ /* 0x004fca00000000ff */
[----:B------:R1:W-:Y:S02]  /*5710*/  MUFU.EX2 R32, R2 ;  /* 0x0000000200207308 */ /* 0x0003e40000000800 */
[----:B-1----:R-:W-:-:S06]  /*5720*/  FFMA.FTZ R2, R138, c[0x0][0x2d0], -R0 ;  /* 0x0000b4008a027a23 */ /* 0x002fcc0000010800 */
[----:B------:R-:W1:Y:S02]  /*5730*/  MUFU.EX2 R105, R2 ;  /* 0x0000000200697308 */ /* 0x000e640000000800 */
[----:B-1----:R-:W-:Y:S02]  /*5740*/  F2FP.PACK_AB R7, R105, R32 ;  /* 0x000000206907723e */ /* 0x002fe400000000ff */
[----:B------:R-:W-:Y:S02]  /*5750*/  MOV R2, R25 ;  /* 0x0000001900027202 */ /* 0x000fe40000000f00 */
[----:B------:R-:W-:Y:S03]  /*5760*/  LDSM.16.MT88.4 R24, [R214+0x7100] ;  /* 0x00710000d618783b */ /* 0x000fe60000004200 */
[C---:B------:R-:W-:Y:S07]  /*5770*/  HMMA.16816.F32 R136, R4.reuse, R16, R200 ;  /* 0x000000100488723c */ /* 0x040fee00000018c8 */
[----:B------:R-:W-:Y:S01]  /*5780*/  IMAD.MOV.U32 R201, RZ, RZ, R81 ;  /* 0x000000ffffc97224 */ /* 0x000fe200078e0051 */
[----:B----4-:R-:W-:Y:S01]  /*5790*/  HMMA.16816.F32 R144, R4, R8, R192 ;  /* 0x000000080490723c */ /* 0x010fe200000018c0 */
[----:B------:R-:W-:Y:S01]  /*57a0*/  IMAD.MOV.U32 R203, RZ, RZ, R32 ;  /* 0x000000ffffcb7224 */ /* 0x000fe200078e0020 */
[----:B------:R-:W-:Y:S01]  /*57b0*/  MOV R200, R34 ;  /* 0x0000002200c87202 */ /* 0x000fe20000000f00 */
[----:B------:R-:W-:-:S04]  /*57c0*/  IMAD.MOV.U32 R202, RZ, RZ, R33 ;  /* 0x000000ffffca7224 */ /* 0x000fc800078e0021 */
[----:B------:R-:W-:Y:S01]  /*57d0*/  MOV R194, R87 ;  /* 0x0000005700c27202 */ /* 0x000fe20000000f00 */
[C---:B------:R-:W-:Y:S01]  /*57e0*/  HMMA.16816.F32 R80, R4.reuse, R18, R196 ;  /* 0x000000120450723c */ /* 0x040fe200000018c4 */
[----:B------:R-:W-:Y:S01]  /*57f0*/  IMAD.MOV.U32 R193, RZ, RZ, R85 ;  /* 0x000000ffffc17224 */ /* 0x000fe200078e0055 */
[----:B------:R-:W1:Y:S01]  /*5800*/  LDSM.16.MT88.4 R16, [R215+0x1100] ;  /* 0x00110000d710783b */ /* 0x000e620000004200 */
[----:B------:R-:W-:Y:S02]  /*5810*/  IMAD.MOV.U32 R192, RZ, RZ, R84 ;  /* 0x000000ffffc07224 */ /* 0x000fe400078e0054 */
[----:B------:R-:W-:Y:S02]  /*5820*/  IMAD.MOV.U32 R195, RZ, RZ, R93 ;  /* 0x000000ffffc37224 */ /* 0x000fe400078e005d */
[----:B------:R-:W-:Y:S01]  /*5830*/  IMAD.MOV.U32 R196, RZ, RZ, R94 ;  /* 0x000000ffffc47224 */ /* 0x000fe200078e005e */
[C---:B------:R-:W-:Y:S01]  /*5840*/  HMMA.16816.F32 R84, R4.reuse, R10, R152 ;  /* 0x0000000a0454723c */ /* 0x040fe20000001898 */
[----:B------:R-:W2:Y:S01]  /*5850*/  LDSM.16.MT88.4 R8, [R213+0x4100] ;  /* 0x00410000d508783b */ /* 0x000ea20000004200 */
[----:B------:R-:W-:Y:S01]  /*5860*/  MOV R197, R95 ;  /* 0x0000005f00c57202 */ /* 0x000fe20000000f00 */
[----:B------:R-:W-:Y:S01]  /*5870*/  IMAD.MOV.U32 R199, RZ, RZ, R35 ;  /* 0x000000ffffc77224 */ /* 0x000fe200078e0023 */
[----:B------:R-:W-:Y:S01]  /*5880*/  MOV R198, R107 ;  /* 0x0000006b00c67202 */ /* 0x000fe20000000f00 */
[----:B------:R-:W-:Y:S03]  /*5890*/  LDSM.16.MT88.4 R32, [R213+0x7100] ;  /* 0x00710000d520783b */ /* 0x000fe60000004200 */
[C---:B------:R-:W-:Y:S07]  /*58a0*/  HMMA.16816.F32 R152, R4.reuse, R20, R188 ;  /* 0x000000140498723c */ /* 0x040fee00000018bc */
[----:B------:R-:W-:Y:S01]  /*58b0*/  IMAD.MOV.U32 R189, RZ, RZ, R104 ;  /* 0x000000ffffbd7224 */ /* 0x000fe200078e0068 */
[----:B------:R-:W-:Y:S01]  /*58c0*/  HMMA.16816.F32 R92, R4, R22, R184 ;  /* 0x00000016045c723c */ /* 0x000fe200000018b8 */
[----:B------:R-:W-:Y:S01]  /*58d0*/  IMAD.MOV.U32 R190, RZ, RZ, R105 ;  /* 0x000000ffffbe7224 */ /* 0x000fe200078e0069 */
[----:B------:R-:W3:Y:S01]  /*58e0*/  LDSM.16.MT88.4 R20, [R214+0x4100] ;  /* 0x00410000d614783b */ /* 0x000ee20000004200 */
[----:B------:R-:W-:Y:S01]  /*58f0*/  MOV R191, R123 ;  /* 0x0000007b00bf7202 */ /* 0x000fe20000000f00 */
[----:B------:R-:W-:-:S04]  /*5900*/  IMAD.MOV.U32 R123, RZ, RZ, R124 ;  /* 0x000000ffff7b7224 */ /* 0x000fc800078e007c */
[----:B------:R-:W-:Y:S01]  /*5910*/  IMAD.MOV.U32 R188, RZ, RZ, R123 ;  /* 0x000000ffffbc7224 */ /* 0x000fe200078e007b */
        /* <DEDUP_REMOVED lines=12> */
[C---:B--2---:R-:W-:Y:S01]  /*59e0*/  HMMA.16816.F32 R156, R4.reuse, R8, R28 ;  /* 0x00000008049c723c */ /* 0x044fe2000000181c */
[----:B------:R-:W-:Y:S07]  /*59f0*/  LDSM.16.MT88.4 R28, [R214+0xa100] ;  /* 0x00a10000d61c783b */ /* 0x000fee0000004200 */
[C---:B------:R-:W-:Y:S01]  /*5a00*/  HMMA.16816.F32 R116, R4.reuse, R10, R100 ;  /* 0x0000000a0474723c */ /* 0x040fe20000001864 */
[----:B------:R-:W2:Y:S07]  /*5a10*/  LDSM.16.MT88.4 R8, [R213+0xa100] ;  /* 0x00a10000d508783b */ /* 0x000eae0000004200 */
[C---:B------:R-:W-:Y:S07]  /*5a20*/  HMMA.16816.F32 R148, R4.reuse, R32, R140 ;  /* 0x000000200494723c */ /* 0x040fee000000188c */
[----:B------:R-:W-:Y:S01]  /*5a30*/  IMAD.MOV.U32 R33, RZ, RZ, R122 ;  /* 0x000000ffff217224 */ /* 0x000fe200078e007a */
[----:B------:R-:W-:Y:S01]  /*5a40*/  HMMA.16816.F32 R140, R4, R34, R108 ;  /* 0x00000022048c723c */ /* 0x000fe2000000186c */
[----:B------:R-:W-:-:S06]  /*5a50*/  IMAD.MOV.U32 R32, RZ, RZ, R131 ;  /* 0x000000ffff207224 */ /* 0x000fcc00078e0083 */
[----:B------:R-:W-:Y:S01]  /*5a60*/  MOV R108, R190 ;  /* 0x000000be006c7202 */ /* 0x000fe20000000f00 */
[----:B------:R-:W-:Y:S01]  /*5a70*/  IMAD.MOV.U32 R190, RZ, RZ, R198 ;  /* 0x000000ffffbe7224 */ /* 0x000fe200078e00c6 */
[----:B------:R-:W-:Y:S01]  /*5a80*/  MOV R198, R200 ;  /* 0x000000c800c67202 */ /* 0x000fe20000000f00 */
[----:B------:R-:W-:Y:S01]  /*5a90*/  IMAD.MOV.U32 R34, RZ, RZ, R127 ;  /* 0x000000ffff227224 */ /* 0x000fe200078e007f */
[----:B------:R-:W-:Y:S01]  /*5aa0*/  MOV R200, R121 ;  /* 0x0000007900c87202 */ /* 0x000fe20000000f00 */
[----:B------:R-:W-:Y:S01]  /*5ab0*/  IMAD.MOV.U32 R111, RZ, RZ, R120 ;  /* 0x000000ffff6f7224 */ /* 0x000fe200078e0078 */
[----:B------:R-:W-:Y:S01]  /*5ac0*/  HMMA.16816.F32 R124, R4, R24, R96 ;  /* 0x00000018047c723c */ /* 0x000fe20000001860 */
[----:B------:R-:W-:Y:S01]  /*5ad0*/  MOV R110, R197 ;  /* 0x000000c5006e7202 */ /* 0x000fe20000000f00 */
[----:B------:R-:W-:Y:S01]  /*5ae0*/  IMAD.MOV.U32 R35, RZ, RZ, R203 ;  /* 0x000000ffff237224 */ /* 0x000fe200078e00cb */
[----:B------:R-:W-:Y:S01]  /*5af0*/  MOV R203, R2 ;  /* 0x0000000200cb7202 */ /* 0x000fe20000000f00 */
[----:B------:R-:W-:-:S02]  /*5b00*/  IMAD.MOV.U32 R197, RZ, RZ, R199 ;  /* 0x000000ffffc57224 */ /* 0x000fc400078e00c7 */
[----:B------:R-:W-:Y:S02]  /*5b10*/  IMAD.MOV.U32 R109, RZ, RZ, R196 ;  /* 0x000000ffff6d7224 */ /* 0x000fe400078e00c4 */
[C---:B---3--:R-:W-:Y:S01]  /*5b20*/  HMMA.16816.F32 R120, R4.reuse, R20, R88 ;  /* 0x000000140478723c */ /* 0x048fe20000001858 */
[----:B------:R-:W-:Y:S02]  /*5b30*/  IMAD.MOV.U32 R24, RZ, RZ, R195 ;  /* 0x000000ffff187224 */ /* 0x000fe400078e00c3 */
[----:B------:R-:W-:Y:S01]  /*5b40*/  IMAD.MOV.U32 R199, RZ, RZ, R202 ;  /* 0x000000ffffc77224 */ /* 0x000fe200078e00ca */
[----:B------:R-:W-:Y:S01]  /*5b50*/  MOV R202, R130 ;  /* 0x0000008200ca7202 */ /* 0x000fe20000000f00 */
[----:B------:R-:W-:Y:S02]  /*5b60*/  FFMA.FTZ R2, R207, c[0x0][0x2d0], -R12 ;  /* 0x0000b400cf027a23 */ /* 0x000fe4000001080c */
[----:B------:R-:W-:Y:S01]  /*5b70*/  IMAD.MOV.U32 R196, RZ, RZ, R128 ;  /* 0x000000ffffc47224 */ /* 0x000fe200078e0080 */
[----:B-1----:R-:W-:Y:S01]  /*5b80*/  HMMA.16816.F32 R96, R4, R16, R72 ;  /* 0x000000100460723c */ /* 0x002fe20000001848 */
[----:B------:R-:W-:-:S02]  /*5b90*/  IMAD.MOV.U32 R195, RZ, RZ, R129 ;  /* 0x000000ffffc37224 */ /* 0x000fc400078e0081 */
[----:B------:R-:W-:Y:S01]  /*5ba0*/  IMAD.MOV.U32 R25, RZ, RZ, R189 ;  /* 0x000000ffff197224 */ /* 0x000fe200078e00bd */
[----:B------:R-:W-:-:S04]  /*5bb0*/  MOV R189, R251 ;  /* 0x000000fb00bd7202 */ /* 0x000fc80000000f00 */
[C---:B------:R-:W-:Y:S01]  /*5bc0*/  HMMA.16816.F32 R88, R4.reuse, R18, R56 ;  /* 0x000000120458723c */ /* 0x040fe20000001838 */
[----:B------:R-:W1:Y:S07]  /*5bd0*/  LDSM.16.MT88.4 R16, [R215+0xa100] ;  /* 0x00a10000d710783b */ /* 0x000e6e0000004200 */
[C---:B--2---:R-:W-:Y:S08]  /*5be0*/  HMMA.16816.F32 R72, R4.reuse, R8, R52 ;  /* 0x000000080448723c */ /* 0x044ff00000001834 */
[C---:B------:R-:W-:Y:S01]  /*5bf0*/  HMMA.16816.F32 R64, R4.reuse, R10, R64 ;  /* 0x0000000a0440723c */ /* 0x040fe20000001840 */
[----:B------:R-:W2:Y:S07]  /*5c00*/  LDSM.16.MT88.4 R8, [R216+0xa100] ;  /* 0x00a10000d808783b */ /* 0x000eae0000004200 */
[C---:B------:R-:W-:Y:S07]  /*5c10*/  HMMA.16816.F32 R128, R4.reuse, R26, R112 ;  /* 0x0000001a0480723c */ /* 0x040fee0000001870 */
[----:B------:R-:W-:Y:S01]  /*5c20*/  IMAD.MOV.U32 R115, RZ, RZ, R248 ;  /* 0x000000ffff737224 */ /* 0x000fe200078e00f8 */
[----:B------:R-:W-:Y:S01]  /*5c30*/  MOV R113, R250 ;  /* 0x000000fa00717202 */ /* 0x000fe20000000f00 */
[----:B------:R3:W-:Y:S01]  /*5c40*/  MUFU.EX2 R248, R2 ;  /* 0x0000000200f87308 */ /* 0x0007e20000000800 */
[----:B------:R-:W-:Y:S01]  /*5c50*/  HMMA.16816.F32 R100, R4, R22, R76 ;  /* 0x000000160464723c */ /* 0x000fe2000000184c */
[----:B------:R-:W-:Y:S01]  /*5c60*/  LDSM.16.MT88.4 R20, [R214+0x1900] ;  /* 0x00190000d614783b */ /* 0x000fe20000004200 */
[----:B------:R-:W-:-:S02]  /*5c70*/  IMAD.MOV.U32 R112, RZ, RZ, R249 ;  /* 0x000000ffff707224 */ /* 0x000fc400078e00f9 */
[----:B------:R-:W-:-:S03]  /*5c80*/  IMAD.MOV.U32 R114, RZ, RZ, R34 ;  /* 0x000000ffff727224 */ /* 0x000fc600078e0022 */
[----:B------:R-:W-:Y:S01]  /*5c90*/  MOV R79, R24 ;  /* 0x00000018004f7202 */ /* 0x000fe20000000f00 */
[----:B-1----:R-:W-:Y:S01]  /*5ca0*/  HMMA.16816.F32 R40, R4, R16, R40 ;  /* 0x000000100428723c */ /* 0x002fe20000001828 */
[----:B---3--:R-:W-:-:S07]  /*5cb0*/  FFMA.FTZ R2, R206, c[0x0][0x2d0], -R12 ;  /* 0x0000b400ce027a23 */ /* 0x008fce000001080c */
[C---:B------:R-:W-:Y:S01]  /*5cc0*/  HMMA.16816.F32 R36, R4.reuse, R18, R36 ;  /* 0x000000120424723c */ /* 0x040fe20000001824 */
[----:B------:R-:W-:Y:S01]  /*5cd0*/  LDSM.16.MT88.4 R16, [R216+0x1900] ;  /* 0x00190000d810783b */ /* 0x000fe20000004200 */
[----:B------:R1:W-:Y:S06]  /*5ce0*/  MUFU.EX2 R251, R2 ;  /* 0x0000000200fb7308 */ /* 0x0003ec0000000800 */
[C---:B--2---:R-:W-:Y:S08]  /*5cf0*/  HMMA.16816.F32 R48, R4.reuse, R8, R48 ;  /* 0x000000080430723c */ /* 0x044ff00000001830 */
[----:B------:R-:W-:Y:S01]  /*5d00*/  HMMA.16816.F32 R44, R4, R10, R44 ;  /* 0x0000000a042c723c */ /* 0x000fe2000000182c */
[----:B------:R-:W-:Y:S01]  /*5d10*/  LDSM.16.MT88.4 R8, [R215+0x1900] ;  /* 0x00190000d708783b */ /* 0x000fe20000004200 */
[----:B-1----:R-:W-:-:S02]  /*5d20*/  FFMA.FTZ R2, R204, c[0x0][0x2d0], -R12 ;  /* 0x0000b400cc027a23 */ /* 0x002fc4000001080c */
[----:B------:R-:W-:Y:S02]  /*5d30*/  IMAD.MOV.U32 R204, RZ, RZ, R115 ;  /* 0x000000ffffcc7224 */ /* 0x000fe400078e0073 */
[----:B------:R1:W-:Y:S01]  /*5d40*/  MUFU.EX2 R250, R2 ;  /* 0x0000000200fa7308 */ /* 0x0003e20000000800 */
[----:B------:R-:W-:Y:S01]  /*5d50*/  IMAD.MOV.U32 R115, RZ, RZ, R25 ;  /* 0x000000ffff737224 */ /* 0x000fe200078e0019 */
[C---:B------:R-:W-:Y:S01]  /*5d60*/  HMMA.16816.F32 R60, R4.reuse, R28, R60 ;  /* 0x0000001c043c723c */ /* 0x040fe2000000183c */
[----:B------:R-:W2:Y:S07]  /*5d70*/  LDSM.16.MT88.4 R24, [R213+0x1900] ;  /* 0x00190000d518783b */ /* 0x000eae0000004200 */
[----:B------:R-:W-:Y:S01]  /*5d80*/  HMMA.16816.F32 R68, R4, R30, R68 ;  /* 0x0000001e0444723c */ /* 0x000fe20000001844 */
[----:B------:R-:W-:Y:S01]  /*5d90*/  LDSM.16.MT88.4 R28, [R214+0x7900] ;  /* 0x00790000d61c783b */ /* 0x000fe20000004200 */
[----:B-1----:R-:W-:-:S05]  /*5da0*/  FFMA.FTZ R2, R205, c[0x0][0x2d0], -R12 ;  /* 0x0000b400cd027a23 */ /* 0x002fca000001080c */
[--C-:B------:R-:W-:Y:S01]  /*5db0*/  FFMA.FTZ R4, R210, c[0x0][0x2d0], -R0.reuse ;  /* 0x0000b400d2047a23 */ /* 0x100fe20000010800 */
[----:B------:R-:W-:Y:S01]  /*5dc0*/  MOV R210, R32 ;  /* 0x0000002000d27202 */ /* 0x000fe20000000f00 */
[----:B------:R1:W3:Y:S08]  /*5dd0*/  MUFU.EX2 R249, R2 ;  /* 0x0000000200f97308 */ /* 0x0002f00000000800 */
[----:B------:R4:W-:Y:S01]  /*5de0*/  MUFU.EX2 R205, R4 ;  /* 0x0000000400cd7308 */ /* 0x0009e20000000800 */
[----:B-1----:R-:W-:Y:S01]  /*5df0*/  FFMA.FTZ R2, R208, c[0x0][0x2d0], -R0 ;  /* 0x0000b400d0027a23 */ /* 0x002fe20000010800 */
[----:B---3--:R-:W-:-:S06]  /*5e00*/  F2FP.PACK_AB R6, R249, R250 ;  /* 0x000000faf906723e */ /* 0x008fcc00000000ff */
[----:B------:R1:W-:Y:S01]  /*5e10*/  MUFU.EX2 R208, R2 ;  /* 0x0000000200d07308 */ /* 0x0003e20000000800 */
[----:B----4-:R-:W-:Y:S01]  /*5e20*/  F2FP.PACK_AB R4, R251, R248 ;  /* 0x000000f8fb04723e */ /* 0x010fe200000000ff */
[----:B-1----:R-:W-:Y:S02]  /*5e30*/  FFMA.FTZ R2, R209, c[0x0][0x2d0], -R0 ;  /* 0x0000b400d1027a23 */ /* 0x002fe40000010800 */
[----:B------:R-:W-:-:S04]  /*5e40*/  IMAD.MOV.U32 R209, RZ, RZ, R35 ;  /* 0x000000ffffd17224 */ /* 0x000fc800078e0023 */
[----:B------:R1:W3:Y:S02]  /*5e50*/  MUFU.EX2 R207, R2 ;  /* 0x0000000200cf7308 */ /* 0x0002e40000000800 */
[----:B-1----:R-:W-:Y:S01]  /*5e60*/  FFMA.FTZ R2, R211, c[0x0][0x2d0], -R0 ;  /* 0x0000b400d3027a23 */ /* 0x002fe20000010800 */
[----:B---3--:R-:W-:Y:S01]  /*5e70*/  F2FP.PACK_AB R5, R207, R208 ;  /* 0x000000d0cf05723e */ /* 0x008fe200000000ff */
[----:B------:R-:W-:-:S04]  /*5e80*/  IMAD.MOV.U32 R211, RZ, RZ, R33 ;  /* 0x000000ffffd37224 */ /* 0x000fc800078e0021 */
[----:B------:R-:W1:Y:S01]  /*5e90*/  MUFU.EX2 R206, R2 ;  /* 0x0000000200ce7308 */ /* 0x000e620000000800 */
[----:B------:R-:W3:Y:S01]  /*5ea0*/  LDSM.16.MT88.4 R32, [R213+0x4900] ;  /* 0x00490000d520783b */ /* 0x000ee20000004200 */
[----:B-1----:R-:W-:Y:S01]  /*5eb0*/  F2FP.PACK_AB R7, R206, R205 ;  /* 0x000000cdce07723e */ /* 0x002fe200000000ff */
[----:B------:R-:W-:-:S06]  /*5ec0*/  IMAD.MOV.U32 R2, RZ, RZ, R79 ;  /* 0x000000ffff027224 */ /* 0x000fcc00078e004f */
[C---:B--2---:R-:W-:Y:S08]  /*5ed0*/  HMMA.16816.F32 R136, R4.reuse, R24, R136 ;  /* 0x000000180488723c */ /* 0x044ff00000001888 */
[C---:B------:R-:W-:Y:S01]  /*5ee0*/  HMMA.16816.F32 R52, R4.reuse, R26, R80 ;  /* 0x0000001a0434723c */ /* 0x040fe20000001850 */
[----:B------:R-:W1:Y:S07]  /*5ef0*/  LDSM.16.MT88.4 R24, [R214+0x4900] ;  /* 0x00490000d618783b */ /* 0x000e6e0000004200 */
[C---:B------:R-:W-:Y:S08]  /*5f00*/  HMMA.16816.F32 R144, R4.reuse, R20, R144 ;  /* 0x000000140490723c */ /* 0x040ff00000001890 */
[C---:B------:R-:W-:Y:S01]  /*5f10*/  HMMA.16816.F32 R56, R4.reuse, R22, R84 ;  /* 0x000000160438723c */ /* 0x040fe20000001854 */
[----:B------:R-:W2:Y:S07]  /*5f20*/  LDSM.16.MT88.4 R20, [R216+0x4900] ;  /* 0x00490000d814783b */ /* 0x000eae0000004200 */
[C---:B------:R-:W-:Y:S08]  /*5f30*/  HMMA.16816.F32 R152, R4.reuse, R16, R152 ;  /* 0x000000100498723c */ /* 0x040ff00000001898 */
[C---:B------:R-:W-:Y:S01]  /*5f40*/  HMMA.16816.F32 R76, R4.reuse, R18, R92 ;  /* 0x00000012044c723c */ /* 0x040fe2000000185c */
[----:B------:R-:W4:Y:S06]  /*5f50*/  LDSM.16.MT88.4 R16, [R215+0x4900] ;  /* 0x00490000d710783b */ /* 0x000f2c0000004200 */
[----:B------:R-:W-:Y:S01]  /*5f60*/  MOV R94, R114 ;  /* 0x00000072005e7202 */ /* 0x000fe20000000f00 */
[----:B------:R-:W-:Y:S01]  /*5f70*/  HMMA.16816.F32 R160, R4, R8, R160 ;  /* 0x0000000804a0723c */ /* 0x000fe200000018a0 */
[----:B------:R-:W-:-:S02]  /*5f80*/  IMAD.MOV.U32 R95, RZ, RZ, R115 ;  /* 0x000000ffff5f7224 */ /* 0x000fc400078e0073 */
[----:B------:R-:W-:Y:S01]  /*5f90*/  IMAD.MOV.U32 R92, RZ, RZ, R211 ;  /* 0x000000ffff5c7224 */ /* 0x000fe200078e00d3 */
[----:B------:R-:W-:Y:S01]  /*5fa0*/  MOV R211, R209 ;  /* 0x000000d100d37202 */ /* 0x000fe20000000f00 */
[----:B------:R-:W-:Y:S02]  /*5fb0*/  IMAD.MOV.U32 R93, RZ, RZ, R210 ;  /* 0x000000ffff5d7224 */ /* 0x000fe400078e00d2 */
[----:B------:R-:W-:Y:S01]  /*5fc0*/  IMAD.MOV.U32 R209, RZ, RZ, R108 ;  /* 0x000000ffffd17224 */ /* 0x000fe200078e006c */
[----:B------:R-:W-:Y:S01]  /*5fd0*/  HMMA.16816.F32 R80, R4, R10, R104 ;  /* 0x0000000a0450723c */ /* 0x000fe20000001868 */
[----:B------:R-:W4:Y:S01]  /*5fe0*/  LDSM.16.MT88.4 R8, [R213+0x7900] ;  /* 0x00790000d508783b */ /* 0x000f220000004200 */
[----:B------:R-:W-:-:S06]  /*5ff0*/  IMAD.MOV.U32 R210, RZ, RZ, R110 ;  /* 0x000000ffffd27224 */ /* 0x000fcc00078e006e */
[C---:B---3--:R-:W-:Y:S08]  /*6000*/  HMMA.16816.F32 R168, R4.reuse, R32, R168 ;  /* 0x0000002004a8723c */ /* 0x048ff000000018a8 */
[C---:B------:R-:W-:Y:S07]  /*6010*/  HMMA.16816.F32 R32, R4.reuse, R34, R184 ;  /* 0x000000220420723c */ /* 0x040fee00000018b8 */
[----:B------:R-:W-:Y:S01]  /*6020*/  IMAD.MOV.U32 R185, RZ, RZ, R112 ;  /* 0x000000ffffb97224 */ /* 0x000fe200078e0070 */
[----:B-1----:R-:W-:Y:S01]  /*6030*/  HMMA.16816.F32 R84, R4, R26, R180 ;  /* 0x0000001a0454723c */ /* 0x002fe200000018b4 */
[----:B------:R-:W-:Y:S01]  /*6040*/  IMAD.MOV.U32 R184, RZ, RZ, R113 ;  /* 0x000000ffffb87224 */ /* 0x000fe200078e0071 */
[----:B------:R-:W-:Y:S01]  /*6050*/  MOV R187, R2 ;  /* 0x0000000200bb7202 */ /* 0x000fe20000000f00 */
[----:B------:R-:W-:Y:S01]  /*6060*/  IMAD.MOV.U32 R2, RZ, RZ, R111 ;  /* 0x000000ffff027224 */ /* 0x000fe200078e006f */
[----:B------:R-:W-:-:S03]  /*6070*/  MOV R186, R109 ;  /* 0x0000006d00ba7202 */ /* 0x000fc60000000f00 */
[----:B------:R-:W-:Y:S01]  /*6080*/  FFMA.FTZ R2, R2, c[0x0][0x2d0], -R12 ;  /* 0x0000b40002027a23 */ /* 0x000fe2000001080c */
[C---:B--2---:R-:W-:Y:S08]  /*6090*/  HMMA.16816.F32 R104, R4.reuse, R20, R172 ;  /* 0x000000140468723c */ /* 0x044ff000000018ac */
[C---:B----4-:R-:W-:Y:S08]  /*60a0*/  HMMA.16816.F32 R112, R4.reuse, R16, R156 ;  /* 0x000000100470723c */ /* 0x050ff0000000189c */
[C---:B------:R-:W-:Y:S01]  /*60b0*/  HMMA.16816.F32 R116, R4.reuse, R18, R116 ;  /* 0x000000120474723c */ /* 0x040fe20000001874 */
[----:B------:R-:W1:Y:S07]  /*60c0*/  LDSM.16.MT88.4 R16, [R216+0x7900] ;  /* 0x00790000d810783b */ /* 0x000e6e0000004200 */
[C---:B------:R-:W-:Y:S08]  /*60d0*/  HMMA.16816.F32 R172, R4.reuse, R8, R148 ;  /* 0x0000000804ac723c */ /* 0x040ff00000001894 */
[C---:B------:R-:W-:Y:S01]  /*60e0*/  HMMA.16816.F32 R180, R4.reuse, R10, R140 ;  /* 0x0000000a04b4723c */ /* 0x040fe2000000188c */
[----:B------:R-:W2:Y:S07]  /*60f0*/  LDSM.16.MT88.4 R8, [R215+0x7900] ;  /* 0x00790000d708783b */ /* 0x000eae0000004200 */
[C---:B------:R-:W-:Y:S01]  /*6100*/  HMMA.16816.F32 R108, R4.reuse, R22, R164 ;  /* 0x00000016046c723c */ /* 0x040fe200000018a4 */
[----:B------:R-:W3:Y:S07]  /*6110*/  LDSM.16.MT88.4 R20, [R213+0xa900] ;  /* 0x00a90000d514783b */ /* 0x000eee0000004200 */
[C---:B------:R-:W-:Y:S07]  /*6120*/  HMMA.16816.F32 R156, R4.reuse, R30, R128 ;  /* 0x0000001e049c723c */ /* 0x040fee0000001880 */
[----:B------:R-:W-:Y:S01]  /*6130*/  IMAD.MOV.U32 R30, RZ, RZ, R94 ;  /* 0x000000ffff1e7224 */ /* 0x000fe200078e005e */
[----:B------:R-:W-:Y:S01]  /*6140*/  HMMA.16816.F32 R164, R4, R28, R124 ;  /* 0x0000001c04a4723c */ /* 0x000fe2000000187c */
[----:B------:R-:W-:-:S06]  /*6150*/  MOV R31, R95 ;  /* 0x0000005f001f7202 */ /* 0x000fcc0000000f00 */
[----:B------:R-:W-:Y:S01]  /*6160*/  MOV R28, R92 ;  /* 0x0000005c001c7202 */ /* 0x000fe20000000f00 */
[C---:B------:R-:W-:Y:S01]  /*6170*/  HMMA.16816.F32 R176, R4.reuse, R24, R176 ;  /* 0x0000001804b0723c */ /* 0x040fe200000018b0 */
[----:B------:R-:W-:Y:S01]  /*6180*/  IMAD.MOV.U32 R29, RZ, RZ, R93 ;  /* 0x000000ffff1d7224 */ /* 0x000fe200078e005d */
[----:B------:R-:W4:Y:S06]  /*6190*/  LDSM.16.MT88.4 R24, [R214+0xa900] ;  /* 0x00a90000d618783b */ /* 0x000f2c0000004200 */
[C---:B-1----:R-:W-:Y:S07]  /*61a0*/  HMMA.16816.F32 R148, R4.reuse, R16, R120 ;  /* 0x000000100494723c */ /* 0x042fee0000001878 */
[----:B------:R-:W-:Y:S01]  /*61b0*/  IMAD.MOV.U32 R16, RZ, RZ, R30 ;  /* 0x000000ffff107224 */ /* 0x000fe200078e001e */
[----:B--2---:R-:W-:Y:S01]  /*61c0*/  HMMA.16816.F32 R128, R4, R8, R96 ;  /* 0x000000080480723c */ /* 0x004fe20000001860 */
[----:B------:R-:W-:Y:S01]  /*61d0*/  MOV R30, R28 ;  /* 0x0000001c001e7202 */ /* 0x000fe20000000f00 */
[----:B------:R-:W-:-:S02]  /*61e0*/  IMAD.MOV.U32 R17, RZ, RZ, R31 ;  /* 0x000000ffff117224 */ /* 0x000fc400078e001f */
[----:B------:R-:W-:Y:S02]  /*61f0*/  IMAD.MOV.U32 R28, RZ, RZ, R184 ;  /* 0x000000ffff1c7224 */ /* 0x000fe400078e00b8 */
[----:B------:R-:W-:Y:S01]  /*6200*/  IMAD.MOV.U32 R31, RZ, RZ, R29 ;  /* 0x000000ffff1f7224 */ /* 0x000fe200078e001d */
[----:B------:R-:W-:Y:S01]  /*6210*/  MOV R29, R185 ;  /* 0x000000b9001d7202 */ /* 0x000fe20000000f00 */
[----:B------:R-:W-:Y:S01]  /*6220*/  HMMA.16816.F32 R124, R4, R10, R88 ;  /* 0x0000000a047c723c */ /* 0x000fe20000001858 */
[----:B------:R-:W1:Y:S01]  /*6230*/  LDSM.16.MT88.4 R8, [R216+0xa900] ;  /* 0x00a90000d808783b */ /* 0x000e620000004200 */
[----:B------:R-:W-:Y:S01]  /*6240*/  IMAD.MOV.U32 R184, RZ, RZ, R187 ;  /* 0x000000ffffb87224 */ /* 0x000fe200078e00bb */
[----:B------:R-:W-:Y:S01]  /*6250*/  MOV R187, R191 ;  /* 0x000000bf00bb7202 */ /* 0x000fe20000000f00 */
[----:B------:R-:W-:Y:S02]  /*6260*/  IMAD.MOV.U32 R185, RZ, RZ, R204 ;  /* 0x000000ffffb97224 */ /* 0x000fe400078e00cc */
[----:B------:R-:W-:-:S02]  /*6270*/  IMAD.MOV.U32 R191, RZ, RZ, R193 ;  /* 0x000000ffffbf7224 */ /* 0x000fc400078e00c1 */
[C---:B------:R-:W-:Y:S01]  /*6280*/  HMMA.16816.F32 R140, R4.reuse, R18, R100 ;  /* 0x00000012048c723c */ /* 0x040fe20000001864 */
[----:B------:R-:W-:Y:S01]  /*6290*/  IMAD.MOV.U32 R204, RZ, RZ, R192 ;  /* 0x000000ffffcc7224 */ /* 0x000fe200078e00c0 */
[----:B------:R-:W-:Y:S01]  /*62a0*/  MOV R192, R194 ;  /* 0x000000c200c07202 */ /* 0x000fe20000000f00 */
[----:B------:R-:W-:Y:S02]  /*62b0*/  IMAD.MOV.U32 R193, RZ, RZ, R201 ;  /* 0x000000ffffc17224 */ /* 0x000fe400078e00c9 */
[----:B------:R2:W-:Y:S01]  /*62c0*/  MUFU.EX2 R201, R2 ;  /* 0x0000000200c97308 */ /* 0x0005e20000000800 */
[----:B------:R-:W-:Y:S01]  /*62d0*/  IMAD.MOV.U32 R194, RZ, RZ, R219 ;  /* 0x000000ffffc27224 */ /* 0x000fe200078e00db */
[----:B------:R-:W-:Y:S01]  /*62e0*/  MOV R103, R17 ;  /* 0x0000001100677202 */ /* 0x000fe20000000f00 */
[----:B------:R-:W-:Y:S01]  /*62f0*/  IMAD.MOV.U32 R17, RZ, RZ, R31 ;  /* 0x000000ffff117224 */ /* 0x000fe200078e001f */
[----:B---3--:R-:W-:Y:S01]  /*6300*/  HMMA.16816.F32 R120, R4, R20, R72 ;  /* 0x000000140478723c */ /* 0x008fe20000001848 */
[----:B------:R-:W-:Y:S01]  /*6310*/  IMAD.MOV.U32 R31, RZ, RZ, R29 ;  /* 0x000000ffff1f7224 */ /* 0x000fe200078e001d */
[----:B------:R-:W-:Y:S01]  /*6320*/  MOV R29, R185 ;  /* 0x000000b9001d7202 */ /* 0x000fe20000000f00 */
[----:B------:R-:W-:Y:S01]  /*6330*/  IMAD.MOV.U32 R185, RZ, RZ, R204 ;  /* 0x000000ffffb97224 */ /* 0x000fe200078e00cc */
[----:B------:R3:W5:Y:S01]  /*6340*/  LDL.LU R219, [R1+0x3c] ;  /* 0x00003c0001db7983 */ /* 0x0007620000300800 */
[----:B------:R-:W-:Y:S01]  /*6350*/  IMAD.MOV.U32 R204, RZ, RZ, R192 ;  /* 0x000000ffffcc7224 */ /* 0x000fe200078e00c0 */
[----:B------:R-:W-:-:S02]  /*6360*/  MOV R192, R194 ;  /* 0x000000c200c07202 */ /* 0x000fc40000000f00 */
[----:B------:R-:W-:Y:S01]  /*6370*/  HMMA.16816.F32 R92, R4, R22, R64 ;  /* 0x00000016045c723c */ /* 0x000fe20000001840 */
[----:B--2---:R-:W-:Y:S01]  /*6380*/  FFMA.FTZ R2, R16, c[0x0][0x2d0], -R12 ;  /* 0x0000b40010027a23 */ /* 0x004fe2000001080c */
[----:B------:R-:W2:Y:S01]  /*6390*/  LDSM.16.MT88.4 R20, [R215+0xa900] ;  /* 0x00a90000d714783b */ /* 0x000ea20000004200 */
[----:B------:R-:W-:Y:S01]  /*63a0*/  IMAD.MOV.U32 R16, RZ, RZ, R30 ;  /* 0x000000ffff107224 */ /* 0x000fe200078e001e */
[----:B------:R-:W-:Y:S01]  /*63b0*/  MOV R30, R28 ;  /* 0x0000001c001e7202 */ /* 0x000fe20000000f00 */
[----:B------:R-:W-:-:S03]  /*63c0*/  IMAD.MOV.U32 R28, RZ, RZ, R184 ;  /* 0x000000ffff1c7224 */ /* 0x000fc600078e00b8 */
[----:B----4-:R-:W-:Y:S01]  /*63d0*/  HMMA.16816.F32 R72, R4, R24, R60 ;  /* 0x000000180448723c */ /* 0x010fe2000000183c */
[----:B------:R-:W-:Y:S01]  /*63e0*/  IMAD.MOV.U32 R184, RZ, RZ, R187 ;  /* 0x000000ffffb87224 */ /* 0x000fe200078e00bb */
[----:B------:R-:W-:Y:S01]  /*63f0*/  MOV R187, R191 ;  /* 0x000000bf00bb7202 */ /* 0x000fe20000000f00 */
[----:B------:R-:W-:Y:S02]  /*6400*/  IMAD.MOV.U32 R194, RZ, RZ, R202 ;  /* 0x000000ffffc27224 */ /* 0x000fe400078e00ca */
[----:B------:R4:W1:Y:S01]  /*6410*/  MUFU.EX2 R202, R2 ;  /* 0x0000000200ca7308 */ /* 0x0008620000000800 */
[----:B------:R-:W-:Y:S01]  /*6420*/  IMAD.MOV.U32 R191, RZ, RZ, R193 ;  /* 0x000000ffffbf7224 */ /* 0x000fe200078e00c1 */
[----:B------:R-:W-:Y:S01]  /*6430*/  MOV R101, R16 ;  /* 0x0000001000657202 */ /* 0x000fe20000000f00 */
[----:B------:R-:W-:Y:S01]  /*6440*/  IMAD.MOV.U32 R102, RZ, RZ, R17 ;  /* 0x000000ffff667224 */ /* 0x000fe200078e0011 */
[----:B------:R-:W-:Y:S01]  /*6450*/  MOV R16, R31 ;  /* 0x0000001f00107202 */ /* 0x000fe20000000f00 */
[----:B------:R-:W-:Y:S01]  /*6460*/  IMAD.MOV.U32 R17, RZ, RZ, R28 ;  /* 0x000000ffff117224 */ /* 0x000fe200078e001c */
[----:B------:R-:W-:Y:S01]  /*6470*/  MOV R31, R185 ;  /* 0x000000b9001f7202 */ /* 0x000fe20000000f00 */
[----:B------:R-:W-:Y:S01]  /*6480*/  IMAD.MOV.U32 R28, RZ, RZ, R184 ;  /* 0x000000ffff1c7224 */ /* 0x000fe200078e00b8 */
[----:B------:R-:W-:Y:S01]  /*6490*/  MOV R184, R204 ;  /* 0x000000cc00b87202 */ /* 0x000fe20000000f00 */
[----:B------:R-:W-:-:S02]  /*64a0*/  IMAD.MOV.U32 R185, RZ, RZ, R191 ;  /* 0x000000ffffb97224 */ /* 0x000fc400078e00bf */
[----:B----4-:R-:W-:Y:S02]  /*64b0*/  FFMA.FTZ R2, R103, c[0x0][0x2d0], -R12 ;  /* 0x0000b40067027a23 */ /* 0x010fe4000001080c */
[----:B------:R-:W-:Y:S02]  /*64c0*/  IMAD.MOV.U32 R103, RZ, RZ, R30 ;  /* 0x000000ffff677224 */ /* 0x000fe400078e001e */
[----:B------:R-:W-:Y:S01]  /*64d0*/  IMAD.MOV.U32 R30, RZ, RZ, R187 ;  /* 0x000000ffff1e7224 */ /* 0x000fe200078e00bb */
[----:B------:R-:W-:Y:S01]  /*64e0*/  MOV R187, R192 ;  /* 0x000000c000bb7202 */ /* 0x000fe20000000f00 */
[----:B------:R-:W-:Y:S02]  /*64f0*/  IMAD.MOV.U32 R192, RZ, RZ, R203 ;  /* 0x000000ffffc07224 */ /* 0x000fe400078e00cb */
[----:B------:R4:W-:Y:S01]  /*6500*/  MUFU.EX2 R203, R2 ;  /* 0x0000000200cb7308 */ /* 0x0009e20000000800 */
[----:B------:R-:W-:Y:S01]  /*6510*/  MOV R100, R103 ;  /* 0x0000006700647202 */ /* 0x000fe20000000f00 */
[----:B------:R-:W-:Y:S01]  /*6520*/  IMAD.MOV.U32 R103, RZ, RZ, R184 ;  /* 0x000000ffff677224 */ /* 0x000fe200078e00b8 */
[----:B------:R-:W-:Y:S01]  /*6530*/  MOV R184, R185 ;  /* 0x000000b900b87202 */ /* 0x000fe20000000f00 */
[----:B------:R-:W-:Y:S01]  /*6540*/  IMAD.MOV.U32 R99, RZ, RZ, R102 ;  /* 0x000000ffff637224 */ /* 0x000fe200078e0066 */
[----:B------:R-:W-:Y:S01]  /*6550*/  MOV R102, R17 ;  /* 0x0000001100667202 */ /* 0x000fe20000000f00 */
[----:B------:R-:W-:Y:S01]  /*6560*/  IMAD.MOV.U32 R185, RZ, RZ, R187 ;  /* 0x000000ffffb97224 */ /* 0x000fe200078e00bb */
[----:B------:R-:W-:Y:S01]  /*6570*/  MOV R187, R200 ;  /* 0x000000c800bb7202 */ /* 0x000fe20000000f00 */
[----:B----4-:R-:W-:-:S04]  /*6580*/  FFMA.FTZ R2, R252, c[0x0][0x2d0], -R12 ;  /* 0x0000b400fc027a23 */ /* 0x010fc8000001080c */
[----:B------:R4:W2:Y:S01]  /*6590*/  MUFU.EX2 R204, R2 ;  /* 0x0000000200cc7308 */ /* 0x0008a20000000800 */
[----:B-1----:R-:W-:Y:S01]  /*65a0*/  HMMA.16816.F32 R60, R4, R8, R48 ;  /* 0x00000008043c723c */ /* 0x002fe20000001830 */
[----:B----4-:R-:W-:Y:S02]  /*65b0*/  FFMA.FTZ R2, R101, c[0x0][0x2d0], -R0 ;  /* 0x0000b40065027a23 */ /* 0x010fe40000010800 */
[----:B------:R-:W-:-:S04]  /*65c0*/  IMAD.MOV.U32 R101, RZ, RZ, R16 ;  /* 0x000000ffff657224 */ /* 0x000fc800078e0010 */
[----:B------:R1:W-:Y:S01]  /*65d0*/  MUFU.EX2 R200, R2 ;  /* 0x0000000200c87308 */ /* 0x0003e20000000800 */
[----:B------:R-:W4:Y:S01]  /*65e0*/  LDSM.16.MT88.4 R16, [R213+0x2100] ;  /* 0x00210000d510783b */ /* 0x000f220000004200 */
[----:B------:R-:W-:Y:S03]  /*65f0*/  HMMA.16816.F32 R44, R4, R10, R44 ;  /* 0x0000000a042c723c */ /* 0x000fe6000000182c */
[----:B------:R-:W2:Y:S01]  /*6600*/  LDSM.16.MT88.4 R8, [R214+0x2100] ;  /* 0x00210000d608783b */ /* 0x000ea20000004200 */
[----:B-1----:R-:W-:Y:S02]  /*6610*/  FFMA.FTZ R2, R99, c[0x0][0x2d0], -R0 ;  /* 0x0000b40063027a23 */ /* 0x002fe40000010800 */
[----:B------:R-:W-:Y:S01]  /*6620*/  IMAD.MOV.U32 R99, RZ, RZ, R100 ;  /* 0x000000ffff637224 */ /* 0x000fe200078e0064 */
[----:B------:R-:W-:Y:S01]  /*6630*/  MOV R100, R101 ;  /* 0x0000006500647202 */ /* 0x000fe20000000f00 */
[----:B------:R-:W-:Y:S01]  /*6640*/  IMAD.MOV.U32 R101, RZ, RZ, R102 ;  /* 0x000000ffff657224 */ /* 0x000fe200078e0066 */
[----:B------:R-:W-:Y:S01]  /*6650*/  MOV R102, R103 ;  /* 0x0000006700667202 */ /* 0x000fe20000000f00 */
[----:B------:R-:W-:Y:S01]  /*6660*/  IMAD.MOV.U32 R103, RZ, RZ, R184 ;  /* 0x000000ffff677224 */ /* 0x000fe200078e00b8 */
[----:B------:R-:W-:Y:S01]  /*6670*/  MOV R184, R185 ;  /* 0x000000b900b87202 */ /* 0x000fe20000000f00 */
[----:B------:R-:W-:Y:S01]  /*6680*/  IMAD.MOV.U32 R185, RZ, RZ, R210 ;  /* 0x000000ffffb97224 */ /* 0x000fe200078e00d2 */
[----:B------:R-:W-:-:S02]  /*6690*/  MOV R210, R134 ;  /* 0x0000008600d27202 */ /* 0x000fc40000000f00 */
[----:B------:R1:W1:Y:S02]  /*66a0*/  MUFU.EX2 R134, R2 ;  /* 0x0000000200867308 */ /* 0x0002640000000800 */
[----:B-1----:R-:W-:-:S06]  /*66b0*/  FFMA.FTZ R2, R135, c[0x0][0x2d0], -R0 ;  /* 0x0000b40087027a23 */ /* 0x002fcc0000010800 */
[----:B------:R1:W-:Y:S02]  /*66c0*/  MUFU.EX2 R135, R2 ;  /* 0x0000000200877308 */ /* 0x0003e40000000800 */
[----:B-1----:R-:W-:Y:S02]  /*66d0*/  FFMA.FTZ R2, R99, c[0x0][0x2d0], -R0 ;  /* 0x0000b40063027a23 */ /* 0x002fe40000010800 */
[----:B------:R-:W-:Y:S01]  /*66e0*/  IMAD.MOV.U32 R99, RZ, RZ, R100 ;  /* 0x000000ffff637224 */ /* 0x000fe200078e0064 */
[----:B------:R-:W-:Y:S01]  /*66f0*/  MOV R100, R101 ;  /* 0x0000006500647202 */ /* 0x000fe20000000f00 */
[----:B------:R-:W-:Y:S01]  /*6700*/  IMAD.MOV.U32 R101, RZ, RZ, R102 ;  /* 0x000000ffff657224 */ /* 0x000fe200078e0066 */
[----:B------:R-:W-:Y:S01]  /*6710*/  MOV R102, R103 ;  /* 0x0000006700667202 */ /* 0x000fe20000000f00 */
[----:B------:R-:W-:Y:S01]  /*6720*/  IMAD.MOV.U32 R103, RZ, RZ, R184 ;  /* 0x000000ffff677224 */ /* 0x000fe200078e00b8 */
[----:B------:R-:W-:Y:S02]  /*6730*/  MOV R184, R133 ;  /* 0x0000008500b87202 */ /* 0x000fe40000000f00 */
[----:B------:R-:W1:Y:S01]  /*6740*/  MUFU.EX2 R133, R2 ;  /* 0x0000000200857308 */ /* 0x000e620000000800 */
[C---:B------:R-:W-:Y:S01]  /*6750*/  HMMA.16816.F32 R68, R4.reuse, R26, R68 ;  /* 0x0000001a0444723c */ /* 0x040fe20000001844 */
[----:B------:R-:W-:Y:S07]  /*6760*/  LDSM.16.MT88.4 R24, [R214+0x8100] ;  /* 0x00810000d618783b */ /* 0x000fee0000004200 */
[C---:B--2---:R-:W-:Y:S08]  /*6770*/  HMMA.16816.F32 R40, R4.reuse, R20, R40 ;  /* 0x000000140428723c */ /* 0x044ff00000001828 */
[----:B------:R-:W-:Y:S01]  /*6780*/  HMMA.16816.F32 R36, R4, R22, R36 ;  /* 0x000000160424723c */ /* 0x000fe20000001824 */
[----:B------:R-:W2:Y:S06]  /*6790*/  LDSM.16.MT88.4 R20, [R216+0x2100] ;  /* 0x00210000d814783b */ /* 0x000eac0000004200 */
[----:B------:R-:W-:-:S02]  /*67a0*/  F2FP.PACK_AB R4, R202, R201 ;  /* 0x000000c9ca04723e */ /* 0x000fc400000000ff */
[----:B------:R-:W-:Y:S02]  /*67b0*/  F2FP.PACK_AB R6, R204, R203 ;  /* 0x000000cbcc06723e */ /* 0x000fe400000000ff */
[----:B------:R-:W-:Y:S02]  /*67c0*/  F2FP.PACK_AB R5, R134, R200 ;  /* 0x000000c88605723e */ /* 0x000fe400000000ff */
[----:B-1----:R-:W-:-:S07]  /*67d0*/  F2FP.PACK_AB R7, R133, R135 ;  /* 0x000000878507723e */ /* 0x002fce00000000ff */
[C---:B----4-:R-:W-:Y:S08]  /*67e0*/  HMMA.16816.F32 R136, R4.reuse, R16, R136 ;  /* 0x000000100488723c */ /* 0x050ff00000001888 */
[C---:B------:R-:W-:Y:S01]  /*67f0*/  HMMA.16816.F32 R48, R4.reuse, R18, R52 ;  /* 0x000000120430723c */ /* 0x040fe20000001834 */
[----:B------:R-:W1:Y:S07]  /*6800*/  LDSM.16.MT88.4 R16, [R215+0x2100] ;  /* 0x00210000d710783b */ /* 0x000e6e0000004200 */
[C---:B------:R-:W-:Y:S08]  /*6810*/  HMMA.16816.F32 R144, R4.reuse, R8, R144 ;  /* 0x000000080490723c */ /* 0x040ff00000001890 */
[C---:B------:R-:W-:Y:S01]  /*6820*/  HMMA.16816.F32 R52, R4.reuse, R10, R56 ;  /* 0x0000000a0434723c */ /* 0x040fe20000001838 */
[----:B------:R-:W4:Y:S07]  /*6830*/  LDSM.16.MT88.4 R8, [R213+0x5100] ;  /* 0x00510000d508783b */ /* 0x000f2e0000004200 */
[C---:B--2---:R-:W-:Y:S08]  /*6840*/  HMMA.16816.F32 R152, R4.reuse, R20, R152 ;  /* 0x000000140498723c */ /* 0x044ff00000001898 */
[C---:B------:R-:W-:Y:S01]  /*6850*/  HMMA.16816.F32 R56, R4.reuse, R22, R76 ;  /* 0x000000160438723c */ /* 0x040fe2000000184c */
[----:B------:R-:W2:Y:S07]  /*6860*/  LDSM.16.MT88.4 R20, [R214+0x5100] ;  /* 0x00510000d614783b */ /* 0x000eae0000004200 */
[C---:B-1----:R-:W-:Y:S08]  /*6870*/  HMMA.16816.F32 R160, R4.reuse, R16, R160 ;  /* 0x0000001004a0723c */ /* 0x042ff000000018a0 */
[C---:B------:R-:W-:Y:S01]  /*6880*/  HMMA.16816.F32 R64, R4.reuse, R18, R80 ;  /* 0x000000120440723c */ /* 0x040fe20000001850 */
[----:B------:R-:W1:Y:S07]  /*6890*/  LDSM.16.MT88.4 R16, [R216+0x5100] ;  /* 0x00510000d810783b */ /* 0x000e6e0000004200 */
[C---:B----4-:R-:W-:Y:S08]  /*68a0*/  HMMA.16816.F32 R168, R4.reuse, R8, R168 ;  /* 0x0000000804a8723c */ /* 0x050ff000000018a8 */
[C---:B------:R-:W-:Y:S01]  /*68b0*/  HMMA.16816.F32 R76, R4.reuse, R10, R32 ;  /* 0x0000000a044c723c */ /* 0x040fe20000001820 */
[----:B------:R-:W4:Y:S04]  /*68c0*/  LDSM.16.MT88.4 R8, [R215+0x5100] ;  /* 0x00510000d708783b */ /* 0x000f280000004200 */
[----:B------:R-:W3:Y:S03]  /*68d0*/  LDSM.16.MT88.4 R32, [R213+0x8100] ;  /* 0x00810000d520783b */ /* 0x000ee60000004200 */
[----:B--2---:R-:W-:Y:S01]  /*68e0*/  HMMA.16816.F32 R80, R4, R22, R84 ;  /* 0x000000160450723c */ /* 0x004fe20000001854 */
[----:B------:R-:W-:Y:S01]  /*68f0*/  IMAD.MOV.U32 R2, RZ, RZ, R99 ;  /* 0x000000ffff027224 */ /* 0x000fe200078e0063 */
[----:B------:R-:W-:-:S06]  /*6900*/  MOV R252, R100 ;  /* 0x0000006400fc7202 */ /* 0x000fcc0000000f00 */
[C---:B------:R-:W-:Y:S01]  /*6910*/  HMMA.16816.F32 R176, R4.reuse, R20, R176 ;  /* 0x0000001404b0723c */ /* 0x040fe200000018b0 */
[----:B------:R-:W-:Y:S07]  /*6920*/  LDSM.16.MT88.4 R20, [R216+0x8100] ;  /* 0x00810000d814783b */ /* 0x000fee0000004200 */
[C---:B-1----:R-:W-:Y:S08]  /*6930*/  HMMA.16816.F32 R84, R4.reuse, R16, R104 ;  /* 0x000000100454723c */ /* 0x042ff00000001868 */
[C---:B------:R-:W-:Y:S01]  /*6940*/  HMMA.16816.F32 R88, R4.reuse, R18, R108 ;  /* 0x000000120458723c */ /* 0x040fe2000000186c */
[----:B------:R-:W1:Y:S07]  /*6950*/  LDSM.16.MT88.4 R16, [R215+0x8100] ;  /* 0x00810000d710783b */ /* 0x000e6e0000004200 */
[----:B----4-:R-:W-:Y:S07]  /*6960*/  HMMA.16816.F32 R96, R4, R8, R112 ;  /* 0x000000080460723c */ /* 0x010fee0000001870 */
[----:B------:R-:W-:Y:S01]  /*6970*/  IMAD.MOV.U32 R112, RZ, RZ, R101 ;  /* 0x000000ffff707224 */ /* 0x000fe200078e0065 */
[----:B------:R-:W-:Y:S01]  /*6980*/  MOV R113, R102 ;  /* 0x0000006600717202 */ /* 0x000fe20000000f00 */
[----:B------:R-:W-:-:S02]  /*6990*/  IMAD.MOV.U32 R114, RZ, RZ, R103 ;  /* 0x000000ffff727224 */ /* 0x000fc400078e0067 */
[----:B------:R-:W-:Y:S01]  /*69a0*/  HMMA.16816.F32 R100, R4, R10, R116 ;  /* 0x0000000a0464723c */ /* 0x000fe20000001874 */
[----:B------:R-:W2:Y:S01]  /*69b0*/  LDSM.16.MT88.4 R8, [R213+0xb100] ;  /* 0x00b10000d508783b */ /* 0x000ea20000004200 */
[----:B------:R-:W-:-:S05]  /*69c0*/  MOV R115, R30 ;  /* 0x0000001e00737202 */ /* 0x000fca0000000f00 */
[----:B------:R-:W-:Y:S01]  /*69d0*/  IMAD.MOV.U32 R117, RZ, RZ, R31 ;  /* 0x000000ffff757224 */ /* 0x000fe200078e001f */
[----:B------:R-:W-:Y:S01]  /*69e0*/  MOV R118, R28 ;  /* 0x0000001c00767202 */ /* 0x000fe20000000f00 */
[----:B------:R-:W-:Y:S01]  /*69f0*/  IMAD.MOV.U32 R119, RZ, RZ, R29 ;  /* 0x000000ffff777224 */ /* 0x000fe200078e001d */
[C---:B---3--:R-:W-:Y:S01]  /*6a00*/  HMMA.16816.F32 R104, R4.reuse, R32, R172 ;  /* 0x000000200468723c */ /* 0x048fe200000018ac */
[----:B------:R-:W-:Y:S01]  /*6a10*/  IMAD.MOV.U32 R193, RZ, RZ, R218 ;  /* 0x000000ffffc17224 */ /* 0x000fe200078e00da */
[----:B------:R-:W-:Y:S01]  /*6a20*/  MOV R191, R217 ;  /* 0x000000d900bf7202 */ /* 0x000fe20000000f00 */
[----:B------:R-:W-:Y:S01]  /*6a30*/  FFMA.FTZ R2, R2, c[0x0][0x2d0], -R12 ;  /* 0x0000b40002027a23 */ /* 0x000fe2000001080c */
[----:B------:R-:W-:Y:S03]  /*6a40*/  LDSM.16.MT88.4 R28, [R214+0xb100] ;  /* 0x00b10000d61c783b */ /* 0x000fe60000004200 */
[----:B------:R-:W-:Y:S01]  /*6a50*/  IMAD.MOV.U32 R175, RZ, RZ, R118 ;  /* 0x000000ffffaf7224 */ /* 0x000fe200078e0076 */
[C---:B------:R-:W-:Y:S01]  /*6a60*/  HMMA.16816.F32 R108, R4.reuse, R24, R164 ;  /* 0x00000018046c723c */ /* 0x040fe200000018a4 */
[----:B------:R-:W-:Y:S01]  /*6a70*/  MOV R174, R119 ;  /* 0x0000007700ae7202 */ /* 0x000fe20000000f00 */
[----:B------:R-:W-:Y:S01]  /*6a80*/  IMAD.MOV.U32 R173, RZ, RZ, R112 ;  /* 0x000000ffffad7224 */ /* 0x000fe200078e0070 */
[----:B------:R-:W-:Y:S01]  /*6a90*/  MOV R172, R113 ;  /* 0x0000007100ac7202 */ /* 0x000fe20000000f00 */
[----:B------:R-:W-:Y:S01]  /*6aa0*/  UIADD3 UR15, UR6, -0x2, URZ ;  /* 0xfffffffe060f7890 */ /* 0x000fe2000fffe03f */
[----:B------:R3:W5:Y:S02]  /*6ab0*/  LDL.LU R218, [R1+0x38] ;  /* 0x0000380001da7983 */ /* 0x0007640000300800 */
[----:B------:R-:W-:Y:S01]  /*6ac0*/  MOV R166, R117 ;  /* 0x0000007500a67202 */ /* 0x000fe20000000f00 */
[----:B------:R-:W-:Y:S01]  /*6ad0*/  HMMA.16816.F32 R32, R4, R34, R180 ;  /* 0x000000220420723c */ /* 0x000fe200000018b4 */
[----:B------:R-:W-:Y:S01]  /*6ae0*/  IMAD.MOV.U32 R167, RZ, RZ, R184 ;  /* 0x000000ffffa77224 */ /* 0x000fe200078e00b8 */
[----:B------:R-:W-:-:S06]  /*6af0*/  MOV R164, R185 ;  /* 0x000000b900a47202 */ /* 0x000fcc0000000f00 */
[C---:B-1----:R-:W-:Y:S01]  /*6b00*/  HMMA.16816.F32 R124, R4.reuse, R18, R124 ;  /* 0x00000012047c723c */ /* 0x042fe2000000187c */
[----:B------:R-:W-:Y:S01]  /*6b10*/  IMAD.MOV.U32 R183, RZ, RZ, R114 ;  /* 0x000000ffffb77224 */ /* 0x000fe200078e0072 */
[----:B------:R-:W-:Y:S01]  /*6b20*/  MOV R182, R115 ;  /* 0x0000007300b67202 */ /* 0x000fe20000000f00 */
[----:B------:R-:W-:Y:S01]  /*6b30*/  IMAD.MOV.U32 R165, RZ, RZ, R186 ;  /* 0x000000ffffa57224 */ /* 0x000fe200078e00ba */
[----:B------:R3:W5:Y:S04]  /*6b40*/  LDL.LU R217, [R1+0x34] ;  /* 0x0000340001d97983 */ /* 0x0007680000300800 */
[----:B------:R-:W-:Y:S01]  /*6b50*/  HMMA.16816.F32 R116, R4, R16, R128 ;  /* 0x000000100474723c */ /* 0x000fe20000001880 */
[----:B------:R-:W1:Y:S01]  /*6b60*/  LDSM.16.MT88.4 R16, [R215+0xb100] ;  /* 0x00b10000d710783b */ /* 0x000e620000004200 */
[----:B------:R-:W-:Y:S01]  /*6b70*/  MOV R180, R187 ;  /* 0x000000bb00b47202 */ /* 0x000fe20000000f00 */
[----:B------:R-:W-:-:S05]  /*6b80*/  IMAD.MOV.U32 R181, RZ, RZ, R188 ;  /* 0x000000ffffb57224 */ /* 0x000fca00078e00bc */
[C---:B------:R-:W-:Y:S08]  /*6b90*/  HMMA.16816.F32 R112, R4.reuse, R20, R148 ;  /* 0x000000140470723c */ /* 0x040ff00000001894 */
[----:B------:R-:W-:Y:S01]  /*6ba0*/  HMMA.16816.F32 R20, R4, R22, R140 ;  /* 0x000000160414723c */ /* 0x000fe2000000188c */
[----:B------:R-:W-:Y:S02]  /*6bb0*/  MOV R148, R193 ;  /* 0x000000c100947202 */ /* 0x000fe40000000f00 */
[----:B------:R-:W-:-:S04]  /*6bc0*/  MOV R150, R195 ;  /* 0x000000c300967202 */ /* 0x000fc80000000f00 */
[----:B------:R-:W-:Y:S01]  /*6bd0*/  IMAD.MOV.U32 R142, RZ, RZ, R198 ;  /* 0x000000ffff8e7224 */ /* 0x000fe200078e00c6 */
[----:B------:R-:W-:Y:S01]  /*6be0*/  HMMA.16816.F32 R24, R4, R26, R156 ;  /* 0x0000001a0418723c */ /* 0x000fe2000000189c */
[----:B------:R-:W-:-:S03]  /*6bf0*/  MOV R141, R197 ;  /* 0x000000c5008d7202 */ /* 0x000fc60000000f00 */
[----:B------:R-:W-:-:S03]  /*6c00*/  MOV R140, R142 ;  /* 0x0000008e008c7202 */ /* 0x000fc60000000f00 */
[----:B------:R-:W-:Y:S01]  /*6c10*/  MOV R156, R189 ;  /* 0x000000bd009c7202 */ /* 0x000fe20000000f00 */
[----:B------:R-:W-:Y:S01]  /*6c20*/  IMAD.MOV.U32 R157, RZ, RZ, R190 ;  /* 0x000000ffff9d7224 */ /* 0x000fe200078e00be */
[----:B------:R-:W-:Y:S01]  /*6c30*/  MOV R158, R191 ;  /* 0x000000bf009e7202 */ /* 0x000fe20000000f00 */
[----:B--2---:R-:W-:Y:S01]  /*6c40*/  HMMA.16816.F32 R184, R4, R8, R120 ;  /* 0x0000000804b8723c */ /* 0x004fe20000001878 */
[----:B------:R-:W-:Y:S02]  /*6c50*/  MOV R142, R148 ;  /* 0x00000094008e7202 */ /* 0x000fe40000000f00 */
[----:B------:R-:W-:-:S05]  /*6c60*/  MOV R143, R199 ;  /* 0x000000c7008f7202 */ /* 0x000fca0000000f00 */
[----:B------:R-:W-:Y:S01]  /*6c70*/  HMMA.16816.F32 R188, R4, R10, R92 ;  /* 0x0000000a04bc723c */ /* 0x000fe2000000185c */
[----:B------:R-:W2:Y:S01]  /*6c80*/  LDSM.16.MT88.4 R8, [R216+0xb100] ;  /* 0x00b10000d808783b */ /* 0x000ea20000004200 */
[----:B------:R-:W-:Y:S02]  /*6c90*/  MOV R148, R150 ;  /* 0x0000009600947202 */ /* 0x000fe40000000f00 */
[----:B------:R-:W-:Y:S01]  /*6ca0*/  MOV R150, R156 ;  /* 0x0000009c00967202 */ /* 0x000fe20000000f00 */
        /* <DEDUP_REMOVED lines=9> */
[----:B------:R4:W-:Y:S01]  /*6d40*/  MUFU.EX2 R13, R2 ;  /* 0x00000002000d7308 */ /* 0x0009e20000000800 */
[----:B------:R-:W-:-:S02]  /*6d50*/  IMAD.MOV.U32 R159, RZ, RZ, R192 ;  /* 0x000000ffff9f7224 */ /* 0x000fc400078e00c0 */
[----:B------:R-:W-:Y:S02]  /*6d60*/  IMAD.MOV.U32 R149, RZ, RZ, R151 ;  /* 0x000000ffff957224 */ /* 0x000fe400078e0097 */
[----:B------:R-:W-:Y:S02]  /*6d70*/  IMAD.MOV.U32 R151, RZ, RZ, R157 ;  /* 0x000000ffff977224 */ /* 0x000fe400078e009d */
[----:B------:R-:W-:Y:S02]  /*6d80*/  IMAD.MOV.U32 R157, RZ, RZ, R159 ;  /* 0x000000ffff9d7224 */ /* 0x000fe400078e009f */
[----:B------:R-:W-:Y:S02]  /*6d90*/  IMAD.MOV.U32 R159, RZ, RZ, R165 ;  /* 0x000000ffff9f7224 */ /* 0x000fe400078e00a5 */
[----:B----4-:R-:W-:Y:S01]  /*6da0*/  FFMA.FTZ R2, R131, c[0x0][0x2d0], -R12 ;  /* 0x0000b40083027a23 */ /* 0x010fe2000001080c */
        /* <DEDUP_REMOVED lines=8> */
[----:B------:R-:W-:Y:S02]  /*6e30*/  IMAD.MOV.U32 R15, RZ, RZ, R212 ;  /* 0x000000ffff0f7224 */ /* 0x000fe400078e00d4 */
[----:B------:R-:W-:Y:S01]  /*6e40*/  IMAD.MOV.U32 R150, RZ, RZ, R151 ;  /* 0x000000ffff967224 */ /* 0x000fe200078e0097 */
[----:B------:R-:W-:Y:S01]  /*6e50*/  MOV R151, R156 ;  /* 0x0000009c00977202 */ /* 0x000fe20000000f00 */
[----:B------:R-:W-:Y:S01]  /*6e60*/  IMAD.MOV.U32 R156, RZ, RZ, R157 ;  /* 0x000000ffff9c7224 */ /* 0x000fe200078e009d */
[----:B------:R-:W-:Y:S01]  /*6e70*/  MOV R157, R158 ;  /* 0x0000009e009d7202 */ /* 0x000fe20000000f00 */
[----:B------:R-:W-:Y:S01]  /*6e80*/  IMAD.MOV.U32 R158, RZ, RZ, R159 ;  /* 0x000000ffff9e7224 */ /* 0x000fe200078e009f */
[----:B------:R-:W-:Y:S01]  /*6e90*/  MOV R159, R15 ;  /* 0x0000000f009f7202 */ /* 0x000fe20000000f00 */
[----:B------:R-:W-:Y:S01]  /*6ea0*/  IMAD.MOV.U32 R15, RZ, RZ, R14 ;  /* 0x000000ffff0f7224 */ /* 0x000fe200078e000e */
[C---:B-1----:R-:W-:Y:S01]  /*6eb0*/  HMMA.16816.F32 R40, R4.reuse, R16, R40 ;  /* 0x000000100428723c */ /* 0x042fe20000001828 */
[----:B------:R1:W4:Y:S07]  /*6ec0*/  MUFU.EX2 R14, R2 ;  /* 0x00000002000e7308 */ /* 0x00032e0000000800 */
[----:B------:R-:W-:Y:S01]  /*6ed0*/  HMMA.16816.F32 R36, R4, R18, R36 ;  /* 0x000000120424723c */ /* 0x000fe20000001824 */
[----:B------:R-:W-:Y:S01]  /*6ee0*/  IMAD.MOV.U32 R17, RZ, RZ, R164 ;  /* 0x000000ffff117224 */ /* 0x000fe200078e00a4 */
[----:B------:R-:W-:-:S06]  /*6ef0*/  MOV R95, R142 ;  /* 0x0000008e005f7202 */ /* 0x000fcc0000000f00 */
[----:B--2---:R-:W-:Y:S01]  /*6f00*/  HMMA.16816.F32 R44, R4, R10, R44 ;  /* 0x0000000a042c723c */ /* 0x004fe2000000182c */
[----:B-1----:R-:W-:Y:S01]  /*6f10*/  FFMA.FTZ R2, R131, c[0x0][0x2d0], -R12 ;  /* 0x0000b40083027a23 */ /* 0x002fe2000001080c */
[----:B------:R-:W-:Y:S01]  /*6f20*/  MOV R131, R140 ;  /* 0x0000008c00837202 */ /* 0x000fe20000000f00 */
[----:B------:R-:W-:-:S05]  /*6f30*/  IMAD.MOV.U32 R140, RZ, RZ, R15 ;  /* 0x000000ffff8c7224 */ /* 0x000fca00078e000f */
[----:B------:R-:W-:Y:S01]  /*6f40*/  HMMA.16816.F32 R192, R4, R28, R72 ;  /* 0x0000001c04c0723c */ /* 0x000fe20000001848 */
[----:B------:R1:W-:Y:S01]  /*6f50*/  MUFU.EX2 R15, R2 ;  /* 0x00000002000f7308 */ /* 0x0003e20000000800 */
[----:B------:R-:W-:Y:S01]  /*6f60*/  MOV R16, R165 ;  /* 0x000000a500107202 */ /* 0x000fe20000000f00 */
[----:B------:R-:W-:Y:S01]  /*6f70*/  IMAD.MOV.U32 R19, RZ, RZ, R166 ;  /* 0x000000ffff137224 */ /* 0x000fe200078e00a6 */
[----:B------:R-:W-:-:S04]  /*6f80*/  MOV R18, R167 ;  /* 0x000000a700127202 */ /* 0x000fc80000000f00 */
[----:B------:R-:W-:Y:S01]  /*6f90*/  HMMA.16816.F32 R196, R4, R30, R68 ;  /* 0x0000001e04c4723c */ /* 0x000fe20000001844 */
[----:B------:R-:W2:Y:S01]  /*6fa0*/  LDSM.16.MT88.4 R164, [R215+0x2900] ;  /* 0x00290000d7a4783b */ /* 0x000ea20000004200 */
[----:B------:R-:W-:Y:S01]  /*6fb0*/  MOV R129, R156 ;  /* 0x0000009c00817202 */ /* 0x000fe20000000f00 */
[----:B------:R-:W-:Y:S01]  /*6fc0*/  IMAD.MOV.U32 R130, RZ, RZ, R157 ;  /* 0x000000ffff827224 */ /* 0x000fe200078e009d */
[----:B------:R-:W-:Y:S01]  /*6fd0*/  MOV R121, R148 ;  /* 0x0000009400797202 */ /* 0x000fe20000000f00 */
[----:B------:R-:W-:Y:S01]  /*6fe0*/  IMAD.MOV.U32 R120, RZ, RZ, R143 ;  /* 0x000000ffff787224 */ /* 0x000fe200078e008f */
[----:B------:R-:W-:Y:S01]  /*6ff0*/  MOV R123, R150 ;  /* 0x00000096007b7202 */ /* 0x000fe20000000f00 */
[----:B------:R-:W-:Y:S01]  /*7000*/  IMAD.MOV.U32 R122, RZ, RZ, R149 ;  /* 0x000000ffff7a7224 */ /* 0x000fe200078e0095 */
[----:B------:R-:W-:Y:S01]  /*7010*/  LDSM.16.MT88.4 R72, [R213+0x8900] ;  /* 0x00890000d548783b */ /* 0x000fe20000004200 */
[----:B-1----:R-:W-:Y:S01]  /*7020*/  FFMA.FTZ R2, R131, c[0x0][0x2d0], -R12 ;  /* 0x0000b40083027a23 */ /* 0x002fe2000001080c */
[----:B------:R-:W-:-:S02]  /*7030*/  UISETP.GE.AND UP0, UPT, UR15, UR8, UPT ;  /* 0x000000080f00728c */ /* 0x000fc4000bf06270 */
[----:B------:R3:W5:Y:S01]  /*7040*/  LDL.LU R212, [R1+0x30] ;  /* 0x0000300001d47983 */ /* 0x0007620000300800 */
[----:B------:R1:W1:Y:S01]  /*7050*/  MUFU.EX2 R12, R2 ;  /* 0x00000002000c7308 */ /* 0x0002620000000800 */
[----:B------:R-:W-:Y:S01]  /*7060*/  HMMA.16816.F32 R28, R4, R8, R60 ;  /* 0x00000008041c723c */ /* 0x000fe2000000183c */
[----:B-1----:R-:W-:-:S06]  /*7070*/  FFMA.FTZ R2, R140, c[0x0][0x2d0], -R0 ;  /* 0x0000b4008c027a23 */ /* 0x002fcc0000010800 */
[----:B------:R1:W-:Y:S02]  /*7080*/  MUFU.EX2 R11, R2 ;  /* 0x00000002000b7308 */ /* 0x0003e40000000800 */
[----:B-1----:R-:W-:Y:S01]  /*7090*/  FFMA.FTZ R2, R141, c[0x0][0x2d0], -R0 ;  /* 0x0000b4008d027a23 */ /* 0x002fe20000010800 */
[----:B------:R-:W-:Y:S01]  /*70a0*/  MOV R131, R158 ;  /* 0x0000009e00837202 */ /* 0x000fe20000000f00 */
[----:B------:R-:W-:Y:S01]  /*70b0*/  IMAD.MOV.U32 R128, RZ, RZ, R151 ;  /* 0x000000ffff807224 */ /* 0x000fe200078e0097 */
[----:B------:R-:W-:-:S03]  /*70c0*/  MOV R93, R121 ;  /* 0x00000079005d7202 */ /* 0x000fc60000000f00 */
[----:B------:R1:W1:Y:S01]  /*70d0*/  MUFU.EX2 R10, R2 ;  /* 0x00000002000a7308 */ /* 0x0002620000000800 */
[----:B------:R-:W-:Y:S01]  /*70e0*/  IMAD.MOV.U32 R92, RZ, RZ, R120 ;  /* 0x000000ffff5c7224 */ /* 0x000fe200078e0078 */
[----:B------:R-:W-:Y:S01]  /*70f0*/  LDSM.16.MT88.4 R140, [R213+0x2900] ;  /* 0x00290000d58c783b */ /* 0x000fe20000004200 */
[----:B------:R-:W-:-:S03]  /*7100*/  IMAD.MOV.U32 R94, RZ, RZ, R122 ;  /* 0x000000ffff5e7224 */ /* 0x000fc600078e007a */
[----:B------:R-:W-:Y:S01]  /*7110*/  LDSM.16.MT88.4 R148, [R214+0x2900] ;  /* 0x00290000d694783b */ /* 0x000fe20000004200 */
[--C-:B-1----:R-:W-:Y:S02]  /*7120*/  FFMA.FTZ R2, R159, c[0x0][0x2d0], -R0.reuse ;  /* 0x0000b4009f027a23 */ /* 0x102fe40000010800 */
[----:B------:R-:W-:Y:S01]  /*7130*/  FFMA.FTZ R0, R95, c[0x0][0x2d0], -R0 ;  /* 0x0000b4005f007a23 */ /* 0x000fe20000010800 */
[----:B------:R-:W1:Y:S01]  /*7140*/  LDSM.16.MT88.4 R156, [R216+0x2900] ;  /* 0x00290000d89c783b */ /* 0x000e620000004200 */
[----:B------:R-:W-:Y:S08]  /*7150*/  MUFU.EX2 R8, R2 ;  /* 0x0000000200087308 */ /* 0x000ff00000000800 */
[----:B------:R-:W2:Y:S01]  /*7160*/  MUFU.EX2 R9, R0 ;  /* 0x0000000000097308 */ /* 0x000ea20000000800 */
[----:B------:R-:W-:Y:S01]  /*7170*/  MOV R95, R123 ;  /* 0x0000007b005f7202 */ /* 0x000fe20000000f00 */
[----:B------:R-:W-:Y:S01]  /*7180*/  IMAD.MOV.U32 R120, RZ, RZ, R128 ;  /* 0x000000ffff787224 */ /* 0x000fe200078e0080 */
[----:B------:R-:W-:Y:S01]  /*7190*/  MOV R121, R129 ;  /* 0x0000008100797202 */ /* 0x000fe20000000f00 */
[----:B------:R-:W-:Y:S01]  /*71a0*/  IMAD.MOV.U32 R122, RZ, RZ, R130 ;  /* 0x000000ffff7a7224 */ /* 0x000fe200078e0082 */
[----:B------:R-:W-:-:S02]  /*71b0*/  MOV R123, R131 ;  /* 0x00000083007b7202 */ /* 0x000fc40000000f00 */
[----:B----4-:R-:W-:Y:S02]  /*71c0*/  F2FP.PACK_AB R128, R14, R13 ;  /* 0x0000000d0e80723e */ /* 0x010fe400000000ff */
[----:B------:R-:W-:Y:S02]  /*71d0*/  F2FP.PACK_AB R130, R12, R15 ;  /* 0x0000000f0c82723e */ /* 0x000fe400000000ff */
[----:B------:R-:W-:Y:S02]  /*71e0*/  F2FP.PACK_AB R129, R10, R11 ;  /* 0x0000000b0a81723e */ /* 0x000fe400000000ff */
[----:B--2---:R-:W-:-:S07]  /*71f0*/  F2FP.PACK_AB R131, R9, R8 ;  /* 0x000000080983723e */ /* 0x004fce00000000ff */
[C---:B------:R-:W-:Y:S08]  /*7200*/  HMMA.16816.F32 R160, R128.reuse, R164, R160 ;  /* 0x000000a480a0723c */ /* 0x040ff000000018a0 */
[C---:B------:R-:W-:Y:S01]  /*7210*/  HMMA.16816.F32 R164, R128.reuse, R166, R64 ;  /* 0x000000a680a4723c */ /* 0x040fe20000001840 */
[----:B------:R-:W2:Y:S07]  /*7220*/  LDSM.16.MT88.4 R64, [R215+0x5900] ;  /* 0x00590000d740783b */ /* 0x000eae0000004200 */
[C---:B-1----:R-:W-:Y:S08]  /*7230*/  HMMA.16816.F32 R152, R128.reuse, R156, R152 ;  /* 0x0000009c8098723c */ /* 0x042ff00000001898 */
[C---:B------:R-:W-:Y:S01]  /*7240*/  HMMA.16816.F32 R156, R128.reuse, R158, R56 ;  /* 0x0000009e809c723c */ /* 0x040fe20000001838 */
[----:B------:R-:W1:Y:S01]  /*7250*/  LDSM.16.MT88.4 R56, [R216+0x5900] ;  /* 0x00590000d838783b */ /* 0x000e620000004200 */
        /* <DEDUP_REMOVED lines=10> */
[----:B------:R-:W-:Y:S01]  /*7300*/  FADD.FTZ R2, R2, R0 ;  /* 0x0000000002027221 */ /* 0x000fe20000010000 */
[----:B------:R-:W-:Y:S01]  /*7310*/  MOV R4, R123 ;  /* 0x0000007b00047202 */ /* 0x000fe20000000f00 */
[----:B------:R-:W-:Y:S01]  /*7320*/  IMAD.MOV.U32 R123, RZ, RZ, R182 ;  /* 0x000000ffff7b7224 */ /* 0x000fe200078e00b6 */
[----:B------:R-:W-:Y:S01]  /*7330*/  HMMA.16816.F32 R136, R128, R140, R136 ;  /* 0x0000008c8088723c */ /* 0x000fe20000001888 */
[----:B------:R-:W-:Y:S01]  /*7340*/  FADD.FTZ R0, R121, R120 ;  /* 0x0000007879007221 */ /* 0x000fe20000010000 */
[----:B------:R-:W-:Y:S01]  /*7350*/  LDSM.16.MT88.4 R172, [R213+0x5900] ;  /* 0x00590000d5ac783b */ /* 0x000fe20000004200 */
[----:B------:R-:W-:-:S02]  /*7360*/  FADD.FTZ R2, R122, R2 ;  /* 0x000000027a027221 */ /* 0x000fc40000010000 */
[----:B------:R-:W-:Y:S02]  /*7370*/  FADD.FTZ R0, R123, R0 ;  /* 0x000000007b007221 */ /* 0x000fe40000010000 */
[----:B------:R-:W-:Y:S01]  /*7380*/  LDSM.16.MT88.4 R120, [R216+0xb900] ;  /* 0x00b90000d878783b */ /* 0x000fe20000004200 */
[C---:B--2---:R-:W-:Y:S03]  /*7390*/  HMMA.16816.F32 R60, R128.reuse, R64, R96 ;  /* 0x00000040803c723c */ /* 0x044fe60000001860 */
[----:B------:R-:W2:Y:S05]  /*73a0*/  LDSM.16.MT88.4 R96, [R215+0x8900] ;  /* 0x00890000d760783b */ /* 0x000eaa0000004200 */
[C---:B------:R-:W-:Y:S07]  /*73b0*/  HMMA.16816.F32 R64, R128.reuse, R66, R100 ;  /* 0x000000428040723c */ /* 0x040fee0000001864 */
[----:B------:R-:W-:Y:S01]  /*73c0*/  IMAD.MOV.U32 R102, RZ, RZ, R94 ;  /* 0x000000ffff667224 */ /* 0x000fe200078e005e */
[----:B------:R-:W-:Y:S01]  /*73d0*/  MOV R103, R95 ;  /* 0x0000005f00677202 */ /* 0x000fe20000000f00 */
[----:B------:R-:W-:Y:S02]  /*73e0*/  HMMA.16816.F32 R140, R128, R142, R48 ;  /* 0x0000008e808c723c */ /* 0x000fe40000001830 */
[----:B------:R-:W-:-:S02]  /*73f0*/  FADD.FTZ R2, R102, R2 ;  /* 0x0000000266027221 */ /* 0x000fc40000010000 */
[----:B------:R-:W-:-:S03]  /*7400*/  FADD.FTZ R0, R103, R0 ;  /* 0x0000000067007221 */ /* 0x000fc60000010000 */
[----:B------:R-:W-:Y:S01]  /*7410*/  MOV R48, R181 ;  /* 0x000000b500307202 */ /* 0x000fe20000000f00 */
[----:B------:R-:W-:Y:S01]  /*7420*/  IMAD.MOV.U32 R49, RZ, RZ, R180 ;  /* 0x000000ffff317224 */ /* 0x000fe200078e00b4 */
[----:B------:R-:W-:Y:S01]  /*7430*/  MOV R50, R93 ;  /* 0x0000005d00327202 */ /* 0x000fe20000000f00 */
[----:B------:R-:W-:Y:S01]  /*7440*/  IMAD.MOV.U32 R51, RZ, RZ, R92 ;  /* 0x000000ffff337224 */ /* 0x000fe200078e005c */
[----:B------:R-:W-:Y:S01]  /*7450*/  HMMA.16816.F32 R144, R128, R148, R144 ;  /* 0x000000948090723c */ /* 0x000fe20000001890 */
[----:B------:R-:W-:Y:S01]  /*7460*/  FADD.FTZ R2, R48, R2 ;  /* 0x0000000230027221 */ /* 0x000fe20000010000 */
[----:B------:R-:W4:Y:S01]  /*7470*/  LDSM.16.MT88.4 R180, [R214+0x5900] ;  /* 0x00590000d6b4783b */ /* 0x000f220000004200 */
[----:B------:R-:W-:Y:S02]  /*7480*/  FADD.FTZ R0, R49, R0 ;  /* 0x0000000031007221 */ /* 0x000fe40000010000 */
[----:B------:R-:W-:Y:S02]  /*7490*/  FADD.FTZ R2, R4, R2 ;  /* 0x0000000204027221 */ /* 0x000fe40000010000 */
[----:B------:R-:W-:-:S02]  /*74a0*/  FADD.FTZ R0, R5, R0 ;  /* 0x0000000005007221 */ /* 0x000fc40000010000 */
[----:B------:R-:W-:Y:S02]  /*74b0*/  FADD.FTZ R2, R6, R2 ;  /* 0x0000000206027221 */ /* 0x000fe40000010000 */
[----:B------:R-:W-:Y:S02]  /*74c0*/  FADD.FTZ R0, R7, R0 ;  /* 0x0000000007007221 */ /* 0x000fe40000010000 */
[----:B------:R-:W-:Y:S01]  /*74d0*/  FADD.FTZ R2, R50, R2 ;  /* 0x0000000232027221 */ /* 0x000fe20000010000 */
[----:B------:R-:W-:Y:S01]  /*74e0*/  HMMA.16816.F32 R148, R128, R150, R52 ;  /* 0x000000968094723c */ /* 0x000fe20000001834 */
[----:B------:R-:W-:Y:S01]  /*74f0*/  FADD.FTZ R0, R51, R0 ;  /* 0x0000000033007221 */ /* 0x000fe20000010000 */
[----:B------:R-:W2:Y:S01]  /*7500*/  LDSM.16.MT88.4 R4, [R215+0xb900] ;  /* 0x00b90000d704783b */ /* 0x000ea20000004200 */
[----:B------:R-:W-:Y:S02]  /*7510*/  FADD.FTZ R2, R18, R2 ;  /* 0x0000000212027221 */ /* 0x000fe40000010000 */
[----:B------:R-:W-:-:S03]  /*7520*/  FADD.FTZ R0, R19, R0 ;  /* 0x0000000013007221 */ /* 0x000fc60000010000 */
[----:B-1----:R-:W-:Y:S01]  /*7530*/  HMMA.16816.F32 R52, R128, R56, R84 ;  /* 0x000000388034723c */ /* 0x002fe20000001854 */
[----:B------:R-:W-:Y:S02]  /*7540*/  FADD.FTZ R2, R16, R2 ;  /* 0x0000000210027221 */ /* 0x000fe40000010000 */
[----:B------:R-:W-:-:S05]  /*7550*/  FADD.FTZ R0, R17, R0 ;  /* 0x0000000011007221 */ /* 0x000fca0000010000 */
[----:B------:R-:W-:Y:S01]  /*7560*/  HMMA.16816.F32 R56, R128, R58, R88 ;  /* 0x0000003a8038723c */ /* 0x000fe20000001858 */
[----:B------:R-:W1:Y:S01]  /*7570*/  LDSM.16.MT88.4 R88, [R216+0x8900] ;  /* 0x00890000d858783b */ /* 0x000e620000004200 */
[----:B------:R-:W-:Y:S02]  /*7580*/  FADD.FTZ R2, R252, R2 ;  /* 0x00000002fc027221 */ /* 0x000fe40000010000 */
[----:B------:R-:W-:Y:S02]  /*7590*/  FADD.FTZ R0, R211, R0 ;  /* 0x00000000d3007221 */ /* 0x000fe40000010000 */
[----:B------:R-:W-:Y:S02]  /*75a0*/  FADD.FTZ R2, R210, R2 ;  /* 0x00000002d2027221 */ /* 0x000fe40000010000 */
[----:B------:R-:W-:Y:S02]  /*75b0*/  FADD.FTZ R0, R209, R0 ;  /* 0x00000000d1007221 */ /* 0x000fe40000010000 */
[----:B------:R-:W-:-:S02]  /*75c0*/  FADD.FTZ R2, R248, R2 ;  /* 0x00000002f8027221 */ /* 0x000fc40000010000 */
[----:B------:R-:W-:Y:S02]  /*75d0*/  FADD.FTZ R0, R208, R0 ;  /* 0x00000000d0007221 */ /* 0x000fe40000010000 */
[----:B------:R-:W-:Y:S02]  /*75e0*/  FADD.FTZ R2, R251, R2 ;  /* 0x00000002fb027221 */ /* 0x000fe40000010000 */
[----:B------:R-:W-:Y:S02]  /*75f0*/  FADD.FTZ R0, R207, R0 ;  /* 0x00000000cf007221 */ /* 0x000fe40000010000 */
[----:B------:R-:W-:Y:S02]  /*7600*/  FADD.FTZ R2, R250, R2 ;  /* 0x00000002fa027221 */ /* 0x000fe40000010000 */
[----:B------:R-:W-:Y:S02]  /*7610*/  FADD.FTZ R0, R205, R0 ;  /* 0x00000000cd007221 */ /* 0x000fe40000010000 */
[----:B------:R-:W-:-:S02]  /*7620*/  FADD.FTZ R2, R249, R2 ;  /* 0x00000002f9027221 */ /* 0x000fc40000010000 */
[----:B------:R-:W-:Y:S02]  /*7630*/  FADD.FTZ R0, R206, R0 ;  /* 0x00000000ce007221 */ /* 0x000fe40000010000 */
[----:B------:R-:W-:Y:S02]  /*7640*/  FADD.FTZ R2, R201, R2 ;  /* 0x00000002c9027221 */ /* 0x000fe40000010000 */
[----:B------:R-:W-:Y:S01]  /*7650*/  FADD.FTZ R0, R200, R0 ;  /* 0x00000000c8007221 */ /* 0x000fe20000010000 */
[----:B--2---:R-:W-:Y:S01]  /*7660*/  HMMA.16816.F32 R92, R128, R96, R116 ;  /* 0x00000060805c723c */ /* 0x004fe20000001874 */
[----:B------:R-:W-:Y:S02]  /*7670*/  FADD.FTZ R2, R202, R2 ;  /* 0x00000002ca027221 */ /* 0x000fe40000010000 */
[----:B------:R-:W-:-:S05]  /*7680*/  FADD.FTZ R0, R134, R0 ;  /* 0x0000000086007221 */ /* 0x000fca0000010000 */
[C---:B------:R-:W-:Y:S08]  /*7690*/  HMMA.16816.F32 R96, R128.reuse, R98, R124 ;  /* 0x000000628060723c */ /* 0x040ff0000000187c */
[C---:B----4-:R-:W-:Y:S08]  /*76a0*/  HMMA.16816.F32 R176, R128.reuse, R180, R176 ;  /* 0x000000b480b0723c */ /* 0x050ff000000018b0 */
[C---:B------:R-:W-:Y:S07]  /*76b0*/  HMMA.16816.F32 R124, R128.reuse, R4, R40 ;  /* 0x00000004807c723c */ /* 0x040fee0000001828 */
[----:B------:R-:W-:Y:S01]  /*76c0*/  FADD.FTZ R4, R203, R2 ;  /* 0x00000002cb047221 */ /* 0x000fe20000010000 */
[----:B------:R-:W-:Y:S01]  /*76d0*/  HMMA.16816.F32 R180, R128, R182, R80 ;  /* 0x000000b680b4723c */ /* 0x000fe20000001850 */
[----:B------:R-:W2:Y:S01]  /*76e0*/  LDSM.16.MT88.4 R80, [R214+0x8900] ;  /* 0x00890000d650783b */ /* 0x000ea20000004200 */
[----:B------:R-:W-:-:S02]  /*76f0*/  FADD.FTZ R2, R135, R0 ;  /* 0x0000000087027221 */ /* 0x000fc40000010000 */
[----:B------:R-:W-:-:S04]  /*7700*/  FADD.FTZ R0, R204, R4 ;  /* 0x00000004cc007221 */ /* 0x000fc80000010000 */
[----:B------:R-:W-:Y:S01]  /*7710*/  HMMA.16816.F32 R68, R128, R72, R104 ;  /* 0x000000488044723c */ /* 0x000fe20000001868 */
[----:B------:R-:W4:Y:S01]  /*7720*/  LDSM.16.MT88.4 R104, [R213+0xb900] ;  /* 0x00b90000d568783b */ /* 0x000f220000004200 */
[----:B------:R-:W-:-:S06]  /*7730*/  FADD.FTZ R2, R133, R2 ;  /* 0x0000000285027221 */ /* 0x000fcc0000010000 */
[----:B-1----:R-:W-:Y:S01]  /*7740*/  HMMA.16816.F32 R84, R128, R88, R112 ;  /* 0x000000588054723c */ /* 0x002fe20000001870 */
        /* <DEDUP_REMOVED lines=8> */
[----:B------:R-:W-:-:S05]  /*77d0*/  FADD.FTZ R0, R9, R2 ;  /* 0x0000000209007221 */ /* 0x000fca0000010000 */
[----:B------:R3:W-:Y:S04]  /*77e0*/  STL [R1+0x4], R0 ;  /* 0x0000040001007387 */ /* 0x0007e80000100800 */
[----:B------:R3:W-:Y:S01]  /*77f0*/  STL [R1], R4 ;  /* 0x0000000401007387 */ /* 0x0007e20000100800 */
[----:B------:R-:W-:Y:S01]  /*7800*/  PLOP3.LUT P0, PT, PT, PT, UP0, 0x80, 0x0 ;  /* 0x000000000000781c */ /* 0x000fe20003f0f008 */
[C---:B------:R-:W-:Y:S08]  /*7810*/  HMMA.16816.F32 R168, R128.reuse, R172, R168 ;  /* 0x000000ac80a8723c */ /* 0x040ff000000018a8 */
[C---:B------:R-:W-:Y:S08]  /*7820*/  HMMA.16816.F32 R172, R128.reuse, R174, R76 ;  /* 0x000000ae80ac723c */ /* 0x040ff0000000184c */
[C---:B--2---:R-:W-:Y:S08]  /*7830*/  HMMA.16816.F32 R76, R128.reuse, R80, R108 ;  /* 0x00000050804c723c */ /* 0x044ff0000000186c */
[C---:B----4-:R-:W-:Y:S08]  /*7840*/  HMMA.16816.F32 R100, R128.reuse, R104, R184 ;  /* 0x000000688064723c */ /* 0x050ff000000018b8 */
[C---:B-1----:R-:W-:Y:S08]  /*7850*/  HMMA.16816.F32 R108, R128.reuse, R112, R192 ;  /* 0x00000070806c723c */ /* 0x042ff000000018c0 */
        /* <DEDUP_REMOVED lines=8> */
[----:B------:R-:W-:Y:S08]  /*78e0*/  @!P0 BRA `(.L_x_1217) ;  /* 0x00004e7000008947 */ /* 0x000ff00003800000 */
[----:B---3--:R-:W2:Y:S01]  /*78f0*/  LDL.LU.64 R16, [R1+0x10] ;  /* 0x0000100001107983 */ /* 0x008ea20000300a00 */
[----:B------:R-:W-:Y:S01]  /*7900*/  IMAD.MOV.U32 R134, RZ, RZ, R3 ;  /* 0x000000ffff867224 */ /* 0x000fe200078e0003 */
[----:B------:R-:W-:Y:S01]  /*7910*/  ULDC.64 UR6, c[0x0][0x208] ;  /* 0x0000820000067ab9 */ /* 0x000fe20000000a00 */
[----:B------:R-:W-:Y:S01]  /*7920*/  IMAD.MOV.U32 R133, RZ, RZ, R132 ;  /* 0x000000ffff857224 */ /* 0x000fe200078e0084 */
[----:B------:R-:W3:Y:S01]  /*7930*/  LDL.LU.64 R210, [R1+0x28] ;  /* 0x0000280001d27983 */ /* 0x000ee20000300a00 */
[----:B------:R-:W-:Y:S01]  /*7940*/  ULDC.64 UR4, c[0x0][0x1e0] ;  /* 0x0000780000047ab9 */ /* 0x000fe20000000a00 */
[----:B--2---:R-:W-:-:S02]  /*7950*/  MOV R3, R17 ;  /* 0x0000001100037202 */ /* 0x004fc40000000f00 */
[----:B---3--:R-:W-:-:S05]  /*7960*/  MOV R2, R210 ;  /* 0x000000d200027202 */ /* 0x008fca0000000f00 */
[----:B------:R1:W-:Y:S02]  /*7970*/  STL.64 [R1+0x10], R2 ;  /* 0x0000100201007387 */ /* 0x0003e40000100a00 */
.L_x_1218:
[----:B------:R-:W2:Y:S01]  /*7980*/  LDL.64 R204, [R1+0x10] ;  /* 0x0000100001cc7983 */ /* 0x000ea20000100a00 */
[----:B------:R-:W-:Y:S04]  /*7990*/  DEPBAR.LE SB0, 0x0 ;  /* 0x000080000000791a */ /* 0x000fe80000000000 */
[----:B------:R-:W-:Y:S01]  /*79a0*/  USHF.R.S32.HI UR14, URZ, 0x1f, UR15 ;  /* 0x0000001f3f0e7899 */ /* 0x000fe2000801140f */
[----:B------:R-:W3:Y:S01]  /*79b0*/  LDL R135, [R1+0x8] ;  /* 0x0000080001877983 */ /* 0x000ee20000100800 */
[----:B------:R-:W-:Y:S02]  /*79c0*/  UIMAD.WIDE.U32 UR16, UR15, UR6, URZ ;  /* 0x000000060f1072a5 */ /* 0x000fe4000f8e003f */
[----:B------:R-:W-:Y:S01]  /*79d0*/  UIMAD UR14, UR14, UR6, URZ ;  /* 0x000000060e0e72a4 */ /* 0x000fe2000f8e023f */
[----:B------:R-:W-:Y:S01]  /*79e0*/  BAR.SYNC.DEFER_BLOCKING 0x0 ;  /* 0x0000000000007b1d */ /* 0x000fe20000010000 */
[----:B------:R-:W-:Y:S02]  /*79f0*/  UISETP.GT.AND UP0, UPT, UR15, UR8, UPT ;  /* 0x000000080f00728c */ /* 0x000fe4000bf04270 */
[----:B------:R-:W-:Y:S01]  /*7a00*/  UIMAD UR14, UR15, UR7, UR14 ;  /* 0x000000070f0e72a4 */ /* 0x000fe2000f8e020e */
[----:B-1----:R-:W-:Y:S01]  /*7a10*/  MOV R2, UR16 ;  /* 0x0000001000027c02 */ /* 0x002fe20008000f00 */
[----:B------:R-:W-:Y:S02]  /*7a20*/  UIADD3 UR15, UR15, -0x1, URZ ;  /* 0xffffffff0f0f7890 */ /* 0x000fe4000fffe03f */
[----:B------:R-:W-:Y:S04]  /*7a30*/  UIADD3 UR14, UR17, UR14, URZ ;  /* 0x0000000e110e7290 */ /* 0x000fe8000fffe03f */
[----:B------:R-:W-:Y:S02]  /*7a40*/  UIMAD UR14, UR14, 0x60, URZ ;  /* 0x000000600e0e78a4 */ /* 0x000fe4000f8e023f */
[----:B------:R-:W-:Y:S01]  /*7a50*/  @UP0 UIMAD.WIDE.U32 UR16, UR15, UR4, URZ ;  /* 0x000000040f1002a5 */ /* 0x000fe2000f8e003f */
[----:B-----5:R-:W-:Y:S08]  /*7a60*/  LDSM.16.M88.4 R48, [R219+0x18100] ;  /* 0x01810000db30783b */ /* 0x020ff00000000200 */
[----:B------:R-:W1:Y:S08]  /*7a70*/  LDSM.16.M88.4 R8, [R212+0xc100] ;  /* 0x00c10000d408783b */ /* 0x000e700000000200 */
[----:B------:R-:W4:Y:S08]  /*7a80*/  LDSM.16.M88.4 R16, [R212+0xc900] ;  /* 0x00c90000d410783b */ /* 0x000f300000000200 */
[----:B------:R-:W4:Y:S08]  /*7a90*/  LDSM.16.M88.4 R24, [R212+0xd100] ;  /* 0x00d10000d418783b */ /* 0x000f300000000200 */
[----:B------:R-:W4:Y:S08]  /*7aa0*/  LDSM.16.M88.4 R32, [R212+0xd900] ;  /* 0x00d90000d420783b */ /* 0x000f300000000200 */
[----:B------:R-:W4:Y:S01]  /*7ab0*/  LDSM.16.M88.4 R40, [R212+0xe100] ;  /* 0x00e10000d428783b */ /* 0x000f220000000200 */
[C---:B-1----:R-:W-:Y:S07]  /*7ac0*/  HMMA.16816.F32 R4, R48.reuse, R8, RZ ;  /* 0x000000083004723c */ /* 0x042fee00000018ff */
[----:B------:R-:W1:Y:S01]  /*7ad0*/  LDSM.16.M88.4 R184, [R212+0xe900] ;  /* 0x00e90000d4b8783b */ /* 0x000e620000000200 */
[C---:B------:R-:W-:Y:S07]  /*7ae0*/  HMMA.16816.F32 R8, R48.reuse, R10, RZ ;  /* 0x0000000a3008723c */ /* 0x040fee00000018ff */
[----:B------:R-:W-:Y:S01]  /*7af0*/  LDSM.16.M88.4 R188, [R220+0x18100] ;  /* 0x01810000dcbc783b */ /* 0x000fe20000000200 */
[C---:B----4-:R-:W-:Y:S07]  /*7b00*/  HMMA.16816.F32 R12, R48.reuse, R16, RZ ;  /* 0x00000010300c723c */ /* 0x050fee00000018ff */
[----:B------:R-:W4:Y:S01]  /*7b10*/  LDSM.16.M88.4 R192, [R223] ;  /* 0x00000000dfc0783b */ /* 0x000f220000000200 */
[C---:B------:R-:W-:Y:S07]  /*7b20*/  HMMA.16816.F32 R16, R48.reuse, R18, RZ ;  /* 0x000000123010723c */ /* 0x040fee00000018ff */
[----:B------:R-:W1:Y:S01]  /*7b30*/  LDSM.16.M88.4 R196, [R246] ;  /* 0x00000000f6c4783b */ /* 0x000e620000000200 */
[C---:B------:R-:W-:Y:S07]  /*7b40*/  HMMA.16816.F32 R20, R48.reuse, R24, RZ ;  /* 0x000000183014723c */ /* 0x040fee00000018ff */
[----:B------:R-:W1:Y:S01]  /*7b50*/  LDSM.16.M88.4 R200, [R245] ;  /* 0x00000000f5c8783b */ /* 0x000e620000000200 */
[C---:B------:R-:W-:Y:S08]  /*7b60*/  HMMA.16816.F32 R24, R48.reuse, R26, RZ ;  /* 0x0000001a3018723c */ /* 0x040ff000000018ff */
[C---:B------:R-:W-:Y:S08]  /*7b70*/  HMMA.16816.F32 R28, R48.reuse, R32, RZ ;  /* 0x00000020301c723c */ /* 0x040ff000000018ff */
[C---:B------:R-:W-:Y:S08]  /*7b80*/  HMMA.16816.F32 R32, R48.reuse, R34, RZ ;  /* 0x000000223020723c */ /* 0x040ff000000018ff */
[C---:B------:R-:W-:Y:S08]  /*7b90*/  HMMA.16816.F32 R36, R48.reuse, R40, RZ ;  /* 0x000000283024723c */ /* 0x040ff000000018ff */
[C---:B------:R-:W-:Y:S08]  /*7ba0*/  HMMA.16816.F32 R40, R48.reuse, R42, RZ ;  /* 0x0000002a3028723c */ /* 0x040ff000000018ff */
[C---:B-1----:R-:W-:Y:S08]  /*7bb0*/  HMMA.16816.F32 R44, R48.reuse, R184, RZ ;  /* 0x000000b8302c723c */ /* 0x042ff000000018ff */
[----:B------:R-:W-:Y:S01]  /*7bc0*/  HMMA.16816.F32 R48, R48, R186, RZ ;  /* 0x000000ba3030723c */ /* 0x000fe200000018ff */
[----:B------:R-:W1:Y:S07]  /*7bd0*/  LDSM.16.M88.4 R184, [R244] ;  /* 0x00000000f4b8783b */ /* 0x000e6e0000000200 */
[C---:B----4-:R-:W-:Y:S08]  /*7be0*/  HMMA.16816.F32 R4, R188.reuse, R192, R4 ;  /* 0x000000c0bc04723c */ /* 0x050ff00000001804 */
[C---:B------:R-:W-:Y:S01]  /*7bf0*/  HMMA.16816.F32 R8, R188.reuse, R194, R8 ;  /* 0x000000c2bc08723c */ /* 0x040fe20000001808 */
[----:B------:R-:W4:Y:S07]  /*7c00*/  LDSM.16.M88.4 R192, [R243] ;  /* 0x00000000f3c0783b */ /* 0x000f2e0000000200 */
[C---:B------:R-:W-:Y:S08]  /*7c10*/  HMMA.16816.F32 R12, R188.reuse, R196, R12 ;  /* 0x000000c4bc0c723c */ /* 0x040ff0000000180c */
[C---:B------:R-:W-:Y:S01]  /*7c20*/  HMMA.16816.F32 R16, R188.reuse, R198, R16 ;  /* 0x000000c6bc10723c */ /* 0x040fe20000001810 */
[----:B------:R-:W4:Y:S07]  /*7c30*/  LDSM.16.M88.4 R196, [R242] ;  /* 0x00000000f2c4783b */ /* 0x000f2e0000000200 */
[C---:B------:R-:W-:Y:S08]  /*7c40*/  HMMA.16816.F32 R20, R188.reuse, R200, R20 ;  /* 0x000000c8bc14723c */ /* 0x040ff00000001814 */
[C---:B------:R-:W-:Y:S08]  /*7c50*/  HMMA.16816.F32 R24, R188.reuse, R202, R24 ;  /* 0x000000cabc18723c */ /* 0x040ff00000001818 */
[C---:B-1----:R-:W-:Y:S08]  /*7c60*/  HMMA.16816.F32 R28, R188.reuse, R184, R28 ;  /* 0x000000b8bc1c723c */ /* 0x042ff0000000181c */
[C---:B------:R-:W-:Y:S08]  /*7c70*/  HMMA.16816.F32 R32, R188.reuse, R186, R32 ;  /* 0x000000babc20723c */ /* 0x040ff00000001820 */
[C---:B----4-:R-:W-:Y:S08]  /*7c80*/  HMMA.16816.F32 R36, R188.reuse, R192, R36 ;  /* 0x000000c0bc24723c */ /* 0x050ff00000001824 */
[C---:B------:R-:W-:Y:S08]  /*7c90*/  HMMA.16816.F32 R40, R188.reuse, R194, R40 ;  /* 0x000000c2bc28723c */ /* 0x040ff00000001828 */
[C---:B------:R-:W-:Y:S08]  /*7ca0*/  HMMA.16816.F32 R44, R188.reuse, R196, R44 ;  /* 0x000000c4bc2c723c */ /* 0x040ff0000000182c */
[----:B------:R-:W-:Y:S04]  /*7cb0*/  HMMA.16816.F32 R48, R188, R198, R48 ;  /* 0x000000c6bc30723c */ /* 0x000fe80000001830 */
[----:B--2---:R-:W-:Y:S05]  /*7cc0*/  IMAD.WIDE.U32 R2, R2, 0x60, R204 ;  /* 0x0000006002027825 */ /* 0x004fea00078e00cc */
[----:B------:R-:W-:Y:S03]  /*7cd0*/  SHF.L.U32 R0, R2, 0x1, RZ ;  /* 0x0000000102007819 */ /* 0x000fe600000006ff */
[----:B------:R-:W-:Y:S01]  /*7ce0*/  IADD3 R132, R3, UR14, RZ ;  /* 0x0000000e03847c10 */ /* 0x000fe2000fffe0ff */
[----:B------:R-:W-:Y:S01]  /*7cf0*/  @UP0 USHF.R.S32.HI UR14, URZ, 0x1f, UR15 ;  /* 0x0000001f3f0e0899 */ /* 0x000fe2000801140f */
[----:B------:R-:W-:Y:S02]  /*7d00*/  IADD3 R3, P3, R0, 0x80, RZ ;  /* 0x0000008000037810 */ /* 0x000fe40007f7e0ff */
[----:B------:R-:W-:Y:S01]  /*7d10*/  SHF.L.U64.HI R132, R2, 0x1, R132 ;  /* 0x0000000102847819 */ /* 0x000fe20000010284 */
[----:B------:R-:W-:Y:S01]  /*7d20*/  @UP0 UIMAD UR14, UR14, UR4, URZ ;  /* 0x000000040e0e02a4 */ /* 0x000fe2000f8e023f */
[----:B------:R-:W-:Y:S02]  /*7d30*/  IADD3 R2, P0, R0, c[0x0][0x1f8], RZ ;  /* 0x00007e0000027a10 */ /* 0x000fe40007f1e0ff */
[----:B------:R-:W-:Y:S01]  /*7d40*/  IADD3 R184, P2, R3, c[0x0][0x1f8], RZ ;  /* 0x00007e0003b87a10 */ /* 0x000fe20007f5e0ff */
[----:B------:R-:W-:Y:S01]  /*7d50*/  @UP0 UIMAD UR14, UR15, UR5, UR14 ;  /* 0x000000050f0e02a4 */ /* 0x000fe2000f8e020e */
[----:B------:R-:W-:Y:S02]  /*7d60*/  IADD3.X R3, R132, c[0x0][0x1fc], RZ, P0, !PT ;  /* 0x00007f0084037a10 */ /* 0x000fe400007fe4ff */
[--C-:B------:R-:W-:Y:S01]  /*7d70*/  IADD3.X R185, RZ, c[0x0][0x1fc], R132.reuse, P2, P3 ;  /* 0x00007f00ffb97a10 */ /* 0x100fe200017e6484 */
[----:B------:R-:W-:Y:S01]  /*7d80*/  @UP0 UIADD3 UR14, UR17, UR14, URZ ;  /* 0x0000000e110e0290 */ /* 0x000fe2000fffe03f */
[----:B---3--:R-:W-:Y:S01]  /*7d90*/  LOP3.LUT P3, RZ, R135, 0x1, RZ, 0xc0, !PT ;  /* 0x0000000187ff7812 */ /* 0x008fe2000786c0ff */
[----:B------:R-:W-:Y:S01]  /*7da0*/  @!PT LDS RZ, [RZ] ;  /* 0x00000000fffff984 */ /* 0x000fe20000000800 */
[----:B------:R-:W-:Y:S01]  /*7db0*/  @!PT LDS RZ, [RZ] ;  /* 0x00000000fffff984 */ /* 0x000fe20000000800 */
[----:B------:R-:W-:Y:S01]  /*7dc0*/  @!PT LDS RZ, [RZ] ;  /* 0x00000000fffff984 */ /* 0x000fe20000000800 */
[----:B------:R1:W-:Y:S01]  /*7dd0*/  LDGSTS.E.BYPASS.LTC128B.128 [R247+0x100], [R2.64], !P4 ;  /* 0x0010000002f77fae */ /* 0x0003e2000e101d4a */
[C---:B------:R-:W-:Y:S01]  /*7de0*/  IADD3 R200, P1, R0.reuse, 0x100, RZ ;  /* 0x0000010000c87810 */ /* 0x040fe20007f3e0ff */
[----:B------:R-:W-:Y:S01]  /*7df0*/  @UP0 UIMAD UR14, UR14, 0x60, URZ ;  /* 0x000000600e0e08a4 */ /* 0x000fe2000f8e023f */
[----:B------:R-:W-:Y:S02]  /*7e00*/  IADD3 R0, P2, R0, 0x180, RZ ;  /* 0x0000018000007810 */ /* 0x000fe40007f5e0ff */
[----:B------:R-:W-:Y:S03]  /*7e10*/  IADD3 R200, P0, R200, c[0x0][0x1f8], RZ ;  /* 0x00007e00c8c87a10 */ /* 0x000fe60007f1e0ff */
[----:B------:R2:W-:Y:S01]  /*7e20*/  LDGSTS.E.BYPASS.LTC128B.128 [R247+0x3100], [R184.64], !P6 ;  /* 0x03100000b8f77fae */ /* 0x0005e2000f101d4a */
[--C-:B------:R-:W-:Y:S02]  /*7e30*/  IADD3.X R201, RZ, c[0x0][0x1fc], R132.reuse, P0, P1 ;  /* 0x00007f00ffc97a10 */ /* 0x100fe400007e2484 */
[----:B------:R-:W-:Y:S04]  /*7e40*/  IADD3 R186, P1, R0, c[0x0][0x1f8], RZ ;  /* 0x00007e0000ba7a10 */ /* 0x000fe80007f3e0ff */
[----:B------:R-:W-:Y:S01]  /*7e50*/  IADD3.X R187, RZ, c[0x0][0x1fc], R132, P1, P2 ;  /* 0x00007f00ffbb7a10 */ /* 0x000fe20000fe4484 */
[----:B------:R3:W-:Y:S08]  /*7e60*/  LDGSTS.E.BYPASS.LTC128B.128 [R247+0x6100], [R200.64], !P3 ;  /* 0x06100000c8f77fae */ /* 0x0007f0000d901d4a */
[----:B------:R4:W-:Y:S01]  /*7e70*/  LDGSTS.E.BYPASS.LTC128B.128 [R247+0x9100], [R186.64], !P5 ;  /* 0x09100000baf77fae */ /* 0x0009e2000e901d4a */
[----:B-1----:R-:W-:Y:S04]  /*7e80*/  IADD3 R2, P0, R2, UR12, RZ ;  /* 0x0000000c02027c10 */ /* 0x002fe8000ff1e0ff */
[----:B------:R-:W-:Y:S02]  /*7e90*/  IADD3.X R3, R3, UR13, RZ, P0, !PT ;  /* 0x0000000d03037c10 */ /* 0x000fe400087fe4ff */
[----:B--2---:R-:W-:Y:S03]  /*7ea0*/  IADD3 R184, P0, R2, UR12, RZ ;  /* 0x0000000c02b87c10 */ /* 0x004fe6000ff1e0ff */
[----:B------:R1:W-:Y:S01]  /*7eb0*/  LDGSTS.E.BYPASS.LTC128B.128 [R247+0x1100], [R2.64], !P4 ;  /* 0x0110000002f77fae */ /* 0x0003e2000e101d4a */
[----:B------:R-:W-:Y:S02]  /*7ec0*/  IADD3.X R185, R3, UR13, RZ, P0, !PT ;  /* 0x0000000d03b97c10 */ /* 0x000fe400087fe4ff */
[----:B------:R-:W-:Y:S05]  /*7ed0*/  PLOP3.LUT P0, PT, PT, PT, UP0, 0x80, 0x0 ;  /* 0x000000000000781c */ /* 0x000fea0003f0f008 */
[----:B------:R1:W-:Y:S08]  /*7ee0*/  LDGSTS.E.BYPASS.LTC128B.128 [R247+0x4100], [R2.64+0x80], !P6 ;  /* 0x0410008002f77fae */ /* 0x0003f0000f101d4a */
[----:B------:R1:W-:Y:S08]  /*7ef0*/  LDGSTS.E.BYPASS.LTC128B.128 [R247+0x7100], [R2.64+0x100], !P3 ;  /* 0x0710010002f77fae */ /* 0x0003f0000d901d4a */
[----:B------:R1:W-:Y:S08]  /*7f00*/  LDGSTS.E.BYPASS.LTC128B.128 [R247+0xa100], [R2.64+0x180], !P5 ;  /* 0x0a10018002f77fae */ /* 0x0003f0000e901d4a */
[----:B------:R4:W-:Y:S08]  /*7f10*/  LDGSTS.E.BYPASS.LTC128B.128 [R247+0x2100], [R184.64], !P4 ;  /* 0x02100000b8f77fae */ /* 0x0009f0000e101d4a */
[----:B------:R4:W-:Y:S08]  /*7f20*/  LDGSTS.E.BYPASS.LTC128B.128 [R247+0x5100], [R184.64+0x80], !P6 ;  /* 0x05100080b8f77fae */ /* 0x0009f0000f101d4a */
[----:B------:R4:W-:Y:S08]  /*7f30*/  LDGSTS.E.BYPASS.LTC128B.128 [R247+0x8100], [R184.64+0x100], !P3 ;  /* 0x08100100b8f77fae */ /* 0x0009f0000d901d4a */
[----:B------:R4:W-:Y:S08]  /*7f40*/  LDGSTS.E.BYPASS.LTC128B.128 [R247+0xb100], [R184.64+0x180], !P5 ;  /* 0x0b100180b8f77fae */ /* 0x0009f0000e901d4a */
[----:B------:R-:W-:Y:S08]  /*7f50*/  LDSM.16.M88.4 R192, [R218+0xc100] ;  /* 0x00c10000dac0783b */ /* 0x000ff00000000200 */
[----:B---3--:R-:W-:Y:S08]  /*7f60*/  LDSM.16.M88.4 R200, [R218+0xc900] ;  /* 0x00c90000dac8783b */ /* 0x008ff00000000200 */
[----:B------:R-:W-:Y:S08]  /*7f70*/  LDSM.16.M88.4 R204, [R218+0xd100] ;  /* 0x00d10000dacc783b */ /* 0x000ff00000000200 */
[----:B----4-:R-:W2:Y:S08]  /*7f80*/  LDSM.16.M88.4 R184, [R222+0x18100] ;  /* 0x01810000deb8783b */ /* 0x010eb00000000200 */
[----:B------:R-:W0:Y:S08]  /*7f90*/  LDGDEPBAR ;  /* 0x00000000000079af */ /* 0x000e300000000000 */
[----:B------:R-:W3:Y:S08]  /*7fa0*/  LDSM.16.M88.4 R208, [R218+0xd900] ;  /* 0x00d90000dad0783b */ /* 0x000ef00000000200 */
[----:B------:R-:W4:Y:S08]  /*7fb0*/  LDSM.16.M88.4 R188, [R218+0xe100] ;  /* 0x00e10000dabc783b */ /* 0x000f300000000200 */
[----:B------:R-:W1:Y:S01]  /*7fc0*/  LDSM.16.M88.4 R196, [R218+0xe900] ;  /* 0x00e90000dac4783b */ /* 0x000e620000000200 */
[C---:B--2---:R-:W-:Y:S08]  /*7fd0*/  HMMA.16816.F32 R4, R184.reuse, R192, R4 ;  /* 0x000000c0b804723c */ /* 0x044ff00000001804 */
[C---:B------:R-:W-:Y:S01]  /*7fe0*/  HMMA.16816.F32 R8, R184.reuse, R194, R8 ;  /* 0x000000c2b808723c */ /* 0x040fe20000001808 */
[----:B------:R-:W-:Y:S07]  /*7ff0*/  LDSM.16.M88.4 R192, [R217] ;  /* 0x00000000d9c0783b */ /* 0x000fee0000000200 */
[C---:B------:R-:W-:Y:S08]  /*8000*/  HMMA.16816.F32 R12, R184.reuse, R200, R12 ;  /* 0x000000c8b80c723c */ /* 0x040ff0000000180c */
[C---:B------:R-:W-:Y:S01]  /*8010*/  HMMA.16816.F32 R16, R184.reuse, R202, R16 ;  /* 0x000000cab810723c */ /* 0x040fe20000001810 */
[----:B------:R-:W-:Y:S07]  /*8020*/  LDSM.16.M88.4 R200, [R217+0x800] ;  /* 0x00080000d9c8783b */ /* 0x000fee0000000200 */
[C---:B------:R-:W-:Y:S08]  /*8030*/  HMMA.16816.F32 R20, R184.reuse, R204, R20 ;  /* 0x000000ccb814723c */ /* 0x040ff00000001814 */
[C---:B------:R-:W-:Y:S01]  /*8040*/  HMMA.16816.F32 R24, R184.reuse, R206, R24 ;  /* 0x000000ceb818723c */ /* 0x040fe20000001818 */
[----:B------:R-:W-:Y:S07]  /*8050*/  LDSM.16.M88.4 R204, [R217+0x1000] ;  /* 0x00100000d9cc783b */ /* 0x000fee0000000200 */
[C---:B---3--:R-:W-:Y:S08]  /*8060*/  HMMA.16816.F32 R28, R184.reuse, R208, R28 ;  /* 0x000000d0b81c723c */ /* 0x048ff0000000181c */
[C---:B------:R-:W-:Y:S01]  /*8070*/  HMMA.16816.F32 R32, R184.reuse, R210, R32 ;  /* 0x000000d2b820723c */ /* 0x040fe20000001820 */
[----:B------:R-:W-:Y:S07]  /*8080*/  LDSM.16.M88.4 R208, [R217+0x1800] ;  /* 0x00180000d9d0783b */ /* 0x000fee0000000200 */
[C---:B----4-:R-:W-:Y:S08]  /*8090*/  HMMA.16816.F32 R36, R184.reuse, R188, R36 ;  /* 0x000000bcb824723c */ /* 0x050ff00000001824 */
[C---:B------:R-:W-:Y:S01]  /*80a0*/  HMMA.16816.F32 R40, R184.reuse, R190, R40 ;  /* 0x000000beb828723c */ /* 0x040fe20000001828 */
[----:B------:R-:W2:Y:S07]  /*80b0*/  LDSM.16.M88.4 R188, [R221+0x18100] ;  /* 0x01810000ddbc783b */ /* 0x000eae0000000200 */
[C---:B-1----:R-:W-:Y:S08]  /*80c0*/  HMMA.16816.F32 R44, R184.reuse, R196, R44 ;  /* 0x000000c4b82c723c */ /* 0x042ff0000000182c */
[----:B------:R-:W-:Y:S01]  /*80d0*/  HMMA.16816.F32 R48, R184, R198, R48 ;  /* 0x000000c6b830723c */ /* 0x000fe20000001830 */
[----:B------:R-:W1:Y:S08]  /*80e0*/  LDSM.16.M88.4 R184, [R217+0x2000] ;  /* 0x00200000d9b8783b */ /* 0x000e700000000200 */
[----:B------:R-:W3:Y:S01]  /*80f0*/  LDSM.16.M88.4 R196, [R217+0x2800] ;  /* 0x00280000d9c4783b */ /* 0x000ee20000000200 */
[C---:B--2---:R-:W-:Y:S08]  /*8100*/  HMMA.16816.F32 R4, R188.reuse, R192, R4 ;  /* 0x000000c0bc04723c */ /* 0x044ff00000001804 */
[C---:B------:R-:W-:Y:S01]  /*8110*/  HMMA.16816.F32 R8, R188.reuse, R194, R8 ;  /* 0x000000c2bc08723c */ /* 0x040fe20000001808 */
[----:B------:R-:W-:Y:S07]  /*8120*/  LDSM.16.M88.4 R192, [R212+0xf100] ;  /* 0x00f10000d4c0783b */ /* 0x000fee0000000200 */
[C---:B------:R-:W-:Y:S08]  /*8130*/  HMMA.16816.F32 R12, R188.reuse, R200, R12 ;  /* 0x000000c8bc0c723c */ /* 0x040ff0000000180c */
        /* <DEDUP_REMOVED lines=8> */
[C---:B-1----:R-:W-:Y:S08]  /*81c0*/  HMMA.16816.F32 R36, R188.reuse, R184, R36 ;  /* 0x000000b8bc24723c */ /* 0x042ff00000001824 */
[C---:B------:R-:W-:Y:S01]  /*81d0*/  HMMA.16816.F32 R40, R188.reuse, R186, R40 ;  /* 0x000000babc28723c */ /* 0x040fe20000001828 */
[----:B------:R-:W1:Y:S07]  /*81e0*/  LDSM.16.M88.4 R184, [R219+0x1c100] ;  /* 0x01c10000dbb8783b */ /* 0x000e6e0000000200 */
[C---:B---3--:R-:W-:Y:S08]  /*81f0*/  HMMA.16816.F32 R44, R188.reuse, R196, R44 ;  /* 0x000000c4bc2c723c */ /* 0x048ff0000000182c */
[----:B------:R-:W-:Y:S01]  /*8200*/  HMMA.16816.F32 R48, R188, R198, R48 ;  /* 0x000000c6bc30723c */ /* 0x000fe20000001830 */
[----:B------:R-:W2:Y:S08]  /*8210*/  LDSM.16.M88.4 R188, [R212+0x11100] ;  /* 0x01110000d4bc783b */ /* 0x000eb00000000200 */
[----:B------:R-:W3:Y:S01]  /*8220*/  LDSM.16.M88.4 R196, [R212+0x11900] ;  /* 0x01190000d4c4783b */ /* 0x000ee20000000200 */
[C---:B-1----:R-:W-:Y:S08]  /*8230*/  HMMA.16816.F32 R4, R184.reuse, R192, R4 ;  /* 0x000000c0b804723c */ /* 0x042ff00000001804 */
[C---:B------:R-:W-:Y:S01]  /*8240*/  HMMA.16816.F32 R8, R184.reuse, R194, R8 ;  /* 0x000000c2b808723c */ /* 0x040fe20000001808 */
[----:B------:R-:W-:Y:S07]  /*8250*/  LDSM.16.M88.4 R192, [R241] ;  /* 0x00000000f1c0783b */ /* 0x000fee0000000200 */
[C---:B------:R-:W-:Y:S08]  /*8260*/  HMMA.16816.F32 R12, R184.reuse, R200, R12 ;  /* 0x000000c8b80c723c */ /* 0x040ff0000000180c */
        /* <DEDUP_REMOVED lines=8> */
[C---:B--2---:R-:W-:Y:S08]  /*82f0*/  HMMA.16816.F32 R36, R184.reuse, R188, R36 ;  /* 0x000000bcb824723c */ /* 0x044ff00000001824 */
[C---:B------:R-:W-:Y:S01]  /*8300*/  HMMA.16816.F32 R40, R184.reuse, R190, R40 ;  /* 0x000000beb828723c */ /* 0x040fe20000001828 */
[----:B------:R-:W1:Y:S07]  /*8310*/  LDSM.16.M88.4 R188, [R220+0x1c100] ;  /* 0x01c10000dcbc783b */ /* 0x000e6e0000000200 */
[C---:B---3--:R-:W-:Y:S08]  /*8320*/  HMMA.16816.F32 R44, R184.reuse, R196, R44 ;  /* 0x000000c4b82c723c */ /* 0x048ff0000000182c */
[----:B------:R-:W-:Y:S01]  /*8330*/  HMMA.16816.F32 R48, R184, R198, R48 ;  /* 0x000000c6b830723c */ /* 0x000fe20000001830 */
[----:B------:R-:W2:Y:S08]  /*8340*/  LDSM.16.M88.4 R184, [R237] ;  /* 0x00000000edb8783b */ /* 0x000eb00000000200 */
[----:B------:R-:W3:Y:S01]  /*8350*/  LDSM.16.M88.4 R196, [R236] ;  /* 0x00000000ecc4783b */ /* 0x000ee20000000200 */
[C---:B-1----:R-:W-:Y:S08]  /*8360*/  HMMA.16816.F32 R4, R188.reuse, R192, R4 ;  /* 0x000000c0bc04723c */ /* 0x042ff00000001804 */
        /* <DEDUP_REMOVED lines=11> */
[C---:B--2---:R-:W-:Y:S08]  /*8420*/  HMMA.16816.F32 R36, R188.reuse, R184, R36 ;  /* 0x000000b8bc24723c */ /* 0x044ff00000001824 */
        /* <DEDUP_REMOVED lines=100> */
[----:B------:R-:W-:Y:S01]  /*8a70*/  LDSM.16.M88.4 R196, [R219+0x24100] ;  /* 0x02410000dbc4783b */ /* 0x000fe20000000200 */
[C---:B-1----:R-:W-:Y:S08]  /*8a80*/  HMMA.16816.F32 R4, R188.reuse, R192, R4 ;  /* 0x000000c0bc04723c */ /* 0x042ff00000001804 */
[C---:B------:R-:W-:Y:S01]  /*8a90*/  HMMA.16816.F32 R8, R188.reuse, R194, R8 ;  /* 0x000000c2bc08723c */ /* 0x040fe20000001808 */
[----:B------:R-:W1:Y:S07]  /*8aa0*/  LDSM.16.M88.4 R192, [R217+0x8800] ;  /* 0x00880000d9c0783b */ /* 0x000e6e0000000200 */
        /* <DEDUP_REMOVED lines=8> */
[----:B------:R-:W4:Y:S07]  /*8b30*/  LDSM.16.M88.4 R208, [R212+0x16100] ;  /* 0x01610000d4d0783b */ /* 0x000f2e0000000200 */
[C---:B--2---:R-:W-:Y:S08]  /*8b40*/  HMMA.16816.F32 R36, R188.reuse, R184, R36 ;  /* 0x000000b8bc24723c */ /* 0x044ff00000001824 */
[C---:B------:R-:W-:Y:S01]  /*8b50*/  HMMA.16816.F32 R40, R188.reuse, R186, R40 ;  /* 0x000000babc28723c */ /* 0x040fe20000001828 */
[----:B------:R-:W2:Y:S07]  /*8b60*/  LDSM.16.M88.4 R184, [R212+0x16900] ;  /* 0x01690000d4b8783b */ /* 0x000eae0000000200 */
[C---:B-1----:R-:W-:Y:S08]  /*8b70*/  HMMA.16816.F32 R44, R188.reuse, R192, R44 ;  /* 0x000000c0bc2c723c */ /* 0x042ff0000000182c */
[----:B------:R-:W-:Y:S01]  /*8b80*/  HMMA.16816.F32 R48, R188, R194, R48 ;  /* 0x000000c2bc30723c */ /* 0x000fe20000001830 */
[----:B------:R-:W1:Y:S07]  /*8b90*/  LDSM.16.M88.4 R188, [R212+0x17100] ;  /* 0x01710000d4bc783b */ /* 0x000e6e0000000200 */
[C---:B---3--:R-:W-:Y:S01]  /*8ba0*/  HMMA.16816.F32 R4, R196.reuse, R200, R4 ;  /* 0x000000c8c404723c */ /* 0x048fe20000001804 */
[----:B------:R-:W3:Y:S07]  /*8bb0*/  LDSM.16.M88.4 R192, [R212+0x17900] ;  /* 0x01790000d4c0783b */ /* 0x000eee0000000200 */
[C---:B------:R-:W-:Y:S01]  /*8bc0*/  HMMA.16816.F32 R8, R196.reuse, R202, R8 ;  /* 0x000000cac408723c */ /* 0x040fe20000001808 */
[----:B------:R-:W-:Y:S07]  /*8bd0*/  LDSM.16.M88.4 R200, [R220+0x24100] ;  /* 0x02410000dcc8783b */ /* 0x000fee0000000200 */
[C---:B----4-:R-:W-:Y:S08]  /*8be0*/  HMMA.16816.F32 R12, R196.reuse, R204, R12 ;  /* 0x000000ccc40c723c */ /* 0x050ff0000000180c */
[C---:B------:R-:W-:Y:S01]  /*8bf0*/  HMMA.16816.F32 R16, R196.reuse, R206, R16 ;  /* 0x000000cec410723c */ /* 0x040fe20000001810 */
[----:B------:R-:W4:Y:S07]  /*8c00*/  LDSM.16.M88.4 R204, [R229] ;  /* 0x00000000e5cc783b */ /* 0x000f2e0000000200 */
[C---:B------:R-:W-:Y:S08]  /*8c10*/  HMMA.16816.F32 R20, R196.reuse, R208, R20 ;  /* 0x000000d0c414723c */ /* 0x040ff00000001814 */
[C---:B------:R-:W-:Y:S01]  /*8c20*/  HMMA.16816.F32 R24, R196.reuse, R210, R24 ;  /* 0x000000d2c418723c */ /* 0x040fe20000001818 */
[----:B------:R-:W4:Y:S07]  /*8c30*/  LDSM.16.M88.4 R208, [R228] ;  /* 0x00000000e4d0783b */ /* 0x000f2e0000000200 */
[C---:B--2---:R-:W-:Y:S08]  /*8c40*/  HMMA.16816.F32 R28, R196.reuse, R184, R28 ;  /* 0x000000b8c41c723c */ /* 0x044ff0000000181c */
[C---:B------:R-:W-:Y:S01]  /*8c50*/  HMMA.16816.F32 R32, R196.reuse, R186, R32 ;  /* 0x000000bac420723c */ /* 0x040fe20000001820 */
[----:B------:R-:W2:Y:S07]  /*8c60*/  LDSM.16.M88.4 R184, [R227] ;  /* 0x00000000e3b8783b */ /* 0x000eae0000000200 */
[C---:B-1----:R-:W-:Y:S08]  /*8c70*/  HMMA.16816.F32 R36, R196.reuse, R188, R36 ;  /* 0x000000bcc424723c */ /* 0x042ff00000001824 */
[C---:B------:R-:W-:Y:S01]  /*8c80*/  HMMA.16816.F32 R40, R196.reuse, R190, R40 ;  /* 0x000000bec428723c */ /* 0x040fe20000001828 */
[----:B------:R-:W1:Y:S07]  /*8c90*/  LDSM.16.M88.4 R188, [R226] ;  /* 0x00000000e2bc783b */ /* 0x000e6e0000000200 */
[C---:B---3--:R-:W-:Y:S08]  /*8ca0*/  HMMA.16816.F32 R44, R196.reuse, R192, R44 ;  /* 0x000000c0c42c723c */ /* 0x048ff0000000182c */
[----:B------:R-:W-:Y:S01]  /*8cb0*/  HMMA.16816.F32 R48, R196, R194, R48 ;  /* 0x000000c2c430723c */ /* 0x000fe20000001830 */
[----:B------:R-:W3:Y:S07]  /*8cc0*/  LDSM.16.M88.4 R192, [R225] ;  /* 0x00000000e1c0783b */ /* 0x000eee0000000200 */
[C---:B----4-:R-:W-:Y:S01]  /*8cd0*/  HMMA.16816.F32 R4, R200.reuse, R204, R4 ;  /* 0x000000ccc804723c */ /* 0x050fe20000001804 */
[----:B------:R-:W4:Y:S07]  /*8ce0*/  LDSM.16.M88.4 R196, [R224] ;  /* 0x00000000e0c4783b */ /* 0x000f2e0000000200 */
[C---:B------:R-:W-:Y:S01]  /*8cf0*/  HMMA.16816.F32 R8, R200.reuse, R206, R8 ;  /* 0x000000cec808723c */ /* 0x040fe20000001808 */
[----:B------:R-:W-:Y:S07]  /*8d00*/  LDSM.16.M88.4 R204, [R222+0x24100] ;  /* 0x02410000decc783b */ /* 0x000fee0000000200 */
[C---:B------:R-:W-:Y:S08]  /*8d10*/  HMMA.16816.F32 R12, R200.reuse, R208, R12 ;  /* 0x000000d0c80c723c */ /* 0x040ff0000000180c */
[C---:B------:R-:W-:Y:S01]  /*8d20*/  HMMA.16816.F32 R16, R200.reuse, R210, R16 ;  /* 0x000000d2c810723c */ /* 0x040fe20000001810 */
[----:B------:R-:W4:Y:S07]  /*8d30*/  LDSM.16.M88.4 R208, [R218+0x15100] ;  /* 0x01510000dad0783b */ /* 0x000f2e0000000200 */
        /* <DEDUP_REMOVED lines=9> */
[C---:B----4-:R-:W-:Y:S08]  /*8dd0*/  HMMA.16816.F32 R44, R200.reuse, R196, R44 ;  /* 0x000000c4c82c723c */ /* 0x050ff0000000182c */
[----:B------:R-:W-:Y:S01]  /*8de0*/  HMMA.16816.F32 R48, R200, R198, R48 ;  /* 0x000000c6c830723c */ /* 0x000fe20000001830 */
[----:B------:R-:W4:Y:S07]  /*8df0*/  LDSM.16.M88.4 R196, [R218+0x17100] ;  /* 0x01710000dac4783b */ /* 0x000f2e0000000200 */
[C---:B------:R-:W-:Y:S01]  /*8e00*/  HMMA.16816.F32 R4, R204.reuse, R208, R4 ;  /* 0x000000d0cc04723c */ /* 0x040fe20000001804 */
[----:B------:R-:W-:Y:S07]  /*8e10*/  LDSM.16.M88.4 R200, [R221+0x24100] ;  /* 0x02410000ddc8783b */ /* 0x000fee0000000200 */
[C---:B------:R-:W-:Y:S01]  /*8e20*/  HMMA.16816.F32 R8, R204.reuse, R210, R8 ;  /* 0x000000d2cc08723c */ /* 0x040fe20000001808 */
[----:B------:R-:W-:Y:S07]  /*8e30*/  LDSM.16.M88.4 R208, [R217+0x9000] ;  /* 0x00900000d9d0783b */ /* 0x000fee0000000200 */
[C---:B--2---:R-:W-:Y:S08]  /*8e40*/  HMMA.16816.F32 R12, R204.reuse, R184, R12 ;  /* 0x000000b8cc0c723c */ /* 0x044ff0000000180c */
[C---:B------:R-:W-:Y:S01]  /*8e50*/  HMMA.16816.F32 R16, R204.reuse, R186, R16 ;  /* 0x000000bacc10723c */ /* 0x040fe20000001810 */
[----:B------:R-:W2:Y:S07]  /*8e60*/  LDSM.16.M88.4 R184, [R218+0x17900] ;  /* 0x01790000dab8783b */ /* 0x000eae0000000200 */
[C---:B-1----:R-:W-:Y:S08]  /*8e70*/  HMMA.16816.F32 R20, R204.reuse, R188, R20 ;  /* 0x000000bccc14723c */ /* 0x042ff00000001814 */
[C---:B------:R-:W-:Y:S08]  /*8e80*/  HMMA.16816.F32 R24, R204.reuse, R190, R24 ;  /* 0x000000becc18723c */ /* 0x040ff00000001818 */
[C---:B---3--:R-:W-:Y:S08]  /*8e90*/  HMMA.16816.F32 R28, R204.reuse, R192, R28 ;  /* 0x000000c0cc1c723c */ /* 0x048ff0000000181c */
[C---:B------:R-:W-:Y:S08]  /*8ea0*/  HMMA.16816.F32 R32, R204.reuse, R194, R32 ;  /* 0x000000c2cc20723c */ /* 0x040ff00000001820 */
[C---:B----4-:R-:W-:Y:S08]  /*8eb0*/  HMMA.16816.F32 R36, R204.reuse, R196, R36 ;  /* 0x000000c4cc24723c */ /* 0x050ff00000001824 */
[C---:B------:R-:W-:Y:S08]  /*8ec0*/  HMMA.16816.F32 R40, R204.reuse, R198, R40 ;  /* 0x000000c6cc28723c */ /* 0x040ff00000001828 */
[C---:B--2---:R-:W-:Y:S08]  /*8ed0*/  HMMA.16816.F32 R44, R204.reuse, R184, R44 ;  /* 0x000000b8cc2c723c */ /* 0x044ff0000000182c */
[----:B------:R-:W-:Y:S01]  /*8ee0*/  HMMA.16816.F32 R48, R204, R186, R48 ;  /* 0x000000bacc30723c */ /* 0x000fe20000001830 */
[----:B------:R-:W1:Y:S07]  /*8ef0*/  LDSM.16.M88.4 R184, [R217+0x9800] ;  /* 0x00980000d9b8783b */ /* 0x000e6e0000000200 */
[C---:B------:R-:W-:Y:S08]  /*8f00*/  HMMA.16816.F32 R4, R200.reuse, R208, R4 ;  /* 0x000000d0c804723c */ /* 0x040ff00000001804 */
[C---:B------:R-:W-:Y:S11]  /*8f10*/  HMMA.16816.F32 R8, R200.reuse, R210, R8 ;  /* 0x000000d2c808723c */ /* 0x040ff60000001808 */
[----:B------:R-:W-:Y:S05]  /*8f20*/  @!UPT UIADD3 URZ, URZ, URZ, URZ ;  /* 0x0000003f3f3ff290 */ /* 0x000fea000fffe03f */
[----:B------:R-:W-:Y:S02]  /*8f30*/  FMUL.FTZ R4, R4, c[0x0][0x320] ;  /* 0x0000c80004047a20 */ /* 0x000fe40000410000 */
[----:B------:R-:W-:Y:S02]  /*8f40*/  FMUL.FTZ R5, R5, c[0x0][0x320] ;  /* 0x0000c80005057a20 */ /* 0x000fe40000410000 */
[----:B------:R-:W-:Y:S01]  /*8f50*/  FMUL.FTZ R6, R6, c[0x0][0x320] ;  /* 0x0000c80006067a20 */ /* 0x000fe20000410000 */
[----:B------:R-:W2:Y:S01]  /*8f60*/  MUFU.TANH R188, R4 ;  /* 0x0000000400bc7308 */ /* 0x000ea20000002400 */
[----:B------:R-:W-:Y:S02]  /*8f70*/  FMUL.FTZ R7, R7, c[0x0][0x320] ;  /* 0x0000c80007077a20 */ /* 0x000fe40000410000 */
[----:B------:R-:W-:Y:S01]  /*8f80*/  FMUL.FTZ R8, R8, c[0x0][0x320] ;  /* 0x0000c80008087a20 */ /* 0x000fe20000410000 */
[C---:B-1----:R-:W-:Y:S03]  /*8f90*/  HMMA.16816.F32 R12, R200.reuse, R184, R12 ;  /* 0x000000b8c80c723c */ /* 0x042fe6000000180c */
[----:B------:R-:W-:Y:S02]  /*8fa0*/  FMUL.FTZ R9, R9, c[0x0][0x320] ;  /* 0x0000c80009097a20 */ /* 0x000fe40000410000 */
[----:B------:R-:W-:Y:S01]  /*8fb0*/  FMUL.FTZ R10, R10, c[0x0][0x320] ;  /* 0x0000c8000a0a7a20 */ /* 0x000fe20000410000 */
[----:B------:R-:W1:Y:S01]  /*8fc0*/  MUFU.TANH R190, R5 ;  /* 0x0000000500be7308 */ /* 0x000e620000002400 */
[----:B------:R-:W-:Y:S01]  /*8fd0*/  FMUL.FTZ R11, R11, c[0x0][0x320] ;  /* 0x0000c8000b0b7a20 */ /* 0x000fe20000410000 */
[C---:B------:R-:W-:Y:S08]  /*8fe0*/  HMMA.16816.F32 R16, R200.reuse, R186, R16 ;  /* 0x000000bac810723c */ /* 0x040ff00000001810 */
[----:B------:R-:W3:Y:S01]  /*8ff0*/  MUFU.TANH R193, R6 ;  /* 0x0000000600c17308 */ /* 0x000ee20000002400 */
[----:B--2---:R-:W-:Y:S07]  /*9000*/  FMNMX.FTZ R0, R188, R133, !PT ;  /* 0x00000085bc007209 */ /* 0x004fee0007810000 */
[----:B------:R-:W-:Y:S02]  /*9010*/  FMUL.FTZ R12, R12, c[0x0][0x320] ;  /* 0x0000c8000c0c7a20 */ /* 0x000fe40000410000 */
[----:B------:R2:W4:Y:S01]  /*9020*/  MUFU.TANH R194, R7 ;  /* 0x0000000700c27308 */ /* 0x0005220000002400 */
[----:B------:R-:W-:Y:S02]  /*9030*/  FMUL.FTZ R13, R13, c[0x0][0x320] ;  /* 0x0000c8000d0d7a20 */ /* 0x000fe40000410000 */
[----:B------:R-:W-:Y:S01]  /*9040*/  FMUL.FTZ R14, R14, c[0x0][0x320] ;  /* 0x0000c8000e0e7a20 */ /* 0x000fe20000410000 */
[----:B-1----:R-:W-:Y:S01]  /*9050*/  FMNMX.FTZ R0, R190, R0, !PT ;  /* 0x00000000be007209 */ /* 0x002fe20007810000 */
[----:B------:R-:W-:Y:S02]  /*9060*/  FMUL.FTZ R15, R15, c[0x0][0x320] ;  /* 0x0000c8000f0f7a20 */ /* 0x000fe40000410000 */
[----:B------:R-:W-:Y:S02]  /*9070*/  FMUL.FTZ R16, R16, c[0x0][0x320] ;  /* 0x0000c80010107a20 */ /* 0x000fe40000410000 */
[----:B------:R-:W-:Y:S01]  /*9080*/  FMUL.FTZ R17, R17, c[0x0][0x320] ;  /* 0x0000c80011117a20 */ /* 0x000fe20000410000 */
[----:B------:R-:W1:Y:S01]  /*9090*/  MUFU.TANH R189, R8 ;  /* 0x0000000800bd7308 */ /* 0x000e620000002400 */
[----:B------:R-:W-:Y:S02]  /*90a0*/  FMUL.FTZ R18, R18, c[0x0][0x320] ;  /* 0x0000c80012127a20 */ /* 0x000fe40000410000 */
[----:B------:R-:W-:Y:S01]  /*90b0*/  FMUL.FTZ R19, R19, c[0x0][0x320] ;  /* 0x0000c80013137a20 */ /* 0x000fe20000410000 */
[----:B---3--:R-:W-:Y:S06]  /*90c0*/  FMNMX.FTZ R2, R193, R134, !PT ;  /* 0x00000086c1027209 */ /* 0x008fec0007810000 */
[----:B------:R-:W3:Y:S01]  /*90d0*/  MUFU.TANH R185, R9 ;  /* 0x0000000900b97308 */ /* 0x000ee20000002400 */
[----:B--2---:R-:W2:Y:S01]  /*90e0*/  LDSM.16.M88.4 R4, [R217+0xa000] ;  /* 0x00a00000d904783b */ /* 0x004ea20000000200 */
[----:B----4-:R-:W-:Y:S08]  /*90f0*/  FMNMX.FTZ R2, R194, R2, !PT ;  /* 0x00000002c2027209 */ /* 0x010ff00007810000 */
[----:B------:R-:W4:Y:S01]  /*9100*/  MUFU.TANH R191, R10 ;  /* 0x0000000a00bf7308 */ /* 0x000f220000002400 */
[----:B-1----:R-:W-:Y:S09]  /*9110*/  FMNMX.FTZ R0, R189, R0, !PT ;  /* 0x00000000bd007209 */ /* 0x002ff20007810000 */
[----:B------:R1:W1:Y:S01]  /*9120*/  MUFU.TANH R192, R11 ;  /* 0x0000000b00c07308 */ /* 0x0002620000002400 */
[----:B---3--:R-:W-:Y:S09]  /*9130*/  FMNMX.FTZ R0, R185, R0, !PT ;  /* 0x00000000b9007209 */ /* 0x008ff20007810000 */
[----:B------:R-:W3:Y:S01]  /*9140*/  MUFU.TANH R187, R12 ;  /* 0x0000000c00bb7308 */ /* 0x000ee20000002400 */
[----:B----4-:R-:W-:Y:S09]  /*9150*/  FMNMX.FTZ R2, R191, R2, !PT ;  /* 0x00000002bf027209 */ /* 0x010ff20007810000 */
[----:B------:R-:W4:Y:S01]  /*9160*/  MUFU.TANH R196, R14 ;  /* 0x0000000e00c47308 */ /* 0x000f220000002400 */
[C---:B--2---:R-:W-:Y:S01]  /*9170*/  HMMA.16816.F32 R20, R200.reuse, R4, R20 ;  /* 0x00000004c814723c */ /* 0x044fe20000001814 */
[----:B-1----:R-:W1:Y:S02]  /*9180*/  LDSM.16.M88.4 R8, [R217+0xa800] ;  /* 0x00a80000d908783b */ /* 0x002e640000000200 */
[----:B------:R-:W-:Y:S06]  /*9190*/  FMNMX.FTZ R2, R192, R2, !PT ;  /* 0x00000002c0027209 */ /* 0x000fec0007810000 */
[----:B------:R-:W-:Y:S01]  /*91a0*/  MUFU.TANH R198, R16 ;  /* 0x0000001000c67308 */ /* 0x000fe20000002400 */
[C---:B------:R-:W-:Y:S01]  /*91b0*/  HMMA.16816.F32 R24, R200.reuse, R6, R24 ;  /* 0x00000006c818723c */ /* 0x040fe20000001818 */
[----:B------:R-:W2:Y:S02]  /*91c0*/  LDSM.16.M88.4 R4, [R217+0xb000] ;  /* 0x00b00000d904783b */ /* 0x000ea40000000200 */
[----:B---3--:R-:W-:Y:S06]  /*91d0*/  FMNMX.FTZ R0, R187, R0, !PT ;  /* 0x00000000bb007209 */ /* 0x008fec0007810000 */
[----:B------:R-:W3:Y:S03]  /*91e0*/  MUFU.TANH R197, R15 ;  /* 0x0000000f00c57308 */ /* 0x000ee60000002400 */
[----:B----4-:R-:W-:Y:S02]  /*91f0*/  FMNMX.FTZ R2, R196, R2, !PT ;  /* 0x00000002c4027209 */ /* 0x010fe40007810000 */
[----:B------:R-:W-:Y:S02]  /*9200*/  FMUL.FTZ R22, R22, c[0x0][0x320] ;  /* 0x0000c80016167a20 */ /* 0x000fe40000410000 */
[----:B------:R-:W-:Y:S03]  /*9210*/  FMUL.FTZ R23, R23, c[0x0][0x320] ;  /* 0x0000c80017177a20 */ /* 0x000fe60000410000 */
[----:B------:R-:W-:Y:S01]  /*9220*/  MUFU.TANH R199, R17 ;  /* 0x0000001100c77308 */ /* 0x000fe20000002400 */
[----:B------:R-:W-:Y:S02]  /*9230*/  FMUL.FTZ R20, R20, c[0x0][0x320] ;  /* 0x0000c80014147a20 */ /* 0x000fe40000410000 */
[----:B------:R-:W-:Y:S02]  /*9240*/  FMUL.FTZ R21, R21, c[0x0][0x320] ;  /* 0x0000c80015157a20 */ /* 0x000fe40000410000 */
[----:B------:R-:W-:Y:S02]  /*9250*/  FMUL.FTZ R26, R26, c[0x0][0x320] ;  /* 0x0000c8001a1a7a20 */ /* 0x000fe40000410000 */
[----:B------:R-:W-:Y:S02]  /*9260*/  FMUL.FTZ R24, R24, c[0x0][0x320] ;  /* 0x0000c80018187a20 */ /* 0x000fe40000410000 */
[----:B------:R-:W-:Y:S01]  /*9270*/  FMUL.FTZ R27, R27, c[0x0][0x320] ;  /* 0x0000c8001b1b7a20 */ /* 0x000fe20000410000 */
[----:B------:R-:W-:Y:S01]  /*9280*/  MUFU.TANH R208, R22 ;  /* 0x0000001600d07308 */ /* 0x000fe20000002400 */
[----:B------:R-:W-:Y:S01]  /*9290*/  FMUL.FTZ R25, R25, c[0x0][0x320] ;  /* 0x0000c80019197a20 */ /* 0x000fe20000410000 */
[----:B---3--:R-:W-:Y:S01]  /*92a0*/  FMNMX.FTZ R2, R197, R2, !PT ;  /* 0x00000002c5027209 */ /* 0x008fe20007810000 */
[C---:B-1----:R-:W-:Y:S07]  /*92b0*/  HMMA.16816.F32 R28, R200.reuse, R8, R28 ;  /* 0x00000008c81c723c */ /* 0x042fee000000181c */
[----:B------:R-:W-:Y:S01]  /*92c0*/  MUFU.TANH R249, R23 ;  /* 0x0000001700f97308 */ /* 0x000fe20000002400 */
[C---:B------:R-:W-:Y:S01]  /*92d0*/  HMMA.16816.F32 R32, R200.reuse, R10, R32 ;  /* 0x0000000ac820723c */ /* 0x040fe20000001820 */
[----:B------:R-:W1:Y:S01]  /*92e0*/  LDSM.16.M88.4 R8, [R217+0xb800] ;  /* 0x00b80000d908783b */ /* 0x000e620000000200 */
[----:B------:R-:W-:Y:S06]  /*92f0*/  DEPBAR.LE SB0, 0x0 ;  /* 0x000080000000791a */ /* 0x000fec0000000000 */
[C---:B--2---:R-:W-:Y:S01]  /*9300*/  HMMA.16816.F32 R36, R200.reuse, R4, R36 ;  /* 0x00000004c824723c */ /* 0x044fe20000001824 */
[----:B------:R-:W-:Y:S07]  /*9310*/  BAR.SYNC.DEFER_BLOCKING 0x0 ;  /* 0x0000000000007b1d */ /* 0x000fee0000010000 */
[C---:B------:R-:W-:Y:S04]  /*9320*/  HMMA.16816.F32 R40, R200.reuse, R6, R40 ;  /* 0x00000006c828723c */ /* 0x040fe80000001828 */
[----:B------:R-:W-:Y:S02]  /*9330*/  FMUL.FTZ R28, R28, c[0x0][0x320] ;  /* 0x0000c8001c1c7a20 */ /* 0x000fe40000410000 */
[----:B------:R-:W-:Y:S01]  /*9340*/  FMUL.FTZ R29, R29, c[0x0][0x320] ;  /* 0x0000c8001d1d7a20 */ /* 0x000fe20000410000 */
[----:B------:R-:W-:Y:S01]  /*9350*/  MOV R6, UR16 ;  /* 0x0000001000067c02 */ /* 0x000fe20008000f00 */
[----:B------:R-:W-:Y:S01]  /*9360*/  FMUL.FTZ R30, R30, c[0x0][0x320] ;  /* 0x0000c8001e1e7a20 */ /* 0x000fe20000410000 */
[----:B------:R-:W-:Y:S03]  /*9370*/  @UP0 USHF.L.U64.HI UR16, UR4, 0x6, UR5 ;  /* 0x0000000604100899 */ /* 0x000fe60008010205 */
[----:B------:R-:W-:Y:S01]  /*9380*/  FMUL.FTZ R31, R31, c[0x0][0x320] ;  /* 0x0000c8001f1f7a20 */ /* 0x000fe20000410000 */
[----:B------:R-:W-:Y:S01]  /*9390*/  MOV R7, UR17 ;  /* 0x0000001100077c02 */ /* 0x000fe20008000f00 */
[----:B------:R-:W-:Y:S02]  /*93a0*/  FMUL.FTZ R35, R35, c[0x0][0x320] ;  /* 0x0000c80023237a20 */ /* 0x000fe40000410000 */
[----:B------:R-:W-:Y:S01]  /*93b0*/  FMUL.FTZ R36, R36, c[0x0][0x320] ;  /* 0x0000c80024247a20 */ /* 0x000fe20000410000 */
[----:B------:R-:W2:Y:S01]  /*93c0*/  MUFU.TANH R16, R28 ;  /* 0x0000001c00107308 */ /* 0x000ea20000002400 */
[----:B------:R-:W-:Y:S02]  /*93d0*/  FMUL.FTZ R37, R37, c[0x0][0x320] ;  /* 0x0000c80025257a20 */ /* 0x000fe40000410000 */
[----:B------:R-:W-:Y:S02]  /*93e0*/  FMUL.FTZ R38, R38, c[0x0][0x320] ;  /* 0x0000c80026267a20 */ /* 0x000fe40000410000 */
[----:B------:R-:W-:Y:S02]  /*93f0*/  FMUL.FTZ R39, R39, c[0x0][0x320] ;  /* 0x0000c80027277a20 */ /* 0x000fe40000410000 */
[----:B------:R-:W-:Y:S01]  /*9400*/  FMUL.FTZ R40, R40, c[0x0][0x320] ;  /* 0x0000c80028287a20 */ /* 0x000fe20000410000 */
[C---:B-1----:R-:W-:Y:S01]  /*9410*/  HMMA.16816.F32 R44, R200.reuse, R8, R44 ;  /* 0x00000008c82c723c */ /* 0x042fe2000000182c */
[----:B------:R-:W3:Y:S01]  /*9420*/  LDL.64 R8, [R1+0x20] ;  /* 0x0000200001087983 */ /* 0x000ee20000100a00 */
[----:B------:R-:W-:Y:S01]  /*9430*/  MUFU.TANH R135, R36 ;  /* 0x0000002400877308 */ /* 0x000fe20000002400 */
[----:B------:R-:W-:Y:S02]  /*9440*/  FMUL.FTZ R32, R32, c[0x0][0x320] ;  /* 0x0000c80020207a20 */ /* 0x000fe40000410000 */
[----:B------:R-:W-:Y:S02]  /*9450*/  FMUL.FTZ R33, R33, c[0x0][0x320] ;  /* 0x0000c80021217a20 */ /* 0x000fe40000410000 */
[----:B------:R-:W-:Y:S01]  /*9460*/  FMUL.FTZ R41, R41, c[0x0][0x320] ;  /* 0x0000c80029297a20 */ /* 0x000fe20000410000 */
[----:B------:R-:W-:Y:S01]  /*9470*/  HMMA.16816.F32 R48, R200, R10, R48 ;  /* 0x0000000ac830723c */ /* 0x000fe20000001830 */
[----:B------:R-:W4:Y:S03]  /*9480*/  LDL.64 R10, [R1+0x18] ;  /* 0x00001800010a7983 */ /* 0x000f260000100a00 */
[----:B------:R-:W1:Y:S01]  /*9490*/  MUFU.TANH R195, R13 ;  /* 0x0000000d00c37308 */ /* 0x000e620000002400 */
[----:B------:R-:W-:Y:S02]  /*94a0*/  FMUL.FTZ R34, R34, c[0x0][0x320] ;  /* 0x0000c80022227a20 */ /* 0x000fe40000410000 */
[----:B------:R-:W-:Y:S01]  /*94b0*/  FMUL.FTZ R42, R42, c[0x0][0x320] ;  /* 0x0000c8002a2a7a20 */ /* 0x000fe20000410000 */
[----:B--2---:R-:W-:Y:S01]  /*94c0*/  MOV R201, R16 ;  /* 0x0000001000c97202 */ /* 0x004fe20000000f00 */
[----:B------:R-:W-:Y:S05]  /*94d0*/  FMUL.FTZ R43, R43, c[0x0][0x320] ;  /* 0x0000c8002b2b7a20 */ /* 0x000fea0000410000 */
[----:B------:R-:W2:Y:S02]  /*94e0*/  MUFU.TANH R206, R20 ;  /* 0x0000001400ce7308 */ /* 0x000ea40000002400 */
[----:B------:R-:W-:Y:S02]  /*94f0*/  FMUL.FTZ R44, R44, c[0x0][0x320] ;  /* 0x0000c8002c2c7a20 */ /* 0x000fe40000410000 */
[----:B------:R-:W-:Y:S02]  /*9500*/  FMUL.FTZ R45, R45, c[0x0][0x320] ;  /* 0x0000c8002d2d7a20 */ /* 0x000fe40000410000 */
[----:B------:R-:W-:Y:S02]  /*9510*/  FMUL.FTZ R46, R46, c[0x0][0x320] ;  /* 0x0000c8002e2e7a20 */ /* 0x000fe40000410000 */
[----:B------:R-:W-:Y:S02]  /*9520*/  FMUL.FTZ R47, R47, c[0x0][0x320] ;  /* 0x0000c8002f2f7a20 */ /* 0x000fe40000410000 */
[----:B------:R-:W2:Y:S01]  /*9530*/  MUFU.TANH R204, R18 ;  /* 0x0000001200cc7308 */ /* 0x000ea20000002400 */
[----:B------:R-:W-:Y:S02]  /*9540*/  FMUL.FTZ R49, R49, c[0x0][0x320] ;  /* 0x0000c80031317a20 */ /* 0x000fe40000410000 */
[----:B------:R-:W-:Y:S01]  /*9550*/  FMUL.FTZ R48, R48, c[0x0][0x320] ;  /* 0x0000c80030307a20 */ /* 0x000fe20000410000 */
[----:B-1----:R-:W-:Y:S01]  /*9560*/  FMNMX.FTZ R0, R195, R0, !PT ;  /* 0x00000000c3007209 */ /* 0x002fe20007810000 */
[----:B------:R-:W-:Y:S03]  /*9570*/  FMUL.FTZ R50, R50, c[0x0][0x320] ;  /* 0x0000c80032327a20 */ /* 0x000fe60000410000 */
[----:B------:R-:W-:Y:S02]  /*9580*/  FMNMX.FTZ R0, R198, R0, !PT ;  /* 0x00000000c6007209 */ /* 0x000fe40007810000 */
[----:B------:R-:W1:Y:S02]  /*9590*/  MUFU.TANH R207, R21 ;  /* 0x0000001500cf7308 */ /* 0x000e640000002400 */
[----:B------:R-:W-:Y:S04]  /*95a0*/  FMNMX.FTZ R0, R199, R0, !PT ;  /* 0x00000000c7007209 */ /* 0x000fe80007810000 */
[----:B--2---:R-:W-:Y:S04]  /*95b0*/  FMNMX.FTZ R0, R206, R0, !PT ;  /* 0x00000000ce007209 */ /* 0x004fe80007810000 */
[----:B------:R-:W2:Y:S01]  /*95c0*/  MUFU.TANH R205, R19 ;  /* 0x0000001300cd7308 */ /* 0x000ea20000002400 */
[----:B------:R-:W-:Y:S09]  /*95d0*/  FMNMX.FTZ R2, R204, R2, !PT ;  /* 0x00000002cc027209 */ /* 0x000ff20007810000 */
[----:B------:R-:W2:Y:S01]  /*95e0*/  MUFU.TANH R186, R33 ;  /* 0x0000002100ba7308 */ /* 0x000ea20000002400 */
[----:B-1----:R-:W-:Y:S09]  /*95f0*/  FMNMX.FTZ R0, R207, R0, !PT ;  /* 0x00000000cf007209 */ /* 0x002ff20007810000 */
[----:B------:R1:W-:Y:S01]  /*9600*/  MUFU.TANH R33, R49 ;  /* 0x0000003100217308 */ /* 0x0003e20000002400 */
[----:B--2---:R-:W-:Y:S04]  /*9610*/  FMNMX.FTZ R2, R205, R2, !PT ;  /* 0x00000002cd027209 */ /* 0x004fe80007810000 */
[----:B------:R-:W-:Y:S05]  /*9620*/  FMNMX.FTZ R2, R208, R2, !PT ;  /* 0x00000002d0027209 */ /* 0x000fea0007810000 */
[----:B------:R-:W2:Y:S01]  /*9630*/  MUFU.TANH R250, R24 ;  /* 0x0000001800fa7308 */ /* 0x000ea20000002400 */
[----:B------:R-:W-:Y:S02]  /*9640*/  FMNMX.FTZ R2, R249, R2, !PT ;  /* 0x00000002f9027209 */ /* 0x000fe40007810000 */
[----:B------:R-:W-:Y:S07]  /*9650*/  MOV R200, R186 ;  /* 0x000000ba00c87202 */ /* 0x000fee0000000f00 */
[----:B------:R-:W2:Y:S01]  /*9660*/  MUFU.TANH R251, R25 ;  /* 0x0000001900fb7308 */ /* 0x000ea20000002400 */
[----:B-1----:R-:W-:Y:S09]  /*9670*/  MOV R49, R135 ;  /* 0x0000008700317202 */ /* 0x002ff20000000f00 */
[----:B------:R-:W1:Y:S01]  /*9680*/  MUFU.TANH R12, R29 ;  /* 0x0000001d000c7308 */ /* 0x000e620000002400 */
[----:B--2---:R-:W-:Y:S09]  /*9690*/  FMNMX.FTZ R0, R250, R0, !PT ;  /* 0x00000000fa007209 */ /* 0x004ff20007810000 */
[----:B------:R-:W2:Y:S01]  /*96a0*/  MUFU.TANH R252, R26 ;  /* 0x0000001a00fc7308 */ /* 0x000ea20000002400 */
[----:B------:R-:W-:Y:S04]  /*96b0*/  FMNMX.FTZ R0, R251, R0, !PT ;  /* 0x00000000fb007209 */ /* 0x000fe80007810000 */
[----:B------:R-:W-:Y:S05]  /*96c0*/  FMNMX.FTZ R0, R201, R0, !PT ;  /* 0x00000000c9007209 */ /* 0x000fea0007810000 */
[----:B------:R-:W2:Y:S01]  /*96d0*/  MUFU.TANH R209, R27 ;  /* 0x0000001b00d17308 */ /* 0x000ea20000002400 */
[----:B-1----:R-:W-:Y:S04]  /*96e0*/  MOV R202, R12 ;  /* 0x0000000c00ca7202 */ /* 0x002fe80000000f00 */
[----:B------:R-:W-:Y:S05]  /*96f0*/  FMNMX.FTZ R0, R202, R0, !PT ;  /* 0x00000000ca007209 */ /* 0x000fea0007810000 */
[----:B------:R-:W1:Y:S01]  /*9700*/  MUFU.TANH R211, R30 ;  /* 0x0000001e00d37308 */ /* 0x000e620000002400 */
[----:B--2---:R-:W-:Y:S09]  /*9710*/  FMNMX.FTZ R2, R252, R2, !PT ;  /* 0x00000002fc027209 */ /* 0x004ff20007810000 */
[----:B------:R-:W-:Y:S01]  /*9720*/  MUFU.TANH R184, R31 ;  /* 0x0000001f00b87308 */ /* 0x000fe20000002400 */
[----:B------:R-:W-:Y:S09]  /*9730*/  FMNMX.FTZ R2, R209, R2, !PT ;  /* 0x00000002d1027209 */ /* 0x000ff20007810000 */
[----:B------:R-:W-:Y:S01]  /*9740*/  MUFU.TANH R248, R34 ;  /* 0x0000002200f87308 */ /* 0x000fe20000002400 */
[----:B-1----:R-:W-:Y:S09]  /*9750*/  FMNMX.FTZ R2, R211, R2, !PT ;  /* 0x00000002d3027209 */ /* 0x002ff20007810000 */
[----:B------:R-:W1:Y:S10]  /*9760*/  MUFU.TANH R210, R32 ;  /* 0x0000002000d27308 */ /* 0x000e740000002400 */
[----:B------:R2:W-:Y:S10]  /*9770*/  MUFU.TANH R34, R48 ;  /* 0x0000003000227308 */ /* 0x0005f40000002400 */
[----:B------:R-:W2:Y:S01]  /*9780*/  MUFU.TANH R3, R37 ;  /* 0x0000002500037308 */ /* 0x000ea20000002400 */
[----:B-1----:R-:W-:Y:S04]  /*9790*/  FMNMX.FTZ R0, R210, R0, !PT ;  /* 0x00000000d2007209 */ /* 0x002fe80007810000 */
[----:B------:R-:W-:Y:S05]  /*97a0*/  FMNMX.FTZ R0, R200, R0, !PT ;  /* 0x00000000c8007209 */ /* 0x000fea0007810000 */
[----:B------:R1:W-:Y:S01]  /*97b0*/  MUFU.TANH R135, R50 ;  /* 0x0000003200877308 */ /* 0x0003e20000002400 */
[----:B------:R-:W-:Y:S02]  /*97c0*/  FMNMX.FTZ R0, R49, R0, !PT ;  /* 0x0000000031007209 */ /* 0x000fe40007810000 */
[----:B--2---:R-:W-:Y:S04]  /*97d0*/  MOV R48, R184 ;  /* 0x000000b800307202 */ /* 0x004fe80000000f00 */
[----:B------:R-:W-:Y:S03]  /*97e0*/  FMNMX.FTZ R2, R48, R2, !PT ;  /* 0x0000000230027209 */ /* 0x000fe60007810000 */
[----:B------:R-:W2:Y:S01]  /*97f0*/  MUFU.TANH R15, R35 ;  /* 0x00000023000f7308 */ /* 0x000ea20000002400 */
[----:B------:R-:W-:Y:S09]  /*9800*/  FMNMX.FTZ R2, R248, R2, !PT ;  /* 0x00000002f8027209 */ /* 0x000ff20007810000 */
[----:B------:R-:W2:Y:S01]  /*9810*/  MUFU.TANH R14, R40 ;  /* 0x00000028000e7308 */ /* 0x000ea20000002400 */
[----:B-1----:R-:W-:Y:S09]  /*9820*/  MOV R50, R3 ;  /* 0x0000000300327202 */ /* 0x002ff20000000f00 */
[----:B------:R-:W1:Y:S01]  /*9830*/  MUFU.TANH R13, R41 ;  /* 0x00000029000d7308 */ /* 0x000e620000002400 */
[----:B--2---:R-:W-:Y:S02]  /*9840*/  FMNMX.FTZ R3, R15, R2, !PT ;  /* 0x000000020f037209 */ /* 0x004fe40007810000 */
[----:B------:R-:W-:Y:S01]  /*9850*/  FMNMX.FTZ R2, R50, R0, !PT ;  /* 0x0000000032027209 */ /* 0x000fe20007810000 */
[----:B------:R-:W-:Y:S06]  /*9860*/  FMUL.FTZ R0, R51, c[0x0][0x320] ;  /* 0x0000c80033007a20 */ /* 0x000fec0000410000 */
[----:B------:R-:W2:Y:S01]  /*9870*/  MUFU.TANH R20, R44 ;  /* 0x0000002c00147308 */ /* 0x000ea20000002400 */
[----:B------:R-:W-:Y:S09]  /*9880*/  FMNMX.FTZ R2, R14, R2, !PT ;  /* 0x000000020e027209 */ /* 0x000ff20007810000 */
[----:B------:R2:W-:Y:S01]  /*9890*/  MUFU.TANH R184, R0 ;  /* 0x0000000000b87308 */ /* 0x0005e20000002400 */
[----:B-1----:R-:W-:Y:S09]  /*98a0*/  MOV R203, R13 ;  /* 0x0000000d00cb7202 */ /* 0x002ff20000000f00 */
[----:B------:R-:W1:Y:S10]  /*98b0*/  MUFU.TANH R16, R45 ;  /* 0x0000002d00107308 */ /* 0x000e740000002400 */
[----:B------:R-:W1:Y:S01]  /*98c0*/  MUFU.TANH R26, R38 ;  /* 0x00000026001a7308 */ /* 0x000e620000002400 */
[----:B--2---:R-:W-:Y:S04]  /*98d0*/  FMNMX.FTZ R0, R203, R2, !PT ;  /* 0x00000002cb007209 */ /* 0x004fe80007810000 */
[----:B------:R-:W-:Y:S05]  /*98e0*/  FMNMX.FTZ R0, R20, R0, !PT ;  /* 0x0000000014007209 */ /* 0x000fea0007810000 */
[----:B------:R-:W2:Y:S01]  /*98f0*/  MUFU.TANH R132, R42 ;  /* 0x0000002a00847308 */ /* 0x000ea20000002400 */
[----:B-1----:R-:W-:Y:S09]  /*9900*/  FMNMX.FTZ R0, R16, R0, !PT ;  /* 0x0000000010007209 */ /* 0x002ff20007810000 */
[----:B------:R-:W1:Y:S01]  /*9910*/  MUFU.TANH R21, R39 ;  /* 0x0000002700157308 */ /* 0x000e620000002400 */
[----:B------:R-:W-:Y:S09]  /*9920*/  FMNMX.FTZ R3, R26, R3, !PT ;  /* 0x000000031a037209 */ /* 0x000ff20007810000 */
[----:B------:R-:W3:Y:S01]  /*9930*/  MUFU.TANH R25, R43 ;  /* 0x0000002b00197308 */ /* 0x000ee20000002400 */
[----:B--2---:R-:W-:Y:S02]  /*9940*/  MOV R51, R132 ;  /* 0x0000008400337202 */ /* 0x004fe40000000f00 */
[----:B------:R-:W-:Y:S04]  /*9950*/  FMNMX.FTZ R132, R34, R0, !PT ;  /* 0x0000000022847209 */ /* 0x000fe80007810000 */
[----:B------:R-:W-:Y:S03]  /*9960*/  FMNMX.FTZ R132, R33, R132, !PT ;  /* 0x0000008421847209 */ /* 0x000fe60007810000 */
[----:B------:R-:W2:Y:S01]  /*9970*/  MUFU.TANH R17, R46 ;  /* 0x0000002e00117308 */ /* 0x000ea20000002400 */
[----:B-1----:R-:W-:Y:S02]  /*9980*/  FMNMX.FTZ R3, R21, R3, !PT ;  /* 0x0000000315037209 */ /* 0x002fe40007810000 */
[----:B----4-:R-:W-:Y:S02]  /*9990*/  @P0 MOV R5, R11 ;  /* 0x0000000b00050202 */ /* 0x010fe40000000f00 */
[----:B------:R-:W-:Y:S02]  /*99a0*/  FMNMX.FTZ R2, R51, R3, !PT ;  /* 0x0000000333027209 */ /* 0x000fe40007810000 */
[----:B------:R-:W1:Y:S03]  /*99b0*/  SHFL.BFLY PT, R3, R132, 0x2, 0x1f ;  /* 0x0c401f0084037f89 */ /* 0x000e6600000e0000 */
[----:B------:R-:W4:Y:S01]  /*99c0*/  MUFU.TANH R35, R47 ;  /* 0x0000002f00237308 */ /* 0x000f220000002400 */
[----:B---3--:R-:W-:Y:S04]  /*99d0*/  FMNMX.FTZ R2, R25, R2, !PT ;  /* 0x0000000219027209 */ /* 0x008fe80007810000 */
[----:B--2---:R-:W-:Y:S02]  /*99e0*/  FMNMX.FTZ R2, R17, R2, !PT ;  /* 0x0000000211027209 */ /* 0x004fe40007810000 */
[----:B-1----:R-:W-:Y:S02]  /*99f0*/  FMNMX.FTZ R132, R132, R3, !PT ;  /* 0x0000000384847209 */ /* 0x002fe40007810000 */
[----:B----4-:R-:W-:Y:S03]  /*9a00*/  FMNMX.FTZ R0, R35, R2, !PT ;  /* 0x0000000223007209 */ /* 0x010fe60007810000 */
[----:B------:R-:W1:Y:S01]  /*9a10*/  SHFL.BFLY PT, R4, R132, 0x1, 0x1f ;  /* 0x0c201f0084047f89 */ /* 0x000e6200000e0000 */
[----:B------:R-:W-:Y:S04]  /*9a20*/  FMNMX.FTZ R0, R135, R0, !PT ;  /* 0x0000000087007209 */ /* 0x000fe80007810000 */
[----:B------:R-:W-:Y:S05]  /*9a30*/  FMNMX.FTZ R0, R184, R0, !PT ;  /* 0x00000000b8007209 */ /* 0x000fea0007810000 */
[----:B------:R-:W2:Y:S01]  /*9a40*/  SHFL.BFLY PT, R2, R0, 0x2, 0x1f ;  /* 0x0c401f0000027f89 */ /* 0x000ea200000e0000 */
[----:B-1----:R-:W-:Y:S02]  /*9a50*/  FMNMX.FTZ R132, R132, R4, !PT ;  /* 0x0000000484847209 */ /* 0x002fe40007810000 */
[----:B------:R-:W-:Y:S03]  /*9a60*/  @P0 MOV R4, R8 ;  /* 0x0000000800040202 */ /* 0x000fe60000000f00 */
[----:B------:R-:W-:Y:S02]  /*9a70*/  FMUL.FTZ R186, R132, c[0x0][0x2d0] ;  /* 0x0000b40084ba7a20 */ /* 0x000fe40000410000 */
[----:B------:R-:W-:Y:S01]  /*9a80*/  @P0 IMAD.WIDE.U32 R4, R6, 0x60, R4 ;  /* 0x0000006006040825 */ /* 0x000fe200078e0004 */
[----:B--2---:R-:W-:Y:S03]  /*9a90*/  FMNMX.FTZ R0, R0, R2, !PT ;  /* 0x0000000200007209 */ /* 0x004fe60007810000 */
[--C-:B------:R-:W-:Y:S01]  /*9aa0*/  FFMA.FTZ R10, R189, c[0x0][0x2d0], -R186.reuse ;  /* 0x0000b400bd0a7a23 */ /* 0x100fe200000108ba */
[----:B------:R-:W-:Y:S01]  /*9ab0*/  @P0 IADD3 R6, R5, UR14, RZ ;  /* 0x0000000e05060c10 */ /* 0x000fe2000fffe0ff */
[----:B------:R-:W-:Y:S01]  /*9ac0*/  FFMA.FTZ R5, R188, c[0x0][0x2d0], -R186 ;  /* 0x0000b400bc057a23 */ /* 0x000fe200000108ba */
[C---:B------:R-:W-:Y:S01]  /*9ad0*/  @P0 SHF.L.U32 R7, R4.reuse, 0x1, RZ ;  /* 0x0000000104070819 */ /* 0x040fe200000006ff */
[----:B------:R1:W-:Y:S01]  /*9ae0*/  MUFU.EX2 R24, R10 ;  /* 0x0000000a00187308 */ /* 0x0003e20000000800 */
[----:B------:R-:W-:Y:S01]  /*9af0*/  @P0 SHF.L.U64.HI R6, R4, 0x1, R6 ;  /* 0x0000000104060819 */ /* 0x000fe20000010206 */
[----:B------:R-:W2:Y:S01]  /*9b00*/  SHFL.BFLY PT, R3, R0, 0x1, 0x1f ;  /* 0x0c201f0000037f89 */ /* 0x000ea200000e0000 */
[C---:B------:R-:W-:Y:S01]  /*9b10*/  @P0 IADD3 R8, P2, R7.reuse, 0x80, RZ ;  /* 0x0000008007080810 */ /* 0x040fe20007f5e0ff */
[----:B------:R-:W-:Y:S01]  /*9b20*/  @UP0 USHF.L.U32 UR14, UR4, 0x6, URZ ;  /* 0x00000006040e0899 */ /* 0x000fe2000800063f */
[----:B------:R-:W-:Y:S01]  /*9b30*/  FADD.FTZ R2, -R132, R133 ;  /* 0x0000008584027221 */ /* 0x000fe20000010100 */
[----:B------:R-:W-:Y:S02]  /*9b40*/  MOV R188, R35 ;  /* 0x0000002300bc7202 */ /* 0x000fe40000000f00 */
[----:B------:R-:W-:Y:S02]  /*9b50*/  @P0 IADD3 R8, P1, R8, c[0x0][0x1c8], RZ ;  /* 0x0000720008080a10 */ /* 0x000fe40007f3e0ff */
[----:B------:R3:W4:Y:S02]  /*9b60*/  MUFU.EX2 R11, R5 ;  /* 0x00000005000b7308 */ /* 0x0007240000000800 */
[----:B------:R-:W-:Y:S02]  /*9b70*/  @P0 IADD3.X R9, RZ, c[0x0][0x1cc], R6, P1, P2 ;  /* 0x00007300ff090a10 */ /* 0x000fe40000fe4406 */
[C---:B------:R-:W-:Y:S02]  /*9b80*/  @P0 IADD3 R4, P1, R7.reuse, c[0x0][0x1c8], RZ ;  /* 0x0000720007040a10 */ /* 0x040fe40007f3e0ff */
[----:B------:R-:W-:Y:S01]  /*9b90*/  @P0 IADD3 R12, P2, R7, 0x100, RZ ;  /* 0x00000100070c0810 */ /* 0x000fe20007f5e0ff */
[--C-:B-1----:R-:W-:Y:S01]  /*9ba0*/  FFMA.FTZ R10, R185, c[0x0][0x2d0], -R186.reuse ;  /* 0x0000b400b90a7a23 */ /* 0x102fe200000108ba */
[----:B--2---:R-:W-:Y:S01]  /*9bb0*/  FMNMX.FTZ R3, R0, R3, !PT ;  /* 0x0000000300037209 */ /* 0x004fe20007810000 */
[----:B------:R-:W-:Y:S02]  /*9bc0*/  FMUL.FTZ R0, R2, c[0x0][0x2d0] ;  /* 0x0000b40002007a20 */ /* 0x000fe40000410000 */
[----:B------:R-:W-:Y:S02]  /*9bd0*/  MUFU.EX2 R32, R10 ;  /* 0x0000000a00207308 */ /* 0x000fe40000000800 */
[----:B------:R-:W-:Y:S02]  /*9be0*/  FMUL.FTZ R133, R3, c[0x0][0x2d0] ;  /* 0x0000b40003857a20 */ /* 0x000fe40000410000 */
[----:B---3--:R-:W-:Y:S01]  /*9bf0*/  FFMA.FTZ R5, R190, c[0x0][0x2d0], -R186 ;  /* 0x0000b400be057a23 */ /* 0x008fe200000108ba */
[----:B----4-:R-:W-:Y:S01]  /*9c00*/  MOV R189, R11 ;  /* 0x0000000b00bd7202 */ /* 0x010fe20000000f00 */
[--C-:B------:R-:W-:Y:S01]  /*9c10*/  FFMA.FTZ R135, R135, c[0x0][0x2d0], -R133.reuse ;  /* 0x0000b40087877a23 */ /* 0x100fe20000010885 */
[----:B------:R-:W-:Y:S03]  /*9c20*/  MOV R190, R20 ;  /* 0x0000001400be7202 */ /* 0x000fe60000000f00 */
[----:B------:R1:W-:Y:S10]  /*9c30*/  MUFU.EX2 R18, R5 ;  /* 0x0000000500127308 */ /* 0x0003f40000000800 */
[----:B------:R2:W3:Y:S10]  /*9c40*/  MUFU.EX2 R2, R0 ;  /* 0x0000000000027308 */ /* 0x0004f40000000800 */
[----:B------:R-:W-:Y:S01]  /*9c50*/  MUFU.EX2 R135, R135 ;  /* 0x0000008700877308 */ /* 0x000fe20000000800 */
[----:B-1----:R-:W-:Y:S02]  /*9c60*/  @P0 IADD3.X R5, R6, c[0x0][0x1cc], RZ, P1, !PT ;  /* 0x0000730006050a10 */ /* 0x002fe40000ffe4ff */
[----:B------:R-:W-:Y:S03]  /*9c70*/  @P0 IADD3 R12, P1, R12, c[0x0][0x1c8], RZ ;  /* 0x000072000c0c0a10 */ /* 0x000fe60007f3e0ff */
[----:B------:R1:W-:Y:S01]  /*9c80*/  @P0 LDGSTS.E.BYPASS.LTC128B.128 [R247+0xc100], [R4.64], !P4 ;  /* 0x0c10000004f70fae */ /* 0x0003e2000e101d4a */
[----:B------:R-:W-:Y:S02]  /*9c90*/  @P0 IADD3.X R13, RZ, c[0x0][0x1cc], R6, P1, P2 ;  /* 0x00007300ff0d0a10 */ /* 0x000fe40000fe4406 */
[----:B------:R-:W-:Y:S01]  /*9ca0*/  @P0 IADD3 R7, P2, R7, 0x180, RZ ;  /* 0x0000018007070810 */ /* 0x000fe20007f5e0ff */
[----:B--2---:R-:W-:Y:S01]  /*9cb0*/  FADD.FTZ R0, -R3, R134 ;  /* 0x0000008603007221 */ /* 0x004fe20000010100 */
[----:B------:R-:W-:Y:S01]  /*9cc0*/  MOV R134, R15 ;  /* 0x0000000f00867202 */ /* 0x000fe20000000f00 */
[----:B---3--:R-:W-:Y:S02]  /*9cd0*/  FMUL.FTZ R41, R2, R173 ;  /* 0x000000ad02297220 */ /* 0x008fe40000410000 */
[----:B------:R2:W-:Y:S01]  /*9ce0*/  @P0 LDGSTS.E.BYPASS.LTC128B.128 [R247+0xf100], [R8.64], !P6 ;  /* 0x0f10000008f70fae */ /* 0x0005e2000f101d4a */
[----:B------:R-:W-:Y:S01]  /*9cf0*/  @P0 IADD3 R10, P1, R7, c[0x0][0x1c8], RZ ;  /* 0x00007200070a0a10 */ /* 0x000fe20007f3e0ff */
[--C-:B------:R-:W-:Y:S01]  /*9d00*/  FFMA.FTZ R7, R193, c[0x0][0x2d0], -R133.reuse ;  /* 0x0000b400c1077a23 */ /* 0x100fe20000010885 */
[----:B------:R-:W-:Y:S01]  /*9d10*/  MOV R193, R16 ;  /* 0x0000001000c17202 */ /* 0x000fe20000000f00 */
[----:B------:R-:W-:Y:S01]  /*9d20*/  FMUL.FTZ R0, R0, c[0x0][0x2d0] ;  /* 0x0000b40000007a20 */ /* 0x000fe20000410000 */
[----:B------:R-:W-:Y:S01]  /*9d30*/  @P0 IADD3.X R11, RZ, c[0x0][0x1cc], R6, P1, P2 ;  /* 0x00007300ff0b0a10 */ /* 0x000fe20000fe4406 */
[----:B------:R3:W-:Y:S01]  /*9d40*/  MUFU.EX2 R185, R7 ;  /* 0x0000000700b97308 */ /* 0x0007e20000000800 */
[C---:B------:R-:W-:Y:S01]  /*9d50*/  FMUL.FTZ R16, R2.reuse, R148 ;  /* 0x0000009402107220 */ /* 0x040fe20000410000 */
[----:B------:R4:W-:Y:S01]  /*9d60*/  @P0 LDGSTS.E.BYPASS.LTC128B.128 [R247+0x12100], [R12.64], !P3 ;  /* 0x121000000cf70fae */ /* 0x0009e2000d901d4a */
[----:B------:R-:W-:Y:S01]  /*9d70*/  MOV R148, R17 ;  /* 0x0000001100947202 */ /* 0x000fe20000000f00 */
[C---:B------:R-:W-:Y:S01]  /*9d80*/  FMUL.FTZ R17, R2.reuse, R149 ;  /* 0x0000009502117220 */ /* 0x040fe20000410000 */
[----:B------:R-:W-:Y:S01]  /*9d90*/  MOV R149, R18 ;  /* 0x0000001200957202 */ /* 0x000fe20000000f00 */
[C---:B------:R-:W-:Y:S02]  /*9da0*/  FMUL.FTZ R52, R2.reuse, R52 ;  /* 0x0000003402347220 */ /* 0x040fe40000410000 */
[C---:B------:R-:W-:Y:S02]  /*9db0*/  FMUL.FTZ R53, R2.reuse, R53 ;  /* 0x0000003502357220 */ /* 0x040fe40000410000 */
[----:B------:R4:W-:Y:S01]  /*9dc0*/  @P0 LDGSTS.E.BYPASS.LTC128B.128 [R247+0x15100], [R10.64], !P5 ;  /* 0x151000000af70fae */ /* 0x0009e2000e901d4a */
[----:B------:R-:W4:Y:S01]  /*9dd0*/  MUFU.EX2 R0, R0 ;  /* 0x0000000000007308 */ /* 0x000f220000000800 */
[----:B------:R-:W-:Y:S01]  /*9de0*/  FMUL.FTZ R56, R2, R56 ;  /* 0x0000003802387220 */ /* 0x000fe20000410000 */
[----:B-1----:R-:W-:Y:S01]  /*9df0*/  @P0 IADD3 R4, P1, R4, UR14, RZ ;  /* 0x0000000e04040c10 */ /* 0x002fe2000ff3e0ff */
[C---:B------:R-:W-:Y:S02]  /*9e00*/  FMUL.FTZ R57, R2.reuse, R57 ;  /* 0x0000003902397220 */ /* 0x040fe40000410000 */
[C---:B------:R-:W-:Y:S01]  /*9e10*/  FMUL.FTZ R60, R2.reuse, R60 ;  /* 0x0000003c023c7220 */ /* 0x040fe20000410000 */
[----:B------:R-:W-:Y:S01]  /*9e20*/  @P0 IADD3.X R5, R5, UR16, RZ, P1, !PT ;  /* 0x0000001005050c10 */ /* 0x000fe20008ffe4ff */
[----:B------:R-:W-:Y:S01]  /*9e30*/  FMUL.FTZ R61, R2, R61 ;  /* 0x0000003d023d7220 */ /* 0x000fe20000410000 */
[----:B------:R-:W-:Y:S01]  /*9e40*/  @P0 IADD3 R6, P1, R4, UR14, RZ ;  /* 0x0000000e04060c10 */ /* 0x000fe2000ff3e0ff */
[----:B------:R-:W-:Y:S02]  /*9e50*/  FMUL.FTZ R64, R2, R64 ;  /* 0x0000004002407220 */ /* 0x000fe40000410000 */
[----:B------:R1:W-:Y:S01]  /*9e60*/  @P0 LDGSTS.E.BYPASS.LTC128B.128 [R247+0xd100], [R4.64], !P4 ;  /* 0x0d10000004f70fae */ /* 0x0003e2000e101d4a */
[--C-:B--2---:R-:W-:Y:S01]  /*9e70*/  FFMA.FTZ R8, R194, c[0x0][0x2d0], -R133.reuse ;  /* 0x0000b400c2087a23 */ /* 0x104fe20000010885 */
[----:B---3--:R-:W-:Y:S01]  /*9e80*/  @P0 IADD3.X R7, R5, UR16, RZ, P1, !PT ;  /* 0x0000001005070c10 */ /* 0x008fe20008ffe4ff */
[C---:B------:R-:W-:Y:S01]  /*9e90*/  FMUL.FTZ R9, R2.reuse, R141 ;  /* 0x0000008d02097220 */ /* 0x040fe20000410000 */
[----:B------:R-:W-:Y:S01]  /*9ea0*/  MOV R194, R34 ;  /* 0x0000002200c27202 */ /* 0x000fe20000000f00 */
[----:B------:R2:W3:Y:S01]  /*9eb0*/  MUFU.EX2 R19, R8 ;  /* 0x0000000800137308 */ /* 0x0004e20000000800 */
[C---:B------:R-:W-:Y:S02]  /*9ec0*/  FMUL.FTZ R65, R2.reuse, R65 ;  /* 0x0000004102417220 */ /* 0x040fe40000410000 */
[----:B------:R1:W-:Y:S01]  /*9ed0*/  @P0 LDGSTS.E.BYPASS.LTC128B.128 [R247+0x10100], [R4.64+0x80], !P6 ;  /* 0x1010008004f70fae */ /* 0x0003e2000f101d4a */
[C---:B------:R-:W-:Y:S02]  /*9ee0*/  FMUL.FTZ R68, R2.reuse, R68 ;  /* 0x0000004402447220 */ /* 0x040fe40000410000 */
[----:B------:R-:W-:Y:S02]  /*9ef0*/  FMUL.FTZ R69, R2, R69 ;  /* 0x0000004502457220 */ /* 0x000fe40000410000 */
[C---:B----4-:R-:W-:Y:S02]  /*9f00*/  FMUL.FTZ R34, R0.reuse, R166 ;  /* 0x000000a600227220 */ /* 0x050fe40000410000 */
[C---:B------:R-:W-:Y:S01]  /*9f10*/  FMUL.FTZ R10, R0.reuse, R142 ;  /* 0x0000008e000a7220 */ /* 0x040fe20000410000 */
[----:B------:R1:W-:Y:S01]  /*9f20*/  @P0 LDGSTS.E.BYPASS.LTC128B.128 [R247+0x13100], [R4.64+0x100], !P3 ;  /* 0x1310010004f70fae */ /* 0x0003e2000d901d4a */
[C---:B------:R-:W-:Y:S02]  /*9f30*/  FMUL.FTZ R11, R0.reuse, R143 ;  /* 0x0000008f000b7220 */ /* 0x040fe40000410000 */
[C---:B------:R-:W-:Y:S02]  /*9f40*/  FMUL.FTZ R35, R0.reuse, R167 ;  /* 0x000000a700237220 */ /* 0x040fe40000410000 */
[C---:B------:R-:W-:Y:S02]  /*9f50*/  FMUL.FTZ R42, R0.reuse, R174 ;  /* 0x000000ae002a7220 */ /* 0x040fe40000410000 */
[C---:B------:R-:W-:Y:S01]  /*9f60*/  FMUL.FTZ R43, R0.reuse, R175 ;  /* 0x000000af002b7220 */ /* 0x040fe20000410000 */
[----:B------:R1:W-:Y:S01]  /*9f70*/  @P0 LDGSTS.E.BYPASS.LTC128B.128 [R247+0x16100], [R4.64+0x180], !P5 ;  /* 0x1610018004f70fae */ /* 0x0003e2000e901d4a */
[C---:B------:R-:W-:Y:S02]  /*9f80*/  FMUL.FTZ R54, R0.reuse, R54 ;  /* 0x0000003600367220 */ /* 0x040fe40000410000 */
[----:B------:R-:W-:Y:S02]  /*9f90*/  FMUL.FTZ R55, R0, R55 ;  /* 0x0000003700377220 */ /* 0x000fe40000410000 */
[----:B--2---:R-:W-:Y:S02]  /*9fa0*/  FMUL.FTZ R8, R2, R140 ;  /* 0x0000008c02087220 */ /* 0x004fe40000410000 */
[C---:B------:R-:W-:Y:S01]  /*9fb0*/  FMUL.FTZ R58, R0.reuse, R58 ;  /* 0x0000003a003a7220 */ /* 0x040fe20000410000 */
[----:B------:R2:W-:Y:S01]  /*9fc0*/  @P0 LDGSTS.E.BYPASS.LTC128B.128 [R247+0xe100], [R6.64], !P4 ;  /* 0x0e10000006f70fae */ /* 0x0005e2000e101d4a */
[C---:B------:R-:W-:Y:S02]  /*9fd0*/  FMUL.FTZ R59, R0.reuse, R59 ;  /* 0x0000003b003b7220 */ /* 0x040fe40000410000 */
[C---:B------:R-:W-:Y:S02]  /*9fe0*/  FMUL.FTZ R62, R0.reuse, R62 ;  /* 0x0000003e003e7220 */ /* 0x040fe40000410000 */
[C---:B------:R-:W-:Y:S02]  /*9ff0*/  FMUL.FTZ R63, R0.reuse, R63 ;  /* 0x0000003f003f7220 */ /* 0x040fe40000410000 */
[C---:B------:R-:W-:Y:S01]  /*a000*/  FMUL.FTZ R66, R0.reuse, R66 ;  /* 0x0000004200427220 */ /* 0x040fe20000410000 */
[----:B------:R2:W-:Y:S01]  /*a010*/  @P0 LDGSTS.E.BYPASS.LTC128B.128 [R247+0x11100], [R6.64+0x80], !P6 ;  /* 0x1110008006f70fae */ /* 0x0005e2000f101d4a */
[C---:B------:R-:W-:Y:S02]  /*a020*/  FMUL.FTZ R67, R0.reuse, R67 ;  /* 0x0000004300437220 */ /* 0x040fe40000410000 */
[C---:B------:R-:W-:Y:S02]  /*a030*/  FMUL.FTZ R70, R0.reuse, R70 ;  /* 0x0000004600467220 */ /* 0x040fe40000410000 */
[----:B------:R-:W-:Y:S02]  /*a040*/  FMUL.FTZ R71, R0, R71 ;  /* 0x0000004700477220 */ /* 0x000fe40000410000 */
[C---:B------:R-:W-:Y:S01]  /*a050*/  FMUL.FTZ R72, R2.reuse, R72 ;  /* 0x0000004802487220 */ /* 0x040fe20000410000 */
[----:B------:R2:W-:Y:S01]  /*a060*/  @P0 LDGSTS.E.BYPASS.LTC128B.128 [R247+0x14100], [R6.64+0x100], !P3 ;  /* 0x1410010006f70fae */ /* 0x0005e2000d901d4a */
[C---:B------:R-:W-:Y:S02]  /*a070*/  FMUL.FTZ R73, R2.reuse, R73 ;  /* 0x0000004902497220 */ /* 0x040fe40000410000 */
[--C-:B-1----:R-:W-:Y:S01]  /*a080*/  FFMA.FTZ R4, R191, c[0x0][0x2d0], -R133.reuse ;  /* 0x0000b400bf047a23 */ /* 0x102fe20000010885 */
[----:B------:R-:W-:Y:S01]  /*a090*/  MOV R191, R14 ;  /* 0x0000000e00bf7202 */ /* 0x000fe20000000f00 */
[----:B------:R-:W-:Y:S01]  /*a0a0*/  FMUL.FTZ R5, R2, R137 ;  /* 0x0000008902057220 */ /* 0x000fe20000410000 */
[----:B---3--:R-:W-:Y:S01]  /*a0b0*/  F2FP.PACK_AB R137, R19, R185 ;  /* 0x000000b91389723e */ /* 0x008fe200000000ff */
[----:B------:R1:W-:Y:S01]  /*a0c0*/  MUFU.EX2 R27, R4 ;  /* 0x00000004001b7308 */ /* 0x0003e20000000800 */
[----:B------:R2:W-:Y:S01]  /*a0d0*/  @P0 LDGSTS.E.BYPASS.LTC128B.128 [R247+0x17100], [R6.64+0x180], !P5 ;  /* 0x1710018006f70fae */ /* 0x0005e2000e901d4a */
[C---:B------:R-:W-:Y:S02]  /*a0e0*/  FMUL.FTZ R74, R0.reuse, R74 ;  /* 0x0000004a004a7220 */ /* 0x040fe40000410000 */
[----:B------:R-:W-:Y:S02]  /*a0f0*/  FMUL.FTZ R75, R0, R75 ;  /* 0x0000004b004b7220 */ /* 0x000fe40000410000 */
[C---:B------:R-:W-:Y:S02]  /*a100*/  FMUL.FTZ R76, R2.reuse, R76 ;  /* 0x0000004c024c7220 */ /* 0x040fe40000410000 */
[----:B------:R-:W-:Y:S01]  /*a110*/  FMUL.FTZ R77, R2, R77 ;  /* 0x0000004d024d7220 */ /* 0x000fe20000410000 */
[----:B------:R-:W3:Y:S01]  /*a120*/  LDSM.16.MT88.4 R12, [R213+0x100] ;  /* 0x00010000d50c783b */ /* 0x000ee20000004200 */
[C---:B------:R-:W-:Y:S02]  /*a130*/  FMUL.FTZ R78, R0.reuse, R78 ;  /* 0x0000004e004e7220 */ /* 0x040fe40000410000 */
[----:B------:R-:W-:Y:S02]  /*a140*/  FMUL.FTZ R79, R0, R79 ;  /* 0x0000004f004f7220 */ /* 0x000fe40000410000 */
[C---:B------:R-:W-:Y:S02]  /*a150*/  FMUL.FTZ R80, R2.reuse, R80 ;  /* 0x0000005002507220 */ /* 0x040fe40000410000 */
[----:B------:R-:W-:Y:S01]  /*a160*/  FMUL.FTZ R81, R2, R81 ;  /* 0x0000005102517220 */ /* 0x000fe20000410000 */
[----:B------:R-:W-:Y:S01]  /*a170*/  LDSM.16.MT88.4 R28, [R216+0x100] ;  /* 0x00010000d81c783b */ /* 0x000fe20000004200 */
[C---:B------:R-:W-:Y:S02]  /*a180*/  FMUL.FTZ R82, R0.reuse, R82 ;  /* 0x0000005200527220 */ /* 0x040fe40000410000 */
[----:B------:R-:W-:Y:S02]  /*a190*/  FMUL.FTZ R83, R0, R83 ;  /* 0x0000005300537220 */ /* 0x000fe40000410000 */
[----:B------:R-:W-:Y:S02]  /*a1a0*/  FMUL.FTZ R84, R2, R84 ;  /* 0x0000005402547220 */ /* 0x000fe40000410000 */
[--C-:B-1----:R-:W-:Y:S01]  /*a1b0*/  FFMA.FTZ R4, R192, c[0x0][0x2d0], -R133.reuse ;  /* 0x0000b400c0047a23 */ /* 0x102fe20000010885 */
[----:B------:R-:W-:Y:S01]  /*a1c0*/  MOV R192, R21 ;  /* 0x0000001500c07202 */ /* 0x000fe20000000f00 */
[----:B------:R-:W-:Y:S01]  /*a1d0*/  LDSM.16.MT88.4 R36, [R215+0x100] ;  /* 0x00010000d724783b */ /* 0x000fe20000004200 */
[----:B------:R-:W-:Y:S01]  /*a1e0*/  FMUL.FTZ R85, R2, R85 ;  /* 0x0000005502557220 */ /* 0x000fe20000410000 */
[----:B------:R-:W1:Y:S01]  /*a1f0*/  MUFU.EX2 R40, R4 ;  /* 0x0000000400287308 */ /* 0x000e620000000800 */
[----:B--2---:R-:W-:Y:S01]  /*a200*/  FMUL.FTZ R6, R0, R138 ;  /* 0x0000008a00067220 */ /* 0x004fe20000410000 */
[----:B------:R-:W-:Y:S01]  /*a210*/  F2FP.PACK_AB R138, R32, R24 ;  /* 0x00000018208a723e */ /* 0x000fe200000000ff */
[C---:B------:R-:W-:Y:S02]  /*a220*/  FMUL.FTZ R7, R0.reuse, R139 ;  /* 0x0000008b00077220 */ /* 0x040fe40000410000 */
[C---:B------:R-:W-:Y:S01]  /*a230*/  FMUL.FTZ R86, R0.reuse, R86 ;  /* 0x0000005600567220 */ /* 0x040fe20000410000 */
[----:B------:R-:W2:Y:S01]  /*a240*/  LDSM.16.MT88.4 R20, [R214+0x100] ;  /* 0x00010000d614783b */ /* 0x000ea20000004200 */
[----:B------:R-:W-:Y:S02]  /*a250*/  FMUL.FTZ R87, R0, R87 ;  /* 0x0000005700577220 */ /* 0x000fe40000410000 */
[C---:B------:R-:W-:Y:S02]  /*a260*/  FMUL.FTZ R88, R2.reuse, R88 ;  /* 0x0000005802587220 */ /* 0x040fe40000410000 */
[----:B------:R-:W-:Y:S02]  /*a270*/  FMUL.FTZ R89, R2, R89 ;  /* 0x0000005902597220 */ /* 0x000fe40000410000 */
[C---:B------:R-:W-:Y:S01]  /*a280*/  FMUL.FTZ R90, R0.reuse, R90 ;  /* 0x0000005a005a7220 */ /* 0x040fe20000410000 */
[----:B------:R-:W4:Y:S01]  /*a290*/  LDSM.16.MT88.4 R44, [R213+0x3100] ;  /* 0x00310000d52c783b */ /* 0x000f220000004200 */
[----:B------:R-:W-:Y:S02]  /*a2a0*/  FMUL.FTZ R91, R0, R91 ;  /* 0x0000005b005b7220 */ /* 0x000fe40000410000 */
[C---:B------:R-:W-:Y:S02]  /*a2b0*/  FMUL.FTZ R92, R2.reuse, R92 ;  /* 0x0000005c025c7220 */ /* 0x040fe40000410000 */
[----:B------:R-:W-:Y:S02]  /*a2c0*/  FMUL.FTZ R93, R2, R93 ;  /* 0x0000005d025d7220 */ /* 0x000fe40000410000 */
[C---:B------:R-:W-:Y:S01]  /*a2d0*/  FMUL.FTZ R94, R0.reuse, R94 ;  /* 0x0000005e005e7220 */ /* 0x040fe20000410000 */
[----:B------:R-:W4:Y:S01]  /*a2e0*/  LDSM.16.MT88.4 R140, [R214+0x3100] ;  /* 0x00310000d68c783b */ /* 0x000f220000004200 */
[----:B------:R-:W-:Y:S01]  /*a2f0*/  FMUL.FTZ R95, R0, R95 ;  /* 0x0000005f005f7220 */ /* 0x000fe20000410000 */
[----:B-1----:R-:W-:Y:S01]  /*a300*/  F2FP.PACK_AB R139, R40, R27 ;  /* 0x0000001b288b723e */ /* 0x002fe200000000ff */
[----:B------:R-:W-:Y:S01]  /*a310*/  FMUL.FTZ R4, R2, R136 ;  /* 0x0000008802047220 */ /* 0x000fe20000410000 */
[----:B------:R-:W-:Y:S01]  /*a320*/  F2FP.PACK_AB R136, R18, R189 ;  /* 0x000000bd1288723e */ /* 0x000fe200000000ff */
[C---:B------:R-:W-:Y:S01]  /*a330*/  FMUL.FTZ R18, R0.reuse, R150 ;  /* 0x0000009600127220 */ /* 0x040fe20000410000 */
[----:B------:R-:W-:Y:S01]  /*a340*/  MOV R150, R19 ;  /* 0x0000001300967202 */ /* 0x000fe20000000f00 */
[----:B------:R-:W-:Y:S01]  /*a350*/  FMUL.FTZ R19, R0, R151 ;  /* 0x0000009700137220 */ /* 0x000fe20000410000 */
[----:B------:R-:W0:Y:S01]  /*a360*/  LDGDEPBAR ;  /* 0x00000000000079af */ /* 0x000e220000000000 */
[----:B------:R-:W-:Y:S01]  /*a370*/  MOV R151, R40 ;  /* 0x0000002800977202 */ /* 0x000fe20000000f00 */
[C---:B------:R-:W-:Y:S01]  /*a380*/  FMUL.FTZ R40, R2.reuse, R172 ;  /* 0x000000ac02287220 */ /* 0x040fe20000410000 */
[C---:B---3--:R-:W-:Y:S05]  /*a390*/  HMMA.16816.F32 R4, R136.reuse, R12, R4 ;  /* 0x0000000c8804723c */ /* 0x048fea0000001804 */
[C---:B------:R-:W-:Y:S02]  /*a3a0*/  FMUL.FTZ R96, R2.reuse, R96 ;  /* 0x0000006002607220 */ /* 0x040fe40000410000 */
[C---:B------:R-:W-:Y:S01]  /*a3b0*/  FMUL.FTZ R12, R2.reuse, R144 ;  /* 0x00000090020c7220 */ /* 0x040fe20000410000 */
[C---:B------:R-:W-:Y:S04]  /*a3c0*/  HMMA.16816.F32 R8, R136.reuse, R14, R8 ;  /* 0x0000000e8808723c */ /* 0x040fe80000001808 */
[C---:B------:R-:W-:Y:S02]  /*a3d0*/  FMUL.FTZ R13, R2.reuse, R145 ;  /* 0x00000091020d7220 */ /* 0x040fe40000410000 */
[----:B------:R-:W-:Y:S02]  /*a3e0*/  FMUL.FTZ R97, R2, R97 ;  /* 0x0000006102617220 */ /* 0x000fe40000410000 */
[C---:B------:R-:W-:Y:S04]  /*a3f0*/  FMUL.FTZ R14, R0.reuse, R146 ;  /* 0x00000092000e7220 */ /* 0x040fe80000410000 */
[C---:B------:R-:W-:Y:S02]  /*a400*/  FMUL.FTZ R15, R0.reuse, R147 ;  /* 0x00000093000f7220 */ /* 0x040fe40000410000 */
[----:B------:R-:W1:Y:S01]  /*a410*/  LDSM.16.MT88.4 R144, [R216+0x3100] ;  /* 0x00310000d890783b */ /* 0x000e620000004200 */
[C---:B------:R-:W-:Y:S02]  /*a420*/  FMUL.FTZ R98, R0.reuse, R98 ;  /* 0x0000006200627220 */ /* 0x040fe40000410000 */
[----:B------:R-:W-:Y:S02]  /*a430*/  FMUL.FTZ R99, R0, R99 ;  /* 0x0000006300637220 */ /* 0x000fe40000410000 */
[C---:B--2---:R-:W-:Y:S03]  /*a440*/  HMMA.16816.F32 R12, R136.reuse, R20, R12 ;  /* 0x00000014880c723c */ /* 0x044fe6000000180c */
[C---:B------:R-:W-:Y:S02]  /*a450*/  FMUL.FTZ R100, R2.reuse, R100 ;  /* 0x0000006402647220 */ /* 0x040fe40000410000 */
        /* <DEDUP_REMOVED lines=11> */
[C---:B------:R-:W-:Y:S01]  /*a510*/  FMUL.FTZ R32, R2.reuse, R164 ;  /* 0x000000a402207220 */ /* 0x040fe20000410000 */
[----:B------:R-:W-:Y:S01]  /*a520*/  MOV R166, R154 ;  /* 0x0000009a00a67202 */ /* 0x000fe20000000f00 */
[C---:B------:R-:W-:Y:S01]  /*a530*/  FMUL.FTZ R33, R2.reuse, R165 ;  /* 0x000000a502217220 */ /* 0x040fe20000410000 */
[----:B------:R-:W-:Y:S01]  /*a540*/  MOV R155, R24 ;  /* 0x00000018009b7202 */ /* 0x000fe20000000f00 */
[C---:B------:R-:W-:Y:S01]  /*a550*/  FMUL.FTZ R24, R2.reuse, R156 ;  /* 0x0000009c02187220 */ /* 0x040fe20000410000 */
[C---:B------:R-:W-:Y:S03]  /*a560*/  HMMA.16816.F32 R20, R136.reuse, R28, R20 ;  /* 0x0000001c8814723c */ /* 0x040fe60000001814 */
[----:B------:R-:W-:Y:S01]  /*a570*/  MOV R156, R25 ;  /* 0x00000019009c7202 */ /* 0x000fe20000000f00 */
[----:B------:R-:W-:Y:S01]  /*a580*/  FMUL.FTZ R25, R2, R157 ;  /* 0x0000009d02197220 */ /* 0x000fe20000410000 */
[----:B------:R-:W-:Y:S01]  /*a590*/  MOV R157, R26 ;  /* 0x0000001a009d7202 */ /* 0x000fe20000000f00 */
[----:B------:R-:W-:Y:S01]  /*a5a0*/  FMUL.FTZ R26, R0, R158 ;  /* 0x0000009e001a7220 */ /* 0x000fe20000410000 */
[----:B------:R-:W-:Y:S01]  /*a5b0*/  MOV R158, R148 ;  /* 0x00000094009e7202 */ /* 0x000fe20000000f00 */
[C---:B------:R-:W-:Y:S01]  /*a5c0*/  FMUL.FTZ R28, R2.reuse, R160 ;  /* 0x000000a0021c7220 */ /* 0x040fe20000410000 */
[----:B------:R-:W-:Y:S03]  /*a5d0*/  MOV R160, R134 ;  /* 0x0000008600a07202 */ /* 0x000fe60000000f00 */
[----:B------:R-:W-:Y:S01]  /*a5e0*/  MOV R175, R158 ;  /* 0x0000009e00af7202 */ /* 0x000fe20000000f00 */
[C---:B------:R-:W-:Y:S03]  /*a5f0*/  HMMA.16816.F32 R24, R136.reuse, R30, R24 ;  /* 0x0000001e8818723c */ /* 0x040fe60000001818 */
[----:B------:R-:W-:Y:S01]  /*a600*/  FMUL.FTZ R29, R2, R161 ;  /* 0x000000a1021d7220 */ /* 0x000fe20000410000 */
[----:B------:R-:W-:Y:S01]  /*a610*/  MOV R161, R50 ;  /* 0x0000003200a17202 */ /* 0x000fe20000000f00 */
[--C-:B------:R-:W-:Y:S01]  /*a620*/  FFMA.FTZ R134, R187, c[0x0][0x2d0], -R186.reuse ;  /* 0x0000b400bb867a23 */ /* 0x100fe200000108ba */
[----:B------:R-:W-:Y:S01]  /*a630*/  MOV R164, R48 ;  /* 0x0000003000a47202 */ /* 0x000fe20000000f00 */
[C---:B------:R-:W-:Y:S01]  /*a640*/  FMUL.FTZ R30, R0.reuse, R162 ;  /* 0x000000a2001e7220 */ /* 0x040fe20000410000 */
[----:B------:R-:W-:Y:S01]  /*a650*/  MOV R162, R155 ;  /* 0x0000009b00a27202 */ /* 0x000fe20000000f00 */
[----:B------:R-:W-:Y:S03]  /*a660*/  FMUL.FTZ R31, R0, R163 ;  /* 0x000000a3001f7220 */ /* 0x000fe60000410000 */
[----:B------:R-:W-:Y:S01]  /*a670*/  MOV R155, R151 ;  /* 0x00000097009b7202 */ /* 0x000fe20000000f00 */
[----:B------:R-:W-:Y:S01]  /*a680*/  FMUL.FTZ R48, R2, R180 ;  /* 0x000000b402307220 */ /* 0x000fe20000410000 */
[----:B------:R-:W-:Y:S01]  /*a690*/  MOV R187, R210 ;  /* 0x000000d200bb7202 */ /* 0x000fe20000000f00 */
[C---:B------:R-:W-:Y:S01]  /*a6a0*/  FMUL.FTZ R50, R0.reuse, R182 ;  /* 0x000000b600327220 */ /* 0x040fe20000410000 */
[C---:B------:R-:W-:Y:S03]  /*a6b0*/  HMMA.16816.F32 R28, R136.reuse, R36, R28 ;  /* 0x00000024881c723c */ /* 0x040fe6000000181c */
[----:B------:R-:W-:Y:S01]  /*a6c0*/  MOV R182, R248 ;  /* 0x000000f800b67202 */ /* 0x000fe20000000f00 */
[C---:B------:R-:W-:Y:S01]  /*a6d0*/  FMUL.FTZ R102, R0.reuse, R102 ;  /* 0x0000006600667220 */ /* 0x040fe20000410000 */
[----:B------:R-:W-:Y:S01]  /*a6e0*/  MOV R167, R155 ;  /* 0x0000009b00a77202 */ /* 0x000fe20000000f00 */
[----:B------:R-:W-:Y:S01]  /*a6f0*/  FMUL.FTZ R103, R0, R103 ;  /* 0x0000006700677220 */ /* 0x000fe20000410000 */
[----:B------:R-:W-:Y:S01]  /*a700*/  MOV R191, R51 ;  /* 0x0000003300bf7202 */ /* 0x000fe20000000f00 */
[C---:B------:R-:W-:Y:S04]  /*a710*/  HMMA.16816.F32 R32, R136.reuse, R38, R32 ;  /* 0x000000268820723c */ /* 0x040fe80000001820 */
[C---:B------:R-:W-:Y:S01]  /*a720*/  FMUL.FTZ R36, R2.reuse, R168 ;  /* 0x000000a802247220 */ /* 0x040fe20000410000 */
[----:B------:R-:W-:Y:S01]  /*a730*/  MOV R163, R49 ;  /* 0x0000003100a37202 */ /* 0x000fe20000000f00 */
[----:B------:R2:W-:Y:S01]  /*a740*/  MUFU.EX2 R168, R134 ;  /* 0x0000008600a87308 */ /* 0x0005e20000000800 */
[----:B------:R-:W-:Y:S02]  /*a750*/  FMUL.FTZ R37, R2, R169 ;  /* 0x000000a902257220 */ /* 0x000fe40000410000 */
[C---:B------:R-:W-:Y:S03]  /*a760*/  FMUL.FTZ R38, R0.reuse, R170 ;  /* 0x000000aa00267220 */ /* 0x040fe60000410000 */
[----:B------:R-:W-:Y:S01]  /*a770*/  FMUL.FTZ R39, R0, R171 ;  /* 0x000000ab00277220 */ /* 0x000fe20000410000 */
[----:B------:R-:W-:Y:S01]  /*a780*/  MOV R180, R163 ;  /* 0x000000a300b47202 */ /* 0x000fe20000000f00 */
[----:B------:R-:W-:Y:S01]  /*a790*/  FMUL.FTZ R49, R2, R181 ;  /* 0x000000b502317220 */ /* 0x000fe20000410000 */
[----:B------:R-:W-:Y:S01]  /*a7a0*/  MOV R181, R160 ;  /* 0x000000a000b57202 */ /* 0x000fe20000000f00 */
[----:B------:R-:W-:Y:S01]  /*a7b0*/  FMUL.FTZ R51, R0, R183 ;  /* 0x000000b700337220 */ /* 0x000fe20000410000 */
[----:B------:R-:W-:Y:S01]  /*a7c0*/  MOV R160, R153 ;  /* 0x0000009900a07202 */ /* 0x000fe20000000f00 */
[C---:B------:R-:W-:Y:S01]  /*a7d0*/  FMUL.FTZ R104, R2.reuse, R104 ;  /* 0x0000006802687220 */ /* 0x040fe20000410000 */
[C---:B----4-:R-:W-:Y:S03]  /*a7e0*/  HMMA.16816.F32 R36, R136.reuse, R44, R36 ;  /* 0x0000002c8824723c */ /* 0x050fe60000001824 */
[----:B------:R-:W-:Y:S01]  /*a7f0*/  MOV R183, R211 ;  /* 0x000000d300b77202 */ /* 0x000fe20000000f00 */
[----:B------:R-:W-:Y:S02]  /*a800*/  FMUL.FTZ R105, R2, R105 ;  /* 0x0000006902697220 */ /* 0x000fe40000410000 */
[----:B------:R-:W-:Y:S02]  /*a810*/  FMUL.FTZ R106, R0, R106 ;  /* 0x0000006a006a7220 */ /* 0x000fe40000410000 */
[C---:B------:R-:W-:Y:S04]  /*a820*/  HMMA.16816.F32 R40, R136.reuse, R46, R40 ;  /* 0x0000002e8828723c */ /* 0x040fe80000001828 */
[--C-:B--2---:R-:W-:Y:S01]  /*a830*/  FFMA.FTZ R134, R195, c[0x0][0x2d0], -R186.reuse ;  /* 0x0000b400c3867a23 */ /* 0x104fe200000108ba */
[----:B------:R-:W-:Y:S01]  /*a840*/  MOV R195, R164 ;  /* 0x000000a400c37202 */ /* 0x000fe20000000f00 */
[C---:B------:R-:W-:Y:S01]  /*a850*/  FMUL.FTZ R44, R2.reuse, R176 ;  /* 0x000000b0022c7220 */ /* 0x040fe20000410000 */
[----:B------:R-:W-:Y:S01]  /*a860*/  MOV R176, R156 ;  /* 0x0000009c00b07202 */ /* 0x000fe20000000f00 */
[----:B------:R-:W-:Y:S01]  /*a870*/  FMUL.FTZ R45, R2, R177 ;  /* 0x000000b1022d7220 */ /* 0x000fe20000410000 */
[----:B------:R-:W-:Y:S01]  /*a880*/  MOV R156, R150 ;  /* 0x00000096009c7202 */ /* 0x000fe20000000f00 */
[----:B------:R2:W3:Y:S02]  /*a890*/  MUFU.EX2 R169, R134 ;  /* 0x0000008600a97308 */ /* 0x0004e40000000800 */
[----:B------:R-:W-:Y:S01]  /*a8a0*/  MOV R177, R157 ;  /* 0x0000009d00b17202 */ /* 0x000fe20000000f00 */
[C---:B------:R-:W-:Y:S01]  /*a8b0*/  FMUL.FTZ R46, R0.reuse, R178 ;  /* 0x000000b2002e7220 */ /* 0x040fe20000410000 */
[----:B------:R-:W-:Y:S01]  /*a8c0*/  MOV R157, R149 ;  /* 0x00000095009d7202 */ /* 0x000fe20000000f00 */
[C---:B------:R-:W-:Y:S01]  /*a8d0*/  FMUL.FTZ R47, R0.reuse, R179 ;  /* 0x000000b3002f7220 */ /* 0x040fe20000410000 */
[----:B------:R-:W4:Y:S01]  /*a8e0*/  LDSM.16.MT88.4 R148, [R215+0x3100] ;  /* 0x00310000d794783b */ /* 0x000f220000004200 */
[----:B------:R-:W-:Y:S01]  /*a8f0*/  MOV R179, R161 ;  /* 0x000000a100b37202 */ /* 0x000fe20000000f00 */
[----:B------:R-:W-:Y:S01]  /*a900*/  FMUL.FTZ R107, R0, R107 ;  /* 0x0000006b006b7220 */ /* 0x000fe20000410000 */
[----:B------:R-:W-:Y:S01]  /*a910*/  MOV R161, R152 ;  /* 0x0000009800a17202 */ /* 0x000fe20000000f00 */
[C---:B------:R-:W-:Y:S01]  /*a920*/  FMUL.FTZ R108, R2.reuse, R108 ;  /* 0x0000006c026c7220 */ /* 0x040fe20000410000 */
[----:B------:R-:W-:Y:S01]  /*a930*/  MOV R178, R159 ;  /* 0x0000009f00b27202 */ /* 0x000fe20000000f00 */
[C---:B------:R-:W-:Y:S02]  /*a940*/  HMMA.16816.F32 R44, R136.reuse, R140, R44 ;  /* 0x0000008c882c723c */ /* 0x040fe4000000182c */
[----:B------:R-:W-:Y:S01]  /*a950*/  LDSM.16.MT88.4 R152, [R216+0x900] ;  /* 0x00090000d898783b */ /* 0x000fe20000004200 */
[----:B------:R-:W-:Y:S01]  /*a960*/  MOV R174, R157 ;  /* 0x0000009d00ae7202 */ /* 0x000fe20000000f00 */
[----:B------:R-:W-:Y:S01]  /*a970*/  FMUL.FTZ R109, R2, R109 ;  /* 0x0000006d026d7220 */ /* 0x000fe20000410000 */
[----:B------:R-:W-:Y:S01]  /*a980*/  MOV R173, R156 ;  /* 0x0000009c00ad7202 */ /* 0x000fe20000000f00 */
[C---:B------:R-:W-:Y:S02]  /*a990*/  FMUL.FTZ R110, R0.reuse, R110 ;  /* 0x0000006e006e7220 */ /* 0x040fe40000410000 */
[C---:B------:R-:W-:Y:S02]  /*a9a0*/  HMMA.16816.F32 R48, R136.reuse, R142, R48 ;  /* 0x0000008e8830723c */ /* 0x040fe40000001830 */
[----:B------:R-:W3:Y:S02]  /*a9b0*/  LDSM.16.MT88.4 R140, [R213+0x6100] ;  /* 0x00610000d58c783b */ /* 0x000ee40000004200 */
[----:B------:R-:W-:Y:S02]  /*a9c0*/  FMUL.FTZ R111, R0, R111 ;  /* 0x0000006f006f7220 */ /* 0x000fe40000410000 */
[----:B------:R-:W-:Y:S02]  /*a9d0*/  FMUL.FTZ R112, R2, R112 ;  /* 0x0000007002707220 */ /* 0x000fe40000410000 */
[C---:B-1----:R-:W-:Y:S02]  /*a9e0*/  HMMA.16816.F32 R52, R136.reuse, R144, R52 ;  /* 0x000000908834723c */ /* 0x042fe40000001834 */
[----:B------:R-:W-:Y:S02]  /*a9f0*/  LDSM.16.MT88.4 R156, [R215+0x900] ;  /* 0x00090000d79c783b */ /* 0x000fe40000004200 */
[--C-:B--2---:R-:W-:Y:S01]  /*aa00*/  FFMA.FTZ R134, R196, c[0x0][0x2d0], -R133.reuse ;  /* 0x0000b400c4867a23 */ /* 0x104fe20000010885 */
[----:B------:R-:W-:Y:S01]  /*aa10*/  MOV R196, R202 ;  /* 0x000000ca00c47202 */ /* 0x000fe20000000f00 */
[----:B------:R-:W-:Y:S02]  /*aa20*/  FMUL.FTZ R113, R2, R113 ;  /* 0x0000007102717220 */ /* 0x000fe40000410000 */
[C---:B------:R-:W-:Y:S01]  /*aa30*/  HMMA.16816.F32 R56, R136.reuse, R146, R56 ;  /* 0x000000928838723c */ /* 0x040fe20000001838 */
[----:B------:R1:W-:Y:S01]  /*aa40*/  MUFU.EX2 R248, R134 ;  /* 0x0000008600f87308 */ /* 0x0003e20000000800 */
[----:B------:R-:W2:Y:S02]  /*aa50*/  LDSM.16.MT88.4 R144, [R214+0x6100] ;  /* 0x00610000d690783b */ /* 0x000ea40000004200 */
[C---:B------:R-:W-:Y:S02]  /*aa60*/  FMUL.FTZ R114, R0.reuse, R114 ;  /* 0x0000007200727220 */ /* 0x040fe40000410000 */
[----:B------:R-:W-:Y:S02]  /*aa70*/  FMUL.FTZ R115, R0, R115 ;  /* 0x0000007300737220 */ /* 0x000fe40000410000 */
[C---:B------:R-:W-:Y:S01]  /*aa80*/  FMUL.FTZ R116, R2.reuse, R116 ;  /* 0x0000007402747220 */ /* 0x040fe20000410000 */
[C---:B----4-:R-:W-:Y:S03]  /*aa90*/  HMMA.16816.F32 R60, R136.reuse, R148, R60 ;  /* 0x00000094883c723c */ /* 0x050fe6000000183c */
[----:B------:R-:W-:Y:S02]  /*aaa0*/  FMUL.FTZ R117, R2, R117 ;  /* 0x0000007502757220 */ /* 0x000fe40000410000 */
[C---:B------:R-:W-:Y:S02]  /*aab0*/  FMUL.FTZ R118, R0.reuse, R118 ;  /* 0x0000007600767220 */ /* 0x040fe40000410000 */
[----:B------:R-:W-:Y:S01]  /*aac0*/  FMUL.FTZ R119, R0, R119 ;  /* 0x0000007700777220 */ /* 0x000fe20000410000 */
[C---:B------:R-:W-:Y:S01]  /*aad0*/  HMMA.16816.F32 R64, R136.reuse, R150, R64 ;  /* 0x000000968840723c */ /* 0x040fe20000001840 */
[----:B------:R-:W4:Y:S03]  /*aae0*/  LDSM.16.MT88.4 R148, [R216+0x6100] ;  /* 0x00610000d894783b */ /* 0x000f260000004200 */
[C---:B------:R-:W-:Y:S02]  /*aaf0*/  FMUL.FTZ R120, R2.reuse, R120 ;  /* 0x0000007802787220 */ /* 0x040fe40000410000 */
[----:B------:R-:W-:Y:S02]  /*ab00*/  FMUL.FTZ R121, R2, R121 ;  /* 0x0000007902797220 */ /* 0x000fe40000410000 */
[C---:B---3--:R-:W-:Y:S04]  /*ab10*/  HMMA.16816.F32 R68, R136.reuse, R140, R68 ;  /* 0x0000008c8844723c */ /* 0x048fe80000001844 */
[--C-:B-1----:R-:W-:Y:S01]  /*ab20*/  FFMA.FTZ R134, R197, c[0x0][0x2d0], -R133.reuse ;  /* 0x0000b400c5867a23 */ /* 0x102fe20000010885 */
[----:B------:R-:W-:Y:S01]  /*ab30*/  MOV R197, R209 ;  /* 0x000000d100c57202 */ /* 0x000fe20000000f00 */
[C---:B------:R-:W-:Y:S02]  /*ab40*/  FMUL.FTZ R122, R0.reuse, R122 ;  /* 0x0000007a007a7220 */ /* 0x040fe40000410000 */
[C---:B------:R-:W-:Y:S01]  /*ab50*/  HMMA.16816.F32 R72, R136.reuse, R142, R72 ;  /* 0x0000008e8848723c */ /* 0x040fe20000001848 */
[----:B------:R1:W3:Y:S01]  /*ab60*/  MUFU.EX2 R211, R134 ;  /* 0x0000008600d37308 */ /* 0x0002e20000000800 */
[----:B------:R-:W3:Y:S02]  /*ab70*/  LDSM.16.MT88.4 R140, [R215+0x6100] ;  /* 0x00610000d78c783b */ /* 0x000ee40000004200 */
        /* <DEDUP_REMOVED lines=9> */
[----:B------:R-:W-:Y:S01]  /*ac10*/  FMUL.FTZ R129, R2, R129 ;  /* 0x0000008102817220 */ /* 0x000fe20000410000 */
[C---:B----4-:R-:W-:Y:S03]  /*ac20*/  HMMA.16816.F32 R84, R136.reuse, R148, R84 ;  /* 0x000000948854723c */ /* 0x050fe60000001854 */
[--C-:B-1----:R-:W-:Y:S02]  /*ac30*/  FFMA.FTZ R134, R198, c[0x0][0x2d0], -R186.reuse ;  /* 0x0000b400c6867a23 */ /* 0x102fe400000108ba */
[C---:B------:R-:W-:Y:S02]  /*ac40*/  FMUL.FTZ R130, R0.reuse, R130 ;  /* 0x0000008200827220 */ /* 0x040fe40000410000 */
[----:B------:R1:W-:Y:S01]  /*ac50*/  MUFU.EX2 R170, R134 ;  /* 0x0000008600aa7308 */ /* 0x0003e20000000800 */
[C---:B------:R-:W-:Y:S01]  /*ac60*/  HMMA.16816.F32 R88, R136.reuse, R150, R88 ;  /* 0x000000968858723c */ /* 0x040fe20000001858 */
[----:B------:R-:W4:Y:S03]  /*ac70*/  LDSM.16.MT88.4 R148, [R214+0x9100] ;  /* 0x00910000d694783b */ /* 0x000f260000004200 */
[----:B------:R-:W-:Y:S04]  /*ac80*/  FMUL.FTZ R131, R0, R131 ;  /* 0x0000008300837220 */ /* 0x000fe80000410000 */
[C---:B---3--:R-:W-:Y:S08]  /*ac90*/  HMMA.16816.F32 R92, R136.reuse, R140, R92 ;  /* 0x0000008c885c723c */ /* 0x048ff0000000185c */
[C---:B------:R-:W-:Y:S01]  /*aca0*/  HMMA.16816.F32 R96, R136.reuse, R142, R96 ;  /* 0x0000008e8860723c */ /* 0x040fe20000001860 */
[----:B------:R-:W3:Y:S03]  /*acb0*/  LDSM.16.MT88.4 R140, [R216+0x9100] ;  /* 0x00910000d88c783b */ /* 0x000ee60000004200 */
[--C-:B-1----:R-:W-:Y:S04]  /*acc0*/  FFMA.FTZ R134, R199, c[0x0][0x2d0], -R186.reuse ;  /* 0x0000b400c7867a23 */ /* 0x102fe800000108ba */
[C---:B--2---:R-:W-:Y:S01]  /*acd0*/  HMMA.16816.F32 R100, R136.reuse, R144, R100 ;  /* 0x000000908864723c */ /* 0x044fe20000001864 */
[----:B------:R1:W2:Y:S07]  /*ace0*/  MUFU.EX2 R171, R134 ;  /* 0x0000008600ab7308 */ /* 0x0002ae0000000800 */
[C---:B------:R-:W-:Y:S01]  /*acf0*/  HMMA.16816.F32 R104, R136.reuse, R146, R104 ;  /* 0x000000928868723c */ /* 0x040fe20000001868 */
[----:B------:R-:W2:Y:S07]  /*ad00*/  LDSM.16.MT88.4 R144, [R215+0x9100] ;  /* 0x00910000d790783b */ /* 0x000eae0000004200 */
[C---:B----4-:R-:W-:Y:S08]  /*ad10*/  HMMA.16816.F32 R108, R136.reuse, R148, R108 ;  /* 0x00000094886c723c */ /* 0x050ff0000000186c */
[C---:B------:R-:W-:Y:S01]  /*ad20*/  HMMA.16816.F32 R112, R136.reuse, R150, R112 ;  /* 0x000000968870723c */ /* 0x040fe20000001870 */
[----:B------:R-:W-:Y:S03]  /*ad30*/  LDSM.16.MT88.4 R148, [R214+0x900] ;  /* 0x00090000d694783b */ /* 0x000fe60000004200 */
[--C-:B-1----:R-:W-:Y:S04]  /*ad40*/  FFMA.FTZ R134, R204, c[0x0][0x2d0], -R133.reuse ;  /* 0x0000b400cc867a23 */ /* 0x102fe80000010885 */
[----:B------:R1:W-:Y:S01]  /*ad50*/  MUFU.EX2 R210, R134 ;  /* 0x0000008600d27308 */ /* 0x0003e20000000800 */
[C---:B---3--:R-:W-:Y:S08]  /*ad60*/  HMMA.16816.F32 R116, R136.reuse, R140, R116 ;  /* 0x0000008c8874723c */ /* 0x048ff00000001874 */
[C---:B------:R-:W-:Y:S01]  /*ad70*/  HMMA.16816.F32 R120, R136.reuse, R142, R120 ;  /* 0x0000008e8878723c */ /* 0x040fe20000001878 */
[----:B------:R-:W3:Y:S07]  /*ad80*/  LDSM.16.MT88.4 R140, [R213+0x900] ;  /* 0x00090000d58c783b */ /* 0x000eee0000004200 */
[C---:B--2---:R-:W-:Y:S04]  /*ad90*/  HMMA.16816.F32 R124, R136.reuse, R144, R124 ;  /* 0x00000090887c723c */ /* 0x044fe8000000187c */
[--C-:B-1----:R-:W-:Y:S04]  /*ada0*/  FFMA.FTZ R134, R205, c[0x0][0x2d0], -R133.reuse ;  /* 0x0000b400cd867a23 */ /* 0x102fe80000010885 */
[----:B------:R-:W-:Y:S01]  /*adb0*/  HMMA.16816.F32 R128, R136, R146, R128 ;  /* 0x000000928880723c */ /* 0x000fe20000001880 */
[----:B------:R-:W1:Y:S01]  /*adc0*/  LDSM.16.MT88.4 R144, [R213+0x3900] ;  /* 0x00390000d590783b */ /* 0x000e620000004200 */
[----:B------:R-:W2:Y:S05]  /*add0*/  MUFU.EX2 R209, R134 ;  /* 0x0000008600d17308 */ /* 0x000eaa0000000800 */
[----:B------:R-:W-:Y:S02]  /*ade0*/  F2FP.PACK_AB R136, R169, R168 ;  /* 0x000000a8a988723e */ /* 0x000fe400000000ff */
[----:B------:R-:W-:Y:S03]  /*adf0*/  F2FP.PACK_AB R137, R211, R248 ;  /* 0x000000f8d389723e */ /* 0x000fe600000000ff */
[----:B------:R-:W-:Y:S02]  /*ae00*/  F2FP.PACK_AB R138, R171, R170 ;  /* 0x000000aaab8a723e */ /* 0x000fe400000000ff */
[----:B--2---:R-:W-:Y:S01]  /*ae10*/  F2FP.PACK_AB R139, R209, R210 ;  /* 0x000000d2d18b723e */ /* 0x004fe200000000ff */
[--C-:B------:R-:W-:Y:S04]  /*ae20*/  FFMA.FTZ R134, R206, c[0x0][0x2d0], -R186.reuse ;  /* 0x0000b400ce867a23 */ /* 0x100fe800000108ba */
[----:B------:R2:W-:Y:S02]  /*ae30*/  MUFU.EX2 R163, R134 ;  /* 0x0000008600a37308 */ /* 0x0005e40000000800 */
[C---:B---3--:R-:W-:Y:S08]  /*ae40*/  HMMA.16816.F32 R4, R136.reuse, R140, R4 ;  /* 0x0000008c8804723c */ /* 0x048ff00000001804 */
[C---:B------:R-:W-:Y:S01]  /*ae50*/  HMMA.16816.F32 R8, R136.reuse, R142, R8 ;  /* 0x0000008e8808723c */ /* 0x040fe20000001808 */
[----:B------:R-:W3:Y:S07]  /*ae60*/  LDSM.16.MT88.4 R140, [R214+0x3900] ;  /* 0x00390000d68c783b */ /* 0x000eee0000004200 */
[C---:B------:R-:W-:Y:S04]  /*ae70*/  HMMA.16816.F32 R12, R136.reuse, R148, R12 ;  /* 0x00000094880c723c */ /* 0x040fe8000000180c */
[--C-:B--2---:R-:W-:Y:S04]  /*ae80*/  FFMA.FTZ R134, R207, c[0x0][0x2d0], -R186.reuse ;  /* 0x0000b400cf867a23 */ /* 0x104fe800000108ba */
[C---:B------:R-:W-:Y:S01]  /*ae90*/  HMMA.16816.F32 R16, R136.reuse, R150, R16 ;  /* 0x000000968810723c */ /* 0x040fe20000001810 */
[----:B------:R-:W2:Y:S01]  /*aea0*/  LDSM.16.MT88.4 R148, [R216+0x3900] ;  /* 0x00390000d894783b */ /* 0x000ea20000004200 */
[----:B------:R4:W1:Y:S06]  /*aeb0*/  MUFU.EX2 R164, R134 ;  /* 0x0000008600a47308 */ /* 0x00086c0000000800 */
[C---:B------:R-:W-:Y:S08]  /*aec0*/  HMMA.16816.F32 R20, R136.reuse, R152, R20 ;  /* 0x000000988814723c */ /* 0x040ff00000001814 */
[C---:B------:R-:W-:Y:S01]  /*aed0*/  HMMA.16816.F32 R24, R136.reuse, R154, R24 ;  /* 0x0000009a8818723c */ /* 0x040fe20000001818 */
[----:B------:R-:W2:Y:S07]  /*aee0*/  LDSM.16.MT88.4 R152, [R215+0x3900] ;  /* 0x00390000d798783b */ /* 0x000eae0000004200 */
[C---:B------:R-:W-:Y:S04]  /*aef0*/  HMMA.16816.F32 R28, R136.reuse, R156, R28 ;  /* 0x0000009c881c723c */ /* 0x040fe8000000181c */
[--C-:B----4-:R-:W-:Y:S04]  /*af00*/  FFMA.FTZ R134, R208, c[0x0][0x2d0], -R133.reuse ;  /* 0x0000b400d0867a23 */ /* 0x110fe80000010885 */
[C---:B------:R-:W-:Y:S01]  /*af10*/  HMMA.16816.F32 R32, R136.reuse, R158, R32 ;  /* 0x0000009e8820723c */ /* 0x040fe20000001820 */
[----:B------:R-:W4:Y:S01]  /*af20*/  LDSM.16.MT88.4 R156, [R213+0x6900] ;  /* 0x00690000d59c783b */ /* 0x000f220000004200 */
[----:B------:R2:W-:Y:S06]  /*af30*/  MUFU.EX2 R206, R134 ;  /* 0x0000008600ce7308 */ /* 0x0005ec0000000800 */
[C---:B-1----:R-:W-:Y:S08]  /*af40*/  HMMA.16816.F32 R36, R136.reuse, R144, R36 ;  /* 0x000000908824723c */ /* 0x042ff00000001824 */
[C---:B------:R-:W-:Y:S01]  /*af50*/  HMMA.16816.F32 R40, R136.reuse, R146, R40 ;  /* 0x000000928828723c */ /* 0x040fe20000001828 */
[----:B------:R-:W1:Y:S07]  /*af60*/  LDSM.16.MT88.4 R144, [R214+0x6900] ;  /* 0x00690000d690783b */ /* 0x000e6e0000004200 */
[C---:B---3--:R-:W-:Y:S04]  /*af70*/  HMMA.16816.F32 R44, R136.reuse, R140, R44 ;  /* 0x0000008c882c723c */ /* 0x048fe8000000182c */
[--C-:B--2---:R-:W-:Y:S04]  /*af80*/  FFMA.FTZ R134, R249, c[0x0][0x2d0], -R133.reuse ;  /* 0x0000b400f9867a23 */ /* 0x104fe80000010885 */
[C---:B------:R-:W-:Y:S01]  /*af90*/  HMMA.16816.F32 R48, R136.reuse, R142, R48 ;  /* 0x0000008e8830723c */ /* 0x040fe20000001830 */
[----:B------:R-:W2:Y:S01]  /*afa0*/  LDSM.16.MT88.4 R140, [R216+0x6900] ;  /* 0x00690000d88c783b */ /* 0x000ea20000004200 */
[----:B------:R3:W-:Y:S06]  /*afb0*/  MUFU.EX2 R205, R134 ;  /* 0x0000008600cd7308 */ /* 0x0007ec0000000800 */
[C---:B------:R-:W-:Y:S08]  /*afc0*/  HMMA.16816.F32 R52, R136.reuse, R148, R52 ;  /* 0x000000948834723c */ /* 0x040ff00000001834 */
[C---:B------:R-:W-:Y:S01]  /*afd0*/  HMMA.16816.F32 R56, R136.reuse, R150, R56 ;  /* 0x000000968838723c */ /* 0x040fe20000001838 */
[----:B------:R-:W2:Y:S07]  /*afe0*/  LDSM.16.MT88.4 R148, [R215+0x6900] ;  /* 0x00690000d794783b */ /* 0x000eae0000004200 */
[C---:B------:R-:W-:Y:S04]  /*aff0*/  HMMA.16816.F32 R60, R136.reuse, R152, R60 ;  /* 0x00000098883c723c */ /* 0x040fe8000000183c */
[--C-:B---3--:R-:W-:Y:S04]  /*b000*/  FFMA.FTZ R134, R250, c[0x0][0x2d0], -R186.reuse ;  /* 0x0000b400fa867a23 */ /* 0x108fe800000108ba */
[C---:B------:R-:W-:Y:S01]  /*b010*/  HMMA.16816.F32 R64, R136.reuse, R154, R64 ;  /* 0x0000009a8840723c */ /* 0x040fe20000001840 */
[----:B------:R-:W3:Y:S01]  /*b020*/  LDSM.16.MT88.4 R152, [R213+0x9900] ;  /* 0x00990000d598783b */ /* 0x000ee20000004200 */
[----:B------:R2:W-:Y:S06]  /*b030*/  MUFU.EX2 R165, R134 ;  /* 0x0000008600a57308 */ /* 0x0005ec0000000800 */
[C---:B----4-:R-:W-:Y:S08]  /*b040*/  HMMA.16816.F32 R68, R136.reuse, R156, R68 ;  /* 0x0000009c8844723c */ /* 0x050ff00000001844 */
[C---:B------:R-:W-:Y:S01]  /*b050*/  HMMA.16816.F32 R72, R136.reuse, R158, R72 ;  /* 0x0000009e8848723c */ /* 0x040fe20000001848 */
[----:B------:R-:W-:Y:S07]  /*b060*/  LDSM.16.MT88.4 R156, [R216+0x1100] ;  /* 0x00110000d89c783b */ /* 0x000fee0000004200 */
[C---:B-1----:R-:W-:Y:S04]  /*b070*/  HMMA.16816.F32 R76, R136.reuse, R144, R76 ;  /* 0x00000090884c723c */ /* 0x042fe8000000184c */
[--C-:B--2---:R-:W-:Y:S04]  /*b080*/  FFMA.FTZ R134, R251, c[0x0][0x2d0], -R186.reuse ;  /* 0x0000b400fb867a23 */ /* 0x104fe800000108ba */
[C---:B------:R-:W-:Y:S01]  /*b090*/  HMMA.16816.F32 R80, R136.reuse, R146, R80 ;  /* 0x000000928850723c */ /* 0x040fe20000001850 */
[----:B------:R-:W1:Y:S01]  /*b0a0*/  LDSM.16.MT88.4 R144, [R214+0x9900] ;  /* 0x00990000d690783b */ /* 0x000e620000004200 */
[----:B------:R2:W4:Y:S06]  /*b0b0*/  MUFU.EX2 R172, R134 ;  /* 0x0000008600ac7308 */ /* 0x00052c0000000800 */
[C---:B------:R-:W-:Y:S08]  /*b0c0*/  HMMA.16816.F32 R84, R136.reuse, R140, R84 ;  /* 0x0000008c8854723c */ /* 0x040ff00000001854 */
[C---:B------:R-:W-:Y:S01]  /*b0d0*/  HMMA.16816.F32 R88, R136.reuse, R142, R88 ;  /* 0x0000008e8858723c */ /* 0x040fe20000001858 */
[----:B------:R-:W4:Y:S07]  /*b0e0*/  LDSM.16.MT88.4 R140, [R216+0x9900] ;  /* 0x00990000d88c783b */ /* 0x000f2e0000004200 */
[C---:B------:R-:W-:Y:S04]  /*b0f0*/  HMMA.16816.F32 R92, R136.reuse, R148, R92 ;  /* 0x00000094885c723c */ /* 0x040fe8000000185c */
[--C-:B--2---:R-:W-:Y:S04]  /*b100*/  FFMA.FTZ R134, R252, c[0x0][0x2d0], -R133.reuse ;  /* 0x0000b400fc867a23 */ /* 0x104fe80000010885 */
[C---:B------:R-:W-:Y:S01]  /*b110*/  HMMA.16816.F32 R96, R136.reuse, R150, R96 ;  /* 0x000000968860723c */ /* 0x040fe20000001860 */
[----:B------:R-:W2:Y:S01]  /*b120*/  LDSM.16.MT88.4 R148, [R215+0x9900] ;  /* 0x00990000d794783b */ /* 0x000ea20000004200 */
[----:B------:R4:W-:Y:S06]  /*b130*/  MUFU.EX2 R202, R134 ;  /* 0x0000008600ca7308 */ /* 0x0009ec0000000800 */
[C---:B---3--:R-:W-:Y:S08]  /*b140*/  HMMA.16816.F32 R100, R136.reuse, R152, R100 ;  /* 0x000000988864723c */ /* 0x048ff00000001864 */
[C---:B------:R-:W-:Y:S01]  /*b150*/  HMMA.16816.F32 R104, R136.reuse, R154, R104 ;  /* 0x0000009a8868723c */ /* 0x040fe20000001868 */
[----:B------:R-:W3:Y:S07]  /*b160*/  LDSM.16.MT88.4 R152, [R213+0x1100] ;  /* 0x00110000d598783b */ /* 0x000eee0000004200 */
[C---:B-1----:R-:W-:Y:S04]  /*b170*/  HMMA.16816.F32 R108, R136.reuse, R144, R108 ;  /* 0x00000090886c723c */ /* 0x042fe8000000186c */
[--C-:B----4-:R-:W-:Y:S01]  /*b180*/  FFMA.FTZ R134, R197, c[0x0][0x2d0], -R133.reuse ;  /* 0x0000b400c5867a23 */ /* 0x110fe20000010885 */
[----:B------:R-:W-:Y:S03]  /*b190*/  MOV R197, R201 ;  /* 0x000000c900c57202 */ /* 0x000fe60000000f00 */
[C---:B------:R-:W-:Y:S01]  /*b1a0*/  HMMA.16816.F32 R112, R136.reuse, R146, R112 ;  /* 0x000000928870723c */ /* 0x040fe20000001870 */
[----:B------:R-:W1:Y:S01]  /*b1b0*/  LDSM.16.MT88.4 R144, [R214+0x1100] ;  /* 0x00110000d690783b */ /* 0x000e620000004200 */
[----:B------:R4:W1:Y:S06]  /*b1c0*/  MUFU.EX2 R201, R134 ;  /* 0x0000008600c97308 */ /* 0x00086c0000000800 */
[C---:B------:R-:W-:Y:S08]  /*b1d0*/  HMMA.16816.F32 R116, R136.reuse, R140, R116 ;  /* 0x0000008c8874723c */ /* 0x040ff00000001874 */
[C---:B------:R-:W-:Y:S01]  /*b1e0*/  HMMA.16816.F32 R120, R136.reuse, R142, R120 ;  /* 0x0000008e8878723c */ /* 0x040fe20000001878 */
[----:B------:R-:W3:Y:S07]  /*b1f0*/  LDSM.16.MT88.4 R140, [R215+0x1100] ;  /* 0x00110000d78c783b */ /* 0x000eee0000004200 */
[C---:B--2---:R-:W-:Y:S04]  /*b200*/  HMMA.16816.F32 R124, R136.reuse, R148, R124 ;  /* 0x00000094887c723c */ /* 0x044fe8000000187c */
[--C-:B----4-:R-:W-:Y:S04]  /*b210*/  FFMA.FTZ R134, R197, c[0x0][0x2d0], -R186.reuse ;  /* 0x0000b400c5867a23 */ /* 0x110fe800000108ba */
[----:B------:R-:W-:Y:S01]  /*b220*/  HMMA.16816.F32 R128, R136, R150, R128 ;  /* 0x000000968880723c */ /* 0x000fe20000001880 */
[----:B------:R-:W2:Y:S01]  /*b230*/  LDSM.16.MT88.4 R148, [R213+0x4100] ;  /* 0x00410000d594783b */ /* 0x000ea20000004200 */
[----:B------:R4:W-:Y:S05]  /*b240*/  MUFU.EX2 R252, R134 ;  /* 0x0000008600fc7308 */ /* 0x0009ea0000000800 */
[----:B------:R-:W-:Y:S02]  /*b250*/  F2FP.PACK_AB R136, R164, R163 ;  /* 0x000000a3a488723e */ /* 0x000fe400000000ff */
[----:B------:R-:W-:Y:S03]  /*b260*/  F2FP.PACK_AB R138, R172, R165 ;  /* 0x000000a5ac8a723e */ /* 0x000fe600000000ff */
[----:B------:R-:W-:Y:S02]  /*b270*/  F2FP.PACK_AB R137, R205, R206 ;  /* 0x000000cecd89723e */ /* 0x000fe400000000ff */
[----:B-1----:R-:W-:Y:S07]  /*b280*/  F2FP.PACK_AB R139, R201, R202 ;  /* 0x000000cac98b723e */ /* 0x002fee00000000ff */
[C---:B---3--:R-:W-:Y:S03]  /*b290*/  HMMA.16816.F32 R4, R136.reuse, R152, R4 ;  /* 0x000000988804723c */ /* 0x048fe60000001804 */
[--C-:B----4-:R-:W-:Y:S05]  /*b2a0*/  FFMA.FTZ R134, R196, c[0x0][0x2d0], -R186.reuse ;  /* 0x0000b400c4867a23 */ /* 0x110fea00000108ba */
[C---:B------:R-:W-:Y:S01]  /*b2b0*/  HMMA.16816.F32 R8, R136.reuse, R154, R8 ;  /* 0x0000009a8808723c */ /* 0x040fe20000001808 */
[----:B------:R-:W1:Y:S01]  /*b2c0*/  LDSM.16.MT88.4 R152, [R214+0x4100] ;  /* 0x00410000d698783b */ /* 0x000e620000004200 */
[----:B------:R3:W4:Y:S06]  /*b2d0*/  MUFU.EX2 R251, R134 ;  /* 0x0000008600fb7308 */ /* 0x00072c0000000800 */
[C---:B------:R-:W-:Y:S08]  /*b2e0*/  HMMA.16816.F32 R12, R136.reuse, R144, R12 ;  /* 0x00000090880c723c */ /* 0x040ff0000000180c */
[C---:B------:R-:W-:Y:S01]  /*b2f0*/  HMMA.16816.F32 R16, R136.reuse, R146, R16 ;  /* 0x000000928810723c */ /* 0x040fe20000001810 */
[----:B------:R-:W1:Y:S07]  /*b300*/  LDSM.16.MT88.4 R144, [R216+0x4100] ;  /* 0x00410000d890783b */ /* 0x000e6e0000004200 */
[C---:B------:R-:W-:Y:S04]  /*b310*/  HMMA.16816.F32 R20, R136.reuse, R156, R20 ;  /* 0x0000009c8814723c */ /* 0x040fe80000001814 */
[--C-:B---3--:R-:W-:Y:S01]  /*b320*/  FFMA.FTZ R134, R183, c[0x0][0x2d0], -R133.reuse ;  /* 0x0000b400b7867a23 */ /* 0x108fe20000010885 */
[----:B------:R-:W-:Y:S03]  /*b330*/  MOV R183, R200 ;  /* 0x000000c800b77202 */ /* 0x000fe60000000f00 */
[C---:B------:R-:W-:Y:S01]  /*b340*/  HMMA.16816.F32 R24, R136.reuse, R158, R24 ;  /* 0x0000009e8818723c */ /* 0x040fe20000001818 */
[----:B------:R-:W-:Y:S01]  /*b350*/  LDSM.16.MT88.4 R156, [R213+0x7100] ;  /* 0x00710000d59c783b */ /* 0x000fe20000004200 */
[----:B------:R3:W-:Y:S06]  /*b360*/  MUFU.EX2 R200, R134 ;  /* 0x0000008600c87308 */ /* 0x0007ec0000000800 */
[C---:B------:R-:W-:Y:S08]  /*b370*/  HMMA.16816.F32 R28, R136.reuse, R140, R28 ;  /* 0x0000008c881c723c */ /* 0x040ff0000000181c */
[C---:B------:R-:W-:Y:S01]  /*b380*/  HMMA.16816.F32 R32, R136.reuse, R142, R32 ;  /* 0x0000008e8820723c */ /* 0x040fe20000001820 */
[----:B------:R-:W4:Y:S07]  /*b390*/  LDSM.16.MT88.4 R140, [R215+0x4100] ;  /* 0x00410000d78c783b */ /* 0x000f2e0000004200 */
[C---:B--2---:R-:W-:Y:S04]  /*b3a0*/  HMMA.16816.F32 R36, R136.reuse, R148, R36 ;  /* 0x000000948824723c */ /* 0x044fe80000001824 */
[--C-:B---3--:R-:W-:Y:S04]  /*b3b0*/  FFMA.FTZ R134, R195, c[0x0][0x2d0], -R133.reuse ;  /* 0x0000b400c3867a23 */ /* 0x108fe80000010885 */
[C---:B------:R-:W-:Y:S01]  /*b3c0*/  HMMA.16816.F32 R40, R136.reuse, R150, R40 ;  /* 0x000000968828723c */ /* 0x040fe20000001828 */
[----:B------:R-:W2:Y:S01]  /*b3d0*/  LDSM.16.MT88.4 R148, [R214+0x7100] ;  /* 0x00710000d694783b */ /* 0x000ea20000004200 */
[----:B------:R3:W2:Y:S06]  /*b3e0*/  MUFU.EX2 R199, R134 ;  /* 0x0000008600c77308 */ /* 0x0006ac0000000800 */
[C---:B-1----:R-:W-:Y:S08]  /*b3f0*/  HMMA.16816.F32 R44, R136.reuse, R152, R44 ;  /* 0x00000098882c723c */ /* 0x042ff0000000182c */
[C---:B------:R-:W-:Y:S01]  /*b400*/  HMMA.16816.F32 R48, R136.reuse, R154, R48 ;  /* 0x0000009a8830723c */ /* 0x040fe20000001830 */
[----:B------:R-:W1:Y:S07]  /*b410*/  LDSM.16.MT88.4 R152, [R216+0x7100] ;  /* 0x00710000d898783b */ /* 0x000e6e0000004200 */
[C---:B------:R-:W-:Y:S04]  /*b420*/  HMMA.16816.F32 R52, R136.reuse, R144, R52 ;  /* 0x000000908834723c */ /* 0x040fe80000001834 */
[--C-:B---3--:R-:W-:Y:S04]  /*b430*/  FFMA.FTZ R134, R183, c[0x0][0x2d0], -R186.reuse ;  /* 0x0000b400b7867a23 */ /* 0x108fe800000108ba */
[C---:B------:R-:W-:Y:S01]  /*b440*/  HMMA.16816.F32 R56, R136.reuse, R146, R56 ;  /* 0x000000928838723c */ /* 0x040fe20000001838 */
[----:B------:R-:W3:Y:S01]  /*b450*/  LDSM.16.MT88.4 R144, [R215+0x7100] ;  /* 0x00710000d790783b */ /* 0x000ee20000004200 */
[----:B------:R1:W-:Y:S06]  /*b460*/  MUFU.EX2 R249, R134 ;  /* 0x0000008600f97308 */ /* 0x0003ec0000000800 */
[C---:B----4-:R-:W-:Y:S08]  /*b470*/  HMMA.16816.F32 R60, R136.reuse, R140, R60 ;  /* 0x0000008c883c723c */ /* 0x050ff0000000183c */
[C---:B------:R-:W-:Y:S01]  /*b480*/  HMMA.16816.F32 R64, R136.reuse, R142, R64 ;  /* 0x0000008e8840723c */ /* 0x040fe20000001840 */
[----:B------:R-:W4:Y:S07]  /*b490*/  LDSM.16.MT88.4 R140, [R213+0xa100] ;  /* 0x00a10000d58c783b */ /* 0x000f2e0000004200 */
[C---:B------:R-:W-:Y:S04]  /*b4a0*/  HMMA.16816.F32 R68, R136.reuse, R156, R68 ;  /* 0x0000009c8844723c */ /* 0x040fe80000001844 */
[--C-:B-1----:R-:W-:Y:S03]  /*b4b0*/  FFMA.FTZ R134, R182, c[0x0][0x2d0], -R133.reuse ;  /* 0x0000b400b6867a23 */ /* 0x102fe60000010885 */
[--C-:B------:R-:W-:Y:S01]  /*b4c0*/  FFMA.FTZ R156, R187, c[0x0][0x2d0], -R186.reuse ;  /* 0x0000b400bb9c7a23 */ /* 0x100fe200000108ba */
[C---:B------:R-:W-:Y:S01]  /*b4d0*/  HMMA.16816.F32 R72, R136.reuse, R158, R72 ;  /* 0x0000009e8848723c */ /* 0x040fe20000001848 */
[----:B------:R1:W-:Y:S07]  /*b4e0*/  MUFU.EX2 R198, R134 ;  /* 0x0000008600c67308 */ /* 0x0003ee0000000800 */
[C---:B--2---:R-:W-:Y:S03]  /*b4f0*/  HMMA.16816.F32 R76, R136.reuse, R148, R76 ;  /* 0x00000094884c723c */ /* 0x044fe6000000184c */
[----:B------:R2:W2:Y:S05]  /*b500*/  MUFU.EX2 R250, R156 ;  /* 0x0000009c00fa7308 */ /* 0x0004aa0000000800 */
[C---:B------:R-:W-:Y:S01]  /*b510*/  HMMA.16816.F32 R80, R136.reuse, R150, R80 ;  /* 0x000000968850723c */ /* 0x040fe20000001850 */
[----:B------:R-:W4:Y:S07]  /*b520*/  LDSM.16.MT88.4 R148, [R214+0xa100] ;  /* 0x00a10000d694783b */ /* 0x000f2e0000004200 */
[C---:B------:R-:W-:Y:S04]  /*b530*/  HMMA.16816.F32 R84, R136.reuse, R152, R84 ;  /* 0x000000988854723c */ /* 0x040fe80000001854 */
[--C-:B-1----:R-:W-:Y:S04]  /*b540*/  FFMA.FTZ R134, R181, c[0x0][0x2d0], -R133.reuse ;  /* 0x0000b400b5867a23 */ /* 0x102fe80000010885 */
[C---:B------:R-:W-:Y:S01]  /*b550*/  HMMA.16816.F32 R88, R136.reuse, R154, R88 ;  /* 0x0000009a8858723c */ /* 0x040fe20000001858 */
[----:B------:R-:W1:Y:S01]  /*b560*/  LDSM.16.MT88.4 R152, [R216+0xa100] ;  /* 0x00a10000d898783b */ /* 0x000e620000004200 */
[----:B------:R4:W1:Y:S06]  /*b570*/  MUFU.EX2 R197, R134 ;  /* 0x0000008600c57308 */ /* 0x00086c0000000800 */
[C---:B---3--:R-:W-:Y:S01]  /*b580*/  HMMA.16816.F32 R92, R136.reuse, R144, R92 ;  /* 0x00000090885c723c */ /* 0x048fe2000000185c */
[----:B--2---:R-:W-:Y:S07]  /*b590*/  LDSM.16.MT88.4 R156, [R215+0x1900] ;  /* 0x00190000d79c783b */ /* 0x004fee0000004200 */
[C---:B------:R-:W-:Y:S01]  /*b5a0*/  HMMA.16816.F32 R96, R136.reuse, R146, R96 ;  /* 0x000000928860723c */ /* 0x040fe20000001860 */
[----:B------:R-:W2:Y:S07]  /*b5b0*/  LDSM.16.MT88.4 R144, [R215+0xa100] ;  /* 0x00a10000d790783b */ /* 0x000eae0000004200 */
[C---:B----4-:R-:W-:Y:S04]  /*b5c0*/  HMMA.16816.F32 R100, R136.reuse, R140, R100 ;  /* 0x0000008c8864723c */ /* 0x050fe80000001864 */
[--C-:B------:R-:W-:Y:S01]  /*b5d0*/  FFMA.FTZ R134, R180, c[0x0][0x2d0], -R186.reuse ;  /* 0x0000b400b4867a23 */ /* 0x100fe200000108ba */
[----:B------:R-:W-:Y:S03]  /*b5e0*/  MOV R180, R189 ;  /* 0x000000bd00b47202 */ /* 0x000fe60000000f00 */
[C---:B------:R-:W-:Y:S01]  /*b5f0*/  HMMA.16816.F32 R104, R136.reuse, R142, R104 ;  /* 0x0000008e8868723c */ /* 0x040fe20000001868 */
[----:B------:R-:W3:Y:S01]  /*b600*/  LDSM.16.MT88.4 R140, [R213+0x1900] ;  /* 0x00190000d58c783b */ /* 0x000ee20000004200 */
[----:B------:R4:W-:Y:S06]  /*b610*/  MUFU.EX2 R208, R134 ;  /* 0x0000008600d07308 */ /* 0x0009ec0000000800 */
[C---:B------:R-:W-:Y:S08]  /*b620*/  HMMA.16816.F32 R108, R136.reuse, R148, R108 ;  /* 0x00000094886c723c */ /* 0x040ff0000000186c */
[C---:B------:R-:W-:Y:S01]  /*b630*/  HMMA.16816.F32 R112, R136.reuse, R150, R112 ;  /* 0x000000968870723c */ /* 0x040fe20000001870 */
[----:B------:R-:W3:Y:S07]  /*b640*/  LDSM.16.MT88.4 R148, [R214+0x1900] ;  /* 0x00190000d694783b */ /* 0x000eee0000004200 */
[C---:B-1----:R-:W-:Y:S04]  /*b650*/  HMMA.16816.F32 R116, R136.reuse, R152, R116 ;  /* 0x000000988874723c */ /* 0x042fe80000001874 */
[--C-:B----4-:R-:W-:Y:S02]  /*b660*/  FFMA.FTZ R134, R179, c[0x0][0x2d0], -R186.reuse ;  /* 0x0000b400b3867a23 */ /* 0x110fe400000108ba */
[----:B------:R-:W4:Y:S02]  /*b670*/  LDL.LU R179, [R1] ;  /* 0x0000000001b37983 */ /* 0x000f240000300800 */
[C---:B------:R-:W-:Y:S01]  /*b680*/  HMMA.16816.F32 R120, R136.reuse, R154, R120 ;  /* 0x0000009a8878723c */ /* 0x040fe20000001878 */
[----:B------:R1:W1:Y:S01]  /*b690*/  MUFU.EX2 R207, R134 ;  /* 0x0000008600cf7308 */ /* 0x0002620000000800 */
[----:B------:R-:W3:Y:S06]  /*b6a0*/  LDSM.16.MT88.4 R152, [R216+0x1900] ;  /* 0x00190000d898783b */ /* 0x000eec0000004200 */
[C---:B--2---:R-:W-:Y:S08]  /*b6b0*/  HMMA.16816.F32 R124, R136.reuse, R144, R124 ;  /* 0x00000090887c723c */ /* 0x044ff0000000187c */
[----:B------:R-:W-:Y:S01]  /*b6c0*/  HMMA.16816.F32 R128, R136, R146, R128 ;  /* 0x000000928880723c */ /* 0x000fe20000001880 */
[----:B------:R-:W2:Y:S06]  /*b6d0*/  LDSM.16.MT88.4 R144, [R213+0x4900] ;  /* 0x00490000d590783b */ /* 0x000eac0000004200 */
[----:B------:R-:W-:Y:S02]  /*b6e0*/  F2FP.PACK_AB R136, R251, R252 ;  /* 0x000000fcfb88723e */ /* 0x000fe400000000ff */
[----:B------:R-:W-:Y:S03]  /*b6f0*/  F2FP.PACK_AB R137, R199, R200 ;  /* 0x000000c8c789723e */ /* 0x000fe600000000ff */
[----:B------:R-:W-:Y:S01]  /*b700*/  F2FP.PACK_AB R138, R249, R250 ;  /* 0x000000faf98a723e */ /* 0x000fe200000000ff */
[--C-:B-1----:R-:W-:Y:S01]  /*b710*/  FFMA.FTZ R134, R177, c[0x0][0x2d0], -R133.reuse ;  /* 0x0000b400b1867a23 */ /* 0x102fe20000010885 */
[----:B------:R-:W-:Y:S02]  /*b720*/  F2FP.PACK_AB R139, R197, R198 ;  /* 0x000000c6c58b723e */ /* 0x000fe400000000ff */
[----:B------:R-:W-:Y:S02]  /*b730*/  MOV R177, R176 ;  /* 0x000000b000b17202 */ /* 0x000fe40000000f00 */
[----:B------:R-:W-:Y:S02]  /*b740*/  MOV R176, R193 ;  /* 0x000000c100b07202 */ /* 0x000fe40000000f00 */
[----:B------:R1:W-:Y:S01]  /*b750*/  MUFU.EX2 R193, R134 ;  /* 0x0000008600c17308 */ /* 0x0003e20000000800 */
[C---:B---3--:R-:W-:Y:S08]  /*b760*/  HMMA.16816.F32 R4, R136.reuse, R140, R4 ;  /* 0x0000008c8804723c */ /* 0x048ff00000001804 */
[C---:B------:R-:W-:Y:S01]  /*b770*/  HMMA.16816.F32 R8, R136.reuse, R142, R8 ;  /* 0x0000008e8808723c */ /* 0x040fe20000001808 */
[----:B------:R-:W3:Y:S07]  /*b780*/  LDSM.16.MT88.4 R140, [R214+0x4900] ;  /* 0x00490000d68c783b */ /* 0x000eee0000004200 */
[C---:B------:R-:W-:Y:S04]  /*b790*/  HMMA.16816.F32 R12, R136.reuse, R148, R12 ;  /* 0x00000094880c723c */ /* 0x040fe8000000180c */
[--C-:B-1----:R-:W-:Y:S04]  /*b7a0*/  FFMA.FTZ R134, R192, c[0x0][0x2d0], -R133.reuse ;  /* 0x0000b400c0867a23 */ /* 0x102fe80000010885 */
[C---:B------:R-:W-:Y:S01]  /*b7b0*/  HMMA.16816.F32 R16, R136.reuse, R150, R16 ;  /* 0x000000968810723c */ /* 0x040fe20000001810 */
[----:B------:R-:W1:Y:S01]  /*b7c0*/  LDSM.16.MT88.4 R148, [R216+0x4900] ;  /* 0x00490000d894783b */ /* 0x000e620000004200 */
[----:B------:R2:W1:Y:S06]  /*b7d0*/  MUFU.EX2 R192, R134 ;  /* 0x0000008600c07308 */ /* 0x00046c0000000800 */
[C---:B------:R-:W-:Y:S08]  /*b7e0*/  HMMA.16816.F32 R20, R136.reuse, R152, R20 ;  /* 0x000000988814723c */ /* 0x040ff00000001814 */
[C---:B------:R-:W-:Y:S01]  /*b7f0*/  HMMA.16816.F32 R24, R136.reuse, R154, R24 ;  /* 0x0000009a8818723c */ /* 0x040fe20000001818 */
[----:B------:R-:W1:Y:S07]  /*b800*/  LDSM.16.MT88.4 R152, [R215+0x4900] ;  /* 0x00490000d798783b */ /* 0x000e6e0000004200 */
[C---:B------:R-:W-:Y:S04]  /*b810*/  HMMA.16816.F32 R28, R136.reuse, R156, R28 ;  /* 0x0000009c881c723c */ /* 0x040fe8000000181c */
[--C-:B--2---:R-:W-:Y:S01]  /*b820*/  FFMA.FTZ R134, R178, c[0x0][0x2d0], -R186.reuse ;  /* 0x0000b400b2867a23 */ /* 0x104fe200000108ba */
[----:B------:R-:W-:Y:S03]  /*b830*/  MOV R178, R167 ;  /* 0x000000a700b27202 */ /* 0x000fe60000000f00 */
[C---:B------:R-:W-:Y:S01]  /*b840*/  HMMA.16816.F32 R32, R136.reuse, R158, R32 ;  /* 0x0000009e8820723c */ /* 0x040fe20000001820 */
[----:B------:R-:W2:Y:S01]  /*b850*/  LDSM.16.MT88.4 R156, [R213+0x7900] ;  /* 0x00790000d59c783b */ /* 0x000ea20000004200 */
[----:B------:R1:W-:Y:S06]  /*b860*/  MUFU.EX2 R204, R134 ;  /* 0x0000008600cc7308 */ /* 0x0003ec0000000800 */
[C---:B------:R-:W-:Y:S08]  /*b870*/  HMMA.16816.F32 R36, R136.reuse, R144, R36 ;  /* 0x000000908824723c */ /* 0x040ff00000001824 */
[C---:B------:R-:W-:Y:S01]  /*b880*/  HMMA.16816.F32 R40, R136.reuse, R146, R40 ;  /* 0x000000928828723c */ /* 0x040fe20000001828 */
[----:B------:R-:W2:Y:S07]  /*b890*/  LDSM.16.MT88.4 R144, [R214+0x7900] ;  /* 0x00790000d690783b */ /* 0x000eae0000004200 */
[C---:B---3--:R-:W-:Y:S04]  /*b8a0*/  HMMA.16816.F32 R44, R136.reuse, R140, R44 ;  /* 0x0000008c882c723c */ /* 0x048fe8000000182c */
        /* <DEDUP_REMOVED lines=8> */
[--C-:B---3--:R-:W-:Y:S04]  /*b930*/  FFMA.FTZ R134, R191, c[0x0][0x2d0], -R133.reuse ;  /* 0x0000b400bf867a23 */ /* 0x108fe80000010885 */
[C---:B------:R-:W-:Y:S01]  /*b940*/  HMMA.16816.F32 R64, R136.reuse, R154, R64 ;  /* 0x0000009a8840723c */ /* 0x040fe20000001840 */
[----:B------:R-:W3:Y:S01]  /*b950*/  LDSM.16.MT88.4 R152, [R213+0xa900] ;  /* 0x00a90000d598783b */ /* 0x000ee20000004200 */
[----:B------:R1:W-:Y:S06]  /*b960*/  MUFU.EX2 R191, R134 ;  /* 0x0000008600bf7308 */ /* 0x0003ec0000000800 */
[C---:B--2---:R-:W-:Y:S08]  /*b970*/  HMMA.16816.F32 R68, R136.reuse, R156, R68 ;  /* 0x0000009c8844723c */ /* 0x044ff00000001844 */
[C---:B------:R-:W-:Y:S01]  /*b980*/  HMMA.16816.F32 R72, R136.reuse, R158, R72 ;  /* 0x0000009e8848723c */ /* 0x040fe20000001848 */
[----:B------:R-:W-:Y:S07]  /*b990*/  LDSM.16.MT88.4 R156, [R213+0x5100] ;  /* 0x00510000d59c783b */ /* 0x000fee0000004200 */
[C---:B------:R-:W-:Y:S04]  /*b9a0*/  HMMA.16816.F32 R76, R136.reuse, R144, R76 ;  /* 0x00000090884c723c */ /* 0x040fe8000000184c */
[--C-:B-1----:R-:W-:Y:S01]  /*b9b0*/  FFMA.FTZ R134, R177, c[0x0][0x2d0], -R133.reuse ;  /* 0x0000b400b1867a23 */ /* 0x102fe20000010885 */
[----:B------:R-:W-:Y:S03]  /*b9c0*/  MOV R177, R190 ;  /* 0x000000be00b17202 */ /* 0x000fe60000000f00 */
        /* <DEDUP_REMOVED lines=12> */
[C---:B---3--:R-:W-:Y:S08]  /*ba90*/  HMMA.16816.F32 R100, R136.reuse, R152, R100 ;  /* 0x000000988864723c */ /* 0x048ff00000001864 */
[C---:B------:R-:W-:Y:S01]  /*baa0*/  HMMA.16816.F32 R104, R136.reuse, R154, R104 ;  /* 0x0000009a8868723c */ /* 0x040fe20000001868 */
[----:B------:R-:W-:Y:S07]  /*bab0*/  LDSM.16.MT88.4 R152, [R215+0x2100] ;  /* 0x00210000d798783b */ /* 0x000fee0000004200 */
[C---:B-1----:R-:W-:Y:S04]  /*bac0*/  HMMA.16816.F32 R108, R136.reuse, R144, R108 ;  /* 0x00000090886c723c */ /* 0x042fe8000000186c */
[----:B------:R-:W-:Y:S01]  /*bad0*/  FFMA.FTZ R134, R176, c[0x0][0x2d0], -R186 ;  /* 0x0000b400b0867a23 */ /* 0x000fe200000108ba */
[----:B------:R-:W-:Y:S03]  /*bae0*/  MOV R176, R173 ;  /* 0x000000ad00b07202 */ /* 0x000fe60000000f00 */
[C---:B------:R-:W-:Y:S01]  /*baf0*/  HMMA.16816.F32 R112, R136.reuse, R146, R112 ;  /* 0x000000928870723c */ /* 0x040fe20000001870 */
[----:B------:R-:W1:Y:S01]  /*bb00*/  LDSM.16.MT88.4 R144, [R213+0x2100] ;  /* 0x00210000d590783b */ /* 0x000e620000004200 */
[----:B------:R3:W1:Y:S06]  /*bb10*/  MUFU.EX2 R195, R134 ;  /* 0x0000008600c37308 */ /* 0x00066c0000000800 */
[C---:B------:R-:W-:Y:S08]  /*bb20*/  HMMA.16816.F32 R116, R136.reuse, R140, R116 ;  /* 0x0000008c8874723c */ /* 0x040ff00000001874 */
[C---:B------:R-:W-:Y:S01]  /*bb30*/  HMMA.16816.F32 R120, R136.reuse, R142, R120 ;  /* 0x0000008e8878723c */ /* 0x040fe20000001878 */
[----:B------:R-:W1:Y:S07]  /*bb40*/  LDSM.16.MT88.4 R140, [R214+0x2100] ;  /* 0x00210000d68c783b */ /* 0x000e6e0000004200 */
[C---:B--2---:R-:W-:Y:S04]  /*bb50*/  HMMA.16816.F32 R124, R136.reuse, R148, R124 ;  /* 0x00000094887c723c */ /* 0x044fe8000000187c */
[--C-:B---3--:R-:W-:Y:S04]  /*bb60*/  FFMA.FTZ R134, R175, c[0x0][0x2d0], -R133.reuse ;  /* 0x0000b400af867a23 */ /* 0x108fe80000010885 */
[----:B------:R-:W-:Y:S01]  /*bb70*/  HMMA.16816.F32 R128, R136, R150, R128 ;  /* 0x000000968880723c */ /* 0x000fe20000001880 */
[----:B------:R-:W2:Y:S01]  /*bb80*/  LDSM.16.MT88.4 R148, [R216+0x2100] ;  /* 0x00210000d894783b */ /* 0x000ea20000004200 */
[----:B------:R3:W-:Y:S05]  /*bb90*/  MUFU.EX2 R189, R134 ;  /* 0x0000008600bd7308 */ /* 0x0007ea0000000800 */
[----:B------:R-:W-:Y:S02]  /*bba0*/  F2FP.PACK_AB R136, R207, R208 ;  /* 0x000000d0cf88723e */ /* 0x000fe400000000ff */
[----:B------:R-:W-:Y:S03]  /*bbb0*/  F2FP.PACK_AB R137, R192, R193 ;  /* 0x000000c1c089723e */ /* 0x000fe600000000ff */
[----:B------:R-:W-:Y:S01]  /*bbc0*/  F2FP.PACK_AB R138, R203, R204 ;  /* 0x000000cccb8a723e */ /* 0x000fe200000000ff */
[----:B----4-:R-:W-:Y:S01]  /*bbd0*/  FFMA.FTZ R2, R2, R179, R180 ;  /* 0x000000b302027223 */ /* 0x010fe200000100b4 */
[----:B------:R-:W-:Y:S01]  /*bbe0*/  F2FP.PACK_AB R139, R190, R191 ;  /* 0x000000bfbe8b723e */ /* 0x000fe200000000ff */
[----:B------:R-:W-:Y:S01]  /*bbf0*/  LDSM.16.MT88.4 R180, [R214+0x5900] ;  /* 0x00590000d6b4783b */ /* 0x000fe20000004200 */
[----:B------:R-:W-:Y:S02]  /*bc00*/  MOV R179, R178 ;  /* 0x000000b200b37202 */ /* 0x000fe40000000f00 */
[----:B------:R-:W-:Y:S03]  /*bc10*/  MOV R178, R185 ;  /* 0x000000b900b27202 */ /* 0x000fe60000000f00 */
[C---:B-1----:R-:W-:Y:S03]  /*bc20*/  HMMA.16816.F32 R4, R136.reuse, R144, R4 ;  /* 0x000000908804723c */ /* 0x042fe60000001804 */
[--C-:B---3--:R-:W-:Y:S02]  /*bc30*/  FFMA.FTZ R134, R188, c[0x0][0x2d0], -R133.reuse ;  /* 0x0000b400bc867a23 */ /* 0x108fe40000010885 */
[----:B------:R-:W-:Y:S03]  /*bc40*/  FFMA.FTZ R133, R184, c[0x0][0x2d0], -R133 ;  /* 0x0000b400b8857a23 */ /* 0x000fe60000010885 */
[C---:B------:R-:W-:Y:S01]  /*bc50*/  HMMA.16816.F32 R8, R136.reuse, R146, R8 ;  /* 0x000000928808723c */ /* 0x040fe20000001808 */
[----:B------:R-:W1:Y:S01]  /*bc60*/  LDSM.16.MT88.4 R144, [R214+0x5100] ;  /* 0x00510000d690783b */ /* 0x000e620000004200 */
[----:B------:R3:W4:Y:S02]  /*bc70*/  MUFU.EX2 R188, R134 ;  /* 0x0000008600bc7308 */ /* 0x0007240000000800 */
[----:B------:R-:W-:Y:S04]  /*bc80*/  F2FP.PACK_AB R184, R195, R196 ;  /* 0x000000c4c3b8723e */ /* 0x000fe800000000ff */
[C---:B------:R-:W-:Y:S04]  /*bc90*/  HMMA.16816.F32 R12, R136.reuse, R140, R12 ;  /* 0x0000008c880c723c */ /* 0x040fe8000000180c */
[----:B------:R-:W1:Y:S04]  /*bca0*/  MUFU.EX2 R133, R133 ;  /* 0x0000008500857308 */ /* 0x000e680000000800 */
[C---:B------:R-:W-:Y:S01]  /*bcb0*/  HMMA.16816.F32 R16, R136.reuse, R142, R16 ;  /* 0x0000008e8810723c */ /* 0x040fe20000001810 */
[----:B------:R-:W1:Y:S07]  /*bcc0*/  LDSM.16.MT88.4 R140, [R216+0x5100] ;  /* 0x00510000d88c783b */ /* 0x000e6e0000004200 */
[C---:B--2---:R-:W-:Y:S04]  /*bcd0*/  HMMA.16816.F32 R20, R136.reuse, R148, R20 ;  /* 0x000000948814723c */ /* 0x044fe80000001814 */
[--C-:B---3--:R-:W-:Y:S01]  /*bce0*/  FFMA.FTZ R134, R194, c[0x0][0x2d0], -R186.reuse ;  /* 0x0000b400c2867a23 */ /* 0x108fe200000108ba */
[----:B----4-:R-:W-:Y:S03]  /*bcf0*/  F2FP.PACK_AB R185, R188, R189 ;  /* 0x000000bdbcb9723e */ /* 0x010fe600000000ff */
[C---:B------:R-:W-:Y:S01]  /*bd00*/  HMMA.16816.F32 R24, R136.reuse, R150, R24 ;  /* 0x000000968818723c */ /* 0x040fe20000001818 */
[----:B------:R-:W2:Y:S01]  /*bd10*/  LDSM.16.MT88.4 R148, [R215+0x5100] ;  /* 0x00510000d794783b */ /* 0x000ea20000004200 */
[----:B------:R3:W-:Y:S02]  /*bd20*/  MUFU.EX2 R194, R134 ;  /* 0x0000008600c27308 */ /* 0x0007e40000000800 */
[----:B-1----:R-:W-:Y:S04]  /*bd30*/  F2FP.PACK_AB R187, R133, R135 ;  /* 0x0000008785bb723e */ /* 0x002fe800000000ff */
[C---:B------:R-:W-:Y:S08]  /*bd40*/  HMMA.16816.F32 R28, R136.reuse, R152, R28 ;  /* 0x00000098881c723c */ /* 0x040ff0000000181c */
[C---:B------:R-:W-:Y:S01]  /*bd50*/  HMMA.16816.F32 R32, R136.reuse, R154, R32 ;  /* 0x0000009a8820723c */ /* 0x040fe20000001820 */
[----:B------:R-:W1:Y:S07]  /*bd60*/  LDSM.16.MT88.4 R152, [R213+0x8100] ;  /* 0x00810000d598783b */ /* 0x000e6e0000004200 */
[C---:B------:R-:W-:Y:S04]  /*bd70*/  HMMA.16816.F32 R36, R136.reuse, R156, R36 ;  /* 0x0000009c8824723c */ /* 0x040fe80000001824 */
[----:B---3--:R-:W-:Y:S04]  /*bd80*/  FFMA.FTZ R134, R166, c[0x0][0x2d0], -R186 ;  /* 0x0000b400a6867a23 */ /* 0x008fe800000108ba */
[C---:B------:R-:W-:Y:S01]  /*bd90*/  HMMA.16816.F32 R40, R136.reuse, R158, R40 ;  /* 0x0000009e8828723c */ /* 0x040fe20000001828 */
[----:B------:R-:W3:Y:S01]  /*bda0*/  LDSM.16.MT88.4 R156, [R214+0x8100] ;  /* 0x00810000d69c783b */ /* 0x000ee20000004200 */
[----:B------:R-:W4:Y:S06]  /*bdb0*/  MUFU.EX2 R134, R134 ;  /* 0x0000008600867308 */ /* 0x000f2c0000000800 */
[C---:B------:R-:W-:Y:S08]  /*bdc0*/  HMMA.16816.F32 R44, R136.reuse, R144, R44 ;  /* 0x00000090882c723c */ /* 0x040ff0000000182c */
[C---:B------:R-:W-:Y:S01]  /*bdd0*/  HMMA.16816.F32 R48, R136.reuse, R146, R48 ;  /* 0x000000928830723c */ /* 0x040fe20000001830 */
[----:B------:R-:W3:Y:S07]  /*bde0*/  LDSM.16.MT88.4 R144, [R216+0x8100] ;  /* 0x00810000d890783b */ /* 0x000eee0000004200 */
[C---:B------:R-:W-:Y:S04]  /*bdf0*/  HMMA.16816.F32 R52, R136.reuse, R140, R52 ;  /* 0x0000008c8834723c */ /* 0x040fe80000001834 */
[----:B----4-:R-:W-:Y:S04]  /*be00*/  F2FP.PACK_AB R186, R134, R194 ;  /* 0x000000c286ba723e */ /* 0x010fe800000000ff */
        /* <DEDUP_REMOVED lines=10> */
[----:B------:R-:W-:Y:S07]  /*beb0*/  LDSM.16.MT88.4 R156, [R216+0x2900] ;  /* 0x00290000d89c783b */ /* 0x000fee0000004200 */
[C---:B------:R-:W-:Y:S08]  /*bec0*/  HMMA.16816.F32 R84, R136.reuse, R144, R84 ;  /* 0x000000908854723c */ /* 0x040ff00000001854 */
        /* <DEDUP_REMOVED lines=11> */
[C---:B---3--:R-:W-:Y:S07]  /*bf80*/  HMMA.16816.F32 R116, R136.reuse, R144, R116 ;  /* 0x000000908874723c */ /* 0x048fee0000001874 */
[----:B------:R-:W-:Y:S01]  /*bf90*/  MOV R144, R165 ;  /* 0x000000a500907202 */ /* 0x000fe20000000f00 */
[C---:B------:R-:W-:Y:S04]  /*bfa0*/  HMMA.16816.F32 R120, R136.reuse, R146, R120 ;  /* 0x000000928878723c */ /* 0x040fe80000001878 */
[----:B------:R-:W-:Y:S02]  /*bfb0*/  MOV R145, R164 ;  /* 0x000000a400917202 */ /* 0x000fe40000000f00 */
[----:B------:R-:W3:Y:S01]  /*bfc0*/  LDSM.16.MT88.4 R164, [R215+0x2900] ;  /* 0x00290000d7a4783b */ /* 0x000ee20000004200 */
[----:B------:R-:W-:Y:S01]  /*bfd0*/  MOV R147, R172 ;  /* 0x000000ac00937202 */ /* 0x000fe20000000f00 */
[C---:B----4-:R-:W-:Y:S06]  /*bfe0*/  HMMA.16816.F32 R124, R136.reuse, R140, R124 ;  /* 0x0000008c887c723c */ /* 0x050fec000000187c */
[----:B------:R-:W4:Y:S02]  /*bff0*/  LDSM.16.MT88.4 R172, [R213+0x5900] ;  /* 0x00590000d5ac783b */ /* 0x000f240000004200 */
[----:B------:R-:W-:Y:S08]  /*c000*/  HMMA.16816.F32 R128, R136, R142, R128 ;  /* 0x0000008e8880723c */ /* 0x000ff00000001880 */
[C---:B--2---:R-:W-:Y:S07]  /*c010*/  HMMA.16816.F32 R136, R184.reuse, R148, R4 ;  /* 0x00000094b888723c */ /* 0x044fee0000001804 */
[----:B------:R-:W-:Y:S01]  /*c020*/  MOV R4, R147 ;  /* 0x0000009300047202 */ /* 0x000fe20000000f00 */
[C---:B------:R-:W-:Y:S04]  /*c030*/  HMMA.16816.F32 R140, R184.reuse, R150, R8 ;  /* 0x00000096b88c723c */ /* 0x040fe80000001808 */
[----:B------:R-:W-:Y:S02]  /*c040*/  MOV R5, R144 ;  /* 0x0000009000057202 */ /* 0x000fe40000000f00 */
[----:B------:R-:W-:Y:S02]  /*c050*/  MOV R6, R145 ;  /* 0x0000009100067202 */ /* 0x000fe40000000f00 */
[C---:B-1----:R-:W-:Y:S01]  /*c060*/  HMMA.16816.F32 R144, R184.reuse, R152, R12 ;  /* 0x00000098b890723c */ /* 0x042fe2000000180c */
[----:B------:R-:W-:Y:S03]  /*c070*/  LDSM.16.MT88.4 R12, [R213+0x8900] ;  /* 0x00890000d50c783b */ /* 0x000fe60000004200 */
[----:B------:R-:W-:Y:S02]  /*c080*/  MOV R7, R163 ;  /* 0x000000a300077202 */ /* 0x000fe40000000f00 */
[----:B------:R-:W-:Y:S02]  /*c090*/  MOV R9, R162 ;  /* 0x000000a200097202 */ /* 0x000fe40000000f00 */
[C---:B------:R-:W-:Y:S01]  /*c0a0*/  HMMA.16816.F32 R148, R184.reuse, R154, R16 ;  /* 0x0000009ab894723c */ /* 0x040fe20000001810 */
[----:B------:R-:W-:Y:S03]  /*c0b0*/  LDSM.16.MT88.4 R16, [R214+0x8900] ;  /* 0x00890000d610783b */ /* 0x000fe60000004200 */
[----:B------:R-:W-:Y:S02]  /*c0c0*/  MOV R10, R161 ;  /* 0x000000a1000a7202 */ /* 0x000fe40000000f00 */
[----:B------:R-:W-:Y:S02]  /*c0d0*/  MOV R11, R160 ;  /* 0x000000a0000b7202 */ /* 0x000fe40000000f00 */
[C---:B------:R-:W-:Y:S01]  /*c0e0*/  HMMA.16816.F32 R152, R184.reuse, R156, R20 ;  /* 0x0000009cb898723c */ /* 0x040fe20000001814 */
[----:B------:R-:W-:Y:S07]  /*c0f0*/  LDSM.16.MT88.4 R20, [R216+0x8900] ;  /* 0x00890000d814783b */ /* 0x000fee0000004200 */
[C---:B------:R-:W-:Y:S01]  /*c100*/  HMMA.16816.F32 R156, R184.reuse, R158, R24 ;  /* 0x0000009eb89c723c */ /* 0x040fe20000001818 */
[----:B------:R-:W-:Y:S07]  /*c110*/  LDSM.16.MT88.4 R24, [R215+0x8900] ;  /* 0x00890000d718783b */ /* 0x000fee0000004200 */
[C---:B---3--:R-:W-:Y:S07]  /*c120*/  HMMA.16816.F32 R160, R184.reuse, R164, R28 ;  /* 0x000000a4b8a0723c */ /* 0x048fee000000181c */
        /* <DEDUP_REMOVED lines=8> */
[C---:B----4-:R-:W-:Y:S03]  /*c1b0*/  HMMA.16816.F32 R168, R184.reuse, R172, R36 ;  /* 0x000000acb8a8723c */ /* 0x050fe60000001824 */
[----:B------:R-:W-:Y:S02]  /*c1c0*/  MOV R28, R7 ;  /* 0x00000007001c7202 */ /* 0x000fe40000000f00 */
[----:B------:R-:W1:Y:S02]  /*c1d0*/  LDSM.16.MT88.4 R4, [R216+0x5900] ;  /* 0x00590000d804783b */ /* 0x000e640000004200 */
[----:B------:R-:W-:Y:S01]  /*c1e0*/  MOV R36, R9 ;  /* 0x0000000900247202 */ /* 0x000fe20000000f00 */
[C---:B------:R-:W-:Y:S04]  /*c1f0*/  HMMA.16816.F32 R172, R184.reuse, R174, R40 ;  /* 0x000000aeb8ac723c */ /* 0x040fe80000001828 */
[----:B------:R-:W-:Y:S01]  /*c200*/  MOV R37, R10 ;  /* 0x0000000a00257202 */ /* 0x000fe20000000f00 */
[----:B------:R-:W2:Y:S01]  /*c210*/  LDL.LU R40, [R1+0x4] ;  /* 0x0000040001287983 */ /* 0x000ea20000300800 */
[----:B------:R-:W-:Y:S02]  /*c220*/  MOV R38, R11 ;  /* 0x0000000b00267202 */ /* 0x000fe40000000f00 */
[----:B------:R-:W-:Y:S01]  /*c230*/  MOV R39, R179 ;  /* 0x000000b300277202 */ /* 0x000fe20000000f00 */
[----:B------:R-:W3:Y:S03]  /*c240*/  LDSM.16.MT88.4 R8, [R215+0x5900] ;  /* 0x00590000d708783b */ /* 0x000ee60000004200 */
[----:B------:R-:W-:Y:S02]  /*c250*/  MOV R41, R178 ;  /* 0x000000b200297202 */ /* 0x000fe40000000f00 */
[----:B------:R-:W-:Y:S02]  /*c260*/  MOV R42, R177 ;  /* 0x000000b1002a7202 */ /* 0x000fe40000000f00 */
[----:B------:R-:W-:Y:S02]  /*c270*/  MOV R43, R176 ;  /* 0x000000b0002b7202 */ /* 0x000fe40000000f00 */
[C---:B------:R-:W-:Y:S03]  /*c280*/  HMMA.16816.F32 R176, R184.reuse, R180, R44 ;  /* 0x000000b4b8b0723c */ /* 0x040fe6000000182c */
[----:B------:R-:W-:Y:S04]  /*c290*/  FADD.FTZ R2, R42, R2 ;  /* 0x000000022a027221 */ /* 0x000fe80000010000 */
[----:B------:R-:W-:Y:S01]  /*c2a0*/  FADD.FTZ R2, R36, R2 ;  /* 0x0000000224027221 */ /* 0x000fe20000010000 */
[C---:B------:R-:W-:Y:S04]  /*c2b0*/  HMMA.16816.F32 R180, R184.reuse, R182, R48 ;  /* 0x000000b6b8b4723c */ /* 0x040fe80000001830 */
[----:B------:R-:W-:Y:S04]  /*c2c0*/  FADD.FTZ R2, R38, R2 ;  /* 0x0000000226027221 */ /* 0x000fe80000010000 */
[----:B------:R-:W-:Y:S01]  /*c2d0*/  FADD.FTZ R2, R32, R2 ;  /* 0x0000000220027221 */ /* 0x000fe20000010000 */
[C---:B-1----:R-:W-:Y:S03]  /*c2e0*/  HMMA.16816.F32 R52, R184.reuse, R4, R52 ;  /* 0x00000004b834723c */ /* 0x042fe60000001834 */
[----:B------:R-:W-:Y:S04]  /*c2f0*/  FADD.FTZ R2, R33, R2 ;  /* 0x0000000221027221 */ /* 0x000fe80000010000 */
[----:B------:R-:W-:Y:S01]  /*c300*/  FADD.FTZ R2, R34, R2 ;  /* 0x0000000222027221 */ /* 0x000fe20000010000 */
[C---:B------:R-:W-:Y:S01]  /*c310*/  HMMA.16816.F32 R56, R184.reuse, R6, R56 ;  /* 0x00000006b838723c */ /* 0x040fe20000001838 */
[----:B------:R-:W1:Y:S03]  /*c320*/  LDSM.16.MT88.4 R4, [R213+0xb900] ;  /* 0x00b90000d504783b */ /* 0x000e660000004200 */
[----:B------:R-:W-:Y:S04]  /*c330*/  FADD.FTZ R2, R35, R2 ;  /* 0x0000000223027221 */ /* 0x000fe80000010000 */
[C---:B---3--:R-:W-:Y:S04]  /*c340*/  HMMA.16816.F32 R60, R184.reuse, R8, R60 ;  /* 0x00000008b83c723c */ /* 0x048fe8000000183c */
[----:B------:R-:W-:Y:S04]  /*c350*/  FADD.FTZ R2, R28, R2 ;  /* 0x000000021c027221 */ /* 0x000fe80000010000 */
[C---:B------:R-:W-:Y:S01]  /*c360*/  HMMA.16816.F32 R64, R184.reuse, R10, R64 ;  /* 0x0000000ab840723c */ /* 0x040fe20000001840 */
[----:B------:R-:W3:Y:S03]  /*c370*/  LDSM.16.MT88.4 R8, [R214+0xb900] ;  /* 0x00b90000d608783b */ /* 0x000ee60000004200 */
[----:B------:R-:W-:Y:S04]  /*c380*/  FADD.FTZ R2, R29, R2 ;  /* 0x000000021d027221 */ /* 0x000fe80000010000 */
[C---:B------:R-:W-:Y:S04]  /*c390*/  HMMA.16816.F32 R68, R184.reuse, R12, R68 ;  /* 0x0000000cb844723c */ /* 0x040fe80000001844 */
[----:B------:R-:W-:Y:S04]  /*c3a0*/  FADD.FTZ R2, R30, R2 ;  /* 0x000000021e027221 */ /* 0x000fe80000010000 */
[C---:B------:R-:W-:Y:S01]  /*c3b0*/  HMMA.16816.F32 R72, R184.reuse, R14, R72 ;  /* 0x0000000eb848723c */ /* 0x040fe20000001848 */
[----:B------:R-:W4:Y:S03]  /*c3c0*/  LDSM.16.MT88.4 R12, [R216+0xb900] ;  /* 0x00b90000d80c783b */ /* 0x000f260000004200 */
[----:B------:R-:W-:Y:S04]  /*c3d0*/  FADD.FTZ R2, R31, R2 ;  /* 0x000000021f027221 */ /* 0x000fe80000010000 */
[C---:B------:R-:W-:Y:S04]  /*c3e0*/  HMMA.16816.F32 R76, R184.reuse, R16, R76 ;  /* 0x00000010b84c723c */ /* 0x040fe8000000184c */
        /* <DEDUP_REMOVED lines=11> */
[C---:B-1----:R-:W-:Y:S04]  /*c4a0*/  HMMA.16816.F32 R100, R184.reuse, R4, R100 ;  /* 0x00000004b864723c */ /* 0x042fe80000001864 */
[----:B------:R-:W-:Y:S04]  /*c4b0*/  FADD.FTZ R2, R204, R2 ;  /* 0x00000002cc027221 */ /* 0x000fe80000010000 */
[----:B------:R-:W-:Y:S01]  /*c4c0*/  FADD.FTZ R2, R203, R2 ;  /* 0x00000002cb027221 */ /* 0x000fe20000010000 */
[C---:B------:R-:W-:Y:S01]  /*c4d0*/  HMMA.16816.F32 R104, R184.reuse, R6, R104 ;  /* 0x00000006b868723c */ /* 0x040fe20000001868 */
[----:B------:R-:W1:Y:S07]  /*c4e0*/  LDSM.16.MT88.4 R4, [R215+0xb900] ;  /* 0x00b90000d704783b */ /* 0x000e6e0000004200 */
[C---:B---3--:R-:W-:Y:S08]  /*c4f0*/  HMMA.16816.F32 R108, R184.reuse, R8, R108 ;  /* 0x00000008b86c723c */ /* 0x048ff0000000186c */
[C---:B------:R-:W-:Y:S08]  /*c500*/  HMMA.16816.F32 R112, R184.reuse, R10, R112 ;  /* 0x0000000ab870723c */ /* 0x040ff00000001870 */
[C---:B----4-:R-:W-:Y:S08]  /*c510*/  HMMA.16816.F32 R116, R184.reuse, R12, R116 ;  /* 0x0000000cb874723c */ /* 0x050ff00000001874 */
[C---:B------:R-:W-:Y:S08]  /*c520*/  HMMA.16816.F32 R120, R184.reuse, R14, R120 ;  /* 0x0000000eb878723c */ /* 0x040ff00000001878 */
[C---:B-1----:R-:W-:Y:S08]  /*c530*/  HMMA.16816.F32 R124, R184.reuse, R4, R124 ;  /* 0x00000004b87c723c */ /* 0x042ff0000000187c */
[----:B------:R-:W-:Y:S04]  /*c540*/  HMMA.16816.F32 R128, R184, R6, R128 ;  /* 0x00000006b880723c */ /* 0x000fe80000001880 */
[----:B--2---:R-:W-:Y:S04]  /*c550*/  FFMA.FTZ R0, R0, R40, R41 ;  /* 0x0000002800007223 */ /* 0x004fe80000010029 */
[----:B------:R-:W-:Y:S04]  /*c560*/  FADD.FTZ R0, R43, R0 ;  /* 0x000000002b007221 */ /* 0x000fe80000010000 */
        /* <DEDUP_REMOVED lines=17> */
[----:B------:R-:W-:Y:S02]  /*c680*/  FADD.FTZ R4, R190, R0 ;  /* 0x00000000be047221 */ /* 0x000fe40000010000 */
[----:B------:R-:W-:Y:S02]  /*c690*/  FADD.FTZ R0, R196, R2 ;  /* 0x00000002c4007221 */ /* 0x000fe40000010000 */
[----:B------:R-:W-:Y:S02]  /*c6a0*/  FADD.FTZ R4, R189, R4 ;  /* 0x00000004bd047221 */ /* 0x000fe40000010000 */
[----:B------:R-:W-:Y:S02]  /*c6b0*/  FADD.FTZ R0, R195, R0 ;  /* 0x00000000c3007221 */ /* 0x000fe40000010000 */
[----:B------:R-:W-:Y:S02]  /*c6c0*/  FADD.FTZ R4, R188, R4 ;  /* 0x00000004bc047221 */ /* 0x000fe40000010000 */
[----:B------:R-:W-:Y:S02]  /*c6d0*/  FADD.FTZ R2, R194, R0 ;  /* 0x00000000c2027221 */ /* 0x000fe40000010000 */
[----:B------:R-:W-:Y:S02]  /*c6e0*/  FADD.FTZ R0, R135, R4 ;  /* 0x0000000487007221 */ /* 0x000fe40000010000 */
[----:B------:R-:W-:Y:S01]  /*c6f0*/  FADD.FTZ R2, R134, R2 ;  /* 0x0000000286027221 */ /* 0x000fe20000010000 */
[----:B------:R-:W-:Y:S01]  /*c700*/  MOV R134, R3 ;  /* 0x0000000300867202 */ /* 0x000fe20000000f00 */
[----:B------:R-:W-:Y:S01]  /*c710*/  FADD.FTZ R0, R133, R0 ;  /* 0x0000000085007221 */ /* 0x000fe20000010000 */
[----:B------:R-:W-:Y:S02]  /*c720*/  MOV R133, R132 ;  /* 0x0000008400857202 */ /* 0x000fe40000000f00 */
[----:B------:R1:W-:Y:S04]  /*c730*/  STL [R1], R2 ;  /* 0x0000000201007387 */ /* 0x0003e80000100800 */
[----:B------:R1:W-:Y:S01]  /*c740*/  STL [R1+0x4], R0 ;  /* 0x0000040001007387 */ /* 0x0003e20000100800 */
[----:B------:R-:W-:-:S05]  /*c750*/  @P0 BRA `(.L_x_1218) ;  /* 0xffffb22000000947 */ /* 0x000fca000383ffff */
.L_x_1217:
[----:B-1-3--:R-:W2:Y:S04]  /*c760*/  LDL.LU R0, [R1] ;  /* 0x0000000001007983 */ /* 0x00aea80000300800 */
        /* <DEDUP_REMOVED lines=8> */
[----:B------:R-:W1:Y:S01]  /*c7f0*/  SHFL.BFLY PT, R0, R6, 0x1, 0x1f ;  /* 0x0c201f0006007f89 */ /* 0x000e6200000e0000 */
[----:B------:R-:W-:-:S03]  /*c800*/  MOV R2, RZ ;  /* 0x000000ff00027202 */ /* 0x000fc60000000f00 */
[----:B------:R-:W2:Y:S01]  /*c810*/  SHFL.BFLY PT, R4, R7, 0x1, 0x1f ;  /* 0x0c201f0007047f89 */ /* 0x000ea200000e0000 */
[----:B-1----:R-:W-:Y:S01]  /*c820*/  FADD.FTZ R6, R6, R0 ;  /* 0x0000000006067221 */ /* 0x002fe20000010000 */
[----:B------:R-:W-:Y:S01]  /*c830*/  MOV R0, RZ ;  /* 0x000000ff00007202 */ /* 0x000fe20000000f00 */
[----:B--2---:R-:W-:-:S03]  /*c840*/  FADD.FTZ R7, R4, R7 ;  /* 0x0000000704077221 */ /* 0x004fc60000010000 */
[----:B------:R-:W-:Y:S02]  /*c850*/  FSETP.NE.FTZ.AND P1, PT, R6, RZ, PT ;  /* 0x000000ff0600720b */ /* 0x000fe40003f35000 */
[----:B------:R-:W-:-:S11]  /*c860*/  FSETP.NE.FTZ.AND P0, PT, R7, RZ, PT ;  /* 0x000000ff0700720b */ /* 0x000fd60003f15000 */
        /* <DEDUP_REMOVED lines=140> */
.L_x_1209:
        /* <DEDUP_REMOVED lines=311> */
.L_x_1221:
[----:B------:R-:W-:Y:S05]  /*e4a0*/  BSYNC B0 ;  /* 0x0000000000007941 */ /* 0x000fea0003800000 */
.L_x_1220:
        /* <DEDUP_REMOVED lines=195> */
.L_x_1219:
        /* <DEDUP_REMOVED lines=50> */
.L_x_1222:
        /* <DEDUP_REMOVED lines=16> */
.L_x_2619:


//--------------------- .text._ZN7cutlass13device_kernelIN5flash19enable_sm80_to_sm89INS1_16FlashAttnFwdSm80INS1_25CollectiveMainloopFwdSm80ILi8ELi1ELb0EN4cute5tupleIJNS5_1CILi128EEENS7_ILi64EEENS7_ILi256EEEEEELi256ENS_6half_tEfNS_4arch4Sm80ELb0ELb0ELb1ELb1ELb0ELb0ELb1ELb1EEENS1_21CollectiveEpilogueFwdINS6_IJS8_SA_S9_EEENS6_IJNS7_ILi1EEESI_SI_EEESC_SE_Li256ELb1ELb1ELb1ELb0EEENS1_36VarlenDynamicPersistentTileSchedulerILi128ELi64ELi256ELi256ELb1ELb1ELb0ELb0ELb1ELb1EEEEEEEEEvNT_6ParamsE --------------------------
	.section	.text._ZN7cutlass13device_kernelIN5flash19enable_sm80_to_sm89INS1_16FlashAttnFwdSm80INS1_25CollectiveMainloopFwdSm80ILi8ELi1ELb0EN4cute5tupleIJNS5_1CILi128EEENS7_ILi64EEENS7_ILi256EEEEEELi256ENS_6half_tEfNS_4arch4Sm80ELb0ELb0ELb1ELb1ELb0ELb0ELb1ELb1EEENS1_21CollectiveEpilogueFwdINS6_IJS8_SA_S9_EEENS6_IJNS7_ILi1EEESI_SI_EEESC_SE_Li256ELb1ELb1ELb1ELb0EEENS1_36VarlenDynamicPersistentTileSchedulerILi128ELi64ELi256ELi256ELb1ELb1ELb0ELb0ELb1ELb1EEEEEEEEEvNT_6ParamsE,"ax",@progbits
	.sectioninfo	@"SHI_REGISTERS=255"
	.align	128
.text._ZN7cutlass13device_kernelIN5flash19enable_sm80_to_sm89INS1_16FlashAttnFwdSm80INS1_25CollectiveMainloopFwdSm80ILi8ELi1ELb0EN4cute5tupleIJNS5_1CILi128EEENS7_ILi64EEENS7_ILi256EEEEEELi256ENS_6half_tEfNS_4arch4Sm80ELb0ELb0ELb1ELb1ELb0ELb0ELb1ELb1EEENS1_21CollectiveEpilogueFwdINS6_IJS8_SA_S9_EEENS6_IJNS7_ILi1EEESI_SI_EEESC_SE_Li256ELb1ELb1ELb1ELb0EEENS1_36VarlenDynamicPersistentTileSchedulerILi128ELi64ELi256ELi256ELb1ELb1ELb0ELb0ELb1ELb1EEEEEEEEEvNT_6ParamsE:
        .type           _ZN7cutlass13device_kernelIN5flash19enable_sm80_to_sm89INS1_16FlashAttnFwdSm80INS1_25CollectiveMainloopFwdSm80ILi8ELi1ELb0EN4cute5tupleIJNS5_1CILi128EEENS7_ILi64EEENS7_ILi256EEEEEELi256ENS_6half_tEfNS_4arch4Sm80ELb0ELb0ELb1ELb1ELb0ELb0ELb1ELb1EEENS1_21CollectiveEpilogueFwdINS6_IJS8_SA_S9_EEENS6_IJNS7_ILi1EEESI_SI_EEESC_SE_Li256ELb1ELb1ELb1ELb0EEENS1_36VarlenDynamicPersistentTileSchedulerILi128ELi64ELi256ELi256ELb1ELb1ELb0ELb0ELb1ELb1EEEEEEEEEvNT_6ParamsE,@function
        .size           _ZN7cutlass13device_kernelIN5flash19enable_sm80_to_sm89INS1_16FlashAttnFwdSm80INS1_25CollectiveMainloopFwdSm80ILi8ELi1ELb0EN4cute5tupleIJNS5_1CILi128EEENS7_ILi64EEENS7_ILi256EEEEEELi256ENS_6half_tEfNS_4arch4Sm80ELb0ELb0ELb1ELb1ELb0ELb0ELb1ELb1EEENS1_21CollectiveEpilogueFwdINS6_IJS8_SA_S9_EEENS6_IJNS7_ILi1EEESI_SI_EEESC_SE_Li256ELb1ELb1ELb1ELb0EEENS1_36VarlenDynamicPersistentTileSchedulerILi128ELi64ELi256ELi256ELb1ELb1ELb0ELb0ELb1ELb1EEEEEEEEEvNT_6ParamsE,(.L_x_2620 - _ZN7cutlass13device_kernelIN5flash19enable_sm80_to_sm89INS1_16FlashAttnFwdSm80INS1_25CollectiveMainloopFwdSm80ILi8ELi1ELb0EN4cute5tupleIJNS5_1CILi128EEENS7_ILi64EEENS7_ILi256EEEEEELi256ENS_6half_tEfNS_4arch4Sm80ELb0ELb0ELb1ELb1ELb0ELb0ELb1ELb1EEENS1_21CollectiveEpilogueFwdINS6_IJS8_SA_S9_EEENS6_IJNS7_ILi1EEESI_SI_EEESC_SE_Li256ELb1ELb1ELb1ELb0EEENS1_36VarlenDynamicPersistentTileSchedulerILi128ELi64ELi256ELi256ELb1ELb1ELb0ELb0ELb1ELb1EEEEEEEEEvNT_6ParamsE)
        .other          _ZN7cutlass13device_kernelIN5flash19enable_sm80_to_sm89INS1_16FlashAttnFwdSm80INS1_25CollectiveMainloopFwdSm80ILi8ELi1ELb0EN4cute5tupleIJNS5_1CILi128EEENS7_ILi64EEENS7_ILi256EEEEEELi256ENS_6half_tEfNS_4arch4Sm80ELb0ELb0ELb1ELb1ELb0ELb0ELb1ELb1EEENS1_21CollectiveEpilogueFwdINS6_IJS8_SA_S9_EEENS6_IJNS7_ILi1EEESI_SI_EEESC_SE_Li256ELb1ELb1ELb1ELb0EEENS1_36VarlenDynamicPersistentTileSchedulerILi128ELi64ELi256ELi256ELb1ELb1ELb0ELb0ELb1ELb1EEEEEEEEEvNT_6ParamsE,@"STO_CUDA_ENTRY STV_DEFAULT"
_ZN7cutlass13device_kernelIN5flash19enable_sm80_to_sm89INS1_16FlashAttnFwdSm80INS1_25CollectiveMainloopFwdSm80ILi8ELi1ELb0EN4cute5tupleIJNS5_1CILi128EEENS7_ILi64EEENS7_ILi256EEEEEELi256ENS_6half_tEfNS_4arch4Sm80ELb0ELb0ELb1ELb1ELb0ELb0ELb1ELb1EEENS1_21CollectiveEpilogueFwdINS6_IJS8_SA_S9_EEENS6_IJNS7_ILi1EEESI_SI_EEESC_SE_Li256ELb1ELb1ELb1ELb0EEENS1_36VarlenDynamicPersistentTileSchedulerILi128ELi64ELi256ELi256ELb1ELb1ELb0ELb0ELb1ELb1EEEEEEEEEvNT_6ParamsE:
        /* <DEDUP_REMOVED lines=54> */
.L_x_1228:
        /* <DEDUP_REMOVED lines=17> */
.L_x_1316:
        /* <DEDUP_REMOVED lines=16> */
.L_x_1317:
[----:B--2---:R-:W-:-:S05]  /*0570*/  IMAD R0, R0, c[0x0][0x538], RZ ;  /* 0x00014e0000007a24 */ /* 0x004fca00078e02ff */
[----:B------:R-:W-:-:S04]  /*0580*/  IADD3 R6, R0, R6, RZ ;  /* 0x0000000600067210 */ /* 0x000fc80007ffe0ff */
[----:B------:R-:W-:-:S13]  /*0590*/  ISETP.GT.AND P0, PT, R6, UR4, PT ;  /* 0x0000000406007c0c */ /* 0x000fda000bf04270 */
[----:B-1----:R-:W-:Y:S05]  /*05a0*/  @!P0 BRA `(.L_x_1228) ;  /* 0xfffffdb000008947 */ /* 0x002fea000383ffff */
.L_x_1224:
[----:B------:R-:W-:-:S05]  /*05b0*/  IADD3 R12, -R0, R6, RZ ;  /* 0x00000006000c7210 */ /* 0x000fca0007ffe1ff */
[----:B------:R-:W-:-:S05]  /*05c0*/  IMAD R0, R4, c[0x0][0x538], R12 ;  /* 0x00014e0004007a24 */ /* 0x000fca00078e020c */
[----:B------:R-:W-:Y:S01]  /*05d0*/  ISETP.GT.AND P0, PT, R0, UR4, PT ;  /* 0x0000000400007c0c */ /* 0x000fe2000bf04270 */
[----:B------:R-:W-:-:S12]  /*05e0*/  BRA.DIV ~URZ, `(.L_x_1229) ;  /* 0x0000f5927f007947 */ /* 0x000fd8000b800000 */
[----:B------:R-:W-:-:S04]  /*05f0*/  VOTE.ANY R6, PT, !P0 ;  /* 0x0000000000067806 */ /* 0x000fc800040e0100 */
.L_x_1318:
[----:B------:R1:W2:Y:S01]  /*0600*/  POPC R13, R6 ;  /* 0x00000006000d7309 */ /* 0x0002a20000000000 */
[----:B------:R-:W-:Y:S05]  /*0610*/  BRA.DIV ~URZ, `(.L_x_1230) ;  /* 0x0000f5b27f007947 */ /* 0x000fea000b800000 */
[----:B--2---:R-:W2:Y:S04]  /*0620*/  SHFL.IDX PT, R11, R8, R13, 0x1f ;  /* 0x00001f0d080b7589 */ /* 0x004ea800000e0000 */
[----:B------:R3:W4:Y:S02]  /*0630*/  SHFL.IDX PT, R10, R7, R13, 0x1f ;  /* 0x00001f0d070a7589 */ /* 0x00072400000e0000 */
[----:B---3--:R-:W-:Y:S02]  /*0640*/  MOV R7, RZ ;  /* 0x000000ff00077202 */ /* 0x008fe40000000f00 */
.L_x_1319:
[----:B--2-4-:R-:W-:Y:S01]  /*0650*/  ISETP.NE.AND P0, PT, R6, RZ, PT ;  /* 0x000000ff0600720c */ /* 0x014fe20003f05270 */
[----:B------:R-:W-:-:S12]  /*0660*/  BSSY B0, `(.L_x_1231) ;  /* 0x0000005000007945 */ /* 0x000fd80003800000 */
[----:B------:R-:W-:Y:S05]  /*0670*/  @!P0 BRA `(.L_x_1232) ;  /* 0x0000003000008947 */ /* 0x000fea0003800000 */
[----:B------:R-:W-:Y:S01]  /*0680*/  IADD3 R3, R13, -0x1, RZ ;  /* 0xffffffff0d037810 */ /* 0x000fe20007ffe0ff */
[----:B------:R-:W-:Y:S05]  /*0690*/  BRA.DIV ~URZ, `(.L_x_1233) ;  /* 0x0000f6127f007947 */ /* 0x000fea000b800000 */
[----:B------:R2:W3:Y:S02]  /*06a0*/  SHFL.IDX PT, R7, R4, R3, 0x1f ;  /* 0x00001f0304077589 */ /* 0x0004e400000e0000 */
.L_x_1232:
[----:B------:R-:W-:Y:S05]  /*06b0*/  BSYNC B0 ;  /* 0x0000000000007941 */ /* 0x000fea0003800000 */
.L_x_1231:
        /* <DEDUP_REMOVED lines=69> */
.L_x_1225:
[----:B------:R-:W-:Y:S01]  /*0b10*/  MOV R0, UR4 ;  /* 0x0000000400007c02 */ /* 0x000fe20008000f00 */
[----:B------:R-:W-:Y:S04]  /*0b20*/  STL [R1+0x24], RZ ;  /* 0x000024ff01007387 */ /* 0x000fe80000100800 */
[----:B------:R-:W-:Y:S04]  /*0b30*/  STL [R1+0x28], RZ ;  /* 0x000028ff01007387 */ /* 0x000fe80000100800 */
[----:B------:R1:W-:Y:S02]  /*0b40*/  STL [R1+0x20], R0 ;  /* 0x0000200001007387 */ /* 0x0003e40000100800 */
[----:B-1----:R-:W-:-:S05]  /*0b50*/  MOV R0, c[0x0][0x53c] ;  /* 0x00014f0000007a02 */ /* 0x002fca0000000f00 */
[----:B------:R1:W-:Y:S02]  /*0b60*/  STL [R1+0x2c], R0 ;  /* 0x00002c0001007387 */ /* 0x0003e40000100800 */
.L_x_1234:
        /* <DEDUP_REMOVED lines=8> */
.L_x_1223:
[----:B------:R-:W2:Y:S02]  /*0bf0*/  LDL R0, [R1+0x2c] ;  /* 0x00002c0001007983 */ /* 0x000ea40000100800 */
[----:B--2---:R-:W-:-:S13]  /*0c00*/  ISETP.GE.AND P0, PT, R0, c[0x0][0x53c], PT ;  /* 0x00014f0000007a0c */ /* 0x004fda0003f06270 */
[----:B------:R-:W-:Y:S05]  /*0c10*/  @P0 EXIT ;  /* 0x000000000000094d */ /* 0x000fea0003800000 */
[----:B------:R-:W2:Y:S02]  /*0c20*/  S2R R15, SR_TID.X ;  /* 0x00000000000f7919 */ /* 0x000ea40000002100 */
[----:B--2---:R-:W-:-:S04]  /*0c30*/  SHF.R.S32.HI R10, RZ, 0x1f, R15 ;  /* 0x0000001fff0a7819 */ /* 0x004fc8000001140f */
[CC--:B------:R-:W-:Y:S02]  /*0c40*/  LEA.HI R2, R10.reuse, R15.reuse, RZ, 0x4 ;  /* 0x0000000f0a027211 */ /* 0x0c0fe400078f20ff */
[----:B-1----:R-:W-:Y:S02]  /*0c50*/  LEA.HI R7, R10, R15, RZ, 0x3 ;  /* 0x0000000f0a077211 */ /* 0x002fe400078f18ff */
[----:B------:R-:W-:Y:S02]  /*0c60*/  SHF.R.S32.HI R3, RZ, 0x4, R2 ;  /* 0x00000004ff037819 */ /* 0x000fe40000011402 */
[----:B------:R-:W-:Y:S02]  /*0c70*/  LOP3.LUT R9, R7, 0xfffffff8, RZ, 0xc0, !PT ;  /* 0xfffffff807097812 */ /* 0x000fe400078ec0ff */
[----:B------:R-:W-:Y:S02]  /*0c80*/  LEA.HI R0, R2, R3, RZ, 0x1 ;  /* 0x0000000302007211 */ /* 0x000fe400078f08ff */
[----:B------:R-:W-:Y:S01]  /*0c90*/  SHF.R.S32.HI R17, RZ, 0x3, R7 ;  /* 0x00000003ff117819 */ /* 0x000fe20000011407 */
[----:B------:R-:W-:Y:S01]  /*0ca0*/  IMAD.IADD R9, R15, 0x1, -R9 ;  /* 0x000000010f097824 */ /* 0x000fe200078e0a09 */
[----:B------:R-:W-:-:S02]  /*0cb0*/  LOP3.LUT R0, R0, 0xfffffffe, RZ, 0xc0, !PT ;  /* 0xfffffffe00007812 */ /* 0x000fc400078ec0ff */
[----:B------:R-:W-:Y:S01]  /*0cc0*/  LEA.HI R11, R10, R15, RZ, 0x2 ;  /* 0x0000000f0a0b7211 */ /* 0x000fe200078f10ff */
[----:B------:R-:W-:Y:S02]  /*0cd0*/  IMAD.SHL.U32 R4, R17, 0x40, RZ ;  /* 0x0000004011047824 */ /* 0x000fe400078e00ff */
[----:B------:R-:W-:Y:S01]  /*0ce0*/  IMAD.IADD R13, R3, 0x1, -R0 ;  /* 0x00000001030d7824 */ /* 0x000fe200078e0a00 */
[----:B------:R-:W-:Y:S01]  /*0cf0*/  LOP3.LUT R0, R2, 0xfffffff0, RZ, 0xc0, !PT ;  /* 0xfffffff002007812 */ /* 0x000fe200078ec0ff */
[C---:B------:R-:W-:Y:S01]  /*0d00*/  IMAD.SHL.U32 R18, R9.reuse, 0x8, RZ ;  /* 0x0000000809127824 */ /* 0x040fe200078e00ff */
[--C-:B------:R-:W-:Y:S01]  /*0d10*/  SHF.R.S32.HI R8, RZ, 0x2, R11.reuse ;  /* 0x00000002ff087819 */ /* 0x100fe2000001140b */
[----:B------:R-:W-:Y:S01]  /*0d20*/  IMAD.SHL.U32 R6, R9, 0x40, RZ ;  /* 0x0000004009067824 */ /* 0x000fe200078e00ff */
[----:B------:R-:W-:Y:S01]  /*0d30*/  SHF.R.S32.HI R3, RZ, 0x1f, R11 ;  /* 0x0000001fff037819 */ /* 0x000fe2000001140b */
[----:B------:R-:W-:Y:S01]  /*0d40*/  IMAD.IADD R2, R15, 0x1, -R0 ;  /* 0x000000010f027824 */ /* 0x000fe200078e0a00 */
[----:B------:R-:W-:-:S02]  /*0d50*/  LOP3.LUT R0, R4, 0x1c0, RZ, 0xc0, !PT ;  /* 0x000001c004007812 */ /* 0x000fc400078ec0ff */
[----:B------:R-:W-:Y:S02]  /*0d60*/  LEA.HI R3, R3, R8, RZ, 0x3 ;  /* 0x0000000803037211 */ /* 0x000fe400078f18ff */
[----:B------:R-:W-:Y:S02]  /*0d70*/  SHF.R.S32.HI R12, RZ, 0x1f, R2 ;  /* 0x0000001fff0c7819 */ /* 0x000fe40000011402 */
[----:B------:R-:W-:Y:S02]  /*0d80*/  LOP3.LUT R4, R3, 0xfffffff8, RZ, 0xc0, !PT ;  /* 0xfffffff803047812 */ /* 0x000fe400078ec0ff */
[----:B------:R-:W-:Y:S02]  /*0d90*/  LOP3.LUT R5, R0, 0x38, R18, 0xf8, !PT ;  /* 0x0000003800057812 */ /* 0x000fe400078ef812 */
[----:B------:R-:W-:Y:S01]  /*0da0*/  SHF.R.U32.HI R3, RZ, 0x3, R0 ;  /* 0x00000003ff037819 */ /* 0x000fe20000011600 */
[----:B------:R-:W-:Y:S01]  /*0db0*/  IMAD.IADD R8, R8, 0x1, -R4 ;  /* 0x0000000108087824 */ /* 0x000fe200078e0a04 */
[----:B------:R-:W-:-:S02]  /*0dc0*/  LOP3.LUT R0, R6, 0x1c0, RZ, 0xc0, !PT ;  /* 0x000001c006007812 */ /* 0x000fc400078ec0ff */
[----:B------:R-:W-:Y:S02]  /*0dd0*/  LEA.HI R12, R12, R2, RZ, 0x3 ;  /* 0x000000020c0c7211 */ /* 0x000fe400078f18ff */
[----:B------:R-:W-:Y:S02]  /*0de0*/  LOP3.LUT R5, R5, R3, RZ, 0x3c, !PT ;  /* 0x0000000305057212 */ /* 0x000fe400078e3cff */
[----:B------:R-:W-:Y:S02]  /*0df0*/  LOP3.LUT R3, R0, 0x8, R7, 0xf8, !PT ;  /* 0x0000000800037812 */ /* 0x000fe400078ef807 */
[----:B------:R-:W-:Y:S02]  /*0e00*/  SHF.R.U32.HI R0, RZ, 0x3, R0 ;  /* 0x00000003ff007819 */ /* 0x000fe40000011600 */
[----:B------:R-:W-:Y:S02]  /*0e10*/  LEA.HI R7, R10, R15, RZ, 0x5 ;  /* 0x0000000f0a077211 */ /* 0x000fe400078f28ff */
[----:B------:R-:W-:-:S02]  /*0e20*/  LOP3.LUT R4, R12, 0xfffffff8, RZ, 0xc0, !PT ;  /* 0xfffffff80c047812 */ /* 0x000fc400078ec0ff */
[----:B------:R-:W-:Y:S02]  /*0e30*/  LEA.HI R6, R10, R15, RZ, 0x6 ;  /* 0x0000000f0a067211 */ /* 0x000fe400078f30ff */
[----:B------:R-:W-:Y:S01]  /*0e40*/  LOP3.LUT R14, R3, R0, RZ, 0x3c, !PT ;  /* 0x00000000030e7212 */ /* 0x000fe200078e3cff */
[----:B------:R-:W-:Y:S01]  /*0e50*/  IMAD.IADD R10, R2, 0x1, -R4 ;  /* 0x00000001020a7824 */ /* 0x000fe200078e0a04 */
[----:B------:R-:W-:Y:S01]  /*0e60*/  LOP3.LUT R0, R7, 0xffffffe0, RZ, 0xc0, !PT ;  /* 0xffffffe007007812 */ /* 0x000fe200078ec0ff */
[----:B------:R-:W-:Y:S01]  /*0e70*/  IMAD.SHL.U32 R4, R6, 0x8, RZ ;  /* 0x0000000806047824 */ /* 0x000fe200078e00ff */
[--C-:B------:R-:W-:Y:S02]  /*0e80*/  SHF.R.S32.HI R6, RZ, 0x5, R7.reuse ;  /* 0x00000005ff067819 */ /* 0x100fe40000011407 */
[----:B------:R-:W-:Y:S01]  /*0e90*/  SHF.R.S32.HI R2, RZ, 0x1f, R7 ;  /* 0x0000001fff027819 */ /* 0x000fe20000011407 */
[----:B------:R-:W-:Y:S01]  /*0ea0*/  IMAD.IADD R16, R15, 0x1, -R0 ;  /* 0x000000010f107824 */ /* 0x000fe200078e0a00 */
[----:B------:R-:W-:Y:S01]  /*0eb0*/  LOP3.LUT R3, R11, 0xfffffffc, RZ, 0xc0, !PT ;  /* 0xfffffffc0b037812 */ /* 0x000fe200078ec0ff */
[----:B------:R-:W-:Y:S01]  /*0ec0*/  IMAD.SHL.U32 R7, R13, 0x8, RZ ;  /* 0x000000080d077824 */ /* 0x000fe200078e00ff */
[----:B------:R-:W-:Y:S01]  /*0ed0*/  LEA.HI R0, R2, R6, RZ, 0x3 ;  /* 0x0000000602007211 */ /* 0x000fe200078f18ff */
[----:B------:R-:W-:Y:S01]  /*0ee0*/  IMAD.SHL.U32 R2, R10, 0x40, RZ ;  /* 0x000000400a027824 */ /* 0x000fe200078e00ff */
[----:B------:R-:W-:-:S02]  /*0ef0*/  SHF.R.S32.HI R11, RZ, 0x1f, R16 ;  /* 0x0000001fff0b7819 */ /* 0x000fc40000011410 */
[----:B------:R-:W-:Y:S02]  /*0f00*/  LOP3.LUT R0, R0, 0xffffff8, RZ, 0xc0, !PT ;  /* 0x0ffffff800007812 */ /* 0x000fe400078ec0ff */
[----:B------:R-:W-:Y:S02]  /*0f10*/  LEA.HI R11, R11, R16, RZ, 0x2 ;  /* 0x000000100b0b7211 */ /* 0x000fe400078f10ff */
[----:B------:R-:W-:Y:S02]  /*0f20*/  LOP3.LUT R2, R2, 0x1c0, RZ, 0xc0, !PT ;  /* 0x000001c002027812 */ /* 0x000fe400078ec0ff */
[----:B------:R-:W-:Y:S01]  /*0f30*/  LOP3.LUT R219, R5, 0x7ffffe00, R4, 0xf8, !PT ;  /* 0x7ffffe0005db7812 */ /* 0x000fe200078ef804 */
[----:B------:R-:W-:Y:S01]  /*0f40*/  IMAD.IADD R5, R15, 0x1, -R3 ;  /* 0x000000010f057824 */ /* 0x000fe200078e0a03 */
[----:B------:R-:W-:Y:S01]  /*0f50*/  LOP3.LUT R7, R2, 0x8, R7, 0xf8, !PT ;  /* 0x0000000802077812 */ /* 0x000fe200078ef807 */
[----:B------:R-:W-:Y:S01]  /*0f60*/  IMAD.IADD R3, R6, 0x1, -R0 ;  /* 0x0000000106037824 */ /* 0x000fe200078e0a00 */
[----:B------:R-:W-:Y:S01]  /*0f70*/  SHF.R.S32.HI R0, RZ, 0x2, R11 ;  /* 0x00000002ff007819 */ /* 0x000fe2000001140b */
[----:B------:R-:W-:Y:S01]  /*0f80*/  IMAD.SHL.U32 R219, R219, 0x2, RZ ;  /* 0x00000002dbdb7824 */ /* 0x000fe200078e00ff */
[----:B------:R-:W-:-:S02]  /*0f90*/  SHF.R.U32.HI R2, RZ, 0x3, R2 ;  /* 0x00000003ff027819 */ /* 0x000fc40000011602 */
[C---:B------:R-:W-:Y:S01]  /*0fa0*/  LOP3.LUT R4, R8.reuse, 0x1, RZ, 0xc0, !PT ;  /* 0x0000000108047812 */ /* 0x040fe200078ec0ff */
[----:B------:R-:W-:Y:S01]  /*0fb0*/  IMAD R15, R3, 0x10, R0 ;  /* 0x00000010030f7824 */ /* 0x000fe200078e0200 */
[----:B------:R-:W-:Y:S01]  /*0fc0*/  LOP3.LUT R7, R7, R2, RZ, 0x3c, !PT ;  /* 0x0000000207077212 */ /* 0x000fe200078e3cff */
[----:B------:R-:W-:Y:S01]  /*0fd0*/  IMAD.SHL.U32 R2, R8, 0x40, RZ ;  /* 0x0000004008027824 */ /* 0x000fe200078e00ff */
[----:B------:R-:W-:Y:S01]  /*0fe0*/  LEA.HI R0, R5, R5, RZ, 0x1 ;  /* 0x0000000505007211 */ /* 0x000fe200078f08ff */
[----:B------:R-:W-:Y:S01]  /*0ff0*/  IMAD.SHL.U32 R3, R12, 0x40, RZ ;  /* 0x000000400c037824 */ /* 0x000fe200078e00ff */
[----:B------:R-:W-:Y:S01]  /*1000*/  ISETP.NE.U32.AND P0, PT, R4, 0x1, PT ;  /* 0x000000010400780c */ /* 0x000fe20003f05070 */
[----:B------:R-:W-:Y:S01]  /*1010*/  IMAD.SHL.U32 R4, R6, 0x400, RZ ;  /* 0x0000040006047824 */ /* 0x000fe200078e00ff */
[----:B------:R-:W-:Y:S01]  /*1020*/  LOP3.LUT R0, R0, 0x1ffffffe, RZ, 0xc0, !PT ;  /* 0x1ffffffe00007812 */ /* 0x000fe200078ec0ff */
[----:B------:R-:W-:Y:S01]  /*1030*/  STL [R1+0xe4], R15 ;  /* 0x0000e40f01007387 */ /* 0x000fe20000100800 */
[----:B------:R-:W-:-:S02]  /*1040*/  LOP3.LUT R2, R2, 0x1c0, RZ, 0xc0, !PT ;  /* 0x000001c002027812 */ /* 0x000fc400078ec0ff */
[----:B------:R-:W-:Y:S01]  /*1050*/  LOP3.LUT R3, R3, 0xfffffe00, RZ, 0xc0, !PT ;  /* 0xfffffe0003037812 */ /* 0x000fe200078ec0ff */
[C---:B------:R-:W-:Y:S01]  /*1060*/  IMAD.IADD R12, R5.reuse, 0x1, -R0 ;  /* 0x00000001050c7824 */ /* 0x040fe200078e0a00 */
[----:B------:R-:W-:Y:S01]  /*1070*/  LEA.HI R2, R2, R2, RZ, 0x1d ;  /* 0x0000000202027211 */ /* 0x000fe200078fe8ff */
[----:B------:R-:W-:Y:S01]  /*1080*/  IMAD R5, R5, 0x2, R4 ;  /* 0x0000000205057824 */ /* 0x000fe200078e0204 */
[----:B------:R-:W-:Y:S01]  /*1090*/  R2P PR, R8, 0x6 ;  /* 0x0000000608007804 */ /* 0x000fe20000000000 */
[----:B------:R-:W-:Y:S01]  /*10a0*/  IMAD R0, R13, 0x200, R14 ;  /* 0x000002000d007824 */ /* 0x000fe200078e020e */
[-C--:B------:R-:W-:Y:S01]  /*10b0*/  IADD3 R4, R7, R3.reuse, R4 ;  /* 0x0000000307047210 */ /* 0x080fe20007ffe004 */
[----:B------:R-:W-:Y:S01]  /*10c0*/  IMAD.IADD R8, R5, 0x1, R2 ;  /* 0x0000000105087824 */ /* 0x000fe200078e0202 */
[----:B------:R-:W-:Y:S01]  /*10d0*/  LOP3.LUT R5, R7, R3, RZ, 0xfc, !PT ;  /* 0x0000000307057212 */ /* 0x000fe200078efcff */
[----:B------:R-:W-:Y:S01]  /*10e0*/  IMAD R3, R9, 0x20, R17 ;  /* 0x0000002009037824 */ /* 0x000fe200078e0211 */
[----:B------:R-:W-:Y:S01]  /*10f0*/  SHF.R.S32.HI R19, RZ, 0x1f, R18 ;  /* 0x0000001fff137819 */ /* 0x000fe20000011412 */
[----:B------:R-:W-:Y:S01]  /*1100*/  IMAD.MOV.U32 R13, RZ, RZ, 0x20 ;  /* 0x00000020ff0d7424 */ /* 0x000fe200078e00ff */
[----:B------:R-:W-:-:S02]  /*1110*/  IADD3 R7, R18, 0x40, RZ ;  /* 0x0000004012077810 */ /* 0x000fc40007ffe0ff */
[----:B------:R1:W-:Y:S01]  /*1120*/  STL [R1+0xa4], R3 ;  /* 0x0000a40301007387 */ /* 0x0003e20000100800 */
[C---:B------:R-:W-:Y:S02]  /*1130*/  IADD3 R6, R18.reuse, 0xc0, RZ ;  /* 0x000000c012067810 */ /* 0x040fe40007ffe0ff */
[C---:B------:R-:W-:Y:S01]  /*1140*/  LOP3.LUT P3, RZ, R9.reuse, 0x4, RZ, 0xc0, !PT ;  /* 0x0000000409ff7812 */ /* 0x040fe2000786c0ff */
[----:B------:R-:W-:Y:S01]  /*1150*/  STL.64 [R1], R18 ;  /* 0x0000001201007387 */ /* 0x000fe20000100a00 */
[----:B------:R-:W-:Y:S02]  /*1160*/  LOP3.LUT P4, RZ, R9, 0x2, RZ, 0xc0, !PT ;  /* 0x0000000209ff7812 */ /* 0x000fe4000788c0ff */
[----:B------:R-:W-:Y:S01]  /*1170*/  IADD3 R252, R18, 0x80, RZ ;  /* 0x0000008012fc7810 */ /* 0x000fe20007ffe0ff */
[----:B------:R2:W-:Y:S01]  /*1180*/  STL [R1+0x8], R7 ;  /* 0x0000080701007387 */ /* 0x0005e20000100800 */
[----:B------:R-:W-:Y:S02]  /*1190*/  SHF.R.S32.HI R9, RZ, 0x1f, R7 ;  /* 0x0000001fff097819 */ /* 0x000fe40000011407 */
[C---:B------:R-:W-:Y:S01]  /*11a0*/  LOP3.LUT P6, RZ, R10.reuse, 0x2, RZ, 0xc0, !PT ;  /* 0x000000020aff7812 */ /* 0x040fe200078cc0ff */
[----:B------:R3:W-:Y:S01]  /*11b0*/  STL [R1+0xc], R6 ;  /* 0x00000c0601007387 */ /* 0x0007e20000100800 */
[----:B------:R-:W-:Y:S01]  /*11c0*/  LOP3.LUT P5, RZ, R10, 0x4, RZ, 0xc0, !PT ;  /* 0x000000040aff7812 */ /* 0x000fe200078ac0ff */
[----:B------:R-:W-:Y:S01]  /*11d0*/  IMAD.MOV.U32 R10, RZ, RZ, 0x40 ;  /* 0x00000040ff0a7424 */ /* 0x000fe200078e00ff */
[----:B------:R-:W-:Y:S01]  /*11e0*/  LEA R192, R0, 0x8100, 0x1 ;  /* 0x0000810000c07811 */ /* 0x000fe200078e08ff */
[----:B------:R4:W-:Y:S01]  /*11f0*/  STL [R1+0x3c], R9 ;  /* 0x00003c0901007387 */ /* 0x0009e20000100800 */
[----:B------:R-:W-:-:S02]  /*1200*/  LEA R199, R4, 0x10100, 0x1 ;  /* 0x0001010004c77811 */ /* 0x000fc400078e08ff */
[C---:B------:R-:W-:Y:S02]  /*1210*/  SEL R2, R10.reuse, 0xffffffc0, !P3 ;  /* 0xffffffc00a027807 */ /* 0x040fe40005800000 */
[----:B------:R-:W-:Y:S02]  /*1220*/  SEL R0, R10, 0xffffffc0, !P5 ;  /* 0xffffffc00a007807 */ /* 0x000fe40006800000 */
[C---:B------:R-:W-:Y:S01]  /*1230*/  IADD3 R203, R192.reuse, 0x20, RZ ;  /* 0x00000020c0cb7810 */ /* 0x040fe20007ffe0ff */
[----:B------:R-:W-:Y:S01]  /*1240*/  IMAD.IADD R198, R192, 0x1, R2 ;  /* 0x00000001c0c67824 */ /* 0x000fe200078e0202 */
[----:B-1----:R-:W-:Y:S01]  /*1250*/  LOP3.LUT R3, R11, 0x7ffffffc, RZ, 0xc0, !PT ;  /* 0x7ffffffc0b037812 */ /* 0x002fe200078ec0ff */
[----:B------:R-:W-:Y:S01]  /*1260*/  IMAD R11, R12, 0x8, R15 ;  /* 0x000000080c0b7824 */ /* 0x000fe200078e020f */
[----:B------:R-:W-:Y:S01]  /*1270*/  @P4 IADD3 R203, R192, -0x20, RZ ;  /* 0xffffffe0c0cb4810 */ /* 0x000fe20007ffe0ff */
[----:B------:R-:W-:Y:S01]  /*1280*/  IMAD.IADD R202, R199, 0x1, R0 ;  /* 0x00000001c7ca7824 */ /* 0x000fe200078e0200 */
[----:B------:R-:W-:Y:S01]  /*1290*/  LEA R193, R5, 0x100, 0x1 ;  /* 0x0000010005c17811 */ /* 0x000fe200078e08ff */
[----:B------:R-:W-:Y:S01]  /*12a0*/  IMAD.IADD R3, R16, 0x1, -R3 ;  /* 0x0000000110037824 */ /* 0x000fe200078e0a03 */
[C---:B------:R-:W-:Y:S01]  /*12b0*/  IADD3 R218, R203.reuse, 0x800, RZ ;  /* 0x00000800cbda7810 */ /* 0x040fe20007ffe0ff */
[----:B------:R-:W-:Y:S01]  /*12c0*/  IMAD.IADD R195, R2, 0x1, R203 ;  /* 0x0000000102c37824 */ /* 0x000fe200078e02cb */
[----:B--2---:R-:W-:Y:S01]  /*12d0*/  SHF.R.S32.HI R7, RZ, 0x1f, R252 ;  /* 0x0000001fff077819 */ /* 0x004fe200000114fc */
[----:B------:R-:W-:Y:S01]  /*12e0*/  IMAD.IADD R197, R0, 0x1, R193 ;  /* 0x0000000100c57824 */ /* 0x000fe200078e02c1 */
[----:B------:R-:W-:-:S02]  /*12f0*/  IADD3 R217, R203, 0x1000, RZ ;  /* 0x00001000cbd97810 */ /* 0x000fc40007ffe0ff */
[----:B---3--:R-:W-:Y:S01]  /*1300*/  SHF.R.S32.HI R6, RZ, 0x1f, R6 ;  /* 0x0000001fff067819 */ /* 0x008fe20000011406 */
[----:B------:R1:W-:Y:S01]  /*1310*/  STL [R1+0x38], R7 ;  /* 0x0000380701007387 */ /* 0x0003e20000100800 */
[----:B------:R-:W-:Y:S01]  /*1320*/  IADD3 R216, R203, 0x1800, RZ ;  /* 0x00001800cbd87810 */ /* 0x000fe20007ffe0ff */
[----:B----4-:R-:W-:Y:S02]  /*1330*/  IMAD.SHL.U32 R9, R3, 0x2, RZ ;  /* 0x0000000203097824 */ /* 0x010fe400078e00ff */
[----:B------:R2:W-:Y:S01]  /*1340*/  STL [R1+0x34], R6 ;  /* 0x0000340601007387 */ /* 0x0005e20000100800 */
[----:B------:R-:W-:Y:S02]  /*1350*/  SEL R3, R13, 0xffffffe0, !P6 ;  /* 0xffffffe00d037807 */ /* 0x000fe40007000000 */
[----:B------:R-:W-:Y:S01]  /*1360*/  IADD3 R215, R203, 0x2000, RZ ;  /* 0x00002000cbd77810 */ /* 0x000fe20007ffe0ff */
[----:B------:R3:W-:Y:S01]  /*1370*/  STL [R1+0xe8], R11 ;  /* 0x0000e80b01007387 */ /* 0x0007e20000100800 */
[----:B------:R-:W-:Y:S01]  /*1380*/  IADD3 R23, R9, 0x90, RZ ;  /* 0x0000009009177810 */ /* 0x000fe20007ffe0ff */
[----:B------:R-:W-:Y:S01]  /*1390*/  IMAD.IADD R200, R199, 0x1, R3 ;  /* 0x00000001c7c87824 */ /* 0x000fe200078e0203 */
[C---:B------:R-:W-:Y:S01]  /*13a0*/  IADD3 R22, R9.reuse, 0x98, RZ ;  /* 0x0000009809167810 */ /* 0x040fe20007ffe0ff */
[----:B------:R-:W-:Y:S01]  /*13b0*/  STL [R1+0x10], R9 ;  /* 0x0000100901007387 */ /* 0x000fe20000100800 */
[----:B------:R-:W-:Y:S01]  /*13c0*/  IADD3 R21, R9, 0xa0, RZ ;  /* 0x000000a009157810 */ /* 0x000fe20007ffe0ff */
[----:B------:R-:W-:Y:S01]  /*13d0*/  IMAD.IADD R194, R3, 0x1, R193 ;  /* 0x0000000103c27824 */ /* 0x000fe200078e02c1 */
[C---:B------:R-:W-:Y:S01]  /*13e0*/  IADD3 R20, R9.reuse, 0xa8, RZ ;  /* 0x000000a809147810 */ /* 0x040fe20007ffe0ff */
[----:B------:R-:W-:Y:S01]  /*13f0*/  IMAD.IADD R201, R200, 0x1, R0 ;  /* 0x00000001c8c97824 */ /* 0x000fe200078e0200 */
[C---:B------:R-:W-:Y:S01]  /*1400*/  IADD3 R19, R9.reuse, 0xb0, RZ ;  /* 0x000000b009137810 */ /* 0x040fe20007ffe0ff */
[----:B------:R-:W-:Y:S01]  /*1410*/  IMAD.IADD R196, R0, 0x1, R194 ;  /* 0x0000000100c47824 */ /* 0x000fe200078e02c2 */
[----:B------:R-:W-:-:S02]  /*1420*/  IADD3 R18, R9, 0xb8, RZ ;  /* 0x000000b809127810 */ /* 0x000fc40007ffe0ff */
[C---:B------:R-:W-:Y:S02]  /*1430*/  IADD3 R17, R9.reuse, 0xc0, RZ ;  /* 0x000000c009117810 */ /* 0x040fe40007ffe0ff */
[C---:B------:R-:W-:Y:S02]  /*1440*/  IADD3 R16, R9.reuse, 0xc8, RZ ;  /* 0x000000c809107810 */ /* 0x040fe40007ffe0ff */
[----:B------:R-:W-:Y:S02]  /*1450*/  IADD3 R15, R9, 0xd0, RZ ;  /* 0x000000d0090f7810 */ /* 0x000fe40007ffe0ff */
[----:B-1----:R-:W-:Y:S02]  /*1460*/  SEL R7, R13, 0xffffffe0, !P1 ;  /* 0xffffffe00d077807 */ /* 0x002fe40004800000 */
[----:B--2---:R-:W-:Y:S02]  /*1470*/  SEL R6, R10, 0xffffffc0, !P2 ;  /* 0xffffffc00a067807 */ /* 0x004fe40005000000 */
[----:B------:R-:W-:-:S02]  /*1480*/  IADD3 R10, R9, 0x10, RZ ;  /* 0x00000010090a7810 */ /* 0x000fc40007ffe0ff */
[C---:B---3--:R-:W-:Y:S02]  /*1490*/  IADD3 R11, R9.reuse, 0x8, RZ ;  /* 0x00000008090b7810 */ /* 0x048fe40007ffe0ff */
[C---:B------:R-:W-:Y:S02]  /*14a0*/  IADD3 R14, R9.reuse, 0xd8, RZ ;  /* 0x000000d8090e7810 */ /* 0x040fe40007ffe0ff */
[C---:B------:R-:W-:Y:S01]  /*14b0*/  IADD3 R13, R9.reuse, 0xe0, RZ ;  /* 0x000000e0090d7810 */ /* 0x040fe20007ffe0ff */
[----:B------:R1:W-:Y:S01]  /*14c0*/  STL [R1+0x64], R11 ;  /* 0x0000640b01007387 */ /* 0x0003e20000100800 */
[----:B------:R-:W-:Y:S02]  /*14d0*/  IADD3 R12, R9, 0xe8, RZ ;  /* 0x000000e8090c7810 */ /* 0x000fe40007ffe0ff */
[C---:B------:R-:W-:Y:S01]  /*14e0*/  IADD3 R214, R203.reuse, 0x2800, RZ ;  /* 0x00002800cbd67810 */ /* 0x040fe20007ffe0ff */
[----:B------:R2:W-:Y:S01]  /*14f0*/  STL [R1+0x60], R10 ;  /* 0x0000600a01007387 */ /* 0x0005e20000100800 */
[----:B------:R-:W-:-:S02]  /*1500*/  IADD3 R213, R203, 0x3000, RZ ;  /* 0x00003000cbd57810 */ /* 0x000fc40007ffe0ff */
[C---:B------:R-:W-:Y:S01]  /*1510*/  IADD3 R212, R203.reuse, 0x3800, RZ ;  /* 0x00003800cbd47810 */ /* 0x040fe20007ffe0ff */
[----:B------:R-:W-:Y:S01]  /*1520*/  STL [R1+0xa0], R23 ;  /* 0x0000a01701007387 */ /* 0x000fe20000100800 */
[C---:B------:R-:W-:Y:S02]  /*1530*/  IADD3 R211, R203.reuse, 0x4000, RZ ;  /* 0x00004000cbd37810 */ /* 0x040fe40007ffe0ff */
[C---:B------:R-:W-:Y:S01]  /*1540*/  IADD3 R210, R203.reuse, 0x4800, RZ ;  /* 0x00004800cbd27810 */ /* 0x040fe20007ffe0ff */
[----:B------:R3:W-:Y:S01]  /*1550*/  STL [R1+0x9c], R22 ;  /* 0x00009c1601007387 */ /* 0x0007e20000100800 */
[C---:B------:R-:W-:Y:S02]  /*1560*/  IADD3 R209, R203.reuse, 0x5000, RZ ;  /* 0x00005000cbd17810 */ /* 0x040fe40007ffe0ff */
[C---:B------:R-:W-:Y:S01]  /*1570*/  IADD3 R208, R203.reuse, 0x5800, RZ ;  /* 0x00005800cbd07810 */ /* 0x040fe20007ffe0ff */
[----:B------:R4:W-:Y:S01]  /*1580*/  STL [R1+0x98], R21 ;  /* 0x0000981501007387 */ /* 0x0009e20000100800 */
[----:B------:R-:W-:-:S02]  /*1590*/  IADD3 R207, R203, 0x6000, RZ ;  /* 0x00006000cbcf7810 */ /* 0x000fc40007ffe0ff */
[C---:B------:R-:W-:Y:S01]  /*15a0*/  IADD3 R206, R203.reuse, 0x6800, RZ ;  /* 0x00006800cbce7810 */ /* 0x040fe20007ffe0ff */
[----:B------:R-:W-:Y:S01]  /*15b0*/  STL [R1+0x94], R20 ;  /* 0x0000941401007387 */ /* 0x000fe20000100800 */
[C---:B------:R-:W-:Y:S02]  /*15c0*/  IADD3 R205, R203.reuse, 0x7000, RZ ;  /* 0x00007000cbcd7810 */ /* 0x040fe40007ffe0ff */
[----:B------:R-:W-:Y:S01]  /*15d0*/  IADD3 R204, R203, 0x7800, RZ ;  /* 0x00007800cbcc7810 */ /* 0x000fe20007ffe0ff */
[----:B------:R5:W-:Y:S01]  /*15e0*/  STL [R1+0x90], R19 ;  /* 0x0000901301007387 */ /* 0x000be20000100800 */
[C---:B-1----:R-:W-:Y:S02]  /*15f0*/  IADD3 R11, R9.reuse, 0xf0, RZ ;  /* 0x000000f0090b7810 */ /* 0x042fe40007ffe0ff */
[----:B------:R-:W-:Y:S01]  /*1600*/  IADD3 R9, R9, 0xf8, RZ ;  /* 0x000000f809097810 */ /* 0x000fe20007ffe0ff */
[----:B------:R1:W-:Y:S01]  /*1610*/  STL [R1+0x8c], R18 ;  /* 0x00008c1201007387 */ /* 0x0003e20000100800 */
[----:B--2---:R-:W-:-:S02]  /*1620*/  LEA R10, R8, 0x80, 0x1 ;  /* 0x00000080080a7811 */ /* 0x004fc400078e08ff */
[----:B------:R-:W-:Y:S01]  /*1630*/  SHF.R.S32.HI R8, RZ, 0x1f, R23 ;  /* 0x0000001fff087819 */ /* 0x000fe20000011417 */
[----:B------:R-:W-:Y:S04]  /*1640*/  STL [R1+0x88], R17 ;  /* 0x0000881101007387 */ /* 0x000fe80000100800 */
[----:B------:R2:W-:Y:S01]  /*1650*/  STL [R1+0x84], R16 ;  /* 0x0000841001007387 */ /* 0x0005e20000100800 */
[----:B---3--:R-:W-:-:S03]  /*1660*/  SHF.R.S32.HI R22, RZ, 0x1f, R22 ;  /* 0x0000001fff167819 */ /* 0x008fc60000011416 */
[----:B------:R3:W-:Y:S01]  /*1670*/  STL [R1+0x80], R15 ;  /* 0x0000800f01007387 */ /* 0x0007e20000100800 */
[----:B----4-:R-:W-:-:S03]  /*1680*/  SHF.R.S32.HI R21, RZ, 0x1f, R21 ;  /* 0x0000001fff157819 */ /* 0x010fc60000011415 */
[----:B------:R-:W-:Y:S04]  /*1690*/  STL [R1+0x7c], R14 ;  /* 0x00007c0e01007387 */ /* 0x000fe80000100800 */
[----:B------:R4:W-:Y:S01]  /*16a0*/  STL [R1+0x78], R13 ;  /* 0x0000780d01007387 */ /* 0x0009e20000100800 */
[----:B-----5:R-:W-:-:S03]  /*16b0*/  SHF.R.S32.HI R19, RZ, 0x1f, R19 ;  /* 0x0000001fff137819 */ /* 0x020fc60000011413 */
[----:B------:R5:W-:Y:S01]  /*16c0*/  STL [R1+0x74], R12 ;  /* 0x0000740c01007387 */ /* 0x000be20000100800 */
[----:B-1----:R-:W-:-:S03]  /*16d0*/  SHF.R.S32.HI R18, RZ, 0x1f, R18 ;  /* 0x0000001fff127819 */ /* 0x002fc60000011412 */
[----:B------:R-:W-:Y:S04]  /*16e0*/  STL [R1+0x70], R11 ;  /* 0x0000700b01007387 */ /* 0x000fe80000100800 */
[----:B------:R1:W-:Y:S01]  /*16f0*/  STL [R1+0x6c], R9 ;  /* 0x00006c0901007387 */ /* 0x0003e20000100800 */
[----:B--2---:R-:W-:-:S03]  /*1700*/  SHF.R.S32.HI R16, RZ, 0x1f, R16 ;  /* 0x0000001fff107819 */ /* 0x004fc60000011410 */
[----:B------:R-:W-:Y:S01]  /*1710*/  STL [R1+0x40], R10 ;  /* 0x0000400a01007387 */ /* 0x000fe20000100800 */
[----:B---3--:R-:W-:-:S03]  /*1720*/  SHF.R.S32.HI R15, RZ, 0x1f, R15 ;  /* 0x0000001fff0f7819 */ /* 0x008fc6000001140f */
[----:B------:R2:W-:Y:S04]  /*1730*/  STL [R1+0xdc], R8 ;  /* 0x0000dc0801007387 */ /* 0x0005e80000100800 */
[----:B------:R-:W-:Y:S01]  /*1740*/  STL [R1+0xd8], R22 ;  /* 0x0000d81601007387 */ /* 0x000fe20000100800 */
[----:B----4-:R-:W-:-:S03]  /*1750*/  SHF.R.S32.HI R13, RZ, 0x1f, R13 ;  /* 0x0000001fff0d7819 */ /* 0x010fc6000001140d */
[----:B------:R-:W-:Y:S01]  /*1760*/  STL [R1+0xd4], R21 ;  /* 0x0000d41501007387 */ /* 0x000fe20000100800 */
[----:B-----5:R-:W-:Y:S02]  /*1770*/  SHF.R.S32.HI R12, RZ, 0x1f, R12 ;  /* 0x0000001fff0c7819 */ /* 0x020fe4000001140c */
[----:B-1----:R-:W-:Y:S02]  /*1780*/  SHF.R.S32.HI R9, RZ, 0x1f, R9 ;  /* 0x0000001fff097819 */ /* 0x002fe40000011409 */
[----:B--2---:R-:W-:-:S05]  /*1790*/  SHF.R.S32.HI R8, RZ, 0x1f, R20 ;  /* 0x0000001fff087819 */ /* 0x004fca0000011414 */
[----:B------:R1:W-:Y:S04]  /*17a0*/  STL [R1+0xd0], R8 ;  /* 0x0000d00801007387 */ /* 0x0003e80000100800 */
[----:B------:R-:W-:Y:S04]  /*17b0*/  STL [R1+0xcc], R19 ;  /* 0x0000cc1301007387 */ /* 0x000fe80000100800 */
[----:B------:R-:W-:Y:S01]  /*17c0*/  STL [R1+0xc8], R18 ;  /* 0x0000c81201007387 */ /* 0x000fe20000100800 */
[----:B-1----:R-:W-:-:S05]  /*17d0*/  SHF.R.S32.HI R8, RZ, 0x1f, R17 ;  /* 0x0000001fff087819 */ /* 0x002fca0000011411 */
[----:B------:R1:W-:Y:S04]  /*17e0*/  STL [R1+0xc4], R8 ;  /* 0x0000c40801007387 */ /* 0x0003e80000100800 */
[----:B------:R-:W-:Y:S04]  /*17f0*/  STL [R1+0xc0], R16 ;  /* 0x0000c01001007387 */ /* 0x000fe80000100800 */
[----:B------:R-:W-:Y:S01]  /*1800*/  STL [R1+0xbc], R15 ;  /* 0x0000bc0f01007387 */ /* 0x000fe20000100800 */
[----:B-1----:R-:W-:-:S05]  /*1810*/  SHF.R.S32.HI R8, RZ, 0x1f, R14 ;  /* 0x0000001fff087819 */ /* 0x002fca000001140e */
[----:B------:R1:W-:Y:S04]  /*1820*/  STL [R1+0xb8], R8 ;  /* 0x0000b80801007387 */ /* 0x0003e80000100800 */
[----:B------:R-:W-:Y:S04]  /*1830*/  STL [R1+0xb4], R13 ;  /* 0x0000b40d01007387 */ /* 0x000fe80000100800 */
[----:B------:R-:W-:Y:S01]  /*1840*/  STL [R1+0xb0], R12 ;  /* 0x0000b00c01007387 */ /* 0x000fe20000100800 */
[----:B-1----:R-:W-:Y:S01]  /*1850*/  SHF.R.S32.HI R8, RZ, 0x1f, R11 ;  /* 0x0000001fff087819 */ /* 0x002fe2000001140b */
[----:B------:R-:W-:-:S04]  /*1860*/  IMAD.IADD R11, R10, 0x1, R6 ;  /* 0x000000010a0b7824 */ /* 0x000fc800078e0206 */
[----:B------:R1:W-:Y:S04]  /*1870*/  STL [R1+0xac], R8 ;  /* 0x0000ac0801007387 */ /* 0x0003e80000100800 */
[----:B------:R2:W-:Y:S04]  /*1880*/  STL [R1+0xa8], R9 ;  /* 0x0000a80901007387 */ /* 0x0005e80000100800 */
[----:B------:R-:W-:Y:S01]  /*1890*/  STL [R1+0x5c], R11 ;  /* 0x00005c0b01007387 */ /* 0x000fe20000100800 */
[C---:B-1----:R-:W-:Y:S02]  /*18a0*/  IADD3 R8, R10.reuse, -0x10, RZ ;  /* 0xfffffff00a087810 */ /* 0x042fe40007ffe0ff */
[C---:B------:R-:W-:Y:S01]  /*18b0*/  @P0 IADD3 R8, R10.reuse, 0x10, RZ ;  /* 0x000000100a080810 */ /* 0x040fe20007ffe0ff */
[----:B--2---:R-:W-:-:S04]  /*18c0*/  IMAD.IADD R9, R10, 0x1, R7 ;  /* 0x000000010a097824 */ /* 0x004fc800078e0207 */
[----:B------:R-:W-:Y:S02]  /*18d0*/  IMAD.IADD R4, R6, 0x1, R8 ;  /* 0x0000000106047824 */ /* 0x000fe400078e0208 */
[----:B------:R-:W-:Y:S01]  /*18e0*/  IMAD.IADD R2, R9, 0x1, R6 ;  /* 0x0000000109027824 */ /* 0x000fe200078e0206 */
[----:B------:R-:W-:Y:S04]  /*18f0*/  STL [R1+0x4c], R9 ;  /* 0x00004c0901007387 */ /* 0x000fe80000100800 */
[----:B------:R1:W-:Y:S04]  /*1900*/  STL [R1+0x58], R2 ;  /* 0x0000580201007387 */ /* 0x0003e80000100800 */
[----:B------:R-:W-:Y:S04]  /*1910*/  STL [R1+0x44], R8 ;  /* 0x0000440801007387 */ /* 0x000fe80000100800 */
[----:B------:R-:W-:Y:S01]  /*1920*/  STL [R1+0x54], R4 ;  /* 0x0000540401007387 */ /* 0x000fe20000100800 */
[----:B-1----:R-:W-:-:S05]  /*1930*/  IMAD.IADD R2, R7, 0x1, R8 ;  /* 0x0000000107027824 */ /* 0x002fca00078e0208 */
[----:B------:R1:W-:Y:S02]  /*1940*/  STL [R1+0x48], R2 ;  /* 0x0000480201007387 */ /* 0x0003e40000100800 */
[----:B-1----:R-:W-:-:S05]  /*1950*/  IMAD.IADD R2, R2, 0x1, R6 ;  /* 0x0000000102027824 */ /* 0x002fca00078e0206 */
[----:B------:R1:W-:Y:S02]  /*1960*/  STL [R1+0x50], R2 ;  /* 0x0000500201007387 */ /* 0x0003e40000100800 */
.L_x_1315:
[----:B------:R-:W2:Y:S01]  /*1970*/  LDL R0, [R1+0x2c] ;  /* 0x00002c0001007983 */ /* 0x000ea20000100800 */
[----:B------:R-:W-:Y:S01]  /*1980*/  IMAD.MOV.U32 R13, RZ, RZ, 0x4 ;  /* 0x00000004ff0d7424 */ /* 0x000fe200078e00ff */
[----:B------:R-:W-:Y:S02]  /*1990*/  ISETP.NE.U32.AND P0, PT, RZ, c[0x0][0x370], PT ;  /* 0x0000dc00ff007a0c */ /* 0x000fe40003f05070 */
[----:B------:R-:W3:Y:S02]  /*19a0*/  LDL R11, [R1+0x28] ;  /* 0x00002800010b7983 */ /* 0x000ee40000100800 */
[----:B------:R-:W-:Y:S01]  /*19b0*/  ISETP.NE.AND.EX P0, PT, RZ, c[0x0][0x374], PT, P0 ;  /* 0x0000dd00ff007a0c */ /* 0x000fe20003f05300 */
[----:B-12---:R-:W-:-:S05]  /*19c0*/  IMAD.WIDE R2, R0, R13, c[0x0][0x588] ;  /* 0x0001620000027625 */ /* 0x006fca00078e020d */
[----:B------:R-:W2:Y:S01]  /*19d0*/  LDG.E R114, [R2.64] ;  /* 0x0000000602727981 */ /* 0x000ea2000c1e1900 */
[----:B------:R-:W-:Y:S01]  /*19e0*/  ISETP.NE.U32.AND P5, PT, RZ, c[0x0][0x360], PT ;  /* 0x0000d800ff007a0c */ /* 0x000fe20003fa5070 */
[----:B------:R-:W-:Y:S01]  /*19f0*/  CS2R R6, SRZ ;  /* 0x0000000000067805 */ /* 0x000fe2000001ff00 */
        /* <DEDUP_REMOVED lines=9> */
[----:B------:R-:W-:Y:S02]  /*1a90*/  @P0 LEA.HI.X R3, R114, c[0x0][0x374], R115, 0x2, P1 ;  /* 0x0000dd0072030a11 */ /* 0x000fe400008f1473 */
[----:B------:R-:W-:-:S03]  /*1aa0*/  ISETP.NE.U32.AND P1, PT, RZ, c[0x0][0x350], PT ;  /* 0x0000d400ff007a0c */ /* 0x000fc60003f25070 */
[----:B------:R2:W5:Y:S01]  /*1ab0*/  @P0 LDG.E R7, [R2.64] ;  /* 0x0000000602070981 */ /* 0x000562000c1e1900 */
[----:B------:R-:W-:Y:S02]  /*1ac0*/  ISETP.NE.AND.EX P1, PT, RZ, c[0x0][0x354], PT, P1 ;  /* 0x0000d500ff007a0c */ /* 0x000fe40003f25310 */
[C---:B------:R-:W-:Y:S02]  /*1ad0*/  @P5 LEA R8, P0, R114.reuse, c[0x0][0x360], 0x2 ;  /* 0x0000d80072085a11 */ /* 0x040fe400078010ff */
[C-C-:B------:R-:W-:Y:S02]  /*1ae0*/  LEA.HI.X R5, R114.reuse, c[0x0][0x34c], R115.reuse, 0x2, P4 ;  /* 0x0000d30072057a11 */ /* 0x140fe400020f1473 */
[----:B------:R-:W-:-:S03]  /*1af0*/  @P5 LEA.HI.X R9, R114, c[0x0][0x364], R115, 0x2, P0 ;  /* 0x0000d90072095a11 */ /* 0x000fc600000f1473 */
[----:B------:R1:W5:Y:S04]  /*1b00*/  @P2 LDG.E R6, [R4.64] ;  /* 0x0000000604062981 */ /* 0x000368000c1e1900 */
[----:B------:R1:W5:Y:S01]  /*1b10*/  @P5 LDG.E R18, [R8.64] ;  /* 0x0000000608125981 */ /* 0x000362000c1e1900 */
[----:B--2---:R-:W-:-:S04]  /*1b20*/  LEA R2, P3, R114, c[0x0][0x350], 0x2 ;  /* 0x0000d40072027a11 */ /* 0x004fc800078610ff */
[----:B------:R-:W-:-:S05]  /*1b30*/  LEA.HI.X R3, R114, c[0x0][0x354], R115, 0x2, P3 ;  /* 0x0000d50072037a11 */ /* 0x000fca00018f1473 */
[----:B------:R1:W5:Y:S01]  /*1b40*/  @P1 LDG.E R10, [R2.64] ;  /* 0x00000006020a1981 */ /* 0x000362000c1e1900 */
[----:B---3--:R-:W-:-:S05]  /*1b50*/  LOP3.LUT R107, R11, 0xffff, RZ, 0xc0, !PT ;  /* 0x0000ffff0b6b7812 */ /* 0x008fca00078ec0ff */
[----:B------:R1:W-:Y:S01]  /*1b60*/  STL [R1+0x1c], R107 ;  /* 0x00001c6b01007387 */ /* 0x0003e20000100800 */
[----:B------:R-:W-:Y:S01]  /*1b70*/  YIELD ;  /* 0x0000000000007946 */ /* 0x000fe20003800000 */
[----:B------:R-:W-:Y:S05]  /*1b80*/  @P5 BRA `(.L_x_1235) ;  /* 0x0000005000005947 */ /* 0x000fea0003800000 */
[----:B-----5:R-:W-:Y:S01]  /*1b90*/  MOV R18, c[0x0][0x168] ;  /* 0x00005a0000127a02 */ /* 0x020fe20000000f00 */
[----:B------:R-:W-:Y:S05]  /*1ba0*/  @!P2 BRA `(.L_x_1235) ;  /* 0x000000300000a947 */ /* 0x000fea0003800000 */
[----:B-1----:R-:W2:Y:S04]  /*1bb0*/  LDG.E R8, [R4.64] ;  /* 0x0000000604087981 */ /* 0x002ea8000c1e1900 */
[----:B------:R-:W2:Y:S02]  /*1bc0*/  LDG.E R0, [R4.64+0x4] ;  /* 0x0000040604007981 */ /* 0x000ea4000c1e1900 */
[----:B--2---:R-:W-:Y:S02]  /*1bd0*/  IADD3 R18, -R8, R0, RZ ;  /* 0x0000000008127210 */ /* 0x004fe40007ffe1ff */
.L_x_1235:
[----:B------:R-:W-:-:S04]  /*1be0*/  ISETP.NE.U32.AND P0, PT, RZ, c[0x0][0x368], PT ;  /* 0x0000da00ff007a0c */ /* 0x000fc80003f05070 */
[----:B------:R-:W-:-:S13]  /*1bf0*/  ISETP.NE.AND.EX P0, PT, RZ, c[0x0][0x36c], PT, P0 ;  /* 0x0000db00ff007a0c */ /* 0x000fda0003f05300 */
[----:B------:R-:W-:Y:S05]  /*1c00*/  @!P0 BRA `(.L_x_1236) ;  /* 0x0000004000008947 */ /* 0x000fea0003800000 */
[----:B-1----:R-:W-:-:S04]  /*1c10*/  LEA R2, P0, R114, c[0x0][0x368], 0x2 ;  /* 0x0000da0072027a11 */ /* 0x002fc800078010ff */
[----:B------:R-:W-:-:S05]  /*1c20*/  LEA.HI.X R3, R114, c[0x0][0x36c], R115, 0x2, P0 ;  /* 0x0000db0072037a11 */ /* 0x000fca00000f1473 */
[----:B------:R1:W5:Y:S01]  /*1c30*/  LDG.E R0, [R2.64] ;  /* 0x0000000602007981 */ /* 0x000362000c1e1900 */
[----:B------:R-:W-:Y:S05]  /*1c40*/  BRA `(.L_x_1237) ;  /* 0x0000005000007947 */ /* 0x000fea0003800000 */
.L_x_1236:
[----:B------:R-:W-:Y:S01]  /*1c50*/  MOV R0, c[0x0][0x1d0] ;  /* 0x0000740000007a02 */ /* 0x000fe20000000f00 */
[----:B------:R-:W-:Y:S05]  /*1c60*/  @!P1 BRA `(.L_x_1237) ;  /* 0x0000003000009947 */ /* 0x000fea0003800000 */
[----:B-1----:R-:W2:Y:S04]  /*1c70*/  LDG.E R4, [R2.64] ;  /* 0x0000000602047981 */ /* 0x002ea8000c1e1900 */
[----:B------:R-:W2:Y:S02]  /*1c80*/  LDG.E R0, [R2.64+0x4] ;  /* 0x0000040602007981 */ /* 0x000ea4000c1e1900 */
[----:B--2---:R-:W-:-:S04]  /*1c90*/  IADD3 R0, -R4, R0, RZ ;  /* 0x0000000004007210 */ /* 0x004fc80007ffe1ff */
.L_x_1237:
[C---:B-1----:R-:W-:Y:S01]  /*1ca0*/  LOP3.LUT R2, R11.reuse, 0xff000000, RZ, 0xc0, !PT ;  /* 0xff0000000b027812 */ /* 0x042fe200078ec0ff */
[--C-:B-----5:R-:W-:Y:S01]  /*1cb0*/  IMAD.IADD R19, R0, 0x1, -R7.reuse ;  /* 0x0000000100137824 */ /* 0x120fe200078e0a07 */
[----:B------:R-:W-:Y:S01]  /*1cc0*/  LOP3.LUT R3, R11, 0xff0000, RZ, 0xc0, !PT ;  /* 0x00ff00000b037812 */ /* 0x000fe200078ec0ff */
[----:B------:R-:W-:Y:S01]  /*1cd0*/  BSSY B0, `(.L_x_1238) ;  /* 0x000002d000007945 */ /* 0x000fe20003800000 */
[----:B------:R-:W-:Y:S01]  /*1ce0*/  SHF.R.U32.HI R4, RZ, 0x8, R2 ;  /* 0x00000008ff047819 */ /* 0x000fe20000011602 */
[----:B------:R-:W-:Y:S01]  /*1cf0*/  IMAD.IADD R12, R10, 0x1, R7 ;  /* 0x000000010a0c7824 */ /* 0x000fe200078e0207 */
[----:B------:R-:W-:-:S02]  /*1d00*/  ISETP.GE.AND P0, PT, R19, 0x1, PT ;  /* 0x000000011300780c */ /* 0x000fc40003f06270 */
[----:B------:R-:W-:Y:S02]  /*1d10*/  LEA.HI R3, R3, R4, RZ, 0x10 ;  /* 0x0000000403037211 */ /* 0x000fe400078f80ff */
[----:B------:R-:W-:Y:S02]  /*1d20*/  IADD3 R0, R19, 0x3f, RZ ;  /* 0x0000003f13007810 */ /* 0x000fe40007ffe0ff */
[----:B------:R-:W-:Y:S02]  /*1d30*/  LOP3.LUT R14, R3, 0xff, RZ, 0xc0, !PT ;  /* 0x000000ff030e7812 */ /* 0x000fe400078ec0ff */
[----:B------:R-:W-:Y:S02]  /*1d40*/  SHF.R.U32.HI R5, RZ, 0x10, R3 ;  /* 0x00000010ff057819 */ /* 0x000fe40000011603 */
[----:B------:R-:W-:Y:S01]  /*1d50*/  SHF.R.S32.HI R2, RZ, 0x1f, R0 ;  /* 0x0000001fff027819 */ /* 0x000fe20000011400 */
[----:B------:R1:W-:Y:S03]  /*1d60*/  STL [R1+0x68], R14 ;  /* 0x0000680e01007387 */ /* 0x0003e60000100800 */
[----:B------:R-:W-:Y:S01]  /*1d70*/  LEA.HI R0, R2, R0, RZ, 0x6 ;  /* 0x0000000002007211 */ /* 0x000fe200078f30ff */
[----:B------:R1:W-:Y:S01]  /*1d80*/  STL [R1+0x28], R5 ;  /* 0x0000280501007387 */ /* 0x0003e20000100800 */
[----:B------:R-:W-:-:S02]  /*1d90*/  IMAD.MOV.U32 R2, RZ, RZ, RZ ;  /* 0x000000ffff027224 */ /* 0x000fc400078e00ff */
[----:B------:R-:W-:Y:S01]  /*1da0*/  SHF.R.S32.HI R8, RZ, 0x6, R0 ;  /* 0x00000006ff087819 */ /* 0x000fe20000011400 */
        /* <DEDUP_REMOVED lines=31> */
.L_x_1239:
[----:B------:R-:W-:Y:S05]  /*1fa0*/  BSYNC B0 ;  /* 0x0000000000007941 */ /* 0x000fea0003800000 */
.L_x_1238:
        /* <DEDUP_REMOVED lines=73> */
[----:B------:R-:W2:Y:S01]  /*2440*/  LDL R102, [R1+0x24] ;  /* 0x0000240001667983 */ /* 0x000ea20000100800 */
[----:B------:R-:W-:-:S03]  /*2450*/  ISETP.NE.U32.AND P0, PT, RZ, c[0x0][0x340], PT ;  /* 0x0000d000ff007a0c */ /* 0x000fc60003f05070 */
[----:B------:R-:W3:Y:S04]  /*2460*/  LDL R106, [R1+0x8] ;  /* 0x00000800016a7983 */ /* 0x000ee80000100800 */
[----:B------:R-:W4:Y:S01]  /*2470*/  LDL.64 R110, [R1] ;  /* 0x00000000016e7983 */ /* 0x000f220000100a00 */
[----:B------:R-:W-:-:S03]  /*2480*/  ISETP.NE.AND.EX P0, PT, RZ, c[0x0][0x344], PT, P0 ;  /* 0x0000d100ff007a0c */ /* 0x000fc60003f05300 */
[----:B------:R-:W5:Y:S10]  /*2490*/  LDL R21, [R1+0xc] ;  /* 0x00000c0001157983 */ /* 0x000f740000100800 */
[----:B------:R-:W-:-:S05]  /*24a0*/  @P0 IMAD.WIDE R2, R114, R13, c[0x0][0x340] ;  /* 0x0000d00072020625 */ /* 0x000fca00078e020d */
[----:B------:R1:W4:Y:S04]  /*24b0*/  @P0 LDG.E R11, [R2.64] ;  /* 0x00000006020b0981 */ /* 0x000328000c1e1900 */
[----:B------:R-:W1:Y:S01]  /*24c0*/  S2R R8, SR_TID.X ;  /* 0x0000000000087919 */ /* 0x000e620000002100 */
[----:B------:R-:W-:-:S05]  /*24d0*/  SHF.R.S32.HI R0, RZ, 0x1f, R6 ;  /* 0x0000001fff007819 */ /* 0x000fca0000011406 */
[----:B------:R-:W-:-:S04]  /*24e0*/  IMAD R0, R0, c[0x0][0x178], RZ ;  /* 0x00005e0000007a24 */ /* 0x000fc800078e02ff */
[----:B------:R-:W-:Y:S02]  /*24f0*/  IMAD R0, R6, c[0x0][0x17c], R0 ;  /* 0x00005f0006007a24 */ /* 0x000fe400078e0200 */
[----:B-1----:R-:W-:-:S05]  /*2500*/  IMAD.MOV.U32 R2, RZ, RZ, c[0x0][0x2c4] ;  /* 0x0000b100ff027624 */ /* 0x002fca00078e00ff */
[----:B------:R-:W-:Y:S01]  /*2510*/  ISETP.NE.AND P3, PT, R2, 0x1, PT ;  /* 0x000000010200780c */ /* 0x000fe20003f65270 */
[----:B------:R-:W-:Y:S01]  /*2520*/  IMAD.WIDE.U32 R2, R6, c[0x0][0x178], RZ ;  /* 0x00005e0006027a25 */ /* 0x000fe200078e00ff */
[----:B------:R-:W-:-:S03]  /*2530*/  SHF.R.S32.HI R103, RZ, 0x1f, R8 ;  /* 0x0000001fff677819 */ /* 0x000fc60000011408 */
[----:B------:R-:W-:Y:S01]  /*2540*/  IMAD.IADD R3, R3, 0x1, R0 ;  /* 0x0000000103037824 */ /* 0x000fe200078e0200 */
[----:B------:R-:W-:Y:S02]  /*2550*/  LEA.HI R103, R103, R8, RZ, 0x3 ;  /* 0x0000000867677211 */ /* 0x000fe400078f18ff */
[----:B------:R-:W-:Y:S01]  /*2560*/  SEL R7, R115, RZ, !P2 ;  /* 0x000000ff73077207 */ /* 0x000fe20005000000 */
[----:B------:R-:W-:Y:S01]  /*2570*/  IMAD.WIDE.U32 R2, R107, c[0x0][0x1b8], R2 ;  /* 0x00006e006b027a25 */ /* 0x000fe200078e0002 */
[----:B------:R-:W-:-:S03]  /*2580*/  SHF.R.S32.HI R103, RZ, 0x3, R103 ;  /* 0x00000003ff677819 */ /* 0x000fc60000011467 */
[----:B------:R-:W-:Y:S01]  /*2590*/  IMAD R5, R107, c[0x0][0x1bc], R3 ;  /* 0x00006f006b057a24 */ /* 0x000fe200078e0203 */
[----:B------:R-:W-:Y:S01]  /*25a0*/  SEL R3, R114, RZ, !P2 ;  /* 0x000000ff72037207 */ /* 0x000fe20005000000 */
[----:B------:R-:W-:Y:S01]  /*25b0*/  IMAD R8, R7, c[0x0][0x1c0], RZ ;  /* 0x0000700007087a24 */ /* 0x000fe200078e02ff */
[----:B------:R-:W-:-:S03]  /*25c0*/  SHF.R.S32.HI R7, RZ, 0x1f, R12 ;  /* 0x0000001fff077819 */ /* 0x000fc6000001140c */
[----:B------:R-:W-:Y:S01]  /*25d0*/  IMAD R14, R3, c[0x0][0x1c4], R8 ;  /* 0x00007100030e7a24 */ /* 0x000fe200078e0208 */
[----:B------:R-:W-:Y:S02]  /*25e0*/  IADD3 R96, R224, -0x1, RZ ;  /* 0xffffffffe0607810 */ /* 0x000fe40007ffe0ff */
[----:B--2---:R-:W-:-:S05]  /*25f0*/  LEA R6, R102, R4, 0x7 ;  /* 0x0000000466067211 */ /* 0x004fca00078e38ff */
[----:B------:R-:W-:-:S04]  /*2600*/  @P3 IMAD.HI.U32 R4, R6, c[0x0][0x2c8], RZ ;  /* 0x0000b20006043a27 */ /* 0x000fc800078e00ff */
[----:B------:R-:W-:Y:S01]  /*2610*/  IMAD.MOV.U32 R0, RZ, RZ, R6 ;  /* 0x000000ffff007224 */ /* 0x000fe200078e0006 */
[----:B------:R-:W-:Y:S01]  /*2620*/  @P3 SHF.R.U32.HI R0, RZ, c[0x0][0x2cc], R4 ;  /* 0x0000b300ff003a19 */ /* 0x000fe20000011604 */
[----:B------:R-:W-:Y:S01]  /*2630*/  IMAD.MOV.U32 R4, RZ, RZ, R2 ;  /* 0x000000ffff047224 */ /* 0x000fe200078e0002 */
[----:B------:R-:W-:-:S03]  /*2640*/  IADD3 R2, P2, R103, R12, RZ ;  /* 0x0000000c67027210 */ /* 0x000fc60007f5e0ff */
[----:B------:R-:W-:Y:S01]  /*2650*/  IMAD.WIDE.U32 R4, R3, c[0x0][0x1c0], R4 ;  /* 0x0000700003047a25 */ /* 0x000fe200078e0004 */
[----:B------:R-:W-:-:S05]  /*2660*/  LEA.HI.X.SX32 R3, R103, R7, 0x1, P2 ;  /* 0x0000000767037211 */ /* 0x000fca00010f0eff */
[C---:B------:R-:W-:Y:S02]  /*2670*/  IMAD R15, R3.reuse, c[0x0][0x1e0], RZ ;  /* 0x00007800030f7a24 */ /* 0x040fe400078e02ff */
[----:B------:R-:W-:Y:S01]  /*2680*/  IMAD R3, R3, c[0x0][0x208], RZ ;  /* 0x0000820003037a24 */ /* 0x000fe200078e02ff */
[----:B---3--:R-:W-:Y:S01]  /*2690*/  ISETP.GE.AND P5, PT, R106, c[0x0][0x1d4], PT ;  /* 0x000075006a007a0c */ /* 0x008fe20003fa6270 */
[C---:B------:R-:W-:Y:S02]  /*26a0*/  IMAD R16, R2.reuse, c[0x0][0x1e4], R15 ;  /* 0x0000790002107a24 */ /* 0x040fe400078e020f */
[----:B----4-:R-:W-:Y:S01]  /*26b0*/  IMAD.WIDE.U32 R8, R2, c[0x0][0x1e0], R110 ;  /* 0x0000780002087a25 */ /* 0x010fe200078e006e */
[----:B------:R-:W-:-:S03]  /*26c0*/  ISETP.GE.AND P4, PT, R110, c[0x0][0x1d4], PT ;  /* 0x000075006e007a0c */ /* 0x000fc60003f86270 */
[----:B------:R-:W-:Y:S01]  /*26d0*/  IMAD.WIDE.U32 R12, R2, c[0x0][0x208], R110 ;  /* 0x00008200020c7a25 */ /* 0x000fe200078e006e */
[----:B------:R-:W-:-:S03]  /*26e0*/  SEL R7, RZ, 0xffffffff, P5 ;  /* 0xffffffffff077807 */ /* 0x000fc60002800000 */
[----:B------:R-:W-:Y:S01]  /*26f0*/  IMAD R15, R2, c[0x0][0x20c], R3 ;  /* 0x00008300020f7a24 */ /* 0x000fe200078e0203 */
[----:B------:R-:W-:Y:S02]  /*2700*/  SHF.R.S32.HI R2, RZ, 0x1f, R0 ;  /* 0x0000001fff027819 */ /* 0x000fe40000011400 */
[----:B------:R-:W-:Y:S02]  /*2710*/  IADD3 R3, R5, R14, RZ ;  /* 0x0000000e05037210 */ /* 0x000fe40007ffe0ff */
[----:B------:R-:W-:Y:S01]  /*2720*/  SEL R10, RZ, 0x1, P4 ;  /* 0x00000001ff0a7807 */ /* 0x000fe20002000000 */
[----:B------:R-:W-:Y:S01]  /*2730*/  IMAD R5, R2, c[0x0][0x1b0], RZ ;  /* 0x00006c0002057a24 */ /* 0x000fe200078e02ff */
[----:B------:R-:W-:Y:S01]  /*2740*/  SHF.L.U32 R17, R7, 0x1, RZ ;  /* 0x0000000107117819 */ /* 0x000fe200000006ff */
[----:B------:R-:W-:Y:S02]  /*2750*/  IMAD.MOV.U32 R2, RZ, RZ, R4 ;  /* 0x000000ffff027224 */ /* 0x000fe400078e0004 */
[----:B------:R-:W-:Y:S01]  /*2760*/  IMAD.MOV R7, RZ, RZ, -R0 ;  /* 0x000000ffff077224 */ /* 0x000fe200078e0a00 */
[----:B------:R-:W-:Y:S01]  /*2770*/  LOP3.LUT R17, R17, 0x2, R10, 0xe2, !PT ;  /* 0x0000000211117812 */ /* 0x000fe200078ee20a */
[----:B------:R-:W-:-:S02]  /*2780*/  IMAD R4, R0, c[0x0][0x1b4], R5 ;  /* 0x00006d0000047a24 */ /* 0x000fc400078e0205 */
[----:B------:R-:W-:Y:S01]  /*2790*/  IMAD.WIDE.U32 R2, R0, c[0x0][0x1b0], R2 ;  /* 0x00006c0000027a25 */ /* 0x000fe200078e0002 */
[----:B------:R-:W-:-:S03]  /*27a0*/  ISETP.GE.AND P2, PT, R252, c[0x0][0x1d4], PT ;  /* 0x00007500fc007a0c */ /* 0x000fc60003f46270 */
[----:B------:R-:W-:Y:S01]  /*27b0*/  IMAD R10, R7, c[0x0][0x2c4], R6 ;  /* 0x0000b100070a7a24 */ /* 0x000fe200078e0206 */
[----:B-----5:R-:W-:Y:S02]  /*27c0*/  ISETP.GE.AND P6, PT, R21, c[0x0][0x1d4], PT ;  /* 0x0000750015007a0c */ /* 0x020fe40003fc6270 */
[----:B------:R-:W-:Y:S02]  /*27d0*/  IADD3 R5, R9, R16, RZ ;  /* 0x0000001009057210 */ /* 0x000fe40007ffe0ff */
[----:B------:R-:W-:Y:S01]  /*27e0*/  IADD3 R3, R3, R4, RZ ;  /* 0x0000000403037210 */ /* 0x000fe20007ffe0ff */
[----:B------:R-:W-:Y:S01]  /*27f0*/  IMAD.MOV.U32 R4, RZ, RZ, R8 ;  /* 0x000000ffff047224 */ /* 0x000fe200078e0008 */
[----:B------:R-:W-:Y:S02]  /*2800*/  SHF.R.S32.HI R0, RZ, 0x1f, R10 ;  /* 0x0000001fff007819 */ /* 0x000fe4000001140a */
[----:B------:R-:W-:Y:S02]  /*2810*/  SEL R14, RZ, 0x4, P2 ;  /* 0x00000004ff0e7807 */ /* 0x000fe40001000000 */
[----:B------:R-:W-:Y:S01]  /*2820*/  SEL R6, RZ, 0x8, P6 ;  /* 0x00000008ff067807 */ /* 0x000fe20003000000 */
[----:B------:R-:W-:-:S03]  /*2830*/  IMAD.WIDE.U32 R8, R107, c[0x0][0x1e8], R4 ;  /* 0x00007a006b087a25 */ /* 0x000fc600078e0004 */
[----:B------:R-:W-:Y:S01]  /*2840*/  LOP3.LUT R28, R6, R17, R14, 0xfe, !PT ;  /* 0x00000011061c7212 */ /* 0x000fe200078efe0e */
[----:B------:R-:W-:Y:S01]  /*2850*/  IMAD R4, R0, c[0x0][0x1a8], RZ ;  /* 0x00006a0000047a24 */ /* 0x000fe200078e02ff */
[----:B------:R-:W-:Y:S01]  /*2860*/  MOV R6, R12 ;  /* 0x0000000c00067202 */ /* 0x000fe20000000f00 */
[----:B------:R-:W-:Y:S01]  /*2870*/  IMAD.IADD R7, R13, 0x1, R15 ;  /* 0x000000010d077824 */ /* 0x000fe200078e020f */
[----:B------:R-:W-:Y:S01]  /*2880*/  @P0 SHF.R.S32.HI R0, RZ, 0x1f, R11 ;  /* 0x0000001fff000819 */ /* 0x000fe2000001140b */
[----:B------:R-:W-:Y:S02]  /*2890*/  @!P0 IMAD.MOV.U32 R0, RZ, RZ, R115 ;  /* 0x000000ffff008224 */ /* 0x000fe400078e0073 */
[----:B------:R-:W-:Y:S02]  /*28a0*/  IMAD R12, R10, c[0x0][0x1ac], R4 ;  /* 0x00006b000a0c7a24 */ /* 0x000fe400078e0204 */
[----:B------:R-:W-:Y:S01]  /*28b0*/  IMAD.WIDE.U32 R4, R107, c[0x0][0x210], R6 ;  /* 0x000084006b047a25 */ /* 0x000fe200078e0006 */
[----:B------:R-:W-:-:S02]  /*28c0*/  SEL R6, R0, RZ, !P1 ;  /* 0x000000ff00067207 */ /* 0x000fc40004800000 */
[----:B------:R-:W-:Y:S01]  /*28d0*/  @!P0 MOV R11, R114 ;  /* 0x00000072000b8202 */ /* 0x000fe20000000f00 */
[----:B------:R-:W-:-:S03]  /*28e0*/  IMAD.WIDE.U32 R2, R10, c[0x0][0x1a8], R2 ;  /* 0x00006a000a027a25 */ /* 0x000fc600078e0002 */
[----:B------:R-:W-:Y:S01]  /*28f0*/  SEL R0, R11, RZ, !P1 ;  /* 0x000000ff0b007207 */ /* 0x000fe20004800000 */
[----:B------:R-:W-:Y:S01]  /*2900*/  IMAD.IADD R3, R3, 0x1, R12 ;  /* 0x0000000103037824 */ /* 0x000fe200078e020c */
[----:B------:R-:W-:Y:S01]  /*2910*/  LEA R15, P0, R2, c[0x0][0x160], 0x1 ;  /* 0x00005800020f7a11 */ /* 0x000fe200078008ff */
[C---:B------:R-:W-:Y:S02]  /*2920*/  IMAD R7, R6.reuse, c[0x0][0x1f0], RZ ;  /* 0x00007c0006077a24 */ /* 0x040fe400078e02ff */
[C---:B------:R-:W-:Y:S02]  /*2930*/  IMAD R5, R107.reuse, c[0x0][0x214], R5 ;  /* 0x000085006b057a24 */ /* 0x040fe400078e0205 */
[----:B------:R-:W-:Y:S02]  /*2940*/  IMAD R6, R6, c[0x0][0x218], RZ ;  /* 0x0000860006067a24 */ /* 0x000fe400078e02ff */
[----:B------:R-:W-:Y:S01]  /*2950*/  IMAD R9, R107, c[0x0][0x1ec], R9 ;  /* 0x00007b006b097a24 */ /* 0x000fe200078e0209 */
[----:B------:R-:W-:Y:S01]  /*2960*/  LEA.HI.X R14, R2, c[0x0][0x164], R3, 0x1, P0 ;  /* 0x00005900020e7a11 */ /* 0x000fe200000f0c03 */
[----:B------:R-:W-:-:S02]  /*2970*/  IMAD R2, R0, c[0x0][0x21c], R6 ;  /* 0x0000870000027a24 */ /* 0x000fc400078e0206 */
[----:B------:R-:W-:Y:S01]  /*2980*/  IMAD.WIDE.U32 R230, R0, c[0x0][0x218], R4 ;  /* 0x0000860000e67a25 */ /* 0x000fe200078e0004 */
[----:B------:R-:W-:-:S03]  /*2990*/  P2R R98, PR, RZ, 0x20 ;  /* 0x00000020ff627803 */ /* 0x000fc60000000000 */
[C---:B------:R-:W-:Y:S02]  /*29a0*/  IMAD R3, R0.reuse, c[0x0][0x1f4], R7 ;  /* 0x00007d0000037a24 */ /* 0x040fe400078e0207 */
[----:B------:R-:W-:Y:S01]  /*29b0*/  IMAD.WIDE.U32 R228, R0, c[0x0][0x1f0], R8 ;  /* 0x00007c0000e47a25 */ /* 0x000fe200078e0008 */
[----:B------:R-:W-:Y:S02]  /*29c0*/  P2R R99, PR, RZ, 0x10 ;  /* 0x00000010ff637803 */ /* 0x000fe40000000000 */
[----:B------:R-:W-:Y:S01]  /*29d0*/  P2R R20, PR, RZ, 0x4 ;  /* 0x00000004ff147803 */ /* 0x000fe20000000000 */
[----:B------:R-:W-:Y:S01]  /*29e0*/  IMAD.IADD R227, R229, 0x1, R3 ;  /* 0x00000001e5e37824 */ /* 0x000fe200078e0203 */
[----:B------:R-:W-:Y:S02]  /*29f0*/  ISETP.GE.AND P5, PT, R110, c[0x0][0x198], PT ;  /* 0x000066006e007a0c */ /* 0x000fe40003fa6270 */
[----:B------:R-:W-:Y:S02]  /*2a00*/  ISETP.GE.AND P4, PT, R106, c[0x0][0x198], PT ;  /* 0x000066006a007a0c */ /* 0x000fe40003f86270 */
[----:B------:R-:W-:-:S02]  /*2a10*/  ISETP.GE.AND P3, PT, R252, c[0x0][0x198], PT ;  /* 0x00006600fc007a0c */ /* 0x000fc40003f66270 */
[----:B------:R-:W-:Y:S02]  /*2a20*/  LEA R12, R102, R103, 0x7 ;  /* 0x00000067660c7211 */ /* 0x000fe400078e38ff */
[----:B------:R-:W-:Y:S02]  /*2a30*/  IADD3 R235, R231, R2, RZ ;  /* 0x00000002e7eb7210 */ /* 0x000fe40007ffe0ff */
[----:B------:R-:W-:Y:S01]  /*2a40*/  ISETP.GE.AND P2, PT, R21, c[0x0][0x198], PT ;  /* 0x0000660015007a0c */ /* 0x000fe20003f46270 */
[----:B------:R-:W-:Y:S10]  /*2a50*/  BRA.DIV ~URZ, `(.L_x_1241) ;  /* 0x0000d2b27f007947 */ /* 0x000ff4000b800000 */
[----:B------:R1:W2:Y:S02]  /*2a60*/  SHFL.IDX PT, R4, R14, RZ, 0x181f ;  /* 0x00181fff0e047589 */ /* 0x0002a400000e0000 */
.L_x_1320:
[----:B------:R-:W-:Y:S05]  /*2a70*/  BRA.DIV ~URZ, `(.L_x_1242) ;  /* 0x0000d3027f007947 */ /* 0x000fea000b800000 */
[----:B------:R3:W4:Y:S02]  /*2a80*/  SHFL.IDX PT, R0, R15, RZ, 0x181f ;  /* 0x00181fff0f007589 */ /* 0x00072400000e0000 */
.L_x_1321:
[----:B------:R-:W-:Y:S01]  /*2a90*/  IMAD R13, R18, c[0x0][0x2c4], RZ ;  /* 0x0000b100120d7a24 */ /* 0x000fe200078e02ff */
[----:B------:R-:W-:Y:S04]  /*2aa0*/  BSSY B0, `(.L_x_1243) ;  /* 0x0000018000007945 */ /* 0x000fe80003800000 */
[----:B------:R-:W-:-:S13]  /*2ab0*/  ISETP.GE.AND P0, PT, R12, R13, PT ;  /* 0x0000000d0c00720c */ /* 0x000fda0003f06270 */
[----:B------:R-:W-:Y:S05]  /*2ac0*/  @P0 BRA `(.L_x_1244) ;  /* 0x0000015000000947 */ /* 0x000fea0003800000 */
[----:B------:R-:W5:Y:S04]  /*2ad0*/  LDL.64 R8, [R1] ;  /* 0x0000000001087983 */ /* 0x000f680000100a00 */
[----:B---3--:R-:W3:Y:S04]  /*2ae0*/  LDL R3, [R1+0x8] ;  /* 0x0000080001037983 */ /* 0x008ee80000100800 */
[----:B----4-:R-:W4:Y:S04]  /*2af0*/  LDL R6, [R1+0x3c] ;  /* 0x00003c0001067983 */ /* 0x010f280000100800 */
[----:B--2---:R-:W2:Y:S04]  /*2b00*/  LDL R2, [R1+0x38] ;  /* 0x0000380001027983 */ /* 0x004ea80000100800 */
[----:B------:R-:W2:Y:S04]  /*2b10*/  LDL R5, [R1+0xc] ;  /* 0x00000c0001057983 */ /* 0x000ea80000100800 */
[----:B------:R-:W2:Y:S01]  /*2b20*/  LDL R16, [R1+0x34] ;  /* 0x0000340001107983 */ /* 0x000ea20000100800 */
[----:B-----5:R-:W-:-:S04]  /*2b30*/  LEA R10, P0, R8, R0, 0x1 ;  /* 0x00000000080a7211 */ /* 0x020fc800078008ff */
[----:B------:R-:W-:Y:S02]  /*2b40*/  LEA.HI.X R11, R8, R4, R9, 0x1, P0 ;  /* 0x00000004080b7211 */ /* 0x000fe400000f0c09 */
[----:B---3--:R-:W-:-:S03]  /*2b50*/  LEA R8, P0, R3, R0, 0x1 ;  /* 0x0000000003087211 */ /* 0x008fc600078008ff */
[----:B------:R-:W-:Y:S01]  /*2b60*/  @!PT LDS RZ, [RZ] ;  /* 0x00000000fffff984 */ /* 0x000fe20000000800 */
[----:B------:R-:W-:Y:S01]  /*2b70*/  @!PT LDS RZ, [RZ] ;  /* 0x00000000fffff984 */ /* 0x000fe20000000800 */
[----:B------:R-:W-:Y:S01]  /*2b80*/  @!PT LDS RZ, [RZ] ;  /* 0x00000000fffff984 */ /* 0x000fe20000000800 */
[----:B------:R3:W-:Y:S01]  /*2b90*/  LDGSTS.E.BYPASS.LTC128B.128 [R219+0x10100], [R10.64], !P5 ;  /* 0x101000000adb7fae */ /* 0x0007e2000e901d46 */
[----:B----4-:R-:W-:Y:S02]  /*2ba0*/  LEA.HI.X R9, R3, R4, R6, 0x1, P0 ;  /* 0x0000000403097211 */ /* 0x010fe400000f0c06 */
[----:B------:R-:W-:-:S03]  /*2bb0*/  LEA R6, P0, R252, R0, 0x1 ;  /* 0x00000000fc067211 */ /* 0x000fc600078008ff */
[----:B------:R3:W-:Y:S01]  /*2bc0*/  LDGSTS.E.BYPASS.LTC128B.128 [R219+0x14100], [R8.64], !P4 ;  /* 0x1410000008db7fae */ /* 0x0007e2000e101d46 */
[----:B--2---:R-:W-:Y:S02]  /*2bd0*/  LEA.HI.X R7, R252, R4, R2, 0x1, P0 ;  /* 0x00000004fc077211 */ /* 0x004fe400000f0c02 */
[----:B------:R-:W-:-:S03]  /*2be0*/  LEA R2, P0, R5, R0, 0x1 ;  /* 0x0000000005027211 */ /* 0x000fc600078008ff */
[----:B------:R3:W-:Y:S01]  /*2bf0*/  LDGSTS.E.BYPASS.LTC128B.128 [R219+0x18100], [R6.64], !P3 ;  /* 0x1810000006db7fae */ /* 0x0007e2000d901d46 */
[----:B------:R-:W-:-:S05]  /*2c00*/  LEA.HI.X R3, R5, R4, R16, 0x1, P0 ;  /* 0x0000000405037211 */ /* 0x000fca00000f0c10 */
[----:B------:R3:W-:Y:S04]  /*2c10*/  LDGSTS.E.BYPASS.LTC128B.128 [R219+0x1c100], [R2.64], !P2 ;  /* 0x1c10000002db7fae */ /* 0x0007e8000d101d46 */
.L_x_1244:
[----:B------:R-:W-:Y:S05]  /*2c20*/  BSYNC B0 ;  /* 0x0000000000007941 */ /* 0x000fea0003800000 */
.L_x_1243:
[----:B------:R-:W-:Y:S05]  /*2c30*/  BRA.DIV ~URZ, `(.L_x_1245) ;  /* 0x0000d1a27f007947 */ /* 0x000fea000b800000 */
[----:B--2---:R2:W1:Y:S04]  /*2c40*/  SHFL.IDX PT, R4, R14, 0x1, 0x181f ;  /* 0x00381f000e047f89 */ /* 0x00446800000e0000 */
[----:B----4-:R2:W4:Y:S02]  /*2c50*/  SHFL.IDX PT, R0, R15, 0x1, 0x181f ;  /* 0x00381f000f007f89 */ /* 0x01052400000e0000 */
.L_x_1322:
[----:B---3--:R-:W-:Y:S01]  /*2c60*/  IADD3 R2, R12, 0x20, RZ ;  /* 0x000000200c027810 */ /* 0x008fe20007ffe0ff */
[----:B------:R-:W-:Y:S03]  /*2c70*/  BSSY B0, `(.L_x_1246) ;  /* 0x0000018000007945 */ /* 0x000fe60003800000 */
[----:B------:R-:W-:-:S13]  /*2c80*/  ISETP.GE.AND P0, PT, R2, R13, PT ;  /* 0x0000000d0200720c */ /* 0x000fda0003f06270 */
[----:B------:R-:W-:Y:S05]  /*2c90*/  @P0 BRA `(.L_x_1247) ;  /* 0x0000015000000947 */ /* 0x000fea0003800000 */
[----:B------:R-:W3:Y:S04]  /*2ca0*/  LDL.64 R8, [R1] ;  /* 0x0000000001087983 */ /* 0x000ee80000100a00 */
[----:B------:R-:W5:Y:S04]  /*2cb0*/  LDL R6, [R1+0x8] ;  /* 0x0000080001067983 */ /* 0x000f680000100800 */
[----:B--2---:R-:W2:Y:S04]  /*2cc0*/  LDL R7, [R1+0x3c] ;  /* 0x00003c0001077983 */ /* 0x004ea80000100800 */
[----:B----4-:R-:W4:Y:S04]  /*2cd0*/  LDL R3, [R1+0x38] ;  /* 0x0000380001037983 */ /* 0x010f280000100800 */
[----:B------:R-:W4:Y:S04]  /*2ce0*/  LDL R5, [R1+0xc] ;  /* 0x00000c0001057983 */ /* 0x000f280000100800 */
[----:B------:R-:W4:Y:S01]  /*2cf0*/  LDL R16, [R1+0x34] ;  /* 0x0000340001107983 */ /* 0x000f220000100800 */
[----:B---3--:R-:W-:-:S04]  /*2d00*/  LEA R10, P0, R8, R0, 0x1 ;  /* 0x00000000080a7211 */ /* 0x008fc800078008ff */
[----:B-1----:R-:W-:Y:S02]  /*2d10*/  LEA.HI.X R11, R8, R4, R9, 0x1, P0 ;  /* 0x00000004080b7211 */ /* 0x002fe400000f0c09 */
[----:B-----5:R-:W-:-:S03]  /*2d20*/  LEA R8, P0, R6, R0, 0x1 ;  /* 0x0000000006087211 */ /* 0x020fc600078008ff */
[----:B------:R-:W-:Y:S01]  /*2d30*/  @!PT LDS RZ, [RZ] ;  /* 0x00000000fffff984 */ /* 0x000fe20000000800 */
[----:B------:R-:W-:Y:S01]  /*2d40*/  @!PT LDS RZ, [RZ] ;  /* 0x00000000fffff984 */ /* 0x000fe20000000800 */
[----:B------:R-:W-:Y:S01]  /*2d50*/  @!PT LDS RZ, [RZ] ;  /* 0x00000000fffff984 */ /* 0x000fe20000000800 */
[----:B------:R1:W-:Y:S01]  /*2d60*/  LDGSTS.E.BYPASS.LTC128B.128 [R219+0x11100], [R10.64], !P5 ;  /* 0x111000000adb7fae */ /* 0x0003e2000e901d46 */
[----:B--2---:R-:W-:Y:S02]  /*2d70*/  LEA.HI.X R9, R6, R4, R7, 0x1, P0 ;  /* 0x0000000406097211 */ /* 0x004fe400000f0c07 */
[----:B------:R-:W-:-:S03]  /*2d80*/  LEA R6, P0, R252, R0, 0x1 ;  /* 0x00000000fc067211 */ /* 0x000fc600078008ff */
[----:B------:R1:W-:Y:S01]  /*2d90*/  LDGSTS.E.BYPASS.LTC128B.128 [R219+0x15100], [R8.64], !P4 ;  /* 0x1510000008db7fae */ /* 0x0003e2000e101d46 */
[----:B----4-:R-:W-:Y:S02]  /*2da0*/  LEA.HI.X R7, R252, R4, R3, 0x1, P0 ;  /* 0x00000004fc077211 */ /* 0x010fe400000f0c03 */
[----:B------:R-:W-:-:S03]  /*2db0*/  LEA R2, P0, R5, R0, 0x1 ;  /* 0x0000000005027211 */ /* 0x000fc600078008ff */
[----:B------:R1:W-:Y:S01]  /*2dc0*/  LDGSTS.E.BYPASS.LTC128B.128 [R219+0x19100], [R6.64], !P3 ;  /* 0x1910000006db7fae */ /* 0x0003e2000d901d46 */
[----:B------:R-:W-:-:S05]  /*2dd0*/  LEA.HI.X R3, R5, R4, R16, 0x1, P0 ;  /* 0x0000000405037211 */ /* 0x000fca00000f0c10 */
[----:B------:R1:W-:Y:S04]  /*2de0*/  LDGSTS.E.BYPASS.LTC128B.128 [R219+0x1d100], [R2.64], !P2 ;  /* 0x1d10000002db7fae */ /* 0x0003e8000d101d46 */
.L_x_1247:
[----:B------:R-:W-:Y:S05]  /*2df0*/  BSYNC B0 ;  /* 0x0000000000007941 */ /* 0x000fea0003800000 */
.L_x_1246:
[----:B------:R-:W-:Y:S05]  /*2e00*/  BRA.DIV ~URZ, `(.L_x_1248) ;  /* 0x0000d0927f007947 */ /* 0x000fea000b800000 */
[----:B-1----:R1:W3:Y:S02]  /*2e10*/  SHFL.IDX PT, R4, R14, 0x2, 0x181f ;  /* 0x00581f000e047f89 */ /* 0x0022e400000e0000 */
.L_x_1323:
[----:B------:R-:W-:Y:S05]  /*2e20*/  BRA.DIV ~URZ, `(.L_x_1249) ;  /* 0x0000d0e27f007947 */ /* 0x000fea000b800000 */
[----:B----4-:R4:W1:Y:S02]  /*2e30*/  SHFL.IDX PT, R0, R15, 0x2, 0x181f ;  /* 0x00581f000f007f89 */ /* 0x01086400000e0000 */
.L_x_1324:
[----:B------:R-:W-:Y:S01]  /*2e40*/  IADD3 R2, R12, 0x40, RZ ;  /* 0x000000400c027810 */ /* 0x000fe20007ffe0ff */
[----:B------:R-:W-:Y:S03]  /*2e50*/  BSSY B0, `(.L_x_1250) ;  /* 0x0000018000007945 */ /* 0x000fe60003800000 */
[----:B------:R-:W-:-:S13]  /*2e60*/  ISETP.GE.AND P0, PT, R2, R13, PT ;  /* 0x0000000d0200720c */ /* 0x000fda0003f06270 */
[----:B------:R-:W-:Y:S05]  /*2e70*/  @P0 BRA `(.L_x_1251) ;  /* 0x0000015000000947 */ /* 0x000fea0003800000 */
[----:B------:R-:W5:Y:S04]  /*2e80*/  LDL.64 R8, [R1] ;  /* 0x0000000001087983 */ /* 0x000f680000100a00 */
[----:B--2---:R-:W2:Y:S04]  /*2e90*/  LDL R6, [R1+0x8] ;  /* 0x0000080001067983 */ /* 0x004ea80000100800 */
[----:B----4-:R-:W4:Y:S04]  /*2ea0*/  LDL R7, [R1+0x3c] ;  /* 0x00003c0001077983 */ /* 0x010f280000100800 */
[----:B---3--:R-:W3:Y:S04]  /*2eb0*/  LDL R3, [R1+0x38] ;  /* 0x0000380001037983 */ /* 0x008ee80000100800 */
[----:B------:R-:W3:Y:S04]  /*2ec0*/  LDL R5, [R1+0xc] ;  /* 0x00000c0001057983 */ /* 0x000ee80000100800 */
[----:B------:R-:W3:Y:S01]  /*2ed0*/  LDL R16, [R1+0x34] ;  /* 0x0000340001107983 */ /* 0x000ee20000100800 */
[----:B-1---5:R-:W-:-:S04]  /*2ee0*/  LEA R10, P0, R8, R0, 0x1 ;  /* 0x00000000080a7211 */ /* 0x022fc800078008ff */
[----:B------:R-:W-:Y:S02]  /*2ef0*/  LEA.HI.X R11, R8, R4, R9, 0x1, P0 ;  /* 0x00000004080b7211 */ /* 0x000fe400000f0c09 */
[----:B--2---:R-:W-:-:S03]  /*2f00*/  LEA R8, P0, R6, R0, 0x1 ;  /* 0x0000000006087211 */ /* 0x004fc600078008ff */
[----:B------:R-:W-:Y:S01]  /*2f10*/  @!PT LDS RZ, [RZ] ;  /* 0x00000000fffff984 */ /* 0x000fe20000000800 */
[----:B------:R-:W-:Y:S01]  /*2f20*/  @!PT LDS RZ, [RZ] ;  /* 0x00000000fffff984 */ /* 0x000fe20000000800 */
[----:B------:R-:W-:Y:S01]  /*2f30*/  @!PT LDS RZ, [RZ] ;  /* 0x00000000fffff984 */ /* 0x000fe20000000800 */
[----:B------:R1:W-:Y:S01]  /*2f40*/  LDGSTS.E.BYPASS.LTC128B.128 [R219+0x12100], [R10.64], !P5 ;  /* 0x121000000adb7fae */ /* 0x0003e2000e901d46 */
[----:B----4-:R-:W-:Y:S02]  /*2f50*/  LEA.HI.X R9, R6, R4, R7, 0x1, P0 ;  /* 0x0000000406097211 */ /* 0x010fe400000f0c07 */
[----:B------:R-:W-:-:S03]  /*2f60*/  LEA R6, P0, R252, R0, 0x1 ;  /* 0x00000000fc067211 */ /* 0x000fc600078008ff */
[----:B------:R1:W-:Y:S01]  /*2f70*/  LDGSTS.E.BYPASS.LTC128B.128 [R219+0x16100], [R8.64], !P4 ;  /* 0x1610000008db7fae */ /* 0x0003e2000e101d46 */
[----:B---3--:R-:W-:Y:S02]  /*2f80*/  LEA.HI.X R7, R252, R4, R3, 0x1, P0 ;  /* 0x00000004fc077211 */ /* 0x008fe400000f0c03 */
[----:B------:R-:W-:-:S03]  /*2f90*/  LEA R2, P0, R5, R0, 0x1 ;  /* 0x0000000005027211 */ /* 0x000fc600078008ff */
[----:B------:R1:W-:Y:S01]  /*2fa0*/  LDGSTS.E.BYPASS.LTC128B.128 [R219+0x1a100], [R6.64], !P3 ;  /* 0x1a10000006db7fae */ /* 0x0003e2000d901d46 */
[----:B------:R-:W-:-:S05]  /*2fb0*/  LEA.HI.X R3, R5, R4, R16, 0x1, P0 ;  /* 0x0000000405037211 */ /* 0x000fca00000f0c10 */
[----:B------:R1:W-:Y:S04]  /*2fc0*/  LDGSTS.E.BYPASS.LTC128B.128 [R219+0x1e100], [R2.64], !P2 ;  /* 0x1e10000002db7fae */ /* 0x0003e8000d101d46 */
.L_x_1251:
[----:B------:R-:W-:Y:S05]  /*2fd0*/  BSYNC B0 ;  /* 0x0000000000007941 */ /* 0x000fea0003800000 */
.L_x_1250:
[----:B------:R-:W-:Y:S05]  /*2fe0*/  BRA.DIV ~URZ, `(.L_x_1252) ;  /* 0x0000cf827f007947 */ /* 0x000fea000b800000 */
[----:B---3--:R3:W2:Y:S04]  /*2ff0*/  SHFL.IDX PT, R4, R14, 0x3, 0x181f ;  /* 0x00781f000e047f89 */ /* 0x0086a800000e0000 */
[----:B-1----:R3:W1:Y:S02]  /*3000*/  SHFL.IDX PT, R0, R15, 0x3, 0x181f ;  /* 0x00781f000f007f89 */ /* 0x00266400000e0000 */
.L_x_1325:
[----:B------:R-:W5:Y:S04]  /*3010*/  LDL.64 R6, [R1] ;  /* 0x0000000001067983 */ /* 0x000f680000100a00 */
[----:B---3--:R-:W3:Y:S04]  /*3020*/  LDL R3, [R1+0x8] ;  /* 0x0000080001037983 */ /* 0x008ee80000100800 */
[----:B----4-:R-:W4:Y:S04]  /*3030*/  LDL R5, [R1+0x3c] ;  /* 0x00003c0001057983 */ /* 0x010f280000100800 */
[----:B--2---:R-:W2:Y:S04]  /*3040*/  LDL R10, [R1+0x38] ;  /* 0x00003800010a7983 */ /* 0x004ea80000100800 */
[----:B------:R-:W2:Y:S04]  /*3050*/  LDL R11, [R1+0xc] ;  /* 0x00000c00010b7983 */ /* 0x000ea80000100800 */
[----:B------:R-:W2:Y:S01]  /*3060*/  LDL R14, [R1+0x34] ;  /* 0x00003400010e7983 */ /* 0x000ea20000100800 */
[----:B------:R-:W-:Y:S01]  /*3070*/  IADD3 R2, R12, 0x60, RZ ;  /* 0x000000600c027810 */ /* 0x000fe20007ffe0ff */
[----:B------:R-:W-:-:S02]  /*3080*/  IMAD R97, R96, -0x40, R19 ;  /* 0xffffffc060617824 */ /* 0x000fc400078e0213 */
[----:B------:R-:W2:Y:S01]  /*3090*/  LDL R133, [R1+0x18] ;  /* 0x0000180001857983 */ /* 0x000ea20000100800 */
[----:B------:R-:W-:-:S13]  /*30a0*/  ISETP.GE.AND P1, PT, R2, R13, PT ;  /* 0x0000000d0200720c */ /* 0x000fda0003f26270 */
[----:B-1---5:R-:W-:-:S04]  /*30b0*/  @!P1 LEA R8, P0, R6, R0, 0x1 ;  /* 0x0000000006089211 */ /* 0x022fc800078008ff */
[----:B------:R-:W-:Y:S02]  /*30c0*/  @!P1 LEA.HI.X R9, R6, R4, R7, 0x1, P0 ;  /* 0x0000000406099211 */ /* 0x000fe400000f0c07 */
[----:B---3--:R-:W-:-:S03]  /*30d0*/  @!P1 LEA R6, P0, R3, R0, 0x1 ;  /* 0x0000000003069211 */ /* 0x008fc600078008ff */
[----:B------:R-:W-:Y:S01]  /*30e0*/  @!PT LDS RZ, [RZ] ;  /* 0x00000000fffff984 */ /* 0x000fe20000000800 */
[----:B------:R-:W-:Y:S01]  /*30f0*/  @!PT LDS RZ, [RZ] ;  /* 0x00000000fffff984 */ /* 0x000fe20000000800 */
[----:B------:R-:W-:Y:S01]  /*3100*/  @!PT LDS RZ, [RZ] ;  /* 0x00000000fffff984 */ /* 0x000fe20000000800 */
[----:B------:R1:W-:Y:S01]  /*3110*/  @!P1 LDGSTS.E.BYPASS.LTC128B.128 [R219+0x13100], [R8.64], !P5 ;  /* 0x1310000008db9fae */ /* 0x0003e2000e901d46 */
[----:B----4-:R-:W-:-:S03]  /*3120*/  @!P1 LEA.HI.X R7, R3, R4, R5, 0x1, P0 ;  /* 0x0000000403079211 */ /* 0x010fc600000f0c05 */
[----:B------:R-:W3:Y:S01]  /*3130*/  S2R R5, SR_TID.X ;  /* 0x0000000000057919 */ /* 0x000ee20000002100 */
[----:B------:R-:W-:-:S03]  /*3140*/  @!P1 LEA R2, P0, R252, R0, 0x1 ;  /* 0x00000000fc029211 */ /* 0x000fc600078008ff */
[----:B------:R4:W-:Y:S01]  /*3150*/  @!P1 LDGSTS.E.BYPASS.LTC128B.128 [R219+0x17100], [R6.64], !P4 ;  /* 0x1710000006db9fae */ /* 0x0009e2000e101d46 */
[----:B--2---:R-:W-:-:S05]  /*3160*/  @!P1 LEA.HI.X R3, R252, R4, R10, 0x1, P0 ;  /* 0x00000004fc039211 */ /* 0x004fca00000f0c0a */
[----:B------:R2:W-:Y:S01]  /*3170*/  @!P1 LDGSTS.E.BYPASS.LTC128B.128 [R219+0x1b100], [R2.64], !P3 ;  /* 0x1b10000002db9fae */ /* 0x0005e2000d901d46 */
[----:B---3--:R-:W-:-:S04]  /*3180*/  SHF.R.S32.HI R10, RZ, 0x1f, R5 ;  /* 0x0000001fff0a7819 */ /* 0x008fc80000011405 */
[----:B------:R-:W-:-:S04]  /*3190*/  LEA.HI R10, R10, R5, RZ, 0x3 ;  /* 0x000000050a0a7211 */ /* 0x000fc800078f18ff */
[----:B------:R-:W-:Y:S02]  /*31a0*/  SHF.R.S32.HI R10, RZ, 0x3, R10 ;  /* 0x00000003ff0a7819 */ /* 0x000fe4000001140a */
[----:B----4-:R-:W-:-:S03]  /*31b0*/  SHF.R.S32.HI R6, RZ, 0x1f, R96 ;  /* 0x0000001fff067819 */ /* 0x010fc60000011460 */
[----:B------:R-:W-:Y:S01]  /*31c0*/  IMAD.IADD R5, R19, 0x1, -R10 ;  /* 0x0000000113057824 */ /* 0x000fe200078e0a0a */
[----:B--2---:R-:W-:-:S03]  /*31d0*/  @!P1 LEA R2, P0, R11, R0, 0x1 ;  /* 0x000000000b029211 */ /* 0x004fc600078008ff */
[----:B------:R-:W-:Y:S01]  /*31e0*/  IMAD R0, R96, -0x40, R5 ;  /* 0xffffffc060007824 */ /* 0x000fe200078e0205 */
[----:B------:R-:W-:Y:S01]  /*31f0*/  @!P1 LEA.HI.X R3, R11, R4, R14, 0x1, P0 ;  /* 0x000000040b039211 */ /* 0x000fe200000f0c0e */
[----:B------:R-:W-:-:S03]  /*3200*/  IMAD R7, R6, c[0x0][0x1e0], RZ ;  /* 0x0000780006077a24 */ /* 0x000fc600078e02ff */
[----:B------:R-:W-:Y:S01]  /*3210*/  ISETP.GE.AND P0, PT, R0, 0x1, PT ;  /* 0x000000010000780c */ /* 0x000fe20003f06270 */
[----:B------:R2:W-:Y:S01]  /*3220*/  @!P1 LDGSTS.E.BYPASS.LTC128B.128 [R219+0x1f100], [R2.64], !P2 ;  /* 0x1f10000002db9fae */ /* 0x0005e2000d101d46 */
[----:B------:R-:W-:-:S03]  /*3230*/  IMAD.WIDE.U32 R4, R96, c[0x0][0x1e0], RZ ;  /* 0x0000780060047a25 */ /* 0x000fc600078e00ff */
[----:B------:R-:W0:Y:S01]  /*3240*/  LDGDEPBAR ;  /* 0x00000000000079af */ /* 0x000e220000000000 */
[----:B------:R-:W-:Y:S01]  /*3250*/  IMAD R7, R96, c[0x0][0x1e4], R7 ;  /* 0x0000790060077a24 */ /* 0x000fe200078e0207 */
[----:B------:R-:W-:Y:S02]  /*3260*/  WARPSYNC 0xffffffff ;  /* 0xffffffff00007948 */ /* 0x000fe40003800000 */
[----:B------:R-:W-:Y:S01]  /*3270*/  BAR.SYNC.DEFER_BLOCKING 0x0 ;  /* 0x0000000000007b1d */ /* 0x000fe20000010000 */
[----:B------:R-:W-:Y:S02]  /*3280*/  ISETP.GE.AND P2, PT, R0, 0x21, PT ;  /* 0x000000210000780c */ /* 0x000fe40003f46270 */
[----:B------:R-:W-:Y:S02]  /*3290*/  LEA R0, P1, R4, R228, 0x6 ;  /* 0x000000e404007211 */ /* 0x000fe400078230ff */
[----:B------:R-:W-:Y:S02]  /*32a0*/  ISETP.NE.AND P3, PT, R99, RZ, PT ;  /* 0x000000ff6300720c */ /* 0x000fe40003f65270 */
[----:B------:R-:W-:-:S02]  /*32b0*/  ISETP.NE.AND P4, PT, R98, RZ, PT ;  /* 0x000000ff6200720c */ /* 0x000fc40003f85270 */
[----:B------:R-:W-:Y:S01]  /*32c0*/  ISETP.NE.AND P5, PT, R20, RZ, PT ;  /* 0x000000ff1400720c */ /* 0x000fe20003fa5270 */
[----:B--2---:R-:W-:Y:S02]  /*32d0*/  IMAD.IADD R2, R5, 0x1, R7 ;  /* 0x0000000105027824 */ /* 0x004fe400078e0207 */
[----:B------:R-:W-:-:S03]  /*32e0*/  IMAD.MOV.U32 R3, RZ, RZ, 0x20 ;  /* 0x00000020ff037424 */ /* 0x000fc600078e00ff */
[----:B------:R-:W-:Y:S01]  /*32f0*/  LEA.HI.X R2, R4, R227, R2, 0x6, P1 ;  /* 0x000000e304027211 */ /* 0x000fe200008f3402 */
[----:B-1----:R-:W-:Y:S01]  /*3300*/  IMAD.WIDE.U32 R8, R3, c[0x0][0x1e0], RZ ;  /* 0x0000780003087a25 */ /* 0x002fe200078e00ff */
[----:B------:R-:W-:-:S03]  /*3310*/  @P0 LEA R4, P1, R0, c[0x0][0x1c8], 0x1 ;  /* 0x0000720000040a11 */ /* 0x000fc600078208ff */
[----:B------:R-:W-:Y:S01]  /*3320*/  IMAD R3, R3, c[0x0][0x1e4], RZ ;  /* 0x0000790003037a24 */ /* 0x000fe200078e02ff */
[C---:B------:R-:W-:Y:S02]  /*3330*/  @P0 LEA.HI.X R5, R0.reuse, c[0x0][0x1cc], R2, 0x1, P1 ;  /* 0x0000730000050a11 */ /* 0x040fe400008f0c02 */
[----:B------:R-:W-:-:S03]  /*3340*/  @P2 IADD3 R0, P1, R0, R8, RZ ;  /* 0x0000000800002210 */ /* 0x000fc60007f3e0ff */
[----:B------:R-:W-:Y:S01]  /*3350*/  @!PT LDS RZ, [RZ] ;  /* 0x00000000fffff984 */ /* 0x000fe20000000800 */
[----:B------:R-:W-:Y:S01]  /*3360*/  @!PT LDS RZ, [RZ] ;  /* 0x00000000fffff984 */ /* 0x000fe20000000800 */
[----:B------:R-:W-:Y:S01]  /*3370*/  @!PT LDS RZ, [RZ] ;  /* 0x00000000fffff984 */ /* 0x000fe20000000800 */
[----:B------:R1:W-:Y:S01]  /*3380*/  @P0 LDGSTS.E.BYPASS.LTC128B.128 [R219+0x8100], [R4.64], !P3 ;  /* 0x0810000004db0fae */ /* 0x0003e2000d901d46 */
[----:B------:R-:W-:Y:S02]  /*3390*/  @P2 IADD3.X R3, R2, R9, R3, P1, !PT ;  /* 0x0000000902032210 */ /* 0x000fe40000ffe403 */
[C---:B------:R-:W-:Y:S01]  /*33a0*/  @P2 LEA R2, P1, R0.reuse, c[0x0][0x1c8], 0x1 ;  /* 0x0000720000022a11 */ /* 0x040fe200078208ff */
[----:B------:R1:W-:Y:S03]  /*33b0*/  @P0 LDGSTS.E.BYPASS.LTC128B.128 [R219+0xa100], [R4.64+0x80], !P4 ;  /* 0x0a10008004db0fae */ /* 0x0003e6000e101d46 */
[----:B------:R-:W-:Y:S01]  /*33c0*/  @P2 LEA.HI.X R3, R0, c[0x0][0x1cc], R3, 0x1, P1 ;  /* 0x0000730000032a11 */ /* 0x000fe200008f0c03 */
[----:B------:R1:W-:Y:S04]  /*33d0*/  @P0 LDGSTS.E.BYPASS.LTC128B.128 [R219+0xc100], [R4.64+0x100], !P5 ;  /* 0x0c10010004db0fae */ /* 0x0003e8000e901d46 */
[----:B------:R1:W-:Y:S04]  /*33e0*/  @P0 LDGSTS.E.BYPASS.LTC128B.128 [R219+0xe100], [R4.64+0x180], !P6 ;  /* 0x0e10018004db0fae */ /* 0x0003e8000f101d46 */
[----:B------:R2:W-:Y:S04]  /*33f0*/  @P2 LDGSTS.E.BYPASS.LTC128B.128 [R219+0x9100], [R2.64], !P3 ;  /* 0x0910000002db2fae */ /* 0x0005e8000d901d46 */
[----:B------:R2:W-:Y:S04]  /*3400*/  @P2 LDGSTS.E.BYPASS.LTC128B.128 [R219+0xb100], [R2.64+0x80], !P4 ;  /* 0x0b10008002db2fae */ /* 0x0005e8000e101d46 */
[----:B------:R2:W-:Y:S04]  /*3410*/  @P2 LDGSTS.E.BYPASS.LTC128B.128 [R219+0xd100], [R2.64+0x100], !P5 ;  /* 0x0d10010002db2fae */ /* 0x0005e8000e901d46 */
[----:B------:R2:W-:Y:S04]  /*3420*/  @P2 LDGSTS.E.BYPASS.LTC128B.128 [R219+0xf100], [R2.64+0x180], !P6 ;  /* 0x0f10018002db2fae */ /* 0x0005e8000f101d46 */
[----:B------:R-:W0:Y:S01]  /*3430*/  LDGDEPBAR ;  /* 0x00000000000079af */ /* 0x000e220000000000 */
[----:B------:R-:W-:-:S04]  /*3440*/  IMAD R0, R6, c[0x0][0x208], RZ ;  /* 0x0000820006007a24 */ /* 0x000fc800078e02ff */
[C---:B------:R-:W-:Y:S02]  /*3450*/  IMAD R6, R96.reuse, c[0x0][0x20c], R0 ;  /* 0x0000830060067a24 */ /* 0x040fe400078e0200 */
[----:B-1----:R-:W-:-:S05]  /*3460*/  IMAD.WIDE.U32 R4, R96, c[0x0][0x208], RZ ;  /* 0x0000820060047a25 */ /* 0x002fca00078e00ff */
[----:B------:R-:W-:Y:S02]  /*3470*/  LEA R0, P1, R4, R230, 0x6 ;  /* 0x000000e604007211 */ /* 0x000fe400078230ff */
[----:B--2---:R-:W-:Y:S01]  /*3480*/  IADD3 R3, R5, R6, RZ ;  /* 0x0000000605037210 */ /* 0x004fe20007ffe0ff */
[----:B------:R-:W-:-:S04]  /*3490*/  DEPBAR.LE SB0, 0x1 ;  /* 0x000080400000791a */ /* 0x000fc80000000000 */
[----:B------:R-:W-:-:S04]  /*34a0*/  DEPBAR.LE SB0, 0x0 ;  /* 0x000080000000791a */ /* 0x000fc80000000000 */
[----:B------:R-:W-:Y:S01]  /*34b0*/  BAR.SYNC.DEFER_BLOCKING 0x0 ;  /* 0x0000000000007b1d */ /* 0x000fe20000010000 */
[----:B------:R-:W-:Y:S01]  /*34c0*/  LEA R2, P0, R0, c[0x0][0x1f8], 0x1 ;  /* 0x00007e0000027a11 */ /* 0x000fe200078008ff */
[----:B------:R-:W-:Y:S01]  /*34d0*/  IMAD.MOV.U32 R5, RZ, RZ, c[0x0][0x208] ;  /* 0x00008200ff057624 */ /* 0x000fe200078e00ff */
[----:B------:R-:W-:Y:S02]  /*34e0*/  LEA.HI.X R3, R4, R235, R3, 0x6, P1 ;  /* 0x000000eb04037211 */ /* 0x000fe400008f3403 */
[----:B------:R-:W-:Y:S01]  /*34f0*/  LOP3.LUT R4, R28, 0x1, RZ, 0xc0, !PT ;  /* 0x000000011c047812 */ /* 0x000fe200078ec0ff */
[----:B------:R-:W-:Y:S01]  /*3500*/  IMAD.MOV.U32 R6, RZ, RZ, c[0x0][0x20c] ;  /* 0x00008300ff067624 */ /* 0x000fe200078e00ff */
[----:B------:R-:W-:Y:S02]  /*3510*/  LEA.HI.X R3, R0, c[0x0][0x1fc], R3, 0x1, P0 ;  /* 0x00007f0000037a11 */ /* 0x000fe400000f0c03 */
[----:B------:R-:W-:Y:S02]  /*3520*/  LEA R12, P0, R5, R2, 0x6 ;  /* 0x00000002050c7211 */ /* 0x000fe400078030ff */
[----:B------:R-:W-:-:S02]  /*3530*/  ISETP.NE.U32.AND P3, PT, R4, 0x1, PT ;  /* 0x000000010400780c */ /* 0x000fc40003f65070 */
[----:B------:R-:W-:Y:S02]  /*3540*/  IADD3 R0, -R10, R97, RZ ;  /* 0x000000610a007210 */ /* 0x000fe40007ffe1ff */
[----:B------:R-:W-:Y:S02]  /*3550*/  LEA.HI.X R13, R5, R3, R6, 0x6, P0 ;  /* 0x00000003050d7211 */ /* 0x000fe400000f3406 */
[----:B------:R-:W-:Y:S02]  /*3560*/  ISETP.LT.OR P0, PT, R0, 0x1, P3 ;  /* 0x000000010000780c */ /* 0x000fe40001f01670 */
[----:B------:R-:W-:Y:S01]  /*3570*/  LOP3.LUT P2, RZ, R28, 0x2, RZ, 0xc0, !PT ;  /* 0x000000021cff7812 */ /* 0x000fe2000784c0ff */
[----:B------:R-:W-:Y:S04]  /*3580*/  LDSM.16.M88.4 R4, [R199] ;  /* 0x00000000c704783b */ /* 0x000fe80000000200 */
[----:B------:R-:W1:Y:S04]  /*3590*/  LDSM.16.M88.4 R20, [R192] ;  /* 0x00000000c014783b */ /* 0x000e680000000200 */
[----:B------:R-:W2:Y:S04]  /*35a0*/  LDSM.16.M88.4 R16, [R192+0x800] ;  /* 0x00080000c010783b */ /* 0x000ea80000000200 */
[----:B------:R-:W3:Y:S04]  /*35b0*/  LDSM.16.M88.4 R24, [R192+0x1000] ;  /* 0x00100000c018783b */ /* 0x000ee80000000200 */
[----:B------:R-:W4:Y:S04]  /*35c0*/  LDSM.16.M88.4 R32, [R192+0x1800] ;  /* 0x00180000c020783b */ /* 0x000f280000000200 */
[----:B------:R-:W-:Y:S04]  /*35d0*/  LDSM.16.M88.4 R8, [R200] ;  /* 0x00000000c808783b */ /* 0x000fe80000000200 */
[----:B------:R-:W5:Y:S04]  /*35e0*/  LDSM.16.M88.4 R48, [R203] ;  /* 0x00000000cb30783b */ /* 0x000f680000000200 */
[----:B------:R-:W1:Y:S04]  /*35f0*/  LDSM.16.M88.4 R60, [R218] ;  /* 0x00000000da3c783b */ /* 0x000e680000000200 */
[----:B------:R-:W1:Y:S04]  /*3600*/  LDSM.16.M88.4 R64, [R217] ;  /* 0x00000000d940783b */ /* 0x000e680000000200 */
[----:B------:R-:W1:Y:S04]  /*3610*/  LDSM.16.M88.4 R76, [R216] ;  /* 0x00000000d84c783b */ /* 0x000e680000000200 */
[----:B------:R-:W-:Y:S01]  /*3620*/  @!PT LDS RZ, [RZ] ;  /* 0x00000000fffff984 */ /* 0x000fe20000000800 */
[----:B------:R-:W-:Y:S01]  /*3630*/  @!PT LDS RZ, [RZ] ;  /* 0x00000000fffff984 */ /* 0x000fe20000000800 */
[----:B------:R-:W-:Y:S01]  /*3640*/  @!PT LDS RZ, [RZ] ;  /* 0x00000000fffff984 */ /* 0x000fe20000000800 */
[----:B------:R1:W-:Y:S01]  /*3650*/  LDGSTS.E.BYPASS.LTC128B.128 [R219+0x100], [R2.64], !P0 ;  /* 0x0010000002db7fae */ /* 0x0003e2000c101d46 */
[----:B------:R-:W-:-:S02]  /*3660*/  ISETP.LT.OR P0, PT, R0, 0x1, !P2 ;  /* 0x000000010000780c */ /* 0x000fc40005701670 */
[----:B------:R-:W-:-:S11]  /*3670*/  LOP3.LUT P1, RZ, R28, 0x4, RZ, 0xc0, !PT ;  /* 0x000000041cff7812 */ /* 0x000fd6000782c0ff */
[----:B------:R2:W-:Y:S01]  /*3680*/  LDGSTS.E.BYPASS.LTC128B.128 [R219+0x2100], [R2.64+0x80], !P0 ;  /* 0x0210008002db7fae */ /* 0x0005e2000c101d46 */
[C---:B------:R-:W-:Y:S02]  /*3690*/  ISETP.LT.OR P0, PT, R0.reuse, 0x1, !P1 ;  /* 0x000000010000780c */ /* 0x040fe40004f01670 */
[C---:B------:R-:W-:Y:S02]  /*36a0*/  ISETP.LT.OR P3, PT, R0.reuse, 0x21, P3 ;  /* 0x000000210000780c */ /* 0x040fe40001f61670 */
[----:B------:R-:W-:-:S09]  /*36b0*/  ISETP.LT.OR P2, PT, R0, 0x21, !P2 ;  /* 0x000000210000780c */ /* 0x000fd20005741670 */
[----:B------:R2:W-:Y:S01]  /*36c0*/  LDGSTS.E.BYPASS.LTC128B.128 [R219+0x4100], [R2.64+0x100], !P0 ;  /* 0x0410010002db7fae */ /* 0x0005e2000c101d46 */
[----:B------:R-:W-:-:S04]  /*36d0*/  LOP3.LUT P0, RZ, R28, 0x8, RZ, 0xc0, !PT ;  /* 0x000000081cff7812 */ /* 0x000fc8000780c0ff */
[C---:B------:R-:W-:Y:S02]  /*36e0*/  ISETP.LT.OR P4, PT, R0.reuse, 0x1, !P0 ;  /* 0x000000010000780c */ /* 0x040fe40004781670 */
[C---:B------:R-:W-:Y:S02]  /*36f0*/  ISETP.LT.OR P1, PT, R0.reuse, 0x21, !P1 ;  /* 0x000000210000780c */ /* 0x040fe40004f21670 */
[----:B------:R-:W-:Y:S01]  /*3700*/  ISETP.LT.OR P0, PT, R0, 0x21, !P0 ;  /* 0x000000210000780c */ /* 0x000fe20004701670 */
[C---:B-1----:R-:W-:Y:S08]  /*3710*/  HMMA.16816.F32 R28, R4.reuse, R20, RZ ;  /* 0x00000014041c723c */ /* 0x042ff000000018ff */
[----:B------:R1:W-:Y:S01]  /*3720*/  LDGSTS.E.BYPASS.LTC128B.128 [R219+0x6100], [R2.64+0x180], !P4 ;  /* 0x0610018002db7fae */ /* 0x0003e2000e101d46 */
[C---:B------:R-:W-:Y:S03]  /*3730*/  HMMA.16816.F32 R20, R4.reuse, R22, RZ ;  /* 0x000000160414723c */ /* 0x040fe600000018ff */
[----:B------:R1:W-:Y:S04]  /*3740*/  LDGSTS.E.BYPASS.LTC128B.128 [R219+0x1100], [R12.64], !P3 ;  /* 0x011000000cdb7fae */ /* 0x0003e8000d901d46 */
[----:B------:R1:W-:Y:S01]  /*3750*/  LDGSTS.E.BYPASS.LTC128B.128 [R219+0x3100], [R12.64+0x80], !P2 ;  /* 0x031000800cdb7fae */ /* 0x0003e2000d101d46 */
[C---:B--2---:R-:W-:Y:S03]  /*3760*/  HMMA.16816.F32 R36, R4.reuse, R16, RZ ;  /* 0x000000100424723c */ /* 0x044fe600000018ff */
[----:B------:R1:W-:Y:S04]  /*3770*/  LDGSTS.E.BYPASS.LTC128B.128 [R219+0x5100], [R12.64+0x100], !P1 ;  /* 0x051001000cdb7fae */ /* 0x0003e8000c901d46 */
[----:B------:R1:W-:Y:S01]  /*3780*/  LDGSTS.E.BYPASS.LTC128B.128 [R219+0x7100], [R12.64+0x180], !P0 ;  /* 0x071001800cdb7fae */ /* 0x0003e2000c101d46 */
[C---:B------:R-:W-:Y:S03]  /*3790*/  HMMA.16816.F32 R40, R4.reuse, R18, RZ ;  /* 0x000000120428723c */ /* 0x040fe600000018ff */
[----:B------:R-:W-:Y:S04]  /*37a0*/  LDSM.16.M88.4 R68, [R198] ;  /* 0x00000000c644783b */ /* 0x000fe80000000200 */
[----:B------:R-:W-:Y:S01]  /*37b0*/  LDSM.16.M88.4 R72, [R198+0x800] ;  /* 0x00080000c648783b */ /* 0x000fe20000000200 */
[C---:B---3--:R-:W-:Y:S03]  /*37c0*/  HMMA.16816.F32 R44, R4.reuse, R24, RZ ;  /* 0x00000018042c723c */ /* 0x048fe600000018ff */
[----:B------:R-:W-:Y:S04]  /*37d0*/  LDSM.16.M88.4 R84, [R198+0x1000] ;  /* 0x00100000c654783b */ /* 0x000fe80000000200 */
[----:B------:R-:W-:Y:S01]  /*37e0*/  LDSM.16.M88.4 R80, [R195+0x800] ;  /* 0x00080000c350783b */ /* 0x000fe20000000200 */
[C---:B------:R-:W-:Y:S03]  /*37f0*/  HMMA.16816.F32 R52, R4.reuse, R26, RZ ;  /* 0x0000001a0434723c */ /* 0x040fe600000018ff */
[----:B------:R-:W-:Y:S04]  /*3800*/  LDSM.16.M88.4 R88, [R195+0x1000] ;  /* 0x00100000c358783b */ /* 0x000fe80000000200 */
[----:B------:R-:W0:Y:S04]  /*3810*/  LDGDEPBAR ;  /* 0x00000000000079af */ /* 0x000e280000000000 */
[----:B-1----:R-:W1:Y:S01]  /*3820*/  LDSM.16.M88.4 R12, [R202] ;  /* 0x00000000ca0c783b */ /* 0x002e620000000200 */
[C---:B----4-:R-:W-:Y:S08]  /*3830*/  HMMA.16816.F32 R56, R4.reuse, R32, RZ ;  /* 0x000000200438723c */ /* 0x050ff000000018ff */
[----:B------:R-:W-:Y:S01]  /*3840*/  HMMA.16816.F32 R16, R4, R34, RZ ;  /* 0x000000220410723c */ /* 0x000fe200000018ff */
[----:B------:R-:W-:Y:S07]  /*3850*/  LDSM.16.M88.4 R4, [R201] ;  /* 0x00000000c904783b */ /* 0x000fee0000000200 */
[C---:B-----5:R-:W-:Y:S08]  /*3860*/  HMMA.16816.F32 R24, R8.reuse, R48, R28 ;  /* 0x000000300818723c */ /* 0x060ff0000000181c */
[C---:B------:R-:W-:Y:S01]  /*3870*/  HMMA.16816.F32 R28, R8.reuse, R50, R20 ;  /* 0x00000032081c723c */ /* 0x040fe20000001814 */
[----:B------:R-:W2:Y:S04]  /*3880*/  LDSM.16.M88.4 R20, [R198+0x1800] ;  /* 0x00180000c614783b */ /* 0x000ea80000000200 */
[----:B------:R-:W-:Y:S03]  /*3890*/  LDSM.16.M88.4 R48, [R195+0x1800] ;  /* 0x00180000c330783b */ /* 0x000fe60000000200 */
[C---:B------:R-:W-:Y:S08]  /*38a0*/  HMMA.16816.F32 R32, R8.reuse, R60, R36 ;  /* 0x0000003c0820723c */ /* 0x040ff00000001824 */
[C---:B------:R-:W-:Y:S01]  /*38b0*/  HMMA.16816.F32 R36, R8.reuse, R62, R40 ;  /* 0x0000003e0824723c */ /* 0x040fe20000001828 */
[----:B------:R-:W3:Y:S07]  /*38c0*/  LDSM.16.M88.4 R60, [R195] ;  /* 0x00000000c33c783b */ /* 0x000eee0000000200 */
[C---:B------:R-:W-:Y:S08]  /*38d0*/  HMMA.16816.F32 R40, R8.reuse, R64, R44 ;  /* 0x000000400828723c */ /* 0x040ff0000000182c */
[C---:B------:R-:W-:Y:S01]  /*38e0*/  HMMA.16816.F32 R44, R8.reuse, R66, R52 ;  /* 0x00000042082c723c */ /* 0x040fe20000001834 */
[----:B------:R-:W-:Y:S07]  /*38f0*/  LDSM.16.M88.4 R64, [R192+0x2800] ;  /* 0x00280000c040783b */ /* 0x000fee0000000200 */
[C---:B------:R-:W-:Y:S01]  /*3900*/  HMMA.16816.F32 R52, R8.reuse, R76, R56 ;  /* 0x0000004c0834723c */ /* 0x040fe20000001838 */
[----:B------:R-:W-:Y:S07]  /*3910*/  LDSM.16.M88.4 R56, [R192+0x2000] ;  /* 0x00200000c038783b */ /* 0x000fee0000000200 */
[----:B------:R-:W-:Y:S01]  /*3920*/  HMMA.16816.F32 R16, R8, R78, R16 ;  /* 0x0000004e0810723c */ /* 0x000fe20000001810 */
[----:B------:R-:W4:Y:S04]  /*3930*/  LDSM.16.M88.4 R8, [R199+0x4000] ;  /* 0x00400000c708783b */ /* 0x000f280000000200 */
[----:B------:R-:W-:Y:S03]  /*3940*/  LDSM.16.M88.4 R76, [R214] ;  /* 0x00000000d64c783b */ /* 0x000fe60000000200 */
        /* <DEDUP_REMOVED lines=8> */
[----:B------:R-:W1:Y:S07]  /*39d0*/  LDSM.16.M88.4 R84, [R192+0x3000] ;  /* 0x00300000c054783b */ /* 0x000e6e0000000200 */
[C---:B--2---:R-:W-:Y:S08]  /*39e0*/  HMMA.16816.F32 R52, R12.reuse, R20, R52 ;  /* 0x000000140c34723c */ /* 0x044ff00000001834 */
[----:B------:R-:W-:Y:S01]  /*39f0*/  HMMA.16816.F32 R12, R12, R22, R16 ;  /* 0x000000160c0c723c */ /* 0x000fe20000001810 */
[----:B------:R-:W2:Y:S04]  /*3a00*/  LDSM.16.M88.4 R20, [R192+0x3800] ;  /* 0x00380000c014783b */ /* 0x000ea80000000200 */
[----:B------:R-:W-:Y:S03]  /*3a10*/  LDSM.16.M88.4 R16, [R200+0x4000] ;  /* 0x00400000c810783b */ /* 0x000fe60000000200 */
[C---:B---3--:R-:W-:Y:S08]  /*3a20*/  HMMA.16816.F32 R24, R4.reuse, R60, R24 ;  /* 0x0000003c0418723c */ /* 0x048ff00000001818 */
[C---:B------:R-:W-:Y:S01]  /*3a30*/  HMMA.16816.F32 R28, R4.reuse, R62, R28 ;  /* 0x0000003e041c723c */ /* 0x040fe2000000181c */
[----:B------:R-:W3:Y:S07]  /*3a40*/  LDSM.16.M88.4 R60, [R215] ;  /* 0x00000000d73c783b */ /* 0x000eee0000000200 */
[C---:B------:R-:W-:Y:S08]  /*3a50*/  HMMA.16816.F32 R32, R4.reuse, R80, R32 ;  /* 0x000000500420723c */ /* 0x040ff00000001820 */
[C---:B------:R-:W-:Y:S01]  /*3a60*/  HMMA.16816.F32 R36, R4.reuse, R82, R36 ;  /* 0x000000520424723c */ /* 0x040fe20000001824 */
[----:B------:R-:W-:Y:S07]  /*3a70*/  LDSM.16.M88.4 R80, [R198+0x3000] ;  /* 0x00300000c650783b */ /* 0x000fee0000000200 */
[C---:B------:R-:W-:Y:S08]  /*3a80*/  HMMA.16816.F32 R40, R4.reuse, R88, R40 ;  /* 0x000000580428723c */ /* 0x040ff00000001828 */
[C---:B------:R-:W-:Y:S01]  /*3a90*/  HMMA.16816.F32 R44, R4.reuse, R90, R44 ;  /* 0x0000005a042c723c */ /* 0x040fe2000000182c */
[----:B------:R-:W5:Y:S07]  /*3aa0*/  LDSM.16.M88.4 R88, [R213] ;  /* 0x00000000d558783b */ /* 0x000f6e0000000200 */
[C---:B------:R-:W-:Y:S08]  /*3ab0*/  HMMA.16816.F32 R52, R4.reuse, R48, R52 ;  /* 0x000000300434723c */ /* 0x040ff00000001834 */
[----:B------:R-:W-:Y:S01]  /*3ac0*/  HMMA.16816.F32 R12, R4, R50, R12 ;  /* 0x00000032040c723c */ /* 0x000fe2000000180c */
[----:B------:R-:W-:Y:S04]  /*3ad0*/  LDSM.16.M88.4 R4, [R202+0x4000] ;  /* 0x00400000ca04783b */ /* 0x000fe80000000200 */
[----:B------:R-:W-:Y:S03]  /*3ae0*/  LDSM.16.M88.4 R48, [R198+0x3800] ;  /* 0x00380000c630783b */ /* 0x000fe60000000200 */
[C---:B----4-:R-:W-:Y:S08]  /*3af0*/  HMMA.16816.F32 R24, R8.reuse, R56, R24 ;  /* 0x000000380818723c */ /* 0x050ff00000001818 */
[C---:B------:R-:W-:Y:S01]  /*3b00*/  HMMA.16816.F32 R28, R8.reuse, R58, R28 ;  /* 0x0000003a081c723c */ /* 0x040fe2000000181c */
[----:B------:R-:W4:Y:S07]  /*3b10*/  LDSM.16.M88.4 R56, [R212] ;  /* 0x00000000d438783b */ /* 0x000f2e0000000200 */
[C---:B------:R-:W-:Y:S08]  /*3b20*/  HMMA.16816.F32 R32, R8.reuse, R64, R32 ;  /* 0x000000400820723c */ /* 0x040ff00000001820 */
[C---:B------:R-:W-:Y:S01]  /*3b30*/  HMMA.16816.F32 R36, R8.reuse, R66, R36 ;  /* 0x000000420824723c */ /* 0x040fe20000001824 */
[----:B------:R-:W-:Y:S07]  /*3b40*/  LDSM.16.M88.4 R64, [R195+0x2000] ;  /* 0x00200000c340783b */ /* 0x000fee0000000200 */
[C---:B-1----:R-:W-:Y:S08]  /*3b50*/  HMMA.16816.F32 R40, R8.reuse, R84, R40 ;  /* 0x000000540828723c */ /* 0x042ff00000001828 */
[C---:B------:R-:W-:Y:S01]  /*3b60*/  HMMA.16816.F32 R44, R8.reuse, R86, R44 ;  /* 0x00000056082c723c */ /* 0x040fe2000000182c */
[----:B------:R-:W-:Y:S07]  /*3b70*/  LDSM.16.M88.4 R84, [R192+0x5000] ;  /* 0x00500000c054783b */ /* 0x000fee0000000200 */
[C---:B--2---:R-:W-:Y:S08]  /*3b80*/  HMMA.16816.F32 R52, R8.reuse, R20, R52 ;  /* 0x000000140834723c */ /* 0x044ff00000001834 */
[----:B------:R-:W-:Y:S01]  /*3b90*/  HMMA.16816.F32 R20, R8, R22, R12 ;  /* 0x000000160814723c */ /* 0x000fe2000000180c */
[----:B------:R-:W1:Y:S07]  /*3ba0*/  LDSM.16.M88.4 R12, [R201+0x4000] ;  /* 0x00400000c90c783b */ /* 0x000e6e0000000200 */
[C---:B---3--:R-:W-:Y:S08]  /*3bb0*/  HMMA.16816.F32 R8, R16.reuse, R60, R24 ;  /* 0x0000003c1008723c */ /* 0x048ff00000001818 */
[C---:B------:R-:W-:Y:S01]  /*3bc0*/  HMMA.16816.F32 R28, R16.reuse, R62, R28 ;  /* 0x0000003e101c723c */ /* 0x040fe2000000181c */
[----:B------:R-:W-:Y:S07]  /*3bd0*/  LDSM.16.M88.4 R60, [R195+0x3800] ;  /* 0x00380000c33c783b */ /* 0x000fee0000000200 */
[C---:B------:R-:W-:Y:S08]  /*3be0*/  HMMA.16816.F32 R32, R16.reuse, R76, R32 ;  /* 0x0000004c1020723c */ /* 0x040ff00000001820 */
[C---:B------:R-:W-:Y:S01]  /*3bf0*/  HMMA.16816.F32 R36, R16.reuse, R78, R36 ;  /* 0x0000004e1024723c */ /* 0x040fe20000001824 */
[----:B------:R-:W2:Y:S07]  /*3c00*/  LDSM.16.M88.4 R76, [R195+0x2800] ;  /* 0x00280000c34c783b */ /* 0x000eae0000000200 */
[C---:B-----5:R-:W-:Y:S08]  /*3c10*/  HMMA.16816.F32 R40, R16.reuse, R88, R40 ;  /* 0x000000581028723c */ /* 0x060ff00000001828 */
[C---:B------:R-:W-:Y:S01]  /*3c20*/  HMMA.16816.F32 R44, R16.reuse, R90, R44 ;  /* 0x0000005a102c723c */ /* 0x040fe2000000182c */
[----:B------:R-:W3:Y:S07]  /*3c30*/  LDSM.16.M88.4 R88, [R195+0x3000] ;  /* 0x00300000c358783b */ /* 0x000eee0000000200 */
[C---:B----4-:R-:W-:Y:S08]  /*3c40*/  HMMA.16816.F32 R52, R16.reuse, R56, R52 ;  /* 0x000000381034723c */ /* 0x050ff00000001834 */
[----:B------:R-:W-:Y:S01]  /*3c50*/  HMMA.16816.F32 R24, R16, R58, R20 ;  /* 0x0000003a1018723c */ /* 0x000fe20000001814 */
[----:B------:R-:W-:Y:S04]  /*3c60*/  LDSM.16.M88.4 R16, [R199+0x8000] ;  /* 0x00800000c710783b */ /* 0x000fe80000000200 */
[----:B------:R-:W-:Y:S03]  /*3c70*/  LDSM.16.M88.4 R56, [R192+0x5800] ;  /* 0x00580000c038783b */ /* 0x000fe60000000200 */
[C---:B------:R-:W-:Y:S08]  /*3c80*/  HMMA.16816.F32 R20, R4.reuse, R68, R8 ;  /* 0x000000440414723c */ /* 0x040ff00000001808 */
[C---:B------:R-:W-:Y:S01]  /*3c90*/  HMMA.16816.F32 R8, R4.reuse, R70, R28 ;  /* 0x000000460408723c */ /* 0x040fe2000000181c */
[----:B------:R-:W4:Y:S07]  /*3ca0*/  LDSM.16.M88.4 R68, [R192+0x4000] ;  /* 0x00400000c044783b */ /* 0x000f2e0000000200 */
[C---:B------:R-:W-:Y:S08]  /*3cb0*/  HMMA.16816.F32 R32, R4.reuse, R72, R32 ;  /* 0x000000480420723c */ /* 0x040ff00000001820 */
[C---:B------:R-:W-:Y:S01]  /*3cc0*/  HMMA.16816.F32 R36, R4.reuse, R74, R36 ;  /* 0x0000004a0424723c */ /* 0x040fe20000001824 */
[----:B------:R-:W5:Y:S07]  /*3cd0*/  LDSM.16.M88.4 R72, [R192+0x4800] ;  /* 0x00480000c048783b */ /* 0x000f6e0000000200 */
[C---:B------:R-:W-:Y:S08]  /*3ce0*/  HMMA.16816.F32 R40, R4.reuse, R80, R40 ;  /* 0x000000500428723c */ /* 0x040ff00000001828 */
[C---:B------:R-:W-:Y:S01]  /*3cf0*/  HMMA.16816.F32 R44, R4.reuse, R82, R44 ;  /* 0x00000052042c723c */ /* 0x040fe2000000182c */
[----:B------:R-:W-:Y:S07]  /*3d00*/  LDSM.16.M88.4 R80, [R198+0x4800] ;  /* 0x00480000c650783b */ /* 0x000fee0000000200 */
[C---:B------:R-:W-:Y:S08]  /*3d10*/  HMMA.16816.F32 R52, R4.reuse, R48, R52 ;  /* 0x000000300434723c */ /* 0x040ff00000001834 */
[----:B------:R-:W-:Y:S08]  /*3d20*/  HMMA.16816.F32 R28, R4, R50, R24 ;  /* 0x00000032041c723c */ /* 0x000ff00000001818 */
[C---:B-1----:R-:W-:Y:S08]  /*3d30*/  HMMA.16816.F32 R24, R12.reuse, R64, R20 ;  /* 0x000000400c18723c */ /* 0x042ff00000001814 */
[C---:B------:R-:W-:Y:S01]  /*3d40*/  HMMA.16816.F32 R20, R12.reuse, R66, R8 ;  /* 0x000000420c14723c */ /* 0x040fe20000001808 */
[----:B------:R-:W-:Y:S04]  /*3d50*/  LDSM.16.M88.4 R8, [R200+0x8000] ;  /* 0x00800000c808783b */ /* 0x000fe80000000200 */
[----:B------:R-:W1:Y:S03]  /*3d60*/  LDSM.16.M88.4 R64, [R211] ;  /* 0x00000000d340783b */ /* 0x000e660000000200 */
[C---:B--2---:R-:W-:Y:S08]  /*3d70*/  HMMA.16816.F32 R4, R12.reuse, R76, R32 ;  /* 0x0000004c0c04723c */ /* 0x044ff00000001820 */
[C---:B------:R-:W-:Y:S01]  /*3d80*/  HMMA.16816.F32 R36, R12.reuse, R78, R36 ;  /* 0x0000004e0c24723c */ /* 0x040fe20000001824 */
[----:B------:R-:W2:Y:S07]  /*3d90*/  LDSM.16.M88.4 R76, [R210] ;  /* 0x00000000d24c783b */ /* 0x000eae0000000200 */
[C---:B---3--:R-:W-:Y:S08]  /*3da0*/  HMMA.16816.F32 R40, R12.reuse, R88, R40 ;  /* 0x000000580c28723c */ /* 0x048ff00000001828 */
[C---:B------:R-:W-:Y:S01]  /*3db0*/  HMMA.16816.F32 R44, R12.reuse, R90, R44 ;  /* 0x0000005a0c2c723c */ /* 0x040fe2000000182c */
[----:B------:R-:W3:Y:S07]  /*3dc0*/  LDSM.16.M88.4 R88, [R209] ;  /* 0x00000000d158783b */ /* 0x000eee0000000200 */
[C---:B------:R-:W-:Y:S08]  /*3dd0*/  HMMA.16816.F32 R52, R12.reuse, R60, R52 ;  /* 0x0000003c0c34723c */ /* 0x040ff00000001834 */
[----:B------:R-:W-:Y:S01]  /*3de0*/  HMMA.16816.F32 R32, R12, R62, R28 ;  /* 0x0000003e0c20723c */ /* 0x000fe2000000181c */
[----:B------:R-:W1:Y:S07]  /*3df0*/  LDSM.16.M88.4 R60, [R208] ;  /* 0x00000000d03c783b */ /* 0x000e6e0000000200 */
[C---:B----4-:R-:W-:Y:S08]  /*3e00*/  HMMA.16816.F32 R28, R16.reuse, R68, R24 ;  /* 0x00000044101c723c */ /* 0x050ff00000001818 */
[C---:B------:R-:W-:Y:S01]  /*3e10*/  HMMA.16816.F32 R24, R16.reuse, R70, R20 ;  /* 0x000000461018723c */ /* 0x040fe20000001814 */
[----:B------:R-:W-:Y:S07]  /*3e20*/  LDSM.16.M88.4 R68, [R195+0x4000] ;  /* 0x00400000c344783b */ /* 0x000fee0000000200 */
[C---:B-----5:R-:W-:Y:S01]  /*3e30*/  HMMA.16816.F32 R20, R16.reuse, R72, R4 ;  /* 0x000000481014723c */ /* 0x060fe20000001804 */
[----:B------:R-:W-:Y:S07]  /*3e40*/  LDSM.16.M88.4 R4, [R202+0x8000] ;  /* 0x00800000ca04783b */ /* 0x000fee0000000200 */
[C---:B------:R-:W-:Y:S01]  /*3e50*/  HMMA.16816.F32 R12, R16.reuse, R74, R36 ;  /* 0x0000004a100c723c */ /* 0x040fe20000001824 */
[----:B------:R-:W4:Y:S07]  /*3e60*/  LDSM.16.M88.4 R72, [R198+0x4000] ;  /* 0x00400000c648783b */ /* 0x000f2e0000000200 */
[C---:B------:R-:W-:Y:S08]  /*3e70*/  HMMA.16816.F32 R40, R16.reuse, R84, R40 ;  /* 0x000000541028723c */ /* 0x040ff00000001828 */
[C---:B------:R-:W-:Y:S01]  /*3e80*/  HMMA.16816.F32 R48, R16.reuse, R86, R44 ;  /* 0x000000561030723c */ /* 0x040fe2000000182c */
[----:B------:R-:W5:Y:S07]  /*3e90*/  LDSM.16.M88.4 R84, [R198+0x5000] ;  /* 0x00500000c654783b */ /* 0x000f6e0000000200 */
[C---:B------:R-:W-:Y:S08]  /*3ea0*/  HMMA.16816.F32 R44, R16.reuse, R56, R52 ;  /* 0x00000038102c723c */ /* 0x040ff00000001834 */
[----:B------:R-:W-:Y:S08]  /*3eb0*/  HMMA.16816.F32 R36, R16, R58, R32 ;  /* 0x0000003a1024723c */ /* 0x000ff00000001820 */
[C---:B-1----:R-:W-:Y:S08]  /*3ec0*/  HMMA.16816.F32 R32, R8.reuse, R64, R28 ;  /* 0x000000400820723c */ /* 0x042ff0000000181c */
[C---:B------:R-:W-:Y:S01]  /*3ed0*/  HMMA.16816.F32 R28, R8.reuse, R66, R24 ;  /* 0x00000042081c723c */ /* 0x040fe20000001818 */
[----:B------:R-:W1:Y:S07]  /*3ee0*/  LDSM.16.M88.4 R64, [R198+0x5800] ;  /* 0x00580000c640783b */ /* 0x000e6e0000000200 */
[C---:B--2---:R-:W-:Y:S01]  /*3ef0*/  HMMA.16816.F32 R24, R8.reuse, R76, R20 ;  /* 0x0000004c0818723c */ /* 0x044fe20000001814 */
[----:B------:R-:W2:Y:S07]  /*3f00*/  LDSM.16.M88.4 R20, [R201+0x8000] ;  /* 0x00800000c914783b */ /* 0x000eae0000000200 */
[C---:B------:R-:W-:Y:S01]  /*3f10*/  HMMA.16816.F32 R16, R8.reuse, R78, R12 ;  /* 0x0000004e0810723c */ /* 0x040fe2000000180c */
[----:B------:R-:W1:Y:S07]  /*3f20*/  LDSM.16.M88.4 R76, [R195+0x4800] ;  /* 0x00480000c34c783b */ /* 0x000e6e0000000200 */
[C---:B---3--:R-:W-:Y:S01]  /*3f30*/  HMMA.16816.F32 R12, R8.reuse, R88, R40 ;  /* 0x00000058080c723c */ /* 0x048fe20000001828 */
[----:B------:R-:W-:Y:S07]  /*3f40*/  LDSM.16.M88.4 R40, [R195+0x5000] ;  /* 0x00500000c328783b */ /* 0x000fee0000000200 */
[C---:B------:R-:W-:Y:S08]  /*3f50*/  HMMA.16816.F32 R56, R8.reuse, R90, R48 ;  /* 0x0000005a0838723c */ /* 0x040ff00000001830 */
[C---:B------:R-:W-:Y:S08]  /*3f60*/  HMMA.16816.F32 R48, R8.reuse, R60, R44 ;  /* 0x0000003c0830723c */ /* 0x040ff0000000182c */
[----:B------:R-:W-:Y:S01]  /*3f70*/  HMMA.16816.F32 R44, R8, R62, R36 ;  /* 0x0000003e082c723c */ /* 0x000fe20000001824 */
[----:B------:R-:W-:Y:S07]  /*3f80*/  LDSM.16.M88.4 R60, [R192+0x6000] ;  /* 0x00600000c03c783b */ /* 0x000fee0000000200 */
[C---:B----4-:R-:W-:Y:S08]  /*3f90*/  HMMA.16816.F32 R36, R4.reuse, R72, R32 ;  /* 0x000000480424723c */ /* 0x050ff00000001820 */
[C---:B------:R-:W-:Y:S01]  /*3fa0*/  HMMA.16816.F32 R52, R4.reuse, R82, R16 ;  /* 0x000000520434723c */ /* 0x040fe20000001810 */
[----:B------:R-:W3:Y:S07]  /*3fb0*/  LDSM.16.M88.4 R16, [R199+0xc000] ;  /* 0x00c00000c710783b */ /* 0x000eee0000000200 */
[C---:B------:R-:W-:Y:S08]  /*3fc0*/  HMMA.16816.F32 R32, R4.reuse, R80, R24 ;  /* 0x000000500420723c */ /* 0x040ff00000001818 */
[C---:B-----5:R-:W-:Y:S01]  /*3fd0*/  HMMA.16816.F32 R24, R4.reuse, R84, R12 ;  /* 0x000000540418723c */ /* 0x060fe2000000180c */
[----:B------:R-:W-:Y:S07]  /*3fe0*/  LDSM.16.M88.4 R12, [R200+0xc000] ;  /* 0x00c00000c80c783b */ /* 0x000fee0000000200 */
[C---:B------:R-:W-:Y:S01]  /*3ff0*/  HMMA.16816.F32 R8, R4.reuse, R86, R56 ;  /* 0x000000560408723c */ /* 0x040fe20000001838 */
[----:B------:R-:W4:Y:S04]  /*4000*/  LDSM.16.M88.4 R84, [R195+0x5800] ;  /* 0x00580000c354783b */ /* 0x000f280000000200 */
[----:B------:R-:W-:Y:S03]  /*4010*/  LDSM.16.M88.4 R56, [R195+0x6000] ;  /* 0x00600000c338783b */ /* 0x000fe60000000200 */
[C---:B------:R-:W-:Y:S01]  /*4020*/  HMMA.16816.F32 R28, R4.reuse, R74, R28 ;  /* 0x0000004a041c723c */ /* 0x040fe2000000181c */
[----:B------:R-:W-:Y:S07]  /*4030*/  LDSM.16.M88.4 R72, [R192+0x7800] ;  /* 0x00780000c048783b */ /* 0x000fee0000000200 */
[C---:B-1----:R-:W-:Y:S08]  /*4040*/  HMMA.16816.F32 R48, R4.reuse, R64, R48 ;  /* 0x000000400430723c */ /* 0x042ff00000001830 */
[----:B------:R-:W-:Y:S01]  /*4050*/  HMMA.16816.F32 R92, R4, R66, R44 ;  /* 0x00000042045c723c */ /* 0x000fe2000000182c */
[----:B------:R-:W-:Y:S04]  /*4060*/  LDSM.16.M88.4 R64, [R206] ;  /* 0x00000000ce40783b */ /* 0x000fe80000000200 */
[----:B------:R-:W-:Y:S03]  /*4070*/  LDSM.16.M88.4 R44, [R192+0x7000] ;  /* 0x00700000c02c783b */ /* 0x000fe60000000200 */
[C---:B--2---:R-:W-:Y:S01]  /*4080*/  HMMA.16816.F32 R4, R20.reuse, R68, R36 ;  /* 0x000000441404723c */ /* 0x044fe20000001824 */
[----:B------:R-:W1:Y:S07]  /*4090*/  LDSM.16.M88.4 R36, [R207] ;  /* 0x00000000cf24783b */ /* 0x000e6e0000000200 */
[C---:B------:R-:W-:Y:S08]  /*40a0*/  HMMA.16816.F32 R28, R20.reuse, R70, R28 ;  /* 0x00000046141c723c */ /* 0x040ff0000000181c */
[----:B------:R-:W-:Y:S01]  /*40b0*/  HMMA.16816.F32 R68, R20, R78, R52 ;  /* 0x0000004e1444723c */ /* 0x000fe20000001834 */
[----:B------:R-:W2:Y:S07]  /*40c0*/  LDSM.16.M88.4 R52, [R192+0x6800] ;  /* 0x00680000c034783b */ /* 0x000eae0000000200 */
[----:B---3--:R-:W-:Y:S08]  /*40d0*/  HMMA.16816.F32 R4, R16, R60, R4 ;  /* 0x0000003c1004723c */ /* 0x008ff00000001804 */
[C---:B------:R-:W-:Y:S08]  /*40e0*/  HMMA.16816.F32 R32, R20.reuse, R76, R32 ;  /* 0x0000004c1420723c */ /* 0x040ff00000001820 */
[C---:B------:R-:W-:Y:S01]  /*40f0*/  HMMA.16816.F32 R76, R20.reuse, R42, R8 ;  /* 0x0000002a144c723c */ /* 0x040fe20000001808 */
[----:B------:R-:W-:Y:S07]  /*4100*/  LDSM.16.M88.4 R8, [R202+0xc000] ;  /* 0x00c00000ca08783b */ /* 0x000fee0000000200 */
[----:B----4-:R-:W-:Y:S01]  /*4110*/  HMMA.16816.F32 R88, R20, R84, R48 ;  /* 0x000000541458723c */ /* 0x010fe20000001830 */
[----:B------:R-:W3:Y:S07]  /*4120*/  LDSM.16.M88.4 R48, [R198+0x6000] ;  /* 0x00600000c630783b */ /* 0x000eee0000000200 */
[----:B------:R-:W-:Y:S01]  /*4130*/  HMMA.16816.F32 R28, R16, R62, R28 ;  /* 0x0000003e101c723c */ /* 0x000fe2000000181c */
[----:B------:R-:W-:Y:S07]  /*4140*/  LDSM.16.M88.4 R60, [R198+0x6800] ;  /* 0x00680000c63c783b */ /* 0x000fee0000000200 */
[----:B------:R-:W-:Y:S08]  /*4150*/  HMMA.16816.F32 R80, R20, R40, R24 ;  /* 0x000000281450723c */ /* 0x000ff00000001818 */
[C---:B-1----:R-:W-:Y:S01]  /*4160*/  HMMA.16816.F32 R24, R12.reuse, R36, R4 ;  /* 0x000000240c18723c */ /* 0x042fe20000001804 */
[----:B------:R-:W1:Y:S07]  /*4170*/  LDSM.16.M88.4 R4, [R201+0xc000] ;  /* 0x00c00000c904783b */ /* 0x000e6e0000000200 */
[----:B------:R-:W-:Y:S08]  /*4180*/  HMMA.16816.F32 R28, R12, R38, R28 ;  /* 0x000000260c1c723c */ /* 0x000ff0000000181c */
[----:B--2---:R-:W-:Y:S08]  /*4190*/  HMMA.16816.F32 R32, R16, R52, R32 ;  /* 0x000000341020723c */ /* 0x004ff00000001820 */
[----:B---3--:R-:W-:Y:S08]  /*41a0*/  HMMA.16816.F32 R24, R8, R48, R24 ;  /* 0x000000300818723c */ /* 0x008ff00000001818 */
[----:B------:R-:W-:Y:S01]  /*41b0*/  HMMA.16816.F32 R40, R16, R54, R68 ;  /* 0x000000361028723c */ /* 0x000fe20000001844 */
[----:B------:R-:W2:Y:S04]  /*41c0*/  LDSM.16.M88.4 R68, [R205] ;  /* 0x00000000cd44783b */ /* 0x000ea80000000200 */
[----:B------:R-:W3:Y:S03]  /*41d0*/  LDSM.16.M88.4 R52, [R195+0x6800] ;  /* 0x00680000c334783b */ /* 0x000ee60000000200 */
[----:B------:R-:W-:Y:S08]  /*41e0*/  HMMA.16816.F32 R28, R8, R50, R28 ;  /* 0x00000032081c723c */ /* 0x000ff0000000181c */
[----:B------:R-:W-:Y:S08]  /*41f0*/  HMMA.16816.F32 R36, R12, R64, R32 ;  /* 0x000000400c24723c */ /* 0x000ff00000001820 */
[----:B-1----:R-:W-:Y:S08]  /*4200*/  HMMA.16816.F32 R48, R4, R56, R24 ;  /* 0x000000380430723c */ /* 0x002ff00000001818 */
[----:B------:R-:W-:Y:S08]  /*4210*/  HMMA.16816.F32 R84, R20, R86, R92 ;  /* 0x000000561454723c */ /* 0x000ff0000000185c */
[----:B------:R-:W-:Y:S08]  /*4220*/  HMMA.16816.F32 R20, R16, R44, R80 ;  /* 0x0000002c1014723c */ /* 0x000ff00000001850 */
[----:B------:R-:W-:Y:S08]  /*4230*/  HMMA.16816.F32 R32, R12, R66, R40 ;  /* 0x000000420c20723c */ /* 0x000ff00000001828 */
[----:B------:R-:W-:Y:S01]  /*4240*/  HMMA.16816.F32 R28, R4, R58, R28 ;  /* 0x0000003a041c723c */ /* 0x000fe2000000181c */
[----:B------:R-:W1:Y:S07]  /*4250*/  LDSM.16.M88.4 R56, [R198+0x7000] ;  /* 0x00700000c638783b */ /* 0x000e6e0000000200 */
[----:B------:R-:W-:Y:S01]  /*4260*/  HMMA.16816.F32 R36, R8, R60, R36 ;  /* 0x0000003c0824723c */ /* 0x000fe20000001824 */
[----:B------:R-:W-:-:S07]  /*4270*/  FMUL.FTZ R0, R48, c[0x0][0x320] ;  /* 0x0000c80030007a20 */ /* 0x000fce0000410000 */
[----:B------:R-:W-:Y:S01]  /*4280*/  HMMA.16816.F32 R44, R16, R46, R76 ;  /* 0x0000002e102c723c */ /* 0x000fe2000000184c */
[----:B------:R4:W1:Y:S07]  /*4290*/  MUFU.TANH R78, R0 ;  /* 0x00000000004e7308 */ /* 0x00086e0000002400 */
[----:B--2---:R-:W-:Y:S01]  /*42a0*/  HMMA.16816.F32 R24, R12, R68, R20 ;  /* 0x000000440c18723c */ /* 0x004fe20000001814 */
[----:B----4-:R-:W-:-:S07]  /*42b0*/  FMUL.FTZ R0, R49, c[0x0][0x320] ;  /* 0x0000c80031007a20 */ /* 0x010fce0000410000 */
[----:B------:R-:W-:Y:S01]  /*42c0*/  HMMA.16816.F32 R20, R8, R62, R32 ;  /* 0x0000003e0814723c */ /* 0x000fe20000001820 */
[----:B------:R-:W2:Y:S01]  /*42d0*/  LDSM.16.M88.4 R60, [R204] ;  /* 0x00000000cc3c783b */ /* 0x000ea20000000200 */
[----:B------:R4:W1:Y:S06]  /*42e0*/  MUFU.TANH R77, R0 ;  /* 0x00000000004d7308 */ /* 0x00086c0000002400 */
[----:B---3--:R-:W-:Y:S01]  /*42f0*/  HMMA.16816.F32 R36, R4, R52, R36 ;  /* 0x000000340424723c */ /* 0x008fe20000001824 */
[----:B----4-:R-:W-:-:S04]  /*4300*/  FMUL.FTZ R0, R50, c[0x0][0x320] ;  /* 0x0000c80032007a20 */ /* 0x010fc80000410000 */
[----:B------:R3:W4:Y:S03]  /*4310*/  MUFU.TANH R76, R0 ;  /* 0x00000000004c7308 */ /* 0x0007260000002400 */
[----:B------:R-:W-:Y:S01]  /*4320*/  HMMA.16816.F32 R64, R16, R72, R88 ;  /* 0x000000481040723c */ /* 0x000fe20000001858 */
[----:B---3--:R-:W-:Y:S02]  /*4330*/  FMUL.FTZ R0, R51, c[0x0][0x320] ;  /* 0x0000c80033007a20 */ /* 0x008fe40000410000 */
[----:B------:R-:W3:Y:S02]  /*4340*/  LDSM.16.M88.4 R48, [R195+0x7000] ;  /* 0x00700000c330783b */ /* 0x000ee40000000200 */
[----:B------:R5:W1:Y:S03]  /*4350*/  MUFU.TANH R73, R0 ;  /* 0x0000000000497308 */ /* 0x000a660000002400 */
[----:B------:R-:W-:Y:S01]  /*4360*/  HMMA.16816.F32 R40, R12, R70, R44 ;  /* 0x000000460c28723c */ /* 0x000fe2000000182c */
[----:B------:R-:W2:Y:S01]  /*4370*/  LDSM.16.M88.4 R44, [R198+0x7800] ;  /* 0x00780000c62c783b */ /* 0x000ea20000000200 */
[----:B-----5:R-:W-:-:S04]  /*4380*/  FMUL.FTZ R0, R28, c[0x0][0x320] ;  /* 0x0000c8001c007a20 */ /* 0x020fc80000410000 */
[----:B------:R5:W2:Y:S02]  /*4390*/  MUFU.TANH R72, R0 ;  /* 0x0000000000487308 */ /* 0x000aa40000002400 */
[----:B-1----:R-:W-:Y:S01]  /*43a0*/  HMMA.16816.F32 R32, R8, R56, R24 ;  /* 0x000000380820723c */ /* 0x002fe20000001818 */
[----:B-----5:R-:W-:-:S05]  /*43b0*/  FMUL.FTZ R0, R29, c[0x0][0x320] ;  /* 0x0000c8001d007a20 */ /* 0x020fca0000410000 */
[----:B------:R1:W1:Y:S02]  /*43c0*/  MUFU.TANH R68, R0 ;  /* 0x0000000000447308 */ /* 0x0002640000002400 */
[----:B------:R-:W-:Y:S01]  /*43d0*/  HMMA.16816.F32 R24, R4, R54, R20 ;  /* 0x000000360418723c */ /* 0x000fe20000001814 */
[----:B-1----:R-:W-:-:S05]  /*43e0*/  FMUL.FTZ R0, R30, c[0x0][0x320] ;  /* 0x0000c8001e007a20 */ /* 0x002fca0000410000 */
[----:B------:R1:W1:Y:S02]  /*43f0*/  MUFU.TANH R69, R0 ;  /* 0x0000000000457308 */ /* 0x0002640000002400 */
[----:B------:R-:W-:Y:S01]  /*4400*/  HMMA.16816.F32 R16, R16, R74, R84 ;  /* 0x0000004a1010723c */ /* 0x000fe20000001854 */
[----:B-1----:R-:W-:-:S05]  /*4410*/  FMUL.FTZ R0, R31, c[0x0][0x320] ;  /* 0x0000c8001f007a20 */ /* 0x002fca0000410000 */
[----:B------:R1:W1:Y:S02]  /*4420*/  MUFU.TANH R56, R0 ;  /* 0x0000000000387308 */ /* 0x0002640000002400 */
[----:B--2---:R-:W-:Y:S01]  /*4430*/  HMMA.16816.F32 R20, R12, R60, R64 ;  /* 0x0000003c0c14723c */ /* 0x004fe20000001840 */
[----:B-1----:R-:W-:-:S05]  /*4440*/  FMUL.FTZ R0, R36, c[0x0][0x320] ;  /* 0x0000c80024007a20 */ /* 0x002fca0000410000 */
[----:B------:R1:W2:Y:S02]  /*4450*/  MUFU.TANH R55, R0 ;  /* 0x0000000000377308 */ /* 0x0002a40000002400 */
[----:B------:R-:W-:Y:S01]  /*4460*/  HMMA.16816.F32 R28, R8, R58, R40 ;  /* 0x0000003a081c723c */ /* 0x000fe20000001828 */
[----:B-1----:R-:W-:-:S05]  /*4470*/  FMUL.FTZ R0, R37, c[0x0][0x320] ;  /* 0x0000c80025007a20 */ /* 0x002fca0000410000 */
[----:B------:R1:W1:Y:S02]  /*4480*/  MUFU.TANH R54, R0 ;  /* 0x0000000000367308 */ /* 0x0002640000002400 */
[----:B---3--:R-:W-:Y:S01]  /*4490*/  HMMA.16816.F32 R32, R4, R48, R32 ;  /* 0x000000300420723c */ /* 0x008fe20000001820 */
[----:B-1----:R-:W-:-:S05]  /*44a0*/  FMUL.FTZ R0, R38, c[0x0][0x320] ;  /* 0x0000c80026007a20 */ /* 0x002fca0000410000 */
[----:B------:R1:W3:Y:S02]  /*44b0*/  MUFU.TANH R53, R0 ;  /* 0x0000000000357308 */ /* 0x0002e40000002400 */
[----:B------:R-:W-:Y:S01]  /*44c0*/  HMMA.16816.F32 R12, R12, R62, R16 ;  /* 0x0000003e0c0c723c */ /* 0x000fe20000001810 */
[----:B-1----:R-:W-:Y:S02]  /*44d0*/  FMUL.FTZ R0, R39, c[0x0][0x320] ;  /* 0x0000c80027007a20 */ /* 0x002fe40000410000 */
[----:B------:R-:W1:Y:S05]  /*44e0*/  LDSM.16.M88.4 R36, [R195+0x7800] ;  /* 0x00780000c324783b */ /* 0x000e6a0000000200 */
[----:B------:R-:W-:Y:S01]  /*44f0*/  HMMA.16816.F32 R16, R8, R44, R20 ;  /* 0x0000002c0810723c */ /* 0x000fe20000001814 */
[----:B------:R5:W1:Y:S01]  /*4500*/  MUFU.TANH R52, R0 ;  /* 0x0000000000347308 */ /* 0x000a620000002400 */
[----:B------:R-:W-:Y:S01]  /*4510*/  ISETP.GT.AND P0, PT, R96, R133, PT ;  /* 0x000000856000720c */ /* 0x000fe20003f04270 */
[----:B------:R-:W-:-:S04]  /*4520*/  DEPBAR.LE SB0, 0x0 ;  /* 0x000080000000791a */ /* 0x000fc80000000000 */
[----:B-----5:R-:W-:-:S04]  /*4530*/  FMUL.FTZ R0, R24, c[0x0][0x320] ;  /* 0x0000c80018007a20 */ /* 0x020fc80000410000 */
[----:B------:R5:W1:Y:S01]  /*4540*/  MUFU.TANH R43, R0 ;  /* 0x00000000002b7308 */ /* 0x000a620000002400 */
[----:B------:R-:W-:Y:S01]  /*4550*/  HMMA.16816.F32 R20, R4, R50, R28 ;  /* 0x000000320414723c */ /* 0x000fe2000000181c */
[----:B-----5:R-:W-:-:S06]  /*4560*/  FMUL.FTZ R0, R25, c[0x0][0x320] ;  /* 0x0000c80019007a20 */ /* 0x020fcc0000410000 */
[----:B------:R5:W1:Y:S02]  /*4570*/  MUFU.TANH R48, R0 ;  /* 0x0000000000307308 */ /* 0x000a640000002400 */
[----:B-----5:R-:W-:-:S06]  /*4580*/  FMUL.FTZ R0, R26, c[0x0][0x320] ;  /* 0x0000c8001a007a20 */ /* 0x020fcc0000410000 */
[----:B------:R5:W1:Y:S02]  /*4590*/  MUFU.TANH R42, R0 ;  /* 0x00000000002a7308 */ /* 0x000a640000002400 */
[----:B-----5:R-:W-:-:S06]  /*45a0*/  FMUL.FTZ R0, R27, c[0x0][0x320] ;  /* 0x0000c8001b007a20 */ /* 0x020fcc0000410000 */
[----:B------:R5:W1:Y:S01]  /*45b0*/  MUFU.TANH R41, R0 ;  /* 0x0000000000297308 */ /* 0x000a620000002400 */
[----:B------:R-:W-:Y:S01]  /*45c0*/  HMMA.16816.F32 R8, R8, R46, R12 ;  /* 0x0000002e0808723c */ /* 0x000fe2000000180c */
[----:B-----5:R-:W-:-:S06]  /*45d0*/  FMUL.FTZ R0, R32, c[0x0][0x320] ;  /* 0x0000c80020007a20 */ /* 0x020fcc0000410000 */
[----:B------:R5:W2:Y:S01]  /*45e0*/  MUFU.TANH R40, R0 ;  /* 0x0000000000287308 */ /* 0x000aa20000002400 */
[----:B-1----:R-:W-:Y:S01]  /*45f0*/  HMMA.16816.F32 R12, R4, R36, R16 ;  /* 0x00000024040c723c */ /* 0x002fe20000001810 */
[----:B-----5:R-:W-:-:S06]  /*4600*/  FMUL.FTZ R0, R33, c[0x0][0x320] ;  /* 0x0000c80021007a20 */ /* 0x020fcc0000410000 */
[----:B------:R1:W1:Y:S02]  /*4610*/  MUFU.TANH R32, R0 ;  /* 0x0000000000207308 */ /* 0x0002640000002400 */
[----:B-1----:R-:W-:-:S06]  /*4620*/  FMUL.FTZ R0, R34, c[0x0][0x320] ;  /* 0x0000c80022007a20 */ /* 0x002fcc0000410000 */
[----:B------:R1:W1:Y:S02]  /*4630*/  MUFU.TANH R34, R0 ;  /* 0x0000000000227308 */ /* 0x0002640000002400 */
[----:B-1----:R-:W-:-:S06]  /*4640*/  FMUL.FTZ R0, R35, c[0x0][0x320] ;  /* 0x0000c80023007a20 */ /* 0x002fcc0000410000 */
[----:B------:R1:W1:Y:S02]  /*4650*/  MUFU.TANH R33, R0 ;  /* 0x0000000000217308 */ /* 0x0002640000002400 */
[----:B-1----:R-:W-:-:S06]  /*4660*/  FMUL.FTZ R0, R20, c[0x0][0x320] ;  /* 0x0000c80014007a20 */ /* 0x002fcc0000410000 */
[----:B------:R1:W1:Y:S01]  /*4670*/  MUFU.TANH R28, R0 ;  /* 0x00000000001c7308 */ /* 0x0002620000002400 */
[----:B------:R-:W-:Y:S01]  /*4680*/  HMMA.16816.F32 R4, R4, R38, R8 ;  /* 0x000000260404723c */ /* 0x000fe20000001808 */
        /* <DEDUP_REMOVED lines=25> */
[----:B-1234-:R-:W-:Y:S01]  /*4820*/  IADD3 R0, R224, -0x2, RZ ;  /* 0xfffffffee0007810 */ /* 0x01efe20007ffe0ff */
[----:B------:R-:W-:Y:S01]  /*4830*/  IMAD.MOV.U32 R6, RZ, RZ, c[0x0][0x1e4] ;  /* 0x00007900ff067624 */ /* 0x000fe200078e00ff */
[----:B------:R-:W-:Y:S02]  /*4840*/  ISETP.NE.AND P3, PT, R99, RZ, PT ;  /* 0x000000ff6300720c */ /* 0x000fe40003f65270 */
[----:B------:R-:W-:Y:S01]  /*4850*/  SHF.R.S32.HI R2, RZ, 0x1f, R0 ;  /* 0x0000001fff027819 */ /* 0x000fe20000011400 */
[----:B------:R-:W-:Y:S01]  /*4860*/  IMAD.WIDE.U32 R4, R0, c[0x0][0x1e0], RZ ;  /* 0x0000780000047a25 */ /* 0x000fe200078e00ff */
[----:B------:R-:W-:-:S03]  /*4870*/  ISETP.NE.AND P4, PT, R98, RZ, PT ;  /* 0x000000ff6200720c */ /* 0x000fc60003f85270 */
        /* <DEDUP_REMOVED lines=21> */
.L_x_1254:
[----:B--234-:R-:W-:Y:S05]  /*49d0*/  BSYNC B0 ;  /* 0x0000000000007941 */ /* 0x01cfea0003800000 */
.L_x_1253:
[----:B-1----:R-:W2:Y:S04]  /*49e0*/  LDL R0, [R1+0x10] ;  /* 0x0000100001007983 */ /* 0x002ea80000100800 */
[----:B------:R-:W-:Y:S04]  /*49f0*/  LDSM.16.MT88.4 R44, [R194+0x800] ;  /* 0x00080000c22c783b */ /* 0x000fe80000004200 */
[----:B------:R-:W-:Y:S04]  /*4a00*/  LDSM.16.MT88.4 R36, [R197] ;  /* 0x00000000c524783b */ /* 0x000fe80000004200 */
[----:B------:R-:W-:Y:S04]  /*4a10*/  LDSM.16.MT88.4 R64, [R194+0x2800] ;  /* 0x00280000c240783b */ /* 0x000fe80000004200 */
[----:B------:R-:W0:Y:S01]  /*4a20*/  LDGDEPBAR ;  /* 0x00000000000079af */ /* 0x000e220000000000 */
[----:B--2---:R-:W-:-:S05]  /*4a30*/  IMAD.IADD R0, R97, 0x1, -R0 ;  /* 0x0000000161007824 */ /* 0x004fca00078e0a00 */
[C---:B------:R-:W-:Y:S02]  /*4a40*/  ISETP.GT.AND P1, PT, R0.reuse, RZ, PT ;  /* 0x000000ff0000720c */ /* 0x040fe40003f24270 */
[C---:B------:R-:W-:Y:S02]  /*4a50*/  ISETP.GT.AND P0, PT, R0.reuse, 0x1, PT ;  /* 0x000000010000780c */ /* 0x040fe40003f04270 */
[----:B------:R-:W-:Y:S02]  /*4a60*/  ISETP.GT.AND P6, PT, R0, 0x8, PT ;  /* 0x000000080000780c */ /* 0x000fe40003fc4270 */
[----:B------:R-:W-:Y:S02]  /*4a70*/  FSEL R5, R78, -INF , P1 ;  /* 0xff8000004e057808 */ /* 0x000fe40000800000 */
[----:B------:R-:W-:Y:S02]  /*4a80*/  FSEL R6, R77, -INF , P0 ;  /* 0xff8000004d067808 */ /* 0x000fe40000000000 */
[----:B------:R-:W-:-:S02]  /*4a90*/  ISETP.GT.AND P5, PT, R0, 0x9, PT ;  /* 0x000000090000780c */ /* 0x000fc40003fa4270 */
[----:B------:R-:W-:Y:S02]  /*4aa0*/  FSEL R7, R72, -INF , P6 ;  /* 0xff80000048077808 */ /* 0x000fe40003000000 */
        /* <DEDUP_REMOVED lines=18> */
[----:B------:R-:W-:Y:S01]  /*4bd0*/  FMNMX.FTZ R2, R11, R2, !PT ;  /* 0x000000020b027209 */ /* 0x000fe20007810000 */
[----:B------:R-:W-:Y:S01]  /*4be0*/  LDSM.16.MT88.4 R48, [R197+0x800] ;  /* 0x00080000c530783b */ /* 0x000fe20000004200 */
[----:B------:R-:W-:Y:S02]  /*4bf0*/  FSEL R13, R69, -INF , P6 ;  /* 0xff800000450d7808 */ /* 0x000fe40003000000 */
[----:B------:R-:W-:Y:S02]  /*4c00*/  ISETP.GT.AND P6, PT, R0, 0x21, PT ;  /* 0x000000210000780c */ /* 0x000fe40003fc4270 */
[----:B------:R-:W-:Y:S02]  /*4c10*/  FSEL R104, R40, -INF , P0 ;  /* 0xff80000028687808 */ /* 0x000fe40000000000 */
        /* <DEDUP_REMOVED lines=14> */
[----:B------:R-:W-:Y:S01]  /*4d00*/  LDSM.16.MT88.4 R52, [R196] ;  /* 0x00000000c434783b */ /* 0x000fe20000004200 */
        /* <DEDUP_REMOVED lines=9> */
[----:B------:R-:W-:Y:S01]  /*4da0*/  ISETP.GT.AND P1, PT, R0, 0x38, PT ;  /* 0x000000380000780c */ /* 0x000fe20003f24270 */
[----:B------:R-:W-:Y:S01]  /*4db0*/  LDSM.16.MT88.4 R40, [R196+0x800] ;  /* 0x00080000c428783b */ /* 0x000fe20000004200 */
[----:B------:R-:W-:Y:S02]  /*4dc0*/  FSEL R99, R22, -INF , P2 ;  /* 0xff80000016637808 */ /* 0x000fe40001000000 */
[----:B------:R-:W-:Y:S02]  /*4dd0*/  FMNMX.FTZ R2, R100, R2, !PT ;  /* 0x0000000264027209 */ /* 0x000fe40007810000 */
[----:B------:R-:W-:-:S02]  /*4de0*/  FSEL R105, R34, -INF , P0 ;  /* 0xff80000022697808 */ /* 0x000fc40000000000 */
[----:B------:R-:W-:Y:S02]  /*4df0*/  FMNMX.FTZ R3, R20, R3, !PT ;  /* 0x0000000314037209 */ /* 0x000fe40007810000 */
[----:B------:R-:W-:Y:S02]  /*4e00*/  ISETP.GT.AND P0, PT, R0, 0x39, PT ;  /* 0x000000390000780c */ /* 0x000fe40003f04270 */
[----:B------:R-:W-:Y:S02]  /*4e10*/  FSEL R95, R16, -INF , P1 ;  /* 0xff800000105f7808 */ /* 0x000fe40000800000 */
[----:B------:R-:W-:Y:S02]  /*4e20*/  FMNMX.FTZ R0, R99, R2, !PT ;  /* 0x0000000263007209 */ /* 0x000fe40007810000 */
        /* <DEDUP_REMOVED lines=9> */
[----:B------:R-:W-:Y:S01]  /*4ec0*/  FMNMX.FTZ R2, R98, R2, !PT ;  /* 0x0000000262027209 */ /* 0x000fe20007810000 */
[----:B------:R-:W-:Y:S01]  /*4ed0*/  LDSM.16.MT88.4 R32, [R193+0x800] ;  /* 0x00080000c120783b */ /* 0x000fe20000004200 */
[----:B------:R-:W-:Y:S02]  /*4ee0*/  FSEL R96, R30, -INF , P4 ;  /* 0xff8000001e607808 */ /* 0x000fe40002000000 */
[----:B------:R-:W-:Y:S02]  /*4ef0*/  FMNMX.FTZ R2, R97, R2, !PT ;  /* 0x0000000261027209 */ /* 0x000fe40007810000 */
[----:B------:R-:W-:Y:S02]  /*4f00*/  FSEL R94, R27, -INF , P3 ;  /* 0xff8000001b5e7808 */ /* 0x000fe40001800000 */
[----:B------:R-:W-:Y:S02]  /*4f10*/  FMNMX.FTZ R2, R96, R2, !PT ;  /* 0x0000000260027209 */ /* 0x000fe40007810000 */
[----:B------:R-:W-:-:S02]  /*4f20*/  FSEL R93, R26, -INF , P2 ;  /* 0xff8000001a5d7808 */ /* 0x000fc40001000000 */
[----:B------:R-:W-:Y:S02]  /*4f30*/  FMNMX.FTZ R2, R94, R2, !PT ;  /* 0x000000025e027209 */ /* 0x000fe40007810000 */
[----:B------:R-:W-:Y:S02]  /*4f40*/  FSEL R91, R25, -INF , P1 ;  /* 0xff800000195b7808 */ /* 0x000fe40000800000 */
[----:B------:R-:W-:Y:S02]  /*4f50*/  FMNMX.FTZ R2, R93, R2, !PT ;  /* 0x000000025d027209 */ /* 0x000fe40007810000 */
[----:B------:R-:W-:Y:S02]  /*4f60*/  FSEL R90, R24, -INF , P0 ;  /* 0xff800000185a7808 */ /* 0x000fe40000000000 */
[----:B------:R-:W-:Y:S02]  /*4f70*/  FMNMX.FTZ R2, R91, R2, !PT ;  /* 0x000000025b027209 */ /* 0x000fe40007810000 */
[----:B-1----:R-:W-:-:S02]  /*4f80*/  FMNMX.FTZ R0, R0, R3, !PT ;  /* 0x0000000300007209 */ /* 0x002fc40007810000 */
[----:B------:R-:W-:-:S03]  /*4f90*/  FMNMX.FTZ R2, R90, R2, !PT ;  /* 0x000000025a027209 */ /* 0x000fc60007810000 */
        /* <DEDUP_REMOVED lines=8> */
[----:B------:R-:W-:-:S04]  /*5020*/  FFMA.FTZ R3, R5, c[0x0][0x2d0], -R2 ;  /* 0x0000b40005037a23 */ /* 0x000fc80000010802 */
[----:B------:R2:W-:Y:S01]  /*5030*/  MUFU.EX2 R80, R3 ;  /* 0x0000000300507308 */ /* 0x0005e20000000800 */
[----:B-1----:R-:W-:Y:S01]  /*5040*/  FMNMX.FTZ R16, R0, R4, !PT ;  /* 0x0000000400107209 */ /* 0x002fe20007810000 */
[--C-:B------:R-:W-:Y:S02]  /*5050*/  FFMA.FTZ R0, R9, c[0x0][0x2d0], -R2.reuse ;  /* 0x0000b40009007a23 */ /* 0x100fe40000010802 */
[----:B--2---:R-:W-:Y:S01]  /*5060*/  FFMA.FTZ R3, R6, c[0x0][0x2d0], -R2 ;  /* 0x0000b40006037a23 */ /* 0x004fe20000010802 */
[----:B------:R-:W-:-:S03]  /*5070*/  FSETP.NEU.FTZ.AND P0, PT, R16, -INF , PT ;  /* 0xff8000001000780b */ /* 0x000fc60003f1d000 */
[----:B------:R1:W-:Y:S08]  /*5080*/  MUFU.EX2 R82, R0 ;  /* 0x0000000000527308 */ /* 0x0003f00000000800 */
[----:B------:R2:W3:Y:S01]  /*5090*/  MUFU.EX2 R79, R3 ;  /* 0x00000003004f7308 */ /* 0x0004e20000000800 */
[----:B-1----:R-:W-:-:S05]  /*50a0*/  FMUL.FTZ R0, R16, c[0x0][0x2d0] ;  /* 0x0000b40010007a20 */ /* 0x002fca0000410000 */
[----:B------:R-:W-:Y:S01]  /*50b0*/  FSEL R0, R0, RZ, P0 ;  /* 0x000000ff00007208 */ /* 0x000fe20000000000 */
[--C-:B--2---:R-:W-:Y:S02]  /*50c0*/  FFMA.FTZ R3, R7, c[0x0][0x2d0], -R2.reuse ;  /* 0x0000b40007037a23 */ /* 0x104fe40000010802 */
[----:B------:R-:W1:Y:S02]  /*50d0*/  LDSM.16.MT88.4 R4, [R193] ;  /* 0x00000000c104783b */ /* 0x000e640000004200 */
[----:B------:R2:W-:Y:S02]  /*50e0*/  MUFU.EX2 R81, R3 ;  /* 0x0000000300517308 */ /* 0x0005e40000000800 */
[----:B--2---:R-:W-:Y:S01]  /*50f0*/  FFMA.FTZ R3, R8, c[0x0][0x2d0], -R2 ;  /* 0x0000b40008037a23 */ /* 0x004fe20000010802 */
[----:B---3--:R-:W-:-:S05]  /*5100*/  F2FP.PACK_AB R8, R79, R80 ;  /* 0x000000504f08723e */ /* 0x008fca00000000ff */
[----:B------:R2:W3:Y:S02]  /*5110*/  MUFU.EX2 R83, R3 ;  /* 0x0000000300537308 */ /* 0x0004e40000000800 */
[----:B--2---:R-:W-:Y:S01]  /*5120*/  FFMA.FTZ R3, R10, c[0x0][0x2d0], -R2 ;  /* 0x0000b4000a037a23 */ /* 0x004fe20000010802 */
[----:B---3--:R-:W-:-:S05]  /*5130*/  F2FP.PACK_AB R10, R83, R81 ;  /* 0x00000051530a723e */ /* 0x008fca00000000ff */
[----:B------:R2:W-:Y:S02]  /*5140*/  MUFU.EX2 R84, R3 ;  /* 0x0000000300547308 */ /* 0x0005e40000000800 */
[----:B--2---:R-:W-:-:S06]  /*5150*/  FFMA.FTZ R3, R11, c[0x0][0x2d0], -R2 ;  /* 0x0000b4000b037a23 */ /* 0x004fcc0000010802 */
[----:B------:R2:W-:Y:S02]  /*5160*/  MUFU.EX2 R86, R3 ;  /* 0x0000000300567308 */ /* 0x0005e40000000800 */
[----:B--2---:R-:W-:-:S06]  /*5170*/  FFMA.FTZ R3, R12, c[0x0][0x2d0], -R0 ;  /* 0x0000b4000c037a23 */ /* 0x004fcc0000010800 */
[----:B------:R2:W-:Y:S02]  /*5180*/  MUFU.EX2 R77, R3 ;  /* 0x00000003004d7308 */ /* 0x0005e40000000800 */
[----:B--2---:R-:W-:-:S06]  /*5190*/  FFMA.FTZ R3, R14, c[0x0][0x2d0], -R0 ;  /* 0x0000b4000e037a23 */ /* 0x004fcc0000010800 */
[----:B------:R2:W3:Y:S02]  /*51a0*/  MUFU.EX2 R76, R3 ;  /* 0x00000003004c7308 */ /* 0x0004e40000000800 */
[--C-:B--2---:R-:W-:Y:S01]  /*51b0*/  FFMA.FTZ R3, R13, c[0x0][0x2d0], -R0.reuse ;  /* 0x0000b4000d037a23 */ /* 0x104fe20000010800 */
[----:B---3--:R-:W-:Y:S01]  /*51c0*/  F2FP.PACK_AB R9, R76, R77 ;  /* 0x0000004d4c09723e */ /* 0x008fe200000000ff */
[----:B------:R-:W2:Y:S04]  /*51d0*/  LDSM.16.MT88.4 R12, [R194] ;  /* 0x00000000c20c783b */ /* 0x000ea80000004200 */
[----:B------:R3:W-:Y:S02]  /*51e0*/  MUFU.EX2 R78, R3 ;  /* 0x00000003004e7308 */ /* 0x0007e40000000800 */
[----:B---3--:R-:W-:-:S06]  /*51f0*/  FFMA.FTZ R3, R18, c[0x0][0x2d0], -R0 ;  /* 0x0000b40012037a23 */ /* 0x008fcc0000010800 */
[----:B------:R3:W4:Y:S02]  /*5200*/  MUFU.EX2 R18, R3 ;  /* 0x0000000300127308 */ /* 0x0007240000000800 */
[----:B---3--:R-:W-:Y:S01]  /*5210*/  FFMA.FTZ R3, R17, c[0x0][0x2d0], -R2 ;  /* 0x0000b40011037a23 */ /* 0x008fe20000010802 */
[----:B----4-:R-:W-:-:S05]  /*5220*/  F2FP.PACK_AB R11, R18, R78 ;  /* 0x0000004e120b723e */ /* 0x010fca00000000ff */
[----:B------:R3:W-:Y:S02]  /*5230*/  MUFU.EX2 R87, R3 ;  /* 0x0000000300577308 */ /* 0x0007e40000000800 */
[----:B-1----:R-:W-:Y:S01]  /*5240*/  HMMA.16816.F32 R24, R8, R4, RZ ;  /* 0x000000040818723c */ /* 0x002fe200000018ff */
[----:B---3--:R-:W-:-:S05]  /*5250*/  FFMA.FTZ R3, R19, c[0x0][0x2d0], -R0 ;  /* 0x0000b40013037a23 */ /* 0x008fca0000010800 */
[----:B------:R1:W-:Y:S02]  /*5260*/  MUFU.EX2 R19, R3 ;  /* 0x0000000300137308 */ /* 0x0003e40000000800 */
[----:B-1----:R-:W-:-:S06]  /*5270*/  FFMA.FTZ R3, R20, c[0x0][0x2d0], -R0 ;  /* 0x0000b40014037a23 */ /* 0x002fcc0000010800 */
[----:B------:R1:W3:Y:S02]  /*5280*/  MUFU.EX2 R85, R3 ;  /* 0x0000000300557308 */ /* 0x0002e40000000800 */
[----:B-1----:R-:W-:Y:S02]  /*5290*/  FFMA.FTZ R3, R21, c[0x0][0x2d0], -R0 ;  /* 0x0000b40015037a23 */ /* 0x002fe40000010800 */
[C---:B------:R-:W-:Y:S04]  /*52a0*/  HMMA.16816.F32 R20, R8.reuse, R6, RZ ;  /* 0x000000060814723c */ /* 0x040fe800000018ff */
[----:B------:R1:W-:Y:S04]  /*52b0*/  MUFU.EX2 R89, R3 ;  /* 0x0000000300597308 */ /* 0x0003e80000000800 */
[----:B--2---:R-:W-:Y:S07]  /*52c0*/  HMMA.16816.F32 R4, R8, R12, RZ ;  /* 0x0000000c0804723c */ /* 0x004fee00000018ff */
[----:B------:R-:W-:-:S02]  /*52d0*/  F2FP.PACK_AB R12, R84, R82 ;  /* 0x00000052540c723e */ /* 0x000fc400000000ff */
[----:B---3--:R-:W-:Y:S01]  /*52e0*/  F2FP.PACK_AB R13, R85, R19 ;  /* 0x00000013550d723e */ /* 0x008fe200000000ff */
[----:B-1----:R-:W-:Y:S02]  /*52f0*/  FFMA.FTZ R3, R28, c[0x0][0x2d0], -R0 ;  /* 0x0000b4001c037a23 */ /* 0x002fe40000010800 */
[----:B------:R-:W-:Y:S02]  /*5300*/  HMMA.16816.F32 R28, R8, R14, RZ ;  /* 0x0000000e081c723c */ /* 0x000fe400000018ff */
[----:B------:R-:W1:Y:S05]  /*5310*/  MUFU.EX2 R88, R3 ;  /* 0x0000000300587308 */ /* 0x000e6a0000000800 */
[----:B------:R-:W-:-:S02]  /*5320*/  F2FP.PACK_AB R14, R87, R86 ;  /* 0x00000056570e723e */ /* 0x000fc400000000ff */
[----:B-1----:R-:W-:Y:S11]  /*5330*/  F2FP.PACK_AB R15, R88, R89 ;  /* 0x00000059580f723e */ /* 0x002ff600000000ff */
[----:B------:R-:W-:Y:S04]  /*5340*/  @!UPT UIADD3 URZ, URZ, URZ, URZ ;  /* 0x0000003f3f3ff290 */ /* 0x000fe8000fffe03f */
[C---:B------:R-:W-:Y:S08]  /*5350*/  HMMA.16816.F32 R28, R12.reuse, R46, R28 ;  /* 0x0000002e0c1c723c */ /* 0x040ff0000000181c */
[----:B------:R-:W-:Y:S08]  /*5360*/  HMMA.16816.F32 R60, R12, R34, R20 ;  /* 0x000000220c3c723c */ /* 0x000ff00000001814 */
[----:B------:R-:W-:Y:S08]  /*5370*/  HMMA.16816.F32 R20, R8, R38, RZ ;  /* 0x000000260814723c */ /* 0x000ff000000018ff */
[----:B------:R-:W-:Y:S01]  /*5380*/  HMMA.16816.F32 R136, R12, R32, R24 ;  /* 0x000000200c88723c */ /* 0x000fe20000001818 */
[----:B------:R-:W-:-:S02]  /*5390*/  IMAD.MOV.U32 R111, RZ, RZ, R28 ;  /* 0x000000ffff6f7224 */ /* 0x000fc400078e001c */
[----:B------:R-:W-:Y:S02]  /*53a0*/  IMAD.MOV.U32 R110, RZ, RZ, R29 ;  /* 0x000000ffff6e7224 */ /* 0x000fe400078e001d */
[----:B------:R-:W-:Y:S02]  /*53b0*/  IMAD.MOV.U32 R109, RZ, RZ, R30 ;  /* 0x000000ffff6d7224 */ /* 0x000fe400078e001e */
[----:B------:R-:W-:Y:S01]  /*53c0*/  IMAD.MOV.U32 R108, RZ, RZ, R31 ;  /* 0x000000ffff6c7224 */ /* 0x000fe200078e001f */
[----:B------:R-:W-:Y:S01]  /*53d0*/  HMMA.16816.F32 R24, R8, R36, RZ ;  /* 0x000000240818723c */ /* 0x000fe200000018ff */
[----:B------:R-:W1:Y:S01]  /*53e0*/  LDSM.16.MT88.4 R28, [R193+0x2000] ;  /* 0x00200000c11c783b */ /* 0x000e620000004200 */
[----:B------:R-:W-:Y:S02]  /*53f0*/  IMAD.MOV.U32 R107, RZ, RZ, R60 ;  /* 0x000000ffff6b7224 */ /* 0x000fe400078e003c */
[----:B------:R-:W-:Y:S01]  /*5400*/  IMAD.MOV.U32 R106, RZ, RZ, R61 ;  /* 0x000000ffff6a7224 */ /* 0x000fe200078e003d */
[----:B------:R-:W-:Y:S01]  /*5410*/  LDSM.16.MT88.4 R36, [R197+0x2000] ;  /* 0x00200000c524783b */ /* 0x000fe20000004200 */
[----:B------:R-:W-:-:S02]  /*5420*/  IMAD.MOV.U32 R17, RZ, RZ, R62 ;  /* 0x000000ffff117224 */ /* 0x000fc400078e003e */
[C---:B------:R-:W-:Y:S01]  /*5430*/  HMMA.16816.F32 R20, R12.reuse, R50, R20 ;  /* 0x000000320c14723c */ /* 0x040fe20000001814 */
[----:B------:R-:W-:Y:S02]  /*5440*/  IMAD.MOV.U32 R3, RZ, RZ, R63 ;  /* 0x000000ffff037224 */ /* 0x000fe400078e003f */
[----:B------:R-:W-:Y:S05]  /*5450*/  LDSM.16.MT88.4 R60, [R197+0x2800] ;  /* 0x00280000c53c783b */ /* 0x000fea0000004200 */
[C---:B------:R-:W-:Y:S01]  /*5460*/  HMMA.16816.F32 R144, R12.reuse, R44, R4 ;  /* 0x0000002c0c90723c */ /* 0x040fe20000001804 */
[----:B------:R-:W2:Y:S07]  /*5470*/  LDSM.16.MT88.4 R44, [R194+0x2000] ;  /* 0x00200000c22c783b */ /* 0x000eae0000004200 */
[----:B------:R-:W-:Y:S01]  /*5480*/  HMMA.16816.F32 R152, R12, R48, R24 ;  /* 0x000000300c98723c */ /* 0x000fe20000001818 */
[----:B------:R-:W3:Y:S07]  /*5490*/  LDSM.16.MT88.4 R48, [R193+0x2800] ;  /* 0x00280000c130783b */ /* 0x000eee0000004200 */
[----:B------:R-:W-:Y:S01]  /*54a0*/  HMMA.16816.F32 R32, R8, R54, RZ ;  /* 0x000000360820723c */ /* 0x000fe200000018ff */
[----:B------:R-:W-:-:S02]  /*54b0*/  IMAD.MOV.U32 R115, RZ, RZ, R20 ;  /* 0x000000ffff737224 */ /* 0x000fc400078e0014 */
[----:B------:R-:W-:Y:S02]  /*54c0*/  IMAD.MOV.U32 R114, RZ, RZ, R21 ;  /* 0x000000ffff727224 */ /* 0x000fe400078e0015 */
[----:B------:R-:W-:Y:S02]  /*54d0*/  IMAD.MOV.U32 R113, RZ, RZ, R22 ;  /* 0x000000ffff717224 */ /* 0x000fe400078e0016 */
[----:B------:R-:W-:Y:S01]  /*54e0*/  IMAD.MOV.U32 R112, RZ, RZ, R23 ;  /* 0x000000ffff707224 */ /* 0x000fe200078e0017 */
[C---:B------:R-:W-:Y:S01]  /*54f0*/  HMMA.16816.F32 R4, R8.reuse, R52, RZ ;  /* 0x000000340804723c */ /* 0x040fe200000018ff */
[----:B------:R-:W-:Y:S07]  /*5500*/  LDSM.16.MT88.4 R52, [R194+0x4000] ;  /* 0x00400000c234783b */ /* 0x000fee0000004200 */
[----:B-1----:R-:W-:Y:S08]  /*5510*/  HMMA.16816.F32 R20, R8, R30, RZ ;  /* 0x0000001e0814723c */ /* 0x002ff000000018ff */
[C---:B------:R-:W-:Y:S08]  /*5520*/  HMMA.16816.F32 R68, R12.reuse, R42, R32 ;  /* 0x0000002a0c44723c */ /* 0x040ff00000001820 */
[----:B------:R-:W-:Y:S08]  /*5530*/  HMMA.16816.F32 R160, R12, R40, R4 ;  /* 0x000000280ca0723c */ /* 0x000ff00000001804 */
[C---:B------:R-:W-:Y:S08]  /*5540*/  HMMA.16816.F32 R24, R8.reuse, R28, RZ ;  /* 0x0000001c0818723c */ /* 0x040ff000000018ff */
[----:B--2---:R-:W-:Y:S01]  /*5550*/  HMMA.16816.F32 R4, R8, R44, RZ ;  /* 0x0000002c0804723c */ /* 0x004fe200000018ff */
[----:B------:R-:W-:-:S02]  /*5560*/  IMAD.MOV.U32 R119, RZ, RZ, R68 ;  /* 0x000000ffff777224 */ /* 0x000fc400078e0044 */
[----:B------:R-:W-:Y:S02]  /*5570*/  IMAD.MOV.U32 R118, RZ, RZ, R69 ;  /* 0x000000ffff767224 */ /* 0x000fe400078e0045 */
[----:B------:R-:W-:Y:S02]  /*5580*/  IMAD.MOV.U32 R117, RZ, RZ, R70 ;  /* 0x000000ffff757224 */ /* 0x000fe400078e0046 */
[----:B------:R-:W-:Y:S01]  /*5590*/  IMAD.MOV.U32 R116, RZ, RZ, R71 ;  /* 0x000000ffff747224 */ /* 0x000fe200078e0047 */
[----:B---3--:R-:W-:Y:S01]  /*55a0*/  HMMA.16816.F32 R20, R12, R50, R20 ;  /* 0x000000320c14723c */ /* 0x008fe20000001814 */
[----:B------:R-:W-:Y:S07]  /*55b0*/  LDSM.16.MT88.4 R68, [R193+0x4800] ;  /* 0x00480000c144783b */ /* 0x000fee0000004200 */
[C---:B------:R-:W-:Y:S01]  /*55c0*/  HMMA.16816.F32 R40, R8.reuse, R46, RZ ;  /* 0x0000002e0828723c */ /* 0x040fe200000018ff */
[----:B------:R-:W1:Y:S07]  /*55d0*/  LDSM.16.MT88.4 R44, [R196+0x2800] ;  /* 0x00280000c42c783b */ /* 0x000e6e0000004200 */
[----:B------:R-:W-:Y:S08]  /*55e0*/  HMMA.16816.F32 R32, R8, R36, RZ ;  /* 0x000000240820723c */ /* 0x000ff000000018ff */
[----:B------:R-:W-:Y:S01]  /*55f0*/  HMMA.16816.F32 R244, R12, R48, R24 ;  /* 0x000000300cf4723c */ /* 0x000fe20000001818 */
[----:B------:R-:W-:Y:S01]  /*5600*/  IMAD.MOV.U32 R37, RZ, RZ, R22 ;  /* 0x000000ffff257224 */ /* 0x000fe200078e0016 */
[----:B------:R-:W-:-:S05]  /*5610*/  MOV R36, R23 ;  /* 0x0000001700247202 */ /* 0x000fca0000000f00 */
[----:B------:R-:W-:Y:S01]  /*5620*/  IMAD.MOV.U32 R49, RZ, RZ, R20 ;  /* 0x000000ffff317224 */ /* 0x000fe200078e0014 */
[----:B------:R-:W-:Y:S01]  /*5630*/  HMMA.16816.F32 R240, R12, R64, R4 ;  /* 0x000000400cf0723c */ /* 0x000fe20000001804 */
[----:B------:R-:W-:-:S07]  /*5640*/  IMAD.MOV.U32 R48, RZ, RZ, R21 ;  /* 0x000000ffff307224 */ /* 0x000fce00078e0015 */
[C---:B------:R-:W-:Y:S07]  /*5650*/  HMMA.16816.F32 R20, R8.reuse, R58, RZ ;  /* 0x0000003a0814723c */ /* 0x040fee00000018ff */
[----:B------:R-:W-:Y:S01]  /*5660*/  IMAD.MOV.U32 R58, RZ, RZ, R37 ;  /* 0x000000ffff3a7224 */ /* 0x000fe200078e0025 */
[----:B------:R-:W-:Y:S01]  /*5670*/  HMMA.16816.F32 R4, R8, R72, RZ ;  /* 0x000000480804723c */ /* 0x000fe200000018ff */
[----:B------:R-:W-:-:S06]  /*5680*/  IMAD.MOV.U32 R59, RZ, RZ, R36 ;  /* 0x000000ffff3b7224 */ /* 0x000fcc00078e0024 */
[----:B------:R-:W-:Y:S01]  /*5690*/  IMAD.MOV.U32 R72, RZ, RZ, R111 ;  /* 0x000000ffff487224 */ /* 0x000fe200078e006f */
[----:B------:R-:W-:Y:S01]  /*56a0*/  HMMA.16816.F32 R28, R8, R38, RZ ;  /* 0x00000026081c723c */ /* 0x000fe200000018ff */
[----:B------:R-:W2:Y:S01]  /*56b0*/  LDSM.16.MT88.4 R36, [R194+0x4800] ;  /* 0x00480000c224783b */ /* 0x000ea20000004200 */
[----:B------:R-:W-:-:S06]  /*56c0*/  IMAD.MOV.U32 R73, RZ, RZ, R110 ;  /* 0x000000ffff497224 */ /* 0x000fcc00078e006e */
[C---:B------:R-:W-:Y:S01]  /*56d0*/  HMMA.16816.F32 R184, R12.reuse, R60, R32 ;  /* 0x0000003c0cb8723c */ /* 0x040fe20000001820 */
[----:B------:R-:W3:Y:S06]  /*56e0*/  LDSM.16.MT88.4 R32, [R197+0x4000] ;  /* 0x00400000c520783b */ /* 0x000eec0000004200 */
[----:B------:R-:W-:Y:S01]  /*56f0*/  IMAD.MOV.U32 R60, RZ, RZ, R119 ;  /* 0x000000ffff3c7224 */ /* 0x000fe200078e0077 */
[----:B-1----:R-:W-:Y:S01]  /*5700*/  HMMA.16816.F32 R188, R12, R46, R20 ;  /* 0x0000002e0cbc723c */ /* 0x002fe20000001814 */
[----:B------:R-:W-:-:S06]  /*5710*/  IMAD.MOV.U32 R61, RZ, RZ, R118 ;  /* 0x000000ffff3d7224 */ /* 0x000fcc00078e0076 */
[----:B------:R-:W-:Y:S01]  /*5720*/  MOV R46, R113 ;  /* 0x00000071002e7202 */ /* 0x000fe20000000f00 */
[----:B------:R-:W-:Y:S01]  /*5730*/  HMMA.16816.F32 R176, R12, R68, R4 ;  /* 0x000000440cb0723c */ /* 0x000fe20000001804 */
[----:B------:R-:W-:-:S07]  /*5740*/  IMAD.MOV.U32 R47, RZ, RZ, R112 ;  /* 0x000000ffff2f7224 */ /* 0x000fce00078e0070 */
[----:B------:R-:W-:Y:S07]  /*5750*/  HMMA.16816.F32 R24, R8, R56, RZ ;  /* 0x000000380818723c */ /* 0x000fee00000018ff */
[----:B------:R-:W-:Y:S01]  /*5760*/  IMAD.MOV.U32 R56, RZ, RZ, R49 ;  /* 0x000000ffff387224 */ /* 0x000fe200078e0031 */
[----:B------:R-:W-:Y:S01]  /*5770*/  HMMA.16816.F32 R236, R12, R66, R40 ;  /* 0x000000420cec723c */ /* 0x000fe20000001828 */
[----:B------:R-:W1:Y:S01]  /*5780*/  LDSM.16.MT88.4 R40, [R196+0x4000] ;  /* 0x00400000c428783b */ /* 0x000e620000004200 */
[----:B------:R-:W-:-:S06]  /*5790*/  IMAD.MOV.U32 R57, RZ, RZ, R48 ;  /* 0x000000ffff397224 */ /* 0x000fcc00078e0030 */
[C---:B------:R-:W-:Y:S07]  /*57a0*/  HMMA.16816.F32 R20, R8.reuse, R52, RZ ;  /* 0x000000340814723c */ /* 0x040fee00000018ff */
[----:B------:R-:W-:Y:S01]  /*57b0*/  IMAD.MOV.U32 R52, RZ, RZ, R107 ;  /* 0x000000ffff347224 */ /* 0x000fe200078e006b */
[----:B------:R-:W-:Y:S01]  /*57c0*/  HMMA.16816.F32 R4, R8, R54, RZ ;  /* 0x000000360804723c */ /* 0x000fe200000018ff */
[----:B------:R-:W-:-:S06]  /*57d0*/  IMAD.MOV.U32 R53, RZ, RZ, R106 ;  /* 0x000000ffff357224 */ /* 0x000fcc00078e006a */
[----:B------:R-:W-:Y:S01]  /*57e0*/  IMAD.MOV.U32 R54, RZ, RZ, R17 ;  /* 0x000000ffff367224 */ /* 0x000fe200078e0011 */
[C---:B------:R-:W-:Y:S01]  /*57f0*/  HMMA.16816.F32 R220, R12.reuse, R62, R28 ;  /* 0x0000003e0cdc723c */ /* 0x040fe2000000181c */
[----:B------:R-:W4:Y:S01]  /*5800*/  LDSM.16.MT88.4 R28, [R197+0x4800] ;  /* 0x00480000c51c783b */ /* 0x000f220000004200 */
[----:B------:R-:W-:Y:S02]  /*5810*/  FADD.FTZ R17, R77, R76 ;  /* 0x0000004c4d117221 */ /* 0x000fe40000010000 */
[----:B------:R-:W-:Y:S02]  /*5820*/  IMAD.MOV.U32 R55, RZ, RZ, R3 ;  /* 0x000000ffff377224 */ /* 0x000fe400078e0003 */
[----:B------:R-:W-:Y:S02]  /*5830*/  FADD.FTZ R3, R80, R79 ;  /* 0x0000004f50037221 */ /* 0x000fe40000010000 */
[----:B------:R-:W-:Y:S01]  /*5840*/  HMMA.16816.F32 R180, R12, R44, R24 ;  /* 0x0000002c0cb4723c */ /* 0x000fe20000001818 */
[----:B------:R-:W-:-:S02]  /*5850*/  IMAD.MOV.U32 R62, RZ, RZ, R117 ;  /* 0x000000ffff3e7224 */ /* 0x000fc400078e0075 */
[----:B------:R-:W-:Y:S02]  /*5860*/  IMAD.MOV.U32 R63, RZ, RZ, R116 ;  /* 0x000000ffff3f7224 */ /* 0x000fe400078e0074 */
[----:B------:R-:W-:Y:S02]  /*5870*/  FADD.FTZ R3, R81, R3 ;  /* 0x0000000351037221 */ /* 0x000fe40000010000 */
[----:B------:R-:W-:Y:S01]  /*5880*/  IMAD.MOV.U32 R44, RZ, RZ, R115 ;  /* 0x000000ffff2c7224 */ /* 0x000fe200078e0073 */
[----:B--2---:R-:W-:Y:S01]  /*5890*/  HMMA.16816.F32 R148, R12, R36, R20 ;  /* 0x000000240c94723c */ /* 0x004fe20000001814 */
[----:B------:R-:W-:Y:S02]  /*58a0*/  IMAD.MOV.U32 R45, RZ, RZ, R114 ;  /* 0x000000ffff2d7224 */ /* 0x000fe400078e0072 */
[----:B------:R-:W-:-:S04]  /*58b0*/  FADD.FTZ R3, R83, R3 ;  /* 0x0000000353037221 */ /* 0x000fc80000010000 */
[----:B------:R-:W-:Y:S01]  /*58c0*/  FADD.FTZ R3, R82, R3 ;  /* 0x0000000352037221 */ /* 0x000fe20000010000 */
[----:B------:R-:W-:Y:S01]  /*58d0*/  HMMA.16816.F32 R156, R12, R38, R4 ;  /* 0x000000260c9c723c */ /* 0x000fe20000001804 */
[----:B------:R-:W2:Y:S02]  /*58e0*/  LDSM.16.MT88.4 R36, [R196+0x4800] ;  /* 0x00480000c424783b */ /* 0x000ea40000004200 */
[----:B------:R-:W-:-:S05]  /*58f0*/  FADD.FTZ R3, R84, R3 ;  /* 0x0000000354037221 */ /* 0x000fca0000010000 */
[C---:B------:R-:W-:Y:S07]  /*5900*/  HMMA.16816.F32 R24, R8.reuse, R74, RZ ;  /* 0x0000004a0818723c */ /* 0x040fee00000018ff */
[----:B------:R-:W-:Y:S01]  /*5910*/  IMAD.MOV.U32 R74, RZ, RZ, R109 ;  /* 0x000000ffff4a7224 */ /* 0x000fe200078e006d */
[----:B---3--:R-:W-:Y:S01]  /*5920*/  HMMA.16816.F32 R20, R8, R34, RZ ;  /* 0x000000220814723c */ /* 0x008fe200000018ff */
[----:B------:R-:W-:-:S06]  /*5930*/  IMAD.MOV.U32 R75, RZ, RZ, R108 ;  /* 0x000000ffff4b7224 */ /* 0x000fcc00078e006c */
[--C-:B------:R-:W-:Y:S01]  /*5940*/  FFMA.FTZ R35, R95, c[0x0][0x2d0], -R2.reuse ;  /* 0x0000b4005f237a23 */ /* 0x100fe20000010802 */
[----:B-1----:R-:W-:Y:S01]  /*5950*/  HMMA.16816.F32 R4, R8, R40, RZ ;  /* 0x000000280804723c */ /* 0x002fe200000018ff */
[----:B------:R-:W-:-:S06]  /*5960*/  FFMA.FTZ R34, R92, c[0x0][0x2d0], -R2 ;  /* 0x0000b4005c227a23 */ /* 0x000fcc0000010802 */
[--C-:B------:R-:W-:Y:S01]  /*5970*/  FFMA.FTZ R40, R94, c[0x0][0x2d0], -R0.reuse ;  /* 0x0000b4005e287a23 */ /* 0x100fe20000010800 */
[----:B------:R-:W-:Y:S01]  /*5980*/  HMMA.16816.F32 R164, R12, R70, R24 ;  /* 0x000000460ca4723c */ /* 0x000fe20000001818 */
[----:B------:R-:W-:-:S07]  /*5990*/  FFMA.FTZ R41, R93, c[0x0][0x2d0], -R0 ;  /* 0x0000b4005d297a23 */ /* 0x000fce0000010800 */
[----:B------:R-:W-:Y:S07]  /*59a0*/  HMMA.16816.F32 R24, R8, R32, RZ ;  /* 0x000000200818723c */ /* 0x000fee00000018ff */
[--C-:B------:R-:W-:Y:S01]  /*59b0*/  FFMA.FTZ R32, R100, c[0x0][0x2d0], -R2.reuse ;  /* 0x0000b40064207a23 */ /* 0x100fe20000010802 */
[----:B----4-:R-:W-:Y:S01]  /*59c0*/  HMMA.16816.F32 R140, R12, R30, R20 ;  /* 0x0000001e0c8c723c */ /* 0x010fe20000001814 */
[----:B------:R-:W1:Y:S01]  /*59d0*/  LDSM.16.MT88.4 R20, [R193+0x6000] ;  /* 0x00600000c114783b */ /* 0x000e620000004200 */
[----:B------:R-:W-:-:S06]  /*59e0*/  FFMA.FTZ R33, R99, c[0x0][0x2d0], -R2 ;  /* 0x0000b40063217a23 */ /* 0x000fcc0000010802 */
[----:B--2---:R-:W-:Y:S07]  /*59f0*/  HMMA.16816.F32 R112, R12, R36, R4 ;  /* 0x000000240c70723c */ /* 0x004fee0000001804 */
[--C-:B------:R-:W-:Y:S01]  /*5a00*/  FFMA.FTZ R36, R98, c[0x0][0x2d0], -R0.reuse ;  /* 0x0000b40062247a23 */ /* 0x100fe20000010800 */
[----:B------:R-:W-:Y:S07]  /*5a10*/  HMMA.16816.F32 R4, R8, R42, RZ ;  /* 0x0000002a0804723c */ /* 0x000fee00000018ff */
[--C-:B------:R-:W-:Y:S01]  /*5a20*/  FFMA.FTZ R42, R91, c[0x0][0x2d0], -R0.reuse ;  /* 0x0000b4005b2a7a23 */ /* 0x100fe20000010800 */
[----:B------:R-:W-:Y:S01]  /*5a30*/  HMMA.16816.F32 R108, R12, R28, R24 ;  /* 0x0000001c0c6c723c */ /* 0x000fe20000001818 */
[----:B------:R-:W2:Y:S01]  /*5a40*/  LDSM.16.MT88.4 R28, [R193+0x6800] ;  /* 0x00680000c11c783b */ /* 0x000ea20000004200 */
[----:B------:R-:W-:-:S03]  /*5a50*/  FFMA.FTZ R43, R90, c[0x0][0x2d0], -R0 ;  /* 0x0000b4005a2b7a23 */ /* 0x000fc60000010800 */
[----:B------:R-:W3:Y:S11]  /*5a60*/  LDSM.16.MT88.4 R24, [R194+0x6000] ;  /* 0x00600000c218783b */ /* 0x000ef60000004200 */
[----:B------:R-:W-:Y:S07]  /*5a70*/  HMMA.16816.F32 R116, R12, R38, R4 ;  /* 0x000000260c74723c */ /* 0x000fee0000001804 */
[--C-:B------:R-:W-:Y:S01]  /*5a80*/  FFMA.FTZ R38, R97, c[0x0][0x2d0], -R0.reuse ;  /* 0x0000b40061267a23 */ /* 0x100fe20000010800 */
[----:B-1----:R-:W-:Y:S01]  /*5a90*/  HMMA.16816.F32 R4, R8, R20, RZ ;  /* 0x000000140804723c */ /* 0x002fe200000018ff */
[----:B------:R-:W-:Y:S11]  /*5aa0*/  FFMA.FTZ R39, R96, c[0x0][0x2d0], -R0 ;  /* 0x0000b40060277a23 */ /* 0x000ff60000010800 */
[----:B------:R-:W-:Y:S11]  /*5ab0*/  @!UPT UIADD3 URZ, URZ, URZ, URZ ;  /* 0x0000003f3f3ff290 */ /* 0x000ff6000fffe03f */
[----:B------:R-:W-:Y:S01]  /*5ac0*/  @!UPT UIADD3 URZ, URZ, URZ, URZ ;  /* 0x0000003f3f3ff290 */ /* 0x000fe2000fffe03f */
[----:B--2---:R-:W-:Y:S07]  /*5ad0*/  HMMA.16816.F32 R120, R12, R28, R4 ;  /* 0x0000001c0c78723c */ /* 0x004fee0000001804 */
[----:B------:R-:W-:-:S04]  /*5ae0*/  FADD.FTZ R4, R78, R17 ;  /* 0x000000114e047221 */ /* 0x000fc80000010000 */
[----:B------:R-:W-:Y:S02]  /*5af0*/  FADD.FTZ R17, R18, R4 ;  /* 0x0000000412117221 */ /* 0x000fe40000010000 */
[----:B------:R-:W-:Y:S01]  /*5b00*/  HMMA.16816.F32 R4, R8, R22, RZ ;  /* 0x000000160804723c */ /* 0x000fe200000018ff */
[----:B------:R-:W1:Y:S01]  /*5b10*/  LDSM.16.MT88.4 R20, [R194+0x6800] ;  /* 0x00680000c214783b */ /* 0x000e620000004200 */
[----:B------:R-:W-:Y:S02]  /*5b20*/  FFMA.FTZ R18, R102, c[0x0][0x2d0], -R2 ;  /* 0x0000b40066127a23 */ /* 0x000fe40000010802 */
[----:B------:R-:W-:Y:S02]  /*5b30*/  FADD.FTZ R17, R19, R17 ;  /* 0x0000001113117221 */ /* 0x000fe40000010000 */
[----:B------:R-:W-:-:S06]  /*5b40*/  FFMA.FTZ R19, R105, c[0x0][0x2d0], -R0 ;  /* 0x0000b40069137a23 */ /* 0x000fcc0000010800 */
[----:B------:R-:W-:Y:S11]  /*5b50*/  MUFU.EX2 R19, R19 ;  /* 0x0000001300137308 */ /* 0x000ff60000000800 */
[----:B------:R-:W-:Y:S01]  /*5b60*/  @!UPT UIADD3 URZ, URZ, URZ, URZ ;  /* 0x0000003f3f3ff290 */ /* 0x000fe2000fffe03f */
[----:B------:R-:W-:Y:S01]  /*5b70*/  HMMA.16816.F32 R172, R12, R30, R4 ;  /* 0x0000001e0cac723c */ /* 0x000fe20000001804 */
[----:B------:R-:W2:Y:S07]  /*5b80*/  LDSM.16.MT88.4 R28, [R197+0x6000] ;  /* 0x00600000c51c783b */ /* 0x000eae0000004200 */
[----:B---3--:R-:W-:Y:S11]  /*5b90*/  HMMA.16816.F32 R4, R8, R24, RZ ;  /* 0x000000180804723c */ /* 0x008ff600000018ff */
[----:B------:R-:W-:Y:S11]  /*5ba0*/  @!UPT UIADD3 URZ, URZ, URZ, URZ ;  /* 0x0000003f3f3ff290 */ /* 0x000ff6000fffe03f */
[----:B------:R-:W-:Y:S02]  /*5bb0*/  @!UPT UIADD3 URZ, URZ, URZ, URZ ;  /* 0x0000003f3f3ff290 */ /* 0x000fe4000fffe03f */
[----:B-1----:R-:W-:Y:S08]  /*5bc0*/  HMMA.16816.F32 R168, R12, R20, R4 ;  /* 0x000000140ca8723c */ /* 0x002ff00000001804 */
[----:B------:R-:W-:Y:S01]  /*5bd0*/  HMMA.16816.F32 R4, R8, R26, RZ ;  /* 0x0000001a0804723c */ /* 0x000fe200000018ff */
[----:B------:R-:W1:Y:S11]  /*5be0*/  LDSM.16.MT88.4 R24, [R197+0x6800] ;  /* 0x00680000c518783b */ /* 0x000e760000004200 */
[----:B------:R-:W-:Y:S11]  /*5bf0*/  @!UPT UIADD3 URZ, URZ, URZ, URZ ;  /* 0x0000003f3f3ff290 */ /* 0x000ff6000fffe03f */
[----:B------:R-:W-:Y:S01]  /*5c00*/  @!UPT UIADD3 URZ, URZ, URZ, URZ ;  /* 0x0000003f3f3ff290 */ /* 0x000fe2000fffe03f */
[----:B------:R-:W-:Y:S07]  /*5c10*/  HMMA.16816.F32 R124, R12, R22, R4 ;  /* 0x000000160c7c723c */ /* 0x000fee0000001804 */
[----:B------:R-:W-:Y:S01]  /*5c20*/  FADD.FTZ R4, R86, R3 ;  /* 0x0000000356047221 */ /* 0x000fe20000010000 */
[----:B--2---:R-:W-:Y:S01]  /*5c30*/  HMMA.16816.F32 R20, R8, R28, RZ ;  /* 0x0000001c0814723c */ /* 0x004fe200000018ff */
[--C-:B------:R-:W-:Y:S02]  /*5c40*/  FFMA.FTZ R3, R104, c[0x0][0x2d0], -R2.reuse ;  /* 0x0000b40068037a23 */ /* 0x100fe40000010802 */
[----:B------:R-:W-:-:S02]  /*5c50*/  FFMA.FTZ R6, R103, c[0x0][0x2d0], -R2 ;  /* 0x0000b40067067a23 */ /* 0x000fc40000010802 */
[----:B------:R-:W-:Y:S02]  /*5c60*/  FFMA.FTZ R7, R101, c[0x0][0x2d0], -R2 ;  /* 0x0000b40065077a23 */ /* 0x000fe40000010802 */
[----:B------:R-:W2:Y:S01]  /*5c70*/  MUFU.EX2 R3, R3 ;  /* 0x0000000300037308 */ /* 0x000ea20000000800 */
[----:B------:R-:W-:Y:S02]  /*5c80*/  FADD.FTZ R4, R87, R4 ;  /* 0x0000000457047221 */ /* 0x000fe40000010000 */
[----:B------:R-:W-:-:S04]  /*5c90*/  FADD.FTZ R5, R85, R17 ;  /* 0x0000001155057221 */ /* 0x000fc80000010000 */
[----:B------:R-:W-:Y:S01]  /*5ca0*/  FADD.FTZ R5, R89, R5 ;  /* 0x0000000559057221 */ /* 0x000fe20000010000 */
[----:B------:R-:W3:Y:S03]  /*5cb0*/  MUFU.EX2 R2, R6 ;  /* 0x0000000600027308 */ /* 0x000ee60000000800 */
[----:B------:R-:W-:Y:S02]  /*5cc0*/  FADD.FTZ R37, R88, R5 ;  /* 0x0000000558257221 */ /* 0x000fe40000010000 */
[----:B--2---:R-:W-:-:S04]  /*5cd0*/  FADD.FTZ R0, R3, R4 ;  /* 0x0000000403007221 */ /* 0x004fc80000010000 */
[----:B-1----:R-:W-:Y:S01]  /*5ce0*/  HMMA.16816.F32 R64, R12, R24, R20 ;  /* 0x000000180c40723c */ /* 0x002fe20000001814 */
[----:B------:R-:W-:Y:S01]  /*5cf0*/  MUFU.EX2 R5, R32 ;  /* 0x0000002000057308 */ /* 0x000fe20000000800 */
[C---:B---3--:R-:W-:Y:S01]  /*5d00*/  FADD.FTZ R6, R2.reuse, R0 ;  /* 0x0000000002067221 */ /* 0x048fe20000010000 */
[----:B------:R-:W-:-:S05]  /*5d10*/  F2FP.PACK_AB R4, R2, R3 ;  /* 0x000000030204723e */ /* 0x000fca00000000ff */
[----:B------:R-:W-:Y:S01]  /*5d20*/  HMMA.16816.F32 R20, R8, R30, RZ ;  /* 0x0000001e0814723c */ /* 0x000fe200000018ff */
[----:B------:R-:W1:Y:S08]  /*5d30*/  MUFU.EX2 R2, R18 ;  /* 0x0000001200027308 */ /* 0x000e700000000800 */
[----:B------:R-:W2:Y:S08]  /*5d40*/  MUFU.EX2 R0, R7 ;  /* 0x0000000700007308 */ /* 0x000eb00000000800 */
[----:B------:R-:W3:Y:S01]  /*5d50*/  MUFU.EX2 R3, R33 ;  /* 0x0000002100037308 */ /* 0x000ee20000000800 */
[----:B-1----:R-:W-:-:S06]  /*5d60*/  FADD.FTZ R6, R2, R6 ;  /* 0x0000000602067221 */ /* 0x002fcc0000010000 */
[----:B------:R-:W-:Y:S01]  /*5d70*/  HMMA.16816.F32 R48, R12, R26, R20 ;  /* 0x0000001a0c30723c */ /* 0x000fe20000001814 */
[C---:B--2---:R-:W-:Y:S01]  /*5d80*/  FADD.FTZ R6, R0.reuse, R6 ;  /* 0x0000000600067221 */ /* 0x044fe20000010000 */
[----:B------:R-:W1:Y:S05]  /*5d90*/  MUFU.EX2 R17, R35 ;  /* 0x0000002300117308 */ /* 0x000e6a0000000800 */
[----:B------:R-:W-:Y:S01]  /*5da0*/  FADD.FTZ R20, R5, R6 ;  /* 0x0000000605147221 */ /* 0x000fe20000010000 */
[----:B------:R-:W-:Y:S01]  /*5db0*/  F2FP.PACK_AB R6, R0, R2 ;  /* 0x000000020006723e */ /* 0x000fe200000000ff */
[----:B------:R-:W-:Y:S01]  /*5dc0*/  FADD.FTZ R2, R19, R37 ;  /* 0x0000002513027221 */ /* 0x000fe20000010000 */
[----:B------:R-:W2:Y:S01]  /*5dd0*/  MUFU.EX2 R7, R34 ;  /* 0x0000002200077308 */ /* 0x000ea20000000800 */
[C---:B---3--:R-:W-:Y:S01]  /*5de0*/  FADD.FTZ R0, R3.reuse, R20 ;  /* 0x0000001403007221 */ /* 0x048fe20000010000 */
[----:B------:R-:W-:Y:S01]  /*5df0*/  F2FP.PACK_AB R128, R3, R5 ;  /* 0x000000050380723e */ /* 0x000fe200000000ff */
[----:B------:R-:W3:Y:S05]  /*5e00*/  LDSM.16.MT88.4 R20, [R196+0x6000] ;  /* 0x00600000c414783b */ /* 0x000eea0000004200 */
[----:B------:R-:W4:Y:S01]  /*5e10*/  MUFU.EX2 R18, R36 ;  /* 0x0000002400127308 */ /* 0x000f220000000800 */
[----:B-1----:R-:W-:-:S04]  /*5e20*/  FADD.FTZ R0, R17, R0 ;  /* 0x0000000011007221 */ /* 0x002fc80000010000 */
[C---:B--2---:R-:W-:Y:S01]  /*5e30*/  FADD.FTZ R251, R7.reuse, R0 ;  /* 0x0000000007fb7221 */ /* 0x044fe20000010000 */
[----:B------:R-:W-:Y:S02]  /*5e40*/  F2FP.PACK_AB R130, R7, R17 ;  /* 0x000000110782723e */ /* 0x000fe400000000ff */
[----:B------:R-:W-:Y:S01]  /*5e50*/  MUFU.EX2 R3, R39 ;  /* 0x0000002700037308 */ /* 0x000fe20000000800 */
[C---:B----4-:R-:W-:Y:S01]  /*5e60*/  FADD.FTZ R0, R18.reuse, R2 ;  /* 0x0000000212007221 */ /* 0x050fe20000010000 */
[----:B------:R-:W-:-:S06]  /*5e70*/  F2FP.PACK_AB R5, R18, R19 ;  /* 0x000000131205723e */ /* 0x000fcc00000000ff */
[----:B------:R-:W1:Y:S08]  /*5e80*/  MUFU.EX2 R7, R38 ;  /* 0x0000002600077308 */ /* 0x000e700000000800 */
[----:B------:R-:W-:Y:S08]  /*5e90*/  MUFU.EX2 R18, R40 ;  /* 0x0000002800127308 */ /* 0x000ff00000000800 */
[----:B------:R-:W2:Y:S01]  /*5ea0*/  MUFU.EX2 R17, R41 ;  /* 0x0000002900117308 */ /* 0x000ea20000000800 */
[C---:B---3--:R-:W-:Y:S07]  /*5eb0*/  HMMA.16816.F32 R24, R8.reuse, R20, RZ ;  /* 0x000000140818723c */ /* 0x048fee00000018ff */
[----:B------:R-:W3:Y:S01]  /*5ec0*/  MUFU.EX2 R2, R42 ;  /* 0x0000002a00027308 */ /* 0x000ee20000000800 */
[----:B------:R-:W-:Y:S07]  /*5ed0*/  HMMA.16816.F32 R20, R8, R22, RZ ;  /* 0x000000160814723c */ /* 0x000fee00000018ff */
[----:B-1----:R-:W-:Y:S01]  /*5ee0*/  FADD.FTZ R8, R7, R0 ;  /* 0x0000000007087221 */ /* 0x002fe20000010000 */
[----:B------:R-:W-:Y:S01]  /*5ef0*/  F2FP.PACK_AB R7, R3, R7 ;  /* 0x000000070307723e */ /* 0x000fe200000000ff */
[----:B------:R-:W1:Y:S01]  /*5f00*/  MUFU.EX2 R0, R43 ;  /* 0x0000002b00007308 */ /* 0x000e620000000800 */
[----:B--2---:R-:W-:Y:S01]  /*5f10*/  F2FP.PACK_AB R129, R17, R18 ;  /* 0x000000121181723e */ /* 0x004fe200000000ff */
[----:B------:R-:W-:-:S04]  /*5f20*/  FADD.FTZ R8, R3, R8 ;  /* 0x0000000803087221 */ /* 0x000fc80000010000 */
[----:B------:R-:W-:-:S04]  /*5f30*/  FADD.FTZ R8, R18, R8 ;  /* 0x0000000812087221 */ /* 0x000fc80000010000 */
[----:B------:R-:W-:-:S04]  /*5f40*/  FADD.FTZ R8, R17, R8 ;  /* 0x0000000811087221 */ /* 0x000fc80000010000 */
[----:B---3--:R-:W-:Y:S02]  /*5f50*/  FADD.FTZ R3, R2, R8 ;  /* 0x0000000802037221 */ /* 0x008fe40000010000 */
[----:B------:R-:W2:Y:S01]  /*5f60*/  LDSM.16.MT88.4 R8, [R196+0x6800] ;  /* 0x00680000c408783b */ /* 0x000ea20000004200 */
[C---:B-1----:R-:W-:Y:S01]  /*5f70*/  F2FP.PACK_AB R131, R0.reuse, R2 ;  /* 0x000000020083723e */ /* 0x042fe200000000ff */
[----:B------:R-:W-:Y:S01]  /*5f80*/  FADD.FTZ R250, R0, R3 ;  /* 0x0000000300fa7221 */ /* 0x000fe20000010000 */
[----:B------:R-:W-:-:S04]  /*5f90*/  IADD3 R0, R224, -0x2, RZ ;  /* 0xfffffffee0007810 */ /* 0x000fc80007ffe0ff */
[----:B------:R-:W-:Y:S01]  /*5fa0*/  ISETP.GE.AND P0, PT, R0, R133, PT ;  /* 0x000000850000720c */ /* 0x000fe20003f06270 */
[C---:B--2---:R-:W-:Y:S08]  /*5fb0*/  HMMA.16816.F32 R32, R12.reuse, R8, R24 ;  /* 0x000000080c20723c */ /* 0x044ff00000001818 */
[----:B------:R-:W-:Y:S01]  /*5fc0*/  HMMA.16816.F32 R24, R12, R10, R20 ;  /* 0x0000000a0c18723c */ /* 0x000fe20000001814 */
[----:B------:R-:W1:Y:S04]  /*5fd0*/  LDSM.16.MT88.4 R8, [R193+0x1000] ;  /* 0x00100000c108783b */ /* 0x000e680000004200 */
[----:B------:R-:W2:Y:S04]  /*5fe0*/  LDSM.16.MT88.4 R12, [R194+0x1000] ;  /* 0x00100000c20c783b */ /* 0x000ea80000004200 */
[----:B------:R-:W3:Y:S01]  /*5ff0*/  LDSM.16.MT88.4 R20, [R194+0x7000] ;  /* 0x00700000c214783b */ /* 0x000ee20000004200 */
        /* <DEDUP_REMOVED lines=27> */
[----:B------:R-:W1:Y:S07]  /*61b0*/  LDSM.16.MT88.4 R164, [R196+0x1800] ;  /* 0x00180000c4a4783b */ /* 0x000e6e0000004200 */
[C---:B------:R-:W-:Y:S01]  /*61c0*/  HMMA.16816.F32 R88, R4.reuse, R8, R176 ;  /* 0x000000080458723c */ /* 0x040fe200000018b0 */
[----:B------:R-:W-:Y:S07]  /*61d0*/  LDSM.16.MT88.4 R8, [R197+0x5000] ;  /* 0x00500000c508783b */ /* 0x000fee0000004200 */
[C---:B--2---:R-:W-:Y:S01]  /*61e0*/  HMMA.16816.F32 R100, R4.reuse, R14, R156 ;  /* 0x0000000e0464723c */ /* 0x044fe2000000189c */
[----:B------:R-:W2:Y:S07]  /*61f0*/  LDSM.16.MT88.4 R156, [R197+0x1800] ;  /* 0x00180000c59c783b */ /* 0x000eae0000004200 */
[----:B------:R-:W-:Y:S01]  /*6200*/  HMMA.16816.F32 R96, R4, R12, R148 ;  /* 0x0000000c0460723c */ /* 0x000fe20000001894 */
[----:B------:R-:W3:Y:S04]  /*6210*/  LDSM.16.MT88.4 R12, [R196+0x5000] ;  /* 0x00500000c40c783b */ /* 0x000ee80000004200 */
[----:B------:R-:W4:Y:S03]  /*6220*/  LDSM.16.MT88.4 R148, [R194+0x1800] ;  /* 0x00180000c294783b */ /* 0x000f260000004200 */
[C---:B-1----:R-:W-:Y:S08]  /*6230*/  HMMA.16816.F32 R160, R128.reuse, R164, R160 ;  /* 0x000000a480a0723c */ /* 0x042ff000000018a0 */
[C---:B------:R-:W-:Y:S08]  /*6240*/  HMMA.16816.F32 R164, R128.reuse, R166, R44 ;  /* 0x000000a680a4723c */ /* 0x040ff0000000182c */
[C---:B--2---:R-:W-:Y:S08]  /*6250*/  HMMA.16816.F32 R152, R128.reuse, R156, R152 ;  /* 0x0000009c8098723c */ /* 0x044ff00000001898 */
[----:B------:R-:W-:Y:S01]  /*6260*/  HMMA.16816.F32 R156, R128, R158, R40 ;  /* 0x0000009e809c723c */ /* 0x000fe20000001828 */
[----:B------:R-:W1:Y:S07]  /*6270*/  LDSM.16.MT88.4 R40, [R193+0x3800] ;  /* 0x00380000c128783b */ /* 0x000e6e0000004200 */
[C---:B---3--:R-:W-:Y:S08]  /*6280*/  HMMA.16816.F32 R112, R4.reuse, R12, R112 ;  /* 0x0000000c0470723c */ /* 0x048ff00000001870 */
[----:B------:R-:W-:Y:S01]  /*6290*/  HMMA.16816.F32 R116, R4, R14, R116 ;  /* 0x0000000e0474723c */ /* 0x000fe20000001874 */
[----:B------:R-:W2:Y:S07]  /*62a0*/  LDSM.16.MT88.4 R12, [R197+0x7000] ;  /* 0x00700000c50c783b */ /* 0x000eae0000004200 */
[C---:B----4-:R-:W-:Y:S08]  /*62b0*/  HMMA.16816.F32 R144, R128.reuse, R148, R144 ;  /* 0x000000948090723c */ /* 0x050ff00000001890 */
[----:B------:R-:W-:Y:S08]  /*62c0*/  HMMA.16816.F32 R148, R128, R150, R36 ;  /* 0x000000968094723c */ /* 0x000ff00000001824 */
[----:B------:R-:W-:Y:S08]  /*62d0*/  HMMA.16816.F32 R104, R4, R8, R108 ;  /* 0x000000080468723c */ /* 0x000ff0000000186c */
[C---:B-1----:R-:W-:Y:S08]  /*62e0*/  HMMA.16816.F32 R36, R128.reuse, R40, R52 ;  /* 0x000000288024723c */ /* 0x042ff00000001834 */
[----:B------:R-:W-:Y:S01]  /*62f0*/  HMMA.16816.F32 R40, R128, R42, R56 ;  /* 0x0000002a8028723c */ /* 0x000fe20000001838 */
[----:B------:R-:W1:Y:S07]  /*6300*/  LDSM.16.MT88.4 R56, [R197+0x3800] ;  /* 0x00380000c538783b */ /* 0x000e6e0000004200 */
[C---:B--2---:R-:W-:Y:S01]  /*6310*/  HMMA.16816.F32 R20, R4.reuse, R12, R64 ;  /* 0x0000000c0414723c */ /* 0x044fe20000001840 */
[----:B------:R-:W-:Y:S07]  /*6320*/  LDSM.16.MT88.4 R64, [R196+0x3800] ;  /* 0x00380000c440783b */ /* 0x000fee0000004200 */
[C---:B------:R-:W-:Y:S01]  /*6330*/  HMMA.16816.F32 R12, R4.reuse, R14, R48 ;  /* 0x0000000e040c723c */ /* 0x040fe20000001830 */
[----:B------:R-:W2:Y:S07]  /*6340*/  LDSM.16.MT88.4 R48, [R194+0x3800] ;  /* 0x00380000c230783b */ /* 0x000eae0000004200 */
[----:B------:R-:W-:Y:S01]  /*6350*/  HMMA.16816.F32 R108, R4, R10, R140 ;  /* 0x0000000a046c723c */ /* 0x000fe2000000188c */
[----:B------:R-:W-:Y:S04]  /*6360*/  LDSM.16.MT88.4 R8, [R193+0x7000] ;  /* 0x00700000c108783b */ /* 0x000fe80000004200 */
[----:B------:R-:W-:Y:S03]  /*6370*/  LDSM.16.MT88.4 R140, [R193+0x1800] ;  /* 0x00180000c18c783b */ /* 0x000fe60000004200 */
[C---:B-1----:R-:W-:Y:S01]  /*6380*/  HMMA.16816.F32 R52, R128.reuse, R56, R72 ;  /* 0x000000388034723c */ /* 0x042fe20000001848 */
[----:B------:R-:W1:Y:S07]  /*6390*/  LDSM.16.MT88.4 R72, [R193+0x5800] ;  /* 0x00580000c148783b */ /* 0x000e6e0000004200 */
[C---:B------:R-:W-:Y:S08]  /*63a0*/  HMMA.16816.F32 R56, R128.reuse, R58, R76 ;  /* 0x0000003a8038723c */ /* 0x040ff0000000184c */
[C---:B--2---:R-:W-:Y:S08]  /*63b0*/  HMMA.16816.F32 R44, R128.reuse, R48, R60 ;  /* 0x00000030802c723c */ /* 0x044ff0000000183c */
[C---:B------:R-:W-:Y:S08]  /*63c0*/  HMMA.16816.F32 R48, R128.reuse, R50, R68 ;  /* 0x000000328030723c */ /* 0x040ff00000001844 */
[C---:B------:R-:W-:Y:S01]  /*63d0*/  HMMA.16816.F32 R60, R128.reuse, R64, R80 ;  /* 0x00000040803c723c */ /* 0x040fe20000001850 */
[----:B------:R-:W2:Y:S07]  /*63e0*/  LDSM.16.MT88.4 R80, [R194+0x5800] ;  /* 0x00580000c250783b */ /* 0x000eae0000004200 */
[C---:B------:R-:W-:Y:S08]  /*63f0*/  HMMA.16816.F32 R64, R128.reuse, R66, R84 ;  /* 0x000000428040723c */ /* 0x040ff00000001854 */
[----:B-1----:R-:W-:Y:S01]  /*6400*/  HMMA.16816.F32 R68, R128, R72, R88 ;  /* 0x000000488044723c */ /* 0x002fe20000001858 */
[----:B------:R-:W1:Y:S07]  /*6410*/  LDSM.16.MT88.4 R88, [R197+0x5800] ;  /* 0x00580000c558783b */ /* 0x000e6e0000004200 */
[C---:B------:R-:W-:Y:S08]  /*6420*/  HMMA.16816.F32 R120, R4.reuse, R8, R120 ;  /* 0x000000080478723c */ /* 0x040ff00000001878 */
[----:B------:R-:W-:Y:S01]  /*6430*/  HMMA.16816.F32 R172, R4, R10, R172 ;  /* 0x0000000a04ac723c */ /* 0x000fe200000018ac */
[----:B------:R-:W3:Y:S07]  /*6440*/  LDSM.16.MT88.4 R8, [R196+0x7000] ;  /* 0x00700000c408783b */ /* 0x000eee0000004200 */
[C---:B------:R-:W-:Y:S08]  /*6450*/  HMMA.16816.F32 R72, R128.reuse, R74, R92 ;  /* 0x0000004a8048723c */ /* 0x040ff0000000185c */
[C---:B--2---:R-:W-:Y:S01]  /*6460*/  HMMA.16816.F32 R76, R128.reuse, R80, R96 ;  /* 0x00000050804c723c */ /* 0x044fe20000001860 */
[----:B------:R-:W2:Y:S07]  /*6470*/  LDSM.16.MT88.4 R96, [R196+0x5800] ;  /* 0x00580000c460783b */ /* 0x000eae0000004200 */
[C---:B------:R-:W-:Y:S08]  /*6480*/  HMMA.16816.F32 R80, R128.reuse, R82, R100 ;  /* 0x000000528050723c */ /* 0x040ff00000001864 */
[C---:B-1----:R-:W-:Y:S01]  /*6490*/  HMMA.16816.F32 R84, R128.reuse, R88, R104 ;  /* 0x000000588054723c */ /* 0x042fe20000001868 */
[----:B------:R-:W1:Y:S07]  /*64a0*/  LDSM.16.MT88.4 R104, [R193+0x7800] ;  /* 0x00780000c168783b */ /* 0x000e6e0000004200 */
[----:B------:R-:W-:Y:S08]  /*64b0*/  HMMA.16816.F32 R88, R128, R90, R108 ;  /* 0x0000005a8058723c */ /* 0x000ff0000000186c */
[C---:B---3--:R-:W-:Y:S08]  /*64c0*/  HMMA.16816.F32 R32, R4.reuse, R8, R32 ;  /* 0x000000080420723c */ /* 0x048ff00000001820 */
[----:B------:R-:W-:Y:S01]  /*64d0*/  HMMA.16816.F32 R24, R4, R10, R24 ;  /* 0x0000000a0418723c */ /* 0x000fe20000001818 */
[----:B------:R-:W-:Y:S07]  /*64e0*/  LDSM.16.MT88.4 R4, [R196+0x7800] ;  /* 0x00780000c404783b */ /* 0x000fee0000004200 */
[C---:B--2---:R-:W-:Y:S01]  /*64f0*/  HMMA.16816.F32 R92, R128.reuse, R96, R112 ;  /* 0x00000060805c723c */ /* 0x044fe20000001870 */
[----:B------:R-:W2:Y:S07]  /*6500*/  LDSM.16.MT88.4 R112, [R194+0x7800] ;  /* 0x00780000c270783b */ /* 0x000eae0000004200 */
[C---:B------:R-:W-:Y:S08]  /*6510*/  HMMA.16816.F32 R96, R128.reuse, R98, R116 ;  /* 0x000000628060723c */ /* 0x040ff00000001874 */
[C---:B-1----:R-:W-:Y:S01]  /*6520*/  HMMA.16816.F32 R100, R128.reuse, R104, R120 ;  /* 0x000000688064723c */ /* 0x042fe20000001878 */
[----:B------:R-:W1:Y:S07]  /*6530*/  LDSM.16.MT88.4 R120, [R197+0x7800] ;  /* 0x00780000c578783b */ /* 0x000e6e0000004200 */
[C---:B------:R-:W-:Y:S08]  /*6540*/  HMMA.16816.F32 R136, R128.reuse, R140, R136 ;  /* 0x0000008c8088723c */ /* 0x040ff00000001888 */
[C---:B------:R-:W-:Y:S08]  /*6550*/  HMMA.16816.F32 R140, R128.reuse, R142, R28 ;  /* 0x0000008e808c723c */ /* 0x040ff0000000181c */
[C---:B------:R-:W-:Y:S08]  /*6560*/  HMMA.16816.F32 R104, R128.reuse, R106, R172 ;  /* 0x0000006a8068723c */ /* 0x040ff000000018ac */
[C---:B--2---:R-:W-:Y:S08]  /*6570*/  HMMA.16816.F32 R108, R128.reuse, R112, R168 ;  /* 0x00000070806c723c */ /* 0x044ff000000018a8 */
[C---:B------:R-:W-:Y:S08]  /*6580*/  HMMA.16816.F32 R112, R128.reuse, R114, R124 ;  /* 0x000000728070723c */ /* 0x040ff0000000187c */
[C---:B-1----:R-:W-:Y:S08]  /*6590*/  HMMA.16816.F32 R116, R128.reuse, R120, R20 ;  /* 0x000000788074723c */ /* 0x042ff00000001814 */
[C---:B------:R-:W-:Y:S08]  /*65a0*/  HMMA.16816.F32 R120, R128.reuse, R122, R12 ;  /* 0x0000007a8078723c */ /* 0x040ff0000000180c */
[C---:B------:R-:W-:Y:S08]  /*65b0*/  HMMA.16816.F32 R124, R128.reuse, R4, R32 ;  /* 0x00000004807c723c */ /* 0x040ff00000001820 */
[----:B------:R-:W-:Y:S01]  /*65c0*/  HMMA.16816.F32 R128, R128, R6, R24 ;  /* 0x000000068080723c */ /* 0x000fe20000001818 */
[----:B------:R-:W-:Y:S07]  /*65d0*/  @!UPT UIADD3 URZ, URZ, URZ, URZ ;  /* 0x0000003f3f3ff290 */ /* 0x000fee000fffe03f */
[----:B------:R-:W-:Y:S11]  /*65e0*/  @!P0 BRA `(.L_x_1255) ;  /* 0x0000383000008947 */ /* 0x000ff60003800000 */
[----:B------:R-:W-:Y:S02]  /*65f0*/  MOV R220, R0 ;  /* 0x0000000000dc7202 */ /* 0x000fe40000000f00 */
[----:B------:R-:W-:-:S02]  /*6600*/  MOV R134, R16 ;  /* 0x0000001000867202 */ /* 0x000fc40000000f00 */
[----:B------:R-:W-:Y:S02]  /*6610*/  MOV R133, R132 ;  /* 0x0000008400857202 */ /* 0x000fe40000000f00 */
.L_x_1256:
[----:B------:R-:W2:Y:S01]  /*6620*/  LDL.64 R10, [R1] ;  /* 0x00000000010a7983 */ /* 0x000ea20000100a00 */
[----:B------:R-:W-:Y:S01]  /*6630*/  SHF.R.S32.HI R0, RZ, 0x1f, R220 ;  /* 0x0000001fff007819 */ /* 0x000fe200000114dc */
[----:B------:R-:W-:Y:S04]  /*6640*/  DEPBAR.LE SB0, 0x0 ;  /* 0x000080000000791a */ /* 0x000fe80000000000 */
[----:B------:R-:W3:Y:S01]  /*6650*/  LDL R9, [R1+0x8] ;  /* 0x0000080001097983 */ /* 0x000ee20000100800 */
[----:B------:R-:W-:Y:S01]  /*6660*/  WARPSYNC 0xffffffff ;  /* 0xffffffff00007948 */ /* 0x000fe20003800000 */
[----:B------:R-:W-:Y:S02]  /*6670*/  IMAD R0, R0, c[0x0][0x208], RZ ;  /* 0x0000820000007a24 */ /* 0x000fe400078e02ff */
[----:B------:R-:W-:Y:S01]  /*6680*/  BAR.SYNC.DEFER_BLOCKING 0x0 ;  /* 0x0000000000007b1d */ /* 0x000fe20000010000 */
[----:B------:R-:W-:Y:S01]  /*6690*/  IMAD.WIDE.U32 R4, R220, c[0x0][0x208], RZ ;  /* 0x00008200dc047a25 */ /* 0x000fe200078e00ff */
[C---:B------:R-:W-:Y:S02]  /*66a0*/  IADD3 R14, P2, R230.reuse, 0x40, RZ ;  /* 0x00000040e60e7810 */ /* 0x040fe40007f5e0ff */
[----:B------:R-:W-:Y:S01]  /*66b0*/  IADD3 R15, P3, R230, 0x80, RZ ;  /* 0x00000080e60f7810 */ /* 0x000fe20007f7e0ff */
[----:B------:R-:W-:Y:S01]  /*66c0*/  IMAD R0, R220, c[0x0][0x20c], R0 ;  /* 0x00008300dc007a24 */ /* 0x000fe200078e0200 */
[C---:B------:R-:W-:Y:S02]  /*66d0*/  SHF.L.U32 R3, R4.reuse, 0x6, RZ ;  /* 0x0000000604037819 */ /* 0x040fe400000006ff */
[-C--:B------:R-:W-:Y:S02]  /*66e0*/  IADD3.X R20, RZ, R235.reuse, RZ, P2, !PT ;  /* 0x000000ebff147210 */ /* 0x080fe400017fe4ff */
[----:B------:R-:W-:Y:S02]  /*66f0*/  IADD3 R0, R5, R0, RZ ;  /* 0x0000000005007210 */ /* 0x000fe40007ffe0ff */
[C---:B------:R-:W-:Y:S02]  /*6700*/  IADD3 R2, P1, R3.reuse, R230, RZ ;  /* 0x000000e603027210 */ /* 0x040fe40007f3e0ff */
[----:B------:R-:W-:Y:S02]  /*6710*/  SHF.L.U64.HI R0, R4, 0x6, R0 ;  /* 0x0000000604007819 */ /* 0x000fe40000010200 */
[C---:B------:R-:W-:Y:S02]  /*6720*/  IADD3 R4, P0, R3.reuse, R14, RZ ;  /* 0x0000000e03047210 */ /* 0x040fe40007f1e0ff */
[CC--:B------:R-:W-:Y:S02]  /*6730*/  IADD3.X R5, R0.reuse, R235.reuse, RZ, P1, !PT ;  /* 0x000000eb00057210 */ /* 0x0c0fe40000ffe4ff */
[----:B------:R-:W-:Y:S02]  /*6740*/  IADD3.X R8, R0, R20, RZ, P0, !PT ;  /* 0x0000001400087210 */ /* 0x000fe400007fe4ff */
[----:B------:R-:W-:Y:S02]  /*6750*/  LEA R12, P1, R4, c[0x0][0x1f8], 0x1 ;  /* 0x00007e00040c7a11 */ /* 0x000fe400078208ff */
[----:B------:R-:W-:Y:S01]  /*6760*/  LEA R6, P2, R2, c[0x0][0x1f8], 0x1 ;  /* 0x00007e0002067a11 */ /* 0x000fe200078408ff */
[----:B------:R-:W4:Y:S01]  /*6770*/  LDL R23, [R1+0xc] ;  /* 0x00000c0001177983 */ /* 0x000f220000100800 */
[----:B------:R-:W-:Y:S02]  /*6780*/  LEA.HI.X R13, R4, c[0x0][0x1fc], R8, 0x1, P1 ;  /* 0x00007f00040d7a11 */ /* 0x000fe400008f0c08 */
[----:B------:R-:W-:Y:S01]  /*6790*/  LEA.HI.X R7, R2, c[0x0][0x1fc], R5, 0x1, P2 ;  /* 0x00007f0002077a11 */ /* 0x000fe200010f0c05 */
[----:B------:R-:W-:Y:S01]  /*67a0*/  LDSM.16.M88.4 R32, [R199] ;  /* 0x00000000c720783b */ /* 0x000fe20000000200 */
[----:B------:R-:W-:Y:S02]  /*67b0*/  ISETP.GE.AND P2, PT, R252, c[0x0][0x1d4], PT ;  /* 0x00007500fc007a0c */ /* 0x000fe40003f46270 */
[----:B------:R-:W-:Y:S02]  /*67c0*/  IADD3.X R21, RZ, R235, RZ, P3, !PT ;  /* 0x000000ebff157210 */ /* 0x000fe40001ffe4ff */
[----:B------:R-:W-:Y:S03]  /*67d0*/  IADD3 R2, P4, R3, R15, RZ ;  /* 0x0000000f03027210 */ /* 0x000fe60007f9e0ff */
[----:B------:R-:W-:Y:S01]  /*67e0*/  LDSM.16.M88.4 R16, [R192+0x800] ;  /* 0x00080000c010783b */ /* 0x000fe20000000200 */
[----:B------:R-:W-:Y:S02]  /*67f0*/  LEA R4, P3, R2, c[0x0][0x1f8], 0x1 ;  /* 0x00007e0002047a11 */ /* 0x000fe400078608ff */
[----:B------:R-:W-:Y:S04]  /*6800*/  IADD3.X R5, R0, R21, RZ, P4, !PT ;  /* 0x0000001500057210 */ /* 0x000fe800027fe4ff */
[----:B------:R-:W-:Y:S01]  /*6810*/  LEA.HI.X R5, R2, c[0x0][0x1fc], R5, 0x1, P3 ;  /* 0x00007f0002057a11 */ /* 0x000fe200018f0c05 */
[----:B------:R-:W-:Y:S08]  /*6820*/  LDSM.16.M88.4 R24, [R192+0x1000] ;  /* 0x00100000c018783b */ /* 0x000ff00000000200 */
[----:B------:R-:W-:Y:S08]  /*6830*/  LDSM.16.M88.4 R168, [R192+0x1800] ;  /* 0x00180000c0a8783b */ /* 0x000ff00000000200 */
[----:B------:R-:W-:Y:S08]  /*6840*/  LDSM.16.M88.4 R172, [R200] ;  /* 0x00000000c8ac783b */ /* 0x000ff00000000200 */
[----:B------:R-:W-:Y:S08]  /*6850*/  LDSM.16.M88.4 R176, [R203] ;  /* 0x00000000cbb0783b */ /* 0x000ff00000000200 */
[----:B------:R-:W-:Y:S08]  /*6860*/  LDSM.16.M88.4 R180, [R218] ;  /* 0x00000000dab4783b */ /* 0x000ff00000000200 */
[----:B------:R-:W-:Y:S08]  /*6870*/  LDSM.16.M88.4 R184, [R217] ;  /* 0x00000000d9b8783b */ /* 0x000ff00000000200 */
[----:B------:R-:W-:Y:S08]  /*6880*/  LDSM.16.M88.4 R188, [R216] ;  /* 0x00000000d8bc783b */ /* 0x000ff00000000200 */
[----:B------:R-:W5:Y:S01]  /*6890*/  LDL R132, [R1+0x18] ;  /* 0x0000180001847983 */ /* 0x000f620000100800 */
[----:B--2---:R-:W-:Y:S02]  /*68a0*/  ISETP.GE.AND P0, PT, R10, c[0x0][0x1d4], PT ;  /* 0x000075000a007a0c */ /* 0x004fe40003f06270 */
[----:B---3--:R-:W-:Y:S02]  /*68b0*/  ISETP.GE.AND P1, PT, R9, c[0x0][0x1d4], PT ;  /* 0x0000750009007a0c */ /* 0x008fe40003f26270 */
[----:B------:R-:W1:Y:S09]  /*68c0*/  LDSM.16.M88.4 R8, [R192] ;  /* 0x00000000c008783b */ /* 0x000e720000000200 */
[----:B------:R-:W-:Y:S01]  /*68d0*/  @!PT LDS RZ, [RZ] ;  /* 0x00000000fffff984 */ /* 0x000fe20000000800 */
[----:B------:R-:W-:Y:S01]  /*68e0*/  @!PT LDS RZ, [RZ] ;  /* 0x00000000fffff984 */ /* 0x000fe20000000800 */
[----:B------:R-:W-:Y:S01]  /*68f0*/  @!PT LDS RZ, [RZ] ;  /* 0x00000000fffff984 */ /* 0x000fe20000000800 */
[----:B------:R2:W-:Y:S08]  /*6900*/  LDGSTS.E.BYPASS.LTC128B.128 [R219+0x100], [R6.64], !P0 ;  /* 0x0010000006db7fae */ /* 0x0005f0000c101d46 */
[----:B------:R3:W-:Y:S08]  /*6910*/  LDGSTS.E.BYPASS.LTC128B.128 [R219+0x2100], [R12.64], !P1 ;  /* 0x021000000cdb7fae */ /* 0x0007f0000c901d46 */
[----:B------:R1:W-:Y:S01]  /*6920*/  LDGSTS.E.BYPASS.LTC128B.128 [R219+0x4100], [R4.64], !P2 ;  /* 0x0410000004db7fae */ /* 0x0003e2000d101d46 */
[----:B--2---:R-:W-:Y:S02]  /*6930*/  IADD3 R7, P3, R230, 0xc0, RZ ;  /* 0x000000c0e6077810 */ /* 0x004fe40007f7e0ff */
[----:B------:R-:W-:Y:S02]  /*6940*/  MOV R6, c[0x0][0x208] ;  /* 0x0000820000067a02 */ /* 0x000fe40000000f00 */
[----:B------:R-:W-:Y:S02]  /*6950*/  IADD3.X R22, RZ, R235, RZ, P3, !PT ;  /* 0x000000ebff167210 */ /* 0x000fe40001ffe4ff */
[----:B----4-:R-:W-:Y:S02]  /*6960*/  ISETP.GE.AND P3, PT, R23, c[0x0][0x1d4], PT ;  /* 0x0000750017007a0c */ /* 0x010fe40003f66270 */
[C---:B------:R-:W-:Y:S02]  /*6970*/  LEA R2, P4, R6.reuse, R3, 0x5 ;  /* 0x0000000306027211 */ /* 0x040fe400078828ff */
[----:B-1----:R-:W-:Y:S02]  /*6980*/  MOV R4, c[0x0][0x20c] ;  /* 0x0000830000047a02 */ /* 0x002fe40000000f00 */
[----:B------:R-:W-:Y:S02]  /*6990*/  IADD3 R5, P5, R3, R7, RZ ;  /* 0x0000000703057210 */ /* 0x000fe40007fbe0ff */
[----:B------:R-:W-:Y:S02]  /*69a0*/  LEA.HI.X R3, R6, R0, R4, 0x5, P4 ;  /* 0x0000000006037211 */ /* 0x000fe400020f2c04 */
[C---:B------:R-:W-:Y:S02]  /*69b0*/  LEA R4, P4, R5.reuse, c[0x0][0x1f8], 0x1 ;  /* 0x00007e0005047a11 */ /* 0x040fe400078808ff */
[----:B------:R-:W-:Y:S04]  /*69c0*/  IADD3.X R0, R0, R22, RZ, P5, !PT ;  /* 0x0000001600007210 */ /* 0x000fe80002ffe4ff */
[----:B------:R-:W-:Y:S02]  /*69d0*/  LEA.HI.X R5, R5, c[0x0][0x1fc], R0, 0x1, P4 ;  /* 0x00007f0005057a11 */ /* 0x000fe400020f0c00 */
[----:B------:R-:W-:Y:S03]  /*69e0*/  IADD3 R6, P4, R2, R230, RZ ;  /* 0x000000e602067210 */ /* 0x000fe60007f9e0ff */
[----:B------:R1:W-:Y:S01]  /*69f0*/  LDGSTS.E.BYPASS.LTC128B.128 [R219+0x6100], [R4.64], !P3 ;  /* 0x0610000004db7fae */ /* 0x0003e2000d901d46 */
[----:B---3--:R-:W-:Y:S02]  /*6a00*/  LEA R12, P5, R6, c[0x0][0x1f8], 0x1 ;  /* 0x00007e00060c7a11 */ /* 0x008fe400078a08ff */
[C---:B-1----:R-:W-:Y:S02]  /*6a10*/  IADD3.X R4, R3.reuse, R235, RZ, P4, !PT ;  /* 0x000000eb03047210 */ /* 0x042fe400027fe4ff */
[----:B------:R-:W-:Y:S02]  /*6a20*/  IADD3 R0, P4, R2, R14, RZ ;  /* 0x0000000e02007210 */ /* 0x000fe40007f9e0ff */
[----:B------:R-:W-:Y:S02]  /*6a30*/  LEA.HI.X R13, R6, c[0x0][0x1fc], R4, 0x1, P5 ;  /* 0x00007f00060d7a11 */ /* 0x000fe400028f0c04 */
[----:B------:R-:W-:Y:S02]  /*6a40*/  LEA R14, P5, R0, c[0x0][0x1f8], 0x1 ;  /* 0x00007e00000e7a11 */ /* 0x000fe400078a08ff */
[C---:B------:R-:W-:Y:S01]  /*6a50*/  IADD3.X R5, R3.reuse, R20, RZ, P4, !PT ;  /* 0x0000001403057210 */ /* 0x040fe200027fe4ff */
[----:B------:R1:W-:Y:S01]  /*6a60*/  LDGSTS.E.BYPASS.LTC128B.128 [R219+0x1100], [R12.64], !P0 ;  /* 0x011000000cdb7fae */ /* 0x0003e2000c101d46 */
[----:B------:R-:W-:Y:S02]  /*6a70*/  IADD3 R4, P4, R2, R15, RZ ;  /* 0x0000000f02047210 */ /* 0x000fe40007f9e0ff */
[----:B------:R-:W-:Y:S02]  /*6a80*/  LEA.HI.X R15, R0, c[0x0][0x1fc], R5, 0x1, P5 ;  /* 0x00007f00000f7a11 */ /* 0x000fe400028f0c05 */
[----:B------:R-:W-:Y:S02]  /*6a90*/  LEA R20, P5, R4, c[0x0][0x1f8], 0x1 ;  /* 0x00007e0004147a11 */ /* 0x000fe400078a08ff */
[C---:B------:R-:W-:Y:S01]  /*6aa0*/  IADD3.X R5, R3.reuse, R21, RZ, P4, !PT ;  /* 0x0000001503057210 */ /* 0x040fe200027fe4ff */
[----:B------:R1:W-:Y:S01]  /*6ab0*/  LDGSTS.E.BYPASS.LTC128B.128 [R219+0x3100], [R14.64], !P1 ;  /* 0x031000000edb7fae */ /* 0x0003e2000c901d46 */
[----:B------:R-:W-:Y:S02]  /*6ac0*/  IADD3 R0, P4, R2, R7, RZ ;  /* 0x0000000702007210 */ /* 0x000fe40007f9e0ff */
[----:B------:R-:W-:Y:S02]  /*6ad0*/  LEA.HI.X R21, R4, c[0x0][0x1fc], R5, 0x1, P5 ;  /* 0x00007f0004157a11 */ /* 0x000fe400028f0c05 */
[C---:B------:R-:W-:Y:S03]  /*6ae0*/  HMMA.16816.F32 R4, R32.reuse, R8, RZ ;  /* 0x000000082004723c */ /* 0x040fe600000018ff */
[----:B------:R2:W-:Y:S01]  /*6af0*/  LDGSTS.E.BYPASS.LTC128B.128 [R219+0x5100], [R20.64], !P2 ;  /* 0x0510000014db7fae */ /* 0x0005e2000d101d46 */
[----:B------:R-:W-:Y:S02]  /*6b00*/  IADD3.X R3, R3, R22, RZ, P4, !PT ;  /* 0x0000001603037210 */ /* 0x000fe400027fe4ff */
[C---:B------:R-:W-:Y:S02]  /*6b10*/  LEA R2, P4, R0.reuse, c[0x0][0x1f8], 0x1 ;  /* 0x00007e0000027a11 */ /* 0x040fe400078808ff */
[C---:B------:R-:W-:Y:S04]  /*6b20*/  HMMA.16816.F32 R8, R32.reuse, R10, RZ ;  /* 0x0000000a2008723c */ /* 0x040fe800000018ff */
[----:B------:R-:W-:Y:S02]  /*6b30*/  LEA.HI.X R3, R0, c[0x0][0x1fc], R3, 0x1, P4 ;  /* 0x00007f0000037a11 */ /* 0x000fe400020f0c03 */
[C---:B-----5:R-:W-:Y:S02]  /*6b40*/  ISETP.GT.AND P4, PT, R220.reuse, R132, PT ;  /* 0x00000084dc00720c */ /* 0x060fe40003f84270 */
[----:B------:R-:W-:Y:S01]  /*6b50*/  IADD3 R220, R220, -0x1, RZ ;  /* 0xffffffffdcdc7810 */ /* 0x000fe20007ffe0ff */
[----:B------:R3:W-:Y:S01]  /*6b60*/  LDGSTS.E.BYPASS.LTC128B.128 [R219+0x7100], [R2.64], !P3 ;  /* 0x0710000002db7fae */ /* 0x0007e2000d901d46 */
[C---:B-1----:R-:W-:Y:S07]  /*6b70*/  HMMA.16816.F32 R12, R32.reuse, R16, RZ ;  /* 0x00000010200c723c */ /* 0x042fee00000018ff */
[----:B------:R-:W0:Y:S01]  /*6b80*/  LDGDEPBAR ;  /* 0x00000000000079af */ /* 0x000e220000000000 */
[C---:B------:R-:W-:Y:S08]  /*6b90*/  HMMA.16816.F32 R16, R32.reuse, R18, RZ ;  /* 0x000000122010723c */ /* 0x040ff000000018ff */
[C---:B--2---:R-:W-:Y:S08]  /*6ba0*/  HMMA.16816.F32 R20, R32.reuse, R24, RZ ;  /* 0x000000182014723c */ /* 0x044ff000000018ff */
[C---:B------:R-:W-:Y:S08]  /*6bb0*/  HMMA.16816.F32 R24, R32.reuse, R26, RZ ;  /* 0x0000001a2018723c */ /* 0x040ff000000018ff */
[C---:B------:R-:W-:Y:S08]  /*6bc0*/  HMMA.16816.F32 R28, R32.reuse, R168, RZ ;  /* 0x000000a8201c723c */ /* 0x040ff000000018ff */
[----:B------:R-:W-:Y:S01]  /*6bd0*/  HMMA.16816.F32 R32, R32, R170, RZ ;  /* 0x000000aa2020723c */ /* 0x000fe200000018ff */
[----:B------:R-:W-:Y:S07]  /*6be0*/  LDSM.16.M88.4 R168, [R202] ;  /* 0x00000000caa8783b */ /* 0x000fee0000000200 */
[C---:B------:R-:W-:Y:S08]  /*6bf0*/  HMMA.16816.F32 R4, R172.reuse, R176, R4 ;  /* 0x000000b0ac04723c */ /* 0x040ff00000001804 */
[C---:B------:R-:W-:Y:S01]  /*6c00*/  HMMA.16816.F32 R8, R172.reuse, R178, R8 ;  /* 0x000000b2ac08723c */ /* 0x040fe20000001808 */
[----:B------:R-:W1:Y:S07]  /*6c10*/  LDSM.16.M88.4 R176, [R198] ;  /* 0x00000000c6b0783b */ /* 0x000e6e0000000200 */
[C---:B------:R-:W-:Y:S08]  /*6c20*/  HMMA.16816.F32 R12, R172.reuse, R180, R12 ;  /* 0x000000b4ac0c723c */ /* 0x040ff0000000180c */
[C---:B------:R-:W-:Y:S01]  /*6c30*/  HMMA.16816.F32 R16, R172.reuse, R182, R16 ;  /* 0x000000b6ac10723c */ /* 0x040fe20000001810 */
[----:B------:R-:W2:Y:S07]  /*6c40*/  LDSM.16.M88.4 R180, [R198+0x800] ;  /* 0x00080000c6b4783b */ /* 0x000eae0000000200 */
[C---:B------:R-:W-:Y:S08]  /*6c50*/  HMMA.16816.F32 R20, R172.reuse, R184, R20 ;  /* 0x000000b8ac14723c */ /* 0x040ff00000001814 */
[C---:B------:R-:W-:Y:S01]  /*6c60*/  HMMA.16816.F32 R24, R172.reuse, R186, R24 ;  /* 0x000000baac18723c */ /* 0x040fe20000001818 */
[----:B------:R-:W-:Y:S07]  /*6c70*/  LDSM.16.M88.4 R184, [R198+0x1800] ;  /* 0x00180000c6b8783b */ /* 0x000fee0000000200 */
[C---:B------:R-:W-:Y:S08]  /*6c80*/  HMMA.16816.F32 R28, R172.reuse, R188, R28 ;  /* 0x000000bcac1c723c */ /* 0x040ff0000000181c */
[----:B------:R-:W-:Y:S01]  /*6c90*/  HMMA.16816.F32 R32, R172, R190, R32 ;  /* 0x000000beac20723c */ /* 0x000fe20000001820 */
[----:B------:R-:W4:Y:S07]  /*6ca0*/  LDSM.16.M88.4 R172, [R198+0x1000] ;  /* 0x00100000c6ac783b */ /* 0x000f2e0000000200 */
[C---:B-1----:R-:W-:Y:S08]  /*6cb0*/  HMMA.16816.F32 R4, R168.reuse, R176, R4 ;  /* 0x000000b0a804723c */ /* 0x042ff00000001804 */
[C---:B------:R-:W-:Y:S01]  /*6cc0*/  HMMA.16816.F32 R8, R168.reuse, R178, R8 ;  /* 0x000000b2a808723c */ /* 0x040fe20000001808 */
[----:B------:R-:W-:Y:S07]  /*6cd0*/  LDSM.16.M88.4 R176, [R195] ;  /* 0x00000000c3b0783b */ /* 0x000fee0000000200 */
[C---:B--2---:R-:W-:Y:S08]  /*6ce0*/  HMMA.16816.F32 R12, R168.reuse, R180, R12 ;  /* 0x000000b4a80c723c */ /* 0x044ff0000000180c */
[C---:B------:R-:W-:Y:S01]  /*6cf0*/  HMMA.16816.F32 R16, R168.reuse, R182, R16 ;  /* 0x000000b6a810723c */ /* 0x040fe20000001810 */
[----:B------:R-:W-:Y:S07]  /*6d00*/  LDSM.16.M88.4 R180, [R195+0x800] ;  /* 0x00080000c3b4783b */ /* 0x000fee0000000200 */
[C---:B----4-:R-:W-:Y:S08]  /*6d10*/  HMMA.16816.F32 R20, R168.reuse, R172, R20 ;  /* 0x000000aca814723c */ /* 0x050ff00000001814 */
[C---:B------:R-:W-:Y:S01]  /*6d20*/  HMMA.16816.F32 R24, R168.reuse, R174, R24 ;  /* 0x000000aea818723c */ /* 0x040fe20000001818 */
[----:B------:R-:W1:Y:S07]  /*6d30*/  LDSM.16.M88.4 R172, [R201] ;  /* 0x00000000c9ac783b */ /* 0x000e6e0000000200 */
[C---:B------:R-:W-:Y:S08]  /*6d40*/  HMMA.16816.F32 R28, R168.reuse, R184, R28 ;  /* 0x000000b8a81c723c */ /* 0x040ff0000000181c */
[----:B------:R-:W-:Y:S01]  /*6d50*/  HMMA.16816.F32 R32, R168, R186, R32 ;  /* 0x000000baa820723c */ /* 0x000fe20000001820 */
[----:B------:R-:W2:Y:S08]  /*6d60*/  LDSM.16.M88.4 R168, [R195+0x1000] ;  /* 0x00100000c3a8783b */ /* 0x000eb00000000200 */
[----:B------:R-:W4:Y:S01]  /*6d70*/  LDSM.16.M88.4 R184, [R195+0x1800] ;  /* 0x00180000c3b8783b */ /* 0x000f220000000200 */
[C---:B-1----:R-:W-:Y:S08]  /*6d80*/  HMMA.16816.F32 R4, R172.reuse, R176, R4 ;  /* 0x000000b0ac04723c */ /* 0x042ff00000001804 */
        /* <DEDUP_REMOVED lines=8> */
[C---:B----4-:R-:W-:Y:S08]  /*6e10*/  HMMA.16816.F32 R28, R172.reuse, R184, R28 ;  /* 0x000000b8ac1c723c */ /* 0x050ff0000000181c */
[----:B------:R-:W-:Y:S01]  /*6e20*/  HMMA.16816.F32 R32, R172, R186, R32 ;  /* 0x000000baac20723c */ /* 0x000fe20000001820 */
[----:B------:R-:W2:Y:S08]  /*6e30*/  LDSM.16.M88.4 R172, [R192+0x3000] ;  /* 0x00300000c0ac783b */ /* 0x000eb00000000200 */
[----:B------:R-:W4:Y:S01]  /*6e40*/  LDSM.16.M88.4 R184, [R192+0x3800] ;  /* 0x00380000c0b8783b */ /* 0x000f220000000200 */
[C---:B-1----:R-:W-:Y:S08]  /*6e50*/  HMMA.16816.F32 R4, R168.reuse, R176, R4 ;  /* 0x000000b0a804723c */ /* 0x042ff00000001804 */
        /* <DEDUP_REMOVED lines=8> */
[C---:B----4-:R-:W-:Y:S08]  /*6ee0*/  HMMA.16816.F32 R28, R168.reuse, R184, R28 ;  /* 0x000000b8a81c723c */ /* 0x050ff0000000181c */
[----:B------:R-:W-:Y:S01]  /*6ef0*/  HMMA.16816.F32 R32, R168, R186, R32 ;  /* 0x000000baa820723c */ /* 0x000fe20000001820 */
[----:B------:R-:W2:Y:S08]  /*6f00*/  LDSM.16.M88.4 R168, [R213] ;  /* 0x00000000d5a8783b */ /* 0x000eb00000000200 */
[----:B------:R-:W4:Y:S01]  /*6f10*/  LDSM.16.M88.4 R184, [R212] ;  /* 0x00000000d4b8783b */ /* 0x000f220000000200 */
        /* <DEDUP_REMOVED lines=122> */
[----:B------:R-:W4:Y:S07]  /*76c0*/  LDSM.16.M88.4 R180, [R201+0xc000] ;  /* 0x00c00000c9b4783b */ /* 0x000f2e0000000200 */
[C---:B--2---:R-:W-:Y:S08]  /*76d0*/  HMMA.16816.F32 R20, R168.reuse, R172, R20 ;  /* 0x000000aca814723c */ /* 0x044ff00000001814 */
[C---:B------:R-:W-:Y:S08]  /*76e0*/  HMMA.16816.F32 R24, R168.reuse, R174, R24 ;  /* 0x000000aea818723c */ /* 0x040ff00000001818 */
[C---:B-1----:R-:W-:Y:S08]  /*76f0*/  HMMA.16816.F32 R28, R168.reuse, R176, R28 ;  /* 0x000000b0a81c723c */ /* 0x042ff0000000181c */
[----:B------:R-:W-:Y:S01]  /*7700*/  HMMA.16816.F32 R32, R168, R178, R32 ;  /* 0x000000b2a820723c */ /* 0x000fe20000001820 */
[----:B------:R-:W1:Y:S07]  /*7710*/  LDSM.16.M88.4 R168, [R195+0x6800] ;  /* 0x00680000c3a8783b */ /* 0x000e6e0000000200 */
[C---:B----4-:R-:W-:Y:S08]  /*7720*/  HMMA.16816.F32 R4, R180.reuse, R184, R4 ;  /* 0x000000b8b404723c */ /* 0x050ff00000001804 */
[C---:B------:R-:W-:Y:S11]  /*7730*/  HMMA.16816.F32 R8, R180.reuse, R186, R8 ;  /* 0x000000bab408723c */ /* 0x040ff60000001808 */
[----:B------:R-:W-:Y:S05]  /*7740*/  @!UPT UIADD3 URZ, URZ, URZ, URZ ;  /* 0x0000003f3f3ff290 */ /* 0x000fea000fffe03f */
[----:B------:R-:W-:Y:S04]  /*7750*/  FMUL.FTZ R0, R4, c[0x0][0x320] ;  /* 0x0000c80004007a20 */ /* 0x000fe80000410000 */
[----:B------:R2:W4:Y:S04]  /*7760*/  MUFU.TANH R176, R0 ;  /* 0x0000000000b07308 */ /* 0x0005280000002400 */
[----:B---3--:R-:W-:Y:S01]  /*7770*/  FMUL.FTZ R2, R11, c[0x0][0x320] ;  /* 0x0000c8000b027a20 */ /* 0x008fe20000410000 */
[C---:B-1----:R-:W-:Y:S05]  /*7780*/  HMMA.16816.F32 R12, R180.reuse, R168, R12 ;  /* 0x000000a8b40c723c */ /* 0x042fea000000180c */
[----:B------:R1:W-:Y:S03]  /*7790*/  MUFU.TANH R174, R2 ;  /* 0x0000000200ae7308 */ /* 0x0003e60000002400 */
[C---:B------:R-:W-:Y:S04]  /*77a0*/  HMMA.16816.F32 R16, R180.reuse, R170, R16 ;  /* 0x000000aab410723c */ /* 0x040fe80000001810 */
[----:B--2---:R-:W-:Y:S04]  /*77b0*/  FMUL.FTZ R0, R5, c[0x0][0x320] ;  /* 0x0000c80005007a20 */ /* 0x004fe80000410000 */
[----:B------:R2:W3:Y:S11]  /*77c0*/  MUFU.TANH R175, R0 ;  /* 0x0000000000af7308 */ /* 0x0004f60000002400 */
[----:B------:R-:W-:Y:S05]  /*77d0*/  @!UPT UIADD3 URZ, URZ, URZ, URZ ;  /* 0x0000003f3f3ff290 */ /* 0x000fea000fffe03f */
[----:B-1----:R-:W-:Y:S04]  /*77e0*/  FMUL.FTZ R2, R19, c[0x0][0x320] ;  /* 0x0000c80013027a20 */ /* 0x002fe80000410000 */
[----:B------:R-:W-:Y:S01]  /*77f0*/  MUFU.TANH R225, R2 ;  /* 0x0000000200e17308 */ /* 0x000fe20000002400 */
[----:B--2---:R-:W-:Y:S09]  /*7800*/  FMUL.FTZ R0, R6, c[0x0][0x320] ;  /* 0x0000c80006007a20 */ /* 0x004ff20000410000 */
[----:B------:R1:W-:Y:S02]  /*7810*/  MUFU.TANH R177, R0 ;  /* 0x0000000000b17308 */ /* 0x0003e40000002400 */
[----:B-1----:R-:W-:Y:S02]  /*7820*/  FMUL.FTZ R0, R7, c[0x0][0x320] ;  /* 0x0000c80007007a20 */ /* 0x002fe40000410000 */
[----:B------:R-:W1:Y:S06]  /*7830*/  LDSM.16.M88.4 R4, [R195+0x7000] ;  /* 0x00700000c304783b */ /* 0x000e6c0000000200 */
[----:B------:R2:W-:Y:S02]  /*7840*/  MUFU.TANH R178, R0 ;  /* 0x0000000000b27308 */ /* 0x0005e40000002400 */
[----:B--2---:R-:W-:Y:S08]  /*7850*/  FMUL.FTZ R0, R8, c[0x0][0x320] ;  /* 0x0000c80008007a20 */ /* 0x004ff00000410000 */
[----:B------:R2:W5:Y:S01]  /*7860*/  MUFU.TANH R173, R0 ;  /* 0x0000000000ad7308 */ /* 0x0005620000002400 */
[C---:B-1----:R-:W-:Y:S08]  /*7870*/  HMMA.16816.F32 R20, R180.reuse, R4, R20 ;  /* 0x00000004b414723c */ /* 0x042ff00000001814 */
[C---:B------:R-:W-:Y:S04]  /*7880*/  HMMA.16816.F32 R24, R180.reuse, R6, R24 ;  /* 0x00000006b418723c */ /* 0x040fe80000001818 */
[----:B--2---:R-:W-:Y:S04]  /*7890*/  FMUL.FTZ R0, R9, c[0x0][0x320] ;  /* 0x0000c80009007a20 */ /* 0x004fe80000410000 */
[----:B------:R1:W2:Y:S11]  /*78a0*/  MUFU.TANH R169, R0 ;  /* 0x0000000000a97308 */ /* 0x0002b60000002400 */
[----:B------:R-:W-:Y:S05]  /*78b0*/  @!UPT UIADD3 URZ, URZ, URZ, URZ ;  /* 0x0000003f3f3ff290 */ /* 0x000fea000fffe03f */
[----:B------:R-:W-:Y:S02]  /*78c0*/  FMUL.FTZ R2, R27, c[0x0][0x320] ;  /* 0x0000c8001b027a20 */ /* 0x000fe40000410000 */
[----:B------:R-:W-:Y:S02]  /*78d0*/  FMUL.FTZ R5, R25, c[0x0][0x320] ;  /* 0x0000c80019057a20 */ /* 0x000fe40000410000 */
[----:B------:R2:W-:Y:S01]  /*78e0*/  MUFU.TANH R243, R2 ;  /* 0x0000000200f37308 */ /* 0x0005e20000002400 */
[----:B-1----:R-:W-:Y:S02]  /*78f0*/  FMUL.FTZ R0, R10, c[0x0][0x320] ;  /* 0x0000c8000a007a20 */ /* 0x002fe40000410000 */
[----:B------:R-:W1:Y:S01]  /*7900*/  LDSM.16.M88.4 R8, [R195+0x7800] ;  /* 0x00780000c308783b */ /* 0x000e620000000200 */
[----:B------:R-:W-:Y:S06]  /*7910*/  DEPBAR.LE SB0, 0x0 ;  /* 0x000080000000791a */ /* 0x000fec0000000000 */
[----:B------:R3:W-:Y:S01]  /*7920*/  MUFU.TANH R172, R0 ;  /* 0x0000000000ac7308 */ /* 0x0007e20000002400 */
[----:B------:R-:W-:Y:S01]  /*7930*/  BAR.SYNC.DEFER_BLOCKING 0x0 ;  /* 0x0000000000007b1d */ /* 0x000fe20000010000 */
[----:B--2---:R-:W-:Y:S04]  /*7940*/  @P4 IMAD.WIDE.U32 R2, R220, c[0x0][0x1e0], RZ ;  /* 0x00007800dc024a25 */ /* 0x004fe800078e00ff */
[----:B---3--:R-:W-:Y:S04]  /*7950*/  FMUL.FTZ R0, R12, c[0x0][0x320] ;  /* 0x0000c8000c007a20 */ /* 0x008fe80000410000 */
[----:B------:R2:W3:Y:S01]  /*7960*/  MUFU.TANH R171, R0 ;  /* 0x0000000000ab7308 */ /* 0x0004e20000002400 */
[C---:B-1----:R-:W-:Y:S09]  /*7970*/  HMMA.16816.F32 R28, R180.reuse, R8, R28 ;  /* 0x00000008b41c723c */ /* 0x042ff2000000181c */
[----:B------:R4:W-:Y:S03]  /*7980*/  MUFU.TANH R240, R5 ;  /* 0x0000000500f07308 */ /* 0x0009e60000002400 */
[----:B------:R-:W-:Y:S01]  /*7990*/  @P4 MOV R9, c[0x0][0x1e4] ;  /* 0x0000790000094a02 */ /* 0x000fe20000000f00 */
[----:B------:R-:W-:Y:S03]  /*79a0*/  HMMA.16816.F32 R32, R180, R10, R32 ;  /* 0x0000000ab420723c */ /* 0x000fe60000001820 */
[----:B--2---:R-:W-:Y:S04]  /*79b0*/  FMUL.FTZ R0, R13, c[0x0][0x320] ;  /* 0x0000c8000d007a20 */ /* 0x004fe80000410000 */
[----:B------:R1:W2:Y:S05]  /*79c0*/  MUFU.TANH R179, R0 ;  /* 0x0000000000b37308 */ /* 0x0002aa0000002400 */
[----:B------:R-:W-:Y:S02]  /*79d0*/  FMUL.FTZ R4, R28, c[0x0][0x320] ;  /* 0x0000c8001c047a20 */ /* 0x000fe40000410000 */
[----:B------:R-:W-:Y:S01]  /*79e0*/  FMUL.FTZ R10, R30, c[0x0][0x320] ;  /* 0x0000c8001e0a7a20 */ /* 0x000fe20000410000 */
[----:B----4-:R-:W-:Y:S02]  /*79f0*/  FMNMX.FTZ R5, R176, R133, !PT ;  /* 0x00000085b0057209 */ /* 0x010fe40007810000 */
[----:B------:R4:W-:Y:S02]  /*7a00*/  MUFU.TANH R249, R4 ;  /* 0x0000000400f97308 */ /* 0x0009e40000002400 */
[----:B------:R-:W-:Y:S04]  /*7a10*/  FMNMX.FTZ R5, R175, R5, !PT ;  /* 0x00000005af057209 */ /* 0x000fe80007810000 */
[----:B-----5:R-:W-:Y:S04]  /*7a20*/  FMNMX.FTZ R7, R173, R5, !PT ;  /* 0x00000005ad077209 */ /* 0x020fe80007810000 */
[----:B------:R-:W-:Y:S01]  /*7a30*/  MUFU.TANH R248, R10 ;  /* 0x0000000a00f87308 */ /* 0x000fe20000002400 */
[----:B-1----:R-:W-:Y:S02]  /*7a40*/  FMUL.FTZ R0, R14, c[0x0][0x320] ;  /* 0x0000c8000e007a20 */ /* 0x002fe40000410000 */
[----:B------:R-:W-:Y:S07]  /*7a50*/  FMUL.FTZ R14, R33, c[0x0][0x320] ;  /* 0x0000c800210e7a20 */ /* 0x000fee0000410000 */
[----:B------:R1:W-:Y:S01]  /*7a60*/  MUFU.TANH R184, R0 ;  /* 0x0000000000b87308 */ /* 0x0003e20000002400 */
[----:B----4-:R-:W-:Y:S09]  /*7a70*/  FMUL.FTZ R4, R29, c[0x0][0x320] ;  /* 0x0000c8001d047a20 */ /* 0x010ff20000410000 */
[----:B------:R-:W-:Y:S10]  /*7a80*/  MUFU.TANH R246, R4 ;  /* 0x0000000400f67308 */ /* 0x000ff40000002400 */
[----:B------:R-:W-:Y:S01]  /*7a90*/  MUFU.TANH R245, R14 ;  /* 0x0000000e00f57308 */ /* 0x000fe20000002400 */
[----:B-1----:R-:W-:Y:S02]  /*7aa0*/  FMUL.FTZ R0, R15, c[0x0][0x320] ;  /* 0x0000c8000f007a20 */ /* 0x002fe40000410000 */
[----:B------:R-:W-:Y:S07]  /*7ab0*/  FMUL.FTZ R15, R31, c[0x0][0x320] ;  /* 0x0000c8001f0f7a20 */ /* 0x000fee0000410000 */
[----:B------:R1:W-:Y:S10]  /*7ac0*/  MUFU.TANH R185, R0 ;  /* 0x0000000000b97308 */ /* 0x0003f40000002400 */
[----:B------:R-:W-:Y:S01]  /*7ad0*/  MUFU.TANH R244, R15 ;  /* 0x0000000f00f47308 */ /* 0x000fe20000002400 */
[----:B-1----:R-:W-:Y:S09]  /*7ae0*/  FMUL.FTZ R0, R16, c[0x0][0x320] ;  /* 0x0000c80010007a20 */ /* 0x002ff20000410000 */
[----:B------:R1:W4:Y:S02]  /*7af0*/  MUFU.TANH R186, R0 ;  /* 0x0000000000ba7308 */ /* 0x0003240000002400 */
[----:B-1----:R-:W-:Y:S08]  /*7b00*/  FMUL.FTZ R0, R17, c[0x0][0x320] ;  /* 0x0000c80011007a20 */ /* 0x002ff00000410000 */
[----:B------:R1:W5:Y:S02]  /*7b10*/  MUFU.TANH R187, R0 ;  /* 0x0000000000bb7308 */ /* 0x0003640000002400 */
[----:B-1----:R-:W-:Y:S08]  /*7b20*/  FMUL.FTZ R0, R18, c[0x0][0x320] ;  /* 0x0000c80012007a20 */ /* 0x002ff00000410000 */
[----:B------:R1:W-:Y:S02]  /*7b30*/  MUFU.TANH R188, R0 ;  /* 0x0000000000bc7308 */ /* 0x0003e40000002400 */
[----:B-1----:R-:W-:Y:S08]  /*7b40*/  FMUL.FTZ R0, R20, c[0x0][0x320] ;  /* 0x0000c80014007a20 */ /* 0x002ff00000410000 */
[----:B------:R1:W1:Y:S02]  /*7b50*/  MUFU.TANH R239, R0 ;  /* 0x0000000000ef7308 */ /* 0x0002640000002400 */
[----:B-1----:R-:W-:Y:S08]  /*7b60*/  FMUL.FTZ R0, R21, c[0x0][0x320] ;  /* 0x0000c80015007a20 */ /* 0x002ff00000410000 */
[----:B------:R1:W1:Y:S02]  /*7b70*/  MUFU.TANH R238, R0 ;  /* 0x0000000000ee7308 */ /* 0x0002640000002400 */
[----:B-1----:R-:W-:Y:S08]  /*7b80*/  FMUL.FTZ R0, R22, c[0x0][0x320] ;  /* 0x0000c80016007a20 */ /* 0x002ff00000410000 */
[----:B------:R1:W-:Y:S02]  /*7b90*/  MUFU.TANH R237, R0 ;  /* 0x0000000000ed7308 */ /* 0x0003e40000002400 */
[----:B-1----:R-:W-:Y:S08]  /*7ba0*/  FMUL.FTZ R0, R23, c[0x0][0x320] ;  /* 0x0000c80017007a20 */ /* 0x002ff00000410000 */
[----:B------:R1:W-:Y:S02]  /*7bb0*/  MUFU.TANH R236, R0 ;  /* 0x0000000000ec7308 */ /* 0x0003e40000002400 */
[----:B-1----:R-:W-:Y:S08]  /*7bc0*/  FMUL.FTZ R0, R24, c[0x0][0x320] ;  /* 0x0000c80018007a20 */ /* 0x002ff00000410000 */
[----:B------:R1:W1:Y:S02]  /*7bd0*/  MUFU.TANH R241, R0 ;  /* 0x0000000000f17308 */ /* 0x0002640000002400 */
[----:B-1----:R-:W-:Y:S08]  /*7be0*/  FMUL.FTZ R0, R26, c[0x0][0x320] ;  /* 0x0000c8001a007a20 */ /* 0x002ff00000410000 */
[----:B------:R1:W-:Y:S02]  /*7bf0*/  MUFU.TANH R242, R0 ;  /* 0x0000000000f27308 */ /* 0x0003e40000002400 */
[----:B-1----:R-:W-:Y:S05]  /*7c00*/  @P4 SHF.R.S32.HI R0, RZ, 0x1f, R220 ;  /* 0x0000001fff004819 */ /* 0x002fea00000114dc */
[----:B------:R-:W-:Y:S04]  /*7c10*/  @P4 IMAD R0, R0, c[0x0][0x1e0], RZ ;  /* 0x0000780000004a24 */ /* 0x000fe800078e02ff */
[----:B------:R-:W-:Y:S05]  /*7c20*/  @P4 IMAD R0, R220, c[0x0][0x1e4], R0 ;  /* 0x00007900dc004a24 */ /* 0x000fea00078e0200 */
[----:B------:R-:W-:Y:S02]  /*7c30*/  @P4 IADD3 R0, R3, R0, RZ ;  /* 0x0000000003004210 */ /* 0x000fe40007ffe0ff */
[C---:B------:R-:W-:Y:S02]  /*7c40*/  @P4 SHF.L.U32 R3, R2.reuse, 0x6, RZ ;  /* 0x0000000602034819 */ /* 0x040fe400000006ff */
[----:B------:R-:W-:Y:S02]  /*7c50*/  @P4 SHF.L.U64.HI R2, R2, 0x6, R0 ;  /* 0x0000000602024819 */ /* 0x000fe40000010200 */
[----:B------:R-:W-:Y:S02]  /*7c60*/  @P4 MOV R0, c[0x0][0x1e0] ;  /* 0x0000780000004a02 */ /* 0x000fe40000000f00 */
[----:B------:R-:W-:Y:S02]  /*7c70*/  @P4 IADD3 R6, P6, R3, R228, RZ ;  /* 0x000000e403064210 */ /* 0x000fe40007fde0ff */
[----:B------:R-:W-:Y:S02]  /*7c80*/  @P4 LEA R4, P5, R0, R3, 0x5 ;  /* 0x0000000300044211 */ /* 0x000fe400078a28ff */
[----:B------:R-:W-:Y:S02]  /*7c90*/  @P4 IADD3.X R8, R2, R227, RZ, P6, !PT ;  /* 0x000000e302084210 */ /* 0x000fe400037fe4ff */
[----:B------:R-:W-:Y:S02]  /*7ca0*/  @P4 LEA R20, P6, R6, c[0x0][0x1c8], 0x1 ;  /* 0x0000720006144a11 */ /* 0x000fe400078c08ff */
[----:B------:R-:W-:Y:S02]  /*7cb0*/  @P4 LEA.HI.X R5, R0, R2, R9, 0x5, P5 ;  /* 0x0000000200054211 */ /* 0x000fe400028f2c09 */
[----:B------:R-:W-:Y:S02]  /*7cc0*/  FMNMX.FTZ R0, R169, R7, !PT ;  /* 0x00000007a9007209 */ /* 0x000fe40007810000 */
[----:B------:R-:W-:Y:S01]  /*7cd0*/  @P4 LEA.HI.X R21, R6, c[0x0][0x1cc], R8, 0x1, P6 ;  /* 0x0000730006154a11 */ /* 0x000fe200030f0c08 */
[----:B------:R-:W-:Y:S01]  /*7ce0*/  FMUL.FTZ R6, R32, c[0x0][0x320] ;  /* 0x0000c80020067a20 */ /* 0x000fe20000410000 */
[----:B---3--:R-:W-:Y:S02]  /*7cf0*/  FMNMX.FTZ R0, R171, R0, !PT ;  /* 0x00000000ab007209 */ /* 0x008fe40007810000 */
[C---:B------:R-:W-:Y:S01]  /*7d00*/  @P4 IADD3 R7, P5, R228.reuse, 0x40, RZ ;  /* 0x00000040e4074810 */ /* 0x040fe20007fbe0ff */
[----:B------:R1:W3:Y:S01]  /*7d10*/  MUFU.TANH R247, R6 ;  /* 0x0000000600f77308 */ /* 0x0002e20000002400 */
[----:B------:R-:W-:Y:S01]  /*7d20*/  @P4 IADD3 R9, P6, R228, 0x80, RZ ;  /* 0x00000080e4094810 */ /* 0x000fe20007fde0ff */
[----:B------:R-:W-:Y:S01]  /*7d30*/  @!PT LDS RZ, [RZ] ;  /* 0x00000000fffff984 */ /* 0x000fe20000000800 */
[----:B------:R-:W-:Y:S01]  /*7d40*/  @!PT LDS RZ, [RZ] ;  /* 0x00000000fffff984 */ /* 0x000fe20000000800 */
[----:B------:R-:W-:Y:S01]  /*7d50*/  @!PT LDS RZ, [RZ] ;  /* 0x00000000fffff984 */ /* 0x000fe20000000800 */
[----:B------:R1:W-:Y:S01]  /*7d60*/  @P4 LDGSTS.E.BYPASS.LTC128B.128 [R219+0x8100], [R20.64], !P0 ;  /* 0x0810000014db4fae */ /* 0x0003e2000c101d46 */
[----:B--2---:R-:W-:Y:S02]  /*7d70*/  FMNMX.FTZ R0, R179, R0, !PT ;  /* 0x00000000b3007209 */ /* 0x004fe40007810000 */
[-C--:B------:R-:W-:Y:S02]  /*7d80*/  @P4 IADD3.X R10, RZ, R227.reuse, RZ, P5, !PT ;  /* 0x000000e3ff0a4210 */ /* 0x080fe40002ffe4ff */
[----:B------:R-:W-:Y:S02]  /*7d90*/  @P4 IADD3.X R11, RZ, R227, RZ, P6, !PT ;  /* 0x000000e3ff0b4210 */ /* 0x000fe400037fe4ff */
[----:B----4-:R-:W-:Y:S02]  /*7da0*/  FMNMX.FTZ R13, R186, R0, !PT ;  /* 0x00000000ba0d7209 */ /* 0x010fe40007810000 */
[----:B------:R-:W-:Y:S02]  /*7db0*/  @P4 IADD3 R0, P5, R3, R9, RZ ;  /* 0x0000000903004210 */ /* 0x000fe40007fbe0ff */
[----:B------:R-:W-:Y:S04]  /*7dc0*/  FMNMX.FTZ R8, R177, R134, !PT ;  /* 0x00000086b1087209 */ /* 0x000fe80007810000 */
[----:B------:R-:W-:Y:S02]  /*7dd0*/  FMNMX.FTZ R12, R178, R8, !PT ;  /* 0x00000008b20c7209 */ /* 0x000fe40007810000 */
[----:B-----5:R-:W-:Y:S02]  /*7de0*/  FMNMX.FTZ R8, R187, R13, !PT ;  /* 0x0000000dbb087209 */ /* 0x020fe40007810000 */
[----:B------:R-:W-:Y:S02]  /*7df0*/  @P4 IADD3.X R13, R2, R11, RZ, P5, !PT ;  /* 0x0000000b020d4210 */ /* 0x000fe40002ffe4ff */
[----:B------:R-:W-:Y:S02]  /*7e00*/  @P4 LEA R16, P5, R0, c[0x0][0x1c8], 0x1 ;  /* 0x0000720000104a11 */ /* 0x000fe400078a08ff */
[----:B------:R-:W-:Y:S02]  /*7e10*/  FMNMX.FTZ R12, R172, R12, !PT ;  /* 0x0000000cac0c7209 */ /* 0x000fe40007810000 */
[----:B------:R-:W-:Y:S01]  /*7e20*/  @P4 LEA.HI.X R17, R0, c[0x0][0x1cc], R13, 0x1, P5 ;  /* 0x0000730000114a11 */ /* 0x000fe200028f0c0d */
[----:B------:R-:W-:Y:S01]  /*7e30*/  FMUL.FTZ R13, R34, c[0x0][0x320] ;  /* 0x0000c800220d7a20 */ /* 0x000fe20000410000 */
[----:B------:R-:W-:Y:S01]  /*7e40*/  FMNMX.FTZ R8, R239, R8, !PT ;  /* 0x00000008ef087209 */ /* 0x000fe20007810000 */
[----:B------:R-:W-:Y:S01]  /*7e50*/  FMUL.FTZ R0, R35, c[0x0][0x320] ;  /* 0x0000c80023007a20 */ /* 0x000fe20000410000 */
[----:B-1----:R-:W-:Y:S01]  /*7e60*/  @P4 IADD3 R6, P6, R3, R7, RZ ;  /* 0x0000000703064210 */ /* 0x002fe20007fde0ff */
[----:B------:R1:W2:Y:S01]  /*7e70*/  MUFU.TANH R135, R13 ;  /* 0x0000000d00877308 */ /* 0x0002a20000002400 */
[----:B------:R-:W-:Y:S02]  /*7e80*/  FMNMX.FTZ R12, R174, R12, !PT ;  /* 0x0000000cae0c7209 */ /* 0x000fe40007810000 */
[----:B------:R-:W-:Y:S02]  /*7e90*/  FMNMX.FTZ R8, R238, R8, !PT ;  /* 0x00000008ee087209 */ /* 0x000fe40007810000 */
[----:B------:R-:W-:Y:S02]  /*7ea0*/  @P4 IADD3.X R14, R2, R10, RZ, P6, !PT ;  /* 0x0000000a020e4210 */ /* 0x000fe400037fe4ff */
[----:B------:R-:W-:Y:S02]  /*7eb0*/  @P4 LEA R18, P6, R6, c[0x0][0x1c8], 0x1 ;  /* 0x0000720006124a11 */ /* 0x000fe400078c08ff */
[----:B------:R-:W-:Y:S01]  /*7ec0*/  FMNMX.FTZ R12, R184, R12, !PT ;  /* 0x0000000cb80c7209 */ /* 0x000fe20007810000 */
[----:B------:R4:W5:Y:S01]  /*7ed0*/  MUFU.TANH R168, R0 ;  /* 0x0000000000a87308 */ /* 0x0009620000002400 */
[----:B------:R-:W-:Y:S02]  /*7ee0*/  FMNMX.FTZ R8, R241, R8, !PT ;  /* 0x00000008f1087209 */ /* 0x000fe40007810000 */
[----:B------:R-:W-:Y:S02]  /*7ef0*/  @P4 LEA.HI.X R19, R6, c[0x0][0x1cc], R14, 0x1, P6 ;  /* 0x0000730006134a11 */ /* 0x000fe400030f0c0e */
[----:B------:R-:W-:Y:S02]  /*7f00*/  FMNMX.FTZ R6, R240, R8, !PT ;  /* 0x00000008f0067209 */ /* 0x000fe40007810000 */
[----:B------:R-:W-:Y:S01]  /*7f10*/  FMNMX.FTZ R12, R185, R12, !PT ;  /* 0x0000000cb90c7209 */ /* 0x000fe20007810000 */
[----:B------:R2:W-:Y:S01]  /*7f20*/  @P4 LDGSTS.E.BYPASS.LTC128B.128 [R219+0xa100], [R18.64], !P1 ;  /* 0x0a10000012db4fae */ /* 0x0005e2000c901d46 */
[----:B------:R-:W-:Y:S02]  /*7f30*/  FMNMX.FTZ R8, R249, R6, !PT ;  /* 0x00000006f9087209 */ /* 0x000fe40007810000 */
[----:B------:R-:W-:Y:S02]  /*7f40*/  FMNMX.FTZ R12, R188, R12, !PT ;  /* 0x0000000cbc0c7209 */ /* 0x000fe40007810000 */
[----:B------:R-:W-:Y:S02]  /*7f50*/  @P4 IADD3 R6, P5, R228, 0xc0, RZ ;  /* 0x000000c0e4064810 */ /* 0x000fe40007fbe0ff */
[----:B-1----:R-:W-:Y:S01]  /*7f60*/  FMNMX.FTZ R13, R225, R12, !PT ;  /* 0x0000000ce10d7209 */ /* 0x002fe20007810000 */
[----:B------:R1:W-:Y:S01]  /*7f70*/  @P4 LDGSTS.E.BYPASS.LTC128B.128 [R219+0xc100], [R16.64], !P2 ;  /* 0x0c10000010db4fae */ /* 0x0003e2000d101d46 */
[----:B------:R-:W-:Y:S02]  /*7f80*/  FMNMX.FTZ R12, R246, R8, !PT ;  /* 0x00000008f60c7209 */ /* 0x000fe40007810000 */
[----:B------:R-:W-:Y:S02]  /*7f90*/  @P4 IADD3 R3, P6, R3, R6, RZ ;  /* 0x0000000603034210 */ /* 0x000fe40007fde0ff */
[----:B------:R-:W-:Y:S02]  /*7fa0*/  @P4 IADD3.X R8, RZ, R227, RZ, P5, !PT ;  /* 0x000000e3ff084210 */ /* 0x000fe40002ffe4ff */
[----:B---3--:R-:W-:Y:S02]  /*7fb0*/  FMNMX.FTZ R12, R247, R12, !PT ;  /* 0x0000000cf70c7209 */ /* 0x008fe40007810000 */
[----:B------:R-:W-:Y:S02]  /*7fc0*/  @P4 LEA R14, P5, R3, c[0x0][0x1c8], 0x1 ;  /* 0x00007200030e4a11 */ /* 0x000fe400078a08ff */
[----:B------:R-:W-:Y:S02]  /*7fd0*/  @P4 IADD3.X R15, R2, R8, RZ, P6, !PT ;  /* 0x00000008020f4210 */ /* 0x000fe400037fe4ff */
[----:B------:R-:W-:Y:S02]  /*7fe0*/  FMNMX.FTZ R2, R245, R12, !PT ;  /* 0x0000000cf5027209 */ /* 0x000fe40007810000 */
[----:B------:R-:W-:Y:S02]  /*7ff0*/  @P4 LEA.HI.X R15, R3, c[0x0][0x1cc], R15, 0x1, P5 ;  /* 0x00007300030f4a11 */ /* 0x000fe400028f0c0f */
[----:B------:R-:W-:Y:S01]  /*8000*/  FMNMX.FTZ R13, R237, R13, !PT ;  /* 0x0000000ded0d7209 */ /* 0x000fe20007810000 */
[----:B------:R-:W3:Y:S01]  /*8010*/  SHFL.BFLY PT, R3, R2, 0x2, 0x1f ;  /* 0x0c401f0002037f89 */ /* 0x000ee200000e0000 */
[----:B------:R-:W-:Y:S02]  /*8020*/  @P4 IADD3 R7, P5, R4, R7, RZ ;  /* 0x0000000704074210 */ /* 0x000fe40007fbe0ff */
[----:B------:R-:W-:Y:S04]  /*8030*/  FMNMX.FTZ R13, R236, R13, !PT ;  /* 0x0000000dec0d7209 */ /* 0x000fe80007810000 */
[----:B----4-:R-:W-:Y:S01]  /*8040*/  FMNMX.FTZ R0, R242, R13, !PT ;  /* 0x0000000df2007209 */ /* 0x010fe20007810000 */
[----:B------:R4:W-:Y:S03]  /*8050*/  @P4 LDGSTS.E.BYPASS.LTC128B.128 [R219+0xe100], [R14.64], !P3 ;  /* 0x0e1000000edb4fae */ /* 0x0009e6000d901d46 */
[----:B------:R-:W-:Y:S04]  /*8060*/  FMNMX.FTZ R0, R243, R0, !PT ;  /* 0x00000000f3007209 */ /* 0x000fe80007810000 */
[----:B------:R-:W-:Y:S04]  /*8070*/  FMNMX.FTZ R0, R248, R0, !PT ;  /* 0x00000000f8007209 */ /* 0x000fe80007810000 */
[----:B------:R-:W-:Y:S04]  /*8080*/  FMNMX.FTZ R0, R244, R0, !PT ;  /* 0x00000000f4007209 */ /* 0x000fe80007810000 */
[----:B--2---:R-:W-:Y:S02]  /*8090*/  FMNMX.FTZ R0, R135, R0, !PT ;  /* 0x0000000087007209 */ /* 0x004fe40007810000 */
[----:B---3--:R-:W-:Y:S02]  /*80a0*/  FMNMX.FTZ R3, R2, R3, !PT ;  /* 0x0000000302037209 */ /* 0x008fe40007810000 */
[----:B-----5:R-:W-:Y:S03]  /*80b0*/  FMNMX.FTZ R0, R168, R0, !PT ;  /* 0x00000000a8007209 */ /* 0x020fe60007810000 */
[----:B------:R-:W2:Y:S08]  /*80c0*/  SHFL.BFLY PT, R12, R3, 0x1, 0x1f ;  /* 0x0c201f00030c7f89 */ /* 0x000eb000000e0000 */
[----:B------:R-:W3:Y:S01]  /*80d0*/  SHFL.BFLY PT, R2, R0, 0x2, 0x1f ;  /* 0x0c401f0000027f89 */ /* 0x000ee200000e0000 */
[----:B--2---:R-:W-:Y:S02]  /*80e0*/  FMNMX.FTZ R132, R3, R12, !PT ;  /* 0x0000000c03847209 */ /* 0x004fe40007810000 */
[----:B------:R-:W-:Y:S02]  /*80f0*/  @P4 IADD3 R12, P6, R4, R9, RZ ;  /* 0x00000009040c4210 */ /* 0x000fe40007fde0ff */
[C---:B------:R-:W-:Y:S01]  /*8100*/  @P4 IADD3.X R9, R5.reuse, R10, RZ, P5, !PT ;  /* 0x0000000a05094210 */ /* 0x040fe20002ffe4ff */
[----:B------:R-:W-:Y:S01]  /*8110*/  FMUL.FTZ R170, R132, c[0x0][0x2d0] ;  /* 0x0000b40084aa7a20 */ /* 0x000fe20000410000 */
[C---:B------:R-:W-:Y:S02]  /*8120*/  @P4 IADD3 R13, P5, R4.reuse, R6, RZ ;  /* 0x00000006040d4210 */ /* 0x040fe40007fbe0ff */
[C---:B------:R-:W-:Y:S02]  /*8130*/  @P4 IADD3.X R23, R5.reuse, R11, RZ, P6, !PT ;  /* 0x0000000b05174210 */ /* 0x040fe400037fe4ff */
[----:B------:R-:W-:Y:S02]  /*8140*/  @P4 IADD3 R4, P6, R4, R228, RZ ;  /* 0x000000e404044210 */ /* 0x000fe40007fde0ff */
[C---:B------:R-:W-:Y:S02]  /*8150*/  @P4 IADD3.X R22, R5.reuse, R8, RZ, P5, !PT ;  /* 0x0000000805164210 */ /* 0x040fe40002ffe4ff */
[----:B------:R-:W-:Y:S02]  /*8160*/  @P4 LEA R10, P5, R4, c[0x0][0x1c8], 0x1 ;  /* 0x00007200040a4a11 */ /* 0x000fe400078a08ff */
[----:B------:R-:W-:Y:S02]  /*8170*/  @P4 IADD3.X R5, R5, R227, RZ, P6, !PT ;  /* 0x000000e305054210 */ /* 0x000fe400037fe4ff */
[----:B---3--:R-:W-:Y:S01]  /*8180*/  FMNMX.FTZ R0, R0, R2, !PT ;  /* 0x0000000200007209 */ /* 0x008fe20007810000 */
[----:B------:R-:W-:Y:S01]  /*8190*/  FADD.FTZ R2, -R132, R133 ;  /* 0x0000008584027221 */ /* 0x000fe20000010100 */
[----:B------:R-:W-:Y:S01]  /*81a0*/  @P4 LEA.HI.X R11, R4, c[0x0][0x1cc], R5, 0x1, P5 ;  /* 0x00007300040b4a11 */ /* 0x000fe200028f0c05 */
[--C-:B------:R-:W-:Y:S01]  /*81b0*/  FFMA.FTZ R4, R176, c[0x0][0x2d0], -R170.reuse ;  /* 0x0000b400b0047a23 */ /* 0x100fe200000108aa */
[C---:B------:R-:W-:Y:S01]  /*81c0*/  @P4 LEA R8, P5, R7.reuse, c[0x0][0x1c8], 0x1 ;  /* 0x0000720007084a11 */ /* 0x040fe200078a08ff */
[----:B------:R-:W2:Y:S02]  /*81d0*/  SHFL.BFLY PT, R3, R0, 0x1, 0x1f ;  /* 0x0c201f0000037f89 */ /* 0x000ea400000e0000 */
[----:B------:R3:W-:Y:S01]  /*81e0*/  MUFU.EX2 R226, R4 ;  /* 0x0000000400e27308 */ /* 0x0007e20000000800 */
[----:B------:R-:W-:Y:S02]  /*81f0*/  @P4 LEA.HI.X R9, R7, c[0x0][0x1cc], R9, 0x1, P5 ;  /* 0x0000730007094a11 */ /* 0x000fe400028f0c09 */
[C---:B------:R-:W-:Y:S03]  /*8200*/  @P4 LEA R6, P5, R12.reuse, c[0x0][0x1c8], 0x1 ;  /* 0x000072000c064a11 */ /* 0x040fe600078a08ff */
[----:B------:R5:W-:Y:S01]  /*8210*/  @P4 LDGSTS.E.BYPASS.LTC128B.128 [R219+0x9100], [R10.64], !P0 ;  /* 0x091000000adb4fae */ /* 0x000be2000c101d46 */
[----:B------:R-:W-:Y:S07]  /*8220*/  @P4 LEA.HI.X R7, R12, c[0x0][0x1cc], R23, 0x1, P5 ;  /* 0x000073000c074a11 */ /* 0x000fee00028f0c17 */
[----:B------:R1:W-:Y:S01]  /*8230*/  @P4 LDGSTS.E.BYPASS.LTC128B.128 [R219+0xb100], [R8.64], !P1 ;  /* 0x0b10000008db4fae */ /* 0x0003e2000c901d46 */
[----:B--2---:R-:W-:Y:S07]  /*8240*/  FMNMX.FTZ R3, R0, R3, !PT ;  /* 0x0000000300037209 */ /* 0x004fee0007810000 */
[----:B------:R2:W-:Y:S01]  /*8250*/  @P4 LDGSTS.E.BYPASS.LTC128B.128 [R219+0xd100], [R6.64], !P2 ;  /* 0x0d10000006db4fae */ /* 0x0005e2000d101d46 */
[--C-:B---3--:R-:W-:Y:S02]  /*8260*/  FFMA.FTZ R4, R175, c[0x0][0x2d0], -R170.reuse ;  /* 0x0000b400af047a23 */ /* 0x108fe400000108aa */
[----:B------:R-:W-:Y:S02]  /*8270*/  FMUL.FTZ R0, R2, c[0x0][0x2d0] ;  /* 0x0000b40002007a20 */ /* 0x000fe40000410000 */
[----:B------:R3:W-:Y:S01]  /*8280*/  MUFU.EX2 R234, R4 ;  /* 0x0000000400ea7308 */ /* 0x0007e20000000800 */
[----:B------:R-:W-:Y:S04]  /*8290*/  FMUL.FTZ R133, R3, c[0x0][0x2d0] ;  /* 0x0000b40003857a20 */ /* 0x000fe80000410000 */
[--C-:B------:R-:W-:Y:S02]  /*82a0*/  FFMA.FTZ R5, R177, c[0x0][0x2d0], -R133.reuse ;  /* 0x0000b400b1057a23 */ /* 0x100fe40000010885 */
[--C-:B------:R-:W-:Y:S02]  /*82b0*/  FFMA.FTZ R12, R178, c[0x0][0x2d0], -R133.reuse ;  /* 0x0000b400b20c7a23 */ /* 0x100fe40000010885 */
[--C-:B------:R-:W-:Y:S01]  /*82c0*/  FFMA.FTZ R135, R135, c[0x0][0x2d0], -R133.reuse ;  /* 0x0000b40087877a23 */ /* 0x100fe20000010885 */
[----:B------:R2:W2:Y:S01]  /*82d0*/  MUFU.EX2 R2, R0 ;  /* 0x0000000000027308 */ /* 0x0004a20000000800 */
[--C-:B-1----:R-:W-:Y:S09]  /*82e0*/  FFMA.FTZ R8, R172, c[0x0][0x2d0], -R133.reuse ;  /* 0x0000b400ac087a23 */ /* 0x102ff20000010885 */
[----:B------:R-:W-:Y:S01]  /*82f0*/  MUFU.EX2 R191, R12 ;  /* 0x0000000c00bf7308 */ /* 0x000fe20000000800 */
[----:B---3--:R-:W-:Y:S09]  /*8300*/  FFMA.FTZ R4, R173, c[0x0][0x2d0], -R170 ;  /* 0x0000b400ad047a23 */ /* 0x008ff200000108aa */
[----:B------:R1:W-:Y:S01]  /*8310*/  MUFU.EX2 R233, R4 ;  /* 0x0000000400e97308 */ /* 0x0003e20000000800 */
[----:B--2---:R-:W-:Y:S02]  /*8320*/  FADD.FTZ R0, -R3, R134 ;  /* 0x0000008603007221 */ /* 0x004fe40000010100 */
[----:B------:R-:W-:Y:S02]  /*8330*/  FMUL.FTZ R9, R2, R141 ;  /* 0x0000008d02097220 */ /* 0x000fe40000410000 */
[----:B------:R-:W-:Y:S05]  /*8340*/  FMUL.FTZ R0, R0, c[0x0][0x2d0] ;  /* 0x0000b40000007a20 */ /* 0x000fea0000410000 */
[----:B------:R2:W-:Y:S01]  /*8350*/  MUFU.EX2 R190, R8 ;  /* 0x0000000800be7308 */ /* 0x0005e20000000800 */
[C---:B------:R-:W-:Y:S02]  /*8360*/  FMUL.FTZ R16, R2.reuse, R148 ;  /* 0x0000009402107220 */ /* 0x040fe40000410000 */
[C---:B------:R-:W-:Y:S02]  /*8370*/  FMUL.FTZ R17, R2.reuse, R149 ;  /* 0x0000009502117220 */ /* 0x040fe40000410000 */
[C---:B------:R-:W-:Y:S02]  /*8380*/  FMUL.FTZ R24, R2.reuse, R156 ;  /* 0x0000009c02187220 */ /* 0x040fe40000410000 */
[C---:B------:R-:W-:Y:S02]  /*8390*/  FMUL.FTZ R25, R2.reuse, R157 ;  /* 0x0000009d02197220 */ /* 0x040fe40000410000 */
[--C-:B------:R-:W-:Y:S01]  /*83a0*/  FFMA.FTZ R134, R171, c[0x0][0x2d0], -R170.reuse ;  /* 0x0000b400ab867a23 */ /* 0x100fe200000108aa */
[----:B------:R-:W3:Y:S01]  /*83b0*/  MUFU.EX2 R0, R0 ;  /* 0x0000000000007308 */ /* 0x000ee20000000800 */
[C---:B------:R-:W-:Y:S02]  /*83c0*/  FMUL.FTZ R32, R2.reuse, R164 ;  /* 0x000000a402207220 */ /* 0x040fe40000410000 */
[C---:B------:R-:W-:Y:S02]  /*83d0*/  FMUL.FTZ R33, R2.reuse, R165 ;  /* 0x000000a502217220 */ /* 0x040fe40000410000 */
[----:B-1----:R-:W-:Y:S02]  /*83e0*/  FFMA.FTZ R4, R169, c[0x0][0x2d0], -R170 ;  /* 0x0000b400a9047a23 */ /* 0x002fe400000108aa */
[C---:B------:R-:W-:Y:S02]  /*83f0*/  FMUL.FTZ R36, R2.reuse, R36 ;  /* 0x0000002402247220 */ /* 0x040fe40000410000 */
[C---:B------:R-:W-:Y:S01]  /*8400*/  FMUL.FTZ R37, R2.reuse, R37 ;  /* 0x0000002502257220 */ /* 0x040fe20000410000 */
[----:B------:R1:W1:Y:S01]  /*8410*/  MUFU.EX2 R232, R4 ;  /* 0x0000000400e87308 */ /* 0x0002620000000800 */
[C---:B------:R-:W-:Y:S02]  /*8420*/  FMUL.FTZ R40, R2.reuse, R40 ;  /* 0x0000002802287220 */ /* 0x040fe40000410000 */
[C---:B------:R-:W-:Y:S02]  /*8430*/  FMUL.FTZ R41, R2.reuse, R41 ;  /* 0x0000002902297220 */ /* 0x040fe40000410000 */
[C---:B--2---:R-:W-:Y:S02]  /*8440*/  FMUL.FTZ R8, R2.reuse, R140 ;  /* 0x0000008c02087220 */ /* 0x044fe40000410000 */
[C---:B------:R-:W-:Y:S02]  /*8450*/  FMUL.FTZ R44, R2.reuse, R44 ;  /* 0x0000002c022c7220 */ /* 0x040fe40000410000 */
[C---:B------:R-:W-:Y:S01]  /*8460*/  FMUL.FTZ R45, R2.reuse, R45 ;  /* 0x0000002d022d7220 */ /* 0x040fe20000410000 */
[----:B------:R2:W2:Y:S01]  /*8470*/  MUFU.EX2 R169, R5 ;  /* 0x0000000500a97308 */ /* 0x0004a20000000800 */
[C---:B------:R-:W-:Y:S02]  /*8480*/  FMUL.FTZ R48, R2.reuse, R48 ;  /* 0x0000003002307220 */ /* 0x040fe40000410000 */
[----:B------:R-:W-:Y:S02]  /*8490*/  FMUL.FTZ R49, R2, R49 ;  /* 0x0000003102317220 */ /* 0x000fe40000410000 */
[C---:B---3--:R-:W-:Y:S02]  /*84a0*/  FMUL.FTZ R6, R0.reuse, R138 ;  /* 0x0000008a00067220 */ /* 0x048fe40000410000 */
[C---:B------:R-:W-:Y:S02]  /*84b0*/  FMUL.FTZ R7, R0.reuse, R139 ;  /* 0x0000008b00077220 */ /* 0x040fe40000410000 */
[C---:B-----5:R-:W-:Y:S01]  /*84c0*/  FMUL.FTZ R10, R0.reuse, R142 ;  /* 0x0000008e000a7220 */ /* 0x060fe20000410000 */
[----:B------:R-:W-:Y:S01]  /*84d0*/  MUFU.EX2 R224, R134 ;  /* 0x0000008600e07308 */ /* 0x000fe20000000800 */
[C---:B------:R-:W-:Y:S02]  /*84e0*/  FMUL.FTZ R11, R0.reuse, R143 ;  /* 0x0000008f000b7220 */ /* 0x040fe40000410000 */
[C---:B------:R-:W-:Y:S01]  /*84f0*/  FMUL.FTZ R18, R0.reuse, R150 ;  /* 0x0000009600127220 */ /* 0x040fe20000410000 */
[C---:B-1----:R-:W-:Y:S01]  /*8500*/  @P4 LEA R4, P5, R13.reuse, c[0x0][0x1c8], 0x1 ;  /* 0x000072000d044a11 */ /* 0x042fe200078a08ff */
[----:B------:R-:W-:Y:S01]  /*8510*/  FMUL.FTZ R19, R0, R151 ;  /* 0x0000009700137220 */ /* 0x000fe20000410000 */
[----:B------:R-:W-:Y:S01]  /*8520*/  F2FP.PACK_AB R138, R232, R233 ;  /* 0x000000e9e88a723e */ /* 0x000fe200000000ff */
[C---:B------:R-:W-:Y:S02]  /*8530*/  FMUL.FTZ R26, R0.reuse, R158 ;  /* 0x0000009e001a7220 */ /* 0x040fe40000410000 */
[C---:B------:R-:W-:Y:S01]  /*8540*/  FMUL.FTZ R27, R0.reuse, R159 ;  /* 0x0000009f001b7220 */ /* 0x040fe20000410000 */
[----:B------:R-:W-:Y:S01]  /*8550*/  MUFU.EX2 R135, R135 ;  /* 0x0000008700877308 */ /* 0x000fe20000000800 */
[C---:B------:R-:W-:Y:S02]  /*8560*/  FMUL.FTZ R34, R0.reuse, R166 ;  /* 0x000000a600227220 */ /* 0x040fe40000410000 */
[C---:B------:R-:W-:Y:S01]  /*8570*/  FMUL.FTZ R35, R0.reuse, R167 ;  /* 0x000000a700237220 */ /* 0x040fe20000410000 */
[----:B--2---:R-:W-:Y:S01]  /*8580*/  @P4 LEA.HI.X R5, R13, c[0x0][0x1cc], R22, 0x1, P5 ;  /* 0x000073000d054a11 */ /* 0x004fe200028f0c16 */
[C---:B------:R-:W-:Y:S02]  /*8590*/  FMUL.FTZ R38, R0.reuse, R38 ;  /* 0x0000002600267220 */ /* 0x040fe40000410000 */
[C---:B------:R-:W-:Y:S02]  /*85a0*/  FMUL.FTZ R39, R0.reuse, R39 ;  /* 0x0000002700277220 */ /* 0x040fe40000410000 */
[----:B------:R1:W-:Y:S01]  /*85b0*/  @P4 LDGSTS.E.BYPASS.LTC128B.128 [R219+0xf100], [R4.64], !P3 ;  /* 0x0f10000004db4fae */ /* 0x0003e2000d901d46 */
[C---:B------:R-:W-:Y:S02]  /*85c0*/  FMUL.FTZ R42, R0.reuse, R42 ;  /* 0x0000002a002a7220 */ /* 0x040fe40000410000 */
[C---:B------:R-:W-:Y:S02]  /*85d0*/  FMUL.FTZ R43, R0.reuse, R43 ;  /* 0x0000002b002b7220 */ /* 0x040fe40000410000 */
[C---:B------:R-:W-:Y:S02]  /*85e0*/  FMUL.FTZ R46, R0.reuse, R46 ;  /* 0x0000002e002e7220 */ /* 0x040fe40000410000 */
[C---:B------:R-:W-:Y:S01]  /*85f0*/  FMUL.FTZ R47, R0.reuse, R47 ;  /* 0x0000002f002f7220 */ /* 0x040fe20000410000 */
[----:B----4-:R-:W2:Y:S01]  /*8600*/  LDSM.16.MT88.4 R12, [R193] ;  /* 0x00000000c10c783b */ /* 0x010ea20000004200 */
[C---:B------:R-:W-:Y:S02]  /*8610*/  FMUL.FTZ R50, R0.reuse, R50 ;  /* 0x0000003200327220 */ /* 0x040fe40000410000 */
        /* <DEDUP_REMOVED lines=8> */
[----:B------:R-:W4:Y:S01]  /*86a0*/  LDSM.16.MT88.4 R28, [R197] ;  /* 0x00000000c51c783b */ /* 0x000f220000004200 */
[----:B------:R-:W-:Y:S02]  /*86b0*/  FMUL.FTZ R58, R0, R58 ;  /* 0x0000003a003a7220 */ /* 0x000fe40000410000 */
[--C-:B-1----:R-:W-:Y:S02]  /*86c0*/  FFMA.FTZ R4, R174, c[0x0][0x2d0], -R133.reuse ;  /* 0x0000b400ae047a23 */ /* 0x102fe40000010885 */
[----:B------:R-:W-:Y:S01]  /*86d0*/  FMUL.FTZ R5, R2, R137 ;  /* 0x0000008902057220 */ /* 0x000fe20000410000 */
[----:B------:R-:W-:Y:S01]  /*86e0*/  F2FP.PACK_AB R137, R191, R169 ;  /* 0x000000a9bf89723e */ /* 0x000fe200000000ff */
[----:B------:R-:W1:Y:S01]  /*86f0*/  MUFU.EX2 R189, R4 ;  /* 0x0000000400bd7308 */ /* 0x000e620000000800 */
[----:B------:R-:W5:Y:S01]  /*8700*/  LDSM.16.MT88.4 R140, [R196] ;  /* 0x00000000c48c783b */ /* 0x000f620000004200 */
[----:B------:R-:W-:Y:S02]  /*8710*/  FMUL.FTZ R59, R0, R59 ;  /* 0x0000003b003b7220 */ /* 0x000fe40000410000 */
[C---:B------:R-:W-:Y:S02]  /*8720*/  FMUL.FTZ R60, R2.reuse, R60 ;  /* 0x0000003c023c7220 */ /* 0x040fe40000410000 */
[----:B------:R-:W-:Y:S02]  /*8730*/  FMUL.FTZ R61, R2, R61 ;  /* 0x0000003d023d7220 */ /* 0x000fe40000410000 */
[C---:B------:R-:W-:Y:S01]  /*8740*/  FMUL.FTZ R62, R0.reuse, R62 ;  /* 0x0000003e003e7220 */ /* 0x040fe20000410000 */
[----:B------:R-:W-:Y:S01]  /*8750*/  LDSM.16.MT88.4 R148, [R194+0x2000] ;  /* 0x00200000c294783b */ /* 0x000fe20000004200 */
[----:B------:R-:W-:Y:S02]  /*8760*/  FMUL.FTZ R63, R0, R63 ;  /* 0x0000003f003f7220 */ /* 0x000fe40000410000 */
[C---:B------:R-:W-:Y:S02]  /*8770*/  FMUL.FTZ R64, R2.reuse, R64 ;  /* 0x0000004002407220 */ /* 0x040fe40000410000 */
[----:B------:R-:W-:Y:S02]  /*8780*/  FMUL.FTZ R65, R2, R65 ;  /* 0x0000004102417220 */ /* 0x000fe40000410000 */
[C---:B------:R-:W-:Y:S01]  /*8790*/  FMUL.FTZ R66, R0.reuse, R66 ;  /* 0x0000004200427220 */ /* 0x040fe20000410000 */
[----:B------:R-:W-:Y:S01]  /*87a0*/  LDSM.16.MT88.4 R156, [R197+0x1800] ;  /* 0x00180000c59c783b */ /* 0x000fe20000004200 */
[----:B------:R-:W-:Y:S02]  /*87b0*/  FMUL.FTZ R67, R0, R67 ;  /* 0x0000004300437220 */ /* 0x000fe40000410000 */
[C---:B------:R-:W-:Y:S02]  /*87c0*/  FMUL.FTZ R68, R2.reuse, R68 ;  /* 0x0000004402447220 */ /* 0x040fe40000410000 */
[C---:B------:R-:W-:Y:S01]  /*87d0*/  FMUL.FTZ R69, R2.reuse, R69 ;  /* 0x0000004502457220 */ /* 0x040fe20000410000 */
[----:B-1----:R-:W-:Y:S01]  /*87e0*/  F2FP.PACK_AB R139, R189, R190 ;  /* 0x000000bebd8b723e */ /* 0x002fe200000000ff */
[----:B------:R-:W-:Y:S01]  /*87f0*/  FMUL.FTZ R4, R2, R136 ;  /* 0x0000008802047220 */ /* 0x000fe20000410000 */
[----:B------:R-:W-:Y:S01]  /*8800*/  F2FP.PACK_AB R136, R234, R226 ;  /* 0x000000e2ea88723e */ /* 0x000fe200000000ff */
[----:B------:R-:W-:Y:S01]  /*8810*/  LDSM.16.MT88.4 R164, [R196+0x1800] ;  /* 0x00180000c4a4783b */ /* 0x000fe20000004200 */
[C---:B------:R-:W-:Y:S02]  /*8820*/  FMUL.FTZ R70, R0.reuse, R70 ;  /* 0x0000004600467220 */ /* 0x040fe40000410000 */
[----:B------:R-:W-:Y:S02]  /*8830*/  FMUL.FTZ R71, R0, R71 ;  /* 0x0000004700477220 */ /* 0x000fe40000410000 */
[C---:B------:R-:W-:Y:S01]  /*8840*/  FMUL.FTZ R72, R2.reuse, R72 ;  /* 0x0000004802487220 */ /* 0x040fe20000410000 */
[C---:B--2---:R-:W-:Y:S02]  /*8850*/  HMMA.16816.F32 R4, R136.reuse, R12, R4 ;  /* 0x0000000c8804723c */ /* 0x044fe40000001804 */
[----:B------:R-:W0:Y:S03]  /*8860*/  LDGDEPBAR ;  /* 0x00000000000079af */ /* 0x000e260000000000 */
[C---:B------:R-:W-:Y:S02]  /*8870*/  FMUL.FTZ R73, R2.reuse, R73 ;  /* 0x0000004902497220 */ /* 0x040fe40000410000 */
[C---:B------:R-:W-:Y:S01]  /*8880*/  FMUL.FTZ R12, R2.reuse, R144 ;  /* 0x00000090020c7220 */ /* 0x040fe20000410000 */
[C---:B------:R-:W-:Y:S04]  /*8890*/  HMMA.16816.F32 R8, R136.reuse, R14, R8 ;  /* 0x0000000e8808723c */ /* 0x040fe80000001808 */
[----:B------:R-:W-:Y:S02]  /*88a0*/  FMUL.FTZ R13, R2, R145 ;  /* 0x00000091020d7220 */ /* 0x000fe40000410000 */
[--C-:B------:R-:W-:Y:S02]  /*88b0*/  FFMA.FTZ R134, R179, c[0x0][0x2d0], -R170.reuse ;  /* 0x0000b400b3867a23 */ /* 0x100fe400000108aa */
[C---:B------:R-:W-:Y:S02]  /*88c0*/  FMUL.FTZ R14, R0.reuse, R146 ;  /* 0x00000092000e7220 */ /* 0x040fe40000410000 */
[----:B------:R1:W2:Y:S02]  /*88d0*/  MUFU.EX2 R223, R134 ;  /* 0x0000008600df7308 */ /* 0x0002a40000000800 */
[C---:B------:R-:W-:Y:S02]  /*88e0*/  FMUL.FTZ R15, R0.reuse, R147 ;  /* 0x00000093000f7220 */ /* 0x040fe40000410000 */
[----:B------:R-:W1:Y:S01]  /*88f0*/  LDSM.16.MT88.4 R144, [R193+0x2000] ;  /* 0x00200000c190783b */ /* 0x000e620000004200 */
[C---:B------:R-:W-:Y:S02]  /*8900*/  FMUL.FTZ R74, R0.reuse, R74 ;  /* 0x0000004a004a7220 */ /* 0x040fe40000410000 */
[----:B------:R-:W-:Y:S02]  /*8910*/  FMUL.FTZ R75, R0, R75 ;  /* 0x0000004b004b7220 */ /* 0x000fe40000410000 */
[C---:B---3--:R-:W-:Y:S03]  /*8920*/  HMMA.16816.F32 R12, R136.reuse, R20, R12 ;  /* 0x00000014880c723c */ /* 0x048fe6000000180c */
[C---:B------:R-:W-:Y:S02]  /*8930*/  FMUL.FTZ R76, R2.reuse, R76 ;  /* 0x0000004c024c7220 */ /* 0x040fe40000410000 */
[----:B------:R-:W-:Y:S02]  /*8940*/  FMUL.FTZ R77, R2, R77 ;  /* 0x0000004d024d7220 */ /* 0x000fe40000410000 */
[----:B------:R-:W-:Y:S01]  /*8950*/  FMUL.FTZ R78, R0, R78 ;  /* 0x0000004e004e7220 */ /* 0x000fe20000410000 */
[C---:B------:R-:W-:Y:S04]  /*8960*/  HMMA.16816.F32 R16, R136.reuse, R22, R16 ;  /* 0x000000168810723c */ /* 0x040fe80000001810 */
[C---:B------:R-:W-:Y:S02]  /*8970*/  FMUL.FTZ R20, R2.reuse, R152 ;  /* 0x0000009802147220 */ /* 0x040fe40000410000 */
[----:B------:R-:W-:Y:S02]  /*8980*/  FMUL.FTZ R21, R2, R153 ;  /* 0x0000009902157220 */ /* 0x000fe40000410000 */
[C---:B------:R-:W-:Y:S04]  /*8990*/  FMUL.FTZ R22, R0.reuse, R154 ;  /* 0x0000009a00167220 */ /* 0x040fe80000410000 */
[C---:B------:R-:W-:Y:S02]  /*89a0*/  FMUL.FTZ R23, R0.reuse, R155 ;  /* 0x0000009b00177220 */ /* 0x040fe40000410000 */
[----:B------:R-:W-:Y:S02]  /*89b0*/  FMUL.FTZ R79, R0, R79 ;  /* 0x0000004f004f7220 */ /* 0x000fe40000410000 */
[C---:B------:R-:W-:Y:S02]  /*89c0*/  FMUL.FTZ R80, R2.reuse, R80 ;  /* 0x0000005002507220 */ /* 0x040fe40000410000 */
[----:B------:R-:W-:Y:S01]  /*89d0*/  FMUL.FTZ R81, R2, R81 ;  /* 0x0000005102517220 */ /* 0x000fe20000410000 */
[C---:B----4-:R-:W-:Y:S03]  /*89e0*/  HMMA.16816.F32 R20, R136.reuse, R28, R20 ;  /* 0x0000001c8814723c */ /* 0x050fe60000001814 */
[C---:B------:R-:W-:Y:S02]  /*89f0*/  FMUL.FTZ R82, R0.reuse, R82 ;  /* 0x0000005200527220 */ /* 0x040fe40000410000 */
[----:B------:R-:W-:Y:S02]  /*8a00*/  FMUL.FTZ R83, R0, R83 ;  /* 0x0000005300537220 */ /* 0x000fe40000410000 */
[C---:B------:R-:W-:Y:S01]  /*8a10*/  FMUL.FTZ R28, R2.reuse, R160 ;  /* 0x000000a0021c7220 */ /* 0x040fe20000410000 */
[C---:B------:R-:W-:Y:S04]  /*8a20*/  HMMA.16816.F32 R24, R136.reuse, R30, R24 ;  /* 0x0000001e8818723c */ /* 0x040fe80000001818 */
[----:B------:R-:W-:Y:S02]  /*8a30*/  FMUL.FTZ R29, R2, R161 ;  /* 0x000000a1021d7220 */ /* 0x000fe40000410000 */
[--C-:B-1----:R-:W-:Y:S02]  /*8a40*/  FFMA.FTZ R134, R184, c[0x0][0x2d0], -R133.reuse ;  /* 0x0000b400b8867a23 */ /* 0x102fe40000010885 */
[C---:B------:R-:W-:Y:S02]  /*8a50*/  FMUL.FTZ R30, R0.reuse, R162 ;  /* 0x000000a2001e7220 */ /* 0x040fe40000410000 */
[----:B------:R1:W-:Y:S02]  /*8a60*/  MUFU.EX2 R184, R134 ;  /* 0x0000008600b87308 */ /* 0x0003e40000000800 */
[----:B------:R-:W-:Y:S02]  /*8a70*/  FMUL.FTZ R31, R0, R163 ;  /* 0x000000a3001f7220 */ /* 0x000fe40000410000 */
[C---:B------:R-:W-:Y:S02]  /*8a80*/  FMUL.FTZ R84, R2.reuse, R84 ;  /* 0x0000005402547220 */ /* 0x040fe40000410000 */
[----:B------:R-:W-:Y:S02]  /*8a90*/  FMUL.FTZ R85, R2, R85 ;  /* 0x0000005502557220 */ /* 0x000fe40000410000 */
[C---:B------:R-:W-:Y:S01]  /*8aa0*/  FMUL.FTZ R86, R0.reuse, R86 ;  /* 0x0000005600567220 */ /* 0x040fe20000410000 */
[C---:B-----5:R-:W-:Y:S03]  /*8ab0*/  HMMA.16816.F32 R28, R136.reuse, R140, R28 ;  /* 0x0000008c881c723c */ /* 0x060fe6000000181c */
[----:B------:R-:W-:Y:S02]  /*8ac0*/  FMUL.FTZ R87, R0, R87 ;  /* 0x0000005700577220 */ /* 0x000fe40000410000 */
[C---:B------:R-:W-:Y:S02]  /*8ad0*/  FMUL.FTZ R88, R2.reuse, R88 ;  /* 0x0000005802587220 */ /* 0x040fe40000410000 */
[----:B------:R-:W-:Y:S01]  /*8ae0*/  FMUL.FTZ R89, R2, R89 ;  /* 0x0000005902597220 */ /* 0x000fe20000410000 */
[C---:B------:R-:W-:Y:S01]  /*8af0*/  HMMA.16816.F32 R32, R136.reuse, R142, R32 ;  /* 0x0000008e8820723c */ /* 0x040fe20000001820 */
[----:B------:R-:W3:Y:S03]  /*8b00*/  LDSM.16.MT88.4 R140, [R197+0x2000] ;  /* 0x00200000c58c783b */ /* 0x000ee60000004200 */
[C---:B------:R-:W-:Y:S02]  /*8b10*/  FMUL.FTZ R90, R0.reuse, R90 ;  /* 0x0000005a005a7220 */ /* 0x040fe40000410000 */
[----:B------:R-:W-:Y:S02]  /*8b20*/  FMUL.FTZ R91, R0, R91 ;  /* 0x0000005b005b7220 */ /* 0x000fe40000410000 */
[C---:B------:R-:W-:Y:S04]  /*8b30*/  HMMA.16816.F32 R36, R136.reuse, R144, R36 ;  /* 0x000000908824723c */ /* 0x040fe80000001824 */
[C---:B------:R-:W-:Y:S02]  /*8b40*/  FMUL.FTZ R92, R2.reuse, R92 ;  /* 0x0000005c025c7220 */ /* 0x040fe40000410000 */
[----:B------:R-:W-:Y:S02]  /*8b50*/  FMUL.FTZ R93, R2, R93 ;  /* 0x0000005d025d7220 */ /* 0x000fe40000410000 */
[C---:B------:R-:W-:Y:S01]  /*8b60*/  HMMA.16816.F32 R40, R136.reuse, R146, R40 ;  /* 0x000000928828723c */ /* 0x040fe20000001828 */
[----:B------:R-:W4:Y:S03]  /*8b70*/  LDSM.16.MT88.4 R144, [R196+0x2000] ;  /* 0x00200000c490783b */ /* 0x000f260000004200 */
[C---:B------:R-:W-:Y:S02]  /*8b80*/  FMUL.FTZ R94, R0.reuse, R94 ;  /* 0x0000005e005e7220 */ /* 0x040fe40000410000 */
[----:B------:R-:W-:Y:S02]  /*8b90*/  FMUL.FTZ R95, R0, R95 ;  /* 0x0000005f005f7220 */ /* 0x000fe40000410000 */
[C---:B------:R-:W-:Y:S04]  /*8ba0*/  HMMA.16816.F32 R44, R136.reuse, R148, R44 ;  /* 0x00000094882c723c */ /* 0x040fe8000000182c */
[C---:B------:R-:W-:Y:S02]  /*8bb0*/  FMUL.FTZ R96, R2.reuse, R96 ;  /* 0x0000006002607220 */ /* 0x040fe40000410000 */
[----:B------:R-:W-:Y:S02]  /*8bc0*/  FMUL.FTZ R97, R2, R97 ;  /* 0x0000006102617220 */ /* 0x000fe40000410000 */
[C---:B------:R-:W-:Y:S01]  /*8bd0*/  HMMA.16816.F32 R48, R136.reuse, R150, R48 ;  /* 0x000000968830723c */ /* 0x040fe20000001830 */
[----:B------:R-:W5:Y:S03]  /*8be0*/  LDSM.16.MT88.4 R148, [R193+0x4000] ;  /* 0x00400000c194783b */ /* 0x000f660000004200 */
[C---:B------:R-:W-:Y:S02]  /*8bf0*/  FMUL.FTZ R98, R0.reuse, R98 ;  /* 0x0000006200627220 */ /* 0x040fe40000410000 */
[----:B------:R-:W-:Y:S02]  /*8c00*/  FMUL.FTZ R99, R0, R99 ;  /* 0x0000006300637220 */ /* 0x000fe40000410000 */
[C---:B------:R-:W-:Y:S01]  /*8c10*/  FMUL.FTZ R100, R2.reuse, R100 ;  /* 0x0000006402647220 */ /* 0x040fe20000410000 */
[C---:B---3--:R-:W-:Y:S03]  /*8c20*/  HMMA.16816.F32 R52, R136.reuse, R140, R52 ;  /* 0x0000008c8834723c */ /* 0x048fe60000001834 */
[----:B------:R-:W-:Y:S02]  /*8c30*/  FMUL.FTZ R101, R2, R101 ;  /* 0x0000006502657220 */ /* 0x000fe40000410000 */
[C---:B------:R-:W-:Y:S02]  /*8c40*/  FMUL.FTZ R102, R0.reuse, R102 ;  /* 0x0000006600667220 */ /* 0x040fe40000410000 */
[----:B------:R-:W-:Y:S01]  /*8c50*/  FMUL.FTZ R103, R0, R103 ;  /* 0x0000006700677220 */ /* 0x000fe20000410000 */
[C---:B------:R-:W-:Y:S01]  /*8c60*/  HMMA.16816.F32 R56, R136.reuse, R142, R56 ;  /* 0x0000008e8838723c */ /* 0x040fe20000001838 */
[----:B------:R-:W3:Y:S03]  /*8c70*/  LDSM.16.MT88.4 R140, [R194+0x4000] ;  /* 0x00400000c28c783b */ /* 0x000ee60000004200 */
[C---:B------:R-:W-:Y:S02]  /*8c80*/  FMUL.FTZ R104, R2.reuse, R104 ;  /* 0x0000006802687220 */ /* 0x040fe40000410000 */
[----:B------:R-:W-:Y:S02]  /*8c90*/  FMUL.FTZ R105, R2, R105 ;  /* 0x0000006902697220 */ /* 0x000fe40000410000 */
[C---:B----4-:R-:W-:Y:S04]  /*8ca0*/  HMMA.16816.F32 R60, R136.reuse, R144, R60 ;  /* 0x00000090883c723c */ /* 0x050fe8000000183c */
[--C-:B-1----:R-:W-:Y:S02]  /*8cb0*/  FFMA.FTZ R134, R185, c[0x0][0x2d0], -R133.reuse ;  /* 0x0000b400b9867a23 */ /* 0x102fe40000010885 */
[C---:B------:R-:W-:Y:S02]  /*8cc0*/  FMUL.FTZ R106, R0.reuse, R106 ;  /* 0x0000006a006a7220 */ /* 0x040fe40000410000 */
[C---:B------:R-:W-:Y:S01]  /*8cd0*/  HMMA.16816.F32 R64, R136.reuse, R146, R64 ;  /* 0x000000928840723c */ /* 0x040fe20000001840 */
[----:B------:R1:W4:Y:S01]  /*8ce0*/  MUFU.EX2 R183, R134 ;  /* 0x0000008600b77308 */ /* 0x0003220000000800 */
[----:B------:R-:W2:Y:S02]  /*8cf0*/  LDSM.16.MT88.4 R144, [R197+0x4000] ;  /* 0x00400000c590783b */ /* 0x000ea40000004200 */
[----:B------:R-:W-:Y:S02]  /*8d00*/  FMUL.FTZ R107, R0, R107 ;  /* 0x0000006b006b7220 */ /* 0x000fe40000410000 */
[C---:B------:R-:W-:Y:S02]  /*8d10*/  FMUL.FTZ R108, R2.reuse, R108 ;  /* 0x0000006c026c7220 */ /* 0x040fe40000410000 */
[C---:B-----5:R-:W-:Y:S04]  /*8d20*/  HMMA.16816.F32 R68, R136.reuse, R148, R68 ;  /* 0x000000948844723c */ /* 0x060fe80000001844 */
[----:B------:R-:W-:Y:S02]  /*8d30*/  FMUL.FTZ R109, R2, R109 ;  /* 0x0000006d026d7220 */ /* 0x000fe40000410000 */
[C---:B------:R-:W-:Y:S02]  /*8d40*/  FMUL.FTZ R110, R0.reuse, R110 ;  /* 0x0000006e006e7220 */ /* 0x040fe40000410000 */
[C---:B------:R-:W-:Y:S01]  /*8d50*/  HMMA.16816.F32 R72, R136.reuse, R150, R72 ;  /* 0x000000968848723c */ /* 0x040fe20000001848 */
[----:B------:R-:W5:Y:S03]  /*8d60*/  LDSM.16.MT88.4 R148, [R196+0x4000] ;  /* 0x00400000c494783b */ /* 0x000f660000004200 */
[----:B------:R-:W-:Y:S02]  /*8d70*/  FMUL.FTZ R111, R0, R111 ;  /* 0x0000006f006f7220 */ /* 0x000fe40000410000 */
[C---:B------:R-:W-:Y:S02]  /*8d80*/  FMUL.FTZ R112, R2.reuse, R112 ;  /* 0x0000007002707220 */ /* 0x040fe40000410000 */
[----:B------:R-:W-:Y:S01]  /*8d90*/  FMUL.FTZ R113, R2, R113 ;  /* 0x0000007102717220 */ /* 0x000fe20000410000 */
[C---:B---3--:R-:W-:Y:S03]  /*8da0*/  HMMA.16816.F32 R76, R136.reuse, R140, R76 ;  /* 0x0000008c884c723c */ /* 0x048fe6000000184c */
[--C-:B-1----:R-:W-:Y:S02]  /*8db0*/  FFMA.FTZ R134, R186, c[0x0][0x2d0], -R170.reuse ;  /* 0x0000b400ba867a23 */ /* 0x102fe400000108aa */
[C---:B------:R-:W-:Y:S02]  /*8dc0*/  FMUL.FTZ R114, R0.reuse, R114 ;  /* 0x0000007200727220 */ /* 0x040fe40000410000 */
[----:B------:R1:W-:Y:S01]  /*8dd0*/  MUFU.EX2 R222, R134 ;  /* 0x0000008600de7308 */ /* 0x0003e20000000800 */
[C---:B------:R-:W-:Y:S01]  /*8de0*/  HMMA.16816.F32 R80, R136.reuse, R142, R80 ;  /* 0x0000008e8850723c */ /* 0x040fe20000001850 */
[----:B------:R-:W3:Y:S03]  /*8df0*/  LDSM.16.MT88.4 R140, [R193+0x6000] ;  /* 0x00600000c18c783b */ /* 0x000ee60000004200 */
        /* <DEDUP_REMOVED lines=10> */
[--C-:B-1----:R-:W-:Y:S02]  /*8ea0*/  FFMA.FTZ R134, R187, c[0x0][0x2d0], -R170.reuse ;  /* 0x0000b400bb867a23 */ /* 0x102fe400000108aa */
[C---:B-----5:R-:W-:Y:S02]  /*8eb0*/  HMMA.16816.F32 R92, R136.reuse, R148, R92 ;  /* 0x00000094885c723c */ /* 0x060fe4000000185c */
[----:B------:R1:W5:Y:S02]  /*8ec0*/  MUFU.EX2 R221, R134 ;  /* 0x0000008600dd7308 */ /* 0x0003640000000800 */
[C---:B------:R-:W-:Y:S02]  /*8ed0*/  FMUL.FTZ R122, R0.reuse, R122 ;  /* 0x0000007a007a7220 */ /* 0x040fe40000410000 */
[----:B------:R-:W-:Y:S02]  /*8ee0*/  FMUL.FTZ R123, R0, R123 ;  /* 0x0000007b007b7220 */ /* 0x000fe40000410000 */
[C---:B------:R-:W-:Y:S01]  /*8ef0*/  HMMA.16816.F32 R96, R136.reuse, R150, R96 ;  /* 0x000000968860723c */ /* 0x040fe20000001860 */
[----:B------:R-:W4:Y:S03]  /*8f00*/  LDSM.16.MT88.4 R148, [R197+0x6000] ;  /* 0x00600000c594783b */ /* 0x000f260000004200 */
[C---:B------:R-:W-:Y:S02]  /*8f10*/  FMUL.FTZ R124, R2.reuse, R124 ;  /* 0x0000007c027c7220 */ /* 0x040fe40000410000 */
[----:B------:R-:W-:Y:S02]  /*8f20*/  FMUL.FTZ R125, R2, R125 ;  /* 0x0000007d027d7220 */ /* 0x000fe40000410000 */
[C---:B---3--:R-:W-:Y:S04]  /*8f30*/  HMMA.16816.F32 R100, R136.reuse, R140, R100 ;  /* 0x0000008c8864723c */ /* 0x048fe80000001864 */
[C---:B------:R-:W-:Y:S02]  /*8f40*/  FMUL.FTZ R126, R0.reuse, R126 ;  /* 0x0000007e007e7220 */ /* 0x040fe40000410000 */
[----:B------:R-:W-:Y:S02]  /*8f50*/  FMUL.FTZ R127, R0, R127 ;  /* 0x0000007f007f7220 */ /* 0x000fe40000410000 */
[C---:B------:R-:W-:Y:S01]  /*8f60*/  HMMA.16816.F32 R104, R136.reuse, R142, R104 ;  /* 0x0000008e8868723c */ /* 0x040fe20000001868 */
[----:B------:R-:W3:Y:S03]  /*8f70*/  LDSM.16.MT88.4 R140, [R196+0x6000] ;  /* 0x00600000c48c783b */ /* 0x000ee60000004200 */
[----:B-1----:R-:W-:Y:S02]  /*8f80*/  FFMA.FTZ R134, R188, c[0x0][0x2d0], -R133 ;  /* 0x0000b400bc867a23 */ /* 0x002fe40000010885 */
[C---:B------:R-:W-:Y:S02]  /*8f90*/  FMUL.FTZ R128, R2.reuse, R128 ;  /* 0x0000008002807220 */ /* 0x040fe40000410000 */
[----:B------:R1:W-:Y:S01]  /*8fa0*/  MUFU.EX2 R182, R134 ;  /* 0x0000008600b67308 */ /* 0x0003e20000000800 */
[C---:B--2---:R-:W-:Y:S03]  /*8fb0*/  HMMA.16816.F32 R108, R136.reuse, R144, R108 ;  /* 0x00000090886c723c */ /* 0x044fe6000000186c */
[----:B------:R-:W-:Y:S02]  /*8fc0*/  FMUL.FTZ R129, R2, R129 ;  /* 0x0000008102817220 */ /* 0x000fe40000410000 */
[C---:B------:R-:W-:Y:S02]  /*8fd0*/  FMUL.FTZ R130, R0.reuse, R130 ;  /* 0x0000008200827220 */ /* 0x040fe40000410000 */
[C---:B------:R-:W-:Y:S01]  /*8fe0*/  FMUL.FTZ R131, R0.reuse, R131 ;  /* 0x0000008300837220 */ /* 0x040fe20000410000 */
[C---:B------:R-:W-:Y:S01]  /*8ff0*/  HMMA.16816.F32 R112, R136.reuse, R146, R112 ;  /* 0x000000928870723c */ /* 0x040fe20000001870 */
[----:B------:R-:W2:Y:S03]  /*9000*/  LDSM.16.MT88.4 R144, [R193+0x800] ;  /* 0x00080000c190783b */ /* 0x000ea60000004200 */
[----:B------:R-:W-:Y:S02]  /*9010*/  FFMA.FTZ R152, R245, c[0x0][0x2d0], -R170 ;  /* 0x0000b400f5987a23 */ /* 0x000fe400000108aa */
[----:B------:R-:W-:Y:S02]  /*9020*/  FFMA.FTZ R0, R0, R250, R169 ;  /* 0x000000fa00007223 */ /* 0x000fe400000100a9 */
[C---:B----4-:R-:W-:Y:S04]  /*9030*/  HMMA.16816.F32 R116, R136.reuse, R148, R116 ;  /* 0x000000948874723c */ /* 0x050fe80000001874 */
[----:B------:R-:W-:Y:S02]  /*9040*/  FFMA.FTZ R2, R2, R251, R226 ;  /* 0x000000fb02027223 */ /* 0x000fe400000100e2 */
[----:B------:R-:W-:Y:S02]  /*9050*/  FADD.FTZ R0, R191, R0 ;  /* 0x00000000bf007221 */ /* 0x000fe40000010000 */
[C---:B------:R-:W-:Y:S01]  /*9060*/  HMMA.16816.F32 R120, R136.reuse, R150, R120 ;  /* 0x000000968878723c */ /* 0x040fe20000001878 */
[----:B------:R-:W4:Y:S03]  /*9070*/  LDSM.16.MT88.4 R148, [R194+0x800] ;  /* 0x00080000c294783b */ /* 0x000f260000004200 */
[--C-:B-1----:R-:W-:Y:S02]  /*9080*/  FFMA.FTZ R134, R225, c[0x0][0x2d0], -R133.reuse ;  /* 0x0000b400e1867a23 */ /* 0x102fe40000010885 */
[----:B------:R-:W-:Y:S02]  /*9090*/  FADD.FTZ R2, R234, R2 ;  /* 0x00000002ea027221 */ /* 0x000fe40000010000 */
[C---:B---3--:R-:W-:Y:S01]  /*90a0*/  HMMA.16816.F32 R124, R136.reuse, R140, R124 ;  /* 0x0000008c887c723c */ /* 0x048fe2000000187c */
[----:B------:R-:W1:Y:S03]  /*90b0*/  MUFU.EX2 R181, R134 ;  /* 0x0000008600b57308 */ /* 0x000e660000000800 */
[----:B------:R-:W-:Y:S02]  /*90c0*/  FADD.FTZ R2, R233, R2 ;  /* 0x00000002e9027221 */ /* 0x000fe40000010000 */
[----:B------:R-:W-:Y:S02]  /*90d0*/  FADD.FTZ R0, R190, R0 ;  /* 0x00000000be007221 */ /* 0x000fe40000010000 */
[----:B------:R-:W-:Y:S01]  /*90e0*/  HMMA.16816.F32 R128, R136, R142, R128 ;  /* 0x0000008e8880723c */ /* 0x000fe20000001880 */
[----:B------:R-:W3:Y:S03]  /*90f0*/  LDSM.16.MT88.4 R140, [R197+0x800] ;  /* 0x00080000c58c783b */ /* 0x000ee60000004200 */
[----:B------:R-:W-:Y:S02]  /*9100*/  FADD.FTZ R2, R232, R2 ;  /* 0x00000002e8027221 */ /* 0x000fe40000010000 */
[----:B------:R-:W-:Y:S01]  /*9110*/  FADD.FTZ R0, R189, R0 ;  /* 0x00000000bd007221 */ /* 0x000fe20000010000 */
[----:B------:R-:W-:Y:S01]  /*9120*/  F2FP.PACK_AB R136, R223, R224 ;  /* 0x000000e0df88723e */ /* 0x000fe200000000ff */
[----:B------:R-:W-:Y:S01]  /*9130*/  FADD.FTZ R2, R224, R2 ;  /* 0x00000002e0027221 */ /* 0x000fe20000010000 */
[----:B------:R-:W-:Y:S03]  /*9140*/  F2FP.PACK_AB R137, R183, R184 ;  /* 0x000000b8b789723e */ /* 0x000fe600000000ff */
[----:B-----5:R-:W-:Y:S01]  /*9150*/  F2FP.PACK_AB R138, R221, R222 ;  /* 0x000000dedd8a723e */ /* 0x020fe200000000ff */
[----:B------:R-:W-:Y:S02]  /*9160*/  FADD.FTZ R0, R184, R0 ;  /* 0x00000000b8007221 */ /* 0x000fe40000010000 */
[----:B------:R-:W-:Y:S01]  /*9170*/  FADD.FTZ R2, R223, R2 ;  /* 0x00000002df027221 */ /* 0x000fe20000010000 */
[----:B-1----:R-:W-:Y:S01]  /*9180*/  F2FP.PACK_AB R139, R181, R182 ;  /* 0x000000b6b58b723e */ /* 0x002fe200000000ff */
[----:B------:R-:W-:Y:S02]  /*9190*/  FFMA.FTZ R134, R239, c[0x0][0x2d0], -R170 ;  /* 0x0000b400ef867a23 */ /* 0x000fe400000108aa */
[----:B------:R-:W-:Y:S02]  /*91a0*/  FADD.FTZ R0, R183, R0 ;  /* 0x00000000b7007221 */ /* 0x000fe40000010000 */
[----:B------:R1:W5:Y:S01]  /*91b0*/  MUFU.EX2 R187, R134 ;  /* 0x0000008600bb7308 */ /* 0x0003620000000800 */
[----:B------:R-:W-:Y:S01]  /*91c0*/  FADD.FTZ R2, R222, R2 ;  /* 0x00000002de027221 */ /* 0x000fe20000010000 */
[C---:B--2---:R-:W-:Y:S03]  /*91d0*/  HMMA.16816.F32 R4, R136.reuse, R144, R4 ;  /* 0x000000908804723c */ /* 0x044fe60000001804 */
[----:B------:R-:W-:Y:S02]  /*91e0*/  FADD.FTZ R0, R182, R0 ;  /* 0x00000000b6007221 */ /* 0x000fe40000010000 */
[----:B------:R-:W-:Y:S02]  /*91f0*/  FADD.FTZ R2, R221, R2 ;  /* 0x00000002dd027221 */ /* 0x000fe40000010000 */
[----:B------:R-:W-:Y:S01]  /*9200*/  FADD.FTZ R0, R181, R0 ;  /* 0x00000000b5007221 */ /* 0x000fe20000010000 */
[C---:B------:R-:W-:Y:S01]  /*9210*/  HMMA.16816.F32 R8, R136.reuse, R146, R8 ;  /* 0x000000928808723c */ /* 0x040fe20000001808 */
[----:B------:R-:W2:Y:S07]  /*9220*/  LDSM.16.MT88.4 R144, [R196+0x800] ;  /* 0x00080000c490783b */ /* 0x000eae0000004200 */
[C---:B----4-:R-:W-:Y:S04]  /*9230*/  HMMA.16816.F32 R12, R136.reuse, R148, R12 ;  /* 0x00000094880c723c */ /* 0x050fe8000000180c */
[----:B-1----:R-:W-:Y:S04]  /*9240*/  FFMA.FTZ R134, R238, c[0x0][0x2d0], -R170 ;  /* 0x0000b400ee867a23 */ /* 0x002fe800000108aa */
[C---:B------:R-:W-:Y:S01]  /*9250*/  HMMA.16816.F32 R16, R136.reuse, R150, R16 ;  /* 0x000000968810723c */ /* 0x040fe20000001810 */
[----:B------:R-:W1:Y:S01]  /*9260*/  LDSM.16.MT88.4 R148, [R193+0x2800] ;  /* 0x00280000c194783b */ /* 0x000e620000004200 */
[----:B------:R4:W4:Y:S02]  /*9270*/  MUFU.EX2 R188, R134 ;  /* 0x0000008600bc7308 */ /* 0x0009240000000800 */
[----:B-----5:R-:W-:Y:S04]  /*9280*/  FADD.FTZ R2, R187, R2 ;  /* 0x00000002bb027221 */ /* 0x020fe80000010000 */
[C---:B---3--:R-:W-:Y:S08]  /*9290*/  HMMA.16816.F32 R20, R136.reuse, R140, R20 ;  /* 0x0000008c8814723c */ /* 0x048ff00000001814 */
[C---:B------:R-:W-:Y:S01]  /*92a0*/  HMMA.16816.F32 R24, R136.reuse, R142, R24 ;  /* 0x0000008e8818723c */ /* 0x040fe20000001818 */
[----:B------:R-:W3:Y:S07]  /*92b0*/  LDSM.16.MT88.4 R140, [R194+0x2800] ;  /* 0x00280000c28c783b */ /* 0x000eee0000004200 */
[C---:B--2---:R-:W-:Y:S04]  /*92c0*/  HMMA.16816.F32 R28, R136.reuse, R144, R28 ;  /* 0x00000090881c723c */ /* 0x044fe8000000181c */
[--C-:B----4-:R-:W-:Y:S02]  /*92d0*/  FFMA.FTZ R134, R237, c[0x0][0x2d0], -R133.reuse ;  /* 0x0000b400ed867a23 */ /* 0x110fe40000010885 */
[----:B------:R-:W-:Y:S02]  /*92e0*/  FADD.FTZ R2, R188, R2 ;  /* 0x00000002bc027221 */ /* 0x000fe40000010000 */
[----:B------:R2:W4:Y:S01]  /*92f0*/  MUFU.EX2 R176, R134 ;  /* 0x0000008600b07308 */ /* 0x0005220000000800 */
[C---:B------:R-:W-:Y:S01]  /*9300*/  HMMA.16816.F32 R32, R136.reuse, R146, R32 ;  /* 0x000000928820723c */ /* 0x040fe20000001820 */
[----:B------:R-:W5:Y:S07]  /*9310*/  LDSM.16.MT88.4 R144, [R197+0x2800] ;  /* 0x00280000c590783b */ /* 0x000f6e0000004200 */
[C---:B-1----:R-:W-:Y:S08]  /*9320*/  HMMA.16816.F32 R36, R136.reuse, R148, R36 ;  /* 0x000000948824723c */ /* 0x042ff00000001824 */
[C---:B------:R-:W-:Y:S01]  /*9330*/  HMMA.16816.F32 R40, R136.reuse, R150, R40 ;  /* 0x000000968828723c */ /* 0x040fe20000001828 */
[----:B------:R-:W1:Y:S03]  /*9340*/  LDSM.16.MT88.4 R148, [R196+0x2800] ;  /* 0x00280000c494783b */ /* 0x000e660000004200 */
[--C-:B--2---:R-:W-:Y:S04]  /*9350*/  FFMA.FTZ R134, R236, c[0x0][0x2d0], -R133.reuse ;  /* 0x0000b400ec867a23 */ /* 0x104fe80000010885 */
[C---:B---3--:R-:W-:Y:S01]  /*9360*/  HMMA.16816.F32 R44, R136.reuse, R140, R44 ;  /* 0x0000008c882c723c */ /* 0x048fe2000000182c */
[----:B------:R2:W3:Y:S03]  /*9370*/  MUFU.EX2 R177, R134 ;  /* 0x0000008600b17308 */ /* 0x0004e60000000800 */
[----:B----4-:R-:W-:Y:S04]  /*9380*/  FADD.FTZ R0, R176, R0 ;  /* 0x00000000b0007221 */ /* 0x010fe80000010000 */
[C---:B------:R-:W-:Y:S01]  /*9390*/  HMMA.16816.F32 R48, R136.reuse, R142, R48 ;  /* 0x0000008e8830723c */ /* 0x040fe20000001830 */
[----:B------:R-:W4:Y:S07]  /*93a0*/  LDSM.16.MT88.4 R140, [R193+0x4800] ;  /* 0x00480000c18c783b */ /* 0x000f2e0000004200 */
[C---:B-----5:R-:W-:Y:S08]  /*93b0*/  HMMA.16816.F32 R52, R136.reuse, R144, R52 ;  /* 0x000000908834723c */ /* 0x060ff00000001834 */
[C---:B------:R-:W-:Y:S01]  /*93c0*/  HMMA.16816.F32 R56, R136.reuse, R146, R56 ;  /* 0x000000928838723c */ /* 0x040fe20000001838 */
[----:B------:R-:W5:Y:S03]  /*93d0*/  LDSM.16.MT88.4 R144, [R194+0x4800] ;  /* 0x00480000c290783b */ /* 0x000f660000004200 */
[----:B--2---:R-:W-:Y:S02]  /*93e0*/  FFMA.FTZ R134, R241, c[0x0][0x2d0], -R170 ;  /* 0x0000b400f1867a23 */ /* 0x004fe400000108aa */
[----:B---3--:R-:W-:Y:S02]  /*93f0*/  FADD.FTZ R0, R177, R0 ;  /* 0x00000000b1007221 */ /* 0x008fe40000010000 */
[C---:B-1----:R-:W-:Y:S01]  /*9400*/  HMMA.16816.F32 R60, R136.reuse, R148, R60 ;  /* 0x00000094883c723c */ /* 0x042fe2000000183c */
[----:B------:R1:W2:Y:S07]  /*9410*/  MUFU.EX2 R186, R134 ;  /* 0x0000008600ba7308 */ /* 0x0002ae0000000800 */
[C---:B------:R-:W-:Y:S01]  /*9420*/  HMMA.16816.F32 R64, R136.reuse, R150, R64 ;  /* 0x000000968840723c */ /* 0x040fe20000001840 */
[----:B------:R-:W3:Y:S07]  /*9430*/  LDSM.16.MT88.4 R148, [R197+0x4800] ;  /* 0x00480000c594783b */ /* 0x000eee0000004200 */
[C---:B----4-:R-:W-:Y:S08]  /*9440*/  HMMA.16816.F32 R68, R136.reuse, R140, R68 ;  /* 0x0000008c8844723c */ /* 0x050ff00000001844 */
[C---:B------:R-:W-:Y:S01]  /*9450*/  HMMA.16816.F32 R72, R136.reuse, R142, R72 ;  /* 0x0000008e8848723c */ /* 0x040fe20000001848 */
[----:B------:R-:W4:Y:S03]  /*9460*/  LDSM.16.MT88.4 R140, [R196+0x4800] ;  /* 0x00480000c48c783b */ /* 0x000f260000004200 */
[----:B-1----:R-:W-:Y:S02]  /*9470*/  FFMA.FTZ R134, R240, c[0x0][0x2d0], -R170 ;  /* 0x0000b400f0867a23 */ /* 0x002fe400000108aa */
[----:B--2---:R-:W-:Y:S02]  /*9480*/  FADD.FTZ R2, R186, R2 ;  /* 0x00000002ba027221 */ /* 0x004fe40000010000 */
[----:B------:R1:W-:Y:S01]  /*9490*/  MUFU.EX2 R185, R134 ;  /* 0x0000008600b97308 */ /* 0x0003e20000000800 */
[C---:B-----5:R-:W-:Y:S08]  /*94a0*/  HMMA.16816.F32 R76, R136.reuse, R144, R76 ;  /* 0x00000090884c723c */ /* 0x060ff0000000184c */
[C---:B------:R-:W-:Y:S01]  /*94b0*/  HMMA.16816.F32 R80, R136.reuse, R146, R80 ;  /* 0x000000928850723c */ /* 0x040fe20000001850 */
[----:B------:R-:W2:Y:S07]  /*94c0*/  LDSM.16.MT88.4 R144, [R193+0x6800] ;  /* 0x00680000c190783b */ /* 0x000eae0000004200 */
[C---:B---3--:R-:W-:Y:S04]  /*94d0*/  HMMA.16816.F32 R84, R136.reuse, R148, R84 ;  /* 0x000000948854723c */ /* 0x048fe80000001854 */
[--C-:B-1----:R-:W-:Y:S04]  /*94e0*/  FFMA.FTZ R134, R242, c[0x0][0x2d0], -R133.reuse ;  /* 0x0000b400f2867a23 */ /* 0x102fe80000010885 */
[C---:B------:R-:W-:Y:S01]  /*94f0*/  HMMA.16816.F32 R88, R136.reuse, R150, R88 ;  /* 0x000000968858723c */ /* 0x040fe20000001858 */
[----:B------:R-:W1:Y:S01]  /*9500*/  LDSM.16.MT88.4 R148, [R194+0x6800] ;  /* 0x00680000c294783b */ /* 0x000e620000004200 */
[----:B------:R3:W5:Y:S06]  /*9510*/  MUFU.EX2 R175, R134 ;  /* 0x0000008600af7308 */ /* 0x00076c0000000800 */
[C---:B----4-:R-:W-:Y:S08]  /*9520*/  HMMA.16816.F32 R92, R136.reuse, R140, R92 ;  /* 0x0000008c885c723c */ /* 0x050ff0000000185c */
[C---:B------:R-:W-:Y:S01]  /*9530*/  HMMA.16816.F32 R96, R136.reuse, R142, R96 ;  /* 0x0000008e8860723c */ /* 0x040fe20000001860 */
[----:B------:R-:W4:Y:S07]  /*9540*/  LDSM.16.MT88.4 R140, [R197+0x6800] ;  /* 0x00680000c58c783b */ /* 0x000f2e0000004200 */
[C---:B--2---:R-:W-:Y:S04]  /*9550*/  HMMA.16816.F32 R100, R136.reuse, R144, R100 ;  /* 0x000000908864723c */ /* 0x044fe80000001864 */
[--C-:B---3--:R-:W-:Y:S02]  /*9560*/  FFMA.FTZ R134, R243, c[0x0][0x2d0], -R133.reuse ;  /* 0x0000b400f3867a23 */ /* 0x108fe40000010885 */
[----:B-----5:R-:W-:Y:S02]  /*9570*/  FADD.FTZ R0, R175, R0 ;  /* 0x00000000af007221 */ /* 0x020fe40000010000 */
[----:B------:R2:W3:Y:S01]  /*9580*/  MUFU.EX2 R174, R134 ;  /* 0x0000008600ae7308 */ /* 0x0004e20000000800 */
[C---:B------:R-:W-:Y:S01]  /*9590*/  HMMA.16816.F32 R104, R136.reuse, R146, R104 ;  /* 0x000000928868723c */ /* 0x040fe20000001868 */
[----:B------:R-:W5:Y:S07]  /*95a0*/  LDSM.16.MT88.4 R144, [R196+0x6800] ;  /* 0x00680000c490783b */ /* 0x000f6e0000004200 */
[C---:B-1----:R-:W-:Y:S08]  /*95b0*/  HMMA.16816.F32 R108, R136.reuse, R148, R108 ;  /* 0x00000094886c723c */ /* 0x042ff0000000186c */
[C---:B------:R-:W-:Y:S01]  /*95c0*/  HMMA.16816.F32 R112, R136.reuse, R150, R112 ;  /* 0x000000968870723c */ /* 0x040fe20000001870 */
[----:B------:R-:W-:Y:S03]  /*95d0*/  LDSM.16.MT88.4 R148, [R194+0x1000] ;  /* 0x00100000c294783b */ /* 0x000fe60000004200 */
[--C-:B--2---:R-:W-:Y:S04]  /*95e0*/  FFMA.FTZ R134, R249, c[0x0][0x2d0], -R170.reuse ;  /* 0x0000b400f9867a23 */ /* 0x104fe800000108aa */
[C---:B----4-:R-:W-:Y:S01]  /*95f0*/  HMMA.16816.F32 R116, R136.reuse, R140, R116 ;  /* 0x0000008c8874723c */ /* 0x050fe20000001874 */
[----:B------:R1:W-:Y:S07]  /*9600*/  MUFU.EX2 R180, R134 ;  /* 0x0000008600b47308 */ /* 0x0003ee0000000800 */
[C---:B------:R-:W-:Y:S01]  /*9610*/  HMMA.16816.F32 R120, R136.reuse, R142, R120 ;  /* 0x0000008e8878723c */ /* 0x040fe20000001878 */
[----:B------:R-:W2:Y:S07]  /*9620*/  LDSM.16.MT88.4 R140, [R193+0x1000] ;  /* 0x00100000c18c783b */ /* 0x000eae0000004200 */
[C---:B-----5:R-:W-:Y:S08]  /*9630*/  HMMA.16816.F32 R124, R136.reuse, R144, R124 ;  /* 0x00000090887c723c */ /* 0x060ff0000000187c */
[----:B------:R-:W-:Y:S01]  /*9640*/  HMMA.16816.F32 R128, R136, R146, R128 ;  /* 0x000000928880723c */ /* 0x000fe20000001880 */
[----:B------:R-:W4:Y:S03]  /*9650*/  LDSM.16.MT88.4 R144, [R197+0x1000] ;  /* 0x00100000c590783b */ /* 0x000f260000004200 */
[--C-:B-1----:R-:W-:Y:S03]  /*9660*/  FFMA.FTZ R134, R246, c[0x0][0x2d0], -R170.reuse ;  /* 0x0000b400f6867a23 */ /* 0x102fe600000108aa */
[----:B------:R-:W-:Y:S01]  /*9670*/  F2FP.PACK_AB R136, R188, R187 ;  /* 0x000000bbbc88723e */ /* 0x000fe200000000ff */
[----:B------:R1:W5:Y:S01]  /*9680*/  MUFU.EX2 R179, R134 ;  /* 0x0000008600b37308 */ /* 0x0003620000000800 */
[----:B------:R-:W-:Y:S03]  /*9690*/  F2FP.PACK_AB R137, R177, R176 ;  /* 0x000000b0b189723e */ /* 0x000fe600000000ff */
[----:B------:R-:W-:Y:S02]  /*96a0*/  F2FP.PACK_AB R138, R185, R186 ;  /* 0x000000bab98a723e */ /* 0x000fe400000000ff */
[----:B---3--:R-:W-:Y:S07]  /*96b0*/  F2FP.PACK_AB R139, R174, R175 ;  /* 0x000000afae8b723e */ /* 0x008fee00000000ff */
[C---:B--2---:R-:W-:Y:S08]  /*96c0*/  HMMA.16816.F32 R4, R136.reuse, R140, R4 ;  /* 0x0000008c8804723c */ /* 0x044ff00000001804 */
[C---:B------:R-:W-:Y:S01]  /*96d0*/  HMMA.16816.F32 R8, R136.reuse, R142, R8 ;  /* 0x0000008e8808723c */ /* 0x040fe20000001808 */
[----:B------:R-:W2:Y:S03]  /*96e0*/  LDSM.16.MT88.4 R140, [R196+0x1000] ;  /* 0x00100000c48c783b */ /* 0x000ea60000004200 */
[--C-:B-1----:R-:W-:Y:S04]  /*96f0*/  FFMA.FTZ R134, R248, c[0x0][0x2d0], -R133.reuse ;  /* 0x0000b400f8867a23 */ /* 0x102fe80000010885 */
[C---:B------:R-:W-:Y:S01]  /*9700*/  HMMA.16816.F32 R12, R136.reuse, R148, R12 ;  /* 0x00000094880c723c */ /* 0x040fe2000000180c */
[----:B------:R1:W-:Y:S07]  /*9710*/  MUFU.EX2 R172, R134 ;  /* 0x0000008600ac7308 */ /* 0x0003ee0000000800 */
[C---:B------:R-:W-:Y:S01]  /*9720*/  HMMA.16816.F32 R16, R136.reuse, R150, R16 ;  /* 0x000000968810723c */ /* 0x040fe20000001810 */
[----:B------:R-:W3:Y:S07]  /*9730*/  LDSM.16.MT88.4 R148, [R193+0x3000] ;  /* 0x00300000c194783b */ /* 0x000eee0000004200 */
[C---:B----4-:R-:W-:Y:S08]  /*9740*/  HMMA.16816.F32 R20, R136.reuse, R144, R20 ;  /* 0x000000908814723c */ /* 0x050ff00000001814 */
[C---:B------:R-:W-:Y:S01]  /*9750*/  HMMA.16816.F32 R24, R136.reuse, R146, R24 ;  /* 0x000000928818723c */ /* 0x040fe20000001818 */
[----:B------:R-:W4:Y:S03]  /*9760*/  LDSM.16.MT88.4 R144, [R194+0x3000] ;  /* 0x00300000c290783b */ /* 0x000f260000004200 */
[--C-:B-1----:R-:W-:Y:S02]  /*9770*/  FFMA.FTZ R134, R244, c[0x0][0x2d0], -R133.reuse ;  /* 0x0000b400f4867a23 */ /* 0x102fe40000010885 */
[----:B------:R-:W-:Y:S01]  /*9780*/  FFMA.FTZ R133, R168, c[0x0][0x2d0], -R133 ;  /* 0x0000b400a8857a23 */ /* 0x000fe20000010885 */
[----:B-----5:R-:W-:Y:S01]  /*9790*/  F2FP.PACK_AB R168, R179, R180 ;  /* 0x000000b4b3a8723e */ /* 0x020fe200000000ff */
[----:B------:R-:W1:Y:S01]  /*97a0*/  MUFU.EX2 R173, R134 ;  /* 0x0000008600ad7308 */ /* 0x000e620000000800 */
[C---:B--2---:R-:W-:Y:S08]  /*97b0*/  HMMA.16816.F32 R28, R136.reuse, R140, R28 ;  /* 0x0000008c881c723c */ /* 0x044ff0000000181c */
[C---:B------:R-:W-:Y:S01]  /*97c0*/  HMMA.16816.F32 R32, R136.reuse, R142, R32 ;  /* 0x0000008e8820723c */ /* 0x040fe20000001820 */
[----:B------:R-:W2:Y:S01]  /*97d0*/  LDSM.16.MT88.4 R140, [R197+0x3000] ;  /* 0x00300000c58c783b */ /* 0x000ea20000004200 */
[----:B------:R-:W5:Y:S06]  /*97e0*/  MUFU.EX2 R133, R133 ;  /* 0x0000008500857308 */ /* 0x000f6c0000000800 */
[C---:B---3--:R-:W-:Y:S04]  /*97f0*/  HMMA.16816.F32 R36, R136.reuse, R148, R36 ;  /* 0x000000948824723c */ /* 0x048fe80000001824 */
[----:B-1----:R-:W-:Y:S04]  /*9800*/  F2FP.PACK_AB R169, R173, R172 ;  /* 0x000000acada9723e */ /* 0x002fe800000000ff */
[C---:B------:R-:W-:Y:S01]  /*9810*/  HMMA.16816.F32 R40, R136.reuse, R150, R40 ;  /* 0x000000968828723c */ /* 0x040fe20000001828 */
[----:B------:R-:W1:Y:S03]  /*9820*/  LDSM.16.MT88.4 R148, [R196+0x3000] ;  /* 0x00300000c494783b */ /* 0x000e660000004200 */
[----:B------:R-:W-:Y:S04]  /*9830*/  FFMA.FTZ R134, R247, c[0x0][0x2d0], -R170 ;  /* 0x0000b400f7867a23 */ /* 0x000fe800000108aa */
[C---:B----4-:R-:W-:Y:S01]  /*9840*/  HMMA.16816.F32 R44, R136.reuse, R144, R44 ;  /* 0x00000090882c723c */ /* 0x050fe2000000182c */
[----:B------:R-:W-:Y:S03]  /*9850*/  MUFU.EX2 R178, R134 ;  /* 0x0000008600b27308 */ /* 0x000fe60000000800 */
[----:B-----5:R-:W-:Y:S04]  /*9860*/  F2FP.PACK_AB R171, R133, R135 ;  /* 0x0000008785ab723e */ /* 0x020fe800000000ff */
[C---:B------:R-:W-:Y:S01]  /*9870*/  HMMA.16816.F32 R48, R136.reuse, R146, R48 ;  /* 0x000000928830723c */ /* 0x040fe20000001830 */
[----:B------:R-:W3:Y:S02]  /*9880*/  LDSM.16.MT88.4 R144, [R193+0x5000] ;  /* 0x00500000c190783b */ /* 0x000ee40000004200 */
[----:B------:R-:W4:Y:S05]  /*9890*/  MUFU.EX2 R134, R152 ;  /* 0x0000009800867308 */ /* 0x000f2a0000000800 */
[C---:B--2---:R-:W-:Y:S08]  /*98a0*/  HMMA.16816.F32 R52, R136.reuse, R140, R52 ;  /* 0x0000008c8834723c */ /* 0x044ff00000001834 */
[C---:B------:R-:W-:Y:S01]  /*98b0*/  HMMA.16816.F32 R56, R136.reuse, R142, R56 ;  /* 0x0000008e8838723c */ /* 0x040fe20000001838 */
[----:B------:R-:W2:Y:S07]  /*98c0*/  LDSM.16.MT88.4 R140, [R194+0x5000] ;  /* 0x00500000c28c783b */ /* 0x000eae0000004200 */
[C---:B-1----:R-:W-:Y:S04]  /*98d0*/  HMMA.16816.F32 R60, R136.reuse, R148, R60 ;  /* 0x00000094883c723c */ /* 0x042fe8000000183c */
[----:B----4-:R-:W-:Y:S04]  /*98e0*/  F2FP.PACK_AB R170, R134, R178 ;  /* 0x000000b286aa723e */ /* 0x010fe800000000ff */
        /* <DEDUP_REMOVED lines=10> */
[----:B------:R-:W-:Y:S07]  /*9990*/  LDSM.16.MT88.4 R148, [R197+0x7000] ;  /* 0x00700000c594783b */ /* 0x000fee0000004200 */
[C---:B---3--:R-:W-:Y:S08]  /*99a0*/  HMMA.16816.F32 R92, R136.reuse, R144, R92 ;  /* 0x00000090885c723c */ /* 0x048ff0000000185c */
        /* <DEDUP_REMOVED lines=8> */
[C---:B------:R-:W-:Y:S08]  /*9a30*/  HMMA.16816.F32 R116, R136.reuse, R148, R116 ;  /* 0x000000948874723c */ /* 0x040ff00000001874 */
[C---:B------:R-:W-:Y:S01]  /*9a40*/  HMMA.16816.F32 R120, R136.reuse, R150, R120 ;  /* 0x000000968878723c */ /* 0x040fe20000001878 */
[----:B------:R-:W3:Y:S07]  /*9a50*/  LDSM.16.MT88.4 R148, [R194+0x1800] ;  /* 0x00180000c294783b */ /* 0x000eee0000004200 */
[C---:B--2---:R-:W-:Y:S08]  /*9a60*/  HMMA.16816.F32 R124, R136.reuse, R140, R124 ;  /* 0x0000008c887c723c */ /* 0x044ff0000000187c */
[----:B------:R-:W-:Y:S08]  /*9a70*/  HMMA.16816.F32 R128, R136, R142, R128 ;  /* 0x0000008e8880723c */ /* 0x000ff00000001880 */
[C---:B-1----:R-:W-:Y:S01]  /*9a80*/  HMMA.16816.F32 R136, R168.reuse, R144, R4 ;  /* 0x00000090a888723c */ /* 0x042fe20000001804 */
[----:B------:R-:W1:Y:S07]  /*9a90*/  LDSM.16.MT88.4 R4, [R193+0x3800] ;  /* 0x00380000c104783b */ /* 0x000e6e0000004200 */
[C---:B------:R-:W-:Y:S01]  /*9aa0*/  HMMA.16816.F32 R140, R168.reuse, R146, R8 ;  /* 0x00000092a88c723c */ /* 0x040fe20000001808 */
[----:B------:R-:W2:Y:S07]  /*9ab0*/  LDSM.16.MT88.4 R8, [R194+0x3800] ;  /* 0x00380000c208783b */ /* 0x000eae0000004200 */
[C---:B---3--:R-:W-:Y:S01]  /*9ac0*/  HMMA.16816.F32 R144, R168.reuse, R148, R12 ;  /* 0x00000094a890723c */ /* 0x048fe2000000180c */
[----:B------:R-:W3:Y:S07]  /*9ad0*/  LDSM.16.MT88.4 R12, [R197+0x3800] ;  /* 0x00380000c50c783b */ /* 0x000eee0000004200 */
[C---:B------:R-:W-:Y:S01]  /*9ae0*/  HMMA.16816.F32 R148, R168.reuse, R150, R16 ;  /* 0x00000096a894723c */ /* 0x040fe20000001810 */
[----:B------:R-:W4:Y:S07]  /*9af0*/  LDSM.16.MT88.4 R16, [R196+0x3800] ;  /* 0x00380000c410783b */ /* 0x000f2e0000004200 */
[C---:B------:R-:W-:Y:S08]  /*9b00*/  HMMA.16816.F32 R152, R168.reuse, R156, R20 ;  /* 0x0000009ca898723c */ /* 0x040ff00000001814 */
        /* <DEDUP_REMOVED lines=24> */
[C---:B----4-:R-:W-:Y:S07]  /*9c90*/  HMMA.16816.F32 R92, R168.reuse, R16, R92 ;  /* 0x00000010a85c723c */ /* 0x050fee000000185c */
[-C--:B------:R-:W-:Y:S01]  /*9ca0*/  MOV R16, R3.reuse ;  /* 0x0000000300107202 */ /* 0x080fe20000000f00 */
[C---:B------:R-:W-:Y:S08]  /*9cb0*/  HMMA.16816.F32 R96, R168.reuse, R18, R96 ;  /* 0x00000012a860723c */ /* 0x040ff00000001860 */
[C---:B-1----:R-:W-:Y:S08]  /*9cc0*/  HMMA.16816.F32 R100, R168.reuse, R4, R100 ;  /* 0x00000004a864723c */ /* 0x042ff00000001864 */
[C---:B------:R-:W-:Y:S01]  /*9cd0*/  HMMA.16816.F32 R104, R168.reuse, R6, R104 ;  /* 0x00000006a868723c */ /* 0x040fe20000001868 */
[----:B------:R-:W1:Y:S07]  /*9ce0*/  LDSM.16.MT88.4 R4, [R196+0x7800] ;  /* 0x00780000c404783b */ /* 0x000e6e0000004200 */
[C---:B--2---:R-:W-:Y:S08]  /*9cf0*/  HMMA.16816.F32 R108, R168.reuse, R8, R108 ;  /* 0x00000008a86c723c */ /* 0x044ff0000000186c */
        /* <DEDUP_REMOVED lines=11> */
[----:B------:R-:W-:Y:S02]  /*9db0*/  FADD.FTZ R2, R178, R0 ;  /* 0x00000000b2027221 */ /* 0x000fe40000010000 */
[----:B------:R-:W-:Y:S02]  /*9dc0*/  FADD.FTZ R0, R135, R4 ;  /* 0x0000000487007221 */ /* 0x000fe40000010000 */
[----:B------:R-:W-:Y:S01]  /*9dd0*/  FADD.FTZ R251, R134, R2 ;  /* 0x0000000286fb7221 */ /* 0x000fe20000010000 */
[----:B------:R-:W-:Y:S01]  /*9de0*/  MOV R134, R3 ;  /* 0x0000000300867202 */ /* 0x000fe20000000f00 */
[----:B------:R-:W-:Y:S01]  /*9df0*/  FADD.FTZ R250, R133, R0 ;  /* 0x0000000085fa7221 */ /* 0x000fe20000010000 */
[----:B------:R-:W-:Y:S01]  /*9e00*/  MOV R133, R132 ;  /* 0x0000008400857202 */ /* 0x000fe20000000f00 */
[----:B------:R-:W-:-:S05]  /*9e10*/  @P4 BRA `(.L_x_1256) ;  /* 0xffffc80000004947 */ /* 0x000fca000383ffff */
.L_x_1255:
        /* <DEDUP_REMOVED lines=8> */
.L_x_1326:
[----:B------:R-:W-:Y:S01]  /*9ea0*/  FSETP.NE.FTZ.AND P1, PT, R0, RZ, PT ;  /* 0x000000ff0000720b */ /* 0x000fe20003f35000 */
[----:B---3--:R-:W-:Y:S01]  /*9eb0*/  FADD.FTZ R3, R3, R4 ;  /* 0x0000000403037221 */ /* 0x008fe20000010000 */
[----:B------:R-:W-:Y:S02]  /*9ec0*/  MOV R2, RZ ;  /* 0x000000ff00027202 */ /* 0x000fe40000000f00 */
[----:B------:R-:W-:Y:S02]  /*9ed0*/  MOV R21, 0xff800000 ;  /* 0xff80000000157802 */ /* 0x000fe40000000f00 */
[----:B------:R-:W-:-:S02]  /*9ee0*/  FSETP.NE.FTZ.AND P0, PT, R3, RZ, PT ;  /* 0x000000ff0300720b */ /* 0x000fc40003f15000 */
[----:B------:R-:W-:-:S05]  /*9ef0*/  MOV R20, 0xff800000 ;  /* 0xff80000000147802 */ /* 0x000fca0000000f00 */
[----:B------:R-:W1:Y:S01]  /*9f00*/  @P1 MUFU.LG2 R5, R0 ;  /* 0x0000000000051308 */ /* 0x000e620000000c00 */
[----:B--2---:R-:W-:-:S05]  /*9f10*/  @P1 MOV R4, 0x3f317218 ;  /* 0x3f31721800041802 */ /* 0x004fca0000000f00 */
[----:B------:R-:W-:Y:S02]  /*9f20*/  @P1 FMUL.FTZ R4, R4, c[0x0][0x2d0] ;  /* 0x0000b40004041a20 */ /* 0x000fe40000410000 */
[----:B------:R2:W3:Y:S01]  /*9f30*/  @P1 MUFU.RCP R2, R0 ;  /* 0x0000000000021308 */ /* 0x0004e20000001000 */
[----:B-1----:R-:W-:-:S04]  /*9f40*/  @P1 FMUL.FTZ R5, R5, 0.69314718246459960938 ;  /* 0x3f31721805051820 */ /* 0x002fc80000410000 */
[----:B------:R-:W-:Y:S01]  /*9f50*/  @P1 FFMA.FTZ R21, R4, R132, R5 ;  /* 0x0000008404151223 */ /* 0x000fe20000010005 */
[----:B------:R-:W-:Y:S02]  /*9f60*/  MOV R4, 0x1 ;  /* 0x0000000100047802 */ /* 0x000fe40000000f00 */
[----:B--2---:R-:W-:Y:S01]  /*9f70*/  MOV R0, RZ ;  /* 0x000000ff00007202 */ /* 0x004fe20000000f00 */
[C---:B---3--:R-:W-:Y:S02]  /*9f80*/  FMUL.FTZ R22, R2.reuse, R140 ;  /* 0x0000008c02167220 */ /* 0x048fe40000410000 */
[C---:B------:R-:W-:Y:S02]  /*9f90*/  FMUL.FTZ R23, R2.reuse, R141 ;  /* 0x0000008d02177220 */ /* 0x040fe40000410000 */
[C---:B------:R-:W-:Y:S01]  /*9fa0*/  FMUL.FTZ R30, R2.reuse, R148 ;  /* 0x00000094021e7220 */ /* 0x040fe20000410000 */
[----:B------:R-:W1:Y:S01]  /*9fb0*/  @P0 MUFU.RCP R0, R3 ;  /* 0x0000000300000308 */ /* 0x000e620000001000 */
        /* <DEDUP_REMOVED lines=61> */
[----:B------:R2:W3:Y:S01]  /*a390*/  @P0 MUFU.LG2 R2, R3 ;  /* 0x0000000300020308 */ /* 0x0004e20000000c00 */
[C---:B-1----:R-:W-:Y:S02]  /*a3a0*/  FMUL.FTZ R120, R0.reuse, R142 ;  /* 0x0000008e00787220 */ /* 0x042fe40000410000 */
[C---:B------:R-:W-:Y:S02]  /*a3b0*/  FMUL.FTZ R121, R0.reuse, R143 ;  /* 0x0000008f00797220 */ /* 0x040fe40000410000 */
[C---:B------:R-:W-:Y:S02]  /*a3c0*/  FMUL.FTZ R128, R0.reuse, R158 ;  /* 0x0000009e00807220 */ /* 0x040fe40000410000 */
[C---:B------:R-:W-:Y:S02]  /*a3d0*/  FMUL.FTZ R129, R0.reuse, R159 ;  /* 0x0000009f00817220 */ /* 0x040fe40000410000 */
[C---:B------:R-:W-:Y:S02]  /*a3e0*/  FMUL.FTZ R112, R0.reuse, R138 ;  /* 0x0000008a00707220 */ /* 0x040fe40000410000 */
[----:B------:R-:W-:-:S02]  /*a3f0*/  FMUL.FTZ R113, R0, R139 ;  /* 0x0000008b00717220 */ /* 0x000fc40000410000 */
[C---:B------:R-:W-:Y:S02]  /*a400*/  FMUL.FTZ R116, R0.reuse, R146 ;  /* 0x0000009200747220 */ /* 0x040fe40000410000 */
[C---:B------:R-:W-:Y:S01]  /*a410*/  FMUL.FTZ R117, R0.reuse, R147 ;  /* 0x0000009300757220 */ /* 0x040fe20000410000 */
[----:B--2---:R-:W-:Y:S01]  /*a420*/  @P0 MOV R3, 0x3f317218 ;  /* 0x3f31721800030802 */ /* 0x004fe20000000f00 */
[C---:B------:R-:W-:Y:S02]  /*a430*/  FMUL.FTZ R142, R0.reuse, R166 ;  /* 0x000000a6008e7220 */ /* 0x040fe40000410000 */
[C---:B------:R-:W-:Y:S02]  /*a440*/  FMUL.FTZ R143, R0.reuse, R167 ;  /* 0x000000a7008f7220 */ /* 0x040fe40000410000 */
[C---:B------:R-:W-:Y:S02]  /*a450*/  FMUL.FTZ R158, R0.reuse, R50 ;  /* 0x00000032009e7220 */ /* 0x040fe40000410000 */
[----:B------:R-:W-:-:S02]  /*a460*/  FMUL.FTZ R159, R0, R51 ;  /* 0x00000033009f7220 */ /* 0x000fc40000410000 */
[C---:B------:R-:W-:Y:S02]  /*a470*/  FMUL.FTZ R156, R0.reuse, R54 ;  /* 0x00000036009c7220 */ /* 0x040fe40000410000 */
[----:B------:R-:W-:Y:S02]  /*a480*/  FMUL.FTZ R157, R0, R55 ;  /* 0x00000037009d7220 */ /* 0x000fe40000410000 */
[----:B---3--:R-:W-:Y:S02]  /*a490*/  @P0 FMUL.FTZ R2, R2, 0.69314718246459960938 ;  /* 0x3f31721802020820 */ /* 0x008fe40000410000 */
        /* <DEDUP_REMOVED lines=50> */
[----:B------:R-:W-:Y:S01]  /*a7c0*/  FMUL.FTZ R39, R0, R131 ;  /* 0x0000008300277220 */ /* 0x000fe20000410000 */
[----:B------:R-:W-:Y:S01]  /*a7d0*/  PRMT R0, R4, 0x7610, R0 ;  /* 0x0000761004007816 */ /* 0x000fe20000000000 */
[----:B------:R-:W-:-:S02]  /*a7e0*/  @P0 FFMA.FTZ R20, R3, R16, R2 ;  /* 0x0000001003140223 */ /* 0x000fc40000010002 */
.L_x_1240:
        /* <DEDUP_REMOVED lines=19> */
.L_x_1259:
[----:B--2---:R-:W-:Y:S05]  /*a920*/  BSYNC B0 ;  /* 0x0000000000007941 */ /* 0x004fea0003800000 */
.L_x_1258:
[----:B------:R-:W-:Y:S01]  /*a930*/  PRMT R0, R0, 0x9910, RZ ;  /* 0x0000991000007816 */ /* 0x000fe200000000ff */
[----:B------:R-:W-:Y:S01]  /*a940*/  BSSY B1, `(.L_x_1260) ;  /* 0x000043a000017945 */ /* 0x000fe20003800000 */
[----:B-----5:R-:W-:Y:S02]  /*a950*/  IMAD.MOV.U32 R98, RZ, RZ, R6 ;  /* 0x000000ffff627224 */ /* 0x020fe400078e0006 */
[----:B------:R-:W-:-:S13]  /*a960*/  ISETP.NE.AND P0, PT, R0, RZ, PT ;  /* 0x000000ff0000720c */ /* 0x000fda0003f05270 */
        /* <DEDUP_REMOVED lines=8> */
[----:B------:R-:W4:Y:S01]  /*a9f0*/  LDL R11, [R1+0x50] ;  /* 0x00005000010b7983 */ /* 0x000f220000100800 */
[----:B------:R-:W-:Y:S01]  /*aa00*/  WARPSYNC 0xffffffff ;  /* 0xffffffff00007948 */ /* 0x000fe20003800000 */
[----:B------:R-:W-:-:S02]  /*aa10*/  F2FP.PACK_AB R0, R25, R24 ;  /* 0x000000181900723e */ /* 0x000fc400000000ff */
[----:B------:R-:W-:Y:S01]  /*aa20*/  BAR.SYNC.DEFER_BLOCKING 0x1, 0x100 ;  /* 0x0044000000007b1d */ /* 0x000fe20000010000 */
[----:B------:R-:W-:Y:S02]  /*aa30*/  F2FP.PACK_AB R2, R113, R112 ;  /* 0x000000707102723e */ /* 0x000fe400000000ff */
[----:B------:R-:W-:-:S03]  /*aa40*/  F2FP.PACK_AB R3, R23, R22 ;  /* 0x000000161703723e */ /* 0x000fc600000000ff */
[----:B------:R-:W4:Y:S01]  /*aa50*/  LDL R9, [R1+0x14] ;  /* 0x0000140001097983 */ /* 0x000f220000100800 */
[----:B------:R-:W-:-:S03]  /*aa60*/  F2FP.PACK_AB R4, R85, R84 ;  /* 0x000000545504723e */ /* 0x000fc600000000ff */
[----:B--2---:R1:W-:Y:S04]  /*aa70*/  STS [R8], R0 ;  /* 0x0000000008007388 */ /* 0x0043e80000000800 */
[----:B------:R2:W-:Y:S04]  /*aa80*/  STS [R8+0x400], R2 ;  /* 0x0004000208007388 */ /* 0x0005e80000000800 */
[----:B---3--:R3:W-:Y:S01]  /*aa90*/  STS [R13], R3 ;  /* 0x000000030d007388 */ /* 0x0087e20000000800 */
[----:B-1----:R-:W-:Y:S02]  /*aaa0*/  F2FP.PACK_AB R0, R121, R120 ;  /* 0x000000787900723e */ /* 0x002fe400000000ff */
        /* <DEDUP_REMOVED lines=91> */
[----:B------:R1:W-:Y:S04]  /*b060*/  STS [R8+0xc000], R0 ;  /* 0x00c0000008007388 */ /* 0x0003e80000000800 */
[----:B------:R2:W-:Y:S01]  /*b070*/  STS [R8+0xc400], R2 ;  /* 0x00c4000208007388 */ /* 0x0005e20000000800 */
[----:B---3--:R-:W-:Y:S02]  /*b080*/  F2FP.PACK_AB R3, R89, R88 ;  /* 0x000000585903723e */ /* 0x008fe400000000ff */
[----:B-1----:R-:W-:Y:S01]  /*b090*/  F2FP.PACK_AB R0, R63, R62 ;  /* 0x0000003e3f00723e */ /* 0x002fe200000000ff */
[----:B--2---:R-:W2:Y:S01]  /*b0a0*/  LDL R8, [R1+0x30] ;  /* 0x0000300001087983 */ /* 0x004ea20000100800 */
[----:B------:R-:W-:-:S03]  /*b0b0*/  F2FP.PACK_AB R2, R93, R92 ;  /* 0x0000005c5d02723e */ /* 0x000fc600000000ff */
[----:B------:R1:W-:Y:S04]  /*b0c0*/  STS [R13+0xc000], R4 ;  /* 0x00c000040d007388 */ /* 0x0003e80000000800 */
[----:B------:R3:W-:Y:S04]  /*b0d0*/  STS [R13+0xc400], R0 ;  /* 0x00c400000d007388 */ /* 0x0007e80000000800 */
[----:B------:R4:W-:Y:S01]  /*b0e0*/  STS [R10+0xc000], R3 ;  /* 0x00c000030a007388 */ /* 0x0009e20000000800 */
[----:B-1----:R-:W-:Y:S02]  /*b0f0*/  F2FP.PACK_AB R4, R67, R66 ;  /* 0x000000424304723e */ /* 0x002fe400000000ff */
[----:B---3--:R-:W-:-:S03]  /*b100*/  F2FP.PACK_AB R0, R95, R94 ;  /* 0x0000005e5f00723e */ /* 0x008fc600000000ff */
[----:B------:R1:W-:Y:S01]  /*b110*/  STS [R10+0xc400], R4 ;  /* 0x00c400040a007388 */ /* 0x0003e20000000800 */
[----:B----4-:R-:W-:-:S03]  /*b120*/  F2FP.PACK_AB R3, R109, R108 ;  /* 0x0000006c6d03723e */ /* 0x010fc600000000ff */
[----:B------:R3:W-:Y:S04]  /*b130*/  STS [R12+0xc000], R2 ;  /* 0x00c000020c007388 */ /* 0x0007e80000000800 */
[----:B------:R4:W-:Y:S04]  /*b140*/  STS [R12+0xc400], R0 ;  /* 0x00c400000c007388 */ /* 0x0009e80000000800 */
[----:B------:R4:W-:Y:S01]  /*b150*/  STS [R7+0xc000], R3 ;  /* 0x00c0000307007388 */ /* 0x0009e20000000800 */
[----:B------:R-:W-:Y:S02]  /*b160*/  ISETP.NE.U32.AND P2, PT, RZ, c[0x0][0x508], PT ;  /* 0x00014200ff007a0c */ /* 0x000fe40003f45070 */
[----:B------:R-:W-:Y:S01]  /*b170*/  ISETP.NE.U32.AND P1, PT, RZ, c[0x0][0x500], PT ;  /* 0x00014000ff007a0c */ /* 0x000fe20003f25070 */
[----:B-1----:R-:W2:Y:S01]  /*b180*/  LDL.LU R10, [R1+0x28] ;  /* 0x00002800010a7983 */ /* 0x002ea20000300800 */
[----:B------:R-:W-:-:S02]  /*b190*/  ISETP.NE.AND.EX P2, PT, RZ, c[0x0][0x50c], PT, P2 ;  /* 0x00014300ff007a0c */ /* 0x000fc40003f45320 */
[----:B------:R-:W-:Y:S02]  /*b1a0*/  ISETP.NE.AND.EX P1, PT, RZ, c[0x0][0x504], PT, P1 ;  /* 0x00014100ff007a0c */ /* 0x000fe40003f25310 */
[----:B---3--:R-:W-:Y:S02]  /*b1b0*/  F2FP.PACK_AB R2, R87, R86 ;  /* 0x000000565702723e */ /* 0x008fe400000000ff */
[----:B----4-:R-:W-:Y:S01]  /*b1c0*/  F2FP.PACK_AB R0, R105, R104 ;  /* 0x000000686900723e */ /* 0x010fe200000000ff */
[----:B------:R-:W-:Y:S02]  /*b1d0*/  IMAD.MOV.U32 R12, RZ, RZ, c[0x0][0x388] ;  /* 0x0000e200ff0c7624 */ /* 0x000fe400078e00ff */
[----:B------:R1:W-:Y:S01]  /*b1e0*/  STS [R7+0xc400], R2 ;  /* 0x00c4000207007388 */ /* 0x0003e20000000800 */
[----:B------:R-:W-:-:S03]  /*b1f0*/  F2FP.PACK_AB R3, R71, R70 ;  /* 0x000000464703723e */ /* 0x000fc600000000ff */
[----:B------:R3:W-:Y:S01]  /*b200*/  STS [R6+0xc000], R0 ;  /* 0x00c0000006007388 */ /* 0x0007e20000000800 */
[----:B------:R-:W-:-:S03]  /*b210*/  @P2 LEA R4, P0, R9, c[0x0][0x508], 0x2 ;  /* 0x0001420009042a11 */ /* 0x000fc600078010ff */
[----:B------:R4:W-:Y:S01]  /*b220*/  STS [R6+0xc400], R3 ;  /* 0x00c4000306007388 */ /* 0x0009e20000000800 */
[----:B-1----:R-:W-:Y:S02]  /*b230*/  F2FP.PACK_AB R2, R97, R96 ;  /* 0x000000606102723e */ /* 0x002fe400000000ff */
[----:B---3--:R-:W-:-:S03]  /*b240*/  F2FP.PACK_AB R0, R47, R46 ;  /* 0x0000002e2f00723e */ /* 0x008fc600000000ff */
[----:B------:R1:W-:Y:S01]  /*b250*/  STS [R5+0xc000], R2 ;  /* 0x00c0000205007388 */ /* 0x0003e20000000800 */
[----:B----4-:R-:W-:-:S03]  /*b260*/  F2FP.PACK_AB R3, R49, R48 ;  /* 0x000000303103723e */ /* 0x010fc600000000ff */
[----:B------:R3:W-:Y:S01]  /*b270*/  STS [R5+0xc400], R0 ;  /* 0x00c4000005007388 */ /* 0x0007e20000000800 */
[----:B------:R-:W-:-:S03]  /*b280*/  IMAD.MOV.U32 R6, RZ, RZ, 0x4 ;  /* 0x00000004ff067424 */ /* 0x000fc600078e00ff */
[----:B------:R-:W-:Y:S01]  /*b290*/  STS [R11+0xc000], R3 ;  /* 0x00c000030b007388 */ /* 0x000fe20000000800 */
[----:B------:R-:W-:-:S04]  /*b2a0*/  IMAD.WIDE R6, R9, R6, c[0x0][0x500] ;  /* 0x0001400009067625 */ /* 0x000fc800078e0206 */
[----:B-1----:R-:W-:Y:S01]  /*b2b0*/  IMAD.MOV.U32 R2, RZ, RZ, RZ ;  /* 0x000000ffff027224 */ /* 0x002fe200078e00ff */
[----:B---3--:R-:W-:-:S05]  /*b2c0*/  F2FP.PACK_AB R0, R39, R38 ;  /* 0x000000262700723e */ /* 0x008fca00000000ff */
[----:B------:R1:W-:Y:S04]  /*b2d0*/  STS [R11+0xc400], R0 ;  /* 0x00c400000b007388 */ /* 0x0003e80000000800 */
[----:B------:R-:W-:Y:S06]  /*b2e0*/  BAR.SYNC.DEFER_BLOCKING 0x1, 0x100 ;  /* 0x0044000000007b1d */ /* 0x000fec0000010000 */
[----:B------:R3:W5:Y:S01]  /*b2f0*/  @P1 LDG.E R2, [R6.64] ;  /* 0x0000000606021981 */ /* 0x000762000c1e1900 */
[----:B--2---:R-:W-:-:S05]  /*b300*/  @P2 LEA.HI.X R5, R9, c[0x0][0x50c], R8, 0x2, P0 ;  /* 0x0001430009052a11 */ /* 0x004fca00000f1408 */
[----:B------:R3:W5:Y:S01]  /*b310*/  @P2 LDG.E R12, [R4.64] ;  /* 0x00000006040c2981 */ /* 0x000762000c1e1900 */
[----:B------:R-:W-:-:S04]  /*b320*/  ISETP.NE.AND P0, PT, R10, RZ, PT ;  /* 0x000000ff0a00720c */ /* 0x000fc80003f05270 */
[----:B-1----:R-:W-:Y:S01]  /*b330*/  SEL R0, R10, c[0x0][0x3d4], P0 ;  /* 0x0000f5000a007a07 */ /* 0x002fe20000000000 */
[----:B------:R-:W-:Y:S05]  /*b340*/  @P2 BRA `(.L_x_1262) ;  /* 0x0000004000002947 */ /* 0x000fea0003800000 */
[----:B---3--:R-:W-:Y:S05]  /*b350*/  @!P1 BRA `(.L_x_1262) ;  /* 0x0000003000009947 */ /* 0x008fea0003800000 */
[----:B-----5:R1:W2:Y:S04]  /*b360*/  LDG.E R12, [R6.64] ;  /* 0x00000006060c7981 */ /* 0x0202a8000c1e1900 */
[----:B-1----:R-:W2:Y:S02]  /*b370*/  LDG.E R6, [R6.64+0x4] ;  /* 0x0000040606067981 */ /* 0x002ea4000c1e1900 */
[----:B--2---:R-:W-:Y:S02]  /*b380*/  IADD3 R12, -R12, R6, RZ ;  /* 0x000000060c0c7210 */ /* 0x004fe40007ffe1ff */
.L_x_1262:
[----:B---3--:R-:W2:Y:S01]  /*b390*/  LDL R102, [R1+0x1c] ;  /* 0x00001c0001667983 */ /* 0x008ea20000100800 */
[----:B------:R-:W-:Y:S01]  /*b3a0*/  IMAD.MOV.U32 R10, RZ, RZ, 0x368 ;  /* 0x00000368ff0a7424 */ /* 0x000fe200078e00ff */
[----:B------:R-:W-:Y:S02]  /*b3b0*/  ISETP.GT.AND P2, PT, R0, 0x1, PT ;  /* 0x000000010000780c */ /* 0x000fe40003f44270 */
[----:B------:R-:W3:Y:S02]  /*b3c0*/  LDL R103, [R1+0xe8] ;  /* 0x0000e80001677983 */ /* 0x000ee40000100800 */
[----:B------:R-:W-:-:S02]  /*b3d0*/  SEL R10, R10, 0x328, P2 ;  /* 0x000003280a0a7807 */ /* 0x000fc40001000000 */
[----:B------:R-:W3:Y:S02]  /*b3e0*/  LDL R99, [R1+0x24] ;  /* 0x0000240001637983 */ /* 0x000ee40000100800 */
[----:B------:R-:W2:Y:S02]  /*b3f0*/  LDC.64 R14, c[0x0][R10+0x168] ;  /* 0x00005a000a0e7b82 */ /* 0x000ea40000000a00 */
[----:B------:R-:W4:Y:S01]  /*b400*/  LDL R106, [R1+0x68] ;  /* 0x00006800016a7983 */ /* 0x000f220000100800 */
[----:B------:R-:W-:-:S04]  /*b410*/  ISETP.NE.U32.AND P0, PT, RZ, c[0x0][0x500], PT ;  /* 0x00014000ff007a0c */ /* 0x000fc80003f05070 */
[----:B------:R-:W-:-:S04]  /*b420*/  ISETP.NE.AND.EX P0, PT, RZ, c[0x0][0x504], PT, P0 ;  /* 0x00014100ff007a0c */ /* 0x000fc80003f05300 */
[----:B------:R-:W-:Y:S01]  /*b430*/  SEL R4, R8, RZ, !P0 ;  /* 0x000000ff08047207 */ /* 0x000fe20004000000 */
[----:B------:R-:W1:Y:S08]  /*b440*/  LDC.64 R6, c[0x0][R10+0x170] ;  /* 0x00005c000a067b82 */ /* 0x000e700000000a00 */
[----:B------:R-:W1:Y:S08]  /*b450*/  LDC.64 R16, c[0x0][R10+0x178] ;  /* 0x00005e000a107b82 */ /* 0x000e700000000a00 */
[----:B------:R1:W1:Y:S01]  /*b460*/  LDC.64 R18, c[0x0][R10+0x160] ;  /* 0x000058000a127b82 */ /* 0x0002620000000a00 */
[----:B------:R-:W-:Y:S01]  /*b470*/  SEL R0, R9, RZ, !P0 ;  /* 0x000000ff09007207 */ /* 0x000fe20004000000 */
[----:B------:R-:W-:-:S05]  /*b480*/  IMAD.MOV.U32 R5, RZ, RZ, c[0x0][0x4e8] ;  /* 0x00013a00ff057624 */ /* 0x000fca00078e00ff */
[----:B------:R-:W-:Y:S01]  /*b490*/  ISETP.NE.AND P1, PT, R5, 0x1, PT ;  /* 0x000000010500780c */ /* 0x000fe20003f25270 */
[----:B--2---:R-:W-:Y:S02]  /*b4a0*/  IMAD R8, R15, R102, RZ ;  /* 0x000000660f087224 */ /* 0x004fe400078e02ff */
[----:B------:R-:W2:Y:S01]  /*b4b0*/  LDL R15, [R1+0xe4] ;  /* 0x0000e400010f7983 */ /* 0x000ea20000100800 */
[----:B-1----:R-:W-:-:S04]  /*b4c0*/  IMAD R3, R7, R0, RZ ;  /* 0x0000000007037224 */ /* 0x002fc800078e02ff */
[C---:B------:R-:W-:Y:S02]  /*b4d0*/  IMAD R3, R6.reuse, R4, R3 ;  /* 0x0000000406037224 */ /* 0x040fe400078e0203 */
[----:B------:R-:W-:-:S04]  /*b4e0*/  IMAD.WIDE.U32 R4, R6, R0, RZ ;  /* 0x0000000006047225 */ /* 0x000fc800078e00ff */
[----:B------:R-:W-:-:S04]  /*b4f0*/  IMAD.WIDE.U32 R6, R14, R102, RZ ;  /* 0x000000660e067225 */ /* 0x000fc800078e00ff */
[----:B------:R-:W-:Y:S01]  /*b500*/  IMAD.IADD R13, R5, 0x1, R3 ;  /* 0x00000001050d7824 */ /* 0x000fe200078e0203 */
[----:B-----5:R-:W-:Y:S01]  /*b510*/  IADD3 R9, P5, P4, R4, R6, R2 ;  /* 0x0000000604097210 */ /* 0x020fe20007cbe002 */
[----:B---3--:R-:W-:Y:S01]  /*b520*/  IMAD R3, R99, 0x80, R103 ;  /* 0x0000008063037824 */ /* 0x008fe200078e0267 */
[----:B----4-:R-:W-:Y:S01]  /*b530*/  SEL R4, R106, RZ, P2 ;  /* 0x000000ff6a047207 */ /* 0x010fe20001000000 */
[----:B------:R-:W-:Y:S02]  /*b540*/  IMAD.IADD R11, R7, 0x1, R8 ;  /* 0x00000001070b7824 */ /* 0x000fe400078e0208 */
[----:B------:R-:W-:Y:S01]  /*b550*/  @P1 IMAD.HI.U32 R5, R3, c[0x0][0x4ec], RZ ;  /* 0x00013b0003051a27 */ /* 0x000fe200078e00ff */
[----:B------:R-:W1:Y:S03]  /*b560*/  S2R R103, SR_TID.X ;  /* 0x0000000000677919 */ /* 0x000e660000002100 */
[----:B------:R-:W-:-:S02]  /*b570*/  IMAD R8, R17, R4, RZ ;  /* 0x0000000411087224 */ /* 0x000fc400078e02ff */
[----:B------:R-:W-:-:S04]  /*b580*/  IMAD.WIDE.U32 R6, R16, R4, RZ ;  /* 0x0000000410067225 */ /* 0x000fc800078e00ff */
[----:B------:R-:W-:Y:S01]  /*b590*/  IMAD.MOV.U32 R4, RZ, RZ, R3 ;  /* 0x000000ffff047224 */ /* 0x000fe200078e0003 */
[----:B------:R-:W-:Y:S01]  /*b5a0*/  @P1 SHF.R.U32.HI R4, RZ, c[0x0][0x4f0], R5 ;  /* 0x00013c00ff041a19 */ /* 0x000fe20000011605 */
[----:B------:R-:W-:-:S03]  /*b5b0*/  IMAD.IADD R10, R7, 0x1, R8 ;  /* 0x00000001070a7824 */ /* 0x000fc600078e0208 */
[----:B------:R-:W-:Y:S01]  /*b5c0*/  IADD3 R8, P3, P0, R4, R9, R6 ;  /* 0x0000000904087210 */ /* 0x000fe2000787e006 */
[----:B------:R-:W-:Y:S01]  /*b5d0*/  IMAD.MOV R5, RZ, RZ, -R4 ;  /* 0x000000ffff057224 */ /* 0x000fe200078e0a04 */
[----:B------:R-:W-:Y:S02]  /*b5e0*/  SHF.R.S32.HI R6, RZ, 0x1f, R2 ;  /* 0x0000001fff067819 */ /* 0x000fe40000011402 */
[----:B------:R-:W-:Y:S01]  /*b5f0*/  SHF.R.S32.HI R7, RZ, 0x1f, R4 ;  /* 0x0000001fff077819 */ /* 0x000fe20000011404 */
[----:B------:R-:W-:Y:S01]  /*b600*/  IMAD R4, R5, c[0x0][0x4e8], R3 ;  /* 0x00013a0005047a24 */ /* 0x000fe200078e0203 */
[----:B------:R-:W-:-:S04]  /*b610*/  IADD3.X R9, R13, R11, R6, P5, P4 ;  /* 0x0000000b0d097210 */ /* 0x000fc80002fe8406 */
[----:B------:R-:W-:Y:S01]  /*b620*/  IADD3.X R9, R7, R9, R10, P3, P0 ;  /* 0x0000000907097210 */ /* 0x000fe20001fe040a */
[----:B------:R-:W-:Y:S01]  /*b630*/  IMAD R5, R19, R4, RZ ;  /* 0x0000000413057224 */ /* 0x000fe200078e02ff */
[----:B------:R-:W-:Y:S01]  /*b640*/  SHF.R.S32.HI R7, RZ, 0x1f, R4 ;  /* 0x0000001fff077819 */ /* 0x000fe20000011404 */
[----:B------:R-:W-:-:S04]  /*b650*/  IMAD.MOV.U32 R10, RZ, RZ, c[0x0][0x4a8] ;  /* 0x00012a00ff0a7624 */ /* 0x000fc800078e00ff */
[C---:B------:R-:W-:Y:S02]  /*b660*/  IMAD R7, R18.reuse, R7, R5 ;  /* 0x0000000712077224 */ /* 0x040fe400078e0205 */
        /* <DEDUP_REMOVED lines=13> */
[----:B------:R-:W-:Y:S04]  /*b740*/  SHFL.IDX PT, R8, R8, 0x1, 0x1c1f ;  /* 0x003c1f0008087f89 */ /* 0x000fe800000e0000 */
[----:B------:R3:W4:Y:S01]  /*b750*/  SHFL.IDX PT, R9, R4, 0x1, 0x1c1f ;  /* 0x003c1f0004097f89 */ /* 0x00072200000e0000 */
[----:B------:R-:W-:Y:S01]  /*b760*/  LOP3.LUT P0, RZ, R14, 0x3, RZ, 0xc0, !PT ;  /* 0x000000030eff7812 */ /* 0x000fe2000780c0ff */
[----:B---3--:R-:W-:Y:S02]  /*b770*/  IMAD R4, R12, c[0x0][0x4e8], RZ ;  /* 0x00013a000c047a24 */ /* 0x008fe400078e02ff */
[----:B--2---:R-:W-:-:S05]  /*b780*/  IMAD R5, R99, 0x80, R15 ;  /* 0x0000008063057824 */ /* 0x004fca00078e020f */
[C---:B------:R-:W-:Y:S02]  /*b790*/  IADD3 R7, R5.reuse, 0x8, RZ ;  /* 0x0000000805077810 */ /* 0x040fe40007ffe0ff */
[-C--:B------:R-:W-:Y:S02]  /*b7a0*/  ISETP.GE.OR P3, PT, R5, R4.reuse, P0 ;  /* 0x000000040500720c */ /* 0x080fe40000766670 */
[----:B------:R-:W-:-:S11]  /*b7b0*/  ISETP.GE.OR P0, PT, R7, R4, P0 ;  /* 0x000000040700720c */ /* 0x000fd60000706670 */
[----:B-1----:R1:W-:Y:S01]  /*b7c0*/  @!P3 ST.E [R10.64], R21 ;  /* 0x000000150a00b985 */ /* 0x0023e2000c101906 */
[----:B------:R-:W-:-:S03]  /*b7d0*/  ISETP.GE.AND P3, PT, R5, R4, PT ;  /* 0x000000040500720c */ /* 0x000fc60003f66270 */
[----:B----4-:R1:W-:Y:S01]  /*b7e0*/  @!P0 ST.E [R8.64], R20 ;  /* 0x0000001408008985 */ /* 0x0103e2000c101906 */
[----:B------:R-:W-:Y:S01]  /*b7f0*/  ISETP.GE.AND P0, PT, R7, R4, PT ;  /* 0x000000040700720c */ /* 0x000fe20003f06270 */
[----:B------:R-:W-:Y:S05]  /*b800*/  @P2 BRA `(.L_x_1263) ;  /* 0x00000ad000002947 */ /* 0x000fea0003800000 */
[----:B------:R-:W2:Y:S01]  /*b810*/  LDL R14, [R1+0xa4] ;  /* 0x0000a400010e7983 */ /* 0x000ea20000100800 */
[----:B------:R-:W-:Y:S01]  /*b820*/  IMAD R3, R6, c[0x0][0x3a0], RZ ;  /* 0x0000e80006037a24 */ /* 0x000fe200078e02ff */
[----:B-1----:R-:W-:Y:S01]  /*b830*/  SHF.R.S32.HI R8, RZ, 0x1f, R0 ;  /* 0x0000001fff087819 */ /* 0x002fe20000011400 */
[C---:B------:R-:W-:Y:S01]  /*b840*/  IMAD.WIDE.U32 R6, R2.reuse, c[0x0][0x3a0], RZ ;  /* 0x0000e80002067a25 */ /* 0x040fe200078e00ff */
[----:B------:R1:W3:Y:S03]  /*b850*/  LDS.128 R28, [R219+0x80] ;  /* 0x00008000db1c7984 */ /* 0x0002e60000000c00 */
[----:B------:R-:W-:Y:S01]  /*b860*/  IMAD R2, R2, c[0x0][0x3a4], R3 ;  /* 0x0000e90002027a24 */ /* 0x000fe200078e0203 */
[----:B------:R1:W4:Y:S04]  /*b870*/  LDS.128 R44, [R219+0x1080] ;  /* 0x00108000db2c7984 */ /* 0x0003280000000c00 */
[----:B------:R-:W-:Y:S01]  /*b880*/  IADD3 R3, R7, R2, RZ ;  /* 0x0000000207037210 */ /* 0x000fe20007ffe0ff */
[----:B------:R1:W1:Y:S01]  /*b890*/  LDS.128 R60, [R219+0x2080] ;  /* 0x00208000db3c7984 */ /* 0x0002620000000c00 */
[----:B------:R-:W-:-:S03]  /*b8a0*/  MOV R2, R6 ;  /* 0x0000000600027202 */ /* 0x000fc60000000f00 */
[----:B------:R1:W1:Y:S02]  /*b8b0*/  LDS.128 R72, [R219+0x3080] ;  /* 0x00308000db487984 */ /* 0x0002640000000c00 */
[----:B------:R-:W-:Y:S02]  /*b8c0*/  IMAD.WIDE.U32 R6, R102, c[0x0][0x3e8], R2 ;  /* 0x0000fa0066067a25 */ /* 0x000fe400078e0002 */
[----:B------:R1:W1:Y:S02]  /*b8d0*/  LDS.128 R24, [R219+0x4080] ;  /* 0x00408000db187984 */ /* 0x0002640000000c00 */
[----:B------:R-:W-:Y:S02]  /*b8e0*/  IMAD R3, R8, c[0x0][0x3f0], RZ ;  /* 0x0000fc0008037a24 */ /* 0x000fe400078e02ff */
[----:B------:R1:W1:Y:S01]  /*b8f0*/  LDS.128 R40, [R219+0x5080] ;  /* 0x00508000db287984 */ /* 0x0002620000000c00 */
[----:B------:R-:W-:-:S03]  /*b900*/  IMAD R7, R102, c[0x0][0x3ec], R7 ;  /* 0x0000fb0066077a24 */ /* 0x000fc600078e0207 */
[----:B------:R1:W1:Y:S01]  /*b910*/  LDS.128 R56, [R219+0x6080] ;  /* 0x00608000db387984 */ /* 0x0002620000000c00 */
[----:B------:R-:W-:-:S03]  /*b920*/  IMAD.WIDE.U32 R6, R0, c[0x0][0x3f0], R6 ;  /* 0x0000fc0000067a25 */ /* 0x000fc600078e0006 */
[----:B------:R1:W1:Y:S04]  /*b930*/  LDS.128 R68, [R219+0x7080] ;  /* 0x00708000db447984 */ /* 0x0002680000000c00 */
        /* <DEDUP_REMOVED lines=8> */
[----:B------:R-:W5:Y:S02]  /*b9c0*/  S2R R10, SR_TID.X ;  /* 0x00000000000a7919 */ /* 0x000f640000002100 */
[----:B-----5:R-:W-:-:S04]  /*b9d0*/  SHF.R.S32.HI R9, RZ, 0x1f, R10 ;  /* 0x0000001fff097819 */ /* 0x020fc8000001140a */
[----:B------:R-:W-:-:S04]  /*b9e0*/  LEA.HI R9, R9, R10, RZ, 0x3 ;  /* 0x0000000a09097211 */ /* 0x000fc800078f18ff */
[----:B------:R-:W-:Y:S02]  /*b9f0*/  SHF.R.S32.HI R9, RZ, 0x3, R9 ;  /* 0x00000003ff097819 */ /* 0x000fe40000011409 */
[----:B--2---:R-:W-:-:S04]  /*ba00*/  LEA R5, R99, R14, 0x7 ;  /* 0x0000000e63057211 */ /* 0x004fc800078e38ff */
[----:B------:R-:W-:Y:S01]  /*ba10*/  MOV R2, R5 ;  /* 0x0000000500027202 */ /* 0x000fe20000000f00 */
[----:B------:R-:W-:-:S05]  /*ba20*/  @P1 IMAD.HI.U32 R8, R5, c[0x0][0x4ec], RZ ;  /* 0x00013b0005081a27 */ /* 0x000fca00078e00ff */
[----:B------:R-:W-:Y:S01]  /*ba30*/  @P1 SHF.R.U32.HI R2, RZ, c[0x0][0x4f0], R8 ;  /* 0x00013c00ff021a19 */ /* 0x000fe20000011608 */
[----:B------:R-:W-:-:S03]  /*ba40*/  IMAD R8, R0, c[0x0][0x3f4], R3 ;  /* 0x0000fd0000087a24 */ /* 0x000fc600078e0203 */
[----:B------:R-:W-:Y:S02]  /*ba50*/  SHF.R.S32.HI R3, RZ, 0x1f, R2 ;  /* 0x0000001fff037819 */ /* 0x000fe40000011402 */
[----:B------:R-:W-:Y:S02]  /*ba60*/  IADD3 R0, -R2, RZ, RZ ;  /* 0x000000ff02007210 */ /* 0x000fe40007ffe1ff */
[----:B------:R-:W-:Y:S01]  /*ba70*/  IADD3 R7, R7, R8, RZ ;  /* 0x0000000807077210 */ /* 0x000fe20007ffe0ff */
[----:B------:R-:W-:Y:S02]  /*ba80*/  IMAD R3, R3, c[0x0][0x3e0], RZ ;  /* 0x0000f80003037a24 */ /* 0x000fe400078e02ff */
[----:B------:R-:W-:Y:S02]  /*ba90*/  IMAD R0, R0, c[0x0][0x4e8], R5 ;  /* 0x00013a0000007a24 */ /* 0x000fe400078e0205 */
[C---:B------:R-:W-:Y:S02]  /*baa0*/  IMAD R8, R2.reuse, c[0x0][0x3e4], R3 ;  /* 0x0000f90002087a24 */ /* 0x040fe400078e0203 */
[----:B------:R-:W-:Y:S01]  /*bab0*/  IMAD.WIDE.U32 R2, R2, c[0x0][0x3e0], R6 ;  /* 0x0000f80002027a25 */ /* 0x000fe200078e0006 */
[----:B------:R-:W-:-:S02]  /*bac0*/  SHF.R.S32.HI R5, RZ, 0x1f, R0 ;  /* 0x0000001fff057819 */ /* 0x000fc40000011400 */
[----:B------:R-:W-:Y:S02]  /*bad0*/  LEA R7, R99, R9, 0x7 ;  /* 0x0000000963077211 */ /* 0x000fe400078e38ff */
        /* <DEDUP_REMOVED lines=8> */
[----:B-1-34-:R1:W2:Y:S02]  /*bb60*/  SHFL.IDX PT, R6, R14, RZ, 0x181f ;  /* 0x00181fff0e067589 */ /* 0x01a2a400000e0000 */
.L_x_1327:
[----:B------:R-:W-:Y:S05]  /*bb70*/  BRA.DIV ~URZ, `(.L_x_1265) ;  /* 0x000046927f007947 */ /* 0x000fea000b800000 */
[----:B------:R3:W4:Y:S02]  /*bb80*/  SHFL.IDX PT, R0, R15, RZ, 0x181f ;  /* 0x00181fff0f007589 */ /* 0x00072400000e0000 */
.L_x_1328:
[----:B------:R-:W-:Y:S01]  /*bb90*/  ISETP.GE.AND P0, PT, R7, R4, PT ;  /* 0x000000040700720c */ /* 0x000fe20003f06270 */
[----:B------:R-:W-:-:S12]  /*bba0*/  BSSY B0, `(.L_x_1266) ;  /* 0x0000018000007945 */ /* 0x000fd80003800000 */
[----:B------:R-:W-:Y:S05]  /*bbb0*/  @P0 BRA `(.L_x_1267) ;  /* 0x0000016000000947 */ /* 0x000fea0003800000 */
[----:B------:R-:W5:Y:S04]  /*bbc0*/  LDL.64 R2, [R1] ;  /* 0x0000000001027983 */ /* 0x000f680000100a00 */
[----:B---3--:R-:W3:Y:S04]  /*bbd0*/  LDL R82, [R1+0x8] ;  /* 0x0000080001527983 */ /* 0x008ee80000100800 */
[----:B----4-:R-:W4:Y:S04]  /*bbe0*/  LDL R5, [R1+0xc] ;  /* 0x00000c0001057983 */ /* 0x010f280000100800 */
[----:B--2---:R-:W2:Y:S04]  /*bbf0*/  LDL R83, [R1+0x3c] ;  /* 0x00003c0001537983 */ /* 0x004ea80000100800 */
[----:B------:R-:W2:Y:S04]  /*bc00*/  LDL R81, [R1+0x38] ;  /* 0x0000380001517983 */ /* 0x000ea80000100800 */
[----:B------:R-:W2:Y:S01]  /*bc10*/  LDL R80, [R1+0x34] ;  /* 0x0000340001507983 */ /* 0x000ea20000100800 */
[----:B------:R-:W-:-:S13]  /*bc20*/  ISETP.GE.AND P4, PT, R252, c[0x0][0x3c8], PT ;  /* 0x0000f200fc007a0c */ /* 0x000fda0003f86270 */
[----:B------:R-:W-:Y:S02]  /*bc30*/  @!P4 LEA R8, P1, R252, R0, 0x1 ;  /* 0x00000000fc08c211 */ /* 0x000fe400078208ff */
        /* <DEDUP_REMOVED lines=8> */
[----:B------:R-:W-:-:S02]  /*bcc0*/  @!P4 LEA.HI.X R9, R252, R6, R81, 0x1, P1 ;  /* 0x00000006fc09c211 */ /* 0x000fc400008f0c51 */
[----:B------:R-:W-:Y:S01]  /*bcd0*/  @!P3 LEA.HI.X R3, R5, R6, R80, 0x1, P0 ;  /* 0x000000060503b211 */ /* 0x000fe200000f0c50 */
[----:B------:R2:W-:Y:S04]  /*bce0*/  @!P6 ST.E.128 [R12.64], R28 ;  /* 0x0000001c0c00e985 */ /* 0x0005e8000c101d06 */
[----:B------:R2:W-:Y:S04]  /*bcf0*/  @!P5 ST.E.128 [R10.64], R24 ;  /* 0x000000180a00d985 */ /* 0x0005e8000c101d06 */
[----:B------:R2:W-:Y:S04]  /*bd00*/  @!P4 ST.E.128 [R8.64], R20 ;  /* 0x000000140800c985 */ /* 0x0005e8000c101d06 */
[----:B------:R2:W-:Y:S02]  /*bd10*/  @!P3 ST.E.128 [R2.64], R16 ;  /* 0x000000100200b985 */ /* 0x0005e4000c101d06 */
.L_x_1267:
[----:B------:R-:W-:Y:S05]  /*bd20*/  BSYNC B0 ;  /* 0x0000000000007941 */ /* 0x000fea0003800000 */
.L_x_1266:
[----:B------:R-:W-:Y:S05]  /*bd30*/  BRA.DIV ~URZ, `(.L_x_1268) ;  /* 0x000045327f007947 */ /* 0x000fea000b800000 */
[----:B--2---:R2:W1:Y:S04]  /*bd40*/  SHFL.IDX PT, R6, R14, 0x1, 0x181f ;  /* 0x00381f000e067f89 */ /* 0x00446800000e0000 */
[----:B----4-:R2:W4:Y:S02]  /*bd50*/  SHFL.IDX PT, R0, R15, 0x1, 0x181f ;  /* 0x00381f000f007f89 */ /* 0x01052400000e0000 */
.L_x_1329:
[----:B------:R-:W-:Y:S01]  /*bd60*/  IADD3 R2, R7, 0x20, RZ ;  /* 0x0000002007027810 */ /* 0x000fe20007ffe0ff */
[----:B------:R-:W-:Y:S03]  /*bd70*/  BSSY B0, `(.L_x_1269) ;  /* 0x0000019000007945 */ /* 0x000fe60003800000 */
[----:B------:R-:W-:-:S13]  /*bd80*/  ISETP.GE.AND P0, PT, R2, R4, PT ;  /* 0x000000040200720c */ /* 0x000fda0003f06270 */
[----:B------:R-:W-:Y:S05]  /*bd90*/  @P0 BRA `(.L_x_1270) ;  /* 0x0000016000000947 */ /* 0x000fea0003800000 */
[----:B------:R-:W5:Y:S04]  /*bda0*/  LDL.64 R20, [R1] ;  /* 0x0000000001147983 */ /* 0x000f680000100a00 */
[----:B--2---:R-:W2:Y:S04]  /*bdb0*/  LDL R18, [R1+0x8] ;  /* 0x0000080001127983 */ /* 0x004ea80000100800 */
[----:B---3--:R-:W3:Y:S04]  /*bdc0*/  LDL R5, [R1+0xc] ;  /* 0x00000c0001057983 */ /* 0x008ee80000100800 */
[----:B----4-:R-:W4:Y:S04]  /*bdd0*/  LDL R19, [R1+0x3c] ;  /* 0x00003c0001137983 */ /* 0x010f280000100800 */
[----:B------:R-:W4:Y:S04]  /*bde0*/  LDL R17, [R1+0x38] ;  /* 0x0000380001117983 */ /* 0x000f280000100800 */
[----:B------:R-:W4:Y:S01]  /*bdf0*/  LDL R16, [R1+0x34] ;  /* 0x0000340001107983 */ /* 0x000f220000100800 */
[----:B------:R-:W-:-:S13]  /*be00*/  ISETP.GE.AND P1, PT, R252, c[0x0][0x3c8], PT ;  /* 0x0000f200fc007a0c */ /* 0x000fda0003f26270 */
[----:B------:R-:W-:Y:S02]  /*be10*/  @!P1 LEA R8, P5, R252, R0, 0x1 ;  /* 0x00000000fc089211 */ /* 0x000fe400078a08ff */
[----:B-----5:R-:W-:Y:S02]  /*be20*/  ISETP.GE.AND P3, PT, R20, c[0x0][0x3c8], PT ;  /* 0x0000f20014007a0c */ /* 0x020fe40003f66270 */
[----:B--2---:R-:W-:Y:S02]  /*be30*/  ISETP.GE.AND P2, PT, R18, c[0x0][0x3c8], PT ;  /* 0x0000f20012007a0c */ /* 0x004fe40003f46270 */
[----:B---3--:R-:W-:-:S09]  /*be40*/  ISETP.GE.AND P0, PT, R5, c[0x0][0x3c8], PT ;  /* 0x0000f20005007a0c */ /* 0x008fd20003f06270 */
[-C--:B------:R-:W-:Y:S02]  /*be50*/  @!P3 LEA R12, P4, R20, R0.reuse, 0x1 ;  /* 0x00000000140cb211 */ /* 0x080fe400078808ff */
[----:B------:R-:W-:Y:S02]  /*be60*/  @!P2 LEA R10, P6, R18, R0, 0x1 ;  /* 0x00000000120aa211 */ /* 0x000fe400078c08ff */
[----:B-1----:R-:W-:Y:S02]  /*be70*/  @!P3 LEA.HI.X R13, R20, R6, R21, 0x1, P4 ;  /* 0x00000006140db211 */ /* 0x002fe400020f0c15 */
[----:B------:R-:W-:Y:S02]  /*be80*/  @!P0 LEA R2, P4, R5, R0, 0x1 ;  /* 0x0000000005028211 */ /* 0x000fe400078808ff */
[-C--:B----4-:R-:W-:Y:S02]  /*be90*/  @!P2 LEA.HI.X R11, R18, R6.reuse, R19, 0x1, P6 ;  /* 0x00000006120ba211 */ /* 0x090fe400030f0c13 */
[----:B------:R-:W-:-:S02]  /*bea0*/  @!P1 LEA.HI.X R9, R252, R6, R17, 0x1, P5 ;  /* 0x00000006fc099211 */ /* 0x000fc400028f0c11 */
[----:B------:R-:W-:Y:S01]  /*beb0*/  @!P0 LEA.HI.X R3, R5, R6, R16, 0x1, P4 ;  /* 0x0000000605038211 */ /* 0x000fe200020f0c10 */
[----:B------:R1:W-:Y:S04]  /*bec0*/  @!P3 ST.E.128 [R12.64], R44 ;  /* 0x0000002c0c00b985 */ /* 0x0003e8000c101d06 */
[----:B------:R1:W-:Y:S04]  /*bed0*/  @!P2 ST.E.128 [R10.64], R40 ;  /* 0x000000280a00a985 */ /* 0x0003e8000c101d06 */
[----:B------:R1:W-:Y:S04]  /*bee0*/  @!P1 ST.E.128 [R8.64], R36 ;  /* 0x0000002408009985 */ /* 0x0003e8000c101d06 */
[----:B------:R1:W-:Y:S02]  /*bef0*/  @!P0 ST.E.128 [R2.64], R32 ;  /* 0x0000002002008985 */ /* 0x0003e4000c101d06 */
.L_x_1270:
[----:B------:R-:W-:Y:S05]  /*bf00*/  BSYNC B0 ;  /* 0x0000000000007941 */ /* 0x000fea0003800000 */
.L_x_1269:
[----:B------:R-:W-:Y:S05]  /*bf10*/  BRA.DIV ~URZ, `(.L_x_1271) ;  /* 0x000044127f007947 */ /* 0x000fea000b800000 */
[----:B-1----:R1:W2:Y:S02]  /*bf20*/  SHFL.IDX PT, R6, R14, 0x2, 0x181f ;  /* 0x00581f000e067f89 */ /* 0x0022a400000e0000 */
.L_x_1330:
[----:B------:R-:W-:Y:S05]  /*bf30*/  BRA.DIV ~URZ, `(.L_x_1272) ;  /* 0x000044627f007947 */ /* 0x000fea000b800000 */
[----:B----4-:R4:W1:Y:S02]  /*bf40*/  SHFL.IDX PT, R0, R15, 0x2, 0x181f ;  /* 0x00581f000f007f89 */ /* 0x01086400000e0000 */
.L_x_1331:
[----:B------:R-:W-:Y:S01]  /*bf50*/  IADD3 R2, R7, 0x40, RZ ;  /* 0x0000004007027810 */ /* 0x000fe20007ffe0ff */
[----:B------:R-:W-:Y:S03]  /*bf60*/  BSSY B0, `(.L_x_1273) ;  /* 0x0000019000007945 */ /* 0x000fe60003800000 */
        /* <DEDUP_REMOVED lines=9> */
[----:B-1----:R-:W-:Y:S02]  /*c000*/  @!P1 LEA R8, P5, R252, R0, 0x1 ;  /* 0x00000000fc089211 */ /* 0x002fe400078a08ff */
        /* <DEDUP_REMOVED lines=14> */
.L_x_1274:
[----:B------:R-:W-:Y:S05]  /*c0f0*/  BSYNC B0 ;  /* 0x0000000000007941 */ /* 0x000fea0003800000 */
.L_x_1273:
[----:B------:R-:W-:Y:S05]  /*c100*/  BRA.DIV ~URZ, `(.L_x_1275) ;  /* 0x000042f27f007947 */ /* 0x000fea000b800000 */
[----:B--2---:R2:W3:Y:S04]  /*c110*/  SHFL.IDX PT, R6, R14, 0x3, 0x181f ;  /* 0x00781f000e067f89 */ /* 0x0044e800000e0000 */
[----:B-1----:R2:W1:Y:S02]  /*c120*/  SHFL.IDX PT, R0, R15, 0x3, 0x181f ;  /* 0x00781f000f007f89 */ /* 0x00246400000e0000 */
.L_x_1332:
[----:B------:R-:W-:-:S04]  /*c130*/  IADD3 R2, R7, 0x60, RZ ;  /* 0x0000006007027810 */ /* 0x000fc80007ffe0ff */
[----:B------:R-:W-:-:S13]  /*c140*/  ISETP.GE.AND P0, PT, R2, R4, PT ;  /* 0x000000040200720c */ /* 0x000fda0003f06270 */
[----:B------:R-:W-:Y:S05]  /*c150*/  @P0 BRA `(.L_x_1276) ;  /* 0x00002b8000000947 */ /* 0x000fea0003800000 */
[----:B--234-:R-:W2:Y:S04]  /*c160*/  LDL.64 R14, [R1] ;  /* 0x00000000010e7983 */ /* 0x01cea80000100a00 */
[----:B------:R-:W3:Y:S04]  /*c170*/  LDL R12, [R1+0x8] ;  /* 0x00000800010c7983 */ /* 0x000ee80000100800 */
[----:B------:R-:W4:Y:S04]  /*c180*/  LDL R13, [R1+0x3c] ;  /* 0x00003c00010d7983 */ /* 0x000f280000100800 */
[----:B------:R-:W5:Y:S04]  /*c190*/  LDL R11, [R1+0x38] ;  /* 0x00003800010b7983 */ /* 0x000f680000100800 */
[----:B------:R-:W4:Y:S01]  /*c1a0*/  LDL R10, [R1+0xc] ;  /* 0x00000c00010a7983 */ /* 0x000f220000100800 */
[----:B------:R-:W-:-:S13]  /*c1b0*/  ISETP.GE.AND P0, PT, R252, c[0x0][0x3c8], PT ;  /* 0x0000f200fc007a0c */ /* 0x000fda0003f06270 */
[----:B-1----:R-:W-:Y:S02]  /*c1c0*/  @!P0 LEA R2, P3, R252, R0, 0x1 ;  /* 0x00000000fc028211 */ /* 0x002fe400078608ff */
[----:B--2---:R-:W-:Y:S02]  /*c1d0*/  ISETP.GE.AND P2, PT, R14, c[0x0][0x3c8], PT ;  /* 0x0000f2000e007a0c */ /* 0x004fe40003f46270 */
[----:B---3--:R-:W-:-:S11]  /*c1e0*/  ISETP.GE.AND P1, PT, R12, c[0x0][0x3c8], PT ;  /* 0x0000f2000c007a0c */ /* 0x008fd60003f26270 */
[-C--:B------:R-:W-:Y:S02]  /*c1f0*/  @!P2 LEA R8, P5, R14, R0.reuse, 0x1 ;  /* 0x000000000e08a211 */ /* 0x080fe400078a08ff */
[----:B------:R-:W-:Y:S02]  /*c200*/  @!P1 LEA R4, P4, R12, R0, 0x1 ;  /* 0x000000000c049211 */ /* 0x000fe400078808ff */
[-C--:B------:R-:W-:Y:S02]  /*c210*/  @!P2 LEA.HI.X R9, R14, R6.reuse, R15, 0x1, P5 ;  /* 0x000000060e09a211 */ /* 0x080fe400028f0c0f */
[-C--:B----4-:R-:W-:Y:S02]  /*c220*/  @!P1 LEA.HI.X R5, R12, R6.reuse, R13, 0x1, P4 ;  /* 0x000000060c059211 */ /* 0x090fe400020f0c0d */
[----:B-----5:R-:W-:Y:S01]  /*c230*/  @!P0 LEA.HI.X R3, R252, R6, R11, 0x1, P3 ;  /* 0x00000006fc038211 */ /* 0x020fe200018f0c0b */
        /* <DEDUP_REMOVED lines=10> */
.L_x_1263:
        /* <DEDUP_REMOVED lines=8> */
[----:B------:R-:W-:-:S04]  /*c360*/  IMAD R2, R2, c[0x0][0x440], RZ ;  /* 0x0001100002027a24 */ /* 0x000fc800078e02ff */
        /* <DEDUP_REMOVED lines=25> */
.L_x_1333:
[----:B------:R-:W-:Y:S05]  /*c500*/  BRA.DIV ~URZ, `(.L_x_1278) ;  /* 0x000040227f007947 */ /* 0x000fea000b800000 */
[----:B------:R3:W4:Y:S02]  /*c510*/  SHFL.IDX PT, R0, R21, RZ, 0x1c1f ;  /* 0x001c1fff15007589 */ /* 0x00072400000e0000 */
.L_x_1334:
[----:B------:R-:W-:Y:S01]  /*c520*/  BSSY B0, `(.L_x_1279) ;  /* 0x00000c2000007945 */ /* 0x000fe20003800000 */
[----:B------:R-:W-:Y:S05]  /*c530*/  @P3 BRA `(.L_x_1280) ;  /* 0x00000c0000003947 */ /* 0x000fea0003800000 */
[----:B------:R-:W5:Y:S04]  /*c540*/  LDL R107, [R1+0x10] ;  /* 0x00001000016b7983 */ /* 0x000f680000100800 */
        /* <DEDUP_REMOVED lines=8> */
[----:B------:R-:W-:-:S04]  /*c5d0*/  IADD3 R6, R107, 0x18, RZ ;  /* 0x000000186b067810 */ /* 0x000fc80007ffe0ff */
[----:B------:R-:W-:-:S05]  /*c5e0*/  ISETP.GE.AND P5, PT, R6, c[0x0][0x3c8], PT ;  /* 0x0000f20006007a0c */ /* 0x000fca0003fa6270 */
[----:B------:R-:W-:Y:S02]  /*c5f0*/  @!P2 IMAD.MOV.U32 R2, RZ, RZ, R0 ;  /* 0x000000ffff02a224 */ /* 0x000fe400078e0000 */
[----:B------:R-:W-:Y:S01]  /*c600*/  @!P2 IMAD.MOV.U32 R3, RZ, RZ, R4 ;  /* 0x000000ffff03a224 */ /* 0x000fe200078e0004 */
[----:B----4-:R-:W-:Y:S02]  /*c610*/  ISETP.GE.AND P3, PT, R12, c[0x0][0x3c8], PT ;  /* 0x0000f2000c007a0c */ /* 0x010fe40003f66270 */
[----:B------:R-:W-:Y:S01]  /*c620*/  SHF.R.S32.HI R7, RZ, 0x1f, R10 ;  /* 0x0000001fff077819 */ /* 0x000fe2000001140a */
[C---:B------:R-:W-:Y:S01]  /*c630*/  @!P2 IMAD.WIDE R2, R107.reuse, 0x4, R2 ;  /* 0x000000046b02a825 */ /* 0x040fe200078e0202 */
[C---:B------:R-:W-:Y:S02]  /*c640*/  @!P1 LEA R8, P4, R10.reuse, R0, 0x2 ;  /* 0x000000000a089211 */ /* 0x040fe400078810ff */
[----:B------:R-:W-:Y:S02]  /*c650*/  IADD3 R5, R107, 0x20, RZ ;  /* 0x000000206b057810 */ /* 0x000fe40007ffe0ff */
[----:B------:R-:W-:Y:S01]  /*c660*/  @!P1 LEA.HI.X R9, R10, R4, R7, 0x2, P4 ;  /* 0x000000040a099211 */ /* 0x000fe200020f1407 */
[----:B------:R3:W-:Y:S01]  /*c670*/  @!P2 ST.E.64 [R2.64], R24 ;  /* 0x000000180200a985 */ /* 0x0007e2000c101b06 */
[----:B------:R-:W-:-:S02]  /*c680*/  ISETP.GE.AND P4, PT, R5, c[0x0][0x3c8], PT ;  /* 0x0000f20005007a0c */ /* 0x000fc40003f86270 */
[----:B------:R-:W-:Y:S01]  /*c690*/  SHF.R.S32.HI R11, RZ, 0x1f, R6 ;  /* 0x0000001fff0b7819 */ /* 0x000fe20000011406 */
[----:B------:R4:W-:Y:S01]  /*c6a0*/  @!P1 ST.E.64 [R8.64], R22 ;  /* 0x0000001608009985 */ /* 0x0009e2000c101b06 */
[C---:B------:R-:W-:Y:S02]  /*c6b0*/  @!P5 LEA R10, P1, R6.reuse, R0, 0x2 ;  /* 0x00000000060ad211 */ /* 0x040fe400078210ff */
[----:B------:R-:W-:Y:S02]  /*c6c0*/  SHF.R.S32.HI R7, RZ, 0x1f, R12 ;  /* 0x0000001fff077819 */ /* 0x000fe4000001140c */
[----:B------:R-:W-:Y:S02]  /*c6d0*/  @!P5 LEA.HI.X R11, R6, R4, R11, 0x2, P1 ;  /* 0x00000004060bd211 */ /* 0x000fe400008f140b */
[----:B------:R-:W-:Y:S02]  /*c6e0*/  SHF.R.S32.HI R13, RZ, 0x1f, R5 ;  /* 0x0000001fff0d7819 */ /* 0x000fe40000011405 */
[C---:B---3--:R-:W-:Y:S01]  /*c6f0*/  IADD3 R3, R107.reuse, 0x28, RZ ;  /* 0x000000286b037810 */ /* 0x048fe20007ffe0ff */
[----:B------:R-:W3:Y:S01]  /*c700*/  LDL R24, [R1+0xd8] ;  /* 0x0000d80001187983 */ /* 0x000ee20000100800 */
[----:B------:R-:W-:-:S02]  /*c710*/  IADD3 R2, R107, 0x30, RZ ;  /* 0x000000306b027810 */ /* 0x000fc40007ffe0ff */
[----:B------:R-:W-:Y:S01]  /*c720*/  ISETP.GE.AND P6, PT, R3, c[0x0][0x3c8], PT ;  /* 0x0000f20003007a0c */ /* 0x000fe20003fc6270 */
[----:B----4-:R-:W4:Y:S01]  /*c730*/  LDL R22, [R1+0x9c] ;  /* 0x00009c0001167983 */ /* 0x010f220000100800 */
[----:B------:R-:W-:Y:S02]  /*c740*/  @!P3 LEA R8, P2, R12, R0, 0x2 ;  /* 0x000000000c08b211 */ /* 0x000fe400078410ff */
[----:B------:R-:W-:Y:S01]  /*c750*/  ISETP.GE.AND P1, PT, R2, c[0x0][0x3c8], PT ;  /* 0x0000f20002007a0c */ /* 0x000fe20003f26270 */
[----:B------:R-:W5:Y:S01]  /*c760*/  LDL R25, [R1+0x88] ;  /* 0x0000880001197983 */ /* 0x000f620000100800 */
[----:B------:R-:W-:Y:S02]  /*c770*/  @!P3 LEA.HI.X R9, R12, R4, R7, 0x2, P2 ;  /* 0x000000040c09b211 */ /* 0x000fe400010f1407 */
[----:B------:R-:W-:Y:S01]  /*c780*/  @!P4 LEA R12, P2, R5, R0, 0x2 ;  /* 0x00000000050cc211 */ /* 0x000fe200078410ff */
[----:B------:R-:W3:Y:S01]  /*c790*/  LDL R23, [R1+0x84] ;  /* 0x0000840001177983 */ /* 0x000ee20000100800 */
[----:B------:R-:W-:-:S02]  /*c7a0*/  IADD3 R7, R107, 0x38, RZ ;  /* 0x000000386b077810 */ /* 0x000fc40007ffe0ff */
[----:B------:R-:W-:Y:S02]  /*c7b0*/  @!P4 LEA.HI.X R13, R5, R4, R13, 0x2, P2 ;  /* 0x00000004050dc211 */ /* 0x000fe400010f140d */
[----:B------:R-:W-:Y:S02]  /*c7c0*/  SHF.R.S32.HI R5, RZ, 0x1f, R3 ;  /* 0x0000001fff057819 */ /* 0x000fe40000011403 */
[----:B------:R-:W-:Y:S01]  /*c7d0*/  @!P6 LEA R16, P2, R3, R0, 0x2 ;  /* 0x000000000310e211 */ /* 0x000fe200078410ff */
[----:B------:R1:W-:Y:S01]  /*c7e0*/  @!P3 ST.E.64 [R8.64], R26 ;  /* 0x0000001a0800b985 */ /* 0x0003e2000c101b06 */
[----:B------:R-:W-:Y:S02]  /*c7f0*/  ISETP.GE.AND P3, PT, R7, c[0x0][0x3c8], PT ;  /* 0x0000f20007007a0c */ /* 0x000fe40003f66270 */
[----:B------:R-:W-:Y:S02]  /*c800*/  @!P6 LEA.HI.X R17, R3, R4, R5, 0x2, P2 ;  /* 0x000000040311e211 */ /* 0x000fe400010f1405 */
[----:B------:R-:W-:-:S02]  /*c810*/  SHF.R.S32.HI R3, RZ, 0x1f, R2 ;  /* 0x0000001fff037819 */ /* 0x000fc40000011402 */
[C---:B------:R-:W-:Y:S02]  /*c820*/  IADD3 R6, R107.reuse, 0x40, RZ ;  /* 0x000000406b067810 */ /* 0x040fe40007ffe0ff */
[----:B------:R-:W-:Y:S01]  /*c830*/  IADD3 R5, R107, 0x48, RZ ;  /* 0x000000486b057810 */ /* 0x000fe20007ffe0ff */
[----:B------:R2:W-:Y:S01]  /*c840*/  @!P5 ST.E.64 [R10.64], R30 ;  /* 0x0000001e0a00d985 */ /* 0x0005e2000c101b06 */
[----:B------:R-:W-:-:S03]  /*c850*/  ISETP.GE.AND P5, PT, R6, c[0x0][0x3c8], PT ;  /* 0x0000f20006007a0c */ /* 0x000fc60003fa6270 */
[----:B------:R2:W-:Y:S01]  /*c860*/  @!P4 ST.E.64 [R12.64], R28 ;  /* 0x0000001c0c00c985 */ /* 0x0005e2000c101b06 */
[----:B------:R-:W-:-:S03]  /*c870*/  ISETP.GE.AND P4, PT, R5, c[0x0][0x3c8], PT ;  /* 0x0000f20005007a0c */ /* 0x000fc60003f86270 */
[----:B------:R-:W-:Y:S01]  /*c880*/  @!P6 ST.E.64 [R16.64], R34 ;  /* 0x000000221000e985 */ /* 0x000fe2000c101b06 */
[----:B-1----:R-:W-:-:S03]  /*c890*/  @!P1 LEA R8, P2, R2, R0, 0x2 ;  /* 0x0000000002089211 */ /* 0x002fc600078410ff */
[----:B------:R-:W5:Y:S01]  /*c8a0*/  LDL R27, [R1+0x8c] ;  /* 0x00008c00011b7983 */ /* 0x000f620000100800 */
[----:B------:R-:W-:-:S03]  /*c8b0*/  @!P1 LEA.HI.X R9, R2, R4, R3, 0x2, P2 ;  /* 0x0000000402099211 */ /* 0x000fc600010f1403 */
[----:B------:R-:W5:Y:S01]  /*c8c0*/  LDL R26, [R1+0xc4] ;  /* 0x0000c400011a7983 */ /* 0x000f620000100800 */
[----:B------:R-:W-:-:S04]  /*c8d0*/  IADD3 R3, R107, 0x50, RZ ;  /* 0x000000506b037810 */ /* 0x000fc80007ffe0ff */
[----:B------:R-:W-:Y:S01]  /*c8e0*/  ISETP.GE.AND P6, PT, R3, c[0x0][0x3c8], PT ;  /* 0x0000f20003007a0c */ /* 0x000fe20003fc6270 */
[----:B--2---:R-:W2:Y:S01]  /*c8f0*/  LDL R31, [R1+0xd4] ;  /* 0x0000d400011f7983 */ /* 0x004ea20000100800 */
[----:B------:R-:W-:Y:S02]  /*c900*/  SHF.R.S32.HI R2, RZ, 0x1f, R7 ;  /* 0x0000001fff027819 */ /* 0x000fe40000011407 */
[-C--:B------:R-:W-:Y:S01]  /*c910*/  @!P3 LEA R14, P2, R7, R0.reuse, 0x2 ;  /* 0x00000000070eb211 */ /* 0x080fe200078410ff */
[----:B------:R1:W-:Y:S01]  /*c920*/  @!P1 ST.E.64 [R8.64], R32 ;  /* 0x0000002008009985 */ /* 0x0003e2000c101b06 */
[----:B------:R-:W-:Y:S02]  /*c930*/  @!P4 LEA R12, P1, R5, R0, 0x2 ;  /* 0x00000000050cc211 */ /* 0x000fe400078210ff */
[----:B------:R-:W-:Y:S01]  /*c940*/  @!P3 LEA.HI.X R15, R7, R4, R2, 0x2, P2 ;  /* 0x00000004070fb211 */ /* 0x000fe200010f1402 */
[----:B------:R-:W2:Y:S01]  /*c950*/  LDL R29, [R1+0x90] ;  /* 0x00009000011d7983 */ /* 0x000ea20000100800 */
[----:B------:R-:W-:-:S02]  /*c960*/  @!P5 LEA R10, P2, R6, R0, 0x2 ;  /* 0x00000000060ad211 */ /* 0x000fc400078410ff */
[----:B------:R-:W-:Y:S01]  /*c970*/  SHF.R.S32.HI R7, RZ, 0x1f, R5 ;  /* 0x0000001fff077819 */ /* 0x000fe20000011405 */
[----:B------:R-:W2:Y:S03]  /*c980*/  LDL R30, [R1+0xcc] ;  /* 0x0000cc00011e7983 */ /* 0x000ea60000100800 */
[----:B------:R-:W-:Y:S01]  /*c990*/  @!P4 LEA.HI.X R13, R5, R4, R7, 0x2, P1 ;  /* 0x00000004050dc211 */ /* 0x000fe200008f1407 */
[----:B------:R-:W2:Y:S01]  /*c9a0*/  LDL R28, [R1+0xc8] ;  /* 0x0000c800011c7983 */ /* 0x000ea20000100800 */
[----:B------:R-:W-:-:S03]  /*c9b0*/  @!P6 LEA R18, P1, R3, R0, 0x2 ;  /* 0x000000000312e211 */ /* 0x000fc600078210ff */
[----:B------:R-:W-:Y:S01]  /*c9c0*/  @!P3 ST.E.64 [R14.64], R132 ;  /* 0x000000840e00b985 */ /* 0x000fe2000c101b06 */
[----:B-1----:R-:W-:-:S04]  /*c9d0*/  SHF.R.S32.HI R8, RZ, 0x1f, R6 ;  /* 0x0000001fff087819 */ /* 0x002fc80000011406 */
[----:B------:R-:W-:Y:S02]  /*c9e0*/  @!P5 LEA.HI.X R11, R6, R4, R8, 0x2, P2 ;  /* 0x00000004060bd211 */ /* 0x000fe400010f1408 */
[----:B------:R-:W-:-:S04]  /*c9f0*/  SHF.R.S32.HI R6, RZ, 0x1f, R3 ;  /* 0x0000001fff067819 */ /* 0x000fc80000011403 */
[----:B------:R-:W-:Y:S01]  /*ca00*/  @!P6 LEA.HI.X R19, R3, R4, R6, 0x2, P1 ;  /* 0x000000040313e211 */ /* 0x000fe200008f1406 */
[----:B------:R-:W-:Y:S04]  /*ca10*/  @!P5 ST.E.64 [R10.64], R134 ;  /* 0x000000860a00d985 */ /* 0x000fe8000c101b06 */
[----:B------:R-:W-:Y:S04]  /*ca20*/  @!P4 ST.E.64 [R12.64], R36 ;  /* 0x000000240c00c985 */ /* 0x000fe8000c101b06 */
[----:B------:R1:W-:Y:S04]  /*ca30*/  @!P6 ST.E.64 [R18.64], R44 ;  /* 0x0000002c1200e985 */ /* 0x0003e8000c101b06 */
[----:B-1----:R-:W2:Y:S01]  /*ca40*/  LDL R18, [R1+0xd0] ;  /* 0x0000d00001127983 */ /* 0x002ea20000100800 */
[----:B------:R-:W-:-:S02]  /*ca50*/  IADD3 R2, R107, 0x58, RZ ;  /* 0x000000586b027810 */ /* 0x000fc40007ffe0ff */
[----:B------:R-:W-:Y:S01]  /*ca60*/  IADD3 R5, R107, 0x60, RZ ;  /* 0x000000606b057810 */ /* 0x000fe20007ffe0ff */
[----:B------:R-:W5:Y:S01]  /*ca70*/  LDL R19, [R1+0x80] ;  /* 0x0000800001137983 */ /* 0x000f620000100800 */
[----:B------:R-:W-:Y:S02]  /*ca80*/  ISETP.GE.AND P2, PT, R2, c[0x0][0x3c8], PT ;  /* 0x0000f20002007a0c */ /* 0x000fe40003f46270 */
[----:B------:R-:W-:Y:S02]  /*ca90*/  SHF.R.S32.HI R3, RZ, 0x1f, R2 ;  /* 0x0000001fff037819 */ /* 0x000fe40000011402 */
[----:B------:R-:W-:-:S09]  /*caa0*/  ISETP.GE.AND P3, PT, R5, c[0x0][0x3c8], PT ;  /* 0x0000f20005007a0c */ /* 0x000fd20003f66270 */
[----:B------:R-:W-:-:S04]  /*cab0*/  @!P2 LEA R8, P1, R2, R0, 0x2 ;  /* 0x000000000208a211 */ /* 0x000fc800078210ff */
[----:B------:R-:W-:Y:S02]  /*cac0*/  @!P2 LEA.HI.X R9, R2, R4, R3, 0x2, P1 ;  /* 0x000000040209a211 */ /* 0x000fe400008f1403 */
[C---:B------:R-:W-:Y:S02]  /*cad0*/  IADD3 R3, R107.reuse, 0x68, RZ ;  /* 0x000000686b037810 */ /* 0x040fe40007ffe0ff */
[----:B------:R-:W-:Y:S02]  /*cae0*/  IADD3 R2, R107, 0x70, RZ ;  /* 0x000000706b027810 */ /* 0x000fe40007ffe0ff */
[----:B------:R-:W-:Y:S02]  /*caf0*/  ISETP.GE.AND P5, PT, R3, c[0x0][0x3c8], PT ;  /* 0x0000f20003007a0c */ /* 0x000fe40003fa6270 */
[----:B------:R-:W-:Y:S02]  /*cb00*/  ISETP.GE.AND P1, PT, R2, c[0x0][0x3c8], PT ;  /* 0x0000f20002007a0c */ /* 0x000fe40003f26270 */
[----:B------:R-:W-:-:S04]  /*cb10*/  IADD3 R6, R107, 0x78, RZ ;  /* 0x000000786b067810 */ /* 0x000fc80007ffe0ff */
[----:B------:R-:W-:Y:S02]  /*cb20*/  ISETP.GE.AND P6, PT, R6, c[0x0][0x3c8], PT ;  /* 0x0000f20006007a0c */ /* 0x000fe40003fc6270 */
[----:B------:R-:W-:Y:S02]  /*cb30*/  SHF.R.S32.HI R7, RZ, 0x1f, R5 ;  /* 0x0000001fff077819 */ /* 0x000fe40000011405 */
[CC--:B------:R-:W-:Y:S01]  /*cb40*/  @!P3 LEA R16, P4, R5.reuse, R0.reuse, 0x2 ;  /* 0x000000000510b211 */ /* 0x0c0fe200078810ff */
[----:B------:R1:W-:Y:S02]  /*cb50*/  @!P2 ST.E.64 [R8.64], R40 ;  /* 0x000000280800a985 */ /* 0x0003e4000c101b06 */
[----:B------:R-:W-:Y:S02]  /*cb60*/  @!P1 LEA R12, P2, R2, R0, 0x2 ;  /* 0x00000000020c9211 */ /* 0x000fe400078410ff */
[----:B------:R-:W-:Y:S02]  /*cb70*/  @!P3 LEA.HI.X R17, R5, R4, R7, 0x2, P4 ;  /* 0x000000040511b211 */ /* 0x000fe400020f1407 */
[----:B------:R-:W-:-:S02]  /*cb80*/  @!P5 LEA R14, P4, R3, R0, 0x2 ;  /* 0x00000000030ed211 */ /* 0x000fc400078810ff */
[----:B------:R-:W-:Y:S02]  /*cb90*/  SHF.R.S32.HI R7, RZ, 0x1f, R2 ;  /* 0x0000001fff077819 */ /* 0x000fe40000011402 */
[C---:B------:R-:W-:Y:S02]  /*cba0*/  IADD3 R5, R107.reuse, 0x80, RZ ;  /* 0x000000806b057810 */ /* 0x040fe40007ffe0ff */
[----:B------:R-:W-:Y:S02]  /*cbb0*/  @!P1 LEA.HI.X R13, R2, R4, R7, 0x2, P2 ;  /* 0x00000004020d9211 */ /* 0x000fe400010f1407 */
[----:B------:R-:W-:Y:S02]  /*cbc0*/  @!P6 LEA R10, P2, R6, R0, 0x2 ;  /* 0x00000000060ae211 */ /* 0x000fe400078410ff */
[----:B------:R-:W-:Y:S02]  /*cbd0*/  IADD3 R2, R107, 0x88, RZ ;  /* 0x000000886b027810 */ /* 0x000fe40007ffe0ff */
[----:B-1----:R-:W-:-:S04]  /*cbe0*/  SHF.R.S32.HI R8, RZ, 0x1f, R3 ;  /* 0x0000001fff087819 */ /* 0x002fc80000011403 */
[----:B------:R-:W-:Y:S02]  /*cbf0*/  @!P5 LEA.HI.X R15, R3, R4, R8, 0x2, P4 ;  /* 0x00000004030fd211 */ /* 0x000fe400020f1408 */
[----:B------:R-:W-:Y:S02]  /*cc00*/  ISETP.GE.AND P4, PT, R5, c[0x0][0x3c8], PT ;  /* 0x0000f20005007a0c */ /* 0x000fe40003f86270 */
[----:B------:R-:W-:-:S04]  /*cc10*/  SHF.R.S32.HI R3, RZ, 0x1f, R6 ;  /* 0x0000001fff037819 */ /* 0x000fc80000011406 */
[----:B------:R-:W-:Y:S02]  /*cc20*/  @!P6 LEA.HI.X R11, R6, R4, R3, 0x2, P2 ;  /* 0x00000004060be211 */ /* 0x000fe400010f1403 */
[----:B------:R-:W-:Y:S01]  /*cc30*/  ISETP.GE.AND P2, PT, R2, c[0x0][0x3c8], PT ;  /* 0x0000f20002007a0c */ /* 0x000fe20003f46270 */
[----:B------:R1:W-:Y:S01]  /*cc40*/  @!P3 ST.E.64 [R16.64], R140 ;  /* 0x0000008c1000b985 */ /* 0x0003e2000c101b06 */
[----:B------:R-:W-:-:S03]  /*cc50*/  SHF.R.S32.HI R3, RZ, 0x1f, R5 ;  /* 0x0000001fff037819 */ /* 0x000fc60000011405 */
[C---:B------:R-:W-:Y:S01]  /*cc60*/  @!P4 LEA R8, P3, R5.reuse, R0, 0x2 ;  /* 0x000000000508c211 */ /* 0x040fe200078610ff */
[----:B------:R1:W-:Y:S04]  /*cc70*/  @!P5 ST.E.64 [R14.64], R148 ;  /* 0x000000940e00d985 */ /* 0x0003e8000c101b06 */
[----:B------:R1:W-:Y:S01]  /*cc80*/  @!P1 ST.E.64 [R12.64], R136 ;  /* 0x000000880c009985 */ /* 0x0003e2000c101b06 */
[----:B------:R-:W-:Y:S02]  /*cc90*/  @!P4 LEA.HI.X R9, R5, R4, R3, 0x2, P3 ;  /* 0x000000040509c211 */ /* 0x000fe400018f1403 */
[----:B------:R-:W-:Y:S01]  /*cca0*/  SHF.R.S32.HI R3, RZ, 0x1f, R2 ;  /* 0x0000001fff037819 */ /* 0x000fe20000011402 */
[----:B------:R1:W-:Y:S01]  /*ccb0*/  @!P6 ST.E.64 [R10.64], R144 ;  /* 0x000000900a00e985 */ /* 0x0003e2000c101b06 */
[----:B------:R-:W-:-:S03]  /*ccc0*/  @!P2 LEA R6, P3, R2, R0, 0x2 ;  /* 0x000000000206a211 */ /* 0x000fc600078610ff */
[----:B------:R-:W5:Y:S01]  /*ccd0*/  LDL R5, [R1+0x6c] ;  /* 0x00006c0001057983 */ /* 0x000f620000100800 */
[----:B------:R-:W-:-:S03]  /*cce0*/  @!P2 LEA.HI.X R7, R2, R4, R3, 0x2, P3 ;  /* 0x000000040207a211 */ /* 0x000fc600018f1403 */
[----:B------:R-:W-:Y:S04]  /*ccf0*/  @!P4 ST.E.64 [R8.64], R52 ;  /* 0x000000340800c985 */ /* 0x000fe8000c101b06 */
[----:B------:R3:W-:Y:S01]  /*cd00*/  @!P2 ST.E.64 [R6.64], R56 ;  /* 0x000000380600a985 */ /* 0x0007e2000c101b06 */
[----:B------:R-:W-:-:S03]  /*cd10*/  ISETP.GE.AND P2, PT, R99, c[0x0][0x3c8], PT ;  /* 0x0000f20063007a0c */ /* 0x000fc60003f46270 */
[----:B-1----:R-:W5:Y:S04]  /*cd20*/  LDL R17, [R1+0x78] ;  /* 0x0000780001117983 */ /* 0x002f680000100800 */
[----:B------:R-:W5:Y:S04]  /*cd30*/  LDL R16, [R1+0xb0] ;  /* 0x0000b00001107983 */ /* 0x000f680000100800 */
[----:B------:R-:W5:Y:S04]  /*cd40*/  LDL R15, [R1+0x74] ;  /* 0x00007400010f7983 */ /* 0x000f680000100800 */
[----:B------:R-:W5:Y:S04]  /*cd50*/  LDL R13, [R1+0x70] ;  /* 0x00007000010d7983 */ /* 0x000f680000100800 */
[----:B------:R-:W5:Y:S04]  /*cd60*/  LDL R10, [R1+0x7c] ;  /* 0x00007c00010a7983 */ /* 0x000f680000100800 */
[----:B------:R-:W5:Y:S04]  /*cd70*/  LDL R11, [R1+0xb8] ;  /* 0x0000b800010b7983 */ /* 0x000f680000100800 */
[----:B------:R-:W5:Y:S04]  /*cd80*/  LDL R14, [R1+0xac] ;  /* 0x0000ac00010e7983 */ /* 0x000f680000100800 */
[----:B------:R-:W5:Y:S01]  /*cd90*/  LDL R12, [R1+0xa8] ;  /* 0x0000a800010c7983 */ /* 0x000f620000100800 */
[----:B----4-:R-:W-:-:S13]  /*cda0*/  ISETP.GE.AND P1, PT, R22, c[0x0][0x3c8], PT ;  /* 0x0000f20016007a0c */ /* 0x010fda0003f26270 */
[----:B---3--:R-:W-:-:S04]  /*cdb0*/  @!P1 LEA R6, P3, R22, R0, 0x2 ;  /* 0x0000000016069211 */ /* 0x008fc800078610ff */
[----:B------:R-:W-:Y:S02]  /*cdc0*/  @!P1 LEA.HI.X R7, R22, R4, R24, 0x2, P3 ;  /* 0x0000000416079211 */ /* 0x000fe400018f1418 */
[----:B------:R-:W3:Y:S04]  /*cdd0*/  LDL R24, [R1+0xc0] ;  /* 0x0000c00001187983 */ /* 0x000ee80000100800 */
[----:B------:R-:W4:Y:S01]  /*cde0*/  LDL R22, [R1+0xbc] ;  /* 0x0000bc0001167983 */ /* 0x000f220000100800 */
[----:B------:R-:W-:-:S04]  /*cdf0*/  @!P2 LEA R8, P3, R99, R0, 0x2 ;  /* 0x000000006308a211 */ /* 0x000fc800078610ff */
[----:B--2---:R-:W-:Y:S02]  /*ce00*/  @!P2 LEA.HI.X R9, R99, R4, R18, 0x2, P3 ;  /* 0x000000046309a211 */ /* 0x004fe400018f1412 */
[----:B------:R-:W2:Y:S01]  /*ce10*/  LDL R18, [R1+0xb4] ;  /* 0x0000b40001127983 */ /* 0x000ea20000100800 */
[----:B------:R-:W-:Y:S02]  /*ce20*/  ISETP.GE.AND P5, PT, R103, c[0x0][0x3c8], PT ;  /* 0x0000f20067007a0c */ /* 0x000fe40003fa6270 */
[----:B------:R-:W-:-:S11]  /*ce30*/  ISETP.GE.AND P6, PT, R102, c[0x0][0x3c8], PT ;  /* 0x0000f20066007a0c */ /* 0x000fd60003fc6270 */
[----:B------:R-:W-:-:S04]  /*ce40*/  @!P5 LEA R2, P4, R103, R0, 0x2 ;  /* 0x000000006702d211 */ /* 0x000fc800078810ff */
[----:B------:R-:W-:-:S05]  /*ce50*/  @!P5 LEA.HI.X R3, R103, R4, R106, 0x2, P4 ;  /* 0x000000046703d211 */ /* 0x000fca00020f146a */
[----:B------:R1:W-:Y:S01]  /*ce60*/  @!P5 ST.E.64 [R2.64], R60 ;  /* 0x0000003c0200d985 */ /* 0x0003e2000c101b06 */
[----:B------:R-:W-:-:S03]  /*ce70*/  ISETP.GE.AND P5, PT, R29, c[0x0][0x3c8], PT ;  /* 0x0000f2001d007a0c */ /* 0x000fc60003fa6270 */
[----:B------:R5:W-:Y:S02]  /*ce80*/  @!P1 ST.E.64 [R6.64], R64 ;  /* 0x0000004006009985 */ /* 0x000be4000c101b06 */
[----:B-----5:R-:W-:Y:S02]  /*ce90*/  ISETP.GE.AND P1, PT, R27, c[0x0][0x3c8], PT ;  /* 0x0000f2001b007a0c */ /* 0x020fe40003f26270 */
[----:B-1----:R-:W-:-:S04]  /*cea0*/  @!P6 LEA R2, P4, R102, R0, 0x2 ;  /* 0x000000006602e211 */ /* 0x002fc800078810ff */
[----:B------:R-:W-:Y:S02]  /*ceb0*/  @!P6 LEA.HI.X R3, R102, R4, R31, 0x2, P4 ;  /* 0x000000046603e211 */ /* 0x000fe400020f141f */
[----:B------:R-:W-:-:S03]  /*cec0*/  @!P5 LEA R6, P3, R29, R0, 0x2 ;  /* 0x000000001d06d211 */ /* 0x000fc600078610ff */
[----:B------:R1:W-:Y:S01]  /*ced0*/  @!P6 ST.E.64 [R2.64], R68 ;  /* 0x000000440200e985 */ /* 0x0003e2000c101b06 */
[----:B------:R-:W-:Y:S02]  /*cee0*/  ISETP.GE.AND P6, PT, R25, c[0x0][0x3c8], PT ;  /* 0x0000f20019007a0c */ /* 0x000fe40003fc6270 */
[----:B------:R-:W-:Y:S01]  /*cef0*/  ISETP.GE.AND P4, PT, R23, c[0x0][0x3c8], PT ;  /* 0x0000f20017007a0c */ /* 0x000fe20003f86270 */
[----:B------:R5:W-:Y:S01]  /*cf00*/  @!P2 ST.E.64 [R8.64], R72 ;  /* 0x000000480800a985 */ /* 0x000be2000c101b06 */
[----:B------:R-:W-:Y:S02]  /*cf10*/  @!P5 LEA.HI.X R7, R29, R4, R30, 0x2, P3 ;  /* 0x000000041d07d211 */ /* 0x000fe400018f141e */
[----:B------:R-:W-:-:S03]  /*cf20*/  ISETP.GE.AND P3, PT, R19, c[0x0][0x3c8], PT ;  /* 0x0000f20013007a0c */ /* 0x000fc60003f66270 */
[----:B------:R5:W-:Y:S01]  /*cf30*/  @!P5 ST.E.64 [R6.64], R76 ;  /* 0x0000004c0600d985 */ /* 0x000be2000c101b06 */
[----:B-1----:R-:W-:-:S04]  /*cf40*/  @!P1 LEA R2, P2, R27, R0, 0x2 ;  /* 0x000000001b029211 */ /* 0x002fc800078410ff */
[----:B------:R-:W-:Y:S02]  /*cf50*/  @!P1 LEA.HI.X R3, R27, R4, R28, 0x2, P2 ;  /* 0x000000041b039211 */ /* 0x000fe400010f141c */
[----:B-----5:R-:W-:-:S03]  /*cf60*/  @!P6 LEA R8, P2, R25, R0, 0x2 ;  /* 0x000000001908e211 */ /* 0x020fc600078410ff */
[----:B------:R1:W-:Y:S01]  /*cf70*/  @!P1 ST.E.64 [R2.64], R80 ;  /* 0x0000005002009985 */ /* 0x0003e2000c101b06 */
[----:B------:R-:W-:Y:S02]  /*cf80*/  @!P6 LEA.HI.X R9, R25, R4, R26, 0x2, P2 ;  /* 0x000000041909e211 */ /* 0x000fe400010f141a */
[----:B------:R-:W-:-:S03]  /*cf90*/  @!P3 LEA R6, P2, R19, R0, 0x2 ;  /* 0x000000001306b211 */ /* 0x000fc600078410ff */
[----:B------:R-:W-:Y:S01]  /*cfa0*/  @!P6 ST.E.64 [R8.64], R100 ;  /* 0x000000640800e985 */ /* 0x000fe2000c101b06 */
[----:B------:R-:W-:Y:S02]  /*cfb0*/  ISETP.GE.AND P6, PT, R17, c[0x0][0x3c8], PT ;  /* 0x0000f20011007a0c */ /* 0x000fe40003fc6270 */
[----:B------:R-:W-:Y:S02]  /*cfc0*/  ISETP.GE.AND P1, PT, R10, c[0x0][0x3c8], PT ;  /* 0x0000f2000a007a0c */ /* 0x000fe40003f26270 */
[----:B-1----:R-:W-:-:S04]  /*cfd0*/  @!P4 LEA R2, P5, R23, R0, 0x2 ;  /* 0x000000001702c211 */ /* 0x002fc800078a10ff */
[-C--:B---3--:R-:W-:Y:S02]  /*cfe0*/  @!P4 LEA.HI.X R3, R23, R4.reuse, R24, 0x2, P5 ;  /* 0x000000041703c211 */ /* 0x088fe400028f1418 */
[----:B------:R-:W-:Y:S02]  /*cff0*/  ISETP.GE.AND P5, PT, R15, c[0x0][0x3c8], PT ;  /* 0x0000f2000f007a0c */ /* 0x000fe40003fa6270 */
[----:B----4-:R-:W-:Y:S01]  /*d000*/  @!P3 LEA.HI.X R7, R19, R4, R22, 0x2, P2 ;  /* 0x000000041307b211 */ /* 0x010fe200010f1416 */
[----:B------:R1:W-:Y:S01]  /*d010*/  @!P4 ST.E.64 [R2.64], R84 ;  /* 0x000000540200c985 */ /* 0x0003e2000c101b06 */
[----:B------:R-:W-:-:S03]  /*d020*/  ISETP.GE.AND P4, PT, R13, c[0x0][0x3c8], PT ;  /* 0x0000f2000d007a0c */ /* 0x000fc60003f86270 */
[----:B------:R-:W-:Y:S01]  /*d030*/  @!P3 ST.E.64 [R6.64], R88 ;  /* 0x000000580600b985 */ /* 0x000fe2000c101b06 */
[----:B------:R-:W-:Y:S02]  /*d040*/  ISETP.GE.AND P3, PT, R5, c[0x0][0x3c8], PT ;  /* 0x0000f20005007a0c */ /* 0x000fe40003f66270 */
[----:B-1----:R-:W-:-:S04]  /*d050*/  @!P1 LEA R2, P2, R10, R0, 0x2 ;  /* 0x000000000a029211 */ /* 0x002fc800078410ff */
[----:B------:R-:W-:Y:S02]  /*d060*/  @!P1 LEA.HI.X R3, R10, R4, R11, 0x2, P2 ;  /* 0x000000040a039211 */ /* 0x000fe400010f140b */
[----:B------:R-:W-:-:S03]  /*d070*/  @!P6 LEA R10, P2, R17, R0, 0x2 ;  /* 0x00000000110ae211 */ /* 0x000fc600078410ff */
[----:B------:R1:W-:Y:S01]  /*d080*/  @!P1 ST.E.64 [R2.64], R92 ;  /* 0x0000005c02009985 */ /* 0x0003e2000c101b06 */
[----:B------:R-:W-:-:S04]  /*d090*/  @!P5 LEA R8, P1, R15, R0, 0x2 ;  /* 0x000000000f08d211 */ /* 0x000fc800078210ff */
[----:B------:R-:W-:Y:S02]  /*d0a0*/  @!P5 LEA.HI.X R9, R15, R4, R16, 0x2, P1 ;  /* 0x000000040f09d211 */ /* 0x000fe400008f1410 */
[----:B-1----:R-:W-:-:S04]  /*d0b0*/  @!P3 LEA R2, P1, R5, R0, 0x2 ;  /* 0x000000000502b211 */ /* 0x002fc800078210ff */
[-C--:B------:R-:W-:Y:S02]  /*d0c0*/  @!P3 LEA.HI.X R3, R5, R4.reuse, R12, 0x2, P1 ;  /* 0x000000040503b211 */ /* 0x080fe400008f140c */
[----:B--2---:R-:W-:Y:S02]  /*d0d0*/  @!P6 LEA.HI.X R11, R17, R4, R18, 0x2, P2 ;  /* 0x00000004110be211 */ /* 0x004fe400010f1412 */
[----:B------:R-:W-:-:S04]  /*d0e0*/  @!P4 LEA R6, P2, R13, R0, 0x2 ;  /* 0x000000000d06c211 */ /* 0x000fc800078410ff */
[----:B------:R-:W-:Y:S01]  /*d0f0*/  @!P4 LEA.HI.X R7, R13, R4, R14, 0x2, P2 ;  /* 0x000000040d07c211 */ /* 0x000fe200010f140e */
[----:B------:R1:W-:Y:S04]  /*d100*/  @!P6 ST.E.64 [R10.64], R108 ;  /* 0x0000006c0a00e985 */ /* 0x0003e8000c101b06 */
[----:B------:R1:W-:Y:S04]  /*d110*/  @!P5 ST.E.64 [R8.64], R104 ;  /* 0x000000680800d985 */ /* 0x0003e8000c101b06 */
[----:B------:R1:W-:Y:S04]  /*d120*/  @!P4 ST.E.64 [R6.64], R96 ;  /* 0x000000600600c985 */ /* 0x0003e8000c101b06 */
[----:B------:R1:W-:Y:S02]  /*d130*/  @!P3 ST.E.64 [R2.64], R48 ;  /* 0x000000300200b985 */ /* 0x0003e4000c101b06 */
.L_x_1280:
[----:B------:R-:W-:Y:S05]  /*d140*/  BSYNC B0 ;  /* 0x0000000000007941 */ /* 0x000fea0003800000 */
.L_x_1279:
[----:B------:R-:W-:Y:S05]  /*d150*/  BRA.DIV ~URZ, `(.L_x_1281) ;  /* 0x000034327f007947 */ /* 0x000fea000b800000 */
[----:B--2---:R2:W1:Y:S04]  /*d160*/  SHFL.IDX PT, R4, R20, 0x1, 0x1c1f ;  /* 0x003c1f0014047f89 */ /* 0x00446800000e0000 */
[----:B----4-:R2:W4:Y:S02]  /*d170*/  SHFL.IDX PT, R0, R21, 0x1, 0x1c1f ;  /* 0x003c1f0015007f89 */ /* 0x01052400000e0000 */
.L_x_1335:
[----:B------:R-:W-:Y:S05]  /*d180*/  @P0 BRA `(.L_x_1276) ;  /* 0x00001b5000000947 */ /* 0x000fea0003800000 */
[----:B--23--:R-:W2:Y:S04]  /*d190*/  LDL R21, [R1+0x10] ;  /* 0x0000100001157983 */ /* 0x00cea80000100800 */
[----:B------:R-:W3:Y:S04]  /*d1a0*/  LDL R13, [R1+0x64] ;  /* 0x00006400010d7983 */ /* 0x000ee80000100800 */
[----:B------:R-:W5:Y:S04]  /*d1b0*/  LDL R12, [R1+0x60] ;  /* 0x00006000010c7983 */ /* 0x000f680000100800 */
[----:B-1--4-:R-:W4:Y:S04]  /*d1c0*/  LDL R20, [R1+0xa0] ;  /* 0x0000a00001147983 */ /* 0x012f280000100800 */
[----:B------:R-:W4:Y:S04]  /*d1d0*/  LDL R22, [R1+0xdc] ;  /* 0x0000dc0001167983 */ /* 0x000f280000100800 */
        /* <DEDUP_REMOVED lines=8> */
[----:B------:R-:W4:Y:S01]  /*d260*/  LDL R24, [R1+0xc4] ;  /* 0x0000c40001187983 */ /* 0x000f220000100800 */
[----:B--2---:R-:W-:-:S02]  /*d270*/  ISETP.GE.AND P0, PT, R21, c[0x0][0x3c8], PT ;  /* 0x0000f20015007a0c */ /* 0x004fc40003f06270 */
[----:B------:R-:W-:-:S04]  /*d280*/  IADD3 R2, R21, 0x18, RZ ;  /* 0x0000001815027810 */ /* 0x000fc80007ffe0ff */
[----:B------:R-:W-:Y:S02]  /*d290*/  ISETP.GE.AND P3, PT, R2, c[0x0][0x3c8], PT ;  /* 0x0000f20002007a0c */ /* 0x000fe40003f66270 */
[----:B---3--:R-:W-:-:S05]  /*d2a0*/  ISETP.GE.AND P5, PT, R13, c[0x0][0x3c8], PT ;  /* 0x0000f2000d007a0c */ /* 0x008fca0003fa6270 */
[----:B------:R-:W-:Y:S02]  /*d2b0*/  @!P0 IMAD.MOV.U32 R6, RZ, RZ, R0 ;  /* 0x000000ffff068224 */ /* 0x000fe400078e0000 */
[----:B------:R-:W-:Y:S01]  /*d2c0*/  @!P0 IMAD.MOV.U32 R7, RZ, RZ, R4 ;  /* 0x000000ffff078224 */ /* 0x000fe200078e0004 */
[----:B-----5:R-:W-:Y:S02]  /*d2d0*/  ISETP.GE.AND P4, PT, R12, c[0x0][0x3c8], PT ;  /* 0x0000f2000c007a0c */ /* 0x020fe40003f86270 */
[----:B------:R-:W-:Y:S01]  /*d2e0*/  SHF.R.S32.HI R5, RZ, 0x1f, R2 ;  /* 0x0000001fff057819 */ /* 0x000fe20000011402 */
[C---:B------:R-:W-:Y:S01]  /*d2f0*/  @!P0 IMAD.WIDE R6, R21.reuse, 0x4, R6 ;  /* 0x0000000415068825 */ /* 0x040fe200078e0206 */
[C---:B------:R-:W-:Y:S02]  /*d300*/  @!P3 LEA R16, P1, R2.reuse, R0, 0x2 ;  /* 0x000000000210b211 */ /* 0x040fe400078210ff */
[----:B------:R-:W-:Y:S02]  /*d310*/  IADD3 R3, R21, 0x20, RZ ;  /* 0x0000002015037810 */ /* 0x000fe40007ffe0ff */
[----:B------:R1:W-:Y:S01]  /*d320*/  @!P0 ST.E.64 [R6.64], R112 ;  /* 0x0000007006008985 */ /* 0x0003e2000c101b06 */
[----:B------:R-:W-:-:S02]  /*d330*/  @!P3 LEA.HI.X R17, R2, R4, R5, 0x2, P1 ;  /* 0x000000040211b211 */ /* 0x000fc400008f1405 */
[----:B------:R-:W-:Y:S02]  /*d340*/  ISETP.GE.AND P2, PT, R3, c[0x0][0x3c8], PT ;  /* 0x0000f20003007a0c */ /* 0x000fe40003f46270 */
[-C--:B------:R-:W-:Y:S02]  /*d350*/  @!P5 LEA R10, P1, R13, R0.reuse, 0x2 ;  /* 0x000000000d0ad211 */ /* 0x080fe400078210ff */
[C---:B------:R-:W-:Y:S02]  /*d360*/  IADD3 R2, R21.reuse, 0x28, RZ ;  /* 0x0000002815027810 */ /* 0x040fe40007ffe0ff */
[----:B------:R-:W-:Y:S02]  /*d370*/  @!P4 LEA R8, P0, R12, R0, 0x2 ;  /* 0x000000000c08c211 */ /* 0x000fe400078010ff */
[----:B------:R-:W-:Y:S02]  /*d380*/  IADD3 R5, R21, 0x30, RZ ;  /* 0x0000003015057810 */ /* 0x000fe40007ffe0ff */
[----:B-1----:R-:W-:-:S04]  /*d390*/  SHF.R.S32.HI R7, RZ, 0x1f, R13 ;  /* 0x0000001fff077819 */ /* 0x002fc8000001140d */
[-C--:B------:R-:W-:Y:S02]  /*d3a0*/  @!P5 LEA.HI.X R11, R13, R4.reuse, R7, 0x2, P1 ;  /* 0x000000040d0bd211 */ /* 0x080fe400008f1407 */
[----:B------:R-:W-:Y:S02]  /*d3b0*/  ISETP.GE.AND P1, PT, R2, c[0x0][0x3c8], PT ;  /* 0x0000f20002007a0c */ /* 0x000fe40003f26270 */
[----:B------:R-:W-:Y:S02]  /*d3c0*/  SHF.R.S32.HI R6, RZ, 0x1f, R12 ;  /* 0x0000001fff067819 */ /* 0x000fe4000001140c */
[----:B------:R-:W-:Y:S02]  /*d3d0*/  SHF.R.S32.HI R7, RZ, 0x1f, R3 ;  /* 0x0000001fff077819 */ /* 0x000fe40000011403 */
[----:B------:R-:W-:Y:S02]  /*d3e0*/  @!P4 LEA.HI.X R9, R12, R4, R6, 0x2, P0 ;  /* 0x000000040c09c211 */ /* 0x000fe400000f1406 */
[----:B------:R-:W-:-:S02]  /*d3f0*/  @!P2 LEA R12, P6, R3, R0, 0x2 ;  /* 0x00000000030ca211 */ /* 0x000fc400078c10ff */
[----:B------:R-:W-:Y:S02]  /*d400*/  ISETP.GE.AND P0, PT, R5, c[0x0][0x3c8], PT ;  /* 0x0000f20005007a0c */ /* 0x000fe40003f06270 */
[----:B------:R-:W-:Y:S01]  /*d410*/  IADD3 R6, R21, 0x38, RZ ;  /* 0x0000003815067810 */ /* 0x000fe20007ffe0ff */
[----:B------:R1:W-:Y:S01]  /*d420*/  @!P5 ST.E.64 [R10.64], R120 ;  /* 0x000000780a00d985 */ /* 0x0003e2000c101b06 */
[----:B------:R-:W-:Y:S02]  /*d430*/  @!P2 LEA.HI.X R13, R3, R4, R7, 0x2, P6 ;  /* 0x00000004030da211 */ /* 0x000fe400030f1407 */
[----:B------:R-:W-:Y:S01]  /*d440*/  ISETP.GE.AND P5, PT, R6, c[0x0][0x3c8], PT ;  /* 0x0000f20006007a0c */ /* 0x000fe20003fa6270 */
[----:B------:R2:W-:Y:S01]  /*d450*/  @!P4 ST.E.64 [R8.64], R116 ;  /* 0x000000740800c985 */ /* 0x0005e2000c101b06 */
[----:B------:R-:W-:Y:S02]  /*d460*/  SHF.R.S32.HI R7, RZ, 0x1f, R2 ;  /* 0x0000001fff077819 */ /* 0x000fe40000011402 */
[----:B------:R-:W-:-:S03]  /*d470*/  IADD3 R3, R21, 0x40, RZ ;  /* 0x0000004015037810 */ /* 0x000fc60007ffe0ff */
[-C--:B------:R-:W-:Y:S02]  /*d480*/  @!P0 LEA R14, P6, R5, R0.reuse, 0x2 ;  /* 0x00000000050e8211 */ /* 0x080fe400078c10ff */
[----:B-1----:R-:W-:-:S04]  /*d490*/  @!P1 LEA R10, P4, R2, R0, 0x2 ;  /* 0x00000000020a9211 */ /* 0x002fc800078810ff */
[----:B------:R-:W-:Y:S02]  /*d4a0*/  @!P1 LEA.HI.X R11, R2, R4, R7, 0x2, P4 ;  /* 0x00000004020b9211 */ /* 0x000fe400020f1407 */
[----:B------:R-:W-:Y:S02]  /*d4b0*/  ISETP.GE.AND P4, PT, R3, c[0x0][0x3c8], PT ;  /* 0x0000f20003007a0c */ /* 0x000fe40003f86270 */
[----:B--2---:R-:W-:-:S04]  /*d4c0*/  SHF.R.S32.HI R8, RZ, 0x1f, R5 ;  /* 0x0000001fff087819 */ /* 0x004fc80000011405 */
[----:B------:R-:W-:Y:S02]  /*d4d0*/  @!P0 LEA.HI.X R15, R5, R4, R8, 0x2, P6 ;  /* 0x00000004050f8211 */ /* 0x000fe400030f1408 */
[----:B------:R-:W-:Y:S02]  /*d4e0*/  SHF.R.S32.HI R5, RZ, 0x1f, R6 ;  /* 0x0000001fff057819 */ /* 0x000fe40000011406 */
[C---:B------:R-:W-:Y:S02]  /*d4f0*/  @!P5 LEA R8, P6, R6.reuse, R0, 0x2 ;  /* 0x000000000608d211 */ /* 0x040fe400078c10ff */
[----:B------:R-:W-:Y:S02]  /*d500*/  IADD3 R2, R21, 0x48, RZ ;  /* 0x0000004815027810 */ /* 0x000fe40007ffe0ff */
[----:B------:R-:W-:Y:S02]  /*d510*/  @!P5 LEA.HI.X R9, R6, R4, R5, 0x2, P6 ;  /* 0x000000040609d211 */ /* 0x000fe400030f1405 */
[----:B------:R-:W-:-:S02]  /*d520*/  SHF.R.S32.HI R5, RZ, 0x1f, R3 ;  /* 0x0000001fff057819 */ /* 0x000fc40000011403 */
[C---:B------:R-:W-:Y:S01]  /*d530*/  @!P4 LEA R18, P6, R3.reuse, R0, 0x2 ;  /* 0x000000000312c211 */ /* 0x040fe200078c10ff */
[----:B------:R-:W-:Y:S01]  /*d540*/  @!P3 ST.E.64 [R16.64], R124 ;  /* 0x0000007c1000b985 */ /* 0x000fe2000c101b06 */
[----:B------:R-:W-:Y:S02]  /*d550*/  ISETP.GE.AND P3, PT, R2, c[0x0][0x3c8], PT ;  /* 0x0000f20002007a0c */ /* 0x000fe40003f66270 */
[----:B------:R-:W-:Y:S02]  /*d560*/  @!P4 LEA.HI.X R19, R3, R4, R5, 0x2, P6 ;  /* 0x000000040313c211 */ /* 0x000fe400030f1405 */
[C---:B------:R-:W-:Y:S02]  /*d570*/  IADD3 R5, R21.reuse, 0x50, RZ ;  /* 0x0000005015057810 */ /* 0x040fe40007ffe0ff */
[----:B------:R-:W-:Y:S01]  /*d580*/  IADD3 R3, R21, 0x58, RZ ;  /* 0x0000005815037810 */ /* 0x000fe20007ffe0ff */
[----:B------:R1:W-:Y:S01]  /*d590*/  @!P2 ST.E.64 [R12.64], R138 ;  /* 0x0000008a0c00a985 */ /* 0x0003e2000c101b06 */
[----:B------:R-:W-:-:S03]  /*d5a0*/  ISETP.GE.AND P2, PT, R5, c[0x0][0x3c8], PT ;  /* 0x0000f20005007a0c */ /* 0x000fc60003f46270 */
[----:B------:R-:W-:Y:S01]  /*d5b0*/  @!P1 ST.E.64 [R10.64], R128 ;  /* 0x000000800a009985 */ /* 0x000fe2000c101b06 */
[----:B------:R-:W-:Y:S02]  /*d5c0*/  ISETP.GE.AND P1, PT, R3, c[0x0][0x3c8], PT ;  /* 0x0000f20003007a0c */ /* 0x000fe40003f26270 */
[----:B------:R-:W-:Y:S01]  /*d5d0*/  SHF.R.S32.HI R7, RZ, 0x1f, R2 ;  /* 0x0000001fff077819 */ /* 0x000fe20000011402 */
[----:B------:R-:W-:Y:S04]  /*d5e0*/  @!P0 ST.E.64 [R14.64], R146 ;  /* 0x000000920e008985 */ /* 0x000fe8000c101b06 */
[----:B------:R2:W-:Y:S04]  /*d5f0*/  @!P5 ST.E.64 [R8.64], R142 ;  /* 0x0000008e0800d985 */ /* 0x0005e8000c101b06 */
[----:B------:R3:W-:Y:S01]  /*d600*/  @!P4 ST.E.64 [R18.64], R150 ;  /* 0x000000961200c985 */ /* 0x0007e2000c101b06 */
[----:B-1----:R-:W-:-:S04]  /*d610*/  @!P3 LEA R12, P6, R2, R0, 0x2 ;  /* 0x00000000020cb211 */ /* 0x002fc800078c10ff */
[----:B------:R-:W-:Y:S02]  /*d620*/  @!P3 LEA.HI.X R13, R2, R4, R7, 0x2, P6 ;  /* 0x00000004020db211 */ /* 0x000fe400030f1407 */
[----:B------:R-:W-:Y:S02]  /*d630*/  SHF.R.S32.HI R7, RZ, 0x1f, R3 ;  /* 0x0000001fff077819 */ /* 0x000fe40000011403 */
[-C--:B------:R-:W-:Y:S02]  /*d640*/  @!P1 LEA R16, P6, R3, R0.reuse, 0x2 ;  /* 0x0000000003109211 */ /* 0x080fe400078c10ff */
[----:B--2---:R-:W-:Y:S02]  /*d650*/  SHF.R.S32.HI R9, RZ, 0x1f, R5 ;  /* 0x0000001fff097819 */ /* 0x004fe40000011405 */
[----:B------:R-:W-:Y:S02]  /*d660*/  @!P2 LEA R8, P5, R5, R0, 0x2 ;  /* 0x000000000508a211 */ /* 0x000fe400078a10ff */
[-C--:B------:R-:W-:Y:S01]  /*d670*/  @!P1 LEA.HI.X R17, R3, R4.reuse, R7, 0x2, P6 ;  /* 0x0000000403119211 */ /* 0x080fe200030f1407 */
[----:B---3--:R-:W2:Y:S01]  /*d680*/  LDL R19, [R1+0xd8] ;  /* 0x0000d80001137983 */ /* 0x008ea20000100800 */
[----:B------:R-:W-:-:S03]  /*d690*/  @!P2 LEA.HI.X R9, R5, R4, R9, 0x2, P5 ;  /* 0x000000040509a211 */ /* 0x000fc600028f1409 */
[----:B------:R1:W-:Y:S04]  /*d6a0*/  @!P3 ST.E.64 [R12.64], R154 ;  /* 0x0000009a0c00b985 */ /* 0x0003e8000c101b06 */
[----:B------:R-:W-:Y:S04]  /*d6b0*/  @!P2 ST.E.64 [R8.64], R152 ;  /* 0x000000980800a985 */ /* 0x000fe8000c101b06 */
[----:B------:R3:W-:Y:S01]  /*d6c0*/  @!P1 ST.E.64 [R16.64], R158 ;  /* 0x0000009e10009985 */ /* 0x0007e2000c101b06 */
[----:B------:R-:W-:-:S03]  /*d6d0*/  IADD3 R6, R21, 0x60, RZ ;  /* 0x0000006015067810 */ /* 0x000fc60007ffe0ff */
[----:B------:R-:W5:Y:S04]  /*d6e0*/  LDL R18, [R1+0x7c] ;  /* 0x00007c0001127983 */ /* 0x000f680000100800 */
[----:B-1----:R-:W5:Y:S01]  /*d6f0*/  LDL R13, [R1+0xd0] ;  /* 0x0000d000010d7983 */ /* 0x002f620000100800 */
[C---:B------:R-:W-:Y:S02]  /*d700*/  IADD3 R2, R21.reuse, 0x68, RZ ;  /* 0x0000006815027810 */ /* 0x040fe40007ffe0ff */
[----:B------:R-:W-:Y:S01]  /*d710*/  IADD3 R5, R21, 0x70, RZ ;  /* 0x0000007015057810 */ /* 0x000fe20007ffe0ff */
[----:B------:R-:W5:Y:S04]  /*d720*/  LDL R12, [R1+0x70] ;  /* 0x00007000010c7983 */ /* 0x000f680000100800 */
[----:B---3--:R-:W3:Y:S01]  /*d730*/  LDL R17, [R1+0xd4] ;  /* 0x0000d40001117983 */ /* 0x008ee20000100800 */
[----:B------:R-:W-:-:S02]  /*d740*/  ISETP.GE.AND P0, PT, R6, c[0x0][0x3c8], PT ;  /* 0x0000f20006007a0c */ /* 0x000fc40003f06270 */
[----:B------:R-:W-:Y:S01]  /*d750*/  ISETP.GE.AND P5, PT, R2, c[0x0][0x3c8], PT ;  /* 0x0000f20002007a0c */ /* 0x000fe20003fa6270 */
[----:B------:R-:W3:Y:S01]  /*d760*/  LDL R16, [R1+0x78] ;  /* 0x0000780001107983 */ /* 0x000ee20000100800 */
[----:B------:R-:W-:-:S09]  /*d770*/  SHF.R.S32.HI R3, RZ, 0x1f, R6 ;  /* 0x0000001fff037819 */ /* 0x000fd20000011406 */
[----:B------:R-:W-:-:S04]  /*d780*/  @!P0 LEA R10, P6, R6, R0, 0x2 ;  /* 0x00000000060a8211 */ /* 0x000fc800078c10ff */
[----:B------:R-:W-:Y:S02]  /*d790*/  @!P0 LEA.HI.X R11, R6, R4, R3, 0x2, P6 ;  /* 0x00000004060b8211 */ /* 0x000fe400030f1403 */
[----:B------:R-:W-:Y:S02]  /*d7a0*/  SHF.R.S32.HI R3, RZ, 0x1f, R2 ;  /* 0x0000001fff037819 */ /* 0x000fe40000011402 */
[C---:B------:R-:W-:Y:S02]  /*d7b0*/  @!P5 LEA R14, P6, R2.reuse, R0, 0x2 ;  /* 0x00000000020ed211 */ /* 0x040fe400078c10ff */
[----:B------:R-:W-:Y:S02]  /*d7c0*/  ISETP.GE.AND P4, PT, R5, c[0x0][0x3c8], PT ;  /* 0x0000f20005007a0c */ /* 0x000fe40003f86270 */
[----:B------:R-:W-:Y:S02]  /*d7d0*/  @!P5 LEA.HI.X R15, R2, R4, R3, 0x2, P6 ;  /* 0x00000004020fd211 */ /* 0x000fe400030f1403 */
[----:B------:R-:W-:-:S04]  /*d7e0*/  IADD3 R3, R21, 0x78, RZ ;  /* 0x0000007815037810 */ /* 0x000fc80007ffe0ff */
[----:B------:R-:W-:Y:S02]  /*d7f0*/  ISETP.GE.AND P3, PT, R3, c[0x0][0x3c8], PT ;  /* 0x0000f20003007a0c */ /* 0x000fe40003f66270 */
[----:B------:R-:W-:Y:S02]  /*d800*/  SHF.R.S32.HI R6, RZ, 0x1f, R5 ;  /* 0x0000001fff067819 */ /* 0x000fe40000011405 */
[----:B------:R-:W-:Y:S02]  /*d810*/  IADD3 R2, R21, 0x80, RZ ;  /* 0x0000008015027810 */ /* 0x000fe40007ffe0ff */
[C---:B------:R-:W-:Y:S01]  /*d820*/  @!P4 LEA R8, P6, R5.reuse, R0, 0x2 ;  /* 0x000000000508c211 */ /* 0x040fe200078c10ff */
[----:B------:R1:W-:Y:S01]  /*d830*/  @!P0 ST.E.64 [R10.64], R156 ;  /* 0x0000009c0a008985 */ /* 0x0003e2000c101b06 */
[----:B------:R-:W-:Y:S02]  /*d840*/  ISETP.GE.AND P2, PT, R2, c[0x0][0x3c8], PT ;  /* 0x0000f20002007a0c */ /* 0x000fe40003f46270 */
[----:B------:R-:W-:-:S02]  /*d850*/  @!P4 LEA.HI.X R9, R5, R4, R6, 0x2, P6 ;  /* 0x000000040509c211 */ /* 0x000fc400030f1406 */
[----:B------:R-:W-:Y:S02]  /*d860*/  IADD3 R5, R21, 0x88, RZ ;  /* 0x0000008815057810 */ /* 0x000fe40007ffe0ff */
[----:B------:R-:W-:Y:S01]  /*d870*/  SHF.R.S32.HI R7, RZ, 0x1f, R3 ;  /* 0x0000001fff077819 */ /* 0x000fe20000011403 */
[----:B------:R1:W-:Y:S01]  /*d880*/  @!P5 ST.E.64 [R14.64], R166 ;  /* 0x000000a60e00d985 */ /* 0x0003e2000c101b06 */
[----:B------:R-:W-:Y:S02]  /*d890*/  @!P3 LEA R6, P0, R3, R0, 0x2 ;  /* 0x000000000306b211 */ /* 0x000fe400078010ff */
[----:B------:R-:W-:Y:S01]  /*d8a0*/  ISETP.GE.AND P1, PT, R5, c[0x0][0x3c8], PT ;  /* 0x0000f20005007a0c */ /* 0x000fe20003f26270 */
[----:B------:R-:W3:Y:S01]  /*d8b0*/  LDL R21, [R1+0x84] ;  /* 0x0000840001157983 */ /* 0x000ee20000100800 */
[----:B------:R-:W-:Y:S02]  /*d8c0*/  @!P3 LEA.HI.X R7, R3, R4, R7, 0x2, P0 ;  /* 0x000000040307b211 */ /* 0x000fe400000f1407 */
[----:B----4-:R-:W-:Y:S01]  /*d8d0*/  ISETP.GE.AND P0, PT, R20, c[0x0][0x3c8], PT ;  /* 0x0000f20014007a0c */ /* 0x010fe20003f06270 */
[----:B------:R-:W-:Y:S01]  /*d8e0*/  @!P4 ST.E.64 [R8.64], R160 ;  /* 0x000000a00800c985 */ /* 0x000fe2000c101b06 */
[----:B------:R-:W-:-:S03]  /*d8f0*/  SHF.R.S32.HI R3, RZ, 0x1f, R5 ;  /* 0x0000001fff037819 */ /* 0x000fc60000011405 */
[----:B------:R4:W-:Y:S01]  /*d900*/  @!P3 ST.E.64 [R6.64], R58 ;  /* 0x0000003a0600b985 */ /* 0x0009e2000c101b06 */
[----:B-1----:R-:W-:Y:S02]  /*d910*/  SHF.R.S32.HI R11, RZ, 0x1f, R2 ;  /* 0x0000001fff0b7819 */ /* 0x002fe40000011402 */
[----:B------:R-:W-:-:S04]  /*d920*/  @!P2 LEA R10, P6, R2, R0, 0x2 ;  /* 0x00000000020aa211 */ /* 0x000fc800078c10ff */
[----:B------:R-:W-:Y:S02]  /*d930*/  @!P2 LEA.HI.X R11, R2, R4, R11, 0x2, P6 ;  /* 0x00000004020ba211 */ /* 0x000fe400030f140b */
[-C--:B------:R-:W-:Y:S01]  /*d940*/  @!P0 LEA R2, P6, R20, R0.reuse, 0x2 ;  /* 0x0000000014028211 */ /* 0x080fe200078c10ff */
[----:B------:R-:W3:Y:S04]  /*d950*/  LDL R14, [R1+0x74] ;  /* 0x00007400010e7983 */ /* 0x000ee80000100800 */
[----:B------:R-:W3:Y:S01]  /*d960*/  LDL R15, [R1+0xb0] ;  /* 0x0000b000010f7983 */ /* 0x000ee20000100800 */
[----:B----4-:R-:W-:-:S04]  /*d970*/  @!P1 LEA R6, P3, R5, R0, 0x2 ;  /* 0x0000000005069211 */ /* 0x010fc800078610ff */
[-C--:B------:R-:W-:Y:S02]  /*d980*/  @!P1 LEA.HI.X R7, R5, R4.reuse, R3, 0x2, P3 ;  /* 0x0000000405079211 */ /* 0x080fe400018f1403 */
[----:B------:R-:W-:Y:S02]  /*d990*/  @!P0 LEA.HI.X R3, R20, R4, R22, 0x2, P6 ;  /* 0x0000000414038211 */ /* 0x000fe400030f1416 */
[----:B------:R-:W-:Y:S01]  /*d9a0*/  ISETP.GE.AND P5, PT, R31, c[0x0][0x3c8], PT ;  /* 0x0000f2001f007a0c */ /* 0x000fe20003fa6270 */
[----:B------:R-:W4:Y:S01]  /*d9b0*/  LDL R20, [R1+0x80] ;  /* 0x0000800001147983 */ /* 0x000f220000100800 */
[C---:B------:R-:W-:Y:S02]  /*d9c0*/  ISETP.GE.AND P4, PT, R30.reuse, c[0x0][0x3c8], PT ;  /* 0x0000f2001e007a0c */ /* 0x040fe40003f86270 */
[----:B------:R-:W-:Y:S01]  /*d9d0*/  ISETP.GE.AND P3, PT, R29, c[0x0][0x3c8], PT ;  /* 0x0000f2001d007a0c */ /* 0x000fe20003f66270 */
[----:B------:R-:W4:Y:S04]  /*d9e0*/  LDL R22, [R1+0xc0] ;  /* 0x0000c00001167983 */ /* 0x000f280000100800 */
[----:B------:R1:W-:Y:S04]  /*d9f0*/  @!P2 ST.E.64 [R10.64], R162 ;  /* 0x000000a20a00a985 */ /* 0x0003e8000c101b06 */
[-C--:B------:R-:W-:Y:S01]  /*da00*/  @!P5 LEA R8, P6, R31, R0.reuse, 0x2 ;  /* 0x000000001f08d211 */ /* 0x080fe200078c10ff */
[----:B------:R1:W-:Y:S04]  /*da10*/  @!P1 ST.E.64 [R6.64], R74 ;  /* 0x0000004a06009985 */ /* 0x0003e8000c101b06 */
[----:B------:R2:W-:Y:S04]  /*da20*/  @!P0 ST.E.64 [R2.64], R50 ;  /* 0x0000003202008985 */ /* 0x0005e8000c101b06 */
[----:B------:R-:W4:Y:S04]  /*da30*/  LDL R5, [R1+0x6c] ;  /* 0x00006c0001057983 */ /* 0x000f280000100800 */
[----:B-1----:R-:W4:Y:S01]  /*da40*/  LDL R10, [R1+0xbc] ;  /* 0x0000bc00010a7983 */ /* 0x002f220000100800 */
[----:B------:R-:W-:-:S02]  /*da50*/  @!P4 LEA R6, P0, R30, R0, 0x2 ;  /* 0x000000001e06c211 */ /* 0x000fc400078010ff */
[----:B--2---:R-:W-:Y:S02]  /*da60*/  @!P5 LEA.HI.X R9, R31, R4, R19, 0x2, P6 ;  /* 0x000000041f09d211 */ /* 0x004fe400030f1413 */
[C---:B------:R-:W-:Y:S01]  /*da70*/  @!P3 LEA R2, P6, R29.reuse, R0, 0x2 ;  /* 0x000000001d02b211 */ /* 0x040fe200078c10ff */
[----:B------:R-:W2:Y:S03]  /*da80*/  LDL R19, [R1+0xb8] ;  /* 0x0000b80001137983 */ /* 0x000ea60000100800 */
[-C--:B-----5:R-:W-:Y:S02]  /*da90*/  @!P3 LEA.HI.X R3, R29, R4.reuse, R13, 0x2, P6 ;  /* 0x000000041d03b211 */ /* 0x0a0fe400030f140d */
[----:B------:R-:W5:Y:S01]  /*daa0*/  LDL R13, [R1+0xac] ;  /* 0x0000ac00010d7983 */ /* 0x000f620000100800 */
[----:B---3--:R-:W-:-:S03]  /*dab0*/  @!P4 LEA.HI.X R7, R30, R4, R17, 0x2, P0 ;  /* 0x000000041e07c211 */ /* 0x008fc600000f1411 */
[----:B------:R-:W3:Y:S01]  /*dac0*/  LDL R17, [R1+0xb4] ;  /* 0x0000b40001117983 */ /* 0x000ee20000100800 */
[----:B------:R-:W-:Y:S02]  /*dad0*/  ISETP.GE.AND P2, PT, R27, c[0x0][0x3c8], PT ;  /* 0x0000f2001b007a0c */ /* 0x000fe40003f46270 */
[----:B------:R-:W-:Y:S02]  /*dae0*/  ISETP.GE.AND P1, PT, R25, c[0x0][0x3c8], PT ;  /* 0x0000f20019007a0c */ /* 0x000fe40003f26270 */
[----:B------:R-:W-:Y:S01]  /*daf0*/  ISETP.GE.AND P0, PT, R23, c[0x0][0x3c8], PT ;  /* 0x0000f20017007a0c */ /* 0x000fe20003f06270 */
[----:B------:R1:W-:Y:S04]  /*db00*/  @!P5 ST.E.64 [R8.64], R164 ;  /* 0x000000a40800d985 */ /* 0x0003e8000c101b06 */
[----:B------:R1:W-:Y:S04]  /*db10*/  @!P4 ST.E.64 [R6.64], R78 ;  /* 0x0000004e0600c985 */ /* 0x0003e8000c101b06 */
[----:B------:R1:W-:Y:S02]  /*db20*/  @!P3 ST.E.64 [R2.64], R54 ;  /* 0x000000360200b985 */ /* 0x0003e4000c101b06 */
[----:B-1----:R-:W-:-:S02]  /*db30*/  @!P2 LEA R8, P5, R27, R0, 0x2 ;  /* 0x000000001b08a211 */ /* 0x002fc400078a10ff */
[----:B------:R-:W-:Y:S02]  /*db40*/  @!P1 LEA R6, P6, R25, R0, 0x2 ;  /* 0x0000000019069211 */ /* 0x000fe400078c10ff */
[----:B------:R-:W-:Y:S02]  /*db50*/  @!P2 LEA.HI.X R9, R27, R4, R28, 0x2, P5 ;  /* 0x000000041b09a211 */ /* 0x000fe400028f141c */
[----:B------:R-:W-:Y:S02]  /*db60*/  @!P0 LEA R2, P3, R23, R0, 0x2 ;  /* 0x0000000017028211 */ /* 0x000fe400078610ff */
[----:B------:R-:W-:Y:S02]  /*db70*/  ISETP.GE.AND P4, PT, R21, c[0x0][0x3c8], PT ;  /* 0x0000f20015007a0c */ /* 0x000fe40003f86270 */
[-C--:B------:R-:W-:Y:S02]  /*db80*/  @!P1 LEA.HI.X R7, R25, R4.reuse, R26, 0x2, P6 ;  /* 0x0000000419079211 */ /* 0x080fe400030f141a */
[----:B------:R-:W-:Y:S01]  /*db90*/  @!P0 LEA.HI.X R3, R23, R4, R24, 0x2, P3 ;  /* 0x0000000417038211 */ /* 0x000fe200018f1418 */
[----:B------:R-:W-:Y:S01]  /*dba0*/  @!P2 ST.E.64 [R8.64], R90 ;  /* 0x0000005a0800a985 */ /* 0x000fe2000c101b06 */
[----:B------:R-:W-:-:S03]  /*dbb0*/  ISETP.GE.AND P3, PT, R18, c[0x0][0x3c8], PT ;  /* 0x0000f20012007a0c */ /* 0x000fc60003f66270 */
[----:B------:R1:W-:Y:S04]  /*dbc0*/  @!P1 ST.E.64 [R6.64], R82 ;  /* 0x0000005206009985 */ /* 0x0003e8000c101b06 */
[----:B------:R4:W-:Y:S01]  /*dbd0*/  @!P0 ST.E.64 [R2.64], R42 ;  /* 0x0000002a02008985 */ /* 0x0009e2000c101b06 */
[----:B------:R-:W-:Y:S02]  /*dbe0*/  ISETP.GE.AND P2, PT, R16, c[0x0][0x3c8], PT ;  /* 0x0000f20010007a0c */ /* 0x000fe40003f46270 */
[----:B------:R-:W-:Y:S02]  /*dbf0*/  ISETP.GE.AND P1, PT, R14, c[0x0][0x3c8], PT ;  /* 0x0000f2000e007a0c */ /* 0x000fe40003f26270 */
[----:B-1----:R-:W-:Y:S02]  /*dc00*/  @!P4 LEA R6, P0, R21, R0, 0x2 ;  /* 0x000000001506c211 */ /* 0x002fe400078010ff */
[----:B----4-:R-:W-:-:S02]  /*dc10*/  ISETP.GE.AND P5, PT, R20, c[0x0][0x3c8], PT ;  /* 0x0000f20014007a0c */ /* 0x010fc40003fa6270 */
[----:B------:R-:W-:Y:S02]  /*dc20*/  @!P4 LEA.HI.X R7, R21, R4, R22, 0x2, P0 ;  /* 0x000000041507c211 */ /* 0x000fe400000f1416 */
[----:B------:R-:W-:-:S09]  /*dc30*/  ISETP.GE.AND P0, PT, R12, c[0x0][0x3c8], PT ;  /* 0x0000f2000c007a0c */ /* 0x000fd20003f06270 */
[C---:B------:R-:W-:Y:S01]  /*dc40*/  @!P5 LEA R2, P6, R20.reuse, R0, 0x2 ;  /* 0x000000001402d211 */ /* 0x040fe200078c10ff */
[----:B------:R1:W-:Y:S03]  /*dc50*/  @!P4 ST.E.64 [R6.64], R62 ;  /* 0x0000003e0600c985 */ /* 0x0003e6000c101b06 */
[----:B------:R-:W-:Y:S02]  /*dc60*/  @!P5 LEA.HI.X R3, R20, R4, R10, 0x2, P6 ;  /* 0x000000041403d211 */ /* 0x000fe400030f140a */
[-C--:B------:R-:W-:Y:S02]  /*dc70*/  @!P3 LEA R10, P4, R18, R0.reuse, 0x2 ;  /* 0x00000000120ab211 */ /* 0x080fe400078810ff */
[-C--:B------:R-:W-:Y:S01]  /*dc80*/  @!P2 LEA R8, P6, R16, R0.reuse, 0x2 ;  /* 0x000000001008a211 */ /* 0x080fe200078c10ff */
[----:B------:R4:W-:Y:S01]  /*dc90*/  @!P5 ST.E.64 [R2.64], R66 ;  /* 0x000000420200d985 */ /* 0x0009e2000c101b06 */
[----:B-1----:R-:W-:-:S04]  /*dca0*/  @!P1 LEA R6, P5, R14, R0, 0x2 ;  /* 0x000000000e069211 */ /* 0x002fc800078a10ff */
[-C--:B------:R-:W-:Y:S02]  /*dcb0*/  @!P1 LEA.HI.X R7, R14, R4.reuse, R15, 0x2, P5 ;  /* 0x000000040e079211 */ /* 0x080fe400028f140f */
[----:B--2---:R-:W-:Y:S02]  /*dcc0*/  @!P3 LEA.HI.X R11, R18, R4, R19, 0x2, P4 ;  /* 0x00000004120bb211 */ /* 0x004fe400020f1413 */
[----:B----4-:R-:W-:-:S03]  /*dcd0*/  @!P0 LEA R2, P4, R12, R0, 0x2 ;  /* 0x000000000c028211 */ /* 0x010fc600078810ff */
[----:B------:R1:W-:Y:S01]  /*dce0*/  @!P3 ST.E.64 [R10.64], R94 ;  /* 0x0000005e0a00b985 */ /* 0x0003e2000c101b06 */
[-C--:B-----5:R-:W-:Y:S02]  /*dcf0*/  @!P0 LEA.HI.X R3, R12, R4.reuse, R13, 0x2, P4 ;  /* 0x000000040c038211 */ /* 0x0a0fe400020f140d */
[----:B---3--:R-:W-:-:S05]  /*dd00*/  @!P2 LEA.HI.X R9, R16, R4, R17, 0x2, P6 ;  /* 0x000000041009a211 */ /* 0x008fca00030f1411 */
[----:B------:R1:W-:Y:S04]  /*dd10*/  @!P2 ST.E.64 [R8.64], R86 ;  /* 0x000000560800a985 */ /* 0x0003e8000c101b06 */
[----:B------:R1:W-:Y:S04]  /*dd20*/  @!P1 ST.E.64 [R6.64], R70 ;  /* 0x0000004606009985 */ /* 0x0003e8000c101b06 */
[----:B------:R1:W-:Y:S01]  /*dd30*/  @!P0 ST.E.64 [R2.64], R46 ;  /* 0x0000002e02008985 */ /* 0x0003e2000c101b06 */
[----:B------:R-:W-:-:S13]  /*dd40*/  ISETP.GE.AND P0, PT, R5, c[0x0][0x3c8], PT ;  /* 0x0000f20005007a0c */ /* 0x000fda0003f06270 */
[----:B------:R-:W-:Y:S05]  /*dd50*/  @P0 BRA `(.L_x_1276) ;  /* 0x00000f8000000947 */ /* 0x000fea0003800000 */
[----:B------:R-:W2:Y:S01]  /*dd60*/  LDL R12, [R1+0xa8] ;  /* 0x0000a800010c7983 */ /* 0x000ea20000100800 */
[----:B-1----:R-:W-:-:S04]  /*dd70*/  LEA R2, P0, R5, R0, 0x2 ;  /* 0x0000000005027211 */ /* 0x002fc800078010ff */
[----:B--2---:R-:W-:-:S05]  /*dd80*/  LEA.HI.X R3, R5, R4, R12, 0x2, P0 ;  /* 0x0000000405037211 */ /* 0x004fca00000f140c */
[----:B------:R1:W-:Y:S01]  /*dd90*/  ST.E.64 [R2.64], R38 ;  /* 0x0000002602007985 */ /* 0x0003e2000c101b06 */
[----:B------:R-:W-:Y:S05]  /*dda0*/  BRA `(.L_x_1276) ;  /* 0x00000f3000007947 */ /* 0x000fea0003800000 */
.L_x_1261:
        /* <DEDUP_REMOVED lines=22> */
.L_x_1282:
        /* <DEDUP_REMOVED lines=57> */
.L_x_1284:
[----:B------:R-:W-:Y:S05]  /*e2a0*/  BSYNC B0 ;  /* 0x0000000000007941 */ /* 0x000fea0003800000 */
.L_x_1283:
[----:B------:R-:W-:-:S13]  /*e2b0*/  ISETP.GT.AND P0, PT, R16, 0x1, PT ;  /* 0x000000011000780c */ /* 0x000fda0003f04270 */
[----:B------:R-:W-:Y:S05]  /*e2c0*/  @P0 BRA `(.L_x_1276) ;  /* 0x00000a1000000947 */ /* 0x000fea0003800000 */
[----:B------:R-:W2:Y:S04]  /*e2d0*/  LDL.LU R4, [R1+0x1c] ;  /* 0x00001c0001047983 */ /* 0x000ea80000300800 */
[----:B-1----:R-:W3:Y:S04]  /*e2e0*/  LDL.LU R2, [R1+0x24] ;  /* 0x0000240001027983 */ /* 0x002ee80000300800 */
[----:B------:R-:W4:Y:S04]  /*e2f0*/  LDL R6, [R1+0xa4] ;  /* 0x0000a40001067983 */ /* 0x000f280000100800 */
[----:B------:R-:W1:Y:S02]  /*e300*/  S2R R12, SR_TID.X ;  /* 0x00000000000c7919 */ /* 0x000e640000002100 */
[----:B-1----:R-:W-:-:S04]  /*e310*/  SHF.R.S32.HI R11, RZ, 0x1f, R12 ;  /* 0x0000001fff0b7819 */ /* 0x002fc8000001140c */
[----:B------:R-:W-:-:S04]  /*e320*/  LEA.HI R11, R11, R12, RZ, 0x3 ;  /* 0x0000000c0b0b7211 */ /* 0x000fc800078f18ff */
[----:B------:R-:W-:Y:S02]  /*e330*/  SHF.R.S32.HI R11, RZ, 0x3, R11 ;  /* 0x00000003ff0b7819 */ /* 0x000fe4000001140b */
[----:B--2---:R-:W-:Y:S02]  /*e340*/  MOV R8, R4 ;  /* 0x0000000400087202 */ /* 0x004fe40000000f00 */
[----:B------:R-:W-:Y:S02]  /*e350*/  MOV R4, c[0x0][0x4e8] ;  /* 0x00013a0000047a02 */ /* 0x000fe40000000f00 */
[----:B---3--:R-:W-:Y:S01]  /*e360*/  MOV R10, R2 ;  /* 0x00000002000a7202 */ /* 0x008fe20000000f00 */
[----:B------:R-:W-:Y:S01]  /*e370*/  IMAD R2, R13, c[0x0][0x3a0], RZ ;  /* 0x0000e8000d027a24 */ /* 0x000fe200078e02ff */
[----:B------:R-:W-:Y:S01]  /*e380*/  ISETP.NE.AND P0, PT, R4, 0x1, PT ;  /* 0x000000010400780c */ /* 0x000fe20003f05270 */
[----:B------:R-:W-:Y:S01]  /*e390*/  IMAD.WIDE.U32 R4, R0, c[0x0][0x3a0], RZ ;  /* 0x0000e80000047a25 */ /* 0x000fe200078e00ff */
[----:B------:R-:W-:-:S03]  /*e3a0*/  LEA R14, R10, R11, 0x7 ;  /* 0x0000000b0a0e7211 */ /* 0x000fc600078e38ff */
[----:B------:R-:W-:Y:S01]  /*e3b0*/  IMAD R0, R0, c[0x0][0x3a4], R2 ;  /* 0x0000e90000007a24 */ /* 0x000fe200078e0202 */
[----:B----4-:R-:W-:Y:S01]  /*e3c0*/  LEA R2, R10, R6, 0x7 ;  /* 0x000000060a027211 */ /* 0x010fe200078e38ff */
[----:B------:R-:W-:-:S03]  /*e3d0*/  IMAD R6, R20, c[0x0][0x3f0], RZ ;  /* 0x0000fc0014067a24 */ /* 0x000fc600078e02ff */
[----:B------:R-:W-:Y:S01]  /*e3e0*/  IADD3 R5, R5, R0, RZ ;  /* 0x0000000005057210 */ /* 0x000fe20007ffe0ff */
[----:B------:R-:W-:Y:S02]  /*e3f0*/  IMAD.MOV.U32 R0, RZ, RZ, R2 ;  /* 0x000000ffff007224 */ /* 0x000fe400078e0002 */
[----:B------:R-:W-:-:S04]  /*e400*/  @P0 IMAD.HI.U32 R7, R2, c[0x0][0x4ec], RZ ;  /* 0x00013b0002070a27 */ /* 0x000fc800078e00ff */
[----:B------:R-:W-:Y:S01]  /*e410*/  IMAD.WIDE.U32 R4, R8, c[0x0][0x3e8], R4 ;  /* 0x0000fa0008047a25 */ /* 0x000fe200078e0004 */
[----:B------:R-:W-:-:S03]  /*e420*/  @P0 SHF.R.U32.HI R0, RZ, c[0x0][0x4f0], R7 ;  /* 0x00013c00ff000a19 */ /* 0x000fc60000011607 */
[----:B------:R-:W-:Y:S01]  /*e430*/  IMAD R5, R8, c[0x0][0x3ec], R5 ;  /* 0x0000fb0008057a24 */ /* 0x000fe200078e0205 */
[----:B------:R-:W-:Y:S01]  /*e440*/  SHF.R.S32.HI R8, RZ, 0x1f, R0 ;  /* 0x0000001fff087819 */ /* 0x000fe20000011400 */
[C---:B------:R-:W-:Y:S02]  /*e450*/  IMAD R9, R3.reuse, c[0x0][0x3f4], R6 ;  /* 0x0000fd0003097a24 */ /* 0x040fe400078e0206 */
[----:B------:R-:W-:Y:S01]  /*e460*/  IMAD.WIDE.U32 R6, R3, c[0x0][0x3f0], R4 ;  /* 0x0000fc0003067a25 */ /* 0x000fe200078e0004 */
[----:B------:R-:W-:-:S03]  /*e470*/  IADD3 R4, -R0, RZ, RZ ;  /* 0x000000ff00047210 */ /* 0x000fc60007ffe1ff */
[----:B------:R-:W-:Y:S01]  /*e480*/  IMAD R5, R8, c[0x0][0x3e0], RZ ;  /* 0x0000f80008057a24 */ /* 0x000fe200078e02ff */
[----:B------:R-:W-:Y:S01]  /*e490*/  IADD3 R3, R7, R9, RZ ;  /* 0x0000000907037210 */ /* 0x000fe20007ffe0ff */
[----:B------:R-:W-:Y:S02]  /*e4a0*/  IMAD R4, R4, c[0x0][0x4e8], R2 ;  /* 0x00013a0004047a24 */ /* 0x000fe400078e0202 */
[----:B------:R-:W-:Y:S02]  /*e4b0*/  IMAD.MOV.U32 R2, RZ, RZ, R6 ;  /* 0x000000ffff027224 */ /* 0x000fe400078e0006 */
        /* <DEDUP_REMOVED lines=12> */
.L_x_1336:
[----:B------:R-:W-:Y:S05]  /*e580*/  BRA.DIV ~URZ, `(.L_x_1286) ;  /* 0x000021327f007947 */ /* 0x000fea000b800000 */
[----:B------:R3:W4:Y:S02]  /*e590*/  SHFL.IDX PT, R0, R15, RZ, 0x181f ;  /* 0x00181fff0f007589 */ /* 0x00072400000e0000 */
.L_x_1337:
        /* <DEDUP_REMOVED lines=15> */
[CC--:B------:R-:W-:Y:S02]  /*e690*/  @!P3 LEA R10, P4, R2.reuse, R0.reuse, 0x1 ;  /* 0x00000000020ab211 */ /* 0x0c0fe400078808ff */
[----:B------:R-:W-:Y:S02]  /*e6a0*/  @!P2 LEA R8, P6, R19, R0, 0x1 ;  /* 0x000000001308a211 */ /* 0x000fe400078c08ff */
[----:B------:R-:W-:Y:S02]  /*e6b0*/  @!P3 LEA.HI.X R11, R2, R4, R3, 0x1, P4 ;  /* 0x00000004020bb211 */ /* 0x000fe400020f0c03 */
[----:B------:R-:W-:Y:S02]  /*e6c0*/  @!P0 LEA R2, P4, R5, R0, 0x1 ;  /* 0x0000000005028211 */ /* 0x000fe400078808ff */
[-C--:B--2---:R-:W-:Y:S02]  /*e6d0*/  @!P2 LEA.HI.X R9, R19, R4.reuse, R20, 0x1, P6 ;  /* 0x000000041309a211 */ /* 0x084fe400030f0c14 */
[----:B------:R-:W-:-:S02]  /*e6e0*/  @!P1 LEA.HI.X R7, R252, R4, R18, 0x1, P5 ;  /* 0x00000004fc079211 */ /* 0x000fc400028f0c12 */
[----:B------:R-:W-:Y:S01]  /*e6f0*/  @!P0 LEA.HI.X R3, R5, R4, R16, 0x1, P4 ;  /* 0x0000000405038211 */ /* 0x000fe200020f0c10 */
[----:B------:R2:W-:Y:S04]  /*e700*/  @!P3 ST.E.128 [R10.64], RZ ;  /* 0x000000ff0a00b985 */ /* 0x0005e8000c101d06 */
[----:B------:R2:W-:Y:S04]  /*e710*/  @!P2 ST.E.128 [R8.64], RZ ;  /* 0x000000ff0800a985 */ /* 0x0005e8000c101d06 */
[----:B------:R2:W-:Y:S04]  /*e720*/  @!P1 ST.E.128 [R6.64], RZ ;  /* 0x000000ff06009985 */ /* 0x0005e8000c101d06 */
[----:B------:R2:W-:Y:S02]  /*e730*/  @!P0 ST.E.128 [R2.64], RZ ;  /* 0x000000ff02008985 */ /* 0x0005e4000c101d06 */
.L_x_1288:
[----:B------:R-:W-:Y:S05]  /*e740*/  BSYNC B0 ;  /* 0x0000000000007941 */ /* 0x000fea0003800000 */
.L_x_1287:
[----:B------:R-:W-:Y:S05]  /*e750*/  BRA.DIV ~URZ, `(.L_x_1289) ;  /* 0x00001fc27f007947 */ /* 0x000fea000b800000 */
[----:B--2---:R2:W1:Y:S04]  /*e760*/  SHFL.IDX PT, R4, R12, 0x1, 0x181f ;  /* 0x00381f000c047f89 */ /* 0x00446800000e0000 */
[----:B----4-:R2:W4:Y:S02]  /*e770*/  SHFL.IDX PT, R0, R15, 0x1, 0x181f ;  /* 0x00381f000f007f89 */ /* 0x01052400000e0000 */
.L_x_1338:
        /* <DEDUP_REMOVED lines=22> */
[----:B------:R1:W-:Y:S04]  /*e8e0*/  @!P3 ST.E.128 [R10.64], RZ ;  /* 0x000000ff0a00b985 */ /* 0x0003e8000c101d06 */
[----:B------:R1:W-:Y:S04]  /*e8f0*/  @!P2 ST.E.128 [R8.64], RZ ;  /* 0x000000ff0800a985 */ /* 0x0003e8000c101d06 */
[----:B------:R1:W-:Y:S04]  /*e900*/  @!P1 ST.E.128 [R6.64], RZ ;  /* 0x000000ff06009985 */ /* 0x0003e8000c101d06 */
[----:B------:R1:W-:Y:S02]  /*e910*/  @!P0 ST.E.128 [R2.64], RZ ;  /* 0x000000ff02008985 */ /* 0x0003e4000c101d06 */
.L_x_1291:
[----:B------:R-:W-:Y:S05]  /*e920*/  BSYNC B0 ;  /* 0x0000000000007941 */ /* 0x000fea0003800000 */
.L_x_1290:
[----:B------:R-:W-:Y:S05]  /*e930*/  BRA.DIV ~URZ, `(.L_x_1292) ;  /* 0x00001ea27f007947 */ /* 0x000fea000b800000 */
[----:B-1----:R1:W2:Y:S02]  /*e940*/  SHFL.IDX PT, R4, R12, 0x2, 0x181f ;  /* 0x00581f000c047f89 */ /* 0x0022a400000e0000 */
.L_x_1339:
[----:B------:R-:W-:Y:S05]  /*e950*/  BRA.DIV ~URZ, `(.L_x_1293) ;  /* 0x00001ef27f007947 */ /* 0x000fea000b800000 */
[----:B----4-:R4:W1:Y:S02]  /*e960*/  SHFL.IDX PT, R0, R15, 0x2, 0x181f ;  /* 0x00581f000f007f89 */ /* 0x01086400000e0000 */
.L_x_1340:
        /* <DEDUP_REMOVED lines=26> */
.L_x_1295:
[----:B------:R-:W-:Y:S05]  /*eb10*/  BSYNC B0 ;  /* 0x0000000000007941 */ /* 0x000fea0003800000 */
.L_x_1294:
[----:B------:R-:W-:Y:S05]  /*eb20*/  BRA.DIV ~URZ, `(.L_x_1296) ;  /* 0x00001d827f007947 */ /* 0x000fea000b800000 */
[----:B--2---:R2:W3:Y:S04]  /*eb30*/  SHFL.IDX PT, R4, R12, 0x3, 0x181f ;  /* 0x00781f000c047f89 */ /* 0x0044e800000e0000 */
[----:B-1----:R2:W1:Y:S02]  /*eb40*/  SHFL.IDX PT, R0, R15, 0x3, 0x181f ;  /* 0x00781f000f007f89 */ /* 0x00246400000e0000 */
.L_x_1341:
[----:B------:R-:W-:-:S04]  /*eb50*/  IADD3 R14, R14, 0x60, RZ ;  /* 0x000000600e0e7810 */ /* 0x000fc80007ffe0ff */
        /* <DEDUP_REMOVED lines=8> */
[----:B------:R-:W-:-:S13]  /*ebe0*/  ISETP.GE.AND P1, PT, R252, c[0x0][0x3c8], PT ;  /* 0x0000f200fc007a0c */ /* 0x000fda0003f26270 */
[----:B-1----:R-:W-:Y:S02]  /*ebf0*/  @!P1 LEA R6, P5, R252, R0, 0x1 ;  /* 0x00000000fc069211 */ /* 0x002fe400078a08ff */
        /* <DEDUP_REMOVED lines=8> */
[----:B------:R-:W-:-:S02]  /*ec80*/  @!P1 LEA.HI.X R7, R252, R4, R15, 0x1, P5 ;  /* 0x00000004fc079211 */ /* 0x000fc400028f0c0f */
[----:B------:R-:W-:Y:S01]  /*ec90*/  @!P0 LEA.HI.X R3, R5, R4, R12, 0x1, P4 ;  /* 0x0000000405038211 */ /* 0x000fe200020f0c0c */
[----:B------:R1:W-:Y:S04]  /*eca0*/  @!P3 ST.E.128 [R10.64], RZ ;  /* 0x000000ff0a00b985 */ /* 0x0003e8000c101d06 */
[----:B------:R1:W-:Y:S04]  /*ecb0*/  @!P2 ST.E.128 [R8.64], RZ ;  /* 0x000000ff0800a985 */ /* 0x0003e8000c101d06 */
[----:B------:R1:W-:Y:S04]  /*ecc0*/  @!P1 ST.E.128 [R6.64], RZ ;  /* 0x000000ff06009985 */ /* 0x0003e8000c101d06 */
[----:B------:R1:W-:Y:S02]  /*ecd0*/  @!P0 ST.E.128 [R2.64], RZ ;  /* 0x000000ff02008985 */ /* 0x0003e4000c101d06 */
.L_x_1276:
[----:B------:R-:W-:Y:S05]  /*ece0*/  BSYNC B1 ;  /* 0x0000000000017941 */ /* 0x000fea0003800000 */
.L_x_1260:
[----:B-1--4-:R-:W4:Y:S02]  /*ecf0*/  LDL R0, [R1+0xe0] ;  /* 0x0000e00001007983 */ /* 0x012f240000100800 */
[----:B----4-:R-:W-:-:S13]  /*ed00*/  ISETP.NE.AND P0, PT, R0, RZ, PT ;  /* 0x000000ff0000720c */ /* 0x010fda0003f05270 */
[----:B------:R-:W-:Y:S01]  /*ed10*/  @P0 WARPSYNC 0xffffffff ;  /* 0xffffffff00000948 */ /* 0x000fe20003800000 */
[----:B------:R-:W-:Y:S06]  /*ed20*/  @P0 BAR.SYNC.DEFER_BLOCKING 0x5, 0x100 ;  /* 0x0144000000000b1d */ /* 0x000fec0000010000 */
[----:B---3--:R-:W1:Y:S04]  /*ed30*/  @P0 LDS.128 R4, [0x20100] ;  /* 0x02010000ff040984 */ /* 0x008e680000000c00 */
        /* <DEDUP_REMOVED lines=10> */
.L_x_1342:
[----:B------:R-:W-:Y:S05]  /*ede0*/  BRA.DIV ~URZ, `(.L_x_1299) ;  /* 0x00001bf27f007947 */ /* 0x000fea000b800000 */
[----:B------:R3:W4:Y:S02]  /*edf0*/  SHFL.IDX PT, R8, R98, 0x1, 0x1f ;  /* 0x00201f0062087f89 */ /* 0x00072400000e0000 */
.L_x_1343:
        /* <DEDUP_REMOVED lines=19> */
.L_x_1344:
        /* <DEDUP_REMOVED lines=16> */
.L_x_1345:
[----:B---3--:R-:W-:Y:S01]  /*f030*/  IMAD R0, R0, c[0x0][0x538], RZ ;  /* 0x00014e0000007a24 */ /* 0x008fe200078e02ff */
[----:B------:R-:W-:Y:S04]  /*f040*/  BSSY B1, `(.L_x_1302) ;  /* 0x0000084000017945 */ /* 0x000fe80003800000 */
[----:B----4-:R-:W-:-:S04]  /*f050*/  IADD3 R8, R0, R8, RZ ;  /* 0x0000000800087210 */ /* 0x010fc80007ffe0ff */
[----:B--2---:R-:W-:-:S13]  /*f060*/  ISETP.GT.AND P6, PT, R8, R9, PT ;  /* 0x000000090800720c */ /* 0x004fda0003fc4270 */
[----:B------:R-:W-:Y:S05]  /*f070*/  @P6 BRA `(.L_x_1303) ;  /* 0x0000025000006947 */ /* 0x000fea0003800000 */
.L_x_1307:
        /* <DEDUP_REMOVED lines=17> */
.L_x_1346:
        /* <DEDUP_REMOVED lines=16> */
.L_x_1347:
[----:B--2---:R-:W-:-:S05]  /*f290*/  IMAD R0, R0, c[0x0][0x538], RZ ;  /* 0x00014e0000007a24 */ /* 0x004fca00078e02ff */
[----:B------:R-:W-:-:S04]  /*f2a0*/  IADD3 R8, R0, R8, RZ ;  /* 0x0000000800087210 */ /* 0x000fc80007ffe0ff */
[----:B------:R-:W-:-:S13]  /*f2b0*/  ISETP.GT.AND P6, PT, R8, R9, PT ;  /* 0x000000090800720c */ /* 0x000fda0003fc4270 */
[----:B-1----:R-:W-:Y:S05]  /*f2c0*/  @!P6 BRA `(.L_x_1307) ;  /* 0xfffffdb00000e947 */ /* 0x002fea000383ffff */
.L_x_1303:
[----:B------:R-:W-:-:S05]  /*f2d0*/  IADD3 R12, -R0, R8, RZ ;  /* 0x00000008000c7210 */ /* 0x000fca0007ffe1ff */
[----:B------:R-:W-:-:S05]  /*f2e0*/  IMAD R0, R4, c[0x0][0x538], R12 ;  /* 0x00014e0004007a24 */ /* 0x000fca00078e020c */
[----:B------:R-:W-:Y:S01]  /*f2f0*/  ISETP.GT.AND P0, PT, R0, R9, PT ;  /* 0x000000090000720c */ /* 0x000fe20003f04270 */
[----:B------:R-:W-:-:S12]  /*f300*/  BRA.DIV ~URZ, `(.L_x_1308) ;  /* 0x00001b127f007947 */ /* 0x000fd8000b800000 */
[----:B------:R-:W-:-:S04]  /*f310*/  VOTE.ANY R11, PT, !P0 ;  /* 0x00000000000b7806 */ /* 0x000fc800040e0100 */
.L_x_1348:
[----:B------:R2:W3:Y:S01]  /*f320*/  POPC R10, R11 ;  /* 0x0000000b000a7309 */ /* 0x0004e20000000000 */
[----:B------:R-:W-:Y:S05]  /*f330*/  BRA.DIV ~URZ, `(.L_x_1309) ;  /* 0x00001b327f007947 */ /* 0x000fea000b800000 */
[----:B---3--:R3:W4:Y:S04]  /*f340*/  SHFL.IDX PT, R8, R6, R10, 0x1f ;  /* 0x00001f0a06087589 */ /* 0x00872800000e0000 */
[----:B------:R3:W1:Y:S02]  /*f350*/  SHFL.IDX PT, R7, R7, R10, 0x1f ;  /* 0x00001f0a07077589 */ /* 0x00066400000e0000 */
.L_x_1349:
[----:B------:R-:W-:Y:S01]  /*f360*/  ISETP.NE.AND P0, PT, R11, RZ, PT ;  /* 0x000000ff0b00720c */ /* 0x000fe20003f05270 */
[----:B------:R-:W-:-:S12]  /*f370*/  BSSY B0, `(.L_x_1310) ;  /* 0x0000005000007945 */ /* 0x000fd80003800000 */
[----:B------:R-:W-:Y:S05]  /*f380*/  @!P0 BRA `(.L_x_1311) ;  /* 0x0000003000008947 */ /* 0x000fea0003800000 */
[----:B------:R-:W-:Y:S01]  /*f390*/  IADD3 R3, R10, -0x1, RZ ;  /* 0xffffffff0a037810 */ /* 0x000fe20007ffe0ff */
[----:B------:R-:W-:Y:S05]  /*f3a0*/  BRA.DIV ~URZ, `(.L_x_1312) ;  /* 0x00001b927f007947 */ /* 0x000fea000b800000 */
[----:B------:R2:W3:Y:S02]  /*f3b0*/  SHFL.IDX PT, R13, R4, R3, 0x1f ;  /* 0x00001f03040d7589 */ /* 0x0004e400000e0000 */
.L_x_1311:
[----:B------:R-:W-:Y:S05]  /*f3c0*/  BSYNC B0 ;  /* 0x0000000000007941 */ /* 0x000fea0003800000 */
.L_x_1310:
[----:B---3--:R-:W-:Y:S01]  /*f3d0*/  IMAD R6, R13, c[0x0][0x538], R12 ;  /* 0x00014e000d067a24 */ /* 0x008fe200078e020c */
[----:B----4-:R-:W-:Y:S02]  /*f3e0*/  IABS R2, R8 ;  /* 0x0000000800027213 */ /* 0x010fe40000000000 */
[----:B-12---:R-:W-:Y:S01]  /*f3f0*/  IABS R3, R7 ;  /* 0x0000000700037213 */ /* 0x006fe20000000000 */
[----:B------:R-:W-:Y:S01]  /*f400*/  IMAD.IADD R9, R9, 0x1, -R6 ;  /* 0x0000000109097824 */ /* 0x000fe200078e0a06 */
[----:B------:R1:W-:Y:S01]  /*f410*/  STL [R1+0x20], R6 ;  /* 0x0000200601007387 */ /* 0x0003e20000100800 */
[----:B------:R-:W2:Y:S03]  /*f420*/  I2F.RP R4, R2 ;  /* 0x0000000200047306 */ /* 0x000ea60000209400 */
[----:B------:R-:W3:Y:S05]  /*f430*/  LDL.LU R13, [R1+0x2c] ;  /* 0x00002c00010d7983 */ /* 0x000eea0000300800 */
[----:B--2---:R-:W2:Y:S02]  /*f440*/  MUFU.RCP R4, R4 ;  /* 0x0000000400047308 */ /* 0x004ea40000001000 */
[----:B--2---:R-:W-:-:S06]  /*f450*/  IADD3 R4, R4, 0xffffffe, RZ ;  /* 0x0ffffffe04047810 */ /* 0x004fcc0007ffe0ff */
[----:B------:R-:W2:Y:S01]  /*f460*/  F2I.FTZ.U32.TRUNC.NTZ R5, R4 ;  /* 0x0000000400057305 */ /* 0x000ea2000021f000 */
[----:B-1----:R-:W-:Y:S02]  /*f470*/  MOV R6, R3 ;  /* 0x0000000300067202 */ /* 0x002fe40000000f00 */
[----:B------:R-:W-:Y:S01]  /*f480*/  IABS R11, R9 ;  /* 0x00000009000b7213 */ /* 0x000fe20000000000 */
[----:B--2---:R-:W-:-:S04]  /*f490*/  IMAD.MOV R0, RZ, RZ, -R5 ;  /* 0x000000ffff007224 */ /* 0x004fc800078e0a05 */
[----:B------:R-:W-:Y:S01]  /*f4a0*/  IMAD.MOV.U32 R4, RZ, RZ, R0 ;  /* 0x000000ffff047224 */ /* 0x000fe200078e0000 */
[----:B------:R-:W-:-:S03]  /*f4b0*/  IABS R0, R8 ;  /* 0x0000000800007213 */ /* 0x000fc60000000000 */
[----:B------:R-:W-:Y:S02]  /*f4c0*/  IMAD R3, R4, R2, RZ ;  /* 0x0000000204037224 */ /* 0x000fe400078e02ff */
[----:B------:R-:W-:Y:S01]  /*f4d0*/  IMAD.MOV.U32 R4, RZ, RZ, RZ ;  /* 0x000000ffff047224 */ /* 0x000fe200078e00ff */
[----:B------:R-:W1:Y:S01]  /*f4e0*/  I2F.RP R12, R6 ;  /* 0x00000006000c7306 */ /* 0x000e620000209400 */
[----:B------:R-:W-:Y:S02]  /*f4f0*/  IMAD.MOV R0, RZ, RZ, -R0 ;  /* 0x000000ffff007224 */ /* 0x000fe400078e0a00 */
[----:B------:R-:W-:-:S04]  /*f500*/  IMAD.HI.U32 R5, R5, R3, R4 ;  /* 0x0000000305057227 */ /* 0x000fc800078e0004 */
[----:B------:R-:W-:Y:S01]  /*f510*/  IMAD.MOV.U32 R3, RZ, RZ, R11 ;  /* 0x000000ffff037224 */ /* 0x000fe200078e000b */
[----:B------:R-:W-:-:S03]  /*f520*/  MOV R4, R0 ;  /* 0x0000000000047202 */ /* 0x000fc60000000f00 */
[----:B------:R-:W-:-:S04]  /*f530*/  IMAD.HI.U32 R0, R5, R3, RZ ;  /* 0x0000000305007227 */ /* 0x000fc800078e00ff */
[----:B------:R-:W-:Y:S02]  /*f540*/  IMAD R3, R0, R4, R3 ;  /* 0x0000000400037224 */ /* 0x000fe400078e0203 */
[----:B-1----:R-:W1:Y:S03]  /*f550*/  MUFU.RCP R4, R12 ;  /* 0x0000000c00047308 */ /* 0x002e660000001000 */
[----:B------:R-:W-:-:S13]  /*f560*/  ISETP.GT.U32.AND P1, PT, R2, R3, PT ;  /* 0x000000030200720c */ /* 0x000fda0003f24070 */
[----:B------:R-:W-:Y:S01]  /*f570*/  @!P1 IMAD.IADD R3, R3, 0x1, -R2 ;  /* 0x0000000103039824 */ /* 0x000fe200078e0a02 */
[----:B-1----:R-:W-:-:S04]  /*f580*/  IADD3 R4, R4, 0xffffffe, RZ ;  /* 0x0ffffffe04047810 */ /* 0x002fc80007ffe0ff */
[----:B------:R-:W-:Y:S02]  /*f590*/  ISETP.GE.U32.AND P2, PT, R3, R2, PT ;  /* 0x000000020300720c */ /* 0x000fe40003f46070 */
[----:B------:R-:W1:Y:S01]  /*f5a0*/  F2I.FTZ.U32.TRUNC.NTZ R3, R4 ;  /* 0x0000000400037305 */ /* 0x000e62000021f000 */
[----:B------:R-:W-:Y:S02]  /*f5b0*/  LOP3.LUT R2, R9, R8, RZ, 0x3c, !PT ;  /* 0x0000000809027212 */ /* 0x000fe400078e3cff */
[----:B------:R-:W-:Y:S02]  /*f5c0*/  @!P1 IADD3 R0, R0, 0x1, RZ ;  /* 0x0000000100009810 */ /* 0x000fe40007ffe0ff */
[----:B------:R-:W-:Y:S02]  /*f5d0*/  ISETP.GE.AND P0, PT, R2, RZ, PT ;  /* 0x000000ff0200720c */ /* 0x000fe40003f06270 */
[----:B------:R-:W-:-:S04]  /*f5e0*/  ISETP.NE.AND P1, PT, R8, RZ, PT ;  /* 0x000000ff0800720c */ /* 0x000fc80003f25270 */
[----:B------:R-:W-:Y:S01]  /*f5f0*/  @P2 IADD3 R0, R0, 0x1, RZ ;  /* 0x0000000100002810 */ /* 0x000fe20007ffe0ff */
[----:B-1----:R-:W-:-:S06]  /*f600*/  IMAD.MOV R2, RZ, RZ, -R3 ;  /* 0x000000ffff027224 */ /* 0x002fcc00078e0a03 */
[----:B------:R-:W-:Y:S01]  /*f610*/  @!P0 IMAD.MOV R0, RZ, RZ, -R0 ;  /* 0x000000ffff008224 */ /* 0x000fe200078e0a00 */
[----:B------:R-:W-:Y:S02]  /*f620*/  MOV R4, R2 ;  /* 0x0000000200047202 */ /* 0x000fe40000000f00 */
[----:B------:R-:W-:Y:S02]  /*f630*/  IABS R2, R7 ;  /* 0x0000000700027213 */ /* 0x000fe40000000000 */
[----:B------:R-:W-:Y:S01]  /*f640*/  @!P1 LOP3.LUT R0, RZ, R8, RZ, 0x33, !PT ;  /* 0x00000008ff009212 */ /* 0x000fe200078e33ff */
[----:B------:R-:W-:Y:S02]  /*f650*/  IMAD R4, R4, R6, RZ ;  /* 0x0000000604047224 */ /* 0x000fe400078e02ff */
[----:B------:R-:W-:Y:S01]  /*f660*/  IMAD.MOV R5, RZ, RZ, -R2 ;  /* 0x000000ffff057224 */ /* 0x000fe200078e0a02 */
[----:B------:R-:W-:Y:S01]  /*f670*/  IABS R11, R0 ;  /* 0x00000000000b7213 */ /* 0x000fe20000000000 */
[----:B------:R-:W-:-:S04]  /*f680*/  IMAD.MOV.U32 R2, RZ, RZ, RZ ;  /* 0x000000ffff027224 */ /* 0x000fc800078e00ff */
        /* <DEDUP_REMOVED lines=26> */
.L_x_1304:
[----:B------:R-:W-:Y:S01]  /*f830*/  MOV R0, c[0x0][0x53c] ;  /* 0x00014f0000007a02 */ /* 0x000fe20000000f00 */
[----:B------:R2:W-:Y:S04]  /*f840*/  STL [R1+0x20], R9 ;  /* 0x0000200901007387 */ /* 0x0005e80000100800 */
[----:B------:R2:W-:Y:S04]  /*f850*/  STL [R1+0x24], RZ ;  /* 0x000024ff01007387 */ /* 0x0005e80000100800 */
[----:B------:R2:W-:Y:S04]  /*f860*/  STL [R1+0x28], RZ ;  /* 0x000028ff01007387 */ /* 0x0005e80000100800 */
[----:B------:R2:W-:Y:S02]  /*f870*/  STL [R1+0x2c], R0 ;  /* 0x00002c0001007387 */ /* 0x0005e40000100800 */
.L_x_1313:
[----:B------:R-:W-:Y:S05]  /*f880*/  BSYNC B1 ;  /* 0x0000000000017941 */ /* 0x000fea0003800000 */
.L_x_1302:
        /* <DEDUP_REMOVED lines=9> */
.L_x_1297:
[----:B--2---:R-:W2:Y:S02]  /*f920*/  LDL R0, [R1+0x2c] ;  /* 0x00002c0001007983 */ /* 0x004ea40000100800 */
[----:B--2---:R-:W-:-:S13]  /*f930*/  ISETP.GE.AND P0, PT, R0, c[0x0][0x53c], PT ;  /* 0x00014f0000007a0c */ /* 0x004fda0003f06270 */
[----:B-1----:R-:W-:Y:S01]  /*f940*/  @P0 CALL.REL.NOINC `(.L_x_1314) ;  /* 0x0000001000000944 */ /* 0x002fe20003c00000 */
[----:B------:R-:W-:Y:S05]  /*f950*/  BRA `(.L_x_1315) ;  /* 0xffff201000007947 */ /* 0x000fea000383ffff */
.L_x_1314:
[----:B------:R-:W-:Y:S05]  /*f960*/  EXIT ;  /* 0x000000000000794d */ /* 0x000fea0003800000 */
.L_x_1226:
[----:B------:R-:W-:Y:S01]  /*f970*/  IMAD.MOV.U32 R0, RZ, RZ, R5 ;  /* 0x000000ffff007224 */ /* 0x000fe200078e0005 */
[----:B------:R-:W-:Y:S02]  /*f980*/  MOV R2, 0x1 ;  /* 0x0000000100027802 */ /* 0x000fe40000000f00 */
[----:B------:R-:W-:Y:S02]  /*f990*/  MOV R3, 0xf9b0 ;  /* 0x0000f9b000037802 */ /* 0x000fe40000000f00 */
[----:B------:R-:W-:Y:S05]  /*f9a0*/  CALL.REL.NOINC `($__internal_28_$__cuda_sm70_shflsync_up_p) ;  /* 0x0000169000007944 */ /* 0x000fea0003c00000 */
[----:B------:R-:W-:Y:S01]  /*f9b0*/  MOV R0, R4 ;  /* 0x0000000400007202 */ /* 0x000fe20000000f00 */
[----:B------:R-:W-:Y:S05]  /*f9c0*/  BRA `(.L_x_1316) ;  /* 0xffff0aa000007947 */ /* 0x000fea000383ffff */
.L_x_1227:
[----:B------:R-:W-:Y:S01]  /*f9d0*/  IMAD.MOV.U32 R0, RZ, RZ, R5 ;  /* 0x000000ffff007224 */ /* 0x000fe200078e0005 */
[----:B------:R-:W-:Y:S02]  /*f9e0*/  MOV R2, 0x2 ;  /* 0x0000000200027802 */ /* 0x000fe40000000f00 */
[----:B------:R-:W-:Y:S02]  /*f9f0*/  MOV R3, 0xfa10 ;  /* 0x0000fa1000037802 */ /* 0x000fe40000000f00 */
[----:B------:R-:W-:Y:S05]  /*fa00*/  CALL.REL.NOINC `($__internal_28_$__cuda_sm70_shflsync_up_p) ;  /* 0x0000163000007944 */ /* 0x000fea0003c00000 */
[----:B------:R-:W-:Y:S01]  /*fa10*/  SEL R0, R4, RZ, P4 ;  /* 0x000000ff04007207 */ /* 0x000fe20002000000 */
[----:B------:R-:W-:Y:S01]  /*fa20*/  IMAD.MOV.U32 R2, RZ, RZ, 0x4 ;  /* 0x00000004ff027424 */ /* 0x000fe200078e00ff */
[----:B------:R-:W-:-:S03]  /*fa30*/  MOV R3, 0xfa60 ;  /* 0x0000fa6000037802 */ /* 0x000fc60000000f00 */
[----:B------:R-:W-:Y:S02]  /*fa40*/  IMAD.IADD R0, R5, 0x1, R0 ;  /* 0x0000000105007824 */ /* 0x000fe400078e0200 */
        /* <DEDUP_REMOVED lines=14> */
[----:B------:R-:W-:Y:S01]  /*fb30*/  IMAD.IADD R4, R0, 0x1, R4 ;  /* 0x0000000100047824 */ /* 0x000fe200078e0204 */
[----:B------:R-:W-:-:S03]  /*fb40*/  MOV R0, 0x1f ;  /* 0x0000001f00007802 */ /* 0x000fc60000000f00 */
[----:B------:R-:W-:Y:S02]  /*fb50*/  IMAD.MOV.U32 R5, RZ, RZ, R4 ;  /* 0x000000ffff057224 */ /* 0x000fe400078e0004 */
[----:B------:R-:W-:Y:S05]  /*fb60*/  CALL.REL.NOINC `($__internal_27_$__cuda_sm70_shflsync_idx_p) ;  /* 0x0000148000007944 */ /* 0x000fea0003c00000 */
[----:B------:R-:W-:Y:S05]  /*fb70*/  BRA `(.L_x_1317) ;  /* 0xffff09f000007947 */ /* 0x000fea000383ffff */
.L_x_1229:
[----:B------:R-:W-:Y:S02]  /*fb80*/  SEL R0, RZ, 0x1, P0 ;  /* 0x00000001ff007807 */ /* 0x000fe40000000000 */
[----:B------:R-:W-:Y:S02]  /*fb90*/  MOV R2, 0xfbb0 ;  /* 0x0000fbb000027802 */ /* 0x000fe40000000f00 */
[----:B------:R-:W-:Y:S05]  /*fba0*/  CALL.REL.NOINC `($__internal_29_$__cuda_sm70_votesync_ballot) ;  /* 0x0000150000007944 */ /* 0x000fea0003c00000 */
[----:B------:R-:W-:Y:S01]  /*fbb0*/  MOV R6, R0 ;  /* 0x0000000000067202 */ /* 0x000fe20000000f00 */
[----:B------:R-:W-:Y:S05]  /*fbc0*/  BRA `(.L_x_1318) ;  /* 0xffff0a3000007947 */ /* 0x000fea000383ffff */
.L_x_1230:
[----:B------:R-:W-:Y:S01]  /*fbd0*/  IMAD.MOV.U32 R5, RZ, RZ, R8 ;  /* 0x000000ffff057224 */ /* 0x000fe200078e0008 */
[----:B--2---:R-:W-:Y:S01]  /*fbe0*/  MOV R3, R13 ;  /* 0x0000000d00037202 */ /* 0x004fe20000000f00 */
[----:B------:R-:W-:Y:S01]  /*fbf0*/  IMAD.MOV.U32 R0, RZ, RZ, 0x1f ;  /* 0x0000001fff007424 */ /* 0x000fe200078e00ff */
[----:B------:R-:W-:Y:S02]  /*fc00*/  MOV R2, 0xfc20 ;  /* 0x0000fc2000027802 */ /* 0x000fe40000000f00 */
[----:B-1----:R-:W-:Y:S05]  /*fc10*/  CALL.REL.NOINC `($__internal_27_$__cuda_sm70_shflsync_idx_p) ;  /* 0x000013d000007944 */ /* 0x002fea0003c00000 */
[----:B------:R-:W-:Y:S01]  /*fc20*/  IMAD.MOV.U32 R11, RZ, RZ, R0 ;  /* 0x000000ffff0b7224 */ /* 0x000fe200078e0000 */
[----:B------:R-:W-:Y:S01]  /*fc30*/  MOV R5, R7 ;  /* 0x0000000700057202 */ /* 0x000fe20000000f00 */
[----:B------:R-:W-:Y:S01]  /*fc40*/  IMAD.MOV.U32 R7, RZ, RZ, RZ ;  /* 0x000000ffff077224 */ /* 0x000fe200078e00ff */
[----:B------:R-:W-:Y:S01]  /*fc50*/  MOV R3, R13 ;  /* 0x0000000d00037202 */ /* 0x000fe20000000f00 */
[----:B------:R-:W-:Y:S01]  /*fc60*/  IMAD.MOV.U32 R0, RZ, RZ, 0x1f ;  /* 0x0000001fff007424 */ /* 0x000fe200078e00ff */
[----:B------:R-:W-:-:S02]  /*fc70*/  MOV R2, 0xfc90 ;  /* 0x0000fc9000027802 */ /* 0x000fc40000000f00 */
[----:B------:R-:W-:Y:S05]  /*fc80*/  CALL.REL.NOINC `($__internal_27_$__cuda_sm70_shflsync_idx_p) ;  /* 0x0000136000007944 */ /* 0x000fea0003c00000 */
[----:B------:R-:W-:Y:S01]  /*fc90*/  MOV R10, R0 ;  /* 0x00000000000a7202 */ /* 0x000fe20000000f00 */
[----:B------:R-:W-:Y:S05]  /*fca0*/  BRA `(.L_x_1319) ;  /* 0xffff09a000007947 */ /* 0x000fea000383ffff */
.L_x_1233:
[----:B------:R-:W-:Y:S01]  /*fcb0*/  IMAD.MOV.U32 R5, RZ, RZ, R4 ;  /* 0x000000ffff057224 */ /* 0x000fe200078e0004 */
[----:B------:R-:W-:-:S02]  /*fcc0*/  MOV R0, 0x1f ;  /* 0x0000001f00007802 */ /* 0x000fc40000000f00 */
[----:B------:R-:W-:Y:S02]  /*fcd0*/  MOV R2, 0xfcf0 ;  /* 0x0000fcf000027802 */ /* 0x000fe40000000f00 */
[----:B-1----:R-:W-:Y:S05]  /*fce0*/  CALL.REL.NOINC `($__internal_27_$__cuda_sm70_shflsync_idx_p) ;  /* 0x0000130000007944 */ /* 0x002fea0003c00000 */
[----:B------:R-:W-:Y:S01]  /*fcf0*/  MOV R7, R0 ;  /* 0x0000000000077202 */ /* 0x000fe20000000f00 */
[----:B------:R-:W-:Y:S05]  /*fd00*/  BRA `(.L_x_1232) ;  /* 0xffff09a000007947 */ /* 0x000fea000383ffff */
.L_x_1241:
[----:B------:R-:W-:Y:S01]  /*fd10*/  IMAD.MOV.U32 R5, RZ, RZ, R14 ;  /* 0x000000ffff057224 */ /* 0x000fe200078e000e */
[----:B------:R-:W-:Y:S01]  /*fd20*/  MOV R3, RZ ;  /* 0x000000ff00037202 */ /* 0x000fe20000000f00 */
[----:B------:R-:W-:Y:S01]  /*fd30*/  IMAD.MOV.U32 R0, RZ, RZ, 0x181f ;  /* 0x0000181fff007424 */ /* 0x000fe200078e00ff */
[----:B------:R-:W-:Y:S02]  /*fd40*/  MOV R2, 0xfd60 ;  /* 0x0000fd6000027802 */ /* 0x000fe40000000f00 */
[----:B------:R-:W-:Y:S05]  /*fd50*/  CALL.REL.NOINC `($__internal_27_$__cuda_sm70_shflsync_idx_p) ;  /* 0x0000129000007944 */ /* 0x000fea0003c00000 */
[----:B------:R-:W-:Y:S01]  /*fd60*/  MOV R4, R0 ;  /* 0x0000000000047202 */ /* 0x000fe20000000f00 */
[----:B------:R-:W-:Y:S05]  /*fd70*/  BRA `(.L_x_1320) ;  /* 0xffff2cf000007947 */ /* 0x000fea000383ffff */
.L_x_1242:
[----:B------:R-:W-:Y:S01]  /*fd80*/  IMAD.MOV.U32 R5, RZ, RZ, R15 ;  /* 0x000000ffff057224 */ /* 0x000fe200078e000f */
[----:B------:R-:W-:Y:S01]  /*fd90*/  MOV R3, RZ ;  /* 0x000000ff00037202 */ /* 0x000fe20000000f00 */
[----:B------:R-:W-:Y:S01]  /*fda0*/  IMAD.MOV.U32 R0, RZ, RZ, 0x181f ;  /* 0x0000181fff007424 */ /* 0x000fe200078e00ff */
[----:B------:R-:W-:Y:S02]  /*fdb0*/  MOV R2, 0xfdd0 ;  /* 0x0000fdd000027802 */ /* 0x000fe40000000f00 */
[----:B-12---:R-:W-:Y:S05]  /*fdc0*/  CALL.REL.NOINC `($__internal_27_$__cuda_sm70_shflsync_idx_p) ;  /* 0x0000122000007944 */ /* 0x006fea0003c00000 */
[----:B------:R-:W-:Y:S05]  /*fdd0*/  BRA `(.L_x_1321) ;  /* 0xffff2cb000007947 */ /* 0x000fea000383ffff */
.L_x_1245:
[----:B------:R-:W-:Y:S01]  /*fde0*/  IMAD.MOV.U32 R5, RZ, RZ, R14 ;  /* 0x000000ffff057224 */ /* 0x000fe200078e000e */
[----:B---3--:R-:W-:Y:S01]  /*fdf0*/  MOV R3, 0x1 ;  /* 0x0000000100037802 */ /* 0x008fe20000000f00 */
[----:B----4-:R-:W-:Y:S01]  /*fe00*/  IMAD.MOV.U32 R0, RZ, RZ, 0x181f ;  /* 0x0000181fff007424 */ /* 0x010fe200078e00ff */
[----:B------:R-:W-:-:S02]  /*fe10*/  MOV R2, 0xfe30 ;  /* 0x0000fe3000027802 */ /* 0x000fc40000000f00 */
[----:B-12---:R-:W-:Y:S05]  /*fe20*/  CALL.REL.NOINC `($__internal_27_$__cuda_sm70_shflsync_idx_p) ;  /* 0x000011c000007944 */ /* 0x006fea0003c00000 */
[----:B------:R-:W-:Y:S01]  /*fe30*/  IMAD.MOV.U32 R4, RZ, RZ, R0 ;  /* 0x000000ffff047224 */ /* 0x000fe200078e0000 */
[----:B------:R-:W-:Y:S01]  /*fe40*/  MOV R3, 0x1 ;  /* 0x0000000100037802 */ /* 0x000fe20000000f00 */
[----:B------:R-:W-:Y:S01]  /*fe50*/  IMAD.MOV.U32 R5, RZ, RZ, R15 ;  /* 0x000000ffff057224 */ /* 0x000fe200078e000f */
[----:B------:R-:W-:-:S02]  /*fe60*/  MOV R0, 0x181f ;  /* 0x0000181f00007802 */ /* 0x000fc40000000f00 */
[----:B------:R-:W-:Y:S02]  /*fe70*/  MOV R2, 0xfe90 ;  /* 0x0000fe9000027802 */ /* 0x000fe40000000f00 */
[----:B------:R-:W-:Y:S05]  /*fe80*/  CALL.REL.NOINC `($__internal_27_$__cuda_sm70_shflsync_idx_p) ;  /* 0x0000116000007944 */ /* 0x000fea0003c00000 */
[----:B------:R-:W-:Y:S05]  /*fe90*/  BRA `(.L_x_1322) ;  /* 0xffff2dc000007947 */ /* 0x000fea000383ffff */
.L_x_1248:
[----:B------:R-:W-:Y:S01]  /*fea0*/  IMAD.MOV.U32 R5, RZ, RZ, R14 ;  /* 0x000000ffff057224 */ /* 0x000fe200078e000e */
[----:B-1----:R-:W-:Y:S01]  /*feb0*/  MOV R3, 0x2 ;  /* 0x0000000200037802 */ /* 0x002fe20000000f00 */
[----:B----4-:R-:W-:Y:S01]  /*fec0*/  IMAD.MOV.U32 R0, RZ, RZ, 0x181f ;  /* 0x0000181fff007424 */ /* 0x010fe200078e00ff */
[----:B------:R-:W-:Y:S02]  /*fed0*/  MOV R2, 0xfef0 ;  /* 0x0000fef000027802 */ /* 0x000fe40000000f00 */
[----:B--2---:R-:W-:Y:S05]  /*fee0*/  CALL.REL.NOINC `($__internal_27_$__cuda_sm70_shflsync_idx_p) ;  /* 0x0000110000007944 */ /* 0x004fea0003c00000 */
[----:B------:R-:W-:Y:S01]  /*fef0*/  MOV R4, R0 ;  /* 0x0000000000047202 */ /* 0x000fe20000000f00 */
[----:B------:R-:W-:Y:S05]  /*ff00*/  BRA `(.L_x_1323) ;  /* 0xffff2f1000007947 */ /* 0x000fea000383ffff */
.L_x_1249:
[----:B------:R-:W-:Y:S01]  /*ff10*/  IMAD.MOV.U32 R5, RZ, RZ, R15 ;  /* 0x000000ffff057224 */ /* 0x000fe200078e000f */
[----:B------:R-:W-:Y:S01]  /*ff20*/  MOV R3, 0x2 ;  /* 0x0000000200037802 */ /* 0x000fe20000000f00 */
[----:B----4-:R-:W-:Y:S01]  /*ff30*/  IMAD.MOV.U32 R0, RZ, RZ, 0x181f ;  /* 0x0000181fff007424 */ /* 0x010fe200078e00ff */
[----:B------:R-:W-:Y:S02]  /*ff40*/  MOV R2, 0xff60 ;  /* 0x0000ff6000027802 */ /* 0x000fe40000000f00 */
[----:B-123--:R-:W-:Y:S05]  /*ff50*/  CALL.REL.NOINC `($__internal_27_$__cuda_sm70_shflsync_idx_p) ;  /* 0x0000109000007944 */ /* 0x00efea0003c00000 */
[----:B------:R-:W-:Y:S05]  /*ff60*/  BRA `(.L_x_1324) ;  /* 0xffff2ed000007947 */ /* 0x000fea000383ffff */
.L_x_1252:
[----:B------:R-:W-:Y:S01]  /*ff70*/  IMAD.MOV.U32 R5, RZ, RZ, R14 ;  /* 0x000000ffff057224 */ /* 0x000fe200078e000e */
[----:B-1----:R-:W-:Y:S01]  /*ff80*/  MOV R3, 0x3 ;  /* 0x0000000300037802 */ /* 0x002fe20000000f00 */
[----:B------:R-:W-:Y:S01]  /*ff90*/  IMAD.MOV.U32 R0, RZ, RZ, 0x181f ;  /* 0x0000181fff007424 */ /* 0x000fe200078e00ff */
[----:B------:R-:W-:-:S02]  /*ffa0*/  MOV R2, 0xffc0 ;  /* 0x0000ffc000027802 */ /* 0x000fc40000000f00 */
[----:B--234-:R-:W-:Y:S05]  /*ffb0*/  CALL.REL.NOINC `($__internal_27_$__cuda_sm70_shflsync_idx_p) ;  /* 0x0000103000007944 */ /* 0x01cfea0003c00000 */
[----:B------:R-:W-:Y:S01]  /*ffc0*/  IMAD.MOV.U32 R4, RZ, RZ, R0 ;  /* 0x000000ffff047224 */ /* 0x000fe200078e0000 */
[----:B------:R-:W-:Y:S01]  /*ffd0*/  MOV R3, 0x3 ;  /* 0x0000000300037802 */ /* 0x000fe20000000f00 */
[----:B------:R-:W-:Y:S01]  /*ffe0*/  IMAD.MOV.U32 R5, RZ, RZ, R15 ;  /* 0x000000ffff057224 */ /* 0x000fe200078e000f */
[----:B------:R-:W-:-:S02]  /*fff0*/  MOV R0, 0x181f ;  /* 0x0000181f00007802 */ /* 0x000fc40000000f00 */
[----:B------:R-:W-:Y:S02]  /*10000*/  MOV R2, 0x10020 ;  /* 0x0001002000027802 */ /* 0x000fe40000000f00 */
[----:B------:R-:W-:Y:S05]  /*10010*/  CALL.REL.NOINC `($__internal_27_$__cuda_sm70_shflsync_idx_p) ;  /* 0x00000fd000007944 */ /* 0x000fea0003c00000 */
[----:B------:R-:W-:Y:S05]  /*10020*/  BRA `(.L_x_1325) ;  /* 0xffff2fe000007947 */ /* 0x000fea000383ffff */
.L_x_1257:
[----:B------:R-:W-:Y:S01]  /*10030*/  IMAD.MOV.U32 R2, RZ, RZ, R251 ;  /* 0x000000ffff027224 */ /* 0x000fe200078e00fb */
[----:B------:R-:W-:Y:S01]  /*10040*/  MOV R7, 0x1f ;  /* 0x0000001f00077802 */ /* 0x000fe20000000f00 */
[----:B------:R-:W-:Y:S01]  /*10050*/  IMAD.MOV.U32 R5, RZ, RZ, 0x2 ;  /* 0x00000002ff057424 */ /* 0x000fe200078e00ff */
[----:B------:R-:W-:Y:S02]  /*10060*/  MOV R6, 0xffffffff ;  /* 0xffffffff00067802 */ /* 0x000fe40000000f00 */
[----:B------:R-:W-:Y:S02]  /*10070*/  MOV R3, 0x10090 ;  /* 0x0001009000037802 */ /* 0x000fe40000000f00 */
[----:B------:R-:W-:Y:S05]  /*10080*/  CALL.REL.NOINC `($__internal_26_$__cuda_sm70_shflsync_bfly_p) ;  /* 0x00000f1000007944 */ /* 0x000fea0003c00000 */
[----:B------:R-:W-:Y:S01]  /*10090*/  FADD.FTZ R0, R251, R5 ;  /* 0x00000005fb007221 */ /* 0x000fe20000010000 */
[----:B------:R-:W-:Y:S02]  /*100a0*/  MOV R5, 0x1 ;  /* 0x0000000100057802 */ /* 0x000fe40000000f00 */
[----:B------:R-:W-:Y:S02]  /*100b0*/  MOV R3, 0x100e0 ;  /* 0x000100e000037802 */ /* 0x000fe40000000f00 */
[----:B------:R-:W-:-:S02]  /*100c0*/  MOV R2, R0 ;  /* 0x0000000000027202 */ /* 0x000fc40000000f00 */
[----:B------:R-:W-:Y:S05]  /*100d0*/  CALL.REL.NOINC `($__internal_26_$__cuda_sm70_shflsync_bfly_p) ;  /* 0x00000ec000007944 */ /* 0x000fea0003c00000 */
[----:B------:R-:W-:Y:S01]  /*100e0*/  FADD.FTZ R0, R0, R5 ;  /* 0x0000000500007221 */ /* 0x000fe20000010000 */
[----:B------:R-:W-:-:S02]  /*100f0*/  MOV R2, R250 ;  /* 0x000000fa00027202 */ /* 0x000fc40000000f00 */
[----:B------:R-:W-:Y:S02]  /*10100*/  MOV R5, 0x2 ;  /* 0x0000000200057802 */ /* 0x000fe40000000f00 */
[----:B------:R-:W-:Y:S02]  /*10110*/  MOV R3, 0x10130 ;  /* 0x0001013000037802 */ /* 0x000fe40000000f00 */
[----:B------:R-:W-:Y:S05]  /*10120*/  CALL.REL.NOINC `($__internal_26_$__cuda_sm70_shflsync_bfly_p) ;  /* 0x00000e7000007944 */ /* 0x000fea0003c00000 */
[----:B------:R-:W-:Y:S01]  /*10130*/  FADD.FTZ R4, R250, R5 ;  /* 0x00000005fa047221 */ /* 0x000fe20000010000 */
[----:B------:R-:W-:Y:S02]  /*10140*/  MOV R5, 0x1 ;  /* 0x0000000100057802 */ /* 0x000fe40000000f00 */
[----:B------:R-:W-:Y:S02]  /*10150*/  MOV R3, 0x10180 ;  /* 0x0001018000037802 */ /* 0x000fe40000000f00 */
[----:B------:R-:W-:Y:S02]  /*10160*/  MOV R2, R4 ;  /* 0x0000000400027202 */ /* 0x000fe40000000f00 */
[----:B------:R-:W-:Y:S05]  /*10170*/  CALL.REL.NOINC `($__internal_26_$__cuda_sm70_shflsync_bfly_p) ;  /* 0x00000e2000007944 */ /* 0x000fea0003c00000 */
[----:B------:R-:W-:Y:S01]  /*10180*/  MOV R3, R5 ;  /* 0x0000000500037202 */ /* 0x000fe20000000f00 */
[----:B------:R-:W-:Y:S05]  /*10190*/  BRA `(.L_x_1326) ;  /* 0xffff9d0000007947 */ /* 0x000fea000383ffff */
.L_x_1264:
[----:B-1-34-:R-:W-:Y:S01]  /*101a0*/  IMAD.MOV.U32 R5, RZ, RZ, R14 ;  /* 0x000000ffff057224 */ /* 0x01afe200078e000e */
[----:B------:R-:W-:Y:S01]  /*101b0*/  MOV R3, RZ ;  /* 0x000000ff00037202 */ /* 0x000fe20000000f00 */
[----:B------:R-:W-:Y:S01]  /*101c0*/  IMAD.MOV.U32 R0, RZ, RZ, 0x181f ;  /* 0x0000181fff007424 */ /* 0x000fe200078e00ff */
[----:B------:R-:W-:-:S02]  /*101d0*/  MOV R2, 0x101f0 ;  /* 0x000101f000027802 */ /* 0x000fc40000000f00 */
[----:B------:R-:W-:Y:S05]  /*101e0*/  CALL.REL.NOINC `($__internal_27_$__cuda_sm70_shflsync_idx_p) ;  /* 0x00000e0000007944 */ /* 0x000fea0003c00000 */
[----:B------:R-:W-:Y:S01]  /*101f0*/  MOV R6, R0 ;  /* 0x0000000000067202 */ /* 0x000fe20000000f00 */
[----:B------:R-:W-:Y:S05]  /*10200*/  BRA `(.L_x_1327) ;  /* 0xffffb96000007947 */ /* 0x000fea000383ffff */
.L_x_1265:
[----:B------:R-:W-:Y:S01]  /*10210*/  IMAD.MOV.U32 R5, RZ, RZ, R15 ;  /* 0x000000ffff057224 */ /* 0x000fe200078e000f */
[----:B------:R-:W-:Y:S01]  /*10220*/  MOV R3, RZ ;  /* 0x000000ff00037202 */ /* 0x000fe20000000f00 */
[----:B------:R-:W-:Y:S01]  /*10230*/  IMAD.MOV.U32 R0, RZ, RZ, 0x181f ;  /* 0x0000181fff007424 */ /* 0x000fe200078e00ff */
[----:B------:R-:W-:-:S02]  /*10240*/  MOV R2, 0x10260 ;  /* 0x0001026000027802 */ /* 0x000fc40000000f00 */
[----:B-12---:R-:W-:Y:S05]  /*10250*/  CALL.REL.NOINC `($__internal_27_$__cuda_sm70_shflsync_idx_p) ;  /* 0x00000d9000007944 */ /* 0x006fea0003c00000 */
[----:B------:R-:W-:Y:S05]  /*10260*/  BRA `(.L_x_1328) ;  /* 0xffffb92000007947 */ /* 0x000fea000383ffff */
.L_x_1268:
[----:B------:R-:W-:Y:S01]  /*10270*/  IMAD.MOV.U32 R5, RZ, RZ, R14 ;  /* 0x000000ffff057224 */ /* 0x000fe200078e000e */
[----:B--2---:R-:W-:Y:S01]  /*10280*/  MOV R3, 0x1 ;  /* 0x0000000100037802 */ /* 0x004fe20000000f00 */
[----:B----4-:R-:W-:Y:S01]  /*10290*/  IMAD.MOV.U32 R0, RZ, RZ, 0x181f ;  /* 0x0000181fff007424 */ /* 0x010fe200078e00ff */
[----:B------:R-:W-:-:S02]  /*102a0*/  MOV R2, 0x102c0 ;  /* 0x000102c000027802 */ /* 0x000fc40000000f00 */
[----:B-1-3--:R-:W-:Y:S05]  /*102b0*/  CALL.REL.NOINC `($__internal_27_$__cuda_sm70_shflsync_idx_p) ;  /* 0x00000d3000007944 */ /* 0x00afea0003c00000 */
[----:B------:R-:W-:Y:S01]  /*102c0*/  IMAD.MOV.U32 R6, RZ, RZ, R0 ;  /* 0x000000ffff067224 */ /* 0x000fe200078e0000 */
[----:B------:R-:W-:Y:S01]  /*102d0*/  MOV R3, 0x1 ;  /* 0x0000000100037802 */ /* 0x000fe20000000f00 */
[----:B------:R-:W-:Y:S01]  /*102e0*/  IMAD.MOV.U32 R5, RZ, RZ, R15 ;  /* 0x000000ffff057224 */ /* 0x000fe200078e000f */
[----:B------:R-:W-:-:S02]  /*102f0*/  MOV R0, 0x181f ;  /* 0x0000181f00007802 */ /* 0x000fc40000000f00 */
[----:B------:R-:W-:Y:S02]  /*10300*/  MOV R2, 0x10320 ;  /* 0x0001032000027802 */ /* 0x000fe40000000f00 */
[----:B------:R-:W-:Y:S05]  /*10310*/  CALL.REL.NOINC `($__internal_27_$__cuda_sm70_shflsync_idx_p) ;  /* 0x00000cd000007944 */ /* 0x000fea0003c00000 */
[----:B------:R-:W-:Y:S05]  /*10320*/  BRA `(.L_x_1329) ;  /* 0xffffba3000007947 */ /* 0x000fea000383ffff */
.L_x_1271:
[----:B------:R-:W-:Y:S01]  /*10330*/  IMAD.MOV.U32 R5, RZ, RZ, R14 ;  /* 0x000000ffff057224 */ /* 0x000fe200078e000e */
[----:B-1----:R-:W-:Y:S01]  /*10340*/  MOV R3, 0x2 ;  /* 0x0000000200037802 */ /* 0x002fe20000000f00 */
[----:B----4-:R-:W-:Y:S01]  /*10350*/  IMAD.MOV.U32 R0, RZ, RZ, 0x181f ;  /* 0x0000181fff007424 */ /* 0x010fe200078e00ff */
[----:B------:R-:W-:Y:S02]  /*10360*/  MOV R2, 0x10380 ;  /* 0x0001038000027802 */ /* 0x000fe40000000f00 */
[----:B--23--:R-:W-:Y:S05]  /*10370*/  CALL.REL.NOINC `($__internal_27_$__cuda_sm70_shflsync_idx_p) ;  /* 0x00000c7000007944 */ /* 0x00cfea0003c00000 */
[----:B------:R-:W-:Y:S01]  /*10380*/  MOV R6, R0 ;  /* 0x0000000000067202 */ /* 0x000fe20000000f00 */
[----:B------:R-:W-:Y:S05]  /*10390*/  BRA `(.L_x_1330) ;  /* 0xffffbb9000007947 */ /* 0x000fea000383ffff */
.L_x_1272:
[----:B------:R-:W-:Y:S01]  /*103a0*/  IMAD.MOV.U32 R5, RZ, RZ, R15 ;  /* 0x000000ffff057224 */ /* 0x000fe200078e000f */
[----:B------:R-:W-:Y:S01]  /*103b0*/  MOV R3, 0x2 ;  /* 0x0000000200037802 */ /* 0x000fe20000000f00 */
[----:B----4-:R-:W-:Y:S01]  /*103c0*/  IMAD.MOV.U32 R0, RZ, RZ, 0x181f ;  /* 0x0000181fff007424 */ /* 0x010fe200078e00ff */
[----:B------:R-:W-:Y:S02]  /*103d0*/  MOV R2, 0x103f0 ;  /* 0x000103f000027802 */ /* 0x000fe40000000f00 */
[----:B-123--:R-:W-:Y:S05]  /*103e0*/  CALL.REL.NOINC `($__internal_27_$__cuda_sm70_shflsync_idx_p) ;  /* 0x00000c0000007944 */ /* 0x00efea0003c00000 */
[----:B------:R-:W-:Y:S05]  /*103f0*/  BRA `(.L_x_1331) ;  /* 0xffffbb5000007947 */ /* 0x000fea000383ffff */
.L_x_1275:
        /* <DEDUP_REMOVED lines=12> */
.L_x_1277:
[----:B------:R-:W-:Y:S01]  /*104c0*/  IMAD.MOV.U32 R5, RZ, RZ, R20 ;  /* 0x000000ffff057224 */ /* 0x000fe200078e0014 */
[----:B------:R-:W-:Y:S01]  /*104d0*/  MOV R3, RZ ;  /* 0x000000ff00037202 */ /* 0x000fe20000000f00 */
[----:B------:R-:W-:Y:S01]  /*104e0*/  IMAD.MOV.U32 R0, RZ, RZ, 0x1c1f ;  /* 0x00001c1fff007424 */ /* 0x000fe200078e00ff */
[----:B------:R-:W-:Y:S02]  /*104f0*/  MOV R2, 0x10510 ;  /* 0x0001051000027802 */ /* 0x000fe40000000f00 */
[----:B------:R-:W-:Y:S05]  /*10500*/  CALL.REL.NOINC `($__internal_27_$__cuda_sm70_shflsync_idx_p) ;  /* 0x00000ae000007944 */ /* 0x000fea0003c00000 */
[----:B------:R-:W-:Y:S01]  /*10510*/  MOV R4, R0 ;  /* 0x0000000000047202 */ /* 0x000fe20000000f00 */
[----:B------:R-:W-:Y:S05]  /*10520*/  BRA `(.L_x_1333) ;  /* 0xffffbfd000007947 */ /* 0x000fea000383ffff */
.L_x_1278:
[----:B------:R-:W-:Y:S01]  /*10530*/  IMAD.MOV.U32 R5, RZ, RZ, R21 ;  /* 0x000000ffff057224 */ /* 0x000fe200078e0015 */
[----:B------:R-:W-:Y:S01]  /*10540*/  MOV R3, RZ ;  /* 0x000000ff00037202 */ /* 0x000fe20000000f00 */
[----:B------:R-:W-:Y:S01]  /*10550*/  IMAD.MOV.U32 R0, RZ, RZ, 0x1c1f ;  /* 0x00001c1fff007424 */ /* 0x000fe200078e00ff */
[----:B------:R-:W-:Y:S02]  /*10560*/  MOV R2, 0x10580 ;  /* 0x0001058000027802 */ /* 0x000fe40000000f00 */
[----:B-12---:R-:W-:Y:S05]  /*10570*/  CALL.REL.NOINC `($__internal_27_$__cuda_sm70_shflsync_idx_p) ;  /* 0x00000a7000007944 */ /* 0x006fea0003c00000 */
[----:B------:R-:W-:Y:S05]  /*10580*/  BRA `(.L_x_1334) ;  /* 0xffffbf9000007947 */ /* 0x000fea000383ffff */
.L_x_1281:
[----:B------:R-:W-:Y:S01]  /*10590*/  IMAD.MOV.U32 R5, RZ, RZ, R20 ;  /* 0x000000ffff057224 */ /* 0x000fe200078e0014 */
[----:B-1----:R-:W-:Y:S01]  /*105a0*/  MOV R3, 0x1 ;  /* 0x0000000100037802 */ /* 0x002fe20000000f00 */
[----:B----4-:R-:W-:Y:S01]  /*105b0*/  IMAD.MOV.U32 R0, RZ, RZ, 0x1c1f ;  /* 0x00001c1fff007424 */ /* 0x010fe200078e00ff */
[----:B------:R-:W-:-:S02]  /*105c0*/  MOV R2, 0x105e0 ;  /* 0x000105e000027802 */ /* 0x000fc40000000f00 */
[----:B--23--:R-:W-:Y:S05]  /*105d0*/  CALL.REL.NOINC `($__internal_27_$__cuda_sm70_shflsync_idx_p) ;  /* 0x00000a1000007944 */ /* 0x00cfea0003c00000 */
[----:B------:R-:W-:Y:S01]  /*105e0*/  IMAD.MOV.U32 R4, RZ, RZ, R0 ;  /* 0x000000ffff047224 */ /* 0x000fe200078e0000 */
[----:B------:R-:W-:Y:S01]  /*105f0*/  MOV R3, 0x1 ;  /* 0x0000000100037802 */ /* 0x000fe20000000f00 */
[----:B------:R-:W-:Y:S01]  /*10600*/  IMAD.MOV.U32 R5, RZ, RZ, R21 ;  /* 0x000000ffff057224 */ /* 0x000fe200078e0015 */
[----:B------:R-:W-:-:S02]  /*10610*/  MOV R0, 0x1c1f ;  /* 0x00001c1f00007802 */ /* 0x000fc40000000f00 */
[----:B------:R-:W-:Y:S02]  /*10620*/  MOV R2, 0x10640 ;  /* 0x0001064000027802 */ /* 0x000fe40000000f00 */
[----:B------:R-:W-:Y:S05]  /*10630*/  CALL.REL.NOINC `($__internal_27_$__cuda_sm70_shflsync_idx_p) ;  /* 0x000009b000007944 */ /* 0x000fea0003c00000 */
[----:B------:R-:W-:Y:S05]  /*10640*/  BRA `(.L_x_1335) ;  /* 0xffffcb3000007947 */ /* 0x000fea000383ffff */
.L_x_1285:
[----:B------:R-:W-:Y:S01]  /*10650*/  IMAD.MOV.U32 R5, RZ, RZ, R12 ;  /* 0x000000ffff057224 */ /* 0x000fe200078e000c */
[----:B------:R-:W-:Y:S01]  /*10660*/  MOV R3, RZ ;  /* 0x000000ff00037202 */ /* 0x000fe20000000f00 */
[----:B------:R-:W-:Y:S01]  /*10670*/  IMAD.MOV.U32 R0, RZ, RZ, 0x181f ;  /* 0x0000181fff007424 */ /* 0x000fe200078e00ff */
[----:B------:R-:W-:Y:S02]  /*10680*/  MOV R2, 0x106a0 ;  /* 0x000106a000027802 */ /* 0x000fe40000000f00 */
[----:B------:R-:W-:Y:S05]  /*10690*/  CALL.REL.NOINC `($__internal_27_$__cuda_sm70_shflsync_idx_p) ;  /* 0x0000095000007944 */ /* 0x000fea0003c00000 */
[----:B------:R-:W-:Y:S01]  /*106a0*/  MOV R4, R0 ;  /* 0x0000000000047202 */ /* 0x000fe20000000f00 */
[----:B------:R-:W-:Y:S05]  /*106b0*/  BRA `(.L_x_1336) ;  /* 0xffffdec000007947 */ /* 0x000fea000383ffff */
.L_x_1286:
[----:B------:R-:W-:Y:S01]  /*106c0*/  IMAD.MOV.U32 R5, RZ, RZ, R15 ;  /* 0x000000ffff057224 */ /* 0x000fe200078e000f */
[----:B------:R-:W-:Y:S01]  /*106d0*/  MOV R3, RZ ;  /* 0x000000ff00037202 */ /* 0x000fe20000000f00 */
[----:B------:R-:W-:Y:S01]  /*106e0*/  IMAD.MOV.U32 R0, RZ, RZ, 0x181f ;  /* 0x0000181fff007424 */ /* 0x000fe200078e00ff */
[----:B------:R-:W-:Y:S02]  /*106f0*/  MOV R2, 0x10710 ;  /* 0x0001071000027802 */ /* 0x000fe40000000f00 */
[----:B-12---:R-:W-:Y:S05]  /*10700*/  CALL.REL.NOINC `($__internal_27_$__cuda_sm70_shflsync_idx_p) ;  /* 0x000008e000007944 */ /* 0x006fea0003c00000 */
[----:B------:R-:W-:Y:S05]  /*10710*/  BRA `(.L_x_1337) ;  /* 0xffffde8000007947 */ /* 0x000fea000383ffff */
.L_x_1289:
        /* <DEDUP_REMOVED lines=12> */
.L_x_1292:
[----:B------:R-:W-:Y:S01]  /*107e0*/  IMAD.MOV.U32 R5, RZ, RZ, R12 ;  /* 0x000000ffff057224 */ /* 0x000fe200078e000c */
[----:B-1----:R-:W-:Y:S01]  /*107f0*/  MOV R3, 0x2 ;  /* 0x0000000200037802 */ /* 0x002fe20000000f00 */
[----:B----4-:R-:W-:Y:S01]  /*10800*/  IMAD.MOV.U32 R0, RZ, RZ, 0x181f ;  /* 0x0000181fff007424 */ /* 0x010fe200078e00ff */
[----:B------:R-:W-:Y:S02]  /*10810*/  MOV R2, 0x10830 ;  /* 0x0001083000027802 */ /* 0x000fe40000000f00 */
[----:B--23--:R-:W-:Y:S05]  /*10820*/  CALL.REL.NOINC `($__internal_27_$__cuda_sm70_shflsync_idx_p) ;  /* 0x000007c000007944 */ /* 0x00cfea0003c00000 */
[----:B------:R-:W-:Y:S01]  /*10830*/  MOV R4, R0 ;  /* 0x0000000000047202 */ /* 0x000fe20000000f00 */
[----:B------:R-:W-:Y:S05]  /*10840*/  BRA `(.L_x_1339) ;  /* 0xffffe10000007947 */ /* 0x000fea000383ffff */
.L_x_1293:
[----:B------:R-:W-:Y:S01]  /*10850*/  IMAD.MOV.U32 R5, RZ, RZ, R15 ;  /* 0x000000ffff057224 */ /* 0x000fe200078e000f */
[----:B------:R-:W-:Y:S01]  /*10860*/  MOV R3, 0x2 ;  /* 0x0000000200037802 */ /* 0x000fe20000000f00 */
[----:B----4-:R-:W-:Y:S01]  /*10870*/  IMAD.MOV.U32 R0, RZ, RZ, 0x181f ;  /* 0x0000181fff007424 */ /* 0x010fe200078e00ff */
[----:B------:R-:W-:Y:S02]  /*10880*/  MOV R2, 0x108a0 ;  /* 0x000108a000027802 */ /* 0x000fe40000000f00 */
[----:B-123--:R-:W-:Y:S05]  /*10890*/  CALL.REL.NOINC `($__internal_27_$__cuda_sm70_shflsync_idx_p) ;  /* 0x0000075000007944 */ /* 0x00efea0003c00000 */
[----:B------:R-:W-:Y:S05]  /*108a0*/  BRA `(.L_x_1340) ;  /* 0xffffe0c000007947 */ /* 0x000fea000383ffff */
.L_x_1296:
        /* <DEDUP_REMOVED lines=12> */
.L_x_1298:
[----:B------:R-:W-:Y:S01]  /*10970*/  IMAD.MOV.U32 R5, RZ, RZ, R98 ;  /* 0x000000ffff057224 */ /* 0x000fe200078e0062 */
[----:B------:R-:W-:Y:S01]  /*10980*/  MOV R3, RZ ;  /* 0x000000ff00037202 */ /* 0x000fe20000000f00 */
[----:B------:R-:W-:Y:S01]  /*10990*/  IMAD.MOV.U32 R0, RZ, RZ, 0x1f ;  /* 0x0000001fff007424 */ /* 0x000fe200078e00ff */
[----:B------:R-:W-:Y:S02]  /*109a0*/  MOV R2, 0x109c0 ;  /* 0x000109c000027802 */ /* 0x000fe40000000f00 */
[----:B------:R-:W-:Y:S05]  /*109b0*/  CALL.REL.NOINC `($__internal_27_$__cuda_sm70_shflsync_idx_p) ;  /* 0x0000063000007944 */ /* 0x000fea0003c00000 */
[----:B------:R-:W-:Y:S01]  /*109c0*/  MOV R9, R0 ;  /* 0x0000000000097202 */ /* 0x000fe20000000f00 */
[----:B------:R-:W-:Y:S05]  /*109d0*/  BRA `(.L_x_1342) ;  /* 0xffffe40000007947 */ /* 0x000fea000383ffff */
.L_x_1299:
[----:B------:R-:W-:Y:S01]  /*109e0*/  IMAD.MOV.U32 R5, RZ, RZ, R98 ;  /* 0x000000ffff057224 */ /* 0x000fe200078e0062 */
[----:B------:R-:W-:Y:S01]  /*109f0*/  MOV R3, 0x1 ;  /* 0x0000000100037802 */ /* 0x000fe20000000f00 */
[----:B------:R-:W-:Y:S01]  /*10a00*/  IMAD.MOV.U32 R0, RZ, RZ, 0x1f ;  /* 0x0000001fff007424 */ /* 0x000fe200078e00ff */
[----:B------:R-:W-:Y:S02]  /*10a10*/  MOV R2, 0x10a30 ;  /* 0x00010a3000027802 */ /* 0x000fe40000000f00 */
[----:B-12---:R-:W-:Y:S05]  /*10a20*/  CALL.REL.NOINC `($__internal_27_$__cuda_sm70_shflsync_idx_p) ;  /* 0x000005c000007944 */ /* 0x006fea0003c00000 */
[----:B------:R-:W-:Y:S01]  /*10a30*/  MOV R8, R0 ;  /* 0x0000000000087202 */ /* 0x000fe20000000f00 */
[----:B------:R-:W-:Y:S05]  /*10a40*/  BRA `(.L_x_1343) ;  /* 0xffffe3b000007947 */ /* 0x000fea000383ffff */
.L_x_1300:
[----:B------:R-:W-:Y:S02]  /*10a50*/  MOV R2, 0x1 ;  /* 0x0000000100027802 */ /* 0x000fe40000000f00 */
[----:B------:R-:W-:-:S02]  /*10a60*/  MOV R3, 0x10a80 ;  /* 0x00010a8000037802 */ /* 0x000fc40000000f00 */
[----:B-1234-:R-:W-:Y:S05]  /*10a70*/  CALL.REL.NOINC `($__internal_28_$__cuda_sm70_shflsync_up_p) ;  /* 0x000005c000007944 */ /* 0x01efea0003c00000 */
[----:B------:R-:W-:Y:S05]  /*10a80*/  BRA `(.L_x_1344) ;  /* 0xffffe4a000007947 */ /* 0x000fea000383ffff */
.L_x_1301:
[----:B------:R-:W-:Y:S02]  /*10a90*/  MOV R2, 0x2 ;  /* 0x0000000200027802 */ /* 0x000fe40000000f00 */
[----:B------:R-:W-:-:S02]  /*10aa0*/  MOV R3, 0x10ac0 ;  /* 0x00010ac000037802 */ /* 0x000fc40000000f00 */
[----:B--2-4-:R-:W-:Y:S05]  /*10ab0*/  CALL.REL.NOINC `($__internal_28_$__cuda_sm70_shflsync_up_p) ;  /* 0x0000058000007944 */ /* 0x014fea0003c00000 */
        /* <DEDUP_REMOVED lines=23> */
.L_x_1305:
[----:B------:R-:W-:Y:S02]  /*10c30*/  MOV R2, 0x1 ;  /* 0x0000000100027802 */ /* 0x000fe40000000f00 */
[----:B------:R-:W-:Y:S02]  /*10c40*/  MOV R3, 0x10c60 ;  /* 0x00010c6000037802 */ /* 0x000fe40000000f00 */
[----:B------:R-:W-:Y:S05]  /*10c50*/  CALL.REL.NOINC `($__internal_28_$__cuda_sm70_shflsync_up_p) ;  /* 0x000003e000007944 */ /* 0x000fea0003c00000 */
[----:B------:R-:W-:Y:S01]  /*10c60*/  MOV R2, R4 ;  /* 0x0000000400027202 */ /* 0x000fe20000000f00 */
[----:B------:R-:W-:Y:S05]  /*10c70*/  BRA `(.L_x_1346) ;  /* 0xffffe51000007947 */ /* 0x000fea000383ffff */
.L_x_1306:
        /* <DEDUP_REMOVED lines=26> */
.L_x_1308:
[----:B------:R-:W-:Y:S02]  /*10e20*/  SEL R0, RZ, 0x1, P0 ;  /* 0x00000001ff007807 */ /* 0x000fe40000000000 */
[----:B------:R-:W-:Y:S02]  /*10e30*/  MOV R2, 0x10e50 ;  /* 0x00010e5000027802 */ /* 0x000fe40000000f00 */
[----:B-1----:R-:W-:Y:S05]  /*10e40*/  CALL.REL.NOINC `($__internal_29_$__cuda_sm70_votesync_ballot) ;  /* 0x0000026000007944 */ /* 0x002fea0003c00000 */
[----:B------:R-:W-:Y:S01]  /*10e50*/  MOV R11, R0 ;  /* 0x00000000000b7202 */ /* 0x000fe20000000f00 */
[----:B------:R-:W-:Y:S05]  /*10e60*/  BRA `(.L_x_1348) ;  /* 0xffffe4b000007947 */ /* 0x000fea000383ffff */
.L_x_1309:
[----:B------:R-:W-:Y:S01]  /*10e70*/  IMAD.MOV.U32 R5, RZ, RZ, R6 ;  /* 0x000000ffff057224 */ /* 0x000fe200078e0006 */
[----:B---3--:R-:W-:Y:S01]  /*10e80*/  MOV R3, R10 ;  /* 0x0000000a00037202 */ /* 0x008fe20000000f00 */
[----:B------:R-:W-:Y:S01]  /*10e90*/  IMAD.MOV.U32 R0, RZ, RZ, 0x1f ;  /* 0x0000001fff007424 */ /* 0x000fe200078e00ff */
[----:B------:R-:W-:Y:S02]  /*10ea0*/  MOV R2, 0x10ec0 ;  /* 0x00010ec000027802 */ /* 0x000fe40000000f00 */
[----:B-12---:R-:W-:Y:S05]  /*10eb0*/  CALL.REL.NOINC `($__internal_27_$__cuda_sm70_shflsync_idx_p) ;  /* 0x0000013000007944 */ /* 0x006fea0003c00000 */
[----:B------:R-:W-:Y:S01]  /*10ec0*/  IMAD.MOV.U32 R8, RZ, RZ, R0 ;  /* 0x000000ffff087224 */ /* 0x000fe200078e0000 */
[----:B------:R-:W-:Y:S01]  /*10ed0*/  MOV R3, R10 ;  /* 0x0000000a00037202 */ /* 0x000fe20000000f00 */
[----:B------:R-:W-:Y:S01]  /*10ee0*/  IMAD.MOV.U32 R5, RZ, RZ, R7 ;  /* 0x000000ffff057224 */ /* 0x000fe200078e0007 */
[----:B------:R-:W-:Y:S02]  /*10ef0*/  MOV R0, 0x1f ;  /* 0x0000001f00007802 */ /* 0x000fe40000000f00 */
[----:B------:R-:W-:-:S02]  /*10f00*/  MOV R2, 0x10f20 ;  /* 0x00010f2000027802 */ /* 0x000fc40000000f00 */
[----:B------:R-:W-:Y:S05]  /*10f10*/  CALL.REL.NOINC `($__internal_27_$__cuda_sm70_shflsync_idx_p) ;  /* 0x000000d000007944 */ /* 0x000fea0003c00000 */
[----:B------:R-:W-:Y:S01]  /*10f20*/  MOV R7, R0 ;  /* 0x0000000000077202 */ /* 0x000fe20000000f00 */
[----:B------:R-:W-:Y:S05]  /*10f30*/  BRA `(.L_x_1349) ;  /* 0xffffe42000007947 */ /* 0x000fea000383ffff */
.L_x_1312:
[----:B------:R-:W-:Y:S01]  /*10f40*/  IMAD.MOV.U32 R5, RZ, RZ, R4 ;  /* 0x000000ffff057224 */ /* 0x000fe200078e0004 */
[----:B------:R-:W-:-:S02]  /*10f50*/  MOV R0, 0x1f ;  /* 0x0000001f00007802 */ /* 0x000fc40000000f00 */
[----:B------:R-:W-:Y:S02]  /*10f60*/  MOV R2, 0x10f80 ;  /* 0x00010f8000027802 */ /* 0x000fe40000000f00 */
[----:B-1234-:R-:W-:Y:S05]  /*10f70*/  CALL.REL.NOINC `($__internal_27_$__cuda_sm70_shflsync_idx_p) ;  /* 0x0000007000007944 */ /* 0x01efea0003c00000 */
[----:B------:R-:W-:Y:S01]  /*10f80*/  MOV R13, R0 ;  /* 0x00000000000d7202 */ /* 0x000fe20000000f00 */
[----:B------:R-:W-:Y:S05]  /*10f90*/  BRA `(.L_x_1311) ;  /* 0xffffe42000007947 */ /* 0x000fea000383ffff */
        .weak           $__internal_26_$__cuda_sm70_shflsync_bfly_p
        .type           $__internal_26_$__cuda_sm70_shflsync_bfly_p,@function
        .size           $__internal_26_$__cuda_sm70_shflsync_bfly_p,($__internal_27_$__cuda_sm70_shflsync_idx_p - $__internal_26_$__cuda_sm70_shflsync_bfly_p)
$__internal_26_$__cuda_sm70_shflsync_bfly_p:
[----:B------:R-:W-:Y:S04]  /*10fa0*/  WARPSYNC R6 ;  /* 0x0000000600007348 */ /* 0x000fe80003800000 */
[----:B------:R1:W2:Y:S02]  /*10fb0*/  SHFL.BFLY PT, R5, R2, R5, R7 ;  /* 0x0c00000502057389 */ /* 0x0002a400000e0007 */
[----:B-1----:R-:W-:Y:S02]  /*10fc0*/  MOV R2, R3 ;  /* 0x0000000300027202 */ /* 0x002fe40000000f00 */
[----:B------:R-:W-:-:S04]  /*10fd0*/  MOV R3, 0x0 ;  /* 0x0000000000037802 */ /* 0x000fc80000000f00 */
[----:B--2---:R-:W-:Y:S05]  /*10fe0*/  RET.REL.NODEC R2 `(_ZN7cutlass13device_kernelIN5flash19enable_sm80_to_sm89INS1_16FlashAttnFwdSm80INS1_25CollectiveMainloopFwdSm80ILi8ELi1ELb0EN4cute5tupleIJNS5_1CILi128EEENS7_ILi64EEENS7_ILi256EEEEEELi256ENS_6half_tEfNS_4arch4Sm80ELb0ELb0ELb1ELb1ELb0ELb0ELb1ELb1EEENS1_21CollectiveEpilogueFwdINS6_IJS8_SA_S9_EEENS6_IJNS7_ILi1EEESI_SI_EEESC_SE_Li256ELb1ELb1ELb1ELb0EEENS1_36VarlenDynamicPersistentTileSchedulerILi128ELi64ELi256ELi256ELb1ELb1ELb0ELb0ELb1ELb1EEEEEEEEEvNT_6ParamsE) ;  /* 0xfffef01002007950 */ /* 0x004fea0003c3ffff */
        .weak           $__internal_27_$__cuda_sm70_shflsync_idx_p
        .type           $__internal_27_$__cuda_sm70_shflsync_idx_p,@function
        .size           $__internal_27_$__cuda_sm70_shflsync_idx_p,($__internal_28_$__cuda_sm70_shflsync_up_p - $__internal_27_$__cuda_sm70_shflsync_idx_p)
$__internal_27_$__cuda_sm70_shflsync_idx_p:
[----:B------:R-:W-:-:S04]  /*10ff0*/  MOV R102, 0xffffffff ;  /* 0xffffffff00667802 */ /* 0x000fc80000000f00 */
[----:B------:R-:W-:Y:S04]  /*11000*/  WARPSYNC R102 ;  /* 0x0000006600007348 */ /* 0x000fe80003800000 */
[----:B------:R1:W2:Y:S02]  /*11010*/  SHFL.IDX PT, R0, R5, R3, R0 ;  /* 0x0000000305007389 */ /* 0x0002a400000e0000 */
[----:B-1----:R-:W-:-:S04]  /*11020*/  MOV R3, 0x0 ;  /* 0x0000000000037802 */ /* 0x002fc80000000f00 */
[----:B--2---:R-:W-:Y:S05]  /*11030*/  RET.REL.NODEC R2 `(_ZN7cutlass13device_kernelIN5flash19enable_sm80_to_sm89INS1_16FlashAttnFwdSm80INS1_25CollectiveMainloopFwdSm80ILi8ELi1ELb0EN4cute5tupleIJNS5_1CILi128EEENS7_ILi64EEENS7_ILi256EEEEEELi256ENS_6half_tEfNS_4arch4Sm80ELb0ELb0ELb1ELb1ELb0ELb0ELb1ELb1EEENS1_21CollectiveEpilogueFwdINS6_IJS8_SA_S9_EEENS6_IJNS7_ILi1EEESI_SI_EEESC_SE_Li256ELb1ELb1ELb1ELb0EEENS1_36VarlenDynamicPersistentTileSchedulerILi128ELi64ELi256ELi256ELb1ELb1ELb0ELb0ELb1ELb1EEEEEEEEEvNT_6ParamsE) ;  /* 0xfffeefc002007950 */ /* 0x004fea0003c3ffff */
        .weak           $__internal_28_$__cuda_sm70_shflsync_up_p
        .type           $__internal_28_$__cuda_sm70_shflsync_up_p,@function
        .size           $__internal_28_$__cuda_sm70_shflsync_up_p,($__internal_29_$__cuda_sm70_votesync_ballot - $__internal_28_$__cuda_sm70_shflsync_up_p)
$__internal_28_$__cuda_sm70_shflsync_up_p:
[----:B------:R-:W-:Y:S02]  /*11040*/  IMAD.MOV.U32 R4, RZ, RZ, RZ ;  /* 0x000000ffff047224 */ /* 0x000fe400078e00ff */
[----:B------:R-:W-:-:S04]  /*11050*/  IMAD.MOV.U32 R10, RZ, RZ, -0x1 ;  /* 0xffffffffff0a7424 */ /* 0x000fc800078e00ff */
[----:B------:R-:W-:Y:S04]  /*11060*/  WARPSYNC R10 ;  /* 0x0000000a00007348 */ /* 0x000fe80003800000 */
[----:B------:R1:W2:Y:S02]  /*11070*/  SHFL.UP PT, R4, R0, R2, R4 ;  /* 0x0400000200047389 */ /* 0x0002a400000e0004 */
[----:B-1----:R-:W-:Y:S02]  /*11080*/  MOV R2, R3 ;  /* 0x0000000300027202 */ /* 0x002fe40000000f00 */
[----:B------:R-:W-:-:S04]  /*11090*/  MOV R3, 0x0 ;  /* 0x0000000000037802 */ /* 0x000fc80000000f00 */
[----:B--2---:R-:W-:Y:S05]  /*110a0*/  RET.REL.NODEC R2 `(_ZN7cutlass13device_kernelIN5flash19enable_sm80_to_sm89INS1_16FlashAttnFwdSm80INS1_25CollectiveMainloopFwdSm80ILi8ELi1ELb0EN4cute5tupleIJNS5_1CILi128EEENS7_ILi64EEENS7_ILi256EEEEEELi256ENS_6half_tEfNS_4arch4Sm80ELb0ELb0ELb1ELb1ELb0ELb0ELb1ELb1EEENS1_21CollectiveEpilogueFwdINS6_IJS8_SA_S9_EEENS6_IJNS7_ILi1EEESI_SI_EEESC_SE_Li256ELb1ELb1ELb1ELb0EEENS1_36VarlenDynamicPersistentTileSchedulerILi128ELi64ELi256ELi256ELb1ELb1ELb0ELb0ELb1ELb1EEEEEEEEEvNT_6ParamsE) ;  /* 0xfffeef5002007950 */ /* 0x004fea0003c3ffff */
        .weak           $__internal_29_$__cuda_sm70_votesync_ballot
        .type           $__internal_29_$__cuda_sm70_votesync_ballot,@function
        .size           $__internal_29_$__cuda_sm70_votesync_ballot,(.L_x_2620 - $__internal_29_$__cuda_sm70_votesync_ballot)
$__internal_29_$__cuda_sm70_votesync_ballot:
[----:B------:R-:W-:Y:S01]  /*110b0*/  ISETP.NE.U32.AND P0, PT, R0, 0x1, PT ;  /* 0x000000010000780c */ /* 0x000fe20003f05070 */
[----:B------:R-:W-:-:S04]  /*110c0*/  IMAD.MOV.U32 R3, RZ, RZ, -0x1 ;  /* 0xffffffffff037424 */ /* 0x000fc800078e00ff */
[----:B------:R-:W-:Y:S08]  /*110d0*/  WARPSYNC R3 ;  /* 0x0000000300007348 */ /* 0x000ff00003800000 */
[----:B------:R-:W-:-:S04]  /*110e0*/  VOTE.ANY R0, PT, !P0 ;  /* 0x0000000000007806 */ /* 0x000fc800040e0100 */
[----:B------:R-:W-:Y:S01]  /*110f0*/  LOP3.LUT R0, R0, R3, RZ, 0xc0, !PT ;  /* 0x0000000300007212 */ /* 0x000fe200078ec0ff */
[----:B------:R-:W-:-:S04]  /*11100*/  IMAD.MOV.U32 R3, RZ, RZ, 0x0 ;  /* 0x00000000ff037424 */ /* 0x000fc800078e00ff */
[----:B------:R-:W-:Y:S05]  /*11110*/  RET.REL.NODEC R2 `(_ZN7cutlass13device_kernelIN5flash19enable_sm80_to_sm89INS1_16FlashAttnFwdSm80INS1_25CollectiveMainloopFwdSm80ILi8ELi1ELb0EN4cute5tupleIJNS5_1CILi128EEENS7_ILi64EEENS7_ILi256EEEEEELi256ENS_6half_tEfNS_4arch4Sm80ELb0ELb0ELb1ELb1ELb0ELb0ELb1ELb1EEENS1_21CollectiveEpilogueFwdINS6_IJS8_SA_S9_EEENS6_IJNS7_ILi1EEESI_SI_EEESC_SE_Li256ELb1ELb1ELb1ELb0EEENS1_36VarlenDynamicPersistentTileSchedulerILi128ELi64ELi256ELi256ELb1ELb1ELb0ELb0ELb1ELb1EEEEEEEEEvNT_6ParamsE) ;  /* 0xfffeeee002007950 */ /* 0x000fea0003c3ffff */
.L_x_1350:
        /* <DEDUP_REMOVED lines=14> */
.L_x_2620:


//--------------------- .text._ZN7cutlass13device_kernelIN5flash19enable_sm80_to_sm89INS1_16FlashAttnFwdSm80INS1_25CollectiveMainloopFwdSm80ILi8ELi1ELb0EN4cute5tupleIJNS5_1CILi128EEENS7_ILi48EEENS7_ILi256EEEEEELi256ENS_6half_tEfNS_4arch4Sm80ELb0ELb0ELb1ELb1ELb0ELb1ELb1ELb1EEENS1_21CollectiveEpilogueFwdINS6_IJS8_SA_S9_EEENS6_IJNS7_ILi1EEESI_SI_EEESC_SE_Li256ELb1ELb1ELb1ELb0EEENS1_36VarlenDynamicPersistentTileSchedulerILi128ELi48ELi256ELi256ELb1ELb1ELb0ELb0ELb1ELb1EEEEEEEEEvNT_6ParamsE --------------------------
	.section	.text._ZN7cutlass13device_kernelIN5flash19enable_sm80_to_sm89INS1_16FlashAttnFwdSm80INS1_25CollectiveMainloopFwdSm80ILi8ELi1ELb0EN4cute5tupleIJNS5_1CILi128EEENS7_ILi48EEENS7_ILi256EEEEEELi256ENS_6half_tEfNS_4arch4Sm80ELb0ELb0ELb1ELb1ELb0ELb1ELb1ELb1EEENS1_21CollectiveEpilogueFwdINS6_IJS8_SA_S9_EEENS6_IJNS7_ILi1EEESI_SI_EEESC_SE_Li256ELb1ELb1ELb1ELb0EEENS1_36VarlenDynamicPersistentTileSchedulerILi128ELi48ELi256ELi256ELb1ELb1ELb0ELb0ELb1ELb1EEEEEEEEEvNT_6ParamsE,"ax",@progbits
	.sectioninfo	@"SHI_REGISTERS=255"
	.align	128
.text._ZN7cutlass13device_kernelIN5flash19enable_sm80_to_sm89INS1_16FlashAttnFwdSm80INS1_25CollectiveMainloopFwdSm80ILi8ELi1ELb0EN4cute5tupleIJNS5_1CILi128EEENS7_ILi48EEENS7_ILi256EEEEEELi256ENS_6half_tEfNS_4arch4Sm80ELb0ELb0ELb1ELb1ELb0ELb1ELb1ELb1EEENS1_21CollectiveEpilogueFwdINS6_IJS8_SA_S9_EEENS6_IJNS7_ILi1EEESI_SI_EEESC_SE_Li256ELb1ELb1ELb1ELb0EEENS1_36VarlenDynamicPersistentTileSchedulerILi128ELi48ELi256ELi256ELb1ELb1ELb0ELb0ELb1ELb1EEEEEEEEEvNT_6ParamsE:
        .type           _ZN7cutlass13device_kernelIN5flash19enable_sm80_to_sm89INS1_16FlashAttnFwdSm80INS1_25CollectiveMainloopFwdSm80ILi8ELi1ELb0EN4cute5tupleIJNS5_1CILi128EEENS7_ILi48EEENS7_ILi256EEEEEELi256ENS_6half_tEfNS_4arch4Sm80ELb0ELb0ELb1ELb1ELb0ELb1ELb1ELb1EEENS1_21CollectiveEpilogueFwdINS6_IJS8_SA_S9_EEENS6_IJNS7_ILi1EEESI_SI_EEESC_SE_Li256ELb1ELb1ELb1ELb0EEENS1_36VarlenDynamicPersistentTileSchedulerILi128ELi48ELi256ELi256ELb1ELb1ELb0ELb0ELb1ELb1EEEEEEEEEvNT_6ParamsE,@function
        .size           _ZN7cutlass13device_kernelIN5flash19enable_sm80_to_sm89INS1_16FlashAttnFwdSm80INS1_25CollectiveMainloopFwdSm80ILi8ELi1ELb0EN4cute5tupleIJNS5_1CILi128EEENS7_ILi48EEENS7_ILi256EEEEEELi256ENS_6half_tEfNS_4arch4Sm80ELb0ELb0ELb1ELb1ELb0ELb1ELb1ELb1EEENS1_21CollectiveEpilogueFwdINS6_IJS8_SA_S9_EEENS6_IJNS7_ILi1EEESI_SI_EEESC_SE_Li256ELb1ELb1ELb1ELb0EEENS1_36VarlenDynamicPersistentTileSchedulerILi128ELi48ELi256ELi256ELb1ELb1ELb0ELb0ELb1ELb1EEEEEEEEEvNT_6ParamsE,(.L_x_2625 - _ZN7cutlass13device_kernelIN5flash19enable_sm80_to_sm89INS1_16FlashAttnFwdSm80INS1_25CollectiveMainloopFwdSm80ILi8ELi1ELb0EN4cute5tupleIJNS5_1CILi128EEENS7_ILi48EEENS7_ILi256EEEEEELi256ENS_6half_tEfNS_4arch4Sm80ELb0ELb0ELb1ELb1ELb0ELb1ELb1ELb1EEENS1_21CollectiveEpilogueFwdINS6_IJS8_SA_S9_EEENS6_IJNS7_ILi1EEESI_SI_EEESC_SE_Li256ELb1ELb1ELb1ELb0EEENS1_36VarlenDynamicPersistentTileSchedulerILi128ELi48ELi256ELi256ELb1ELb1ELb0ELb0ELb1ELb1EEEEEEEEEvNT_6ParamsE)
        .other          _ZN7cutlass13device_kernelIN5flash19enable_sm80_to_sm89INS1_16FlashAttnFwdSm80INS1_25CollectiveMainloopFwdSm80ILi8ELi1ELb0EN4cute5tupleIJNS5_1CILi128EEENS7_ILi48EEENS7_ILi256EEEEEELi256ENS_6half_tEfNS_4arch4Sm80ELb0ELb0ELb1ELb1ELb0ELb1ELb1ELb1EEENS1_21CollectiveEpilogueFwdINS6_IJS8_SA_S9_EEENS6_IJNS7_ILi1EEESI_SI_EEESC_SE_Li256ELb1ELb1ELb1ELb0EEENS1_36VarlenDynamicPersistentTileSchedulerILi128ELi48ELi256ELi256ELb1ELb1ELb0ELb0ELb1ELb1EEEEEEEEEvNT_6ParamsE,@"STO_CUDA_ENTRY STV_DEFAULT"
_ZN7cutlass13device_kernelIN5flash19enable_sm80_to_sm89INS1_16FlashAttnFwdSm80INS1_25CollectiveMainloopFwdSm80ILi8ELi1ELb0EN4cute5tupleIJNS5_1CILi128EEENS7_ILi48EEENS7_ILi256EEEEEELi256ENS_6half_tEfNS_4arch4Sm80ELb0ELb0ELb1ELb1ELb0ELb1ELb1ELb1EEENS1_21CollectiveEpilogueFwdINS6_IJS8_SA_S9_EEENS6_IJNS7_ILi1EEESI_SI_EEESC_SE_Li256ELb1ELb1ELb1ELb0EEENS1_36VarlenDynamicPersistentTileSchedulerILi128ELi48ELi256ELi256ELb1ELb1ELb0ELb0ELb1ELb1EEEEEEEEEvNT_6ParamsE:
        /* <DEDUP_REMOVED lines=54> */
.L_x_1356:
        /* <DEDUP_REMOVED lines=17> */
.L_x_1542:
        /* <DEDUP_REMOVED lines=16> */
.L_x_1543:
[----:B--2---:R-:W-:-:S05]  /*0570*/  IMAD R0, R0, c[0x0][0x538], RZ ;  /* 0x00014e0000007a24 */ /* 0x004fca00078e02ff */
[----:B------:R-:W-:-:S04]  /*0580*/  IADD3 R6, R0, R6, RZ ;  /* 0x0000000600067210 */ /* 0x000fc80007ffe0ff */
[----:B------:R-:W-:-:S13]  /*0590*/  ISETP.GT.AND P0, PT, R6, UR4, PT ;  /* 0x0000000406007c0c */ /* 0x000fda000bf04270 */
[----:B-1----:R-:W-:Y:S05]  /*05a0*/  @!P0 BRA `(.L_x_1356) ;  /* 0xfffffdb000008947 */ /* 0x002fea000383ffff */
.L_x_1352:
[----:B------:R-:W-:-:S05]  /*05b0*/  IADD3 R12, -R0, R6, RZ ;  /* 0x00000006000c7210 */ /* 0x000fca0007ffe1ff */
[----:B------:R-:W-:-:S05]  /*05c0*/  IMAD R0, R4, c[0x0][0x538], R12 ;  /* 0x00014e0004007a24 */ /* 0x000fca00078e020c */
[----:B------:R-:W-:Y:S01]  /*05d0*/  ISETP.GT.AND P0, PT, R0, UR4, PT ;  /* 0x0000000400007c0c */ /* 0x000fe2000bf04270 */
[----:B------:R-:W-:-:S12]  /*05e0*/  BRA.DIV ~URZ, `(.L_x_1357) ;  /* 0x0001b3127f007947 */ /* 0x000fd8000b800000 */
[----:B------:R-:W-:-:S04]  /*05f0*/  VOTE.ANY R6, PT, !P0 ;  /* 0x0000000000067806 */ /* 0x000fc800040e0100 */
.L_x_1544:
[----:B------:R1:W2:Y:S01]  /*0600*/  POPC R13, R6 ;  /* 0x00000006000d7309 */ /* 0x0002a20000000000 */
[----:B------:R-:W-:Y:S05]  /*0610*/  BRA.DIV ~URZ, `(.L_x_1358) ;  /* 0x0001b3327f007947 */ /* 0x000fea000b800000 */
[----:B--2---:R-:W2:Y:S04]  /*0620*/  SHFL.IDX PT, R11, R8, R13, 0x1f ;  /* 0x00001f0d080b7589 */ /* 0x004ea800000e0000 */
[----:B------:R3:W4:Y:S02]  /*0630*/  SHFL.IDX PT, R10, R7, R13, 0x1f ;  /* 0x00001f0d070a7589 */ /* 0x00072400000e0000 */
[----:B---3--:R-:W-:Y:S02]  /*0640*/  MOV R7, RZ ;  /* 0x000000ff00077202 */ /* 0x008fe40000000f00 */
.L_x_1545:
[----:B--2-4-:R-:W-:Y:S01]  /*0650*/  ISETP.NE.AND P0, PT, R6, RZ, PT ;  /* 0x000000ff0600720c */ /* 0x014fe20003f05270 */
[----:B------:R-:W-:-:S12]  /*0660*/  BSSY B0, `(.L_x_1359) ;  /* 0x0000005000007945 */ /* 0x000fd80003800000 */
[----:B------:R-:W-:Y:S05]  /*0670*/  @!P0 BRA `(.L_x_1360) ;  /* 0x0000003000008947 */ /* 0x000fea0003800000 */
[----:B------:R-:W-:Y:S01]  /*0680*/  IADD3 R3, R13, -0x1, RZ ;  /* 0xffffffff0d037810 */ /* 0x000fe20007ffe0ff */
[----:B------:R-:W-:Y:S05]  /*0690*/  BRA.DIV ~URZ, `(.L_x_1361) ;  /* 0x0001b3927f007947 */ /* 0x000fea000b800000 */
[----:B------:R2:W3:Y:S02]  /*06a0*/  SHFL.IDX PT, R7, R4, R3, 0x1f ;  /* 0x00001f0304077589 */ /* 0x0004e400000e0000 */
.L_x_1360:
[----:B------:R-:W-:Y:S05]  /*06b0*/  BSYNC B0 ;  /* 0x0000000000007941 */ /* 0x000fea0003800000 */
.L_x_1359:
        /* <DEDUP_REMOVED lines=69> */
.L_x_1353:
[----:B------:R-:W-:Y:S01]  /*0b10*/  MOV R0, UR4 ;  /* 0x0000000400007c02 */ /* 0x000fe20008000f00 */
[----:B------:R-:W-:Y:S04]  /*0b20*/  STL [R1+0x14], RZ ;  /* 0x000014ff01007387 */ /* 0x000fe80000100800 */
[----:B------:R-:W-:Y:S04]  /*0b30*/  STL [R1+0x18], RZ ;  /* 0x000018ff01007387 */ /* 0x000fe80000100800 */
[----:B------:R1:W-:Y:S02]  /*0b40*/  STL [R1+0x10], R0 ;  /* 0x0000100001007387 */ /* 0x0003e40000100800 */
[----:B-1----:R-:W-:-:S05]  /*0b50*/  MOV R0, c[0x0][0x53c] ;  /* 0x00014f0000007a02 */ /* 0x002fca0000000f00 */
[----:B------:R1:W-:Y:S02]  /*0b60*/  STL [R1+0x1c], R0 ;  /* 0x00001c0001007387 */ /* 0x0003e40000100800 */
.L_x_1362:
        /* <DEDUP_REMOVED lines=8> */
.L_x_1351:
        /* <DEDUP_REMOVED lines=10> */
[----:B------:R-:W-:-:S02]  /*0c90*/  SHF.R.S32.HI R205, RZ, 0x3, R14 ;  /* 0x00000003ffcd7819 */ /* 0x000fc4000001140e */
[----:B------:R-:W-:Y:S02]  /*0ca0*/  LOP3.LUT R0, R0, 0xfffffffe, RZ, 0xc0, !PT ;  /* 0xfffffffe00007812 */ /* 0x000fe400078ec0ff */
[--C-:B------:R-:W-:Y:S01]  /*0cb0*/  SHF.R.S32.HI R9, RZ, 0x2, R15.reuse ;  /* 0x00000002ff097819 */ /* 0x100fe2000001140f */
[----:B-1----:R-:W-:Y:S01]  /*0cc0*/  IMAD.SHL.U32 R4, R205, 0x40, RZ ;  /* 0x00000040cd047824 */ /* 0x002fe200078e00ff */
[----:B------:R-:W-:Y:S01]  /*0cd0*/  LOP3.LUT R5, R14, 0xfffffff8, RZ, 0xc0, !PT ;  /* 0xfffffff80e057812 */ /* 0x000fe200078ec0ff */
[----:B------:R-:W-:Y:S01]  /*0ce0*/  IMAD.IADD R12, R3, 0x1, -R0 ;  /* 0x00000001030c7824 */ /* 0x000fe200078e0a00 */
[----:B------:R-:W-:Y:S02]  /*0cf0*/  LOP3.LUT R0, R2, 0xfffffff0, RZ, 0xc0, !PT ;  /* 0xfffffff002007812 */ /* 0x000fe400078ec0ff */
[----:B------:R-:W-:Y:S01]  /*0d00*/  SHF.R.S32.HI R3, RZ, 0x1f, R15 ;  /* 0x0000001fff037819 */ /* 0x000fe2000001140f */
[----:B------:R-:W-:Y:S01]  /*0d10*/  IMAD.IADD R215, R16, 0x1, -R5 ;  /* 0x0000000110d77824 */ /* 0x000fe200078e0a05 */
[----:B------:R-:W-:Y:S01]  /*0d20*/  LEA.HI R11, R8, R16, RZ, 0x5 ;  /* 0x00000010080b7211 */ /* 0x000fe200078f28ff */
[----:B------:R-:W-:Y:S01]  /*0d30*/  IMAD.IADD R0, R16, 0x1, -R0 ;  /* 0x0000000110007824 */ /* 0x000fe200078e0a00 */
[----:B------:R-:W-:Y:S01]  /*0d40*/  LEA.HI R2, R3, R9, RZ, 0x3 ;  /* 0x0000000903027211 */ /* 0x000fe200078f18ff */
[C---:B------:R-:W-:Y:S01]  /*0d50*/  IMAD.SHL.U32 R132, R215.reuse, 0x8, RZ ;  /* 0x00000008d7847824 */ /* 0x040fe200078e00ff */
[----:B------:R-:W-:Y:S01]  /*0d60*/  SHF.R.S32.HI R6, RZ, 0x5, R11 ;  /* 0x00000005ff067819 */ /* 0x000fe2000001140b */
[----:B------:R-:W-:Y:S01]  /*0d70*/  IMAD.SHL.U32 R138, R215, 0x4, RZ ;  /* 0x00000004d78a7824 */ /* 0x000fe200078e00ff */
[----:B------:R-:W-:-:S02]  /*0d80*/  SHF.R.S32.HI R5, RZ, 0x1f, R0 ;  /* 0x0000001fff057819 */ /* 0x000fc40000011400 */
[----:B------:R-:W-:Y:S02]  /*0d90*/  LOP3.LUT R3, R2, 0xfffffff8, RZ, 0xc0, !PT ;  /* 0xfffffff802037812 */ /* 0x000fe400078ec0ff */
[----:B------:R-:W-:Y:S02]  /*0da0*/  LOP3.LUT R2, R4, 0x1c0, RZ, 0xc0, !PT ;  /* 0x000001c004027812 */ /* 0x000fe400078ec0ff */
[----:B------:R-:W-:Y:S01]  /*0db0*/  LEA.HI R13, R5, R0, RZ, 0x3 ;  /* 0x00000000050d7211 */ /* 0x000fe200078f18ff */
[----:B------:R-:W-:Y:S01]  /*0dc0*/  IMAD.IADD R9, R9, 0x1, -R3 ;  /* 0x0000000109097824 */ /* 0x000fe200078e0a03 */
[----:B------:R-:W-:Y:S01]  /*0dd0*/  SHF.R.U32.HI R4, RZ, 0x3, R2 ;  /* 0x00000003ff047819 */ /* 0x000fe20000011602 */
[----:B------:R-:W-:Y:S01]  /*0de0*/  IMAD.SHL.U32 R5, R215, 0x40, RZ ;  /* 0x00000040d7057824 */ /* 0x000fe200078e00ff */
[----:B------:R-:W-:Y:S02]  /*0df0*/  LOP3.LUT R2, R2, 0x38, R132, 0xf8, !PT ;  /* 0x0000003802027812 */ /* 0x000fe400078ef884 */
[----:B------:R-:W-:-:S02]  /*0e00*/  LOP3.LUT R3, R13, 0xfffffff8, RZ, 0xc0, !PT ;  /* 0xfffffff80d037812 */ /* 0x000fc400078ec0ff */
[----:B------:R-:W-:Y:S02]  /*0e10*/  LOP3.LUT R10, R2, R4, RZ, 0x3c, !PT ;  /* 0x00000004020a7212 */ /* 0x000fe400078e3cff */
[----:B------:R-:W-:Y:S01]  /*0e20*/  LOP3.LUT R2, R5, 0x1c0, RZ, 0xc0, !PT ;  /* 0x000001c005027812 */ /* 0x000fe200078ec0ff */
[----:B------:R-:W-:Y:S01]  /*0e30*/  IMAD.IADD R7, R0, 0x1, -R3 ;  /* 0x0000000100077824 */ /* 0x000fe200078e0a03 */
[----:B------:R-:W-:Y:S02]  /*0e40*/  LOP3.LUT R3, R11, 0xffffffe0, RZ, 0xc0, !PT ;  /* 0xffffffe00b037812 */ /* 0x000fe400078ec0ff */
[----:B------:R-:W-:Y:S02]  /*0e50*/  LOP3.LUT R4, R2, 0x8, R14, 0xf8, !PT ;  /* 0x0000000802047812 */ /* 0x000fe400078ef80e */
[----:B------:R-:W-:Y:S01]  /*0e60*/  SHF.R.U32.HI R2, RZ, 0x3, R2 ;  /* 0x00000003ff027819 */ /* 0x000fe20000011602 */
[----:B------:R-:W-:Y:S01]  /*0e70*/  IMAD.IADD R17, R16, 0x1, -R3 ;  /* 0x0000000110117824 */ /* 0x000fe200078e0a03 */
[----:B------:R-:W-:-:S02]  /*0e80*/  LEA.HI R5, R8, R16, RZ, 0x6 ;  /* 0x0000001008057211 */ /* 0x000fc400078f30ff */
[----:B------:R-:W-:Y:S02]  /*0e90*/  SHF.R.S32.HI R0, RZ, 0x1f, R11 ;  /* 0x0000001fff007819 */ /* 0x000fe4000001140b */
[----:B------:R-:W-:Y:S01]  /*0ea0*/  LOP3.LUT R11, R4, R2, RZ, 0x3c, !PT ;  /* 0x00000002040b7212 */ /* 0x000fe200078e3cff */
[----:B------:R-:W-:Y:S01]  /*0eb0*/  IMAD.SHL.U32 R4, R5, 0x8, RZ ;  /* 0x0000000805047824 */ /* 0x000fe200078e00ff */
[----:B------:R-:W-:Y:S02]  /*0ec0*/  LEA.HI R0, R0, R6, RZ, 0x3 ;  /* 0x0000000600007211 */ /* 0x000fe400078f18ff */
[----:B------:R-:W-:Y:S02]  /*0ed0*/  LOP3.LUT R3, R15, 0xfffffffc, RZ, 0xc0, !PT ;  /* 0xfffffffc0f037812 */ /* 0x000fe400078ec0ff */
[----:B------:R-:W-:Y:S02]  /*0ee0*/  SHF.R.S32.HI R5, RZ, 0x1f, R17 ;  /* 0x0000001fff057819 */ /* 0x000fe40000011411 */
[----:B------:R-:W-:Y:S01]  /*0ef0*/  LOP3.LUT R2, R0, 0xffffff8, RZ, 0xc0, !PT ;  /* 0x0ffffff800027812 */ /* 0x000fe200078ec0ff */
[----:B------:R-:W-:Y:S01]  /*0f00*/  IMAD.IADD R0, R16, 0x1, -R3 ;  /* 0x0000000110007824 */ /* 0x000fe200078e0a03 */
[----:B------:R-:W-:-:S02]  /*0f10*/  LEA.HI R14, R5, R17, RZ, 0x2 ;  /* 0x00000011050e7211 */ /* 0x000fc400078f10ff */
[----:B------:R-:W-:Y:S01]  /*0f20*/  LOP3.LUT R8, R4, 0xfffffe00, RZ, 0xc0, !PT ;  /* 0xfffffe0004087812 */ /* 0x000fe200078ec0ff */
[----:B------:R-:W-:Y:S01]  /*0f30*/  IMAD.IADD R4, R6, 0x1, -R2 ;  /* 0x0000000106047824 */ /* 0x000fe200078e0a02 */
[----:B------:R-:W-:Y:S02]  /*0f40*/  SHF.R.S32.HI R3, RZ, 0x2, R14 ;  /* 0x00000002ff037819 */ /* 0x000fe4000001140e */
[----:B------:R-:W-:Y:S02]  /*0f50*/  LEA.HI R2, R0, R0, RZ, 0x1 ;  /* 0x0000000000027211 */ /* 0x000fe400078f08ff */
[----:B------:R-:W-:Y:S01]  /*0f60*/  LOP3.LUT R201, R10, R8, RZ, 0xfc, !PT ;  /* 0x000000080ac97212 */ /* 0x000fe200078efcff */
[----:B------:R-:W-:Y:S01]  /*0f70*/  IMAD R16, R4, 0x10, R3 ;  /* 0x0000001004107824 */ /* 0x000fe200078e0203 */
[----:B------:R-:W-:Y:S01]  /*0f80*/  LOP3.LUT R2, R2, 0x1ffffffe, RZ, 0xc0, !PT ;  /* 0x1ffffffe02027812 */ /* 0x000fe200078ec0ff */
[C---:B------:R-:W-:Y:S01]  /*0f90*/  IMAD.SHL.U32 R3, R9.reuse, 0x40, RZ ;  /* 0x0000004009037824 */ /* 0x040fe200078e00ff */
[----:B------:R-:W-:Y:S01]  /*0fa0*/  LOP3.LUT R5, R9, 0x1, RZ, 0xc0, !PT ;  /* 0x0000000109057812 */ /* 0x000fe200078ec0ff */
[----:B------:R-:W-:Y:S01]  /*0fb0*/  IMAD.SHL.U32 R4, R7, 0x40, RZ ;  /* 0x0000004007047824 */ /* 0x000fe200078e00ff */
[----:B------:R-:W-:Y:S01]  /*0fc0*/  IADD3 R18, R205, 0x60, RZ ;  /* 0x00000060cd127810 */ /* 0x000fe20007ffe0ff */
[----:B------:R-:W-:Y:S01]  /*0fd0*/  IMAD.SHL.U32 R10, R6, 0x400, RZ ;  /* 0x00000400060a7824 */ /* 0x000fe200078e00ff */
[----:B------:R-:W-:Y:S01]  /*0fe0*/  LOP3.LUT R3, R3, 0x1c0, RZ, 0xc0, !PT ;  /* 0x000001c003037812 */ /* 0x000fe200078ec0ff */
[----:B------:R-:W-:Y:S01]  /*0ff0*/  IMAD.IADD R15, R0, 0x1, -R2 ;  /* 0x00000001000f7824 */ /* 0x000fe200078e0a02 */
[----:B------:R-:W-:Y:S01]  /*1000*/  LOP3.LUT R2, R4, 0x1c0, RZ, 0xc0, !PT ;  /* 0x000001c004027812 */ /* 0x000fe200078ec0ff */
[----:B------:R-:W-:Y:S01]  /*1010*/  IMAD.SHL.U32 R6, R12, 0x8, RZ ;  /* 0x000000080c067824 */ /* 0x000fe200078e00ff */
[----:B------:R-:W-:Y:S01]  /*1020*/  ISETP.NE.U32.AND P0, PT, R5, 0x1, PT ;  /* 0x000000010500780c */ /* 0x000fe20003f05070 */
[----:B------:R-:W-:Y:S01]  /*1030*/  IMAD R5, R0, 0x2, R10 ;  /* 0x0000000200057824 */ /* 0x000fe200078e020a */
[----:B------:R-:W-:Y:S01]  /*1040*/  LEA.HI R3, R3, R3, RZ, 0x1d ;  /* 0x0000000303037211 */ /* 0x000fe200078fe8ff */
[----:B------:R-:W-:Y:S01]  /*1050*/  IMAD R0, R12, 0x200, R11 ;  /* 0x000002000c007824 */ /* 0x000fe200078e020b */
[----:B------:R-:W-:Y:S01]  /*1060*/  LOP3.LUT R4, R2, 0x8, R6, 0xf8, !PT ;  /* 0x0000000802047812 */ /* 0x000fe200078ef806 */
[----:B------:R-:W-:Y:S01]  /*1070*/  IMAD.SHL.U32 R6, R13, 0x40, RZ ;  /* 0x000000400d067824 */ /* 0x000fe200078e00ff */
[----:B------:R-:W-:Y:S01]  /*1080*/  SHF.R.U32.HI R2, RZ, 0x3, R2 ;  /* 0x00000003ff027819 */ /* 0x000fe20000011602 */
[----:B------:R-:W-:Y:S01]  /*1090*/  IMAD.IADD R11, R5, 0x1, R3 ;  /* 0x00000001050b7824 */ /* 0x000fe200078e0203 */
[----:B------:R-:W-:Y:S01]  /*10a0*/  IADD3 R19, R205, 0x40, RZ ;  /* 0x00000040cd137810 */ /* 0x000fe20007ffe0ff */
[----:B------:R-:W-:Y:S01]  /*10b0*/  STL [R1+0x58], R16 ;  /* 0x0000581001007387 */ /* 0x000fe20000100800 */
[C---:B------:R-:W-:Y:S01]  /*10c0*/  IADD3 R137, R138.reuse, 0x40, RZ ;  /* 0x000000408a897810 */ /* 0x040fe20007ffe0ff */
[----:B------:R-:W-:Y:S01]  /*10d0*/  IMAD.SHL.U32 R201, R201, 0x2, RZ ;  /* 0x00000002c9c97824 */ /* 0x000fe200078e00ff */
[----:B------:R-:W-:Y:S01]  /*10e0*/  R2P PR, R9, 0x6 ;  /* 0x0000000609007804 */ /* 0x000fe20000000000 */
[----:B------:R-:W-:Y:S01]  /*10f0*/  IMAD.SHL.U32 R3, R19, 0x40, RZ ;  /* 0x0000004013037824 */ /* 0x000fe200078e00ff */
[C---:B------:R-:W-:Y:S01]  /*1100*/  LOP3.LUT P4, RZ, R7.reuse, 0x2, RZ, 0xc0, !PT ;  /* 0x0000000207ff7812 */ /* 0x040fe2000788c0ff */
[----:B------:R-:W-:Y:S01]  /*1110*/  IMAD.IADD R134, R138, 0x1, R137 ;  /* 0x000000018a867824 */ /* 0x000fe200078e0289 */
[----:B------:R-:W-:-:S02]  /*1120*/  LOP3.LUT P3, RZ, R7, 0x4, RZ, 0xc0, !PT ;  /* 0x0000000407ff7812 */ /* 0x000fc4000786c0ff */
[----:B------:R-:W-:Y:S01]  /*1130*/  LOP3.LUT R7, R4, R2, RZ, 0x3c, !PT ;  /* 0x0000000204077212 */ /* 0x000fe200078e3cff */
[----:B------:R-:W-:Y:S01]  /*1140*/  IMAD.SHL.U32 R2, R18, 0x40, RZ ;  /* 0x0000004012027824 */ /* 0x000fe200078e00ff */
[----:B------:R-:W-:Y:S02]  /*1150*/  SHF.R.S32.HI R5, RZ, 0x1f, R19 ;  /* 0x0000001fff057819 */ /* 0x000fe40000011413 */
[----:B------:R-:W-:Y:S02]  /*1160*/  SHF.R.S32.HI R4, RZ, 0x1f, R18 ;  /* 0x0000001fff047819 */ /* 0x000fe40000011412 */
[----:B------:R-:W-:Y:S02]  /*1170*/  LEA.HI R5, R5, R19, RZ, 0x3 ;  /* 0x0000001305057211 */ /* 0x000fe400078f18ff */
[----:B------:R-:W-:Y:S02]  /*1180*/  LOP3.LUT R19, R2, 0x1c0, RZ, 0xc0, !PT ;  /* 0x000001c002137812 */ /* 0x000fe400078ec0ff */
[----:B------:R-:W-:Y:S01]  /*1190*/  SHF.R.S32.HI R2, RZ, 0x1f, R134 ;  /* 0x0000001fff027819 */ /* 0x000fe20000011486 */
[----:B------:R-:W-:Y:S01]  /*11a0*/  IMAD.SHL.U32 R8, R5, 0x40, RZ ;  /* 0x0000004005087824 */ /* 0x000fe200078e00ff */
[----:B------:R-:W-:-:S02]  /*11b0*/  LOP3.LUT R20, R3, 0x1c0, RZ, 0xc0, !PT ;  /* 0x000001c003147812 */ /* 0x000fc400078ec0ff */
[----:B------:R-:W-:Y:S02]  /*11c0*/  LEA.HI R4, R4, R18, RZ, 0x3 ;  /* 0x0000001204047211 */ /* 0x000fe400078f18ff */
[CC--:B------:R-:W-:Y:S02]  /*11d0*/  LEA.HI R3, R2.reuse, R134.reuse, RZ, 0x6 ;  /* 0x0000008602037211 */ /* 0x0c0fe400078f30ff */
[----:B------:R-:W-:Y:S01]  /*11e0*/  LEA.HI R2, R2, R134, RZ, 0x3 ;  /* 0x0000008602027211 */ /* 0x000fe200078f18ff */
[----:B------:R-:W-:Y:S01]  /*11f0*/  IMAD.SHL.U32 R9, R4, 0x40, RZ ;  /* 0x0000004004097824 */ /* 0x000fe200078e00ff */
[----:B------:R-:W-:Y:S01]  /*1200*/  LOP3.LUT R4, R6, 0xfffffe00, RZ, 0xc0, !PT ;  /* 0xfffffe0006047812 */ /* 0x000fe200078ec0ff */
[----:B------:R-:W-:Y:S01]  /*1210*/  IMAD.SHL.U32 R5, R3, 0x80, RZ ;  /* 0x0000008003057824 */ /* 0x000fe200078e00ff */
[----:B------:R-:W-:Y:S02]  /*1220*/  SHF.R.U32.HI R12, RZ, 0x3, R20 ;  /* 0x00000003ff0c7819 */ /* 0x000fe40000011614 */
[----:B------:R-:W-:-:S02]  /*1230*/  LOP3.LUT R6, R20, 0x38, R2, 0xf8, !PT ;  /* 0x0000003814067812 */ /* 0x000fc400078ef802 */
[----:B------:R-:W-:Y:S02]  /*1240*/  LOP3.LUT R3, R19, 0x38, R2, 0xf8, !PT ;  /* 0x0000003813037812 */ /* 0x000fe400078ef802 */
[----:B------:R-:W-:Y:S02]  /*1250*/  LOP3.LUT R2, R5, 0xffffe000, RZ, 0xc0, !PT ;  /* 0xffffe00005027812 */ /* 0x000fe400078ec0ff */
[----:B------:R-:W-:Y:S02]  /*1260*/  SHF.R.U32.HI R18, RZ, 0x3, R19 ;  /* 0x00000003ff127819 */ /* 0x000fe40000011613 */
[----:B------:R-:W-:Y:S02]  /*1270*/  LOP3.LUT R13, R8, 0xfffffe00, RZ, 0xc0, !PT ;  /* 0xfffffe00080d7812 */ /* 0x000fe400078ec0ff */
[----:B------:R-:W-:Y:S01]  /*1280*/  LOP3.LUT R5, R6, R12, RZ, 0x3c, !PT ;  /* 0x0000000c06057212 */ /* 0x000fe200078e3cff */
[----:B------:R-:W-:Y:S01]  /*1290*/  IMAD.SHL.U32 R12, R11, 0x2, RZ ;  /* 0x000000020b0c7824 */ /* 0x000fe200078e00ff */
[----:B------:R-:W-:Y:S01]  /*12a0*/  LOP3.LUT R8, R9, 0xfffffe00, RZ, 0xc0, !PT ;  /* 0xfffffe0009087812 */ /* 0x000fe200078ec0ff */
[----:B------:R1:W-:Y:S01]  /*12b0*/  STL [R1+0x48], R13 ;  /* 0x0000480d01007387 */ /* 0x0003e20000100800 */
[----:B------:R-:W-:-:S02]  /*12c0*/  LOP3.LUT R3, R3, R18, RZ, 0x3c, !PT ;  /* 0x0000001203037212 */ /* 0x000fc400078e3cff */
[----:B------:R-:W-:Y:S01]  /*12d0*/  IADD3 R9, R5, R2, R13 ;  /* 0x0000000205097210 */ /* 0x000fe20007ffe00d */
[----:B------:R-:W-:Y:S01]  /*12e0*/  STL [R1+0x20], R12 ;  /* 0x0000200c01007387 */ /* 0x000fe20000100800 */
[C---:B------:R-:W-:Y:S02]  /*12f0*/  IADD3 R5, R12.reuse, 0x80, RZ ;  /* 0x000000800c057810 */ /* 0x040fe40007ffe0ff */
[----:B------:R-:W-:Y:S01]  /*1300*/  IADD3 R11, R12, 0x70, RZ ;  /* 0x000000700c0b7810 */ /* 0x000fe20007ffe0ff */
[----:B------:R2:W-:Y:S01]  /*1310*/  STL [R1+0x44], R8 ;  /* 0x0000440801007387 */ /* 0x0005e20000100800 */
[----:B------:R-:W-:Y:S02]  /*1320*/  @P0 IADD3 R11, R5, 0x10, RZ ;  /* 0x00000010050b0810 */ /* 0x000fe40007ffe0ff */
[----:B------:R-:W-:Y:S02]  /*1330*/  LEA R143, R0, 0xa080, 0x1 ;  /* 0x0000a080008f7811 */ /* 0x000fe400078e08ff */
[----:B------:R-:W-:Y:S01]  /*1340*/  LEA R9, R9, 0x10080, 0x1 ;  /* 0x0001008009097811 */ /* 0x000fe200078e08ff */
[----:B------:R-:W-:Y:S01]  /*1350*/  STL [R1+0x24], R11 ;  /* 0x0000240b01007387 */ /* 0x000fe20000100800 */
[----:B------:R-:W-:-:S02]  /*1360*/  SHF.R.S32.HI R133, RZ, 0x1f, R132 ;  /* 0x0000001fff857819 */ /* 0x000fc40000011484 */
[C---:B------:R-:W-:Y:S02]  /*1370*/  IADD3 R141, R138.reuse, 0x20, RZ ;  /* 0x000000208a8d7810 */ /* 0x040fe40007ffe0ff */
[----:B------:R-:W-:Y:S02]  /*1380*/  IADD3 R140, R138, 0x60, RZ ;  /* 0x000000608a8c7810 */ /* 0x000fe40007ffe0ff */
[C---:B------:R-:W-:Y:S02]  /*1390*/  IADD3 R207, R132.reuse, 0x80, RZ ;  /* 0x0000008084cf7810 */ /* 0x040fe40007ffe0ff */
[----:B------:R-:W-:Y:S01]  /*13a0*/  IADD3 R208, R132, 0xc0, RZ ;  /* 0x000000c084d07810 */ /* 0x000fe20007ffe0ff */
[----:B-1----:R-:W-:-:S05]  /*13b0*/  IMAD R13, R15, 0x8, R16 ;  /* 0x000000080f0d7824 */ /* 0x002fca00078e0210 */
[----:B------:R1:W-:Y:S01]  /*13c0*/  STL [R1+0x5c], R13 ;  /* 0x00005c0d01007387 */ /* 0x0003e20000100800 */
[----:B--2---:R-:W-:Y:S02]  /*13d0*/  IADD3 R8, R3, R2, R8 ;  /* 0x0000000203087210 */ /* 0x004fe40007ffe008 */
[----:B------:R-:W-:Y:S02]  /*13e0*/  IADD3 R2, R205, 0x20, RZ ;  /* 0x00000020cd027810 */ /* 0x000fe40007ffe0ff */
[----:B------:R-:W-:Y:S02]  /*13f0*/  LOP3.LUT R2, R14, 0x7ffffffc, RZ, 0xc0, !PT ;  /* 0x7ffffffc0e027812 */ /* 0x000fe400078ec0ff */
[CC--:B------:R-:W-:Y:S01]  /*1400*/  IADD3 R3, R7.reuse, R4.reuse, R10 ;  /* 0x0000000407037210 */ /* 0x0c0fe20007ffe00a */
[----:B------:R-:W-:Y:S01]  /*1410*/  IMAD.MOV.U32 R10, RZ, RZ, 0x40 ;  /* 0x00000040ff0a7424 */ /* 0x000fe200078e00ff */
[----:B------:R-:W-:Y:S01]  /*1420*/  LOP3.LUT R4, R7, R4, RZ, 0xfc, !PT ;  /* 0x0000000407047212 */ /* 0x000fe200078efcff */
[----:B------:R-:W-:Y:S01]  /*1430*/  IMAD.IADD R2, R17, 0x1, -R2 ;  /* 0x0000000111027824 */ /* 0x000fe200078e0a02 */
[----:B------:R-:W-:Y:S01]  /*1440*/  LEA R193, R3, 0x10080, 0x1 ;  /* 0x0001008003c17811 */ /* 0x000fe200078e08ff */
[----:B------:R-:W-:Y:S01]  /*1450*/  IMAD.MOV.U32 R7, RZ, RZ, 0x20 ;  /* 0x00000020ff077424 */ /* 0x000fe200078e00ff */
[----:B------:R-:W-:Y:S01]  /*1460*/  SEL R5, R10, 0xffffffc0, !P2 ;  /* 0xffffffc00a057807 */ /* 0x000fe20005000000 */
[----:B------:R-:W-:Y:S01]  /*1470*/  IMAD.SHL.U32 R216, R2, 0x2, RZ ;  /* 0x0000000202d87824 */ /* 0x000fe200078e00ff */
[----:B------:R-:W-:-:S02]  /*1480*/  SEL R0, R10, 0xffffffc0, !P3 ;  /* 0xffffffc00a007807 */ /* 0x000fc40005800000 */
[----:B------:R-:W-:Y:S01]  /*1490*/  SEL R6, R7, 0xffffffe0, !P1 ;  /* 0xffffffe007067807 */ /* 0x000fe20004800000 */
[----:B------:R-:W-:Y:S01]  /*14a0*/  IMAD.IADD R3, R5, 0x1, R11 ;  /* 0x0000000105037824 */ /* 0x000fe200078e020b */
[C---:B------:R-:W-:Y:S01]  /*14b0*/  IADD3 R22, R216.reuse, 0x8, RZ ;  /* 0x00000008d8167810 */ /* 0x040fe20007ffe0ff */
[----:B------:R-:W-:Y:S01]  /*14c0*/  IMAD.IADD R196, R193, 0x1, R0 ;  /* 0x00000001c1c47824 */ /* 0x000fe200078e0200 */
[C---:B------:R-:W-:Y:S02]  /*14d0*/  IADD3 R21, R216.reuse, 0x10, RZ ;  /* 0x00000010d8157810 */ /* 0x040fe40007ffe0ff */
[C---:B------:R-:W-:Y:S02]  /*14e0*/  IADD3 R18, R216.reuse, 0x28, RZ ;  /* 0x00000028d8127810 */ /* 0x040fe40007ffe0ff */
[C---:B------:R-:W-:Y:S02]  /*14f0*/  IADD3 R19, R216.reuse, 0x20, RZ ;  /* 0x00000020d8137810 */ /* 0x040fe40007ffe0ff */
[----:B------:R-:W-:-:S02]  /*1500*/  IADD3 R14, R216, 0x40, RZ ;  /* 0x00000040d80e7810 */ /* 0x000fc40007ffe0ff */
[----:B------:R-:W-:Y:S02]  /*1510*/  SEL R2, R7, 0xffffffe0, !P4 ;  /* 0xffffffe007027807 */ /* 0x000fe40006000000 */
[C---:B------:R-:W-:Y:S02]  /*1520*/  IADD3 R16, R216.reuse, 0x38, RZ ;  /* 0x00000038d8107810 */ /* 0x040fe40007ffe0ff */
[----:B------:R-:W-:Y:S01]  /*1530*/  IADD3 R7, R216, 0x50, RZ ;  /* 0x00000050d8077810 */ /* 0x000fe20007ffe0ff */
[----:B------:R-:W-:Y:S01]  /*1540*/  IMAD.IADD R194, R193, 0x1, R2 ;  /* 0x00000001c1c27824 */ /* 0x000fe200078e0202 */
[----:B------:R-:W-:Y:S02]  /*1550*/  SHF.R.S32.HI R10, RZ, 0x1f, R22 ;  /* 0x0000001fff0a7819 */ /* 0x000fe40000011416 */
[----:B------:R-:W-:Y:S01]  /*1560*/  SHF.R.S32.HI R7, RZ, 0x1f, R21 ;  /* 0x0000001fff077819 */ /* 0x000fe20000011415 */
[----:B------:R-:W-:Y:S01]  /*1570*/  IMAD.IADD R195, R194, 0x1, R0 ;  /* 0x00000001c2c37824 */ /* 0x000fe200078e0200 */
[----:B------:R-:W-:-:S02]  /*1580*/  SHF.R.S32.HI R10, RZ, 0x1f, R18 ;  /* 0x0000001fff0a7819 */ /* 0x000fc40000011412 */
[----:B------:R-:W-:Y:S02]  /*1590*/  SHF.R.S32.HI R7, RZ, 0x1f, R19 ;  /* 0x0000001fff077819 */ /* 0x000fe40000011413 */
[----:B------:R-:W-:Y:S01]  /*15a0*/  SHF.R.S32.HI R10, RZ, 0x1f, R14 ;  /* 0x0000001fff0a7819 */ /* 0x000fe2000001140e */
[C---:B------:R-:W-:Y:S01]  /*15b0*/  IMAD.IADD R10, R12.reuse, 0x1, R5 ;  /* 0x000000010c0a7824 */ /* 0x040fe200078e0205 */
[----:B------:R-:W-:Y:S01]  /*15c0*/  SHF.R.S32.HI R7, RZ, 0x1f, R16 ;  /* 0x0000001fff077819 */ /* 0x000fe20000011410 */
[----:B------:R-:W-:Y:S01]  /*15d0*/  IMAD.IADD R7, R12, 0x1, R6 ;  /* 0x000000010c077824 */ /* 0x000fe200078e0206 */
[----:B------:R-:W-:Y:S01]  /*15e0*/  LEA R189, R4, 0x4080, 0x1 ;  /* 0x0000408004bd7811 */ /* 0x000fe200078e08ff */
[----:B------:R-:W-:Y:S01]  /*15f0*/  IMAD.IADD R6, R6, 0x1, R11 ;  /* 0x0000000106067824 */ /* 0x000fe200078e020b */
[----:B------:R-:W-:Y:S01]  /*1600*/  STL [R1+0x3c], R10 ;  /* 0x00003c0a01007387 */ /* 0x000fe20000100800 */
[----:B------:R-:W-:Y:S02]  /*1610*/  LEA R8, R8, 0x10080, 0x1 ;  /* 0x0001008008087811 */ /* 0x000fe400078e08ff */
[----:B------:R-:W-:Y:S01]  /*1620*/  IMAD.IADD R190, R2, 0x1, R189 ;  /* 0x0000000102be7824 */ /* 0x000fe200078e02bd */
[----:B------:R2:W-:Y:S01]  /*1630*/  STL [R1+0x2c], R7 ;  /* 0x00002c0701007387 */ /* 0x0005e20000100800 */
[----:B------:R-:W-:Y:S01]  /*1640*/  IMAD.IADD R2, R6, 0x1, R5 ;  /* 0x0000000106027824 */ /* 0x000fe200078e0205 */
[----:B------:R-:W-:Y:S01]  /*1650*/  IADD3 R20, R216, 0x18, RZ ;  /* 0x00000018d8147810 */ /* 0x000fe20007ffe0ff */
[----:B------:R-:W-:Y:S01]  /*1660*/  IMAD.IADD R192, R0, 0x1, R189 ;  /* 0x0000000100c07824 */ /* 0x000fe200078e02bd */
[----:B------:R3:W-:Y:S01]  /*1670*/  STL [R1+0x50], R9 ;  /* 0x0000500901007387 */ /* 0x0007e20000100800 */
[----:B------:R-:W-:Y:S01]  /*1680*/  IADD3 R17, R216, 0x30, RZ ;  /* 0x00000030d8117810 */ /* 0x000fe20007ffe0ff */
[----:B------:R-:W-:Y:S01]  /*1690*/  IMAD.IADD R191, R0, 0x1, R190 ;  /* 0x0000000100bf7824 */ /* 0x000fe200078e02be */
[----:B-1----:R-:W-:Y:S01]  /*16a0*/  IADD3 R13, R216, 0x48, RZ ;  /* 0x00000048d80d7810 */ /* 0x002fe20007ffe0ff */
[----:B------:R3:W-:Y:S01]  /*16b0*/  STL [R1+0x4c], R8 ;  /* 0x00004c0801007387 */ /* 0x0007e20000100800 */
[----:B------:R-:W-:-:S02]  /*16c0*/  SHF.R.S32.HI R15, RZ, 0x1f, R20 ;  /* 0x0000001fff0f7819 */ /* 0x000fc40000011414 */
[----:B------:R-:W-:Y:S02]  /*16d0*/  SHF.R.S32.HI R15, RZ, 0x1f, R17 ;  /* 0x0000001fff0f7819 */ /* 0x000fe40000011411 */
[----:B------:R-:W-:Y:S01]  /*16e0*/  SHF.R.S32.HI R13, RZ, 0x1f, R13 ;  /* 0x0000001fff0d7819 */ /* 0x000fe2000001140d */
[----:B--2---:R-:W-:-:S05]  /*16f0*/  IMAD.IADD R7, R5, 0x1, R7 ;  /* 0x0000000105077824 */ /* 0x004fca00078e0207 */
[----:B------:R3:W-:Y:S04]  /*1700*/  STL [R1+0x38], R7 ;  /* 0x0000380701007387 */ /* 0x0007e80000100800 */
[----:B------:R3:W-:Y:S04]  /*1710*/  STL [R1+0x34], R3 ;  /* 0x0000340301007387 */ /* 0x0007e80000100800 */
[----:B------:R3:W-:Y:S04]  /*1720*/  STL [R1+0x28], R6 ;  /* 0x0000280601007387 */ /* 0x0007e80000100800 */
[----:B------:R3:W-:Y:S02]  /*1730*/  STL [R1+0x30], R2 ;  /* 0x0000300201007387 */ /* 0x0007e40000100800 */
.L_x_1541:
[----:B------:R-:W2:Y:S01]  /*1740*/  LDL R0, [R1+0x1c] ;  /* 0x00001c0001007983 */ /* 0x000ea20000100800 */
[----:B------:R-:W-:Y:S01]  /*1750*/  IMAD.MOV.U32 R12, RZ, RZ, 0x4 ;  /* 0x00000004ff0c7424 */ /* 0x000fe200078e00ff */
[----:B------:R-:W-:-:S02]  /*1760*/  ISETP.NE.U32.AND P4, PT, RZ, c[0x0][0x360], PT ;  /* 0x0000d800ff007a0c */ /* 0x000fc40003f85070 */
[----:B------:R-:W-:Y:S01]  /*1770*/  ISETP.NE.U32.AND P0, PT, RZ, c[0x0][0x370], PT ;  /* 0x0000dc00ff007a0c */ /* 0x000fe20003f05070 */
[----:B---3--:R-:W3:Y:S01]  /*1780*/  LDL R9, [R1+0x18] ;  /* 0x0000180001097983 */ /* 0x008ee20000100800 */
[----:B------:R-:W-:Y:S01]  /*1790*/  ISETP.NE.AND.EX P4, PT, RZ, c[0x0][0x364], PT, P4 ;  /* 0x0000d900ff007a0c */ /* 0x000fe20003f85340 */
[----:B--2---:R-:W-:-:S05]  /*17a0*/  IMAD.WIDE R2, R0, R12, c[0x0][0x588] ;  /* 0x0001620000027625 */ /* 0x004fca00078e020c */
[----:B------:R-:W2:Y:S01]  /*17b0*/  LDG.E R217, [R2.64] ;  /* 0x0000000602d97981 */ /* 0x000ea2000c1e1900 */
[----:B------:R-:W-:Y:S01]  /*17c0*/  ISETP.NE.AND.EX P2, PT, RZ, c[0x0][0x374], PT, P0 ;  /* 0x0000dd00ff007a0c */ /* 0x000fe20003f45300 */
[----:B------:R-:W-:Y:S01]  /*17d0*/  IMAD.MOV.U32 R164, RZ, RZ, RZ ;  /* 0x000000ffffa47224 */ /* 0x000fe200078e00ff */
[----:B------:R-:W-:Y:S02]  /*17e0*/  ISETP.NE.U32.AND P3, PT, RZ, c[0x0][0x348], PT ;  /* 0x0000d200ff007a0c */ /* 0x000fe40003f65070 */
[----:B------:R-:W-:Y:S02]  /*17f0*/  ISETP.NE.U32.AND P5, PT, RZ, c[0x0][0x358], PT ;  /* 0x0000d600ff007a0c */ /* 0x000fe40003fa5070 */
[----:B------:R-:W-:Y:S02]  /*1800*/  ISETP.NE.AND.EX P3, PT, RZ, c[0x0][0x34c], PT, P3 ;  /* 0x0000d300ff007a0c */ /* 0x000fe40003f65330 */
[----:B------:R-:W-:Y:S01]  /*1810*/  ISETP.NE.AND.EX P5, PT, RZ, c[0x0][0x35c], PT, P5 ;  /* 0x0000d700ff007a0c */ /* 0x000fe20003fa5350 */
[----:B------:R-:W-:-:S02]  /*1820*/  IMAD.MOV.U32 R176, RZ, RZ, RZ ;  /* 0x000000ffffb07224 */ /* 0x000fc400078e00ff */
[----:B------:R-:W-:Y:S02]  /*1830*/  IMAD.MOV.U32 R163, RZ, RZ, RZ ;  /* 0x000000ffffa37224 */ /* 0x000fe400078e00ff */
[----:B------:R-:W-:Y:S01]  /*1840*/  IMAD.MOV.U32 R11, RZ, RZ, RZ ;  /* 0x000000ffff0b7224 */ /* 0x000fe200078e00ff */
[----:B--2---:R-:W-:Y:S02]  /*1850*/  SHF.R.S32.HI R29, RZ, 0x1f, R217 ;  /* 0x0000001fff1d7819 */ /* 0x004fe400000114d9 */
[C---:B------:R-:W-:Y:S02]  /*1860*/  @P4 LEA R2, P0, R217.reuse, c[0x0][0x360], 0x2 ;  /* 0x0000d800d9024a11 */ /* 0x040fe400078010ff */
[C---:B------:R-:W-:Y:S02]  /*1870*/  @P2 LEA R4, P1, R217.reuse, c[0x0][0x370], 0x2 ;  /* 0x0000dc00d9042a11 */ /* 0x040fe400078210ff */
[----:B------:R-:W-:Y:S02]  /*1880*/  @P4 LEA.HI.X R3, R217, c[0x0][0x364], R29, 0x2, P0 ;  /* 0x0000d900d9034a11 */ /* 0x000fe400000f141d */
[----:B------:R-:W-:-:S02]  /*1890*/  ISETP.NE.U32.AND P0, PT, RZ, c[0x0][0x350], PT ;  /* 0x0000d400ff007a0c */ /* 0x000fc40003f05070 */
        /* <DEDUP_REMOVED lines=13> */
[----:B---3--:R-:W-:-:S03]  /*1970*/  LOP3.LUT R28, R9, 0xffff, RZ, 0xc0, !PT ;  /* 0x0000ffff091c7812 */ /* 0x008fc600078ec0ff */
[----:B------:R4:W-:Y:S04]  /*1980*/  STL [R1+0x4], R29 ;  /* 0x0000041d01007387 */ /* 0x0009e80000100800 */
[----:B------:R4:W-:Y:S01]  /*1990*/  STL [R1], R28 ;  /* 0x0000001c01007387 */ /* 0x0009e20000100800 */
[----:B------:R-:W-:Y:S01]  /*19a0*/  YIELD ;  /* 0x0000000000007946 */ /* 0x000fe20003800000 */
[----:B------:R-:W-:Y:S01]  /*19b0*/  P2R R19, PR, RZ, 0x40 ;  /* 0x00000040ff137803 */ /* 0x000fe20000000000 */
[----:B------:R-:W-:Y:S05]  /*19c0*/  @P4 BRA `(.L_x_1363) ;  /* 0x0000005000004947 */ /* 0x000fea0003800000 */
[----:B-----5:R-:W-:Y:S01]  /*19d0*/  MOV R177, c[0x0][0x168] ;  /* 0x00005a0000b17a02 */ /* 0x020fe20000000f00 */
[----:B------:R-:W-:Y:S05]  /*19e0*/  @!P3 BRA `(.L_x_1363) ;  /* 0x000000300000b947 */ /* 0x000fea0003800000 */
[----:B------:R-:W2:Y:S04]  /*19f0*/  LDG.E R8, [R6.64] ;  /* 0x0000000606087981 */ /* 0x000ea8000c1e1900 */
[----:B------:R-:W2:Y:S02]  /*1a00*/  LDG.E R0, [R6.64+0x4] ;  /* 0x0000040606007981 */ /* 0x000ea4000c1e1900 */
[----:B--2---:R-:W-:-:S02]  /*1a10*/  IADD3 R177, -R8, R0, RZ ;  /* 0x0000000008b17210 */ /* 0x004fc40007ffe1ff */
.L_x_1363:
[----:B------:R-:W-:-:S04]  /*1a20*/  ISETP.NE.U32.AND P0, PT, RZ, c[0x0][0x368], PT ;  /* 0x0000da00ff007a0c */ /* 0x000fc80003f05070 */
[----:B------:R-:W-:-:S13]  /*1a30*/  ISETP.NE.AND.EX P0, PT, RZ, c[0x0][0x36c], PT, P0 ;  /* 0x0000db00ff007a0c */ /* 0x000fda0003f05300 */
[----:B------:R-:W-:Y:S05]  /*1a40*/  @!P0 BRA `(.L_x_1364) ;  /* 0x0000004000008947 */ /* 0x000fea0003800000 */
[----:B----4-:R-:W-:-:S04]  /*1a50*/  LEA R4, P0, R217, c[0x0][0x368], 0x2 ;  /* 0x0000da00d9047a11 */ /* 0x010fc800078010ff */
[----:B------:R-:W-:-:S05]  /*1a60*/  LEA.HI.X R5, R217, c[0x0][0x36c], R29, 0x2, P0 ;  /* 0x0000db00d9057a11 */ /* 0x000fca00000f141d */
[----:B------:R1:W5:Y:S01]  /*1a70*/  LDG.E R10, [R4.64] ;  /* 0x00000006040a7981 */ /* 0x000362000c1e1900 */
[----:B------:R-:W-:Y:S05]  /*1a80*/  BRA `(.L_x_1365) ;  /* 0x0000005000007947 */ /* 0x000fea0003800000 */
.L_x_1364:
[----:B------:R-:W-:Y:S01]  /*1a90*/  MOV R10, c[0x0][0x1d0] ;  /* 0x00007400000a7a02 */ /* 0x000fe20000000f00 */
[----:B------:R-:W-:Y:S05]  /*1aa0*/  @!P6 BRA `(.L_x_1365) ;  /* 0x000000300000e947 */ /* 0x000fea0003800000 */
[----:B----4-:R-:W2:Y:S04]  /*1ab0*/  LDG.E R6, [R4.64] ;  /* 0x0000000604067981 */ /* 0x010ea8000c1e1900 */
[----:B------:R-:W2:Y:S02]  /*1ac0*/  LDG.E R0, [R4.64+0x4] ;  /* 0x0000040604007981 */ /* 0x000ea4000c1e1900 */
[----:B--2---:R-:W-:Y:S02]  /*1ad0*/  IADD3 R10, -R6, R0, RZ ;  /* 0x00000000060a7210 */ /* 0x004fe40007ffe1ff */
.L_x_1365:
[----:B----4-:R2:W3:Y:S04]  /*1ae0*/  @P5 LDG.E R6, [R2.64] ;  /* 0x0000000602065981 */ /* 0x0104e8000c1e1900 */
[----:B-1----:R2:W3:Y:S01]  /*1af0*/  @P5 LDG.E R4, [R2.64+0x4] ;  /* 0x0000040602045981 */ /* 0x0024e2000c1e1900 */
[----:B------:R-:W-:Y:S01]  /*1b00*/  ISETP.NE.U32.AND P0, PT, RZ, c[0x0][0x378], PT ;  /* 0x0000de00ff007a0c */ /* 0x000fe20003f05070 */
[----:B-----5:R-:W-:-:S03]  /*1b10*/  IMAD.MOV.U32 R158, RZ, RZ, R10 ;  /* 0x000000ffff9e7224 */ /* 0x020fc600078e000a */
[----:B------:R-:W-:Y:S01]  /*1b20*/  ISETP.NE.AND.EX P1, PT, RZ, c[0x0][0x37c], PT, P0 ;  /* 0x0000df00ff007a0c */ /* 0x000fe20003f25300 */
[----:B------:R-:W-:-:S12]  /*1b30*/  IMAD.MOV.U32 R0, RZ, RZ, c[0x0][0x228] ;  /* 0x00008a00ff007624 */ /* 0x000fd800078e00ff */
[----:B--2---:R-:W-:-:S04]  /*1b40*/  @P1 LEA R2, P0, R217, c[0x0][0x378], 0x2 ;  /* 0x0000de00d9021a11 */ /* 0x004fc800078010ff */
[----:B------:R-:W-:-:S05]  /*1b50*/  @P1 LEA.HI.X R3, R217, c[0x0][0x37c], R29, 0x2, P0 ;  /* 0x0000df00d9031a11 */ /* 0x000fca00000f141d */
[----:B------:R1:W5:Y:S01]  /*1b60*/  @P1 LDG.E R158, [R2.64] ;  /* 0x00000006029e1981 */ /* 0x000362000c1e1900 */
[----:B------:R-:W-:Y:S01]  /*1b70*/  IMAD.IADD R5, R10, 0x1, -R164 ;  /* 0x000000010a057824 */ /* 0x000fe200078e0aa4 */
[----:B------:R-:W-:Y:S01]  /*1b80*/  BSSY B0, `(.L_x_1366) ;  /* 0x0000031000007945 */ /* 0x000fe20003800000 */
[C---:B-1----:R-:W-:Y:S02]  /*1b90*/  LOP3.LUT R2, R9.reuse, 0xff000000, RZ, 0xc0, !PT ;  /* 0xff00000009027812 */ /* 0x042fe400078ec0ff */
[----:B------:R-:W-:Y:S01]  /*1ba0*/  LOP3.LUT R3, R9, 0xff0000, RZ, 0xc0, !PT ;  /* 0x00ff000009037812 */ /* 0x000fe200078ec0ff */
[----:B---3--:R-:W-:Y:S01]  /*1bb0*/  @P5 IMAD.IADD R0, R4, 0x1, -R6 ;  /* 0x0000000104005824 */ /* 0x008fe200078e0a06 */
[----:B------:R-:W-:-:S03]  /*1bc0*/  SHF.R.U32.HI R4, RZ, 0x8, R2 ;  /* 0x00000008ff047819 */ /* 0x000fc60000011602 */
[----:B------:R-:W-:Y:S01]  /*1bd0*/  IMAD.IADD R178, R5, 0x1, R0 ;  /* 0x0000000105b27824 */ /* 0x000fe200078e0200 */
[----:B------:R-:W-:-:S04]  /*1be0*/  LEA.HI R4, R3, R4, RZ, 0x10 ;  /* 0x0000000403047211 */ /* 0x000fc800078f80ff */
[----:B------:R-:W-:Y:S02]  /*1bf0*/  SHF.R.U32.HI R6, RZ, 0x10, R4 ;  /* 0x00000010ff067819 */ /* 0x000fe40000011604 */
[----:B------:R-:W-:Y:S02]  /*1c00*/  LOP3.LUT R13, R4, 0xff, RZ, 0xc0, !PT ;  /* 0x000000ff040d7812 */ /* 0x000fe400078ec0ff */
[C---:B------:R-:W-:Y:S01]  /*1c10*/  IADD3 R2, R178.reuse, 0x2f, RZ ;  /* 0x0000002fb2027810 */ /* 0x040fe20007ffe0ff */
[----:B------:R1:W-:Y:S01]  /*1c20*/  STL [R1+0x18], R6 ;  /* 0x0000180601007387 */ /* 0x0003e20000100800 */
[----:B------:R-:W-:Y:S02]  /*1c30*/  ISETP.GE.AND P0, PT, R178, 0x1, PT ;  /* 0x00000001b200780c */ /* 0x000fe40003f06270 */
[----:B------:R-:W-:Y:S01]  /*1c40*/  ISETP.NE.AND P1, PT, R6, RZ, PT ;  /* 0x000000ff0600720c */ /* 0x000fe20003f25270 */
[----:B------:R1:W-:Y:S01]  /*1c50*/  STL [R1+0x40], R13 ;  /* 0x0000400d01007387 */ /* 0x0003e20000100800 */
[----:B------:R-:W-:-:S02]  /*1c60*/  IMAD.HI R2, R2, 0x2aaaaaab, RZ ;  /* 0x2aaaaaab02027827 */ /* 0x000fc400078e02ff */
[----:B------:R-:W-:-:S03]  /*1c70*/  SEL R149, R6, c[0x0][0x338], P1 ;  /* 0x0000ce0006957a07 */ /* 0x000fc60000800000 */
[----:B------:R-:W-:-:S04]  /*1c80*/  SHF.R.U32.HI R3, RZ, 0x1f, R2 ;  /* 0x0000001fff037819 */ /* 0x000fc80000011602 */
[----:B------:R-:W-:Y:S01]  /*1c90*/  LEA.HI.SX32 R160, R2, R3, 0x1d ;  /* 0x0000000302a07211 */ /* 0x000fe200078feaff */
[----:B------:R-:W-:Y:S01]  /*1ca0*/  IMAD.MOV.U32 R2, RZ, RZ, RZ ;  /* 0x000000ffff027224 */ /* 0x000fe200078e00ff */
        /* <DEDUP_REMOVED lines=13> */
[----:B------:R-:W-:Y:S02]  /*1d80*/  IMAD.MOV R8, RZ, RZ, -R2 ;  /* 0x000000ffff087224 */ /* 0x000fe400078e0a02 */
[----:B------:R-:W-:-:S04]  /*1d90*/  IMAD.MOV.U32 R2, RZ, RZ, RZ ;  /* 0x000000ffff027224 */ /* 0x000fc800078e00ff */
        /* <DEDUP_REMOVED lines=15> */
.L_x_1367:
[----:B------:R-:W-:Y:S05]  /*1e90*/  BSYNC B0 ;  /* 0x0000000000007941 */ /* 0x000fea0003800000 */
.L_x_1366:
[----:B------:R-:W-:Y:S01]  /*1ea0*/  IMAD R3, R13, R2, RZ ;  /* 0x000000020d037224 */ /* 0x000fe200078e02ff */
[----:B------:R-:W2:Y:S01]  /*1eb0*/  S2R R7, SR_TID.X ;  /* 0x0000000000077919 */ /* 0x000ea20000002100 */
[----:B------:R-:W-:Y:S02]  /*1ec0*/  IADD3 R27, R205, 0x20, RZ ;  /* 0x00000020cd1b7810 */ /* 0x000fe40007ffe0ff */
[C---:B------:R-:W-:Y:S02]  /*1ed0*/  IMAD.IADD R2, R3.reuse, 0x1, R2 ;  /* 0x0000000103027824 */ /* 0x040fe400078e0202 */
[----:B------:R-:W-:-:S03]  /*1ee0*/  IMAD R3, R3, 0x30, -R5 ;  /* 0x0000003003037824 */ /* 0x000fc600078e0a05 */
[----:B------:R-:W-:Y:S02]  /*1ef0*/  IMNMX R2, R160, R2, PT ;  /* 0x00000002a0027217 */ /* 0x000fe40003800200 */
[----:B------:R-:W-:-:S03]  /*1f00*/  IMNMX R3, RZ, R3, !PT ;  /* 0x00000003ff037217 */ /* 0x000fc60007800200 */
[----:B------:R-:W-:Y:S02]  /*1f10*/  IMAD R2, R2, 0x30, -R5 ;  /* 0x0000003002027824 */ /* 0x000fe400078e0a05 */
[----:B------:R-:W-:-:S03]  /*1f20*/  IMAD.WIDE.U32 R4, R3, -0x55555555, RZ ;  /* 0xaaaaaaab03047825 */ /* 0x000fc600078e00ff */
[----:B------:R-:W-:Y:S01]  /*1f30*/  IMNMX R2, R2, R0, PT ;  /* 0x0000000002027217 */ /* 0x000fe20003800200 */
[----:B------:R-:W-:Y:S01]  /*1f40*/  IMAD.SHL.U32 R4, R205, 0x40, RZ ;  /* 0x00000040cd047824 */ /* 0x000fe200078e00ff */
[----:B------:R-:W-:Y:S02]  /*1f50*/  SHF.R.U32.HI R144, RZ, 0x5, R5 ;  /* 0x00000005ff907819 */ /* 0x000fe40000011605 */
[----:B------:R-:W-:Y:S02]  /*1f60*/  ISETP.GT.AND P0, PT, R2, R3, PT ;  /* 0x000000030200720c */ /* 0x000fe40003f04270 */
[----:B-12---:R-:W-:Y:S02]  /*1f70*/  SHF.R.S32.HI R6, RZ, 0x1f, R7 ;  /* 0x0000001fff067819 */ /* 0x006fe40000011407 */
[----:B------:R-:W-:-:S04]  /*1f80*/  LOP3.LUT R174, R4, 0x1c0, RZ, 0xc0, !PT ;  /* 0x000001c004ae7812 */ /* 0x000fc800078ec0ff */
[----:B------:R-:W-:Y:S02]  /*1f90*/  SHF.R.U32.HI R179, RZ, 0x3, R174 ;  /* 0x00000003ffb37819 */ /* 0x000fe400000116ae */
[----:B------:R-:W-:-:S03]  /*1fa0*/  LOP3.LUT R5, R174, 0x38, R132, 0xf8, !PT ;  /* 0x00000038ae057812 */ /* 0x000fc600078ef884 */
[----:B------:R-:W-:Y:S02]  /*1fb0*/  @P0 IADD3 R3, R2, 0x2f, RZ ;  /* 0x0000002f02030810 */ /* 0x000fe40007ffe0ff */
[----:B------:R-:W-:-:S03]  /*1fc0*/  LEA.HI R2, R6, R7, RZ, 0x6 ;  /* 0x0000000706027211 */ /* 0x000fc600078f30ff */
[----:B------:R-:W-:-:S04]  /*1fd0*/  @P0 IMAD.HI R3, R3, 0x2aaaaaab, RZ ;  /* 0x2aaaaaab03030827 */ /* 0x000fc800078e02ff */
[----:B------:R-:W-:Y:S01]  /*1fe0*/  IMAD.SHL.U32 R4, R2, 0x8, RZ ;  /* 0x0000000802047824 */ /* 0x000fe200078e00ff */
[----:B------:R-:W-:Y:S01]  /*1ff0*/  @P0 SHF.R.U32.HI R6, RZ, 0x1f, R3 ;  /* 0x0000001fff060819 */ /* 0x000fe20000011603 */
[----:B------:R-:W-:-:S03]  /*2000*/  IMAD.MOV.U32 R2, RZ, RZ, R144 ;  /* 0x000000ffff027224 */ /* 0x000fc600078e0090 */
[----:B------:R-:W-:Y:S02]  /*2010*/  @P0 LEA.HI.SX32 R2, R3, R6, 0x1d ;  /* 0x0000000603020211 */ /* 0x000fe400078feaff */
[----:B------:R-:W-:Y:S01]  /*2020*/  LOP3.LUT R175, R4, 0xfffffe00, RZ, 0xc0, !PT ;  /* 0xfffffe0004af7812 */ /* 0x000fe200078ec0ff */
[----:B------:R-:W-:Y:S01]  /*2030*/  IMAD.SHL.U32 R4, R27, 0x40, RZ ;  /* 0x000000401b047824 */ /* 0x000fe200078e00ff */
[----:B------:R-:W-:Y:S02]  /*2040*/  ISETP.GT.AND P0, PT, R2, R144, PT ;  /* 0x000000900200720c */ /* 0x000fe40003f04270 */
[----:B------:R-:W-:Y:S02]  /*2050*/  LOP3.LUT R3, R5, R179, RZ, 0x3c, !PT ;  /* 0x000000b305037212 */ /* 0x000fe400078e3cff */
[----:B------:R-:W-:-:S03]  /*2060*/  LOP3.LUT R159, R4, 0x1c0, RZ, 0xc0, !PT ;  /* 0x000001c0049f7812 */ /* 0x000fc600078ec0ff */
[----:B------:R-:W-:-:S04]  /*2070*/  IMAD.IADD R3, R175, 0x1, R3 ;  /* 0x00000001af037824 */ /* 0x000fc800078e0203 */
[----:B------:R-:W-:Y:S02]  /*2080*/  IMAD.SHL.U32 R197, R3, 0x2, RZ ;  /* 0x0000000203c57824 */ /* 0x000fe400078e00ff */
[----:B------:R-:W-:Y:S05]  /*2090*/  @!P0 BRA `(.L_x_1368) ;  /* 0x000067d000008947 */ /* 0x000fea0003800000 */
[----:B------:R-:W-:Y:S01]  /*20a0*/  SHF.R.S32.HI R24, RZ, 0x1f, R205 ;  /* 0x0000001fff187819 */ /* 0x000fe200000114cd */
[----:B------:R-:W-:Y:S01]  /*20b0*/  IMAD.MOV.U32 R152, RZ, RZ, 0x30 ;  /* 0x00000030ff987424 */ /* 0x000fe200078e00ff */
[----:B------:R-:W-:Y:S01]  /*20c0*/  IADD3 R128, P0, R205, R11, RZ ;  /* 0x0000000bcd807210 */ /* 0x000fe20007f1e0ff */
[----:B------:R-:W-:Y:S01]  /*20d0*/  IMAD.MOV.U32 R165, RZ, RZ, 0x5 ;  /* 0x00000005ffa57424 */ /* 0x000fe200078e00ff */
[----:B------:R-:W-:Y:S01]  /*20e0*/  IADD3 R36, R2, -0x1, RZ ;  /* 0xffffffff02247810 */ /* 0x000fe20007ffe0ff */
[----:B------:R-:W-:Y:S01]  /*20f0*/  IMAD R166, R152, c[0x0][0x23c], RZ ;  /* 0x00008f0098a67a24 */ /* 0x000fe200078e02ff */
[----:B------:R-:W-:Y:S01]  /*2100*/  LEA.HI.X.SX32 R146, R11, R24, 0x1, P0 ;  /* 0x000000180b927211 */ /* 0x000fe200000f0eff */
[----:B------:R-:W-:Y:S01]  /*2110*/  IMAD.WIDE.U32 R4, R128, c[0x0][0x238], R132 ;  /* 0x00008e0080047a25 */ /* 0x000fe200078e0084 */
[----:B------:R-:W-:-:S02]  /*2120*/  SEL R23, R29, RZ, !P5 ;  /* 0x000000ff1d177207 */ /* 0x000fc40006800000 */
[----:B------:R-:W-:Y:S01]  /*2130*/  SEL R22, R217, RZ, !P5 ;  /* 0x000000ffd9167207 */ /* 0x000fe20006800000 */
[----:B------:R-:W-:Y:S01]  /*2140*/  IMAD R3, R146, c[0x0][0x238], RZ ;  /* 0x00008e0092037a24 */ /* 0x000fe200078e02ff */
[----:B------:R-:W-:Y:S01]  /*2150*/  MOV R2, R4 ;  /* 0x0000000400027202 */ /* 0x000fe20000000f00 */
[----:B------:R-:W-:Y:S01]  /*2160*/  IMAD.WIDE.U32 R150, R152, c[0x0][0x238], RZ ;  /* 0x00008e0098967a25 */ /* 0x000fe200078e00ff */
[----:B------:R-:W-:Y:S02]  /*2170*/  ISETP.GE.AND P2, PT, R132, c[0x0][0x1d4], PT ;  /* 0x0000750084007a0c */ /* 0x000fe40003f46270 */
[----:B------:R-:W-:Y:S01]  /*2180*/  ISETP.GE.AND P6, PT, R134, c[0x0][0x1d4], PT ;  /* 0x0000750086007a0c */ /* 0x000fe20003fc6270 */
[----:B------:R-:W-:Y:S01]  /*2190*/  IMAD R3, R128, c[0x0][0x23c], R3 ;  /* 0x00008f0080037a24 */ /* 0x000fe200078e0203 */
[----:B------:R-:W-:Y:S01]  /*21a0*/  ISETP.GE.AND P5, PT, R207, c[0x0][0x1d4], PT ;  /* 0x00007500cf007a0c */ /* 0x000fe20003fa6270 */
[----:B------:R-:W-:Y:S01]  /*21b0*/  IMAD R4, R23, c[0x0][0x248], RZ ;  /* 0x0000920017047a24 */ /* 0x000fe200078e02ff */
[----:B------:R-:W-:Y:S01]  /*21c0*/  ISETP.GE.AND P4, PT, R208, c[0x0][0x1d4], PT ;  /* 0x00007500d0007a0c */ /* 0x000fe20003f86270 */
[----:B------:R-:W-:Y:S01]  /*21d0*/  IMAD.IADD R166, R151, 0x1, R166 ;  /* 0x0000000197a67824 */ /* 0x000fe200078e02a6 */
[----:B------:R-:W-:Y:S01]  /*21e0*/  IADD3 R3, R5, R3, RZ ;  /* 0x0000000305037210 */ /* 0x000fe20007ffe0ff */
[----:B------:R-:W-:Y:S01]  /*21f0*/  IMAD R5, R36, -0x30, R0 ;  /* 0xffffffd024057824 */ /* 0x000fe200078e0200 */
[----:B------:R-:W-:Y:S01]  /*2200*/  MOV R170, c[0x0][0x238] ;  /* 0x00008e0000aa7a02 */ /* 0x000fe20000000f00 */
[----:B------:R-:W-:Y:S01]  /*2210*/  IMAD R4, R22, c[0x0][0x24c], R4 ;  /* 0x0000930016047a24 */ /* 0x000fe200078e0204 */
[----:B------:R-:W-:Y:S01]  /*2220*/  LOP3.LUT R206, R206, 0xfffffffe, RZ, 0xc0, !PT ;  /* 0xfffffffecece7812 */ /* 0x000fe200078ec0ff */
[----:B------:R-:W-:Y:S01]  /*2230*/  IMAD.WIDE.U32 R2, R28, c[0x0][0x240], R2 ;  /* 0x000090001c027a25 */ /* 0x000fe200078e0002 */
[----:B------:R-:W-:-:S02]  /*2240*/  IMNMX R5, R5, 0x30, PT ;  /* 0x0000003005057817 */ /* 0x000fc40003800200 */
[----:B------:R-:W-:Y:S01]  /*2250*/  SHF.L.U32 R184, R170, 0x5, RZ ;  /* 0x00000005aab87819 */ /* 0x000fe200000006ff */
[----:B------:R-:W-:Y:S01]  /*2260*/  IMAD R3, R28, c[0x0][0x244], R3 ;  /* 0x000091001c037a24 */ /* 0x000fe200078e0203 */
[----:B------:R-:W-:Y:S02]  /*2270*/  IADD3 R6, -R205, R5, RZ ;  /* 0x00000005cd067210 */ /* 0x000fe40007ffe1ff */
[----:B------:R-:W-:Y:S01]  /*2280*/  SHF.L.U64.HI R170, R170, R165, c[0x0][0x23c] ;  /* 0x00008f00aaaa7619 */ /* 0x000fe200000102a5 */
[----:B------:R-:W-:Y:S01]  /*2290*/  IMAD.WIDE.U32 R124, R22, c[0x0][0x248], R2 ;  /* 0x00009200167c7a25 */ /* 0x000fe200078e0002 */
[----:B------:R-:W-:Y:S02]  /*22a0*/  ISETP.GE.AND P1, PT, R6, 0x1, PT ;  /* 0x000000010600780c */ /* 0x000fe40003f26270 */
[----:B------:R-:W-:Y:S01]  /*22b0*/  SHF.R.S32.HI R3, RZ, 0x1f, R36 ;  /* 0x0000001fff037819 */ /* 0x000fe20000011424 */
[----:B------:R-:W-:Y:S01]  /*22c0*/  IMAD R2, R166, R36, RZ ;  /* 0x00000024a6027224 */ /* 0x000fe200078e02ff */
[----:B------:R-:W-:Y:S01]  /*22d0*/  MOV R122, R124 ;  /* 0x0000007c007a7202 */ /* 0x000fe20000000f00 */
[----:B------:R-:W-:Y:S01]  /*22e0*/  IMAD.IADD R123, R125, 0x1, R4 ;  /* 0x000000017d7b7824 */ /* 0x000fe200078e0204 */
[----:B------:R-:W-:Y:S01]  /*22f0*/  IADD3 R18, R10, R163, RZ ;  /* 0x000000a30a127210 */ /* 0x000fe20007ffe0ff */
[-C--:B------:R-:W-:Y:S01]  /*2300*/  IMAD R2, R3, R150.reuse, R2 ;  /* 0x0000009603027224 */ /* 0x080fe200078e0202 */
[----:B------:R-:W-:Y:S01]  /*2310*/  SHF.R.S32.HI R139, RZ, 0x1f, R138 ;  /* 0x0000001fff8b7819 */ /* 0x000fe2000001148a */
[----:B------:R-:W-:-:S04]  /*2320*/  IMAD.WIDE.U32 R4, R36, R150, R122 ;  /* 0x0000009624047225 */ /* 0x000fc800078e007a */
[----:B------:R-:W-:Y:S01]  /*2330*/  IMAD.WIDE.U32 R14, R205, c[0x0][0x290], R132 ;  /* 0x0000a400cd0e7a25 */ /* 0x000fe200078e0084 */
[----:B------:R-:W-:Y:S02]  /*2340*/  ISETP.NE.AND P3, PT, R19, RZ, PT ;  /* 0x000000ff1300720c */ /* 0x000fe40003f65270 */
[----:B------:R-:W-:Y:S01]  /*2350*/  MOV R171, c[0x0][0x290] ;  /* 0x0000a40000ab7a02 */ /* 0x000fe20000000f00 */
[----:B------:R-:W-:Y:S01]  /*2360*/  IMAD.IADD R5, R5, 0x1, R2 ;  /* 0x0000000105057824 */ /* 0x000fe200078e0202 */
[----:B------:R-:W-:Y:S01]  /*2370*/  @P1 LEA R2, P0, R4, c[0x0][0x220], 0x1 ;  /* 0x0000880004021a11 */ /* 0x000fe200078008ff */
[----:B------:R-:W-:Y:S02]  /*2380*/  IMAD R8, R24, c[0x0][0x290], RZ ;  /* 0x0000a40018087a24 */ /* 0x000fe400078e02ff */
[----:B------:R-:W-:Y:S01]  /*2390*/  IMAD.MOV.U32 R172, RZ, RZ, c[0x0][0x280] ;  /* 0x0000a000ffac7624 */ /* 0x000fe200078e00ff */
[----:B------:R-:W-:Y:S02]  /*23a0*/  @P1 LEA.HI.X R3, R4, c[0x0][0x224], R5, 0x1, P0 ;  /* 0x0000890004031a11 */ /* 0x000fe400000f0c05 */
[----:B------:R-:W-:Y:S01]  /*23b0*/  ISETP.GT.AND P0, PT, R6, 0x20, PT ;  /* 0x000000200600780c */ /* 0x000fe20003f04270 */
[----:B------:R-:W-:Y:S01]  /*23c0*/  IMAD.WIDE.U32 R182, R205, c[0x0][0x1e0], RZ ;  /* 0x00007800cdb67a25 */ /* 0x000fe200078e00ff */
[----:B------:R-:W-:Y:S01]  /*23d0*/  MOV R185, c[0x0][0x27c] ;  /* 0x00009f0000b97a02 */ /* 0x000fe20000000f00 */
[----:B------:R-:W-:Y:S01]  /*23e0*/  @!PT LDS RZ, [RZ] ;  /* 0x00000000fffff984 */ /* 0x000fe20000000800 */
[----:B------:R-:W-:Y:S01]  /*23f0*/  @!PT LDS RZ, [RZ] ;  /* 0x00000000fffff984 */ /* 0x000fe20000000800 */
[----:B------:R-:W-:Y:S01]  /*2400*/  @!PT LDS RZ, [RZ] ;  /* 0x00000000fffff984 */ /* 0x000fe20000000800 */
[----:B------:R1:W-:Y:S01]  /*2410*/  @P1 LDGSTS.E.BYPASS.LTC128B.128 [R197+0xa080], [R2.64], !P2 ;  /* 0x0a08000002c51fae */ /* 0x0003e2000d101d46 */
[----:B------:R-:W-:-:S03]  /*2420*/  @P2 LOP3.LUT R206, R206, 0x1, RZ, 0xfc, !PT ;  /* 0x00000001cece2812 */ /* 0x000fc600078efcff */
[----:B------:R1:W-:Y:S04]  /*2430*/  @P1 LDGSTS.E.BYPASS.LTC128B.128 [R197+0xb880], [R2.64+0x80], !P6 ;  /* 0x0b88008002c51fae */ /* 0x0003e8000f101d46 */
[----:B------:R1:W-:Y:S04]  /*2440*/  @P1 LDGSTS.E.BYPASS.LTC128B.128 [R197+0xd080], [R2.64+0x100], !P5 ;  /* 0x0d08010002c51fae */ /* 0x0003e8000e901d46 */
[----:B------:R1:W-:Y:S02]  /*2450*/  @P1 LDGSTS.E.BYPASS.LTC128B.128 [R197+0xe880], [R2.64+0x180], !P4 ;  /* 0x0e88018002c51fae */ /* 0x0003e4000e101d46 */
[----:B-1----:R-:W-:-:S05]  /*2460*/  @P0 IADD3 R3, P1, R184, R4, RZ ;  /* 0x00000004b8030210 */ /* 0x002fca0007f3e0ff */
[----:B------:R-:W-:Y:S01]  /*2470*/  @P0 IMAD.X R5, R5, 0x1, R170, P1 ;  /* 0x0000000105050824 */ /* 0x000fe200008e06aa */
[----:B------:R-:W-:-:S04]  /*2480*/  @P0 LEA R2, P1, R3, c[0x0][0x220], 0x1 ;  /* 0x0000880003020a11 */ /* 0x000fc800078208ff */
[----:B------:R-:W-:Y:S02]  /*2490*/  @P0 LEA.HI.X R3, R3, c[0x0][0x224], R5, 0x1, P1 ;  /* 0x0000890003030a11 */ /* 0x000fe400008f0c05 */
[----:B------:R-:W-:Y:S02]  /*24a0*/  ISETP.NE.U32.AND P1, PT, RZ, c[0x0][0x340], PT ;  /* 0x0000d000ff007a0c */ /* 0x000fe40003f25070 */
[----:B------:R-:W-:Y:S01]  /*24b0*/  SHF.R.S32.HI R21, RZ, 0x1f, R18 ;  /* 0x0000001fff157819 */ /* 0x000fe20000011412 */
[----:B------:R-:W-:Y:S01]  /*24c0*/  IMAD R17, R205, c[0x0][0x294], R8 ;  /* 0x0000a500cd117a24 */ /* 0x000fe200078e0208 */
[----:B------:R-:W-:Y:S01]  /*24d0*/  ISETP.NE.AND.EX P1, PT, RZ, c[0x0][0x344], PT, P1 ;  /* 0x0000d100ff007a0c */ /* 0x000fe20003f25310 */
[----:B------:R1:W-:Y:S02]  /*24e0*/  @P0 LDGSTS.E.BYPASS.LTC128B.128 [R201+0xb080], [R2.64], !P2 ;  /* 0x0b08000002c90fae */ /* 0x0003e4000d101d46 */
[----:B------:R-:W-:Y:S02]  /*24f0*/  IMAD R6, R21, c[0x0][0x1e0], RZ ;  /* 0x0000780015067a24 */ /* 0x000fe400078e02ff */
[----:B------:R-:W-:Y:S01]  /*2500*/  IMAD.WIDE.U32 R8, R205, c[0x0][0x280], R132 ;  /* 0x0000a000cd087a25 */ /* 0x000fe200078e0084 */
[----:B------:R1:W-:Y:S07]  /*2510*/  @P0 LDGSTS.E.BYPASS.LTC128B.128 [R201+0xc880], [R2.64+0x80], !P6 ;  /* 0x0c88008002c90fae */ /* 0x0003ee000f101d46 */
[----:B------:R-:W-:Y:S01]  /*2520*/  @P1 IMAD.WIDE R4, R217, R12, c[0x0][0x340] ;  /* 0x0000d000d9041625 */ /* 0x000fe200078e020c */
[----:B------:R1:W-:Y:S04]  /*2530*/  @P0 LDGSTS.E.BYPASS.LTC128B.128 [R201+0xe080], [R2.64+0x100], !P5 ;  /* 0x0e08010002c90fae */ /* 0x0003e8000e901d46 */
[----:B------:R1:W-:Y:S04]  /*2540*/  @P0 LDGSTS.E.BYPASS.LTC128B.128 [R201+0xf880], [R2.64+0x180], !P4 ;  /* 0x0f88018002c90fae */ /* 0x0003e8000e101d46 */
[----:B------:R-:W0:Y:S04]  /*2550*/  LDGDEPBAR ;  /* 0x00000000000079af */ /* 0x000e280000000000 */
[----:B------:R2:W3:Y:S01]  /*2560*/  @P1 LDG.E R16, [R4.64] ;  /* 0x0000000604101981 */ /* 0x0004e2000c1e1900 */
[----:B------:R-:W-:Y:S01]  /*2570*/  IMAD R6, R18, c[0x0][0x1e4], R6 ;  /* 0x0000790012067a24 */ /* 0x000fe200078e0206 */
[----:B------:R-:W-:Y:S01]  /*2580*/  WARPSYNC 0xffffffff ;  /* 0xffffffff00007948 */ /* 0x000fe20003800000 */
[----:B------:R-:W-:Y:S01]  /*2590*/  IMAD.WIDE.U32 R10, R205, c[0x0][0x290], R138 ;  /* 0x0000a400cd0a7a25 */ /* 0x000fe200078e008a */
[----:B------:R-:W-:-:S02]  /*25a0*/  SHF.L.U64.HI R162, R172, R165, c[0x0][0x284] ;  /* 0x0000a100aca27619 */ /* 0x000fc400000102a5 */
[----:B------:R-:W-:Y:S01]  /*25b0*/  SHF.L.U64.HI R161, R171, R165, c[0x0][0x294] ;  /* 0x0000a500aba17619 */ /* 0x000fe200000102a5 */
[----:B------:R-:W-:Y:S01]  /*25c0*/  IMAD.IADD R11, R11, 0x1, R17 ;  /* 0x000000010b0b7824 */ /* 0x000fe200078e0211 */
[----:B------:R-:W-:Y:S01]  /*25d0*/  ISETP.GE.AND P2, PT, R132, c[0x0][0x27c], PT ;  /* 0x00009f0084007a0c */ /* 0x000fe20003f46270 */
[C---:B------:R-:W-:Y:S01]  /*25e0*/  IMAD R167, R152.reuse, c[0x0][0x1e4], RZ ;  /* 0x0000790098a77a24 */ /* 0x040fe200078e02ff */
[----:B------:R-:W-:Y:S01]  /*25f0*/  SHF.R.U32.HI R25, RZ, 0x3, R159 ;  /* 0x00000003ff197819 */ /* 0x000fe2000001169f */
[C---:B------:R-:W-:Y:S01]  /*2600*/  IMAD R168, R152.reuse, c[0x0][0x284], RZ ;  /* 0x0000a10098a87a24 */ /* 0x040fe200078e02ff */
[----:B------:R-:W-:Y:S01]  /*2610*/  SHF.L.U32 R171, R171, 0x5, RZ ;  /* 0x00000005abab7819 */ /* 0x000fe200000006ff */
[C---:B------:R-:W-:Y:S01]  /*2620*/  IMAD R169, R152.reuse, c[0x0][0x294], RZ ;  /* 0x0000a50098a97a24 */ /* 0x040fe200078e02ff */
[----:B------:R-:W-:Y:S01]  /*2630*/  SHF.L.U32 R26, R185, 0x1, RZ ;  /* 0x00000001b91a7819 */ /* 0x000fe200000006ff */
[----:B------:R-:W-:Y:S01]  /*2640*/  IMAD.WIDE.U32 R156, R152, c[0x0][0x1e0], RZ ;  /* 0x00007800989c7a25 */ /* 0x000fe200078e00ff */
[----:B-1---5:R-:W-:-:S03]  /*2650*/  SHF.R.S32.HI R2, RZ, 0x1f, R158 ;  /* 0x0000001fff027819 */ /* 0x022fc6000001149e */
[----:B------:R-:W-:Y:S01]  /*2660*/  IMAD.WIDE.U32 R154, R152, c[0x0][0x280], RZ ;  /* 0x0000a000989a7a25 */ /* 0x000fe200078e00ff */
[----:B------:R-:W-:-:S03]  /*2670*/  SHF.R.S32.HI R3, RZ, 0x1f, R27 ;  /* 0x0000001fff037819 */ /* 0x000fc6000001141b */
[----:B------:R-:W-:Y:S01]  /*2680*/  IMAD.WIDE.U32 R152, R152, c[0x0][0x290], RZ ;  /* 0x0000a40098987a25 */ /* 0x000fe200078e00ff */
[----:B------:R-:W-:Y:S02]  /*2690*/  LEA.HI R3, R3, R27, RZ, 0x3 ;  /* 0x0000001b03037211 */ /* 0x000fe400078f18ff */
[----:B------:R-:W-:Y:S01]  /*26a0*/  IADD3 R168, R155, R168, RZ ;  /* 0x000000a89ba87210 */ /* 0x000fe20007ffe0ff */
[----:B--2---:R-:W-:Y:S01]  /*26b0*/  IMAD.WIDE.U32 R4, R18, c[0x0][0x1e0], RZ ;  /* 0x0000780012047a25 */ /* 0x004fe200078e00ff */
[----:B------:R-:W-:-:S03]  /*26c0*/  IADD3 R169, R153, R169, RZ ;  /* 0x000000a999a97210 */ /* 0x000fc60007ffe0ff */
[----:B------:R-:W-:Y:S02]  /*26d0*/  IMAD.IADD R5, R5, 0x1, R6 ;  /* 0x0000000105057824 */ /* 0x000fe400078e0206 */
[----:B------:R-:W-:Y:S02]  /*26e0*/  IMAD R6, R24, c[0x0][0x280], RZ ;  /* 0x0000a00018067a24 */ /* 0x000fe400078e02ff */
[----:B------:R-:W-:-:S04]  /*26f0*/  IMAD.WIDE.U32 R4, R28, c[0x0][0x1e8], R4 ;  /* 0x00007a001c047a25 */ /* 0x000fc800078e0004 */
[C---:B------:R-:W-:Y:S02]  /*2700*/  IMAD R12, R205.reuse, c[0x0][0x284], R6 ;  /* 0x0000a100cd0c7a24 */ /* 0x040fe400078e0206 */
[----:B------:R-:W-:-:S03]  /*2710*/  IMAD.WIDE.U32 R6, R205, c[0x0][0x280], R138 ;  /* 0x0000a000cd067a25 */ /* 0x000fc600078e008a */
[----:B------:R-:W-:Y:S01]  /*2720*/  IADD3 R9, R12, R9, RZ ;  /* 0x000000090c097210 */ /* 0x000fe20007ffe0ff */
[----:B------:R-:W-:Y:S01]  /*2730*/  IMAD R5, R28, c[0x0][0x1ec], R5 ;  /* 0x00007b001c057a24 */ /* 0x000fe200078e0205 */
[----:B------:R-:W-:Y:S01]  /*2740*/  IADD3 R13, R7, R12, RZ ;  /* 0x0000000c070d7210 */ /* 0x000fe20007ffe0ff */
[----:B------:R-:W-:Y:S01]  /*2750*/  IMAD.IADD R7, R17, 0x1, R15 ;  /* 0x0000000111077824 */ /* 0x000fe200078e020f */
[----:B------:R-:W-:Y:S01]  /*2760*/  MOV R12, R6 ;  /* 0x00000006000c7202 */ /* 0x000fe20000000f00 */
[C---:B------:R-:W-:Y:S01]  /*2770*/  IMAD R15, R2.reuse, c[0x0][0x290], RZ ;  /* 0x0000a400020f7a24 */ /* 0x040fe200078e02ff */
[----:B------:R-:W-:Y:S01]  /*2780*/  MOV R6, R14 ;  /* 0x0000000e00067202 */ /* 0x000fe20000000f00 */
[----:B------:R-:W-:Y:S02]  /*2790*/  IMAD R14, R2, c[0x0][0x280], RZ ;  /* 0x0000a000020e7a24 */ /* 0x000fe400078e02ff */
[----:B------:R-:W-:Y:S02]  /*27a0*/  IMAD R2, R24, c[0x0][0x1e0], RZ ;  /* 0x0000780018027a24 */ /* 0x000fe400078e02ff */
[----:B------:R-:W-:-:S02]  /*27b0*/  IMAD.SHL.U32 R17, R3, 0x40, RZ ;  /* 0x0000004003117824 */ /* 0x000fc400078e00ff */
[----:B------:R-:W-:Y:S02]  /*27c0*/  IMAD R20, R205, c[0x0][0x1e4], R2 ;  /* 0x00007900cd147a24 */ /* 0x000fe400078e0202 */
[C---:B------:R-:W-:Y:S02]  /*27d0*/  IMAD R3, R158.reuse, c[0x0][0x294], R15 ;  /* 0x0000a5009e037a24 */ /* 0x040fe400078e020f */
[C---:B------:R-:W-:Y:S02]  /*27e0*/  IMAD R14, R158.reuse, c[0x0][0x284], R14 ;  /* 0x0000a1009e0e7a24 */ /* 0x040fe400078e020e */
[----:B------:R-:W-:Y:S02]  /*27f0*/  IMAD.IADD R145, R183, 0x1, R20 ;  /* 0x00000001b7917824 */ /* 0x000fe400078e0214 */
[----:B------:R-:W-:-:S04]  /*2800*/  IMAD.WIDE.U32 R106, R158, c[0x0][0x280], R12 ;  /* 0x0000a0009e6a7a25 */ /* 0x000fc800078e000c */
[----:B------:R-:W-:Y:S01]  /*2810*/  IMAD.WIDE.U32 R104, R158, c[0x0][0x290], R10 ;  /* 0x0000a4009e687a25 */ /* 0x000fe200078e000a */
[----:B------:R-:W-:-:S03]  /*2820*/  IADD3 R120, R107, R14, RZ ;  /* 0x0000000e6b787210 */ /* 0x000fc60007ffe0ff */
[----:B------:R-:W-:Y:S01]  /*2830*/  IMAD.WIDE.U32 R100, R158, c[0x0][0x290], R6 ;  /* 0x0000a4009e647a25 */ /* 0x000fe200078e0006 */
[----:B------:R-:W-:-:S03]  /*2840*/  IADD3 R118, R105, R3, RZ ;  /* 0x0000000369767210 */ /* 0x000fc60007ffe0ff */
[----:B------:R-:W-:Y:S01]  /*2850*/  IMAD.WIDE.U32 R102, R158, c[0x0][0x280], R8 ;  /* 0x0000a0009e667a25 */ /* 0x000fe200078e0008 */
[----:B------:R-:W-:-:S03]  /*2860*/  IADD3 R116, R3, R101, RZ ;  /* 0x0000006503747210 */ /* 0x000fc60007ffe0ff */
[----:B------:R-:W-:Y:S02]  /*2870*/  IMAD.SHL.U32 R172, R172, 0x20, RZ ;  /* 0x00000020acac7824 */ /* 0x000fe400078e00ff */
[----:B------:R-:W-:Y:S02]  /*2880*/  IMAD.IADD R167, R157, 0x1, R167 ;  /* 0x000000019da77824 */ /* 0x000fe400078e02a7 */
[----:B------:R-:W-:Y:S01]  /*2890*/  IMAD.IADD R117, R14, 0x1, R103 ;  /* 0x000000010e757824 */ /* 0x000fe200078e0267 */
[----:B---3--:R-:W-:Y:S02]  /*28a0*/  @P1 SHF.R.S32.HI R2, RZ, 0x1f, R16 ;  /* 0x0000001fff021819 */ /* 0x008fe40000011410 */
[----:B------:R-:W-:Y:S02]  /*28b0*/  @!P1 MOV R2, R29 ;  /* 0x0000001d00029202 */ /* 0x000fe40000000f00 */
[----:B------:R-:W-:Y:S02]  /*28c0*/  @!P1 MOV R16, R217 ;  /* 0x000000d900109202 */ /* 0x000fe40000000f00 */
[----:B------:R-:W-:-:S02]  /*28d0*/  SEL R19, R2, RZ, !P3 ;  /* 0x000000ff02137207 */ /* 0x000fc40005800000 */
[----:B------:R-:W-:Y:S02]  /*28e0*/  SEL R15, R16, RZ, !P3 ;  /* 0x000000ff100f7207 */ /* 0x000fe40005800000 */
[----:B------:R-:W-:Y:S01]  /*28f0*/  LOP3.LUT R16, R17, 0xfffffe00, RZ, 0xc0, !PT ;  /* 0xfffffe0011107812 */ /* 0x000fe200078ec0ff */
[----:B------:R-:W-:Y:S02]  /*2900*/  IMAD R2, R19, c[0x0][0x1f0], RZ ;  /* 0x00007c0013027a24 */ /* 0x000fe400078e02ff */
[----:B------:R-:W-:-:S04]  /*2910*/  IMAD.WIDE.U32 R90, R15, c[0x0][0x1f0], R4 ;  /* 0x00007c000f5a7a25 */ /* 0x000fc800078e0004 */
[----:B------:R-:W-:Y:S01]  /*2920*/  IMAD R2, R15, c[0x0][0x1f4], R2 ;  /* 0x00007d000f027a24 */ /* 0x000fe200078e0202 */
[----:B------:R-:W-:-:S04]  /*2930*/  IADD3 R119, P1, P0, R90, R182, R132 ;  /* 0x000000b65a777210 */ /* 0x000fc8000783e084 */
[----:B------:R-:W-:-:S04]  /*2940*/  IADD3 R89, R91, R2, RZ ;  /* 0x000000025b597210 */ /* 0x000fc80007ffe0ff */
[----:B------:R-:W-:Y:S02]  /*2950*/  IADD3.X R115, R89, R145, R133, P1, P0 ;  /* 0x0000009159737210 */ /* 0x000fe40000fe0485 */
[----:B------:R-:W-:Y:S01]  /*2960*/  SEL R6, RZ, c[0x0][0x27c], !P2 ;  /* 0x00009f00ff067a07 */ /* 0x000fe20005000000 */
[----:B------:R-:W-:Y:S01]  /*2970*/  IMAD.WIDE.U32 R2, R28, c[0x0][0x260], R132 ;  /* 0x000098001c027a25 */ /* 0x000fe200078e0084 */
[----:B------:R-:W-:Y:S01]  /*2980*/  ISETP.GE.AND P0, PT, R134, c[0x0][0x27c], PT ;  /* 0x00009f0086007a0c */ /* 0x000fe20003f06270 */
[----:B------:R-:W-:Y:S01]  /*2990*/  ULDC.U8 UR4, c[0x0][0x298] ;  /* 0x0000a60000047ab9 */ /* 0x000fe20000000000 */
[----:B------:R-:W-:Y:S01]  /*29a0*/  IADD3 R9, -R26, c[0x0][0x1d4], RZ ;  /* 0x000075001a097a10 */ /* 0x000fe20007ffe1ff */
[----:B------:R-:W-:Y:S01]  /*29b0*/  IMAD.IADD R8, R132, 0x1, R6 ;  /* 0x0000000184087824 */ /* 0x000fe200078e0206 */
[----:B------:R-:W-:Y:S01]  /*29c0*/  IADD3 R148, P1, R205, R18, RZ ;  /* 0x00000012cd947210 */ /* 0x000fe20007f3e0ff */
[----:B------:R-:W-:Y:S01]  /*29d0*/  IMAD.MOV.U32 R6, RZ, RZ, R2 ;  /* 0x000000ffff067224 */ /* 0x000fe200078e0002 */
[-C--:B------:R-:W-:Y:S01]  /*29e0*/  SEL R10, R26, R9.reuse, !P2 ;  /* 0x000000091a0a7207 */ /* 0x080fe20005000000 */
[C---:B------:R-:W-:Y:S01]  /*29f0*/  IMAD R7, R28.reuse, c[0x0][0x264], R3 ;  /* 0x000099001c077a24 */ /* 0x040fe200078e0203 */
[----:B------:R-:W-:Y:S01]  /*2a00*/  SHF.R.S32.HI R2, RZ, 0x1f, R8 ;  /* 0x0000001fff027819 */ /* 0x000fe20000011408 */
[----:B------:R-:W-:Y:S01]  /*2a10*/  IMAD.WIDE.U32 R4, R28, c[0x0][0x210], R132 ;  /* 0x000084001c047a25 */ /* 0x000fe200078e0084 */
[----:B------:R-:W-:Y:S01]  /*2a20*/  SEL R9, R26, R9, !P0 ;  /* 0x000000091a097207 */ /* 0x000fe20004000000 */
[----:B------:R-:W-:Y:S01]  /*2a30*/  BAR.SYNC.DEFER_BLOCKING 0x0 ;  /* 0x0000000000007b1d */ /* 0x000fe20000010000 */
[-C--:B------:R-:W-:Y:S01]  /*2a40*/  LEA.HI R3, R2, R8.reuse, RZ, 0x3 ;  /* 0x0000000802037211 */ /* 0x080fe200078f18ff */
[----:B------:R-:W-:Y:S01]  /*2a50*/  IMAD R5, R28, c[0x0][0x214], R5 ;  /* 0x000085001c057a24 */ /* 0x000fe200078e0205 */
[----:B------:R-:W-:Y:S01]  /*2a60*/  LEA.HI R13, R2, R8, RZ, 0x6 ;  /* 0x00000008020d7211 */ /* 0x000fe200078f30ff */
[----:B------:R-:W-:Y:S01]  /*2a70*/  IMAD.WIDE.U32 R98, R22, c[0x0][0x268], R6 ;  /* 0x00009a0016627a25 */ /* 0x000fe200078e0006 */
[----:B------:R-:W-:-:S02]  /*2a80*/  SEL R2, RZ, c[0x0][0x27c], !P0 ;  /* 0x00009f00ff027a07 */ /* 0x000fc40004000000 */
[----:B------:R-:W-:Y:S01]  /*2a90*/  SHF.R.S32.HI R11, RZ, 0x1f, R10 ;  /* 0x0000001fff0b7819 */ /* 0x000fe2000001140a */
[----:B------:R-:W-:Y:S01]  /*2aa0*/  IMAD R8, R19, c[0x0][0x218], RZ ;  /* 0x0000860013087a24 */ /* 0x000fe200078e02ff */
[----:B------:R-:W-:Y:S01]  /*2ab0*/  SHF.R.S32.HI R12, RZ, 0x1f, R9 ;  /* 0x0000001fff0c7819 */ /* 0x000fe20000011409 */
[----:B------:R-:W-:Y:S01]  /*2ac0*/  IMAD.IADD R2, R134, 0x1, R2 ;  /* 0x0000000186027824 */ /* 0x000fe200078e0202 */
[----:B------:R-:W-:Y:S01]  /*2ad0*/  SHF.R.S32.HI R6, RZ, 0x6, R13 ;  /* 0x00000006ff067819 */ /* 0x000fe2000001140d */
[----:B------:R-:W-:Y:S01]  /*2ae0*/  IMAD.WIDE.U32 R96, R15, c[0x0][0x218], R4 ;  /* 0x000086000f607a25 */ /* 0x000fe200078e0004 */
[----:B------:R-:W-:Y:S02]  /*2af0*/  LOP3.LUT R5, R159, 0x38, R3, 0xf8, !PT ;  /* 0x000000389f057812 */ /* 0x000fe400078ef803 */
[----:B------:R-:W-:Y:S01]  /*2b00*/  SHF.R.S32.HI R4, RZ, 0x1f, R2 ;  /* 0x0000001fff047819 */ /* 0x000fe20000011402 */
[----:B------:R-:W-:Y:S01]  /*2b10*/  IMAD R18, R15, c[0x0][0x21c], R8 ;  /* 0x000087000f127a24 */ /* 0x000fe200078e0208 */
[----:B------:R-:W-:Y:S01]  /*2b20*/  LEA.HI R14, R11, R10, RZ, 0x4 ;  /* 0x0000000a0b0e7211 */ /* 0x000fe200078f20ff */
[----:B------:R-:W-:Y:S01]  /*2b30*/  IMAD R8, R6, 0xc00, R16 ;  /* 0x00000c0006087824 */ /* 0x000fe200078e0210 */
[----:B------:R-:W-:Y:S01]  /*2b40*/  LEA.HI R11, R12, R9, RZ, 0x4 ;  /* 0x000000090c0b7211 */ /* 0x000fe200078f20ff */
[----:B------:R-:W-:Y:S01]  /*2b50*/  IMAD R9, R6, 0xc00, R175 ;  /* 0x00000c0006097824 */ /* 0x000fe200078e02af */
[----:B------:R-:W-:Y:S01]  /*2b60*/  LOP3.LUT R7, R174, 0x38, R3, 0xf8, !PT ;  /* 0x00000038ae077812 */ /* 0x000fe200078ef803 */
[----:B------:R-:W-:Y:S01]  /*2b70*/  IMAD R10, R23, c[0x0][0x268], RZ ;  /* 0x00009a00170a7a24 */ /* 0x000fe200078e02ff */
[----:B------:R-:W-:Y:S01]  /*2b80*/  LOP3.LUT R5, R5, R25, RZ, 0x3c, !PT ;  /* 0x0000001905057212 */ /* 0x000fe200078e3cff */
[----:B------:R-:W-:Y:S01]  /*2b90*/  IMAD.MOV.U32 R173, RZ, RZ, c[0x0][0x1e0] ;  /* 0x00007800ffad7624 */ /* 0x000fe200078e00ff */
[-C--:B------:R-:W-:Y:S01]  /*2ba0*/  LEA.HI R6, R4, R2.reuse, RZ, 0x6 ;  /* 0x0000000204067211 */ /* 0x080fe200078f30ff */
[----:B------:R-:W-:Y:S01]  /*2bb0*/  IMAD R19, R22, c[0x0][0x26c], R10 ;  /* 0x00009b0016137a24 */ /* 0x000fe200078e020a */
[----:B------:R-:W-:Y:S01]  /*2bc0*/  LEA.HI R2, R4, R2, RZ, 0x3 ;  /* 0x0000000204027211 */ /* 0x000fe200078f18ff */
[----:B------:R-:W-:Y:S01]  /*2bd0*/  IMAD.IADD R15, R8, 0x1, R5 ;  /* 0x00000001080f7824 */ /* 0x000fe200078e0205 */
[----:B------:R-:W-:Y:S01]  /*2be0*/  LOP3.LUT R7, R7, R179, RZ, 0x3c, !PT ;  /* 0x000000b307077212 */ /* 0x000fe200078e3cff */
[----:B------:R-:W-:Y:S01]  /*2bf0*/  IMAD.WIDE.U32 R180, R27, c[0x0][0x1e0], RZ ;  /* 0x000078001bb47a25 */ /* 0x000fe200078e00ff */
[----:B------:R-:W-:-:S02]  /*2c00*/  SHF.R.S32.HI R4, RZ, 0x6, R6 ;  /* 0x00000006ff047819 */ /* 0x000fc40000011406 */
[--C-:B------:R-:W-:Y:S01]  /*2c10*/  LOP3.LUT R6, R174, 0x38, R2.reuse, 0xf8, !PT ;  /* 0x00000038ae067812 */ /* 0x100fe200078ef802 */
[----:B------:R-:W-:Y:S01]  /*2c20*/  IMAD.IADD R17, R9, 0x1, R7 ;  /* 0x0000000109117824 */ /* 0x000fe200078e0207 */
[----:B------:R-:W-:Y:S01]  /*2c30*/  LOP3.LUT R5, R159, 0x38, R2, 0xf8, !PT ;  /* 0x000000389f057812 */ /* 0x000fe200078ef802 */
[----:B------:R-:W-:Y:S01]  /*2c40*/  IMAD R10, R4, 0xc00, R16 ;  /* 0x00000c00040a7824 */ /* 0x000fe200078e0210 */
[----:B------:R-:W-:Y:S01]  /*2c50*/  SHF.R.S32.HI R7, RZ, 0x4, R14 ;  /* 0x00000004ff077819 */ /* 0x000fe2000001140e */
[----:B------:R-:W-:Y:S01]  /*2c60*/  IMAD.X R147, R24, 0x1, R21, P1 ;  /* 0x0000000118937824 */ /* 0x000fe200008e0615 */
[----:B------:R-:W-:Y:S01]  /*2c70*/  SHF.R.S32.HI R9, RZ, 0x4, R11 ;  /* 0x00000004ff097819 */ /* 0x000fe2000001140b */
[----:B------:R-:W-:Y:S01]  /*2c80*/  IMAD R11, R4, 0xc00, R175 ;  /* 0x00000c00040b7824 */ /* 0x000fe200078e02af */
[----:B------:R-:W-:Y:S01]  /*2c90*/  LOP3.LUT R8, R6, R179, RZ, 0x3c, !PT ;  /* 0x000000b306087212 */ /* 0x000fe200078e3cff */
[----:B------:R-:W-:Y:S01]  /*2ca0*/  IMAD.IADD R108, R99, 0x1, R19 ;  /* 0x00000001636c7824 */ /* 0x000fe200078e0213 */
[----:B------:R-:W-:Y:S01]  /*2cb0*/  LOP3.LUT R6, R5, R25, RZ, 0x3c, !PT ;  /* 0x0000001905067212 */ /* 0x000fe200078e3cff */
[----:B------:R-:W-:Y:S01]  /*2cc0*/  IMAD.IADD R95, R97, 0x1, R18 ;  /* 0x00000001615f7824 */ /* 0x000fe200078e0212 */
[----:B------:R-:W-:Y:S01]  /*2cd0*/  LEA.HI.SX32 R5, R3, R7, 0x1d ;  /* 0x0000000703057211 */ /* 0x000fe200078feaff */
[----:B------:R-:W-:Y:S01]  /*2ce0*/  IMAD.IADD R14, R11, 0x1, R8 ;  /* 0x000000010b0e7824 */ /* 0x000fe200078e0208 */
[----:B------:R-:W-:Y:S01]  /*2cf0*/  LEA.HI.SX32 R4, R2, R9, 0x1d ;  /* 0x0000000902047211 */ /* 0x000fe200078feaff */
[----:B------:R-:W-:Y:S01]  /*2d00*/  IMAD.IADD R13, R10, 0x1, R6 ;  /* 0x000000010a0d7824 */ /* 0x000fe200078e0206 */
[----:B------:R-:W-:Y:S01]  /*2d10*/  SHF.R.S32.HI R6, RZ, 0x1f, R5 ;  /* 0x0000001fff067819 */ /* 0x000fe20000011405 */
[----:B------:R-:W-:Y:S01]  /*2d20*/  IMAD.SHL.U32 R93, R5, 0x8, RZ ;  /* 0x00000008055d7824 */ /* 0x000fe200078e00ff */
[----:B------:R-:W-:Y:S01]  /*2d30*/  SHF.R.S32.HI R7, RZ, 0x1f, R4 ;  /* 0x0000001fff077819 */ /* 0x000fe20000011404 */
[----:B------:R-:W-:Y:S01]  /*2d40*/  IMAD.SHL.U32 R94, R4, 0x8, RZ ;  /* 0x00000008045e7824 */ /* 0x000fe200078e00ff */
[----:B------:R-:W-:Y:S01]  /*2d50*/  ISETP.NE.AND P0, PT, RZ, UR4, PT ;  /* 0x00000004ff007c0c */ /* 0x000fe2000bf05270 */
[----:B------:R-:W-:Y:S01]  /*2d60*/  IMAD.SHL.U32 R136, R17, 0x2, RZ ;  /* 0x0000000211887824 */ /* 0x000fe200078e00ff */
[----:B------:R-:W-:Y:S01]  /*2d70*/  LEA.HI R5, R6, R5, RZ, 0x3 ;  /* 0x0000000506057211 */ /* 0x000fe200078f18ff */
[----:B------:R-:W-:Y:S01]  /*2d80*/  IMAD.SHL.U32 R135, R15, 0x2, RZ ;  /* 0x000000020f877824 */ /* 0x000fe200078e00ff */
[----:B------:R-:W-:Y:S01]  /*2d90*/  LEA.HI R4, R7, R4, RZ, 0x3 ;  /* 0x0000000407047211 */ /* 0x000fe200078f18ff */
[----:B------:R-:W-:Y:S01]  /*2da0*/  IMAD.SHL.U32 R131, R14, 0x2, RZ ;  /* 0x000000020e837824 */ /* 0x000fe200078e00ff */
[----:B------:R-:W-:Y:S01]  /*2db0*/  LOP3.LUT R8, R159, 0x38, R94, 0xf8, !PT ;  /* 0x000000389f087812 */ /* 0x000fe200078ef85e */
[----:B------:R-:W-:Y:S01]  /*2dc0*/  IMAD.SHL.U32 R130, R13, 0x2, RZ ;  /* 0x000000020d827824 */ /* 0x000fe200078e00ff */
[----:B------:R-:W-:-:S02]  /*2dd0*/  LOP3.LUT R9, R159, 0x38, R93, 0xf8, !PT ;  /* 0x000000389f097812 */ /* 0x000fc400078ef85d */
[----:B------:R-:W-:Y:S02]  /*2de0*/  SHF.R.S32.HI R5, RZ, 0x3, R5 ;  /* 0x00000003ff057819 */ /* 0x000fe40000011405 */
[----:B------:R-:W-:Y:S02]  /*2df0*/  LOP3.LUT R6, R174, 0x38, R93, 0xf8, !PT ;  /* 0x00000038ae067812 */ /* 0x000fe400078ef85d */
[----:B------:R-:W-:Y:S01]  /*2e00*/  SHF.R.S32.HI R4, RZ, 0x3, R4 ;  /* 0x00000003ff047819 */ /* 0x000fe20000011404 */
[----:B------:R-:W-:Y:S01]  /*2e10*/  IMAD R7, R5, 0xc00, R16 ;  /* 0x00000c0005077824 */ /* 0x000fe200078e0210 */
[----:B------:R-:W-:Y:S02]  /*2e20*/  LOP3.LUT R11, R8, R25, RZ, 0x3c, !PT ;  /* 0x00000019080b7212 */ /* 0x000fe400078e3cff */
[----:B------:R-:W-:Y:S02]  /*2e30*/  LOP3.LUT R8, R174, 0x38, R94, 0xf8, !PT ;  /* 0x00000038ae087812 */ /* 0x000fe400078ef85e */
[----:B------:R-:W-:-:S02]  /*2e40*/  LOP3.LUT R206, R206, 0xfffffffb, RZ, 0xc0, !PT ;  /* 0xfffffffbcece7812 */ /* 0x000fc400078ec0ff */
[----:B------:R-:W-:Y:S01]  /*2e50*/  LOP3.LUT R12, R9, R25, RZ, 0x3c, !PT ;  /* 0x00000019090c7212 */ /* 0x000fe200078e3cff */
[--C-:B------:R-:W-:Y:S01]  /*2e60*/  IMAD R9, R5, 0xc00, R175.reuse ;  /* 0x00000c0005097824 */ /* 0x100fe200078e02af */
[-C--:B------:R-:W-:Y:S01]  /*2e70*/  LOP3.LUT R10, R6, R179.reuse, RZ, 0x3c, !PT ;  /* 0x000000b3060a7212 */ /* 0x080fe200078e3cff */
[----:B------:R-:W-:Y:S01]  /*2e80*/  IMAD R6, R4, 0xc00, R16 ;  /* 0x00000c0004067824 */ /* 0x000fe200078e0210 */
[----:B------:R-:W-:Y:S01]  /*2e90*/  @P0 LOP3.LUT R206, R206, 0x4, RZ, 0xfc, !PT ;  /* 0x00000004cece0812 */ /* 0x000fe200078efcff */
[----:B------:R-:W-:Y:S01]  /*2ea0*/  IMAD R5, R4, 0xc00, R175 ;  /* 0x00000c0004057824 */ /* 0x000fe200078e02af */
[----:B------:R-:W-:Y:S01]  /*2eb0*/  LOP3.LUT R4, R8, R179, RZ, 0x3c, !PT ;  /* 0x000000b308047212 */ /* 0x000fe200078e3cff */
[----:B------:R-:W-:Y:S01]  /*2ec0*/  IMAD.IADD R8, R7, 0x1, R12 ;  /* 0x0000000107087824 */ /* 0x000fe200078e020c */
[----:B------:R-:W-:Y:S01]  /*2ed0*/  SHF.R.S32.HI R20, RZ, 0x1f, R27 ;  /* 0x0000001fff147819 */ /* 0x000fe2000001141b */
[----:B------:R-:W-:Y:S01]  /*2ee0*/  IMAD.IADD R6, R6, 0x1, R11 ;  /* 0x0000000106067824 */ /* 0x000fe200078e020b */
[----:B------:R-:W-:Y:S01]  /*2ef0*/  ISETP.GE.AND P0, PT, R185, 0x1, PT ;  /* 0x00000001b900780c */ /* 0x000fe20003f06270 */
[----:B------:R-:W-:Y:S01]  /*2f00*/  IMAD.IADD R5, R5, 0x1, R4 ;  /* 0x0000000105057824 */ /* 0x000fe200078e0204 */
[----:B------:R-:W-:Y:S01]  /*2f10*/  LOP3.LUT R110, R3, 0xfffffff8, RZ, 0xc0, !PT ;  /* 0xfffffff8036e7812 */ /* 0x000fe200078ec0ff */
[----:B------:R-:W-:Y:S01]  /*2f20*/  IMAD R4, R20, c[0x0][0x1e0], RZ ;  /* 0x0000780014047a24 */ /* 0x000fe200078e02ff */
[----:B------:R-:W-:Y:S01]  /*2f30*/  LOP3.LUT R109, R2, 0xfffffff8, RZ, 0xc0, !PT ;  /* 0xfffffff8026d7812 */ /* 0x000fe200078ec0ff */
[----:B------:R-:W-:Y:S01]  /*2f40*/  IMAD.IADD R7, R9, 0x1, R10 ;  /* 0x0000000109077824 */ /* 0x000fe200078e020a */
[----:B------:R-:W-:Y:S01]  /*2f50*/  LOP3.LUT R206, R206, 0xfffffffd, RZ, 0xc0, !PT ;  /* 0xfffffffdcece7812 */ /* 0x000fe200078ec0ff */
[----:B------:R-:W-:Y:S01]  /*2f60*/  IMAD R4, R27, c[0x0][0x1e4], R4 ;  /* 0x000079001b047a24 */ /* 0x000fe200078e0204 */
[C---:B------:R-:W-:Y:S01]  /*2f70*/  SHF.L.U64.HI R165, R173.reuse, R165, c[0x0][0x1e4] ;  /* 0x00007900ada57619 */ /* 0x040fe200000102a5 */
[----:B------:R-:W-:Y:S01]  /*2f80*/  IMAD.SHL.U32 R173, R173, 0x20, RZ ;  /* 0x00000020adad7824 */ /* 0x000fe200078e00ff */
[----:B------:R-:W-:Y:S01]  /*2f90*/  SHF.R.S32.HI R114, RZ, 0x1f, R110 ;  /* 0x0000001fff727819 */ /* 0x000fe2000001146e */
[----:B------:R-:W-:Y:S01]  /*2fa0*/  IMAD.IADD R142, R181, 0x1, R4 ;  /* 0x00000001b58e7824 */ /* 0x000fe200078e0204 */
[----:B------:R-:W-:Y:S01]  /*2fb0*/  SHF.R.S32.HI R113, RZ, 0x1f, R109 ;  /* 0x0000001fff717819 */ /* 0x000fe2000001146d */
[----:B------:R-:W-:Y:S01]  /*2fc0*/  IMAD.SHL.U32 R129, R8, 0x2, RZ ;  /* 0x0000000208817824 */ /* 0x000fe200078e00ff */
[----:B------:R-:W-:Y:S01]  /*2fd0*/  SHF.R.S32.HI R112, RZ, 0x1f, R93 ;  /* 0x0000001fff707819 */ /* 0x000fe2000001145d */
[----:B------:R-:W-:Y:S01]  /*2fe0*/  IMAD.SHL.U32 R127, R6, 0x2, RZ ;  /* 0x00000002067f7824 */ /* 0x000fe200078e00ff */
[----:B------:R-:W-:Y:S01]  /*2ff0*/  SHF.R.S32.HI R111, RZ, 0x1f, R94 ;  /* 0x0000001fff6f7819 */ /* 0x000fe2000001145e */
[----:B------:R-:W-:Y:S01]  /*3000*/  IMAD.SHL.U32 R126, R7, 0x2, RZ ;  /* 0x00000002077e7824 */ /* 0x000fe200078e00ff */
[----:B------:R-:W-:Y:S01]  /*3010*/  @P0 LOP3.LUT R206, R206, 0x2, RZ, 0xfc, !PT ;  /* 0x00000002cece0812 */ /* 0x000fe200078efcff */
[----:B------:R-:W-:-:S02]  /*3020*/  IMAD.SHL.U32 R121, R5, 0x2, RZ ;  /* 0x0000000205797824 */ /* 0x000fc400078e00ff */
.L_x_1409:
[----:B------:R-:W-:Y:S01]  /*3030*/  SHF.R.S32.HI R92, RZ, 0x1f, R36 ;  /* 0x0000001fff5c7819 */ /* 0x000fe20000011424 */
[-C--:B-1----:R-:W-:Y:S01]  /*3040*/  IMAD R2, R167, R36.reuse, RZ ;  /* 0x00000024a7027224 */ /* 0x082fe200078e02ff */
[----:B------:R-:W-:Y:S01]  /*3050*/  ISETP.GE.AND P2, PT, R185, 0x1, PT ;  /* 0x00000001b900780c */ /* 0x000fe20003f46270 */
[----:B------:R-:W-:Y:S01]  /*3060*/  IMAD.WIDE.U32 R80, R156, R36, RZ ;  /* 0x000000249c507225 */ /* 0x000fe200078e00ff */
[----:B------:R-:W-:Y:S01]  /*3070*/  IADD3 R186, R205, 0x20, RZ ;  /* 0x00000020cdba7810 */ /* 0x000fe20007ffe0ff */
[----:B------:R-:W-:Y:S04]  /*3080*/  DEPBAR.LE SB0, 0x0 ;  /* 0x000080000000791a */ /* 0x000fe80000000000 */
[----:B------:R-:W-:Y:S01]  /*3090*/  IADD3 R3, P1, P0, R119, R80, R173 ;  /* 0x0000005077037210 */ /* 0x000fe2000783e0ad */
[----:B------:R-:W-:Y:S01]  /*30a0*/  IMAD R2, R92, R156, R2 ;  /* 0x0000009c5c027224 */ /* 0x000fe200078e0202 */
[----:B------:R-:W-:Y:S01]  /*30b0*/  WARPSYNC 0xffffffff ;  /* 0xffffffff00007948 */ /* 0x000fe20003800000 */
[----:B------:R-:W-:Y:S02]  /*30c0*/  BAR.SYNC.DEFER_BLOCKING 0x0 ;  /* 0x0000000000007b1d */ /* 0x000fe40000010000 */
[----:B------:R-:W-:Y:S05]  /*30d0*/  IMAD.IADD R85, R81, 0x1, R2 ;  /* 0x0000000151557824 */ /* 0x000fea00078e0202 */
[----:B------:R-:W-:Y:S02]  /*30e0*/  IADD3.X R5, R115, R85, R165, P1, P0 ;  /* 0x0000005573057210 */ /* 0x000fe40000fe04a5 */
[----:B------:R-:W-:Y:S05]  /*30f0*/  IADD3 R2, P0, R119, R80, RZ ;  /* 0x0000005077027210 */ /* 0x000fea0007f1e0ff */
[----:B------:R-:W-:Y:S01]  /*3100*/  IMAD.X R4, R85, 0x1, R115, P0 ;  /* 0x0000000155047824 */ /* 0x000fe200000e0673 */
[C---:B------:R-:W-:Y:S04]  /*3110*/  LEA R62, P0, R2.reuse, c[0x0][0x1c8], 0x1 ;  /* 0x00007200023e7a11 */ /* 0x040fe800078008ff */
[----:B------:R-:W-:Y:S02]  /*3120*/  LEA.HI.X R63, R2, c[0x0][0x1cc], R4, 0x1, P0 ;  /* 0x00007300023f7a11 */ /* 0x000fe400000f0c04 */
[C---:B------:R-:W-:Y:S04]  /*3130*/  LEA R66, P0, R3.reuse, c[0x0][0x1c8], 0x1 ;  /* 0x0000720003427a11 */ /* 0x040fe800078008ff */
[----:B------:R-:W-:Y:S01]  /*3140*/  LEA.HI.X R67, R3, c[0x0][0x1cc], R5, 0x1, P0 ;  /* 0x0000730003437a11 */ /* 0x000fe200000f0c05 */
[----:B------:R-:W-:Y:S01]  /*3150*/  BSSY B2, `(.L_x_1369) ;  /* 0x00004df000027945 */ /* 0x000fe20003800000 */
[----:B------:R-:W-:-:S05]  /*3160*/  @!P2 BRA `(.L_x_1370) ;  /* 0x00004b300000a947 */ /* 0x000fca0003800000 */
[-C--:B------:R-:W-:Y:S01]  /*3170*/  IMAD R4, R168, R36.reuse, RZ ;  /* 0x00000024a8047224 */ /* 0x080fe200078e02ff */
[----:B------:R-:W-:Y:S01]  /*3180*/  LOP3.LUT P2, RZ, R206, 0x4, RZ, 0xc0, !PT ;  /* 0x00000004ceff7812 */ /* 0x000fe2000784c0ff */
        /* <DEDUP_REMOVED lines=54> */
.L_x_1373:
[----:B------:R-:W-:Y:S05]  /*34f0*/  BSYNC B0 ;  /* 0x0000000000007941 */ /* 0x000fea0003800000 */
.L_x_1372:
[----:B------:R-:W-:Y:S01]  /*3500*/  ISETP.GE.AND P3, PT, R186, R88, PT ;  /* 0x00000058ba00720c */ /* 0x000fe20003f66270 */
[----:B-1---5:R-:W-:Y:S01]  /*3510*/  IMAD.MOV.U32 R7, RZ, RZ, R46 ;  /* 0x000000ffff077224 */ /* 0x022fe200078e002e */
[----:B------:R-:W-:Y:S01]  /*3520*/  BSSY B0, `(.L_x_1374) ;  /* 0x0000042000007945 */ /* 0x000fe20003800000 */
[----:B------:R-:W-:Y:S01]  /*3530*/  IMAD.MOV.U32 R6, RZ, RZ, R47 ;  /* 0x000000ffff067224 */ /* 0x000fe200078e002f */
[----:B------:R-:W-:Y:S01]  /*3540*/  CS2R R52, SRZ ;  /* 0x0000000000347805 */ /* 0x000fe2000001ff00 */
[----:B------:R-:W-:Y:S01]  /*3550*/  IMAD.MOV.U32 R5, RZ, RZ, R44 ;  /* 0x000000ffff057224 */ /* 0x000fe200078e002c */
[----:B------:R-:W-:Y:S01]  /*3560*/  CS2R R50, SRZ ;  /* 0x0000000000327805 */ /* 0x000fe2000001ff00 */
[----:B------:R-:W-:Y:S01]  /*3570*/  IMAD.MOV.U32 R4, RZ, RZ, R45 ;  /* 0x000000ffff047224 */ /* 0x000fe200078e002d */
[----:B------:R-:W-:Y:S01]  /*3580*/  PRMT R57, R7, 0x5410, R6 ;  /* 0x0000541007397816 */ /* 0x000fe20000000006 */
[----:B------:R-:W-:Y:S01]  /*3590*/  IMAD.MOV.U32 R6, RZ, RZ, R43 ;  /* 0x000000ffff067224 */ /* 0x000fe200078e002b */
[----:B------:R-:W-:Y:S01]  /*35a0*/  MOV R7, R42 ;  /* 0x0000002a00077202 */ /* 0x000fe20000000f00 */
[----:B------:R-:W-:Y:S01]  /*35b0*/  CS2R R48, SRZ ;  /* 0x0000000000307805 */ /* 0x000fe2000001ff00 */
        /* <DEDUP_REMOVED lines=9> */
[----:B------:R-:W-:Y:S01]  /*3650*/  CS2R R26, SRZ ;  /* 0x00000000001a7805 */ /* 0x000fe2000001ff00 */
[----:B------:R-:W-:Y:S01]  /*3660*/  MOV R4, R15 ;  /* 0x0000000f00047202 */ /* 0x000fe20000000f00 */
[----:B------:R-:W-:Y:S01]  /*3670*/  CS2R R24, SRZ ;  /* 0x0000000000187805 */ /* 0x000fe2000001ff00 */
[----:B------:R-:W-:Y:S01]  /*3680*/  PRMT R29, R7, 0x7610, R29 ;  /* 0x00007610071d7816 */ /* 0x000fe2000000001d */
[----:B------:R-:W-:Y:S01]  /*3690*/  IMAD.MOV.U32 R7, RZ, RZ, R12 ;  /* 0x000000ffff077224 */ /* 0x000fe200078e000c */
[----:B------:R-:W-:Y:S01]  /*36a0*/  PRMT R30, R6, 0x7610, R30 ;  /* 0x00007610061e7816 */ /* 0x000fe2000000001e */
[----:B------:R-:W-:Y:S01]  /*36b0*/  IMAD.MOV.U32 R6, RZ, RZ, R13 ;  /* 0x000000ffff067224 */ /* 0x000fe200078e000d */
[----:B------:R-:W-:Y:S01]  /*36c0*/  PRMT R28, R5, 0x5410, R4 ;  /* 0x00005410051c7816 */ /* 0x000fe20000000004 */
[----:B------:R-:W-:Y:S01]  /*36d0*/  IMAD.MOV.U32 R4, RZ, RZ, R3 ;  /* 0x000000ffff047224 */ /* 0x000fe200078e0003 */
[----:B------:R-:W-:Y:S01]  /*36e0*/  MOV R5, R2 ;  /* 0x0000000200057202 */ /* 0x000fe20000000f00 */
[----:B------:R-:W-:Y:S01]  /*36f0*/  CS2R R22, SRZ ;  /* 0x0000000000167805 */ /* 0x000fe2000001ff00 */
[----:B------:R-:W-:Y:S01]  /*3700*/  PRMT R19, R7, 0x5410, R6 ;  /* 0x0000541007137816 */ /* 0x000fe20000000006 */
[----:B------:R-:W-:Y:S01]  /*3710*/  CS2R R20, SRZ ;  /* 0x0000000000147805 */ /* 0x000fe2000001ff00 */
[----:B------:R-:W-:Y:S01]  /*3720*/  PRMT R18, R5, 0x5410, R4 ;  /* 0x0000541005127816 */ /* 0x000fe20000000004 */
[----:B------:R-:W-:-:S05]  /*3730*/  @P3 BRA `(.L_x_1375) ;  /* 0x0000020000003947 */ /* 0x000fca0003800000 */
[----:B------:R-:W-:Y:S01]  /*3740*/  IADD3 R4, P1, P0, R106, R32, R172 ;  /* 0x000000206a047210 */ /* 0x000fe2000783e0ac */
[----:B------:R-:W-:Y:S01]  /*3750*/  CS2R R48, SRZ ;  /* 0x0000000000307805 */ /* 0x000fe2000001ff00 */
[----:B------:R-:W-:Y:S01]  /*3760*/  CS2R R20, SRZ ;  /* 0x0000000000147805 */ /* 0x000fe2000001ff00 */
[----:B------:R-:W-:Y:S01]  /*3770*/  CS2R R50, SRZ ;  /* 0x0000000000327805 */ /* 0x000fe2000001ff00 */
[----:B------:R-:W-:Y:S01]  /*3780*/  IADD3.X R7, R120, R11, R162, P1, P0 ;  /* 0x0000000b78077210 */ /* 0x000fe20000fe04a2 */
[----:B------:R-:W-:Y:S01]  /*3790*/  CS2R R22, SRZ ;  /* 0x0000000000167805 */ /* 0x000fe2000001ff00 */
[----:B------:R-:W-:Y:S01]  /*37a0*/  IADD3 R5, P1, P0, R104, R68, R171 ;  /* 0x0000004468057210 */ /* 0x000fe2000783e0ab */
[----:B------:R-:W-:Y:S01]  /*37b0*/  CS2R R52, SRZ ;  /* 0x0000000000347805 */ /* 0x000fe2000001ff00 */
[----:B------:R-:W-:Y:S01]  /*37c0*/  CS2R R24, SRZ ;  /* 0x0000000000187805 */ /* 0x000fe2000001ff00 */
[----:B------:R-:W-:Y:S01]  /*37d0*/  CS2R R54, SRZ ;  /* 0x0000000000367805 */ /* 0x000fe2000001ff00 */
[----:B------:R-:W-:Y:S01]  /*37e0*/  IADD3.X R8, R118, R38, R161, P1, P0 ;  /* 0x0000002676087210 */ /* 0x000fe20000fe04a1 */
[----:B------:R-:W-:Y:S01]  /*37f0*/  CS2R R26, SRZ ;  /* 0x00000000001a7805 */ /* 0x000fe2000001ff00 */
[C---:B------:R-:W-:Y:S04]  /*3800*/  LEA R6, P0, R4.reuse, c[0x0][0x270], 0x1 ;  /* 0x00009c0004067a11 */ /* 0x040fe800078008ff */
[----:B------:R-:W-:Y:S02]  /*3810*/  LEA.HI.X R7, R4, c[0x0][0x274], R7, 0x1, P0 ;  /* 0x00009d0004077a11 */ /* 0x000fe400000f0c07 */
[C---:B------:R-:W-:Y:S04]  /*3820*/  LEA R4, P0, R5.reuse, c[0x0][0x288], 0x1 ;  /* 0x0000a20005047a11 */ /* 0x040fe800078008ff */
[----:B------:R-:W-:Y:S02]  /*3830*/  LEA.HI.X R5, R5, c[0x0][0x28c], R8, 0x1, P0 ;  /* 0x0000a30005057a11 */ /* 0x000fe400000f0c08 */
[----:B------:R-:W-:Y:S11]  /*3840*/  ISETP.GE.AND P0, PT, R138, c[0x0][0x27c], PT ;  /* 0x00009f008a007a0c */ /* 0x000ff60003f06270 */
[----:B------:R-:W-:Y:S02]  /*3850*/  @!UPT UIADD3 URZ, URZ, URZ, URZ ;  /* 0x0000003f3f3ff290 */ /* 0x000fe4000fffe03f */
        /* <DEDUP_REMOVED lines=14> */
.L_x_1375:
[----:B------:R-:W-:Y:S05]  /*3940*/  BSYNC B0 ;  /* 0x0000000000007941 */ /* 0x000fea0003800000 */
.L_x_1374:
[----:B-1---5:R-:W-:Y:S01]  /*3950*/  MOV R4, R53 ;  /* 0x0000003500047202 */ /* 0x022fe20000000f00 */
[----:B------:R-:W-:Y:S01]  /*3960*/  IMAD.MOV.U32 R7, RZ, RZ, R54 ;  /* 0x000000ffff077224 */ /* 0x000fe200078e0036 */
[----:B------:R-:W-:Y:S01]  /*3970*/  BSSY B1, `(.L_x_1376) ;  /* 0x00000fb000017945 */ /* 0x000fe20003800000 */
[----:B------:R-:W-:Y:S02]  /*3980*/  IMAD.MOV.U32 R6, RZ, RZ, R55 ;  /* 0x000000ffff067224 */ /* 0x000fe400078e0037 */
        /* <DEDUP_REMOVED lines=20> */
[----:B------:R-:W-:Y:S02]  /*3ad0*/  PRMT R29, R29, 0x5410, R5 ;  /* 0x000054101d1d7816 */ /* 0x000fe40000000005 */
[----:B------:R-:W-:Y:S01]  /*3ae0*/  PRMT R30, R30, 0x5410, R4 ;  /* 0x000054101e1e7816 */ /* 0x000fe20000000004 */
[----:B------:R-:W-:-:S05]  /*3af0*/  @P2 BRA `(.L_x_1377) ;  /* 0x00000e2000002947 */ /* 0x000fca0003800000 */
[----:B------:R-:W-:Y:S01]  /*3b00*/  ISETP.GE.AND P0, PT, R132, c[0x0][0x1d4], PT ;  /* 0x0000750084007a0c */ /* 0x000fe20003f06270 */
[----:B------:R-:W-:Y:S01]  /*3b10*/  @!UPT UIADD3 URZ, URZ, URZ, URZ ;  /* 0x0000003f3f3ff290 */ /* 0x000fe2000fffe03f */
[----:B------:R-:W-:Y:S11]  /*3b20*/  BSSY B0, `(.L_x_1378) ;  /* 0x0000036000007945 */ /* 0x000ff60003800000 */
[----:B------:R-:W-:-:S05]  /*3b30*/  @P0 BRA `(.L_x_1379) ;  /* 0x0000034000000947 */ /* 0x000fca0003800000 */
[----:B------:R-:W-:Y:S01]  /*3b40*/  ISETP.GE.AND P0, PT, R138, c[0x0][0x27c], PT ;  /* 0x00009f008a007a0c */ /* 0x000fe20003f06270 */
[----:B------:R-:W1:Y:S11]  /*3b50*/  LDS.128 R8, [R197+0xa080] ;  /* 0x00a08000c5087984 */ /* 0x000e760000000c00 */
[----:B------:R-:W-:Y:S01]  /*3b60*/  @!UPT UIADD3 URZ, URZ, URZ, URZ ;  /* 0x0000003f3f3ff290 */ /* 0x000fe2000fffe03f */
[----:B------:R-:W-:Y:S01]  /*3b70*/  @!P0 SHF.R.U64 R6, R2, 0x10, R3 ;  /* 0x0000001002068819 */ /* 0x000fe20000001203 */
[----:B------:R-:W-:Y:S01]  /*3b80*/  @!P0 HADD2.F32 R2, -RZ, R18.H0_H0 ;  /* 0x20000012ff028230 */ /* 0x000fe20000004100 */
[----:B------:R-:W-:Y:S02]  /*3b90*/  @!P0 SHF.R.U64 R38, R34, 0x10, R35 ;  /* 0x0000001022268819 */ /* 0x000fe40000001223 */
[----:B------:R-:W-:Y:S02]  /*3ba0*/  @!P0 SHF.R.U32.HI R7, RZ, 0x10, R3 ;  /* 0x00000010ff078819 */ /* 0x000fe40000011603 */
        /* <DEDUP_REMOVED lines=8> */
[----:B------:R-:W-:Y:S01]  /*3c30*/  @!P0 HADD2.F32 R5, -RZ, R6.H0_H0 ;  /* 0x20000006ff058230 */ /* 0x000fe20000004100 */
[-C--:B------:R-:W-:Y:S01]  /*3c40*/  @!P0 FMUL.FTZ R64, R34, R2.reuse ;  /* 0x0000000222408220 */ /* 0x080fe20000410000 */
[--C-:B------:R-:W-:Y:S01]  /*3c50*/  @!P0 HADD2.F32 R37, -RZ, R4.reuse.H1_H1 ;  /* 0x30000004ff258230 */ /* 0x100fe20000004100 */
[C---:B------:R-:W-:Y:S01]  /*3c60*/  @!P0 FMUL.FTZ R2, R3.reuse, R2 ;  /* 0x0000000203028220 */ /* 0x040fe20000410000 */
[----:B------:R-:W-:Y:S01]  /*3c70*/  @!P0 HADD2.F32 R4, -RZ, R4.H0_H0 ;  /* 0x20000004ff048230 */ /* 0x000fe20000004100 */
[----:B------:R-:W-:Y:S01]  /*3c80*/  @!P0 FFMA.FTZ R69, R3, R35, -R64 ;  /* 0x0000002303458223 */ /* 0x000fe20000010840 */
[----:B------:R-:W-:Y:S01]  /*3c90*/  @!P0 MOV R6, R10 ;  /* 0x0000000a00068202 */ /* 0x000fe20000000f00 */
[CC--:B------:R-:W-:Y:S02]  /*3ca0*/  @!P0 FMUL.FTZ R64, R37.reuse, R5.reuse ;  /* 0x0000000525408220 */ /* 0x0c0fe40000410000 */
[----:B------:R-:W-:Y:S01]  /*3cb0*/  @!P0 FMUL.FTZ R3, R4, R5 ;  /* 0x0000000504038220 */ /* 0x000fe20000410000 */
[----:B------:R-:W-:Y:S01]  /*3cc0*/  @!P0 MOV R5, R11 ;  /* 0x0000000b00058202 */ /* 0x000fe20000000f00 */
[----:B------:R-:W-:Y:S01]  /*3cd0*/  @!P0 FFMA.FTZ R2, R34, R35, R2 ;  /* 0x0000002322028223 */ /* 0x000fe20000010002 */
[----:B------:R-:W-:Y:S01]  /*3ce0*/  @!P0 HADD2.F32 R34, -RZ, R6.H1_H1 ;  /* 0x30000006ff228230 */ /* 0x000fe20000004100 */
[-C--:B------:R-:W-:Y:S01]  /*3cf0*/  @!P0 FFMA.FTZ R68, R4, R38.reuse, -R64 ;  /* 0x0000002604448223 */ /* 0x080fe20000010840 */
[----:B------:R-:W-:Y:S01]  /*3d00*/  @!P0 HADD2.F32 R4, -RZ, R18.H1_H1 ;  /* 0x30000012ff048230 */ /* 0x000fe20000004100 */
[----:B------:R-:W-:Y:S01]  /*3d10*/  @!P0 FFMA.FTZ R3, R37, R38, R3 ;  /* 0x0000002625038223 */ /* 0x000fe20000010003 */
[----:B------:R-:W-:Y:S02]  /*3d20*/  @!P0 HADD2.F32 R18, -RZ, R7.H0_H0 ;  /* 0x20000007ff128230 */ /* 0x000fe40000004100 */
[----:B------:R-:W-:Y:S02]  /*3d30*/  @!P0 HADD2.F32 R7, -RZ, R6.H0_H0 ;  /* 0x20000006ff078230 */ /* 0x000fe40000004100 */
[----:B------:R-:W-:Y:S02]  /*3d40*/  @!P0 HADD2.F32 R6, -RZ, R5.H0_H0 ;  /* 0x20000005ff068230 */ /* 0x000fe40000004100 */
[----:B------:R-:W-:Y:S02]  /*3d50*/  @!P0 HADD2.F32 R35, -RZ, R39.H0_H0 ;  /* 0x20000027ff238230 */ /* 0x000fe40000004100 */
[----:B------:R-:W-:Y:S01]  /*3d60*/  @!P0 HADD2.F32 R39, -RZ, R5.H1_H1 ;  /* 0x30000005ff278230 */ /* 0x000fe20000004100 */
[-C--:B------:R-:W-:Y:S02]  /*3d70*/  @!P0 FMUL.FTZ R5, R34, R4.reuse ;  /* 0x0000000422058220 */ /* 0x080fe40000410000 */
[C---:B------:R-:W-:Y:S02]  /*3d80*/  @!P0 FMUL.FTZ R4, R7.reuse, R4 ;  /* 0x0000000407048220 */ /* 0x040fe40000410000 */
[----:B------:R-:W-:Y:S01]  /*3d90*/  @!P0 FFMA.FTZ R65, R7, R35, -R5 ;  /* 0x0000002307418223 */ /* 0x000fe20000010805 */
[----:B------:R-:W-:Y:S01]  /*3da0*/  @!P0 F2FP.PACK_AB R7, R2, R69 ;  /* 0x000000450207823e */ /* 0x000fe200000000ff */
[-C--:B------:R-:W-:Y:S02]  /*3db0*/  @!P0 FMUL.FTZ R5, R6, R18.reuse ;  /* 0x0000001206058220 */ /* 0x080fe40000410000 */
[----:B------:R-:W-:Y:S01]  /*3dc0*/  @!P0 FMUL.FTZ R64, R39, R18 ;  /* 0x0000001227408220 */ /* 0x000fe20000410000 */
[----:B------:R-:W-:Y:S01]  /*3dd0*/  @!P0 MOV R8, R7 ;  /* 0x0000000700088202 */ /* 0x000fe20000000f00 */
        /* <DEDUP_REMOVED lines=9> */
[----:B------:R1:W-:Y:S02]  /*3e70*/  STG.E.128 [R62.64], R8 ;  /* 0x000000083e007986 */ /* 0x0003e4000c101d06 */
.L_x_1379:
[----:B------:R-:W-:Y:S05]  /*3e80*/  BSYNC B0 ;  /* 0x0000000000007941 */ /* 0x000fea0003800000 */
.L_x_1378:
        /* <DEDUP_REMOVED lines=14> */
[----:B------:R-:W-:Y:S04]  /*3f70*/  @!P0 HADD2.F32 R18, -RZ, R18.H0_H0 ;  /* 0x20000012ff128230 */ /* 0x000fe80000004100 */
        /* <DEDUP_REMOVED lines=12> */
[CC--:B------:R-:W-:Y:S01]  /*4040*/  @!P0 FMUL.FTZ R34, R13.reuse, R5.reuse ;  /* 0x000000050d228220 */ /* 0x0c0fe20000410000 */
[----:B------:R-:W-:Y:S01]  /*4050*/  @!P0 HADD2.F32 R12, -RZ, R7.H0_H0 ;  /* 0x20000007ff0c8230 */ /* 0x000fe20000004100 */
[C---:B------:R-:W-:Y:S01]  /*4060*/  @!P0 FMUL.FTZ R3, R4.reuse, R5 ;  /* 0x0000000504038220 */ /* 0x040fe20000410000 */
[----:B------:R-:W-:Y:S01]  /*4070*/  @!P0 MOV R5, R11 ;  /* 0x0000000b00058202 */ /* 0x000fe20000000f00 */
[-C--:B------:R-:W-:Y:S01]  /*4080*/  @!P0 FFMA.FTZ R40, R4, R18.reuse, -R34 ;  /* 0x0000001204288223 */ /* 0x080fe20000010822 */
[----:B------:R-:W-:Y:S01]  /*4090*/  @!P0 HADD2.F32 R4, -RZ, R19.H1_H1 ;  /* 0x30000013ff048230 */ /* 0x000fe20000004100 */
[----:B------:R-:W-:Y:S01]  /*40a0*/  @!P0 FFMA.FTZ R3, R13, R18, R3 ;  /* 0x000000120d038223 */ /* 0x000fe20000010003 */
[--C-:B------:R-:W-:Y:S02]  /*40b0*/  @!P0 HADD2.F32 R19, -RZ, R6.reuse.H1_H1 ;  /* 0x30000006ff138230 */ /* 0x100fe40000004100 */
[----:B------:R-:W-:Y:S02]  /*40c0*/  @!P0 HADD2.F32 R7, -RZ, R6.H0_H0 ;  /* 0x20000006ff078230 */ /* 0x000fe40000004100 */
[----:B------:R-:W-:Y:S02]  /*40d0*/  @!P0 HADD2.F32 R6, -RZ, R5.H0_H0 ;  /* 0x20000005ff068230 */ /* 0x000fe40000004100 */
[----:B------:R-:W-:Y:S02]  /*40e0*/  @!P0 HADD2.F32 R34, -RZ, R41.H1_H1 ;  /* 0x30000029ff228230 */ /* 0x000fe40000004100 */
[----:B------:R-:W-:Y:S01]  /*40f0*/  @!P0 HADD2.F32 R35, -RZ, R5.H1_H1 ;  /* 0x30000005ff238230 */ /* 0x000fe20000004100 */
[-C--:B------:R-:W-:Y:S02]  /*4100*/  @!P0 FMUL.FTZ R5, R19, R4.reuse ;  /* 0x0000000413058220 */ /* 0x080fe40000410000 */
[C---:B------:R-:W-:Y:S02]  /*4110*/  @!P0 FMUL.FTZ R4, R7.reuse, R4 ;  /* 0x0000000407048220 */ /* 0x040fe40000410000 */
[----:B------:R-:W-:Y:S01]  /*4120*/  @!P0 FFMA.FTZ R39, R7, R34, -R5 ;  /* 0x0000002207278223 */ /* 0x000fe20000010805 */
[----:B------:R-:W-:Y:S01]  /*4130*/  @!P0 F2FP.PACK_AB R7, R2, R42 ;  /* 0x0000002a0207823e */ /* 0x000fe200000000ff */
[CC--:B------:R-:W-:Y:S02]  /*4140*/  @!P0 FMUL.FTZ R5, R6.reuse, R12.reuse ;  /* 0x0000000c06058220 */ /* 0x0c0fe40000410000 */
[----:B------:R-:W-:Y:S01]  /*4150*/  @!P0 FMUL.FTZ R38, R35, R12 ;  /* 0x0000000c23268220 */ /* 0x000fe20000410000 */
[----:B------:R-:W-:Y:S01]  /*4160*/  @!P0 MOV R8, R7 ;  /* 0x0000000700088202 */ /* 0x000fe20000000f00 */
        /* <DEDUP_REMOVED lines=10> */
.L_x_1381:
[----:B------:R-:W-:Y:S05]  /*4210*/  BSYNC B0 ;  /* 0x0000000000007941 */ /* 0x000fea0003800000 */
.L_x_1380:
        /* <DEDUP_REMOVED lines=9> */
[--C-:B------:R-:W-:Y:S01]  /*42b0*/  @!P0 HADD2.F32 R12, -RZ, R56.reuse.H0_H0 ;  /* 0x20000038ff0c8230 */ /* 0x100fe20000004100 */
[----:B------:R-:W-:Y:S01]  /*42c0*/  @!P0 SHF.R.U64 R14, R44, 0x10, R45 ;  /* 0x000000102c0e8819 */ /* 0x000fe2000000122d */
[----:B------:R-:W-:Y:S01]  /*42d0*/  @!P0 HADD2.F32 R18, -RZ, R56.H1_H1 ;  /* 0x30000038ff128230 */ /* 0x000fe20000004100 */
[----:B------:R-:W-:Y:S01]  /*42e0*/  @!P0 SHF.R.U32.HI R7, RZ, 0x10, R15 ;  /* 0x00000010ff078819 */ /* 0x000fe2000001160f */
[----:B------:R-:W-:Y:S01]  /*42f0*/  @!P0 HADD2.F32 R5, -RZ, R5.H0_H0 ;  /* 0x20000005ff058230 */ /* 0x000fe20000004100 */
[----:B------:R-:W-:Y:S01]  /*4300*/  @!P0 SHF.R.U32.HI R34, RZ, 0x10, R45 ;  /* 0x00000010ff228819 */ /* 0x000fe2000001162d */
        /* <DEDUP_REMOVED lines=21> */
[--C-:B------:R-:W-:Y:S02]  /*4460*/  @!P0 HADD2.F32 R6, -RZ, R5.reuse.H0_H0 ;  /* 0x20000005ff068230 */ /* 0x100fe40000004100 */
[----:B------:R-:W-:Y:S01]  /*4470*/  @!P0 HADD2.F32 R19, -RZ, R5.H1_H1 ;  /* 0x30000005ff138230 */ /* 0x000fe20000004100 */
[-C--:B------:R-:W-:Y:S01]  /*4480*/  @!P0 FMUL.FTZ R5, R15, R4.reuse ;  /* 0x000000040f058220 */ /* 0x080fe20000410000 */
[----:B------:R-:W-:Y:S01]  /*4490*/  @!P0 HADD2.F32 R28, -RZ, R34.H0_H0 ;  /* 0x20000022ff1c8230 */ /* 0x000fe20000004100 */
        /* <DEDUP_REMOVED lines=16> */
.L_x_1383:
[----:B------:R-:W-:Y:S05]  /*45a0*/  BSYNC B0 ;  /* 0x0000000000007941 */ /* 0x000fea0003800000 */
.L_x_1382:
        /* <DEDUP_REMOVED lines=32> */
[----:B------:R-:W-:Y:S01]  /*47b0*/  @!P0 HADD2.F32 R4, -RZ, R30.H0_H0 ;  /* 0x2000001eff048230 */ /* 0x000fe20000004100 */
[----:B------:R-:W-:Y:S01]  /*47c0*/  @!P0 FFMA.FTZ R3, R13, R14, R3 ;  /* 0x0000000e0d038223 */ /* 0x000fe20000010003 */
[--C-:B------:R-:W-:Y:S02]  /*47d0*/  @!P0 HADD2.F32 R15, -RZ, R6.reuse.H1_H1 ;  /* 0x30000006ff0f8230 */ /* 0x100fe40000004100 */
[----:B------:R-:W-:Y:S02]  /*47e0*/  @!P0 HADD2.F32 R7, -RZ, R6.H0_H0 ;  /* 0x20000006ff078230 */ /* 0x000fe40000004100 */
[--C-:B------:R-:W-:Y:S02]  /*47f0*/  @!P0 HADD2.F32 R6, -RZ, R5.reuse.H0_H0 ;  /* 0x20000005ff068230 */ /* 0x100fe40000004100 */
        /* <DEDUP_REMOVED lines=18> */
.L_x_1377:
[----:B------:R-:W-:Y:S05]  /*4920*/  BSYNC B1 ;  /* 0x0000000000017941 */ /* 0x000fea0003800000 */
.L_x_1376:
[----:B------:R-:W-:-:S05]  /*4930*/  @P3 BRA `(.L_x_1384) ;  /* 0x0000360000003947 */ /* 0x000fca0003800000 */
[----:B------:R-:W-:Y:S01]  /*4940*/  ISETP.GE.AND P0, PT, R132, c[0x0][0x1d4], PT ;  /* 0x0000750084007a0c */ /* 0x000fe20003f06270 */
[----:B------:R-:W-:Y:S01]  /*4950*/  @!UPT UIADD3 URZ, URZ, URZ, URZ ;  /* 0x0000003f3f3ff290 */ /* 0x000fe2000fffe03f */
[----:B------:R-:W-:Y:S11]  /*4960*/  BSSY B0, `(.L_x_1385) ;  /* 0x0000036000007945 */ /* 0x000ff60003800000 */
[----:B------:R-:W-:-:S05]  /*4970*/  @P0 BRA `(.L_x_1386) ;  /* 0x0000034000000947 */ /* 0x000fca0003800000 */
[----:B------:R-:W-:Y:S01]  /*4980*/  ISETP.GE.AND P0, PT, R138, c[0x0][0x27c], PT ;  /* 0x00009f008a007a0c */ /* 0x000fe20003f06270 */
[----:B-1----:R-:W1:Y:S11]  /*4990*/  LDS.128 R8, [R197+0xb080] ;  /* 0x00b08000c5087984 */ /* 0x002e760000000c00 */
[----:B------:R-:W-:Y:S01]  /*49a0*/  @!UPT UIADD3 URZ, URZ, URZ, URZ ;  /* 0x0000003f3f3ff290 */ /* 0x000fe2000fffe03f */
[----:B------:R-:W-:Y:S01]  /*49b0*/  @!P0 HADD2.F32 R2, -RZ, R29.H1_H1 ;  /* 0x3000001dff028230 */ /* 0x000fe20000004100 */
        /* <DEDUP_REMOVED lines=48> */
.L_x_1386:
[----:B------:R-:W-:Y:S05]  /*4cc0*/  BSYNC B0 ;  /* 0x0000000000007941 */ /* 0x000fea0003800000 */
.L_x_1385:
        /* <DEDUP_REMOVED lines=56> */
.L_x_1388:
[----:B------:R-:W-:Y:S05]  /*5050*/  BSYNC B0 ;  /* 0x0000000000007941 */ /* 0x000fea0003800000 */
.L_x_1387:
        /* <DEDUP_REMOVED lines=56> */
.L_x_1390:
[----:B------:R-:W-:Y:S05]  /*53e0*/  BSYNC B0 ;  /* 0x0000000000007941 */ /* 0x000fea0003800000 */
.L_x_1389:
        /* <DEDUP_REMOVED lines=56> */
.L_x_1371:
        /* <DEDUP_REMOVED lines=36> */
.L_x_1392:
[----:B------:R-:W-:Y:S05]  /*59b0*/  BSYNC B0 ;  /* 0x0000000000007941 */ /* 0x000fea0003800000 */
.L_x_1391:
        /* <DEDUP_REMOVED lines=20> */
[----:B------:R-:W-:Y:S01]  /*5b00*/  PRMT R65, R9, 0x7610, R65 ;  /* 0x0000761009417816 */ /* 0x000fe20000000041 */
[----:B------:R-:W-:Y:S01]  /*5b10*/  CS2R R26, SRZ ;  /* 0x00000000001a7805 */ /* 0x000fe2000001ff00 */
[----:B------:R-:W-:Y:S01]  /*5b20*/  MOV R9, R18 ;  /* 0x0000001200097202 */ /* 0x000fe20000000f00 */
[----:B------:R-:W-:Y:S01]  /*5b30*/  CS2R R24, SRZ ;  /* 0x0000000000187805 */ /* 0x000fe2000001ff00 */
        /* <DEDUP_REMOVED lines=8> */
[----:B------:R-:W-:Y:S02]  /*5bc0*/  CS2R R20, SRZ ;  /* 0x0000000000147805 */ /* 0x000fe4000001ff00 */
[----:B------:R-:W-:Y:S02]  /*5bd0*/  PRMT R29, R8, 0x5410, R9 ;  /* 0x00005410081d7816 */ /* 0x000fe40000000009 */
        /* <DEDUP_REMOVED lines=20> */
[----:B------:R1:W5:Y:S04]  /*5d20*/  @!P0 LDG.E.128 R56, [R8.64] ;  /* 0x0000000608388981 */ /* 0x000368000c1e1d00 */
[----:B------:R1:W5:Y:S01]  /*5d30*/  @!P0 LDG.E.128 R20, [R2.64] ;  /* 0x0000000602148981 */ /* 0x000362000c1e1d00 */
[----:B------:R-:W-:Y:S11]  /*5d40*/  ISETP.GE.AND P0, PT, R134, c[0x0][0x27c], PT ;  /* 0x00009f0086007a0c */ /* 0x000ff60003f06270 */
[----:B------:R-:W-:Y:S02]  /*5d50*/  @!UPT UIADD3 URZ, URZ, URZ, URZ ;  /* 0x0000003f3f3ff290 */ /* 0x000fe4000fffe03f */
[----:B------:R1:W5:Y:S04]  /*5d60*/  @!P0 LDG.E.128 R60, [R8.64+0x80] ;  /* 0x00008006083c8981 */ /* 0x000368000c1e1d00 */
[----:B------:R1:W5:Y:S02]  /*5d70*/  @!P0 LDG.E.128 R24, [R2.64+0x80] ;  /* 0x0000800602188981 */ /* 0x000364000c1e1d00 */
.L_x_1394:
[----:B------:R-:W-:Y:S05]  /*5d80*/  BSYNC B0 ;  /* 0x0000000000007941 */ /* 0x000fea0003800000 */
.L_x_1393:
[----:B-1---5:R-:W-:Y:S01]  /*5d90*/  IMAD.MOV.U32 R9, RZ, RZ, R62 ;  /* 0x000000ffff097224 */ /* 0x022fe200078e003e */
[----:B------:R-:W-:Y:S01]  /*5da0*/  BSSY B1, `(.L_x_1395) ;  /* 0x0000103000017945 */ /* 0x000fe20003800000 */
[----:B------:R-:W-:Y:S02]  /*5db0*/  IMAD.MOV.U32 R8, RZ, RZ, R63 ;  /* 0x000000ffff087224 */ /* 0x000fe400078e003f */
        /* <DEDUP_REMOVED lines=13> */
[----:B------:R-:W-:Y:S02]  /*5e90*/  PRMT R69, R9, 0x7610, R69 ;  /* 0x0000761009457816 */ /* 0x000fe40000000045 */
[----:B------:R-:W-:Y:S02]  /*5ea0*/  MOV R9, R26 ;  /* 0x0000001a00097202 */ /* 0x000fe40000000f00 */
[----:B------:R-:W-:Y:S02]  /*5eb0*/  MOV R2, R25 ;  /* 0x0000001900027202 */ /* 0x000fe40000000f00 */
[----:B------:R-:W-:Y:S01]  /*5ec0*/  PRMT R35, R9, 0x5410, R8 ;  /* 0x0000541009237816 */ /* 0x000fe20000000008 */
[----:B------:R-:W-:Y:S01]  /*5ed0*/  IMAD.MOV.U32 R9, RZ, RZ, R22 ;  /* 0x000000ffff097224 */ /* 0x000fe200078e0016 */
[----:B------:R-:W-:Y:S01]  /*5ee0*/  PRMT R34, R2, 0x5410, R3 ;  /* 0x0000541002227816 */ /* 0x000fe20000000003 */
[----:B------:R-:W-:Y:S01]  /*5ef0*/  IMAD.MOV.U32 R8, RZ, RZ, R23 ;  /* 0x000000ffff087224 */ /* 0x000fe200078e0017 */
[----:B------:R-:W-:Y:S01]  /*5f00*/  MOV R3, R20 ;  /* 0x0000001400037202 */ /* 0x000fe20000000f00 */
[----:B------:R-:W-:Y:S03]  /*5f10*/  IMAD.MOV.U32 R2, RZ, RZ, R21 ;  /* 0x000000ffff027224 */ /* 0x000fe600078e0015 */
[----:B------:R-:W-:Y:S02]  /*5f20*/  PRMT R33, R8, 0x5410, R9 ;  /* 0x0000541008217816 */ /* 0x000fe40000000009 */
[----:B------:R-:W-:Y:S01]  /*5f30*/  PRMT R32, R3, 0x5410, R2 ;  /* 0x0000541003207816 */ /* 0x000fe20000000002 */
[----:B------:R-:W-:-:S05]  /*5f40*/  @P2 BRA `(.L_x_1396) ;  /* 0x00000e8000002947 */ /* 0x000fca0003800000 */
[----:B------:R-:W-:Y:S01]  /*5f50*/  IADD3 R72, P0, R182, R80, RZ ;  /* 0x00000050b6487210 */ /* 0x000fe20007f1e0ff */
[----:B------:R-:W-:Y:S04]  /*5f60*/  BSSY B0, `(.L_x_1397) ;  /* 0x0000074000007945 */ /* 0x000fe80003800000 */
[----:B------:R-:W-:Y:S01]  /*5f70*/  IMAD.X R73, R85, 0x1, R145, P0 ;  /* 0x0000000155497824 */ /* 0x000fe200000e0691 */
[----:B------:R-:W-:Y:S11]  /*5f80*/  ISETP.GE.AND P0, PT, R132, c[0x0][0x1d4], PT ;  /* 0x0000750084007a0c */ /* 0x000ff60003f06270 */
[----:B------:R-:W-:Y:S02]  /*5f90*/  @!UPT UIADD3 URZ, URZ, URZ, URZ ;  /* 0x0000003f3f3ff290 */ /* 0x000fe4000fffe03f */
[----:B------:R-:W-:-:S05]  /*5fa0*/  @P0 BRA `(.L_x_1398) ;  /* 0x000006f000000947 */ /* 0x000fca0003800000 */
[----:B------:R-:W1:Y:S01]  /*5fb0*/  LDS.128 R52, [R126+0xa080] ;  /* 0x00a080007e347984 */ /* 0x000e620000000c00 */
[----:B------:R-:W-:Y:S02]  /*5fc0*/  ISETP.GE.AND P2, PT, R93, c[0x0][0x1d4], PT ;  /* 0x000075005d007a0c */ /* 0x000fe40003f46270 */
[CC--:B------:R-:W-:Y:S04]  /*5fd0*/  IADD3 R2, P1, P0, R90.reuse, R72.reuse, R110 ;  /* 0x000000485a027210 */ /* 0x0c0fe8000783e06e */
[CC--:B------:R-:W-:Y:S01]  /*5fe0*/  IADD3.X R8, R89.reuse, R73.reuse, R114, P1, P0 ;  /* 0x0000004959087210 */ /* 0x0c0fe20000fe0472 */
[----:B------:R-:W2:Y:S06]  /*5ff0*/  LDS.128 R12, [R136+0xa080] ;  /* 0x00a08000880c7984 */ /* 0x000eac0000000c00 */
[----:B------:R-:W-:Y:S04]  /*6000*/  @!P2 IADD3 R3, P1, P0, R90, R72, R93 ;  /* 0x000000485a03a210 */ /* 0x000fe8000783e05d */
[----:B------:R-:W-:Y:S02]  /*6010*/  @!P2 IADD3.X R9, R89, R73, R112, P1, P0 ;  /* 0x000000495909a210 */ /* 0x000fe40000fe0470 */
[C---:B------:R-:W-:Y:S04]  /*6020*/  LEA R78, P0, R2.reuse, c[0x0][0x1c8], 0x1 ;  /* 0x00007200024e7a11 */ /* 0x040fe800078008ff */
[----:B------:R-:W-:Y:S02]  /*6030*/  LEA.HI.X R79, R2, c[0x0][0x1cc], R8, 0x1, P0 ;  /* 0x00007300024f7a11 */ /* 0x000fe400000f0c08 */
[C---:B------:R-:W-:Y:S04]  /*6040*/  @!P2 LEA R76, P0, R3.reuse, c[0x0][0x1c8], 0x1 ;  /* 0x00007200034caa11 */ /* 0x040fe800078008ff */
[----:B------:R-:W-:Y:S02]  /*6050*/  @!P2 LEA.HI.X R77, R3, c[0x0][0x1cc], R9, 0x1, P0 ;  /* 0x00007300034daa11 */ /* 0x000fe400000f0c09 */
[----:B------:R-:W-:Y:S11]  /*6060*/  ISETP.GE.AND P0, PT, R132, c[0x0][0x27c], PT ;  /* 0x00009f0084007a0c */ /* 0x000ff60003f06270 */
[----:B------:R-:W-:Y:S02]  /*6070*/  @!UPT UIADD3 URZ, URZ, URZ, URZ ;  /* 0x0000003f3f3ff290 */ /* 0x000fe4000fffe03f */
[----:B------:R-:W-:Y:S01]  /*6080*/  @!P0 SHF.R.U64 R8, R4, 0x10, R5 ;  /* 0x0000001004088819 */ /* 0x000fe20000001205 */
[----:B------:R-:W-:Y:S01]  /*6090*/  @!P0 HADD2.F32 R2, -RZ, R10.H0_H0 ;  /* 0x2000000aff028230 */ /* 0x000fe20000004100 */
[----:B------:R-:W-:Y:S02]  /*60a0*/  @!P0 SHF.R.U64 R28, R6, 0x10, R7 ;  /* 0x00000010061c8819 */ /* 0x000fe40000001207 */
[----:B-1----:R-:W-:Y:S02]  /*60b0*/  @!P0 MOV R37, R52 ;  /* 0x0000003400258202 */ /* 0x002fe40000000f00 */
[----:B--2---:R-:W-:Y:S02]  /*60c0*/  @!P0 MOV R4, R12 ;  /* 0x0000000c00048202 */ /* 0x004fe40000000f00 */
[----:B------:R-:W-:Y:S01]  /*60d0*/  @!P0 SHF.R.U64 R38, R40, 0x10, R41 ;  /* 0x0000001028268819 */ /* 0x000fe20000001229 */
[----:B------:R-:W-:Y:S01]  /*60e0*/  @!P0 HADD2.F32 R6, -RZ, R37.H0_H0 ;  /* 0x20000025ff068230 */ /* 0x000fe20000004100 */
[----:B------:R-:W-:Y:S01]  /*60f0*/  @!P0 SHF.R.U32.HI R11, RZ, 0x10, R7 ;  /* 0x00000010ff0b8819 */ /* 0x000fe20000011607 */
[----:B------:R-:W-:Y:S01]  /*6100*/  @!P0 HADD2.F32 R3, -RZ, R4.H0_H0 ;  /* 0x20000004ff038230 */ /* 0x000fe20000004100 */
[----:B------:R-:W-:Y:S01]  /*6110*/  @!P0 MOV R47, R54 ;  /* 0x00000036002f8202 */ /* 0x000fe20000000f00 */
[----:B------:R-:W-:Y:S01]  /*6120*/  @!P0 HADD2.F32 R7, -RZ, R39.H0_H0 ;  /* 0x20000027ff078230 */ /* 0x000fe20000004100 */
[-C--:B------:R-:W-:Y:S01]  /*6130*/  @!P0 FMUL.FTZ R40, R6, R2.reuse ;  /* 0x0000000206288220 */ /* 0x080fe20000410000 */
[----:B------:R-:W-:Y:S01]  /*6140*/  @!P0 SHF.R.U64 R64, R42, 0x10, R43 ;  /* 0x000000102a408819 */ /* 0x000fe2000000122b */
[C---:B------:R-:W-:Y:S01]  /*6150*/  @!P0 FMUL.FTZ R2, R3.reuse, R2 ;  /* 0x0000000203028220 */ /* 0x040fe20000410000 */
[----:B------:R-:W-:Y:S01]  /*6160*/  @!P0 SHF.R.U32.HI R9, RZ, 0x10, R5 ;  /* 0x00000010ff098819 */ /* 0x000fe20000011605 */
[-C--:B------:R-:W-:Y:S01]  /*6170*/  @!P0 FFMA.FTZ R87, R3, R7.reuse, -R40 ;  /* 0x0000000703578223 */ /* 0x080fe20000010828 */
[----:B------:R-:W-:Y:S01]  /*6180*/  @!P0 HADD2.F32 R5, -RZ, R8.H0_H0 ;  /* 0x20000008ff058230 */ /* 0x000fe20000004100 */
[----:B------:R-:W-:Y:S01]  /*6190*/  @!P0 FFMA.FTZ R2, R6, R7, R2 ;  /* 0x0000000706028223 */ /* 0x000fe20000010002 */
[----:B------:R-:W-:Y:S01]  /*61a0*/  @!P0 HADD2.F32 R37, -RZ, R37.H1_H1 ;  /* 0x30000025ff258230 */ /* 0x000fe20000004100 */
[----:B------:R-:W-:Y:S01]  /*61b0*/  @!P0 IMAD.MOV.U32 R6, RZ, RZ, R53 ;  /* 0x000000ffff068224 */ /* 0x000fe200078e0035 */
[----:B------:R-:W-:Y:S01]  /*61c0*/  @!P0 HADD2.F32 R4, -RZ, R4.H1_H1 ;  /* 0x30000004ff048230 */ /* 0x000fe20000004100 */
[----:B------:R-:W-:Y:S01]  /*61d0*/  @!P0 SHF.R.U32.HI R44, RZ, 0x10, R41 ;  /* 0x00000010ff2c8819 */ /* 0x000fe20000011629 */
[----:B------:R-:W-:Y:S01]  /*61e0*/  @!P0 HADD2.F32 R38, -RZ, R38.H0_H0 ;  /* 0x20000026ff268230 */ /* 0x000fe20000004100 */
[CC--:B------:R-:W-:Y:S01]  /*61f0*/  @!P0 FMUL.FTZ R8, R37.reuse, R5.reuse ;  /* 0x0000000525088220 */ /* 0x0c0fe20000410000 */
[----:B------:R-:W-:Y:S01]  /*6200*/  @!P0 HADD2.F32 R40, -RZ, R39.H1_H1 ;  /* 0x30000027ff288230 */ /* 0x000fe20000004100 */
[C---:B------:R-:W-:Y:S01]  /*6210*/  @!P0 FMUL.FTZ R3, R4.reuse, R5 ;  /* 0x0000000504038220 */ /* 0x040fe20000410000 */
[----:B------:R-:W-:Y:S01]  /*6220*/  @!P0 MOV R5, R13 ;  /* 0x0000000d00058202 */ /* 0x000fe20000000f00 */
[-C--:B------:R-:W-:Y:S01]  /*6230*/  @!P0 FFMA.FTZ R86, R4, R38.reuse, -R8 ;  /* 0x0000002604568223 */ /* 0x080fe20000010808 */
[----:B------:R-:W-:Y:S01]  /*6240*/  @!P0 HADD2.F32 R4, -RZ, R10.H1_H1 ;  /* 0x3000000aff048230 */ /* 0x000fe20000004100 */
[----:B------:R-:W-:Y:S01]  /*6250*/  @!P0 FFMA.FTZ R3, R37, R38, R3 ;  /* 0x0000002625038223 */ /* 0x000fe20000010003 */
[--C-:B------:R-:W-:Y:S01]  /*6260*/  @!P0 HADD2.F32 R39, -RZ, R6.reuse.H0_H0 ;  /* 0x20000006ff278230 */ /* 0x100fe20000004100 */
[----:B------:R-:W-:Y:S01]  /*6270*/  @!P0 SHF.R.U32.HI R46, RZ, 0x10, R43 ;  /* 0x00000010ff2e8819 */ /* 0x000fe2000001162b */
[----:B------:R-:W-:Y:S02]  /*6280*/  @!P0 HADD2.F32 R7, -RZ, R5.H0_H0 ;  /* 0x20000005ff078230 */ /* 0x000fe40000004100 */
[----:B------:R-:W-:Y:S01]  /*6290*/  @!P0 HADD2.F32 R41, -RZ, R6.H1_H1 ;  /* 0x30000006ff298230 */ /* 0x000fe20000004100 */
[-C--:B------:R-:W-:Y:S01]  /*62a0*/  @!P0 FMUL.FTZ R8, R39, R4.reuse ;  /* 0x0000000427088220 */ /* 0x080fe20000410000 */
[----:B------:R-:W-:Y:S01]  /*62b0*/  @!P0 HADD2.F32 R9, -RZ, R9.H0_H0 ;  /* 0x20000009ff098230 */ /* 0x000fe20000004100 */
[C---:B------:R-:W-:Y:S01]  /*62c0*/  @!P0 FMUL.FTZ R4, R7.reuse, R4 ;  /* 0x0000000407048220 */ /* 0x040fe20000410000 */
[----:B------:R-:W-:Y:S01]  /*62d0*/  @!P0 HADD2.F32 R42, -RZ, R44.H0_H0 ;  /* 0x2000002cff2a8230 */ /* 0x000fe20000004100 */
[-C--:B------:R-:W-:Y:S01]  /*62e0*/  @!P0 FFMA.FTZ R84, R7, R40.reuse, -R8 ;  /* 0x0000002807548223 */ /* 0x080fe20000010808 */
[----:B------:R-:W-:Y:S01]  /*62f0*/  @!P0 MOV R7, R15 ;  /* 0x0000000f00078202 */ /* 0x000fe20000000f00 */
[----:B------:R-:W-:Y:S01]  /*6300*/  @!P0 IMAD.MOV.U32 R8, RZ, RZ, R55 ;  /* 0x000000ffff088224 */ /* 0x000fe200078e0037 */
[----:B------:R-:W-:Y:S01]  /*6310*/  @!P0 HADD2.F32 R6, -RZ, R5.H1_H1 ;  /* 0x30000005ff068230 */ /* 0x000fe20000004100 */
[-C--:B------:R-:W-:Y:S01]  /*6320*/  @!P0 FMUL.FTZ R10, R41, R9.reuse ;  /* 0x00000009290a8220 */ /* 0x080fe20000410000 */
[----:B------:R-:W-:Y:S01]  /*6330*/  @!P0 HADD2.F32 R44, -RZ, R45.H0_H0 ;  /* 0x2000002dff2c8230 */ /* 0x000fe20000004100 */
[----:B------:R-:W-:Y:S01]  /*6340*/  @!P0 FFMA.FTZ R4, R39, R40, R4 ;  /* 0x0000002827048223 */ /* 0x000fe20000010004 */
[--C-:B------:R-:W-:Y:S01]  /*6350*/  @!P0 HADD2.F32 R43, -RZ, R8.reuse.H0_H0 ;  /* 0x20000008ff2b8230 */ /* 0x100fe20000004100 */
[C---:B------:R-:W-:Y:S01]  /*6360*/  @!P0 FMUL.FTZ R5, R6.reuse, R9 ;  /* 0x0000000906058220 */ /* 0x040fe20000410000 */
[----:B------:R-:W-:Y:S01]  /*6370*/  @!P0 HADD2.F32 R9, -RZ, R7.H0_H0 ;  /* 0x20000007ff098230 */ /* 0x000fe20000004100 */
[-C--:B------:R-:W-:Y:S01]  /*6380*/  @!P0 FFMA.FTZ R74, R6, R42.reuse, -R10 ;  /* 0x0000002a064a8223 */ /* 0x080fe2000001080a */
[----:B------:R-:W-:Y:S01]  /*6390*/  @!P0 HADD2.F32 R6, -RZ, R29.H0_H0 ;  /* 0x2000001dff068230 */ /* 0x000fe20000004100 */
[----:B------:R-:W-:Y:S01]  /*63a0*/  @!P0 FFMA.FTZ R5, R41, R42, R5 ;  /* 0x0000002a29058223 */ /* 0x000fe20000010005 */
[----:B------:R-:W-:Y:S02]  /*63b0*/  @!P0 HADD2.F32 R10, -RZ, R11.H0_H0 ;  /* 0x2000000bff0a8230 */ /* 0x000fe40000004100 */
[----:B------:R-:W-:Y:S01]  /*63c0*/  @!P0 HADD2.F32 R45, -RZ, R8.H1_H1 ;  /* 0x30000008ff2d8230 */ /* 0x000fe20000004100 */
[-C--:B------:R-:W-:Y:S01]  /*63d0*/  @!P0 FMUL.FTZ R11, R43, R6.reuse ;  /* 0x000000062b0b8220 */ /* 0x080fe20000410000 */
[----:B------:R-:W-:Y:S01]  /*63e0*/  @!P0 HADD2.F32 R7, -RZ, R7.H1_H1 ;  /* 0x30000007ff078230 */ /* 0x000fe20000004100 */
[----:B------:R-:W-:Y:S01]  /*63f0*/  @!P0 FMUL.FTZ R8, R9, R6 ;  /* 0x0000000609088220 */ /* 0x000fe20000410000 */
[----:B------:R-:W-:Y:S01]  /*6400*/  @!P0 HADD2.F32 R46, -RZ, R46.H0_H0 ;  /* 0x2000002eff2e8230 */ /* 0x000fe20000004100 */
[----:B------:R-:W-:Y:S01]  /*6410*/  @!P0 FMUL.FTZ R6, R45, R10 ;  /* 0x0000000a2d068220 */ /* 0x000fe20000410000 */
[----:B------:R-:W-:Y:S01]  /*6420*/  @!P0 F2FP.PACK_AB R74, R74, R84 ;  /* 0x000000544a4a823e */ /* 0x000fe200000000ff */
[----:B------:R-:W-:Y:S01]  /*6430*/  @!P0 FFMA.FTZ R83, R9, R44, -R11 ;  /* 0x0000002c09538223 */ /* 0x000fe2000001080b */
[----:B------:R-:W-:Y:S01]  /*6440*/  @!P0 F2FP.PACK_AB R4, R5, R4 ;  /* 0x000000040504823e */ /* 0x000fe200000000ff */
[C---:B------:R-:W-:Y:S01]  /*6450*/  @!P0 FMUL.FTZ R9, R7.reuse, R10 ;  /* 0x0000000a07098220 */ /* 0x040fe20000410000 */
[----:B------:R-:W-:Y:S01]  /*6460*/  @!P0 MOV R13, R74 ;  /* 0x0000004a000d8202 */ /* 0x000fe20000000f00 */
[----:B------:R-:W-:Y:S01]  /*6470*/  @!P0 IMAD.MOV.U32 R10, RZ, RZ, R14 ;  /* 0x000000ffff0a8224 */ /* 0x000fe200078e000e */
[----:B------:R-:W-:Y:S01]  /*6480*/  @!P0 HADD2.F32 R37, -RZ, R65.H0_H0 ;  /* 0x20000041ff258230 */ /* 0x000fe20000004100 */
[----:B------:R-:W-:Y:S01]  /*6490*/  @!P0 FFMA.FTZ R82, R7, R46, -R6 ;  /* 0x0000002e07528223 */ /* 0x000fe20000010806 */
[----:B------:R-:W-:Y:S01]  /*64a0*/  @!P0 HADD2.F32 R6, -RZ, R29.H1_H1 ;  /* 0x3000001dff068230 */ /* 0x000fe20000004100 */
[----:B------:R-:W-:Y:S01]  /*64b0*/  @!P0 IMAD.MOV.U32 R53, RZ, RZ, R4 ;  /* 0x000000ffff358224 */ /* 0x000fe200078e0004 */
[--C-:B------:R-:W-:Y:S02]  /*64c0*/  @!P0 HADD2.F32 R29, -RZ, R47.reuse.H0_H0 ;  /* 0x2000002fff1d8230 */ /* 0x100fe40000004100 */
[----:B------:R-:W-:Y:S02]  /*64d0*/  @!P0 HADD2.F32 R7, -RZ, R10.H0_H0 ;  /* 0x2000000aff078230 */ /* 0x000fe40000004100 */
[----:B------:R-:W-:Y:S01]  /*64e0*/  @!P0 HADD2.F32 R11, -RZ, R28.H0_H0 ;  /* 0x2000001cff0b8230 */ /* 0x000fe20000004100 */
[-C--:B------:R-:W-:Y:S01]  /*64f0*/  @!P0 FMUL.FTZ R38, R29, R6.reuse ;  /* 0x000000061d268220 */ /* 0x080fe20000410000 */
[----:B------:R-:W-:Y:S01]  /*6500*/  @!P0 HADD2.F32 R28, -RZ, R47.H1_H1 ;  /* 0x3000002fff1c8230 */ /* 0x000fe20000004100 */
[C---:B------:R-:W-:Y:S01]  /*6510*/  @!P0 FMUL.FTZ R6, R7.reuse, R6 ;  /* 0x0000000607068220 */ /* 0x040fe20000410000 */
[----:B------:R-:W-:Y:S01]  /*6520*/  @!P0 HADD2.F32 R10, -RZ, R10.H1_H1 ;  /* 0x3000000aff0a8230 */ /* 0x000fe20000004100 */
[----:B------:R-:W-:Y:S01]  /*6530*/  @!P0 FFMA.FTZ R75, R7, R37, -R38 ;  /* 0x00000025074b8223 */ /* 0x000fe20000010826 */
[----:B------:R-:W-:Y:S01]  /*6540*/  @!P0 HADD2.F32 R38, -RZ, R64.H0_H0 ;  /* 0x20000040ff268230 */ /* 0x000fe20000004100 */
[----:B------:R-:W-:Y:S01]  /*6550*/  @!P0 F2FP.PACK_AB R64, R86, R87 ;  /* 0x000000575640823e */ /* 0x000fe200000000ff */
[-C--:B------:R-:W-:Y:S02]  /*6560*/  @!P0 FMUL.FTZ R47, R28, R11.reuse ;  /* 0x0000000b1c2f8220 */ /* 0x080fe40000410000 */
[C---:B------:R-:W-:Y:S01]  /*6570*/  @!P0 FMUL.FTZ R7, R10.reuse, R11 ;  /* 0x0000000b0a078220 */ /* 0x040fe20000410000 */
[----:B------:R-:W-:Y:S01]  /*6580*/  @!P0 MOV R12, R64 ;  /* 0x00000040000c8202 */ /* 0x000fe20000000f00 */
[----:B------:R-:W-:Y:S01]  /*6590*/  @!P0 FFMA.FTZ R11, R10, R38, -R47 ;  /* 0x000000260a0b8223 */ /* 0x000fe2000001082f */
[----:B------:R-:W-:Y:S01]  /*65a0*/  @!P0 F2FP.PACK_AB R47, R82, R83 ;  /* 0x00000053522f823e */ /* 0x000fe200000000ff */
[----:B------:R-:W-:Y:S01]  /*65b0*/  @!P0 FFMA.FTZ R6, R29, R37, R6 ;  /* 0x000000251d068223 */ /* 0x000fe20000010006 */
[----:B------:R-:W-:Y:S01]  /*65c0*/  @!P0 F2FP.PACK_AB R10, R3, R2 ;  /* 0x00000002030a823e */ /* 0x000fe200000000ff */
[----:B------:R-:W-:Y:S01]  /*65d0*/  @!P0 FFMA.FTZ R7, R28, R38, R7 ;  /* 0x000000261c078223 */ /* 0x000fe20000010007 */
[----:B------:R-:W-:Y:S01]  /*65e0*/  @!P0 F2FP.PACK_AB R11, R11, R75 ;  /* 0x0000004b0b0b823e */ /* 0x000fe200000000ff */
[----:B------:R-:W-:Y:S01]  /*65f0*/  @!P0 FFMA.FTZ R8, R43, R44, R8 ;  /* 0x0000002c2b088223 */ /* 0x000fe20000010008 */
[----:B------:R-:W-:Y:S01]  /*6600*/  @!P0 MOV R15, R47 ;  /* 0x0000002f000f8202 */ /* 0x000fe20000000f00 */
[----:B------:R-:W-:Y:S01]  /*6610*/  @!P0 FFMA.FTZ R9, R45, R46, R9 ;  /* 0x0000002e2d098223 */ /* 0x000fe20000010009 */
[----:B------:R-:W-:Y:S01]  /*6620*/  @!P0 F2FP.PACK_AB R3, R7, R6 ;  /* 0x000000060703823e */ /* 0x000fe200000000ff */
[----:B------:R-:W-:Y:S01]  /*6630*/  @!P0 IMAD.MOV.U32 R14, RZ, RZ, R11 ;  /* 0x000000ffff0e8224 */ /* 0x000fe200078e000b */
[----:B------:R-:W-:Y:S02]  /*6640*/  @!P0 MOV R52, R10 ;  /* 0x0000000a00348202 */ /* 0x000fe40000000f00 */
[----:B------:R-:W-:Y:S02]  /*6650*/  @!P0 F2FP.PACK_AB R2, R9, R8 ;  /* 0x000000080902823e */ /* 0x000fe400000000ff */
[----:B------:R1:W-:Y:S01]  /*6660*/  STG.E.128 [R78.64], R12 ;  /* 0x0000000c4e007986 */ /* 0x0003e2000c101d06 */
[----:B------:R-:W-:Y:S02]  /*6670*/  @!P0 MOV R54, R3 ;  /* 0x0000000300368202 */ /* 0x000fe40000000f00 */
[----:B------:R-:W-:Y:S05]  /*6680*/  @!P0 MOV R55, R2 ;  /* 0x0000000200378202 */ /* 0x000fea0000000f00 */
[----:B------:R1:W-:Y:S02]  /*6690*/  @!P2 STG.E.128 [R76.64], R52 ;  /* 0x000000344c00a986 */ /* 0x0003e4000c101d06 */
.L_x_1398:
[----:B------:R-:W-:Y:S05]  /*66a0*/  BSYNC B0 ;  /* 0x0000000000007941 */ /* 0x000fea0003800000 */
.L_x_1397:
[----:B------:R-:W-:Y:S11]  /*66b0*/  ISETP.GE.AND P0, PT, R134, c[0x0][0x1d4], PT ;  /* 0x0000750086007a0c */ /* 0x000ff60003f06270 */
[----:B------:R-:W-:Y:S02]  /*66c0*/  @!UPT UIADD3 URZ, URZ, URZ, URZ ;  /* 0x0000003f3f3ff290 */ /* 0x000fe4000fffe03f */
[----:B------:R-:W-:-:S05]  /*66d0*/  @P0 BRA `(.L_x_1396) ;  /* 0x000006f000000947 */ /* 0x000fca0003800000 */
[----:B------:R-:W2:Y:S01]  /*66e0*/  LDS.128 R44, [R121+0xa080] ;  /* 0x00a08000792c7984 */ /* 0x000ea20000000c00 */
[----:B------:R-:W-:Y:S02]  /*66f0*/  ISETP.GE.AND P2, PT, R94, c[0x0][0x1d4], PT ;  /* 0x000075005e007a0c */ /* 0x000fe40003f46270 */
[CC--:B------:R-:W-:Y:S04]  /*6700*/  IADD3 R2, P1, P0, R90.reuse, R72.reuse, R109 ;  /* 0x000000485a027210 */ /* 0x0c0fe8000783e06d */
[CC--:B------:R-:W-:Y:S01]  /*6710*/  IADD3.X R5, R89.reuse, R73.reuse, R113, P1, P0 ;  /* 0x0000004959057210 */ /* 0x0c0fe20000fe0471 */
[----:B-1----:R-:W1:Y:S06]  /*6720*/  LDS.128 R12, [R131+0xa080] ;  /* 0x00a08000830c7984 */ /* 0x002e6c0000000c00 */
        /* <DEDUP_REMOVED lines=10> */
[----:B------:R-:W-:Y:S01]  /*67d0*/  @!P0 SHF.R.U64 R16, R48, 0x10, R49 ;  /* 0x0000001030108819 */ /* 0x000fe20000001231 */
[----:B------:R-:W-:Y:S01]  /*67e0*/  @!P0 HADD2.F32 R8, -RZ, R65.H1_H1 ;  /* 0x30000041ff088230 */ /* 0x000fe20000004100 */
[----:B--2---:R-:W-:Y:S01]  /*67f0*/  @!P0 MOV R9, R44 ;  /* 0x0000002c00098202 */ /* 0x004fe20000000f00 */
[----:B------:R-:W-:Y:S01]  /*6800*/  @!P0 HADD2.F32 R5, -RZ, R5.H0_H0 ;  /* 0x20000005ff058230 */ /* 0x000fe20000004100 */
[----:B-1----:R-:W-:Y:S01]  /*6810*/  @!P0 MOV R4, R12 ;  /* 0x0000000c00048202 */ /* 0x002fe20000000f00 */
[----:B------:R-:W-:Y:S01]  /*6820*/  @!P0 HADD2.F32 R28, -RZ, R66.H0_H0 ;  /* 0x20000042ff1c8230 */ /* 0x000fe20000004100 */
[----:B------:R-:W-:Y:S01]  /*6830*/  @!P0 SHF.R.U32.HI R6, RZ, 0x10, R17 ;  /* 0x00000010ff068819 */ /* 0x000fe20000011611 */
[--C-:B------:R-:W-:Y:S01]  /*6840*/  @!P0 HADD2.F32 R7, -RZ, R9.reuse.H0_H0 ;  /* 0x20000009ff078230 */ /* 0x100fe20000004100 */
[----:B------:R-:W-:Y:S01]  /*6850*/  @!P0 SHF.R.U64 R11, R18, 0x10, R19 ;  /* 0x00000010120b8819 */ /* 0x000fe20000001213 */
[--C-:B------:R-:W-:Y:S01]  /*6860*/  @!P0 HADD2.F32 R3, -RZ, R4.reuse.H0_H0 ;  /* 0x20000004ff038230 */ /* 0x100fe20000004100 */
[----:B------:R-:W-:Y:S01]  /*6870*/  @!P0 SHF.R.U32.HI R38, RZ, 0x10, R51 ;  /* 0x00000010ff268819 */ /* 0x000fe20000011633 */
[----:B------:R-:W-:Y:S01]  /*6880*/  @!P0 HADD2.F32 R17, -RZ, R9.H1_H1 ;  /* 0x30000009ff118230 */ /* 0x000fe20000004100 */
[----:B------:R-:W-:Y:S01]  /*6890*/  @!P0 FMUL.FTZ R18, R7, R2 ;  /* 0x0000000207128220 */ /* 0x000fe20000410000 */
[----:B------:R-:W-:Y:S01]  /*68a0*/  @!P0 HADD2.F32 R4, -RZ, R4.H1_H1 ;  /* 0x30000004ff048230 */ /* 0x000fe20000004100 */
[----:B------:R-:W-:Y:S01]  /*68b0*/  @!P0 IMAD.MOV.U32 R9, RZ, RZ, R45 ;  /* 0x000000ffff098224 */ /* 0x000fe200078e002d */
[----:B------:R-:W-:Y:S01]  /*68c0*/  @!P0 HADD2.F32 R43, -RZ, R38.H0_H0 ;  /* 0x20000026ff2b8230 */ /* 0x000fe20000004100 */
[----:B------:R-:W-:Y:S01]  /*68d0*/  @!P0 FFMA.FTZ R72, R3, R8, -R18 ;  /* 0x0000000803488223 */ /* 0x000fe20000010812 */
[----:B------:R-:W-:Y:S01]  /*68e0*/  @!P0 HADD2.F32 R18, -RZ, R16.H0_H0 ;  /* 0x20000010ff128230 */ /* 0x000fe20000004100 */
[-C--:B------:R-:W-:Y:S01]  /*68f0*/  @!P0 FMUL.FTZ R16, R17, R5.reuse ;  /* 0x0000000511108220 */ /* 0x080fe20000410000 */
[----:B------:R-:W-:Y:S01]  /*6900*/  @!P0 MOV R38, R46 ;  /* 0x0000002e00268202 */ /* 0x000fe20000000f00 */
[----:B------:R-:W-:Y:S01]  /*6910*/  @!P0 FMUL.FTZ R2, R3, R2 ;  /* 0x0000000203028220 */ /* 0x000fe20000410000 */
[----:B------:R-:W-:Y:S01]  /*6920*/  @!P0 SHF.R.U32.HI R37, RZ, 0x10, R49 ;  /* 0x00000010ff258819 */ /* 0x000fe20000011631 */
[C---:B------:R-:W-:Y:S01]  /*6930*/  @!P0 FMUL.FTZ R3, R4.reuse, R5 ;  /* 0x0000000504038220 */ /* 0x040fe20000410000 */
[----:B------:R-:W-:Y:S01]  /*6940*/  @!P0 MOV R5, R13 ;  /* 0x0000000d00058202 */ /* 0x000fe20000000f00 */
[----:B------:R-:W-:Y:S01]  /*6950*/  @!P0 FFMA.FTZ R65, R4, R18, -R16 ;  /* 0x0000001204418223 */ /* 0x000fe20000010810 */
[----:B------:R-:W-:Y:S01]  /*6960*/  @!P0 HADD2.F32 R4, -RZ, R30.H1_H1 ;  /* 0x3000001eff048230 */ /* 0x000fe20000004100 */
[----:B------:R-:W-:Y:S01]  /*6970*/  @!P0 FFMA.FTZ R2, R7, R8, R2 ;  /* 0x0000000807028223 */ /* 0x000fe20000010002 */
[----:B------:R-:W-:Y:S01]  /*6980*/  @!P0 SHF.R.U32.HI R10, RZ, 0x10, R19 ;  /* 0x00000010ff0a8819 */ /* 0x000fe20000011613 */
[----:B------:R-:W-:Y:S01]  /*6990*/  @!P0 FFMA.FTZ R3, R17, R18, R3 ;  /* 0x0000001211038223 */ /* 0x000fe20000010003 */
[----:B------:R-:W-:Y:S01]  /*69a0*/  @!P0 HADD2.F32 R19, -RZ, R9.H0_H0 ;  /* 0x20000009ff138230 */ /* 0x000fe20000004100 */
[----:B------:R-:W-:Y:S01]  /*69b0*/  @!P0 F2FP.PACK_AB R17, R65, R72 ;  /* 0x000000484111823e */ /* 0x000fe200000000ff */
[----:B------:R-:W-:Y:S01]  /*69c0*/  @!P0 HADD2.F32 R7, -RZ, R5.H0_H0 ;  /* 0x20000005ff078230 */ /* 0x000fe20000004100 */
[----:B------:R-:W-:Y:S01]  /*69d0*/  @!P0 SHF.R.U64 R39, R50, 0x10, R51 ;  /* 0x0000001032278819 */ /* 0x000fe20000001233 */
[----:B------:R-:W-:Y:S01]  /*69e0*/  @!P0 HADD2.F32 R29, -RZ, R9.H1_H1 ;  /* 0x30000009ff1d8230 */ /* 0x000fe20000004100 */
[-C--:B------:R-:W-:Y:S01]  /*69f0*/  @!P0 FMUL.FTZ R16, R19, R4.reuse ;  /* 0x0000000413108220 */ /* 0x080fe20000410000 */
[----:B------:R-:W-:Y:S01]  /*6a00*/  @!P0 HADD2.F32 R8, -RZ, R6.H0_H0 ;  /* 0x20000006ff088230 */ /* 0x000fe20000004100 */
[C---:B------:R-:W-:Y:S01]  /*6a10*/  @!P0 FMUL.FTZ R4, R7.reuse, R4 ;  /* 0x0000000407048220 */ /* 0x040fe20000410000 */
[----:B------:R-:W-:Y:S01]  /*6a20*/  @!P0 MOV R12, R17 ;  /* 0x00000011000c8202 */ /* 0x000fe20000000f00 */
[----:B------:R-:W-:Y:S01]  /*6a30*/  @!P0 FFMA.FTZ R64, R7, R28, -R16 ;  /* 0x0000001c07408223 */ /* 0x000fe20000010810 */
[----:B------:R-:W-:Y:S01]  /*6a40*/  @!P0 MOV R7, R15 ;  /* 0x0000000f00078202 */ /* 0x000fe20000000f00 */
[----:B------:R-:W-:Y:S01]  /*6a50*/  @!P0 IMAD.MOV.U32 R16, RZ, RZ, R47 ;  /* 0x000000ffff108224 */ /* 0x000fe200078e002f */
[----:B------:R-:W-:Y:S01]  /*6a60*/  @!P0 HADD2.F32 R30, -RZ, R37.H0_H0 ;  /* 0x20000025ff1e8230 */ /* 0x000fe20000004100 */
[----:B------:R-:W-:Y:S01]  /*6a70*/  @!P0 FMUL.FTZ R9, R29, R8 ;  /* 0x000000081d098220 */ /* 0x000fe20000410000 */
[----:B------:R-:W-:Y:S01]  /*6a80*/  @!P0 HADD2.F32 R6, -RZ, R5.H1_H1 ;  /* 0x30000005ff068230 */ /* 0x000fe20000004100 */
[----:B------:R-:W-:Y:S01]  /*6a90*/  @!P0 FFMA.FTZ R4, R19, R28, R4 ;  /* 0x0000001c13048223 */ /* 0x000fe20000010004 */
[----:B------:R-:W-:Y:S02]  /*6aa0*/  @!P0 HADD2.F32 R40, -RZ, R16.H0_H0 ;  /* 0x20000010ff288230 */ /* 0x000fe40000004100 */
[----:B------:R-:W-:Y:S01]  /*6ab0*/  @!P0 HADD2.F32 R10, -RZ, R10.H0_H0 ;  /* 0x2000000aff0a8230 */ /* 0x000fe20000004100 */
[C---:B------:R-:W-:Y:S01]  /*6ac0*/  @!P0 FMUL.FTZ R5, R6.reuse, R8 ;  /* 0x0000000806058220 */ /* 0x040fe20000410000 */
[----:B------:R-:W-:Y:S01]  /*6ad0*/  @!P0 HADD2.F32 R42, -RZ, R16.H1_H1 ;  /* 0x30000010ff2a8230 */ /* 0x000fe20000004100 */
[-C--:B------:R-:W-:Y:S01]  /*6ae0*/  @!P0 FFMA.FTZ R51, R6, R30.reuse, -R9 ;  /* 0x0000001e06338223 */ /* 0x080fe20000010809 */
[----:B------:R-:W-:Y:S01]  /*6af0*/  @!P0 HADD2.F32 R9, -RZ, R7.H0_H0 ;  /* 0x20000007ff098230 */ /* 0x000fe20000004100 */
[----:B------:R-:W-:Y:S01]  /*6b00*/  @!P0 FFMA.FTZ R5, R29, R30, R5 ;  /* 0x0000001e1d058223 */ /* 0x000fe20000010005 */
[----:B------:R-:W-:Y:S02]  /*6b10*/  @!P0 HADD2.F32 R6, -RZ, R31.H0_H0 ;  /* 0x2000001fff068230 */ /* 0x000fe40000004100 */
[----:B------:R-:W-:Y:S01]  /*6b20*/  @!P0 HADD2.F32 R7, -RZ, R7.H1_H1 ;  /* 0x30000007ff078230 */ /* 0x000fe20000004100 */
[----:B------:R-:W-:Y:S01]  /*6b30*/  @!P0 F2FP.PACK_AB R18, R51, R64 ;  /* 0x000000403312823e */ /* 0x000fe200000000ff */
[----:B------:R-:W-:Y:S01]  /*6b40*/  @!P0 HADD2.F32 R41, -RZ, R66.H1_H1 ;  /* 0x30000042ff298230 */ /* 0x000fe20000004100 */
[----:B------:R-:W-:Y:S01]  /*6b50*/  @!P0 FMUL.FTZ R16, R40, R6 ;  /* 0x0000000628108220 */ /* 0x000fe20000410000 */
[----:B------:R-:W-:Y:S01]  /*6b60*/  @!P0 F2FP.PACK_AB R4, R5, R4 ;  /* 0x000000040504823e */ /* 0x000fe200000000ff */
[C---:B------:R-:W-:Y:S01]  /*6b70*/  @!P0 FMUL.FTZ R8, R9.reuse, R6 ;  /* 0x0000000609088220 */ /* 0x040fe20000410000 */
[----:B------:R-:W-:Y:S01]  /*6b80*/  @!P0 MOV R13, R18 ;  /* 0x00000012000d8202 */ /* 0x000fe20000000f00 */
[-C--:B------:R-:W-:Y:S01]  /*6b90*/  @!P0 FMUL.FTZ R6, R42, R10.reuse ;  /* 0x0000000a2a068220 */ /* 0x080fe20000410000 */
[----:B------:R-:W-:Y:S01]  /*6ba0*/  @!P0 HADD2.F32 R37, -RZ, R67.H0_H0 ;  /* 0x20000043ff258230 */ /* 0x000fe20000004100 */
[----:B------:R-:W-:Y:S01]  /*6bb0*/  @!P0 FFMA.FTZ R50, R9, R41, -R16 ;  /* 0x0000002909328223 */ /* 0x000fe20000010810 */
[----:B------:R-:W-:Y:S01]  /*6bc0*/  @!P0 HADD2.F32 R16, -RZ, R11.H0_H0 ;  /* 0x2000000bff108230 */ /* 0x000fe20000004100 */
[C---:B------:R-:W-:Y:S01]  /*6bd0*/  @!P0 FMUL.FTZ R9, R7.reuse, R10 ;  /* 0x0000000a07098220 */ /* 0x040fe20000410000 */
[----:B------:R-:W-:Y:S01]  /*6be0*/  @!P0 HADD2.F32 R39, -RZ, R39.H0_H0 ;  /* 0x20000027ff278230 */ /* 0x000fe20000004100 */
[----:B------:R-:W-:Y:S01]  /*6bf0*/  @!P0 FFMA.FTZ R49, R7, R43, -R6 ;  /* 0x0000002b07318223 */ /* 0x000fe20000010806 */
[----:B------:R-:W-:Y:S01]  /*6c00*/  @!P0 HADD2.F32 R6, -RZ, R31.H1_H1 ;  /* 0x3000001fff068230 */ /* 0x000fe20000004100 */
[----:B------:R-:W-:Y:S01]  /*6c10*/  @!P0 IMAD.MOV.U32 R7, RZ, RZ, R14 ;  /* 0x000000ffff078224 */ /* 0x000fe200078e000e */
[--C-:B------:R-:W-:Y:S01]  /*6c20*/  @!P0 HADD2.F32 R31, -RZ, R38.reuse.H0_H0 ;  /* 0x20000026ff1f8230 */ /* 0x100fe20000004100 */
[----:B------:R-:W-:Y:S01]  /*6c30*/  @!P0 IMAD.MOV.U32 R45, RZ, RZ, R4 ;  /* 0x000000ffff2d8224 */ /* 0x000fe200078e0004 */
[----:B------:R-:W-:Y:S02]  /*6c40*/  @!P0 HADD2.F32 R38, -RZ, R38.H1_H1 ;  /* 0x30000026ff268230 */ /* 0x000fe40000004100 */
[--C-:B------:R-:W-:Y:S02]  /*6c50*/  @!P0 HADD2.F32 R11, -RZ, R7.reuse.H0_H0 ;  /* 0x20000007ff0b8230 */ /* 0x100fe40000004100 */
[----:B------:R-:W-:Y:S01]  /*6c60*/  @!P0 HADD2.F32 R10, -RZ, R7.H1_H1 ;  /* 0x30000007ff0a8230 */ /* 0x000fe20000004100 */
[----:B------:R-:W-:Y:S02]  /*6c70*/  @!P0 FMUL.FTZ R7, R31, R6 ;  /* 0x000000061f078220 */ /* 0x000fe40000410000 */
[----:B------:R-:W-:Y:S02]  /*6c80*/  @!P0 FMUL.FTZ R48, R38, R16 ;  /* 0x0000001026308220 */ /* 0x000fe40000410000 */
[C---:B------:R-:W-:Y:S02]  /*6c90*/  @!P0 FMUL.FTZ R6, R11.reuse, R6 ;  /* 0x000000060b068220 */ /* 0x040fe40000410000 */
[----:B------:R-:W-:Y:S02]  /*6ca0*/  @!P0 FFMA.FTZ R11, R11, R37, -R7 ;  /* 0x000000250b0b8223 */ /* 0x000fe40000010807 */
[C---:B------:R-:W-:Y:S02]  /*6cb0*/  @!P0 FFMA.FTZ R48, R10.reuse, R39, -R48 ;  /* 0x000000270a308223 */ /* 0x040fe40000010830 */
[----:B------:R-:W-:Y:S01]  /*6cc0*/  @!P0 FMUL.FTZ R7, R10, R16 ;  /* 0x000000100a078220 */ /* 0x000fe20000410000 */
[----:B------:R-:W-:Y:S01]  /*6cd0*/  @!P0 F2FP.PACK_AB R16, R49, R50 ;  /* 0x000000323110823e */ /* 0x000fe200000000ff */
[----:B------:R-:W-:Y:S01]  /*6ce0*/  @!P0 FFMA.FTZ R6, R31, R37, R6 ;  /* 0x000000251f068223 */ /* 0x000fe20000010006 */
[----:B------:R-:W-:Y:S01]  /*6cf0*/  @!P0 F2FP.PACK_AB R11, R48, R11 ;  /* 0x0000000b300b823e */ /* 0x000fe200000000ff */
[----:B------:R-:W-:Y:S01]  /*6d00*/  @!P0 FFMA.FTZ R7, R38, R39, R7 ;  /* 0x0000002726078223 */ /* 0x000fe20000010007 */
[----:B------:R-:W-:Y:S01]  /*6d10*/  @!P0 MOV R15, R16 ;  /* 0x00000010000f8202 */ /* 0x000fe20000000f00 */
[----:B------:R-:W-:Y:S01]  /*6d20*/  @!P0 FFMA.FTZ R8, R40, R41, R8 ;  /* 0x0000002928088223 */ /* 0x000fe20000010008 */
[----:B------:R-:W-:Y:S01]  /*6d30*/  @!P0 F2FP.PACK_AB R10, R3, R2 ;  /* 0x00000002030a823e */ /* 0x000fe200000000ff */
        /* <DEDUP_REMOVED lines=9> */
.L_x_1396:
[----:B------:R-:W-:Y:S05]  /*6dd0*/  BSYNC B1 ;  /* 0x0000000000017941 */ /* 0x000fea0003800000 */
.L_x_1395:
[----:B------:R-:W-:Y:S04]  /*6de0*/  IADD3 R49, P0, R180, R80, RZ ;  /* 0x00000050b4317210 */ /* 0x000fe80007f1e0ff */
[----:B------:R-:W-:Y:S01]  /*6df0*/  IADD3.X R50, R85, R142, RZ, P0, !PT ;  /* 0x0000008e55327210 */ /* 0x000fe200007fe4ff */
[----:B------:R-:W-:-:S05]  /*6e00*/  @P3 BRA `(.L_x_1384) ;  /* 0x0000113000003947 */ /* 0x000fca0003800000 */
[----:B------:R-:W-:Y:S01]  /*6e10*/  ISETP.GE.AND P0, PT, R132, c[0x0][0x1d4], PT ;  /* 0x0000750084007a0c */ /* 0x000fe20003f06270 */
[----:B------:R-:W-:Y:S01]  /*6e20*/  @!UPT UIADD3 URZ, URZ, URZ, URZ ;  /* 0x0000003f3f3ff290 */ /* 0x000fe2000fffe03f */
[----:B------:R-:W-:Y:S11]  /*6e30*/  BSSY B0, `(.L_x_1399) ;  /* 0x0000071000007945 */ /* 0x000ff60003800000 */
        /* <DEDUP_REMOVED lines=16> */
[--C-:B------:R-:W-:Y:S01]  /*6f40*/  @!P0 SHF.R.U64 R18, R56, 0x10, R57.reuse ;  /* 0x0000001038128819 */ /* 0x100fe20000001239 */
[----:B------:R-:W-:Y:S01]  /*6f50*/  @!P0 HADD2.F32 R8, -RZ, R67.H1_H1 ;  /* 0x30000043ff088230 */ /* 0x000fe20000004100 */
[----:B--2---:R-:W-:Y:S01]  /*6f60*/  @!P0 MOV R9, R40 ;  /* 0x0000002800098202 */ /* 0x004fe20000000f00 */
[----:B------:R-:W-:Y:S01]  /*6f70*/  @!P0 HADD2.F32 R5, -RZ, R5.H0_H0 ;  /* 0x20000005ff058230 */ /* 0x000fe20000004100 */
[----:B-1----:R-:W-:Y:S01]  /*6f80*/  @!P0 MOV R4, R12 ;  /* 0x0000000c00048202 */ /* 0x002fe20000000f00 */
[----:B------:R-:W-:Y:S01]  /*6f90*/  @!P0 HADD2.F32 R18, -RZ, R18.H0_H0 ;  /* 0x20000012ff128230 */ /* 0x000fe20000004100 */
[----:B------:R-:W-:Y:S01]  /*6fa0*/  @!P0 SHF.R.U32.HI R16, RZ, 0x10, R57 ;  /* 0x00000010ff108819 */ /* 0x000fe20000011639 */
[--C-:B------:R-:W-:Y:S01]  /*6fb0*/  @!P0 HADD2.F32 R7, -RZ, R9.reuse.H0_H0 ;  /* 0x20000009ff078230 */ /* 0x100fe20000004100 */
[----:B------:R-:W-:Y:S01]  /*6fc0*/  @!P0 MOV R29, R42 ;  /* 0x0000002a001d8202 */ /* 0x000fe20000000f00 */
[----:B------:R-:W-:Y:S01]  /*6fd0*/  @!P0 HADD2.F32 R17, -RZ, R9.H1_H1 ;  /* 0x30000009ff118230 */ /* 0x000fe20000004100 */
[----:B------:R-:W-:Y:S01]  /*6fe0*/  @!P0 IMAD.MOV.U32 R9, RZ, RZ, R41 ;  /* 0x000000ffff098224 */ /* 0x000fe200078e0029 */
[--C-:B------:R-:W-:Y:S01]  /*6ff0*/  @!P0 HADD2.F32 R3, -RZ, R4.reuse.H0_H0 ;  /* 0x20000004ff038230 */ /* 0x100fe20000004100 */
[----:B------:R-:W-:Y:S01]  /*7000*/  @!P0 FMUL.FTZ R19, R7, R2 ;  /* 0x0000000207138220 */ /* 0x000fe20000410000 */
[----:B------:R-:W-:Y:S01]  /*7010*/  @!P0 HADD2.F32 R4, -RZ, R4.H1_H1 ;  /* 0x30000004ff048230 */ /* 0x000fe20000004100 */
[----:B------:R-:W-:Y:S01]  /*7020*/  @!P0 SHF.R.U64 R11, R22, 0x10, R23 ;  /* 0x00000010160b8819 */ /* 0x000fe20000001217 */
[----:B------:R-:W-:Y:S01]  /*7030*/  @!P0 HADD2.F32 R20, -RZ, R68.H0_H0 ;  /* 0x20000044ff148230 */ /* 0x000fe20000004100 */
[----:B------:R-:W-:Y:S01]  /*7040*/  @!P0 FFMA.FTZ R54, R3, R8, -R19 ;  /* 0x0000000803368223 */ /* 0x000fe20000010813 */
[----:B------:R-:W-:Y:S01]  /*7050*/  @!P0 HADD2.F32 R22, -RZ, R16.H0_H0 ;  /* 0x20000010ff168230 */ /* 0x000fe20000004100 */
[-C--:B------:R-:W-:Y:S01]  /*7060*/  @!P0 FMUL.FTZ R19, R17, R5.reuse ;  /* 0x0000000511138220 */ /* 0x080fe20000410000 */
[----:B------:R-:W-:Y:S01]  /*7070*/  @!P0 HADD2.F32 R28, -RZ, R69.H0_H0 ;  /* 0x20000045ff1c8230 */ /* 0x000fe20000004100 */
[----:B------:R-:W-:Y:S01]  /*7080*/  @!P0 FMUL.FTZ R2, R3, R2 ;  /* 0x0000000203028220 */ /* 0x000fe20000410000 */
[----:B------:R-:W-:Y:S01]  /*7090*/  @!P0 SHF.R.U32.HI R6, RZ, 0x10, R21 ;  /* 0x00000010ff068819 */ /* 0x000fe20000011615 */
[C---:B------:R-:W-:Y:S01]  /*70a0*/  @!P0 FMUL.FTZ R3, R4.reuse, R5 ;  /* 0x0000000504038220 */ /* 0x040fe20000410000 */
[----:B------:R-:W-:Y:S01]  /*70b0*/  @!P0 MOV R5, R13 ;  /* 0x0000000d00058202 */ /* 0x000fe20000000f00 */
[----:B------:R-:W-:Y:S01]  /*70c0*/  @!P0 FFMA.FTZ R53, R4, R18, -R19 ;  /* 0x0000001204358223 */ /* 0x000fe20000010813 */
[----:B------:R-:W-:Y:S01]  /*70d0*/  @!P0 HADD2.F32 R4, -RZ, R32.H1_H1 ;  /* 0x30000020ff048230 */ /* 0x000fe20000004100 */
[----:B------:R-:W-:Y:S01]  /*70e0*/  @!P0 FFMA.FTZ R2, R7, R8, R2 ;  /* 0x0000000807028223 */ /* 0x000fe20000010002 */
[----:B------:R-:W-:Y:S01]  /*70f0*/  @!P0 HADD2.F32 R19, -RZ, R9.H0_H0 ;  /* 0x20000009ff138230 */ /* 0x000fe20000004100 */
[----:B------:R-:W-:Y:S01]  /*7100*/  @!P0 FFMA.FTZ R3, R17, R18, R3 ;  /* 0x0000001211038223 */ /* 0x000fe20000010003 */
[----:B------:R-:W-:Y:S01]  /*7110*/  @!P0 HADD2.F32 R7, -RZ, R5.H0_H0 ;  /* 0x20000005ff078230 */ /* 0x000fe20000004100 */
[----:B------:R-:W-:Y:S01]  /*7120*/  @!P0 F2FP.PACK_AB R17, R53, R54 ;  /* 0x000000363511823e */ /* 0x000fe200000000ff */
        /* <DEDUP_REMOVED lines=8> */
[----:B------:R-:W-:Y:S01]  /*71b0*/  @!P0 HADD2.F32 R6, -RZ, R5.H1_H1 ;  /* 0x30000005ff068230 */ /* 0x000fe20000004100 */
[----:B------:R-:W-:Y:S01]  /*71c0*/  @!P0 FMUL.FTZ R9, R21, R8 ;  /* 0x0000000815098220 */ /* 0x000fe20000410000 */
[----:B------:R-:W-:Y:S01]  /*71d0*/  @!P0 SHF.R.U32.HI R10, RZ, 0x10, R23 ;  /* 0x00000010ff0a8819 */ /* 0x000fe20000011617 */
[----:B------:R-:W-:Y:S01]  /*71e0*/  @!P0 FFMA.FTZ R4, R19, R20, R4 ;  /* 0x0000001413048223 */ /* 0x000fe20000010004 */
[----:B------:R-:W-:Y:S01]  /*71f0*/  @!P0 SHF.R.U32.HI R23, RZ, 0x10, R59 ;  /* 0x00000010ff178819 */ /* 0x000fe2000001163b */
[C---:B------:R-:W-:Y:S01]  /*7200*/  @!P0 FMUL.FTZ R5, R6.reuse, R8 ;  /* 0x0000000806058220 */ /* 0x040fe20000410000 */
[----:B------:R-:W-:Y:S01]  /*7210*/  @!P0 HADD2.F32 R31, -RZ, R16.H0_H0 ;  /* 0x20000010ff1f8230 */ /* 0x000fe20000004100 */
[-C--:B------:R-:W-:Y:S01]  /*7220*/  @!P0 FFMA.FTZ R51, R6, R22.reuse, -R9 ;  /* 0x0000001606338223 */ /* 0x080fe20000010809 */
[----:B------:R-:W-:Y:S01]  /*7230*/  @!P0 HADD2.F32 R6, -RZ, R33.H0_H0 ;  /* 0x20000021ff068230 */ /* 0x000fe20000004100 */
[----:B------:R-:W-:Y:S01]  /*7240*/  @!P0 FFMA.FTZ R5, R21, R22, R5 ;  /* 0x0000001615058223 */ /* 0x000fe20000010005 */
[----:B------:R-:W-:Y:S01]  /*7250*/  @!P0 HADD2.F32 R10, -RZ, R10.H0_H0 ;  /* 0x2000000aff0a8230 */ /* 0x000fe20000004100 */
[----:B------:R-:W-:Y:S01]  /*7260*/  @!P0 SHF.R.U64 R30, R58, 0x10, R59 ;  /* 0x000000103a1e8819 */ /* 0x000fe2000000123b */
[--C-:B------:R-:W-:Y:S01]  /*7270*/  @!P0 HADD2.F32 R9, -RZ, R7.reuse.H0_H0 ;  /* 0x20000007ff098230 */ /* 0x100fe20000004100 */
[----:B------:R-:W-:Y:S01]  /*7280*/  @!P0 F2FP.PACK_AB R18, R51, R52 ;  /* 0x000000343312823e */ /* 0x000fe200000000ff */
[----:B------:R-:W-:Y:S01]  /*7290*/  @!P0 HADD2.F32 R37, -RZ, R16.H1_H1 ;  /* 0x30000010ff258230 */ /* 0x000fe20000004100 */
[-C--:B------:R-:W-:Y:S01]  /*72a0*/  @!P0 FMUL.FTZ R16, R31, R6.reuse ;  /* 0x000000061f108220 */ /* 0x080fe20000410000 */
[----:B------:R-:W-:Y:S01]  /*72b0*/  @!P0 HADD2.F32 R7, -RZ, R7.H1_H1 ;  /* 0x30000007ff078230 */ /* 0x000fe20000004100 */
[----:B------:R-:W-:Y:S01]  /*72c0*/  @!P0 FMUL.FTZ R8, R9, R6 ;  /* 0x0000000609088220 */ /* 0x000fe20000410000 */
[----:B------:R-:W-:Y:S01]  /*72d0*/  @!P0 HADD2.F32 R32, -RZ, R68.H1_H1 ;  /* 0x30000044ff208230 */ /* 0x000fe20000004100 */
[----:B------:R-:W-:Y:S01]  /*72e0*/  @!P0 FMUL.FTZ R6, R37, R10 ;  /* 0x0000000a25068220 */ /* 0x000fe20000410000 */
[----:B------:R-:W-:Y:S01]  /*72f0*/  @!P0 HADD2.F32 R38, -RZ, R23.H0_H0 ;  /* 0x20000017ff268230 */ /* 0x000fe20000004100 */
[----:B------:R-:W-:Y:S01]  /*7300*/  @!P0 MOV R13, R18 ;  /* 0x00000012000d8202 */ /* 0x000fe20000000f00 */
[----:B------:R-:W-:Y:S01]  /*7310*/  @!P0 HADD2.F32 R23, -RZ, R29.H0_H0 ;  /* 0x2000001dff178230 */ /* 0x000fe20000004100 */
[----:B------:R-:W-:Y:S01]  /*7320*/  @!P0 FFMA.FTZ R48, R9, R32, -R16 ;  /* 0x0000002009308223 */ /* 0x000fe20000010810 */
[----:B------:R-:W-:Y:S01]  /*7330*/  @!P0 F2FP.PACK_AB R4, R5, R4 ;  /* 0x000000040504823e */ /* 0x000fe200000000ff */
[C---:B------:R-:W-:Y:S01]  /*7340*/  @!P0 FMUL.FTZ R9, R7.reuse, R10 ;  /* 0x0000000a07098220 */ /* 0x040fe20000410000 */
[----:B------:R-:W-:Y:S01]  /*7350*/  @!P0 HADD2.F32 R16, -RZ, R11.H0_H0 ;  /* 0x2000000bff108230 */ /* 0x000fe20000004100 */
[----:B------:R-:W-:Y:S01]  /*7360*/  @!P0 FFMA.FTZ R39, R7, R38, -R6 ;  /* 0x0000002607278223 */ /* 0x000fe20000010806 */
[----:B------:R-:W-:Y:S01]  /*7370*/  @!P0 HADD2.F32 R6, -RZ, R33.H1_H1 ;  /* 0x30000021ff068230 */ /* 0x000fe20000004100 */
[----:B------:R-:W-:Y:S01]  /*7380*/  @!P0 IMAD.MOV.U32 R7, RZ, RZ, R14 ;  /* 0x000000ffff078224 */ /* 0x000fe200078e000e */
[----:B------:R-:W-:Y:S01]  /*7390*/  @!P0 HADD2.F32 R29, -RZ, R29.H1_H1 ;  /* 0x3000001dff1d8230 */ /* 0x000fe20000004100 */
[----:B------:R-:W-:Y:S01]  /*73a0*/  @!P0 IMAD.MOV.U32 R41, RZ, RZ, R4 ;  /* 0x000000ffff298224 */ /* 0x000fe200078e0004 */
[----:B------:R-:W-:Y:S02]  /*73b0*/  @!P0 HADD2.F32 R30, -RZ, R30.H0_H0 ;  /* 0x2000001eff1e8230 */ /* 0x000fe40000004100 */
[--C-:B------:R-:W-:Y:S01]  /*73c0*/  @!P0 HADD2.F32 R11, -RZ, R7.reuse.H0_H0 ;  /* 0x20000007ff0b8230 */ /* 0x100fe20000004100 */
[----:B------:R-:W-:Y:S01]  /*73d0*/  @!P0 FMUL.FTZ R33, R29, R16 ;  /* 0x000000101d218220 */ /* 0x000fe20000410000 */
[----:B------:R-:W-:Y:S01]  /*73e0*/  @!P0 HADD2.F32 R10, -RZ, R7.H1_H1 ;  /* 0x30000007ff0a8230 */ /* 0x000fe20000004100 */
[-C--:B------:R-:W-:Y:S02]  /*73f0*/  @!P0 FMUL.FTZ R7, R23, R6.reuse ;  /* 0x0000000617078220 */ /* 0x080fe40000410000 */
        /* <DEDUP_REMOVED lines=20> */
.L_x_1400:
[----:B------:R-:W-:Y:S05]  /*7540*/  BSYNC B0 ;  /* 0x0000000000007941 */ /* 0x000fea0003800000 */
.L_x_1399:
        /* <DEDUP_REMOVED lines=13> */
[----:B------:R-:W-:Y:S01]  /*7620*/  @!P0 HADD2.F32 R23, -RZ, R69.H1_H1 ;  /* 0x30000045ff178230 */ /* 0x000fe20000004100 */
[----:B------:R-:W-:Y:S01]  /*7630*/  @!P0 SHF.R.U32.HI R18, RZ, 0x10, R61 ;  /* 0x00000010ff128819 */ /* 0x000fe2000001163d */
[----:B------:R-:W-:Y:S01]  /*7640*/  @!P0 HADD2.F32 R19, -RZ, R70.H0_H0 ;  /* 0x20000046ff138230 */ /* 0x000fe20000004100 */
[----:B------:R-:W-:Y:S01]  /*7650*/  @!P0 SHF.R.U64 R10, R24, 0x10, R25 ;  /* 0x00000010180a8819 */ /* 0x000fe20000001219 */
[----:B------:R-:W-:Y:S01]  /*7660*/  @!P0 HADD2.F32 R8, -RZ, R6.H0_H0 ;  /* 0x20000006ff088230 */ /* 0x000fe20000004100 */
[--C-:B------:R-:W-:Y:S01]  /*7670*/  @!P0 SHF.R.U64 R16, R26, 0x10, R27.reuse ;  /* 0x000000101a108819 */ /* 0x100fe2000000121b */
[----:B------:R-:W-:Y:S01]  /*7680*/  @!P0 HADD2.F32 R25, -RZ, R18.H0_H0 ;  /* 0x20000012ff198230 */ /* 0x000fe20000004100 */
[----:B------:R-:W-:Y:S01]  /*7690*/  @!P0 SHF.R.U32.HI R11, RZ, 0x10, R27 ;  /* 0x00000010ff0b8819 */ /* 0x000fe2000001161b */
[----:B------:R-:W-:Y:S01]  /*76a0*/  @!P0 HADD2.F32 R27, -RZ, R70.H1_H1 ;  /* 0x30000046ff1b8230 */ /* 0x000fe20000004100 */
[----:B------:R-:W-:Y:S01]  /*76b0*/  @!P0 SHF.R.U64 R21, R60, 0x10, R61 ;  /* 0x000000103c158819 */ /* 0x000fe2000000123d */
[----:B------:R-:W-:Y:S01]  /*76c0*/  @!P0 HADD2.F32 R16, -RZ, R16.H0_H0 ;  /* 0x20000010ff108230 */ /* 0x000fe20000004100 */
[--C-:B------:R-:W-:Y:S01]  /*76d0*/  @!P0 SHF.R.U32.HI R29, RZ, 0x10, R63.reuse ;  /* 0x00000010ff1d8819 */ /* 0x100fe2000001163f */
[----:B-1----:R-:W-:Y:S01]  /*76e0*/  @!P0 IMAD.MOV.U32 R28, RZ, RZ, R42 ;  /* 0x000000ffff1c8224 */ /* 0x002fe200078e002a */
[----:B------:R-:W-:Y:S01]  /*76f0*/  @!P0 MOV R9, R41 ;  /* 0x0000002900098202 */ /* 0x000fe20000000f00 */
[----:B------:R-:W-:Y:S01]  /*7700*/  @!P0 HADD2.F32 R21, -RZ, R21.H0_H0 ;  /* 0x20000015ff158230 */ /* 0x000fe20000004100 */
[----:B------:R-:W-:Y:S01]  /*7710*/  @!P0 MOV R17, R40 ;  /* 0x0000002800118202 */ /* 0x000fe20000000f00 */
[----:B------:R-:W-:Y:S01]  /*7720*/  @!P0 HADD2.F32 R33, -RZ, R29.H0_H0 ;  /* 0x2000001dff218230 */ /* 0x000fe20000004100 */
[----:B------:R-:W-:Y:S01]  /*7730*/  @!P0 SHF.R.U64 R30, R62, 0x10, R63 ;  /* 0x000000103e1e8819 */ /* 0x000fe2000000123f */
[--C-:B------:R-:W-:Y:S01]  /*7740*/  @!P0 HADD2.F32 R22, -RZ, R9.reuse.H0_H0 ;  /* 0x20000009ff168230 */ /* 0x100fe20000004100 */
[----:B--2---:R-:W-:Y:S01]  /*7750*/  @!P0 MOV R5, R13 ;  /* 0x0000000d00058202 */ /* 0x004fe20000000f00 */
[----:B------:R-:W-:Y:S03]  /*7760*/  @!P0 HADD2.F32 R24, -RZ, R9.H1_H1 ;  /* 0x30000009ff188230 */ /* 0x000fe60000004100 */
[----:B------:R-:W-:Y:S01]  /*7770*/  @!P0 FMUL.FTZ R7, R22, R2 ;  /* 0x0000000216078220 */ /* 0x000fe20000410000 */
[----:B------:R-:W-:Y:S01]  /*7780*/  @!P0 HADD2.F32 R18, -RZ, R17.H0_H0 ;  /* 0x20000011ff128230 */ /* 0x000fe20000004100 */
[----:B------:R-:W-:Y:S01]  /*7790*/  @!P0 FMUL.FTZ R9, R24, R8 ;  /* 0x0000000818098220 */ /* 0x000fe20000410000 */
[----:B------:R-:W-:Y:S02]  /*77a0*/  @!P0 HADD2.F32 R3, -RZ, R5.H0_H0 ;  /* 0x20000005ff038230 */ /* 0x000fe40000004100 */
[----:B------:R-:W-:Y:S02]  /*77b0*/  @!P0 HADD2.F32 R29, -RZ, R30.H0_H0 ;  /* 0x2000001eff1d8230 */ /* 0x000fe40000004100 */
[----:B------:R-:W-:Y:S01]  /*77c0*/  @!P0 HADD2.F32 R31, -RZ, R71.H0_H0 ;  /* 0x20000047ff1f8230 */ /* 0x000fe20000004100 */
[C---:B------:R-:W-:Y:S01]  /*77d0*/  @!P0 FFMA.FTZ R51, R3.reuse, R23, -R7 ;  /* 0x0000001703338223 */ /* 0x040fe20000010807 */
[----:B------:R-:W-:Y:S01]  /*77e0*/  @!P0 MOV R7, R12 ;  /* 0x0000000c00078202 */ /* 0x000fe20000000f00 */
[----:B------:R-:W-:Y:S01]  /*77f0*/  @!P0 FMUL.FTZ R4, R3, R2 ;  /* 0x0000000203048220 */ /* 0x000fe20000410000 */
[----:B------:R-:W-:Y:S02]  /*7800*/  @!P0 HADD2.F32 R2, -RZ, R34.H1_H1 ;  /* 0x30000022ff028230 */ /* 0x000fe40000004100 */
[----:B------:R-:W-:Y:S02]  /*7810*/  @!P0 HADD2.F32 R3, -RZ, R5.H1_H1 ;  /* 0x30000005ff038230 */ /* 0x000fe40000004100 */
[--C-:B------:R-:W-:Y:S01]  /*7820*/  @!P0 HADD2.F32 R6, -RZ, R7.reuse.H0_H0 ;  /* 0x20000007ff068230 */ /* 0x100fe20000004100 */
[----:B------:R-:W-:Y:S01]  /*7830*/  @!P0 FMUL.FTZ R20, R18, R2 ;  /* 0x0000000212148220 */ /* 0x000fe20000410000 */
[----:B------:R-:W-:Y:S01]  /*7840*/  @!P0 HADD2.F32 R7, -RZ, R7.H1_H1 ;  /* 0x30000007ff078230 */ /* 0x000fe20000004100 */
[C---:B------:R-:W-:Y:S01]  /*7850*/  @!P0 FFMA.FTZ R48, R3.reuse, R25, -R9 ;  /* 0x0000001903308223 */ /* 0x040fe20000010809 */
[----:B------:R-:W-:Y:S01]  /*7860*/  @!P0 MOV R9, R14 ;  /* 0x0000000e00098202 */ /* 0x000fe20000000f00 */
[C---:B------:R-:W-:Y:S01]  /*7870*/  @!P0 FMUL.FTZ R2, R6.reuse, R2 ;  /* 0x0000000206028220 */ /* 0x040fe20000410000 */
[----:B------:R-:W-:Y:S01]  /*7880*/  @!P0 HADD2.F32 R26, -RZ, R28.H0_H0 ;  /* 0x2000001cff1a8230 */ /* 0x000fe20000004100 */
[-C--:B------:R-:W-:Y:S01]  /*7890*/  @!P0 FFMA.FTZ R47, R6, R19.reuse, -R20 ;  /* 0x00000013062f8223 */ /* 0x080fe20000010814 */
[----:B------:R-:W-:Y:S01]  /*78a0*/  @!P0 HADD2.F32 R6, -RZ, R35.H0_H0 ;  /* 0x20000023ff068230 */ /* 0x000fe20000004100 */
[----:B------:R-:W-:Y:S01]  /*78b0*/  @!P0 FMUL.FTZ R5, R3, R8 ;  /* 0x0000000803058220 */ /* 0x000fe20000410000 */
[----:B------:R-:W-:Y:S01]  /*78c0*/  @!P0 HADD2.F32 R3, -RZ, R10.H0_H0 ;  /* 0x2000000aff038230 */ /* 0x000fe20000004100 */
[----:B------:R-:W-:Y:S01]  /*78d0*/  @!P0 FFMA.FTZ R2, R18, R19, R2 ;  /* 0x0000001312028223 */ /* 0x000fe20000010002 */
[----:B------:R-:W-:Y:S01]  /*78e0*/  @!P0 HADD2.F32 R8, -RZ, R9.H0_H0 ;  /* 0x20000009ff088230 */ /* 0x000fe20000004100 */
[-C--:B------:R-:W-:Y:S01]  /*78f0*/  @!P0 FMUL.FTZ R10, R26, R6.reuse ;  /* 0x000000061a0a8220 */ /* 0x080fe20000410000 */
[----:B------:R-:W-:Y:S02]  /*7900*/  @!P0 HADD2.F32 R20, -RZ, R17.H1_H1 ;  /* 0x30000011ff148230 */ /* 0x000fe40000004100 */
[----:B------:R-:W-:Y:S01]  /*7910*/  @!P0 HADD2.F32 R28, -RZ, R28.H1_H1 ;  /* 0x3000001cff1c8230 */ /* 0x000fe20000004100 */
[----:B------:R-:W-:Y:S01]  /*7920*/  @!P0 FFMA.FTZ R39, R8, R27, -R10 ;  /* 0x0000001b08278223 */ /* 0x000fe2000001080a */
[----:B------:R-:W-:Y:S01]  /*7930*/  @!P0 MOV R10, R43 ;  /* 0x0000002b000a8202 */ /* 0x000fe20000000f00 */
[-C--:B------:R-:W-:Y:S02]  /*7940*/  @!P0 FMUL.FTZ R17, R20, R3.reuse ;  /* 0x0000000314118220 */ /* 0x080fe40000410000 */
[C---:B------:R-:W-:Y:S02]  /*7950*/  @!P0 FMUL.FTZ R3, R7.reuse, R3 ;  /* 0x0000000307038220 */ /* 0x040fe40000410000 */
[----:B------:R-:W-:Y:S01]  /*7960*/  @!P0 FFMA.FTZ R46, R7, R21, -R17 ;  /* 0x00000015072e8223 */ /* 0x000fe20000010811 */
[----:B------:R-:W-:Y:S01]  /*7970*/  @!P0 MOV R7, R15 ;  /* 0x0000000f00078202 */ /* 0x000fe20000000f00 */
[----:B------:R-:W-:Y:S01]  /*7980*/  @!P0 FMUL.FTZ R6, R8, R6 ;  /* 0x0000000608068220 */ /* 0x000fe20000410000 */
[----:B------:R-:W-:Y:S01]  /*7990*/  @!P0 HADD2.F32 R8, -RZ, R35.H1_H1 ;  /* 0x30000023ff088230 */ /* 0x000fe20000004100 */
[----:B------:R-:W-:Y:S01]  /*79a0*/  @!P0 FMUL.FTZ R37, R28, R16 ;  /* 0x000000101c258220 */ /* 0x000fe20000410000 */
[----:B------:R-:W-:Y:S01]  /*79b0*/  @!P0 HADD2.F32 R17, -RZ, R11.H0_H0 ;  /* 0x2000000bff118230 */ /* 0x000fe20000004100 */
[----:B------:R-:W-:Y:S01]  /*79c0*/  @!P0 FFMA.FTZ R3, R20, R21, R3 ;  /* 0x0000001514038223 */ /* 0x000fe20000010003 */
[--C-:B------:R-:W-:Y:S01]  /*79d0*/  @!P0 HADD2.F32 R30, -RZ, R10.reuse.H0_H0 ;  /* 0x2000000aff1e8230 */ /* 0x100fe20000004100 */
[----:B------:R-:W-:Y:S01]  /*79e0*/  @!P0 FFMA.FTZ R4, R22, R23, R4 ;  /* 0x0000001716048223 */ /* 0x000fe20000010004 */
[----:B------:R-:W-:Y:S01]  /*79f0*/  @!P0 HADD2.F32 R32, -RZ, R10.H1_H1 ;  /* 0x3000000aff208230 */ /* 0x000fe20000004100 */
[----:B------:R-:W-:Y:S01]  /*7a00*/  @!P0 FFMA.FTZ R5, R24, R25, R5 ;  /* 0x0000001918058223 */ /* 0x000fe20000010005 */
[----:B------:R-:W-:Y:S01]  /*7a10*/  @!P0 HADD2.F32 R11, -RZ, R9.H1_H1 ;  /* 0x30000009ff0b8230 */ /* 0x000fe20000004100 */
[----:B------:R-:W-:Y:S01]  /*7a20*/  @!P0 FMUL.FTZ R35, R30, R8 ;  /* 0x000000081e238220 */ /* 0x000fe20000410000 */
[--C-:B------:R-:W-:Y:S01]  /*7a30*/  @!P0 HADD2.F32 R10, -RZ, R7.reuse.H0_H0 ;  /* 0x20000007ff0a8230 */ /* 0x100fe20000004100 */
[----:B------:R-:W-:Y:S01]  /*7a40*/  @!P0 FMUL.FTZ R34, R32, R17 ;  /* 0x0000001120228220 */ /* 0x000fe20000410000 */
[----:B------:R-:W-:Y:S01]  /*7a50*/  @!P0 F2FP.PACK_AB R4, R5, R4 ;  /* 0x000000040504823e */ /* 0x000fe200000000ff */
[----:B------:R-:W-:Y:S01]  /*7a60*/  @!P0 HADD2.F32 R9, -RZ, R7.H1_H1 ;  /* 0x30000007ff098230 */ /* 0x000fe20000004100 */
[----:B------:R-:W-:Y:S02]  /*7a70*/  @!P0 FFMA.FTZ R37, R11, R29, -R37 ;  /* 0x0000001d0b258223 */ /* 0x000fe40000010825 */
[----:B------:R-:W-:Y:S01]  /*7a80*/  @!P0 MOV R41, R4 ;  /* 0x0000000400298202 */ /* 0x000fe20000000f00 */
[----:B------:R-:W-:Y:S02]  /*7a90*/  @!P0 FFMA.FTZ R35, R10, R31, -R35 ;  /* 0x0000001f0a238223 */ /* 0x000fe40000010823 */
[----:B------:R-:W-:Y:S01]  /*7aa0*/  @!P0 FFMA.FTZ R38, R9, R33, -R34 ;  /* 0x0000002109268223 */ /* 0x000fe20000010822 */
[----:B------:R-:W-:Y:S01]  /*7ab0*/  @!P0 F2FP.PACK_AB R34, R48, R51 ;  /* 0x000000333022823e */ /* 0x000fe200000000ff */
[----:B------:R-:W-:Y:S01]  /*7ac0*/  @!P0 FMUL.FTZ R7, R11, R16 ;  /* 0x000000100b078220 */ /* 0x000fe20000410000 */
[----:B------:R-:W-:Y:S01]  /*7ad0*/  @!P0 F2FP.PACK_AB R16, R46, R47 ;  /* 0x0000002f2e10823e */ /* 0x000fe200000000ff */
[----:B------:R-:W-:Y:S01]  /*7ae0*/  @!P0 FMUL.FTZ R8, R10, R8 ;  /* 0x000000080a088220 */ /* 0x000fe20000410000 */
[----:B------:R-:W-:Y:S01]  /*7af0*/  @!P0 F2FP.PACK_AB R11, R38, R35 ;  /* 0x00000023260b823e */ /* 0x000fe200000000ff */
[----:B------:R-:W-:Y:S01]  /*7b00*/  @!P0 FFMA.FTZ R6, R26, R27, R6 ;  /* 0x0000001b1a068223 */ /* 0x000fe20000010006 */
[----:B------:R-:W-:Y:S01]  /*7b10*/  @!P0 F2FP.PACK_AB R10, R37, R39 ;  /* 0x00000027250a823e */ /* 0x000fe200000000ff */
[----:B------:R-:W-:Y:S01]  /*7b20*/  @!P0 FMUL.FTZ R9, R9, R17 ;  /* 0x0000001109098220 */ /* 0x000fe20000410000 */
[----:B------:R-:W-:Y:S01]  /*7b30*/  @!P0 MOV R13, R34 ;  /* 0x00000022000d8202 */ /* 0x000fe20000000f00 */
[----:B------:R-:W-:Y:S01]  /*7b40*/  @!P0 FFMA.FTZ R7, R28, R29, R7 ;  /* 0x0000001d1c078223 */ /* 0x000fe20000010007 */
[----:B------:R-:W-:Y:S01]  /*7b50*/  @!P0 MOV R14, R10 ;  /* 0x0000000a000e8202 */ /* 0x000fe20000000f00 */
[----:B------:R-:W-:Y:S01]  /*7b60*/  @!P0 FFMA.FTZ R8, R30, R31, R8 ;  /* 0x0000001f1e088223 */ /* 0x000fe20000010008 */
[----:B------:R-:W-:Y:S01]  /*7b70*/  @!P0 MOV R15, R11 ;  /* 0x0000000b000f8202 */ /* 0x000fe20000000f00 */
[----:B------:R-:W-:Y:S01]  /*7b80*/  @!P0 IMAD.MOV.U32 R12, RZ, RZ, R16 ;  /* 0x000000ffff0c8224 */ /* 0x000fe200078e0010 */
[----:B------:R-:W-:Y:S01]  /*7b90*/  @!P0 F2FP.PACK_AB R10, R3, R2 ;  /* 0x00000002030a823e */ /* 0x000fe200000000ff */
[----:B------:R-:W-:Y:S01]  /*7ba0*/  @!P0 FFMA.FTZ R9, R32, R33, R9 ;  /* 0x0000002120098223 */ /* 0x000fe20000010009 */
[----:B------:R-:W-:Y:S02]  /*7bb0*/  @!P0 F2FP.PACK_AB R3, R7, R6 ;  /* 0x000000060703823e */ /* 0x000fe400000000ff */
[----:B------:R1:W-:Y:S01]  /*7bc0*/  STG.E.128 [R44.64], R12 ;  /* 0x0000000c2c007986 */ /* 0x0003e2000c101d06 */
[----:B------:R-:W-:Y:S01]  /*7bd0*/  @!P0 IMAD.MOV.U32 R40, RZ, RZ, R10 ;  /* 0x000000ffff288224 */ /* 0x000fe200078e000a */
[----:B------:R-:W-:Y:S02]  /*7be0*/  @!P0 F2FP.PACK_AB R2, R9, R8 ;  /* 0x000000080902823e */ /* 0x000fe400000000ff */
        /* <DEDUP_REMOVED lines=11> */
.L_x_1370:
[----:B------:R-:W-:Y:S01]  /*7ca0*/  IMAD R2, R36, -0x30, R0 ;  /* 0xffffffd024027824 */ /* 0x000fe200078e0200 */
[----:B------:R-:W-:Y:S04]  /*7cb0*/  BSSY B0, `(.L_x_1401) ;  /* 0x0000015000007945 */ /* 0x000fe80003800000 */
        /* <DEDUP_REMOVED lines=20> */
.L_x_1402:
[----:B------:R-:W-:Y:S05]  /*7e00*/  BSYNC B0 ;  /* 0x0000000000007941 */ /* 0x000fea0003800000 */
.L_x_1401:
[----:B------:R-:W-:Y:S11]  /*7e10*/  ISETP.GE.AND P0, PT, R186, R88, PT ;  /* 0x00000058ba00720c */ /* 0x000ff60003f06270 */
[----:B------:R-:W-:Y:S02]  /*7e20*/  @!UPT UIADD3 URZ, URZ, URZ, URZ ;  /* 0x0000003f3f3ff290 */ /* 0x000fe4000fffe03f */
[----:B------:R-:W-:-:S05]  /*7e30*/  @P0 BRA `(.L_x_1384) ;  /* 0x0000010000000947 */ /* 0x000fca0003800000 */
[----:B------:R-:W-:Y:S11]  /*7e40*/  ISETP.GE.AND P0, PT, R132, c[0x0][0x1d4], PT ;  /* 0x0000750084007a0c */ /* 0x000ff60003f06270 */
[----:B------:R-:W-:Y:S02]  /*7e50*/  @!UPT UIADD3 URZ, URZ, URZ, URZ ;  /* 0x0000003f3f3ff290 */ /* 0x000fe4000fffe03f */
[----:B------:R-:W2:Y:S04]  /*7e60*/  @!P0 LDS.128 R8, [R197+0xb080] ;  /* 0x00b08000c5088984 */ /* 0x000ea80000000c00 */
[----:B--2---:R-:W-:Y:S01]  /*7e70*/  @!P0 STG.E.128 [R66.64], R8 ;  /* 0x0000000842008986 */ /* 0x004fe2000c101d06 */
[----:B------:R-:W-:Y:S11]  /*7e80*/  ISETP.GE.AND P0, PT, R134, c[0x0][0x1d4], PT ;  /* 0x0000750086007a0c */ /* 0x000ff60003f06270 */
[----:B------:R-:W-:Y:S02]  /*7e90*/  @!UPT UIADD3 URZ, URZ, URZ, URZ ;  /* 0x0000003f3f3ff290 */ /* 0x000fe4000fffe03f */
[----:B-1----:R-:W1:Y:S04]  /*7ea0*/  @!P0 LDS.128 R4, [R197+0xc880] ;  /* 0x00c88000c5048984 */ /* 0x002e680000000c00 */
        /* <DEDUP_REMOVED lines=9> */
.L_x_1384:
[----:B------:R-:W-:Y:S05]  /*7f40*/  BSYNC B2 ;  /* 0x0000000000027941 */ /* 0x000fea0003800000 */
.L_x_1369:
[----:B--2---:R-:W-:Y:S01]  /*7f50*/  IMAD R2, R92, 0x30, RZ ;  /* 0x000000305c027824 */ /* 0x004fe200078e02ff */
[----:B------:R-:W-:Y:S01]  /*7f60*/  LOP3.LUT P3, RZ, R206, 0x1, RZ, 0xc0, !PT ;  /* 0x00000001ceff7812 */ /* 0x000fe2000786c0ff */
[----:B-1----:R-:W-:Y:S01]  /*7f70*/  IMAD.WIDE.U32 R8, R36, 0x30, RZ ;  /* 0x0000003024087825 */ /* 0x002fe200078e00ff */
[----:B------:R-:W-:Y:S03]  /*7f80*/  BSSY B0, `(.L_x_1403) ;  /* 0x0000045000007945 */ /* 0x000fe60003800000 */
[----:B------:R-:W-:Y:S01]  /*7f90*/  IMAD.IADD R3, R88, 0x1, -R205 ;  /* 0x0000000158037824 */ /* 0x000fe200078e0acd */
[----:B------:R-:W-:Y:S01]  /*7fa0*/  IADD3 R4, P0, R128, R8, RZ ;  /* 0x0000000880047210 */ /* 0x000fe20007f1e0ff */
[----:B------:R-:W-:Y:S05]  /*7fb0*/  IMAD.IADD R11, R9, 0x1, R2 ;  /* 0x00000001090b7824 */ /* 0x000fea00078e0202 */
[----:B------:R-:W-:Y:S02]  /*7fc0*/  IADD3.X R2, R11, R146, RZ, P0, !PT ;  /* 0x000000920b027210 */ /* 0x000fe400007fe4ff */
[C---:B------:R-:W-:Y:S11]  /*7fd0*/  ISETP.GE.AND P0, PT, R3.reuse, 0x21, PT ;  /* 0x000000210300780c */ /* 0x040ff60003f06270 */
[----:B------:R-:W-:Y:S02]  /*7fe0*/  @!UPT UIADD3 URZ, URZ, URZ, URZ ;  /* 0x0000003f3f3ff290 */ /* 0x000fe4000fffe03f */
[----:B------:R-:W-:Y:S05]  /*7ff0*/  @P0 IADD3 R9, P1, R4, 0x20, RZ ;  /* 0x0000002004090810 */ /* 0x000fea0007f3e0ff */
[----:B------:R-:W-:Y:S01]  /*8000*/  @P0 IMAD.X R10, RZ, RZ, R2, P1 ;  /* 0x000000ffff0a0224 */ /* 0x000fe200008e0602 */
[----:B------:R-:W-:Y:S11]  /*8010*/  ISETP.GE.AND P1, PT, R3, 0x1, PT ;  /* 0x000000010300780c */ /* 0x000ff60003f26270 */
[----:B------:R-:W-:Y:S02]  /*8020*/  @!UPT UIADD3 URZ, URZ, URZ, URZ ;  /* 0x0000003f3f3ff290 */ /* 0x000fe4000fffe03f */
[----:B------:R-:W-:Y:S01]  /*8030*/  @P1 IMAD R5, R2, c[0x0][0x258], RZ ;  /* 0x0000960002051a24 */ /* 0x000fe200078e02ff */
[----:B------:R-:W-:Y:S01]  /*8040*/  @P1 MOV R2, R98 ;  /* 0x0000006200021202 */ /* 0x000fe20000000f00 */
[----:B------:R-:W-:Y:S04]  /*8050*/  @P1 IMAD.MOV.U32 R3, RZ, RZ, R108 ;  /* 0x000000ffff031224 */ /* 0x000fe800078e006c */
[C---:B------:R-:W-:Y:S04]  /*8060*/  @P1 IMAD.WIDE.U32 R2, R4.reuse, c[0x0][0x258], R2 ;  /* 0x0000960004021a25 */ /* 0x040fe800078e0002 */
[----:B------:R-:W-:Y:S01]  /*8070*/  @P1 IMAD R4, R4, c[0x0][0x25c], R5 ;  /* 0x0000970004041a24 */ /* 0x000fe200078e0205 */
[C---:B------:R-:W-:Y:S02]  /*8080*/  @P1 LEA R6, P2, R2.reuse, c[0x0][0x250], 0x1 ;  /* 0x0000940002061a11 */ /* 0x040fe400078408ff */
[----:B------:R-:W-:Y:S02]  /*8090*/  @P0 MOV R5, R108 ;  /* 0x0000006c00050202 */ /* 0x000fe40000000f00 */
[----:B------:R-:W-:Y:S01]  /*80a0*/  @P1 IADD3 R3, R3, R4, RZ ;  /* 0x0000000403031210 */ /* 0x000fe20007ffe0ff */
[----:B------:R-:W-:Y:S03]  /*80b0*/  @P0 IMAD.MOV.U32 R4, RZ, RZ, R98 ;  /* 0x000000ffff040224 */ /* 0x000fe600078e0062 */
[----:B------:R-:W-:Y:S01]  /*80c0*/  @P1 LEA.HI.X R7, R2, c[0x0][0x254], R3, 0x1, P2 ;  /* 0x0000950002071a11 */ /* 0x000fe200010f0c03 */
[----:B------:R-:W-:Y:S02]  /*80d0*/  @P0 IMAD R2, R10, c[0x0][0x258], RZ ;  /* 0x000096000a020a24 */ /* 0x000fe400078e02ff */
[C---:B------:R-:W-:Y:S02]  /*80e0*/  @P0 IMAD.WIDE.U32 R4, R9.reuse, c[0x0][0x258], R4 ;  /* 0x0000960009040a25 */ /* 0x040fe400078e0004 */
[----:B------:R-:W-:Y:S01]  /*80f0*/  @!PT LDS RZ, [RZ] ;  /* 0x00000000fffff984 */ /* 0x000fe20000000800 */
[----:B------:R-:W-:Y:S01]  /*8100*/  @!PT LDS RZ, [RZ] ;  /* 0x00000000fffff984 */ /* 0x000fe20000000800 */
[----:B------:R-:W-:Y:S01]  /*8110*/  @!PT LDS RZ, [RZ] ;  /* 0x00000000fffff984 */ /* 0x000fe20000000800 */
[----:B------:R1:W-:Y:S02]  /*8120*/  @P1 LDGSTS.E.BYPASS.LTC128B.128 [R197+0x4080], [R6.64], !P3 ;  /* 0x0408000006c51fae */ /* 0x0003e4000d901d46 */
[----:B------:R-:W-:Y:S02]  /*8130*/  @P0 IMAD R2, R9, c[0x0][0x25c], R2 ;  /* 0x0000970009020a24 */ /* 0x000fe400078e0202 */
[----:B------:R1:W-:Y:S02]  /*8140*/  @P1 LDGSTS.E.BYPASS.LTC128B.128 [R197+0x5880], [R6.64+0x80], !P6 ;  /* 0x0588008006c51fae */ /* 0x0003e4000f101d46 */
[----:B------:R-:W-:Y:S01]  /*8150*/  @P0 IMAD.IADD R3, R5, 0x1, R2 ;  /* 0x0000000105030824 */ /* 0x000fe200078e0202 */
[C---:B------:R-:W-:Y:S01]  /*8160*/  @P0 LEA R2, P2, R4.reuse, c[0x0][0x250], 0x1 ;  /* 0x0000940004020a11 */ /* 0x040fe200078408ff */
[----:B------:R1:W-:Y:S03]  /*8170*/  @P1 LDGSTS.E.BYPASS.LTC128B.128 [R197+0x7080], [R6.64+0x100], !P5 ;  /* 0x0708010006c51fae */ /* 0x0003e6000e901d46 */
[----:B------:R-:W-:Y:S01]  /*8180*/  @P0 LEA.HI.X R3, R4, c[0x0][0x254], R3, 0x1, P2 ;  /* 0x0000950004030a11 */ /* 0x000fe200010f0c03 */
[----:B------:R1:W-:Y:S04]  /*8190*/  @P1 LDGSTS.E.BYPASS.LTC128B.128 [R197+0x8880], [R6.64+0x180], !P4 ;  /* 0x0888018006c51fae */ /* 0x0003e8000e101d46 */
[----:B------:R2:W-:Y:S04]  /*81a0*/  @P0 LDGSTS.E.BYPASS.LTC128B.128 [R201+0x5080], [R2.64], !P3 ;  /* 0x0508000002c90fae */ /* 0x0005e8000d901d46 */
[----:B------:R2:W-:Y:S04]  /*81b0*/  @P0 LDGSTS.E.BYPASS.LTC128B.128 [R201+0x6880], [R2.64+0x80], !P6 ;  /* 0x0688008002c90fae */ /* 0x0005e8000f101d46 */
[----:B------:R2:W-:Y:S04]  /*81c0*/  @P0 LDGSTS.E.BYPASS.LTC128B.128 [R201+0x8080], [R2.64+0x100], !P5 ;  /* 0x0808010002c90fae */ /* 0x0005e8000e901d46 */
[----:B------:R2:W-:Y:S04]  /*81d0*/  @P0 LDGSTS.E.BYPASS.LTC128B.128 [R201+0x9880], [R2.64+0x180], !P4 ;  /* 0x0988018002c90fae */ /* 0x0005e8000e101d46 */
[----:B------:R-:W0:Y:S01]  /*81e0*/  LDGDEPBAR ;  /* 0x00000000000079af */ /* 0x000e220000000000 */
[----:B-1----:R-:W-:Y:S04]  /*81f0*/  IADD3 R6, P0, R148, R8, RZ ;  /* 0x0000000894067210 */ /* 0x002fe80007f1e0ff */
[----:B------:R-:W-:Y:S02]  /*8200*/  IADD3.X R7, R11, R147, RZ, P0, !PT ;  /* 0x000000930b077210 */ /* 0x000fe400007fe4ff */
[----:B------:R-:W-:Y:S01]  /*8210*/  ISETP.GT.AND P0, PT, R88, R205, PT ;  /* 0x000000cd5800720c */ /* 0x000fe20003f04270 */
[----:B------:R-:W-:Y:S04]  /*8220*/  DEPBAR.LE SB0, 0x0 ;  /* 0x000080000000791a */ /* 0x000fe80000000000 */
[----:B------:R-:W-:Y:S08]  /*8230*/  BAR.SYNC.DEFER_BLOCKING 0x0 ;  /* 0x0000000000007b1d */ /* 0x000ff00000010000 */
[----:B------:R-:W-:-:S05]  /*8240*/  @!P0 BRA `(.L_x_1404) ;  /* 0x0000018000008947 */ /* 0x000fca0003800000 */
[----:B--2---:R-:W-:Y:S02]  /*8250*/  IMAD R2, R7, c[0x0][0x208], RZ ;  /* 0x0000820007027a24 */ /* 0x004fe400078e02ff */
[----:B------:R-:W-:Y:S02]  /*8260*/  IMAD.MOV.U32 R4, RZ, RZ, R96 ;  /* 0x000000ffff047224 */ /* 0x000fe400078e0060 */
[----:B------:R-:W-:Y:S02]  /*8270*/  IMAD.MOV.U32 R5, RZ, RZ, R95 ;  /* 0x000000ffff057224 */ /* 0x000fe400078e005f */
[C---:B------:R-:W-:Y:S02]  /*8280*/  IMAD R2, R6.reuse, c[0x0][0x20c], R2 ;  /* 0x0000830006027a24 */ /* 0x040fe400078e0202 */
[----:B------:R-:W-:Y:S04]  /*8290*/  IMAD.WIDE.U32 R4, R6, c[0x0][0x208], R4 ;  /* 0x0000820006047a25 */ /* 0x000fe800078e0004 */
[----:B------:R-:W-:Y:S01]  /*82a0*/  IMAD.IADD R3, R5, 0x1, R2 ;  /* 0x0000000105037824 */ /* 0x000fe200078e0202 */
[C---:B------:R-:W-:Y:S04]  /*82b0*/  LEA R2, P0, R4.reuse, c[0x0][0x1f8], 0x1 ;  /* 0x00007e0004027a11 */ /* 0x040fe800078008ff */
        /* <DEDUP_REMOVED lines=17> */
.L_x_1404:
[----:B--2---:R-:W-:Y:S05]  /*83d0*/  BSYNC B0 ;  /* 0x0000000000007941 */ /* 0x004fea0003800000 */
.L_x_1403:
[----:B------:R-:W-:Y:S01]  /*83e0*/  ISETP.GE.AND P0, PT, R186, R88, PT ;  /* 0x00000058ba00720c */ /* 0x000fe20003f06270 */
[----:B------:R-:W-:Y:S01]  /*83f0*/  @!UPT UIADD3 URZ, URZ, URZ, URZ ;  /* 0x0000003f3f3ff290 */ /* 0x000fe2000fffe03f */
[----:B------:R-:W-:Y:S11]  /*8400*/  BSSY B0, `(.L_x_1405) ;  /* 0x000001c000007945 */ /* 0x000ff60003800000 */
[----:B------:R-:W-:-:S05]  /*8410*/  @P0 BRA `(.L_x_1406) ;  /* 0x000001a000000947 */ /* 0x000fca0003800000 */
[----:B-1----:R-:W-:Y:S01]  /*8420*/  IADD3 R2, P0, R6, 0x20, RZ ;  /* 0x0000002006027810 */ /* 0x002fe20007f1e0ff */
[----:B------:R-:W-:Y:S02]  /*8430*/  IMAD.MOV.U32 R4, RZ, RZ, R96 ;  /* 0x000000ffff047224 */ /* 0x000fe400078e0060 */
[----:B------:R-:W-:Y:S02]  /*8440*/  IMAD.MOV.U32 R5, RZ, RZ, R95 ;  /* 0x000000ffff057224 */ /* 0x000fe400078e005f */
[----:B------:R-:W-:Y:S02]  /*8450*/  IMAD.X R3, RZ, RZ, R7, P0 ;  /* 0x000000ffff037224 */ /* 0x000fe400000e0607 */
[C---:B------:R-:W-:Y:S04]  /*8460*/  IMAD.WIDE.U32 R4, R2.reuse, c[0x0][0x208], R4 ;  /* 0x0000820002047a25 */ /* 0x040fe800078e0004 */
        /* <DEDUP_REMOVED lines=21> */
.L_x_1406:
[----:B------:R-:W-:Y:S05]  /*85c0*/  BSYNC B0 ;  /* 0x0000000000007941 */ /* 0x000fea0003800000 */
.L_x_1405:
[----:B------:R-:W-:Y:S01]  /*85d0*/  ISETP.GT.AND P3, PT, R36, R144, PT ;  /* 0x000000902400720c */ /* 0x000fe20003f64270 */
[----:B------:R-:W-:Y:S01]  /*85e0*/  @!UPT UIADD3 URZ, URZ, URZ, URZ ;  /* 0x0000003f3f3ff290 */ /* 0x000fe2000fffe03f */
[----:B------:R-:W-:Y:S11]  /*85f0*/  BSSY B0, `(.L_x_1407) ;  /* 0x0000022000007945 */ /* 0x000ff60003800000 */
[----:B------:R-:W-:-:S05]  /*8600*/  @!P3 BRA `(.L_x_1408) ;  /* 0x000002000000b947 */ /* 0x000fca0003800000 */
[----:B-1----:R-:W-:Y:S01]  /*8610*/  IADD3 R4, R36, -0x1, RZ ;  /* 0xffffffff24047810 */ /* 0x002fe20007ffe0ff */
[----:B------:R-:W-:Y:S02]  /*8620*/  IMAD.MOV.U32 R2, RZ, RZ, R124 ;  /* 0x000000ffff027224 */ /* 0x000fe400078e007c */
[----:B------:R-:W-:Y:S01]  /*8630*/  IMAD.MOV.U32 R3, RZ, RZ, R123 ;  /* 0x000000ffff037224 */ /* 0x000fe200078e007b */
[----:B------:R-:W-:Y:S01]  /*8640*/  SHF.R.S32.HI R6, RZ, 0x1f, R4 ;  /* 0x0000001fff067819 */ /* 0x000fe20000011404 */
[----:B------:R-:W-:Y:S02]  /*8650*/  IMAD R5, R166, R4, RZ ;  /* 0x00000004a6057224 */ /* 0x000fe400078e02ff */
[-C--:B------:R-:W-:Y:S04]  /*8660*/  IMAD.WIDE.U32 R2, R4, R150.reuse, R2 ;  /* 0x0000009604027225 */ /* 0x080fe800078e0002 */
[----:B------:R-:W-:Y:S01]  /*8670*/  IMAD R4, R6, R150, R5 ;  /* 0x0000009606047224 */ /* 0x000fe200078e0205 */
[----:B------:R-:W-:Y:S03]  /*8680*/  IADD3 R6, -R205, 0x30, RZ ;  /* 0x00000030cd067810 */ /* 0x000fe60007ffe1ff */
[----:B------:R-:W-:Y:S01]  /*8690*/  IMAD.IADD R3, R3, 0x1, R4 ;  /* 0x0000000103037824 */ /* 0x000fe200078e0204 */
[----:B------:R-:W-:Y:S11]  /*86a0*/  ISETP.GE.AND P1, PT, R6, 0x1, PT ;  /* 0x000000010600780c */ /* 0x000ff60003f26270 */
[----:B------:R-:W-:Y:S02]  /*86b0*/  @!UPT UIADD3 URZ, URZ, URZ, URZ ;  /* 0x0000003f3f3ff290 */ /* 0x000fe4000fffe03f */
[C---:B------:R-:W-:Y:S04]  /*86c0*/  @P1 LEA R4, P0, R2.reuse, c[0x0][0x220], 0x1 ;  /* 0x0000880002041a11 */ /* 0x040fe800078008ff */
[----:B------:R-:W-:Y:S02]  /*86d0*/  @P1 LEA.HI.X R5, R2, c[0x0][0x224], R3, 0x1, P0 ;  /* 0x0000890002051a11 */ /* 0x000fe400000f0c03 */
[----:B------:R-:W-:Y:S11]  /*86e0*/  ISETP.GE.AND P0, PT, R6, 0x21, PT ;  /* 0x000000210600780c */ /* 0x000ff60003f06270 */
[----:B------:R-:W-:Y:S02]  /*86f0*/  @!UPT UIADD3 URZ, URZ, URZ, URZ ;  /* 0x0000003f3f3ff290 */ /* 0x000fe4000fffe03f */
[----:B------:R-:W-:Y:S05]  /*8700*/  @P0 IADD3 R6, P2, R184, R2, RZ ;  /* 0x00000002b8060210 */ /* 0x000fea0007f5e0ff */
[----:B------:R-:W-:Y:S01]  /*8710*/  @P0 IMAD.X R3, R3, 0x1, R170, P2 ;  /* 0x0000000103030824 */ /* 0x000fe200010e06aa */
[C---:B------:R-:W-:Y:S04]  /*8720*/  @P0 LEA R2, P2, R6.reuse, c[0x0][0x220], 0x1 ;  /* 0x0000880006020a11 */ /* 0x040fe800078408ff */
[----:B------:R-:W-:Y:S02]  /*8730*/  @P0 LEA.HI.X R3, R6, c[0x0][0x224], R3, 0x1, P2 ;  /* 0x0000890006030a11 */ /* 0x000fe400010f0c03 */
[----:B------:R-:W-:Y:S11]  /*8740*/  LOP3.LUT P2, RZ, R206, 0x1, RZ, 0xc0, !PT ;  /* 0x00000001ceff7812 */ /* 0x000ff6000784c0ff */
[----:B------:R-:W-:Y:S02]  /*8750*/  @!UPT UIADD3 URZ, URZ, URZ, URZ ;  /* 0x0000003f3f3ff290 */ /* 0x000fe4000fffe03f */
[----:B------:R-:W-:Y:S01]  /*8760*/  @!PT LDS RZ, [RZ] ;  /* 0x00000000fffff984 */ /* 0x000fe20000000800 */
[----:B------:R-:W-:Y:S01]  /*8770*/  @!PT LDS RZ, [RZ] ;  /* 0x00000000fffff984 */ /* 0x000fe20000000800 */
[----:B------:R-:W-:Y:S01]  /*8780*/  @!PT LDS RZ, [RZ] ;  /* 0x00000000fffff984 */ /* 0x000fe20000000800 */
[----:B------:R1:W-:Y:S04]  /*8790*/  @P1 LDGSTS.E.BYPASS.LTC128B.128 [R197+0xa080], [R4.64], !P2 ;  /* 0x0a08000004c51fae */ /* 0x0003e8000d101d46 */
[----:B------:R1:W-:Y:S04]  /*87a0*/  @P1 LDGSTS.E.BYPASS.LTC128B.128 [R197+0xb880], [R4.64+0x80], !P6 ;  /* 0x0b88008004c51fae */ /* 0x0003e8000f101d46 */
[----:B------:R1:W-:Y:S04]  /*87b0*/  @P1 LDGSTS.E.BYPASS.LTC128B.128 [R197+0xd080], [R4.64+0x100], !P5 ;  /* 0x0d08010004c51fae */ /* 0x0003e8000e901d46 */
[----:B------:R1:W-:Y:S04]  /*87c0*/  @P1 LDGSTS.E.BYPASS.LTC128B.128 [R197+0xe880], [R4.64+0x180], !P4 ;  /* 0x0e88018004c51fae */ /* 0x0003e8000e101d46 */
[----:B------:R1:W-:Y:S04]  /*87d0*/  @P0 LDGSTS.E.BYPASS.LTC128B.128 [R201+0xb080], [R2.64], !P2 ;  /* 0x0b08000002c90fae */ /* 0x0003e8000d101d46 */
[----:B------:R1:W-:Y:S04]  /*87e0*/  @P0 LDGSTS.E.BYPASS.LTC128B.128 [R201+0xc880], [R2.64+0x80], !P6 ;  /* 0x0c88008002c90fae */ /* 0x0003e8000f101d46 */
[----:B------:R1:W-:Y:S04]  /*87f0*/  @P0 LDGSTS.E.BYPASS.LTC128B.128 [R201+0xe080], [R2.64+0x100], !P5 ;  /* 0x0e08010002c90fae */ /* 0x0003e8000e901d46 */
[----:B------:R1:W-:Y:S02]  /*8800*/  @P0 LDGSTS.E.BYPASS.LTC128B.128 [R201+0xf880], [R2.64+0x180], !P4 ;  /* 0x0f88018002c90fae */ /* 0x0003e4000e101d46 */
.L_x_1408:
[----:B------:R-:W-:Y:S05]  /*8810*/  BSYNC B0 ;  /* 0x0000000000007941 */ /* 0x000fea0003800000 */
.L_x_1407:
[----:B------:R-:W0:Y:S01]  /*8820*/  LDGDEPBAR ;  /* 0x00000000000079af */ /* 0x000e220000000000 */
[----:B------:R-:W-:Y:S01]  /*8830*/  IADD3 R36, R36, -0x1, RZ ;  /* 0xffffffff24247810 */ /* 0x000fe20007ffe0ff */
[----:B------:R-:W-:-:S05]  /*8840*/  @P3 BRA `(.L_x_1409) ;  /* 0xffffa7e000003947 */ /* 0x000fca000383ffff */
[----:B------:R-:W-:Y:S01]  /*8850*/  WARPSYNC 0xffffffff ;  /* 0xffffffff00007948 */ /* 0x000fe20003800000 */
[----:B------:R-:W-:Y:S06]  /*8860*/  BAR.SYNC.DEFER_BLOCKING 0x0 ;  /* 0x0000000000007b1d */ /* 0x000fec0000010000 */
.L_x_1368:
[----:B------:R-:W-:Y:S01]  /*8870*/  ISETP.GE.AND P0, PT, R178, 0x1, PT ;  /* 0x00000001b200780c */ /* 0x000fe20003f06270 */
[----:B------:R-:W-:Y:S01]  /*8880*/  BSSY B0, `(.L_x_1410) ;  /* 0x0000021000007945 */ /* 0x000fe20003800000 */
[----:B-1----:R-:W-:Y:S01]  /*8890*/  IMAD.IADD R9, R163, 0x1, R164 ;  /* 0x00000001a3097824 */ /* 0x002fe200078e02a4 */
[----:B------:R-:W-:-:S10]  /*88a0*/  MOV R0, RZ ;  /* 0x000000ff00007202 */ /* 0x000fd40000000f00 */
        /* <DEDUP_REMOVED lines=30> */
.L_x_1411:
[----:B------:R-:W-:Y:S05]  /*8a90*/  BSYNC B0 ;  /* 0x0000000000007941 */ /* 0x000fea0003800000 */
.L_x_1410:
[----:B------:R-:W2:Y:S01]  /*8aa0*/  LDL R2, [R1+0x40] ;  /* 0x0000400001027983 */ /* 0x000ea20000100800 */
        /* <DEDUP_REMOVED lines=64> */
[----:B--2---:R-:W-:-:S04]  /*8eb0*/  IMAD R252, R2, R0, RZ ;  /* 0x0000000002fc7224 */ /* 0x004fc800078e02ff */
[--C-:B------:R-:W-:Y:S01]  /*8ec0*/  IMAD.IADD R2, R252, 0x1, R0.reuse ;  /* 0x00000001fc027824 */ /* 0x100fe200078e0200 */
[----:B------:R-:W-:-:S04]  /*8ed0*/  PRMT R0, RZ, 0x7610, R0 ;  /* 0x00007610ff007816 */ /* 0x000fc80000000000 */
[----:B------:R-:W-:Y:S02]  /*8ee0*/  IMNMX R114, R160, R2, PT ;  /* 0x00000002a0727217 */ /* 0x000fe40003800200 */
[----:B------:R-:W-:Y:S02]  /*8ef0*/  CS2R R160, SRZ ;  /* 0x0000000000a07805 */ /* 0x000fe4000001ff00 */
[----:B------:R-:W-:Y:S01]  /*8f00*/  ISETP.GT.AND P0, PT, R114, R252, PT ;  /* 0x000000fc7200720c */ /* 0x000fe20003f04270 */
[----:B------:R1:W-:-:S12]  /*8f10*/  STL [R1+0x8], R114 ;  /* 0x0000087201007387 */ /* 0x0003d80000100800 */
[----:B------:R-:W-:Y:S05]  /*8f20*/  @!P0 BRA `(.L_x_1412) ;  /* 0x0000d7b000008947 */ /* 0x000fea0003800000 */
[----:B------:R-:W2:Y:S04]  /*8f30*/  LDL R118, [R1+0x4] ;  /* 0x0000040001767983 */ /* 0x000ea80000100800 */
[----:B------:R-:W3:Y:S04]  /*8f40*/  LDL R115, [R1] ;  /* 0x0000000001737983 */ /* 0x000ee80000100800 */
[----:B------:R-:W4:Y:S01]  /*8f50*/  LDL R19, [R1+0x14] ;  /* 0x0000140001137983 */ /* 0x000f220000100800 */
[----:B------:R-:W-:-:S04]  /*8f60*/  ISETP.NE.U32.AND P0, PT, RZ, c[0x0][0x340], PT ;  /* 0x0000d000ff007a0c */ /* 0x000fc80003f05070 */
[----:B------:R-:W-:-:S13]  /*8f70*/  ISETP.NE.AND.EX P0, PT, RZ, c[0x0][0x344], PT, P0 ;  /* 0x0000d100ff007a0c */ /* 0x000fda0003f05300 */
[----:B------:R-:W-:-:S04]  /*8f80*/  @P0 IMAD.MOV.U32 R2, RZ, RZ, 0x4 ;  /* 0x00000004ff020424 */ /* 0x000fc800078e00ff */
[----:B------:R-:W-:-:S05]  /*8f90*/  @P0 IMAD.WIDE R2, R217, R2, c[0x0][0x340] ;  /* 0x0000d000d9020625 */ /* 0x000fca00078e0202 */
[----:B------:R1:W4:Y:S01]  /*8fa0*/  @P0 LDG.E R16, [R2.64] ;  /* 0x0000000602100981 */ /* 0x000322000c1e1900 */
[----:B------:R-:W-:Y:S01]  /*8fb0*/  SHF.R.S32.HI R0, RZ, 0x1f, R176 ;  /* 0x0000001fff007819 */ /* 0x000fe200000114b0 */
[----:B------:R-:W-:Y:S01]  /*8fc0*/  IMAD.MOV.U32 R4, RZ, RZ, c[0x0][0x2c4] ;  /* 0x0000b100ff047624 */ /* 0x000fe200078e00ff */
[----:B------:R-:W-:Y:S02]  /*8fd0*/  ISETP.NE.U32.AND P2, PT, RZ, c[0x0][0x348], PT ;  /* 0x0000d200ff007a0c */ /* 0x000fe40003f45070 */
[----:B------:R-:W-:Y:S01]  /*8fe0*/  ISETP.GE.AND P5, PT, R134, c[0x0][0x1d4], PT ;  /* 0x0000750086007a0c */ /* 0x000fe20003fa6270 */
[----:B------:R-:W-:Y:S01]  /*8ff0*/  IMAD R0, R0, c[0x0][0x178], RZ ;  /* 0x00005e0000007a24 */ /* 0x000fe200078e02ff */
[----:B------:R-:W-:Y:S02]  /*9000*/  ISETP.NE.AND.EX P2, PT, RZ, c[0x0][0x34c], PT, P2 ;  /* 0x0000d300ff007a0c */ /* 0x000fe40003f45320 */
[----:B------:R-:W-:Y:S01]  /*9010*/  ISETP.NE.AND P3, PT, R4, 0x1, PT ;  /* 0x000000010400780c */ /* 0x000fe20003f65270 */
[----:B------:R-:W-:Y:S01]  /*9020*/  IMAD R0, R176, c[0x0][0x17c], R0 ;  /* 0x00005f00b0007a24 */ /* 0x000fe200078e0200 */
[----:B------:R-:W-:-:S02]  /*9030*/  SEL R6, R217, RZ, !P2 ;  /* 0x000000ffd9067207 */ /* 0x000fc40005000000 */
[----:B------:R-:W-:Y:S02]  /*9040*/  SHF.R.S32.HI R10, RZ, 0x1f, R205 ;  /* 0x0000001fff0a7819 */ /* 0x000fe400000114cd */
[----:B------:R-:W-:Y:S02]  /*9050*/  IADD3 R4, P1, R205, R9, RZ ;  /* 0x00000009cd047210 */ /* 0x000fe40007f3e0ff */
[----:B------:R-:W-:Y:S02]  /*9060*/  ISETP.GE.AND P4, PT, R132, c[0x0][0x1d4], PT ;  /* 0x0000750084007a0c */ /* 0x000fe40003f86270 */
[----:B------:R-:W-:Y:S02]  /*9070*/  LEA.HI.X.SX32 R12, R9, R10, 0x1, P1 ;  /* 0x0000000a090c7211 */ /* 0x000fe400008f0eff */
[----:B------:R-:W-:Y:S02]  /*9080*/  LOP3.LUT R206, R206, 0xfffffffb, RZ, 0xc0, !PT ;  /* 0xfffffffbcece7812 */ /* 0x000fe400078ec0ff */
[----:B------:R-:W-:Y:S01]  /*9090*/  ISETP.GE.AND P1, PT, R208, c[0x0][0x1d4], PT ;  /* 0x00007500d0007a0c */ /* 0x000fe20003f26270 */
[----:B-1----:R-:W-:Y:S01]  /*90a0*/  IMAD.WIDE.U32 R2, R176, c[0x0][0x178], RZ ;  /* 0x00005e00b0027a25 */ /* 0x002fe200078e00ff */
[----:B------:R-:W-:-:S02]  /*90b0*/  @P5 LOP3.LUT R206, R206, 0x4, RZ, 0xfc, !PT ;  /* 0x00000004cece5812 */ /* 0x000fc400078efcff */
[----:B------:R-:W-:Y:S01]  /*90c0*/  SEL R14, RZ, 0x1, P4 ;  /* 0x00000001ff0e7807 */ /* 0x000fe20002000000 */
[----:B------:R-:W-:Y:S01]  /*90d0*/  IMAD.IADD R3, R3, 0x1, R0 ;  /* 0x0000000103037824 */ /* 0x000fe200078e0200 */
[----:B------:R-:W-:Y:S02]  /*90e0*/  LEA R0, R215, R205, 0x5 ;  /* 0x000000cdd7007211 */ /* 0x000fe400078e28ff */
[----:B------:R-:W-:Y:S02]  /*90f0*/  LOP3.LUT R206, R206, 0xfffffff7, RZ, 0xc0, !PT ;  /* 0xfffffff7cece7812 */ /* 0x000fe400078ec0ff */
[----:B------:R-:W-:Y:S02]  /*9100*/  IADD3 R88, R114, -0x1, RZ ;  /* 0xffffffff72587810 */ /* 0x000fe40007ffe0ff */
[----:B------:R-:W-:Y:S02]  /*9110*/  @P4 LOP3.LUT R206, R206, 0x8, RZ, 0xfc, !PT ;  /* 0x00000008cece4812 */ /* 0x000fe400078efcff */
[----:B------:R-:W-:-:S02]  /*9120*/  ISETP.GE.AND P4, PT, R134, c[0x0][0x198], PT ;  /* 0x0000660086007a0c */ /* 0x000fc40003f86270 */
[----:B------:R-:W-:Y:S02]  /*9130*/  LOP3.LUT R206, R206, 0xfffffffd, RZ, 0xc0, !PT ;  /* 0xfffffffdcece7812 */ /* 0x000fe400078ec0ff */
[----:B--2---:R-:W-:Y:S02]  /*9140*/  SEL R7, R118, RZ, !P2 ;  /* 0x000000ff76077207 */ /* 0x004fe40005000000 */
[----:B------:R-:W-:Y:S01]  /*9150*/  ISETP.GE.AND P2, PT, R207, c[0x0][0x1d4], PT ;  /* 0x00007500cf007a0c */ /* 0x000fe20003f46270 */
[----:B---3--:R-:W-:-:S04]  /*9160*/  IMAD.WIDE.U32 R2, R115, c[0x0][0x1b8], R2 ;  /* 0x00006e0073027a25 */ /* 0x008fc800078e0002 */
[----:B------:R-:W-:Y:S02]  /*9170*/  IMAD R7, R7, c[0x0][0x1c0], RZ ;  /* 0x0000700007077a24 */ /* 0x000fe400078e02ff */
[----:B----4-:R-:W-:Y:S02]  /*9180*/  IMAD R5, R19, 0x80, R0 ;  /* 0x0000008013057824 */ /* 0x010fe400078e0200 */
[----:B------:R-:W-:Y:S02]  /*9190*/  IMAD R3, R115, c[0x0][0x1bc], R3 ;  /* 0x00006f0073037a24 */ /* 0x000fe400078e0203 */
[----:B------:R-:W-:Y:S02]  /*91a0*/  IMAD R15, R6, c[0x0][0x1c4], R7 ;  /* 0x00007100060f7a24 */ /* 0x000fe400078e0207 */
[----:B------:R-:W-:Y:S01]  /*91b0*/  @P2 LOP3.LUT R206, R206, 0x2, RZ, 0xfc, !PT ;  /* 0x00000002cece2812 */ /* 0x000fe200078efcff */
[----:B------:R-:W-:-:S03]  /*91c0*/  @P3 IMAD.HI.U32 R8, R5, c[0x0][0x2c8], RZ ;  /* 0x0000b20005083a27 */ /* 0x000fc600078e00ff */
[----:B------:R-:W-:Y:S01]  /*91d0*/  LOP3.LUT R206, R206, 0xfffffffe, RZ, 0xc0, !PT ;  /* 0xfffffffecece7812 */ /* 0x000fe200078ec0ff */
[----:B------:R-:W-:Y:S01]  /*91e0*/  IMAD.WIDE.U32 R6, R6, c[0x0][0x1c0], R2 ;  /* 0x0000700006067a25 */ /* 0x000fe200078e0002 */
[----:B------:R-:W-:Y:S02]  /*91f0*/  MOV R2, R132 ;  /* 0x0000008400027202 */ /* 0x000fe40000000f00 */
[----:B------:R-:W-:Y:S01]  /*9200*/  @P1 LOP3.LUT R206, R206, 0x1, RZ, 0xfc, !PT ;  /* 0x00000001cece1812 */ /* 0x000fe200078efcff */
[----:B------:R-:W-:Y:S02]  /*9210*/  IMAD.MOV.U32 R3, RZ, RZ, R133 ;  /* 0x000000ffff037224 */ /* 0x000fe400078e0085 */
[----:B------:R-:W-:Y:S01]  /*9220*/  IMAD.MOV.U32 R0, RZ, RZ, R5 ;  /* 0x000000ffff007224 */ /* 0x000fe200078e0005 */
[----:B------:R-:W-:Y:S01]  /*9230*/  @P3 SHF.R.U32.HI R0, RZ, c[0x0][0x2cc], R8 ;  /* 0x0000b300ff003a19 */ /* 0x000fe20000011608 */
[----:B------:R-:W-:Y:S01]  /*9240*/  IMAD.WIDE.U32 R10, R4, c[0x0][0x1e0], R2 ;  /* 0x00007800040a7a25 */ /* 0x000fe200078e0002 */
[----:B------:R-:W-:-:S02]  /*9250*/  ISETP.GE.AND P3, PT, R207, c[0x0][0x198], PT ;  /* 0x00006600cf007a0c */ /* 0x000fc40003f66270 */
[----:B------:R-:W-:Y:S01]  /*9260*/  SHF.R.S32.HI R13, RZ, 0x1f, R0 ;  /* 0x0000001fff0d7819 */ /* 0x000fe20000011400 */
[----:B------:R-:W-:Y:S01]  /*9270*/  IMAD.WIDE.U32 R8, R4, c[0x0][0x208], R2 ;  /* 0x0000820004087a25 */ /* 0x000fe200078e0002 */
[----:B------:R-:W-:Y:S02]  /*9280*/  SEL R3, RZ, 0xffffffff, P5 ;  /* 0xffffffffff037807 */ /* 0x000fe40002800000 */
[----:B------:R-:W-:Y:S01]  /*9290*/  ISETP.GE.AND P5, PT, R132, c[0x0][0x198], PT ;  /* 0x0000660084007a0c */ /* 0x000fe20003fa6270 */
[C---:B------:R-:W-:Y:S02]  /*92a0*/  IMAD R2, R12.reuse, c[0x0][0x1e0], RZ ;  /* 0x000078000c027a24 */ /* 0x040fe400078e02ff */
[----:B------:R-:W-:Y:S02]  /*92b0*/  IMAD R12, R12, c[0x0][0x208], RZ ;  /* 0x000082000c0c7a24 */ /* 0x000fe400078e02ff */
[----:B------:R-:W-:Y:S01]  /*92c0*/  IMAD R17, R4, c[0x0][0x1e4], R2 ;  /* 0x0000790004117a24 */ /* 0x000fe200078e0202 */
[----:B------:R-:W-:Y:S01]  /*92d0*/  IADD3 R2, -R0, RZ, RZ ;  /* 0x000000ff00027210 */ /* 0x000fe20007ffe1ff */
[----:B------:R-:W-:-:S02]  /*92e0*/  IMAD.SHL.U32 R18, R3, 0x2, RZ ;  /* 0x0000000203127824 */ /* 0x000fc400078e00ff */
[----:B------:R-:W-:Y:S01]  /*92f0*/  IMAD.IADD R3, R7, 0x1, R15 ;  /* 0x0000000107037824 */ /* 0x000fe200078e020f */
[----:B------:R-:W-:Y:S01]  /*9300*/  IADD3 R7, R11, R17, RZ ;  /* 0x000000110b077210 */ /* 0x000fe20007ffe0ff */
[----:B------:R-:W-:Y:S01]  /*9310*/  IMAD R15, R4, c[0x0][0x20c], R12 ;  /* 0x00008300040f7a24 */ /* 0x000fe200078e020c */
[----:B------:R-:W-:Y:S01]  /*9320*/  LOP3.LUT R14, R18, 0x2, R14, 0xe2, !PT ;  /* 0x00000002120e7812 */ /* 0x000fe200078ee20e */
[----:B------:R-:W-:Y:S01]  /*9330*/  IMAD R12, R2, c[0x0][0x2c4], R5 ;  /* 0x0000b100020c7a24 */ /* 0x000fe200078e0205 */
[----:B------:R-:W-:Y:S01]  /*9340*/  LEA R11, R19, R205, 0x7 ;  /* 0x000000cd130b7211 */ /* 0x000fe200078e38ff */
[----:B------:R-:W-:Y:S02]  /*9350*/  IMAD R4, R13, c[0x0][0x1b0], RZ ;  /* 0x00006c000d047a24 */ /* 0x000fe400078e02ff */
[----:B------:R-:W-:Y:S01]  /*9360*/  IMAD.MOV.U32 R2, RZ, RZ, R6 ;  /* 0x000000ffff027224 */ /* 0x000fe200078e0006 */
[----:B------:R-:W-:Y:S01]  /*9370*/  SEL R6, RZ, 0x4, P2 ;  /* 0x00000004ff067807 */ /* 0x000fe20001000000 */
[C---:B------:R-:W-:Y:S01]  /*9380*/  IMAD R13, R0.reuse, c[0x0][0x1b4], R4 ;  /* 0x00006d00000d7a24 */ /* 0x040fe200078e0204 */
[----:B------:R-:W-:Y:S01]  /*9390*/  SEL R4, RZ, 0x8, P1 ;  /* 0x00000008ff047807 */ /* 0x000fe20000800000 */
[----:B------:R-:W-:Y:S01]  /*93a0*/  IMAD.WIDE.U32 R2, R0, c[0x0][0x1b0], R2 ;  /* 0x00006c0000027a25 */ /* 0x000fe200078e0002 */
[----:B------:R-:W-:-:S02]  /*93b0*/  SHF.R.S32.HI R0, RZ, 0x1f, R12 ;  /* 0x0000001fff007819 */ /* 0x000fc4000001140c */
[----:B------:R-:W-:Y:S01]  /*93c0*/  LOP3.LUT R59, R4, R14, R6, 0xfe, !PT ;  /* 0x0000000e043b7212 */ /* 0x000fe200078efe06 */
[----:B------:R-:W-:Y:S01]  /*93d0*/  IMAD.IADD R3, R3, 0x1, R13 ;  /* 0x0000000103037824 */ /* 0x000fe200078e020d */
[----:B------:R-:W-:Y:S01]  /*93e0*/  MOV R6, R10 ;  /* 0x0000000a00067202 */ /* 0x000fe20000000f00 */
[----:B------:R-:W-:Y:S01]  /*93f0*/  IMAD R0, R0, c[0x0][0x1a8], RZ ;  /* 0x00006a0000007a24 */ /* 0x000fe200078e02ff */
[----:B------:R-:W-:Y:S01]  /*9400*/  ISETP.NE.U32.AND P1, PT, RZ, c[0x0][0x350], PT ;  /* 0x0000d400ff007a0c */ /* 0x000fe20003f25070 */
[----:B------:R-:W-:Y:S01]  /*9410*/  IMAD.IADD R5, R9, 0x1, R15 ;  /* 0x0000000109057824 */ /* 0x000fe200078e020f */
[----:B------:R-:W-:Y:S01]  /*9420*/  ISETP.GE.AND P2, PT, R208, c[0x0][0x198], PT ;  /* 0x00006600d0007a0c */ /* 0x000fe20003f46270 */
[----:B------:R-:W-:Y:S01]  /*9430*/  IMAD R10, R12, c[0x0][0x1ac], R0 ;  /* 0x00006b000c0a7a24 */ /* 0x000fe200078e0200 */
[----:B------:R-:W-:Y:S01]  /*9440*/  @P0 SHF.R.S32.HI R0, RZ, 0x1f, R16 ;  /* 0x0000001fff000819 */ /* 0x000fe20000011410 */
[----:B------:R-:W-:Y:S01]  /*9450*/  IMAD.MOV.U32 R4, RZ, RZ, R8 ;  /* 0x000000ffff047224 */ /* 0x000fe200078e0008 */
[----:B------:R-:W-:Y:S01]  /*9460*/  ISETP.NE.AND.EX P1, PT, RZ, c[0x0][0x354], PT, P1 ;  /* 0x0000d500ff007a0c */ /* 0x000fe20003f25310 */
[----:B------:R-:W-:Y:S01]  /*9470*/  IMAD.WIDE.U32 R6, R115, c[0x0][0x1e8], R6 ;  /* 0x00007a0073067a25 */ /* 0x000fe200078e0006 */
[----:B------:R-:W-:-:S03]  /*9480*/  @!P0 MOV R16, R217 ;  /* 0x000000d900108202 */ /* 0x000fc60000000f00 */
[----:B------:R-:W-:Y:S02]  /*9490*/  @!P0 IMAD.MOV.U32 R0, RZ, RZ, R118 ;  /* 0x000000ffff008224 */ /* 0x000fe400078e0076 */
[----:B------:R-:W-:-:S04]  /*94a0*/  IMAD.WIDE.U32 R8, R12, c[0x0][0x1a8], R2 ;  /* 0x00006a000c087a25 */ /* 0x000fc800078e0002 */
[----:B------:R-:W-:Y:S01]  /*94b0*/  IMAD.WIDE.U32 R2, R115, c[0x0][0x210], R4 ;  /* 0x0000840073027a25 */ /* 0x000fe200078e0004 */
[----:B------:R-:W-:-:S03]  /*94c0*/  LEA R15, P0, R8, c[0x0][0x160], 0x1 ;  /* 0x00005800080f7a11 */ /* 0x000fc600078008ff */
[C---:B------:R-:W-:Y:S01]  /*94d0*/  IMAD R5, R115.reuse, c[0x0][0x1ec], R7 ;  /* 0x00007b0073057a24 */ /* 0x040fe200078e0207 */
[----:B------:R-:W-:Y:S01]  /*94e0*/  SEL R7, R0, RZ, !P1 ;  /* 0x000000ff00077207 */ /* 0x000fe20004800000 */
[----:B------:R-:W-:Y:S01]  /*94f0*/  IMAD R3, R115, c[0x0][0x214], R3 ;  /* 0x0000850073037a24 */ /* 0x000fe200078e0203 */
[----:B------:R-:W-:Y:S01]  /*9500*/  SEL R0, R16, RZ, !P1 ;  /* 0x000000ff10007207 */ /* 0x000fe20004800000 */
[----:B------:R-:W-:Y:S02]  /*9510*/  IMAD.MOV.U32 R4, RZ, RZ, R6 ;  /* 0x000000ffff047224 */ /* 0x000fe400078e0006 */
[C---:B------:R-:W-:Y:S02]  /*9520*/  IMAD R6, R7.reuse, c[0x0][0x1f0], RZ ;  /* 0x00007c0007067a24 */ /* 0x040fe400078e02ff */
[----:B------:R-:W-:Y:S02]  /*9530*/  IMAD R7, R7, c[0x0][0x218], RZ ;  /* 0x0000860007077a24 */ /* 0x000fe400078e02ff */
[----:B------:R-:W-:-:S04]  /*9540*/  IMAD.WIDE.U32 R212, R0, c[0x0][0x218], R2 ;  /* 0x0000860000d47a25 */ /* 0x000fc800078e0002 */
[----:B------:R-:W-:-:S04]  /*9550*/  IMAD.WIDE.U32 R210, R0, c[0x0][0x1f0], R4 ;  /* 0x00007c0000d27a25 */ /* 0x000fc800078e0004 */
[C---:B------:R-:W-:Y:S02]  /*9560*/  IMAD R2, R0.reuse, c[0x0][0x1f4], R6 ;  /* 0x00007d0000027a24 */ /* 0x040fe400078e0206 */
[----:B------:R-:W-:Y:S02]  /*9570*/  IMAD.IADD R9, R9, 0x1, R10 ;  /* 0x0000000109097824 */ /* 0x000fe400078e020a */
[----:B------:R-:W-:Y:S02]  /*9580*/  IMAD R0, R0, c[0x0][0x21c], R7 ;  /* 0x0000870000007a24 */ /* 0x000fe400078e0207 */
[----:B------:R-:W-:Y:S01]  /*9590*/  IMAD.IADD R209, R211, 0x1, R2 ;  /* 0x00000001d3d17824 */ /* 0x000fe200078e0202 */
[----:B------:R-:W-:Y:S02]  /*95a0*/  LEA.HI.X R13, R8, c[0x0][0x164], R9, 0x1, P0 ;  /* 0x00005900080d7a11 */ /* 0x000fe400000f0c09 */
[----:B------:R-:W-:Y:S01]  /*95b0*/  IADD3 R214, R213, R0, RZ ;  /* 0x00000000d5d67210 */ /* 0x000fe20007ffe0ff */
[----:B------:R-:W-:Y:S05]  /*95c0*/  BRA.DIV ~URZ, `(.L_x_1413) ;  /* 0x000124c27f007947 */ /* 0x000fea000b800000 */
[----:B------:R1:W2:Y:S02]  /*95d0*/  SHFL.IDX PT, R10, R13, RZ, 0x181f ;  /* 0x00181fff0d0a7589 */ /* 0x0002a400000e0000 */
.L_x_1546:
[----:B------:R-:W-:Y:S05]  /*95e0*/  BRA.DIV ~URZ, `(.L_x_1414) ;  /* 0x000125127f007947 */ /* 0x000fea000b800000 */
[----:B------:R3:W4:Y:S02]  /*95f0*/  SHFL.IDX PT, R0, R15, RZ, 0x181f ;  /* 0x00181fff0f007589 */ /* 0x00072400000e0000 */
.L_x_1547:
[----:B------:R-:W-:Y:S01]  /*9600*/  IMAD R37, R177, c[0x0][0x2c4], RZ ;  /* 0x0000b100b1257a24 */ /* 0x000fe200078e02ff */
[----:B------:R-:W-:Y:S01]  /*9610*/  SHF.R.S32.HI R39, RZ, 0x1f, R134 ;  /* 0x0000001fff277819 */ /* 0x000fe20000011486 */
[----:B------:R-:W-:Y:S01]  /*9620*/  BSSY B0, `(.L_x_1415) ;  /* 0x0000017000007945 */ /* 0x000fe20003800000 */
[----:B------:R-:W-:-:S02]  /*9630*/  SHF.R.S32.HI R12, RZ, 0x1f, R207 ;  /* 0x0000001fff0c7819 */ /* 0x000fc400000114cf */
[----:B------:R-:W-:Y:S02]  /*9640*/  ISETP.GE.AND P6, PT, R11, R37, PT ;  /* 0x000000250b00720c */ /* 0x000fe40003fc6270 */
[----:B------:R-:W-:Y:S02]  /*9650*/  LEA.HI R38, R39, R134, RZ, 0x3 ;  /* 0x0000008627267211 */ /* 0x000fe400078f18ff */
[----:B------:R-:W-:Y:S02]  /*9660*/  SHF.R.S32.HI R14, RZ, 0x1f, R208 ;  /* 0x0000001fff0e7819 */ /* 0x000fe400000114d0 */
        /* <DEDUP_REMOVED lines=18> */
.L_x_1416:
[----:B------:R-:W-:Y:S05]  /*9790*/  BSYNC B0 ;  /* 0x0000000000007941 */ /* 0x000fea0003800000 */
.L_x_1415:
[----:B------:R-:W-:Y:S05]  /*97a0*/  BRA.DIV ~URZ, `(.L_x_1417) ;  /* 0x000123b27f007947 */ /* 0x000fea000b800000 */
[----:B--2---:R2:W1:Y:S04]  /*97b0*/  SHFL.IDX PT, R10, R13, 0x1, 0x181f ;  /* 0x00381f000d0a7f89 */ /* 0x00446800000e0000 */
[----:B----4-:R2:W4:Y:S02]  /*97c0*/  SHFL.IDX PT, R0, R15, 0x1, 0x181f ;  /* 0x00381f000f007f89 */ /* 0x01052400000e0000 */
.L_x_1548:
[----:B------:R-:W-:Y:S01]  /*97d0*/  IADD3 R2, R11, 0x20, RZ ;  /* 0x000000200b027810 */ /* 0x000fe20007ffe0ff */
[----:B------:R-:W-:Y:S03]  /*97e0*/  BSSY B0, `(.L_x_1418) ;  /* 0x0000012000007945 */ /* 0x000fe60003800000 */
[----:B------:R-:W-:-:S13]  /*97f0*/  ISETP.GE.AND P0, PT, R2, R37, PT ;  /* 0x000000250200720c */ /* 0x000fda0003f06270 */
        /* <DEDUP_REMOVED lines=16> */
.L_x_1419:
[----:B------:R-:W-:Y:S05]  /*9900*/  BSYNC B0 ;  /* 0x0000000000007941 */ /* 0x000fea0003800000 */
.L_x_1418:
[----:B------:R-:W-:Y:S05]  /*9910*/  BRA.DIV ~URZ, `(.L_x_1420) ;  /* 0x000123027f007947 */ /* 0x000fea000b800000 */
[----:B-1----:R1:W2:Y:S02]  /*9920*/  SHFL.IDX PT, R10, R13, 0x2, 0x181f ;  /* 0x00581f000d0a7f89 */ /* 0x0022a400000e0000 */
.L_x_1549:
[----:B------:R-:W-:Y:S05]  /*9930*/  BRA.DIV ~URZ, `(.L_x_1421) ;  /* 0x000123527f007947 */ /* 0x000fea000b800000 */
[----:B----4-:R4:W1:Y:S02]  /*9940*/  SHFL.IDX PT, R0, R15, 0x2, 0x181f ;  /* 0x00581f000f007f89 */ /* 0x01086400000e0000 */
.L_x_1550:
        /* <DEDUP_REMOVED lines=19> */
.L_x_1423:
[----:B------:R-:W-:Y:S05]  /*9a80*/  BSYNC B0 ;  /* 0x0000000000007941 */ /* 0x000fea0003800000 */
.L_x_1422:
[----:B------:R-:W-:Y:S05]  /*9a90*/  BRA.DIV ~URZ, `(.L_x_1424) ;  /* 0x000122527f007947 */ /* 0x000fea000b800000 */
[----:B--2---:R2:W3:Y:S04]  /*9aa0*/  SHFL.IDX PT, R10, R13, 0x3, 0x181f ;  /* 0x00781f000d0a7f89 */ /* 0x0044e800000e0000 */
[----:B-1----:R2:W1:Y:S02]  /*9ab0*/  SHFL.IDX PT, R0, R15, 0x3, 0x181f ;  /* 0x00781f000f007f89 */ /* 0x00246400000e0000 */
.L_x_1551:
[----:B--2---:R-:W2:Y:S01]  /*9ac0*/  LDL R103, [R1+0x8] ;  /* 0x0000080001677983 */ /* 0x004ea20000100800 */
[----:B------:R-:W-:Y:S01]  /*9ad0*/  IADD3 R2, R11, 0x60, RZ ;  /* 0x000000600b027810 */ /* 0x000fe20007ffe0ff */
[----:B------:R-:W-:Y:S01]  /*9ae0*/  IMAD.MOV.U32 R61, RZ, RZ, 0x30 ;  /* 0x00000030ff3d7424 */ /* 0x000fe200078e00ff */
[----:B------:R-:W-:Y:S01]  /*9af0*/  SHF.R.S32.HI R60, RZ, 0x1f, R88 ;  /* 0x0000001fff3c7819 */ /* 0x000fe20000011458 */
[----:B------:R-:W-:Y:S01]  /*9b00*/  IMAD.MOV.U32 R90, RZ, RZ, R210 ;  /* 0x000000ffff5a7224 */ /* 0x000fe200078e00d2 */
[----:B------:R-:W-:Y:S01]  /*9b10*/  ISETP.GE.AND P0, PT, R2, R37, PT ;  /* 0x000000250200720c */ /* 0x000fe20003f06270 */
[----:B------:R-:W-:-:S12]  /*9b20*/  IMAD.MOV.U32 R91, RZ, RZ, R209 ;  /* 0x000000ffff5b7224 */ /* 0x000fd800078e00d1 */
        /* <DEDUP_REMOVED lines=10> */
[----:B------:R-:W-:Y:S02]  /*9bd0*/  @!P0 LEA R4, P1, R208, R0, 0x1 ;  /* 0x00000000d0048211 */ /* 0x000fe400078208ff */
[----:B------:R-:W-:Y:S01]  /*9be0*/  LOP3.LUT P5, RZ, R206, 0x1, RZ, 0xc0, !PT ;  /* 0x00000001ceff7812 */ /* 0x000fe200078ac0ff */
[----:B------:R3:W-:Y:S01]  /*9bf0*/  @!P0 LDGSTS.E.BYPASS.LTC128B.128 [R201+0x17080], [R6.64], !P4 ;  /* 0x1708000006c98fae */ /* 0x0007e2000e101d46 */
[----:B------:R-:W-:Y:S02]  /*9c00*/  @!P0 LEA.HI.X R5, R208, R10, R14, 0x1, P1 ;  /* 0x0000000ad0058211 */ /* 0x000fe400008f0c0e */
[C---:B------:R-:W-:Y:S01]  /*9c10*/  LOP3.LUT P4, RZ, R206.reuse, 0x2, RZ, 0xc0, !PT ;  /* 0x00000002ceff7812 */ /* 0x040fe2000788c0ff */
[----:B------:R4:W-:Y:S01]  /*9c20*/  @!P0 LDGSTS.E.BYPASS.LTC128B.128 [R201+0x1b080], [R2.64], !P3 ;  /* 0x1b08000002c98fae */ /* 0x0009e2000d901d46 */
[----:B------:R-:W-:-:S03]  /*9c30*/  LOP3.LUT P3, RZ, R206, 0x4, RZ, 0xc0, !PT ;  /* 0x00000004ceff7812 */ /* 0x000fc6000786c0ff */
[----:B------:R1:W-:Y:S04]  /*9c40*/  @!P0 LDGSTS.E.BYPASS.LTC128B.128 [R201+0x1f080], [R4.64], !P2 ;  /* 0x1f08000004c98fae */ /* 0x0003e8000d101d46 */
[----:B------:R-:W0:Y:S01]  /*9c50*/  LDGDEPBAR ;  /* 0x00000000000079af */ /* 0x000e220000000000 */
[----:B------:R-:W-:Y:S01]  /*9c60*/  WARPSYNC 0xffffffff ;  /* 0xffffffff00007948 */ /* 0x000fe20003800000 */
[----:B---3--:R-:W-:Y:S02]  /*9c70*/  IMAD R7, R60, c[0x0][0x1e0], RZ ;  /* 0x000078003c077a24 */ /* 0x008fe400078e02ff */
[----:B----4-:R-:W-:Y:S01]  /*9c80*/  IMAD.WIDE.U32 R2, R88, c[0x0][0x1e0], RZ ;  /* 0x0000780058027a25 */ /* 0x010fe200078e00ff */
[----:B------:R-:W-:Y:S03]  /*9c90*/  BAR.SYNC.DEFER_BLOCKING 0x0 ;  /* 0x0000000000007b1d */ /* 0x000fe60000010000 */
[----:B--2---:R-:W-:-:S04]  /*9ca0*/  IMAD R61, R103, -0x30, R61 ;  /* 0xffffffd0673d7824 */ /* 0x004fc800078e023d */
[----:B------:R-:W-:-:S05]  /*9cb0*/  IMAD.IADD R89, R178, 0x1, R61 ;  /* 0x00000001b2597824 */ /* 0x000fca00078e023d */
[----:B------:R-:W-:-:S05]  /*9cc0*/  IMNMX R0, R89, 0x30, PT ;  /* 0x0000003059007817 */ /* 0x000fca0003800200 */
[----:B------:R-:W-:Y:S02]  /*9cd0*/  IMAD.IADD R6, R0, 0x1, -R205 ;  /* 0x0000000100067824 */ /* 0x000fe400078e0acd */
[----:B------:R-:W-:Y:S02]  /*9ce0*/  IMAD R0, R88, c[0x0][0x1e4], R7 ;  /* 0x0000790058007a24 */ /* 0x000fe400078e0207 */
[----:B------:R-:W-:Y:S01]  /*9cf0*/  IMAD.MOV.U32 R7, RZ, RZ, 0x20 ;  /* 0x00000020ff077424 */ /* 0x000fe200078e00ff */
[----:B------:R-:W-:Y:S01]  /*9d00*/  ISETP.GE.AND P0, PT, R6, 0x21, PT ;  /* 0x000000210600780c */ /* 0x000fe20003f06270 */
[----:B------:R-:W-:Y:S02]  /*9d10*/  IMAD.IADD R0, R3, 0x1, R0 ;  /* 0x0000000103007824 */ /* 0x000fe400078e0200 */
[----:B------:R-:W-:-:S04]  /*9d20*/  IMAD.WIDE.U32 R2, R2, 0x30, R90 ;  /* 0x0000003002027825 */ /* 0x000fc800078e005a */
[----:B------:R-:W-:Y:S02]  /*9d30*/  IMAD R0, R0, 0x30, RZ ;  /* 0x0000003000007824 */ /* 0x000fe400078e02ff */
[----:B-1----:R-:W-:-:S04]  /*9d40*/  IMAD.WIDE.U32 R4, R7, c[0x0][0x1e0], RZ ;  /* 0x0000780007047a25 */ /* 0x002fc800078e00ff */
[----:B------:R-:W-:Y:S02]  /*9d50*/  IMAD R7, R7, c[0x0][0x1e4], RZ ;  /* 0x0000790007077a24 */ /* 0x000fe400078e02ff */
[----:B------:R-:W-:Y:S01]  /*9d60*/  IMAD.IADD R0, R3, 0x1, R0 ;  /* 0x0000000103007824 */ /* 0x000fe200078e0200 */
[----:B------:R-:W-:-:S04]  /*9d70*/  @P0 IADD3 R3, P1, R2, R4, RZ ;  /* 0x0000000402030210 */ /* 0x000fc80007f3e0ff */
[----:B------:R-:W-:Y:S02]  /*9d80*/  @P0 IADD3.X R7, R0, R5, R7, P1, !PT ;  /* 0x0000000500070210 */ /* 0x000fe40000ffe407 */
[----:B------:R-:W-:-:S13]  /*9d90*/  ISETP.GE.AND P1, PT, R6, 0x1, PT ;  /* 0x000000010600780c */ /* 0x000fda0003f26270 */
[----:B------:R-:W-:-:S04]  /*9da0*/  @P1 LEA R4, P2, R2, c[0x0][0x1c8], 0x1 ;  /* 0x0000720002041a11 */ /* 0x000fc800078408ff */
[----:B------:R-:W-:Y:S02]  /*9db0*/  @P1 LEA.HI.X R5, R2, c[0x0][0x1cc], R0, 0x1, P2 ;  /* 0x0000730002051a11 */ /* 0x000fe400010f0c00 */
[----:B------:R-:W-:-:S04]  /*9dc0*/  @P0 LEA R2, P2, R3, c[0x0][0x1c8], 0x1 ;  /* 0x0000720003020a11 */ /* 0x000fc800078408ff */
[----:B------:R-:W-:Y:S02]  /*9dd0*/  @P0 LEA.HI.X R3, R3, c[0x0][0x1cc], R7, 0x1, P2 ;  /* 0x0000730003030a11 */ /* 0x000fe400010f0c07 */
[----:B------:R-:W-:-:S13]  /*9de0*/  LOP3.LUT P2, RZ, R206, 0x8, RZ, 0xc0, !PT ;  /* 0x00000008ceff7812 */ /* 0x000fda000784c0ff */
        /* <DEDUP_REMOVED lines=10> */
[----:B------:R1:W-:Y:S01]  /*9e90*/  @P0 LDGSTS.E.BYPASS.LTC128B.128 [R201+0xf880], [R2.64+0x180], !P5 ;  /* 0x0f88018002c90fae */ /* 0x0003e2000e901d46 */
[----:B------:R-:W-:-:S03]  /*9ea0*/  ISETP.LT.AND P0, PT, RZ, c[0x0][0x27c], PT ;  /* 0x00009f00ff007a0c */ /* 0x000fc60003f01270 */
[----:B------:R-:W0:Y:S10]  /*9eb0*/  LDGDEPBAR ;  /* 0x00000000000079af */ /* 0x000e340000000000 */
[----:B------:R-:W-:Y:S05]  /*9ec0*/  @P0 BRA `(.L_x_1425) ;  /* 0x0000002000000947 */ /* 0x000fea0003800000 */
[----:B------:R-:W-:-:S04]  /*9ed0*/  DEPBAR.LE SB0, 0x1 ;  /* 0x000080400000791a */ /* 0x000fc80000000000 */
[----:B------:R-:W-:Y:S05]  /*9ee0*/  BRA `(.L_x_1426) ;  /* 0x000069c000007947 */ /* 0x000fea0003800000 */
.L_x_1425:
        /* <DEDUP_REMOVED lines=19> */
[----:B------:R-:W-:Y:S01]  /*a020*/  CS2R R20, SRZ ;  /* 0x0000000000147805 */ /* 0x000fe2000001ff00 */
        /* <DEDUP_REMOVED lines=20> */
[----:B------:R-:W-:Y:S02]  /*a170*/  @!P0 IADD3 R6, P1, R2, R0, RZ ;  /* 0x0000000002068210 */ /* 0x000fe40007f3e0ff */
[----:B------:R-:W-:Y:S02]  /*a180*/  SHF.R.S32.HI R0, RZ, 0x1f, R137 ;  /* 0x0000001fff007819 */ /* 0x000fe40000011489 */
[----:B------:R1:W5:Y:S01]  /*a190*/  @!P0 LD.E.64 R16, [R10.64] ;  /* 0x000000060a108980 */ /* 0x000362000c101b00 */
[----:B------:R-:W-:Y:S01]  /*a1a0*/  @!P0 IMAD.X R7, R3, 0x1, R7, P1 ;  /* 0x0000000103078824 */ /* 0x000fe200008e0607 */
[----:B------:R-:W-:-:S04]  /*a1b0*/  SHF.L.U64.HI R0, R137, 0x1, R0 ;  /* 0x0000000189007819 */ /* 0x000fc80000010200 */
[----:B------:R2:W5:Y:S01]  /*a1c0*/  @!P0 LD.E.64 R8, [R6.64] ;  /* 0x0000000606088980 */ /* 0x000562000c101b00 */
[----:B------:R-:W-:Y:S01]  /*a1d0*/  ISETP.GE.AND P1, PT, R138, c[0x0][0x27c], PT ;  /* 0x00009f008a007a0c */ /* 0x000fe20003f26270 */
[----:B-1----:R-:W-:-:S05]  /*a1e0*/  IMAD.SHL.U32 R10, R137, 0x2, RZ ;  /* 0x00000002890a7824 */ /* 0x002fca00078e00ff */
[----:B------:R-:W-:-:S05]  /*a1f0*/  @!P2 IADD3 R12, P0, R4, R10, RZ ;  /* 0x0000000a040ca210 */ /* 0x000fca0007f1e0ff */
[----:B------:R-:W-:Y:S01]  /*a200*/  @!P2 IMAD.X R13, R5, 0x1, R0, P0 ;  /* 0x00000001050da824 */ /* 0x000fe200000e0600 */
[----:B------:R-:W-:-:S05]  /*a210*/  @!P2 IADD3 R22, P0, R2, R10, RZ ;  /* 0x0000000a0216a210 */ /* 0x000fca0007f1e0ff */
[----:B------:R-:W-:Y:S01]  /*a220*/  @!P2 IMAD.X R23, R3, 0x1, R0, P0 ;  /* 0x000000010317a824 */ /* 0x000fe200000e0600 */
[----:B------:R-:W-:Y:S01]  /*a230*/  ISETP.GE.AND P0, PT, R140, c[0x0][0x27c], PT ;  /* 0x00009f008c007a0c */ /* 0x000fe20003f06270 */
[----:B------:R-:W-:Y:S01]  /*a240*/  CS2R R14, SRZ ;  /* 0x00000000000e7805 */ /* 0x000fe2000001ff00 */
[----:B--2---:R-:W-:Y:S01]  /*a250*/  CS2R R6, SRZ ;  /* 0x0000000000067805 */ /* 0x004fe2000001ff00 */
[----:B------:R-:W-:Y:S01]  /*a260*/  @!P1 IMAD.WIDE R18, R138, 0x2, R4 ;  /* 0x000000028a129825 */ /* 0x000fe200078e0204 */
[----:B------:R-:W-:-:S03]  /*a270*/  SHF.R.S32.HI R0, RZ, 0x1f, R140 ;  /* 0x0000001fff007819 */ /* 0x000fc6000001148c */
[----:B------:R-:W-:Y:S01]  /*a280*/  @!P1 IMAD.WIDE R10, R138, 0x2, R2 ;  /* 0x000000028a0a9825 */ /* 0x000fe200078e0202 */
[----:B------:R1:W5:Y:S03]  /*a290*/  @!P1 LD.E.64 R14, [R18.64] ;  /* 0x00000006120e9980 */ /* 0x000366000c101b00 */
[C---:B------:R-:W-:Y:S01]  /*a2a0*/  IMAD.SHL.U32 R20, R140.reuse, 0x2, RZ ;  /* 0x000000028c147824 */ /* 0x040fe200078e00ff */
[----:B------:R2:W5:Y:S01]  /*a2b0*/  @!P1 LD.E.64 R6, [R10.64] ;  /* 0x000000060a069980 */ /* 0x000562000c101b00 */
[----:B------:R-:W-:-:S03]  /*a2c0*/  SHF.L.U64.HI R0, R140, 0x1, R0 ;  /* 0x000000018c007819 */ /* 0x000fc60000010200 */
[----:B------:R-:W-:-:S05]  /*a2d0*/  @!P0 IADD3 R4, P1, R4, R20, RZ ;  /* 0x0000001404048210 */ /* 0x000fca0007f3e0ff */
[--C-:B------:R-:W-:Y:S01]  /*a2e0*/  @!P0 IMAD.X R5, R5, 0x1, R0.reuse, P1 ;  /* 0x0000000105058824 */ /* 0x100fe200008e0600 */
[----:B------:R-:W-:Y:S02]  /*a2f0*/  @!P0 IADD3 R2, P1, R2, R20, RZ ;  /* 0x0000001402028210 */ /* 0x000fe40007f3e0ff */
[----:B------:R-:W-:Y:S01]  /*a300*/  CS2R R20, SRZ ;  /* 0x0000000000147805 */ /* 0x000fe2000001ff00 */
[----:B-1----:R-:W-:Y:S02]  /*a310*/  CS2R R18, SRZ ;  /* 0x0000000000127805 */ /* 0x002fe4000001ff00 */
[----:B------:R-:W-:-:S03]  /*a320*/  @!P0 IMAD.X R3, R3, 0x1, R0, P1 ;  /* 0x0000000103038824 */ /* 0x000fc600008e0600 */
[----:B------:R1:W5:Y:S01]  /*a330*/  @!P0 LD.E.64 R20, [R4.64] ;  /* 0x0000000604148980 */ /* 0x000362000c101b00 */
[----:B--2---:R-:W-:-:S03]  /*a340*/  CS2R R10, SRZ ;  /* 0x00000000000a7805 */ /* 0x004fc6000001ff00 */
[----:B------:R2:W5:Y:S04]  /*a350*/  @!P2 LD.E.64 R18, [R12.64] ;  /* 0x000000060c12a980 */ /* 0x000568000c101b00 */
[----:B------:R1:W5:Y:S01]  /*a360*/  @!P2 LD.E.64 R10, [R22.64] ;  /* 0x00000006160aa980 */ /* 0x000362000c101b00 */
[----:B--2---:R-:W-:-:S06]  /*a370*/  CS2R R12, SRZ ;  /* 0x00000000000c7805 */ /* 0x004fcc000001ff00 */
[----:B------:R1:W5:Y:S02]  /*a380*/  @!P0 LD.E.64 R12, [R2.64] ;  /* 0x00000006020c8980 */ /* 0x000364000c101b00 */
.L_x_1429:
[----:B-123--:R-:W-:Y:S05]  /*a390*/  BSYNC B0 ;  /* 0x0000000000007941 */ /* 0x00efea0003800000 */
.L_x_1428:
[----:B------:R-:W2:Y:S01]  /*a3a0*/  LDL R38, [R1+0x14] ;  /* 0x0000140001267983 */ /* 0x000ea20000100800 */
        /* <DEDUP_REMOVED lines=18> */
[----:B------:R-:W-:Y:S01]  /*a4d0*/  IMAD.MOV.U32 R21, RZ, RZ, R6 ;  /* 0x000000ffff157224 */ /* 0x000fe200078e0006 */
        /* <DEDUP_REMOVED lines=9> */
[----:B------:R-:W-:-:S04]  /*a570*/  DEPBAR.LE SB0, 0x1 ;  /* 0x000080400000791a */ /* 0x000fc80000000000 */
[----:B------:R-:W-:Y:S01]  /*a580*/  SHF.R.U32.HI R27, RZ, 0x10, R17 ;  /* 0x00000010ff1b7819 */ /* 0x000fe20000011611 */
[----:B------:R-:W-:Y:S01]  /*a590*/  IMAD.MOV.U32 R17, RZ, RZ, R9 ;  /* 0x000000ffff117224 */ /* 0x000fe200078e0009 */
[----:B------:R-:W-:Y:S01]  /*a5a0*/  SHF.R.U32.HI R31, RZ, 0x10, R15 ;  /* 0x00000010ff1f7819 */ /* 0x000fe2000001160f */
[----:B------:R-:W-:Y:S01]  /*a5b0*/  BSSY B1, `(.L_x_1430) ;  /* 0x00000c4000017945 */ /* 0x000fe20003800000 */
        /* <DEDUP_REMOVED lines=24> */
[----:B------:R-:W-:Y:S01]  /*a740*/  BAR.SYNC.DEFER_BLOCKING 0x0 ;  /* 0x0000000000007b1d */ /* 0x000fe20000010000 */
[----:B--2---:R-:W-:-:S05]  /*a750*/  IMAD R2, R38, -0x80, R37 ;  /* 0xffffff8026027824 */ /* 0x004fca00078e0225 */
[----:B------:R-:W-:-:S04]  /*a760*/  IMNMX R16, R2, 0x80, PT ;  /* 0x0000008002107817 */ /* 0x000fc80003800200 */
[----:B------:R-:W-:-:S13]  /*a770*/  ISETP.GE.AND P0, PT, R205, R16, PT ;  /* 0x00000010cd00720c */ /* 0x000fda0003f06270 */
        /* <DEDUP_REMOVED lines=42> */
.L_x_1433:
[----:B------:R-:W-:Y:S05]  /*aa20*/  BSYNC B0 ;  /* 0x0000000000007941 */ /* 0x000fea0003800000 */
.L_x_1432:
        /* <DEDUP_REMOVED lines=41> */
.L_x_1435:
[----:B------:R-:W-:Y:S05]  /*acc0*/  BSYNC B0 ;  /* 0x0000000000007941 */ /* 0x000fea0003800000 */
.L_x_1434:
        /* <DEDUP_REMOVED lines=41> */
.L_x_1437:
[----:B------:R-:W-:Y:S05]  /*af60*/  BSYNC B0 ;  /* 0x0000000000007941 */ /* 0x000fea0003800000 */
.L_x_1436:
        /* <DEDUP_REMOVED lines=40> */
.L_x_1431:
[----:B------:R-:W-:Y:S05]  /*b1f0*/  BSYNC B1 ;  /* 0x0000000000017941 */ /* 0x000fea0003800000 */
.L_x_1430:
        /* <DEDUP_REMOVED lines=45> */
.L_x_1441:
[----:B------:R-:W-:Y:S05]  /*b4d0*/  BSYNC B0 ;  /* 0x0000000000007941 */ /* 0x000fea0003800000 */
.L_x_1440:
        /* <DEDUP_REMOVED lines=41> */
.L_x_1443:
[----:B------:R-:W-:Y:S05]  /*b770*/  BSYNC B0 ;  /* 0x0000000000007941 */ /* 0x000fea0003800000 */
.L_x_1442:
        /* <DEDUP_REMOVED lines=41> */
.L_x_1445:
[----:B------:R-:W-:Y:S05]  /*ba10*/  BSYNC B0 ;  /* 0x0000000000007941 */ /* 0x000fea0003800000 */
.L_x_1444:
        /* <DEDUP_REMOVED lines=40> */
.L_x_1439:
[----:B------:R-:W-:Y:S05]  /*bca0*/  BSYNC B1 ;  /* 0x0000000000017941 */ /* 0x000fea0003800000 */
.L_x_1438:
        /* <DEDUP_REMOVED lines=45> */
.L_x_1449:
[----:B------:R-:W-:Y:S05]  /*bf80*/  BSYNC B0 ;  /* 0x0000000000007941 */ /* 0x000fea0003800000 */
.L_x_1448:
        /* <DEDUP_REMOVED lines=41> */
.L_x_1451:
[----:B------:R-:W-:Y:S05]  /*c220*/  BSYNC B0 ;  /* 0x0000000000007941 */ /* 0x000fea0003800000 */
.L_x_1450:
        /* <DEDUP_REMOVED lines=41> */
.L_x_1453:
[----:B------:R-:W-:Y:S05]  /*c4c0*/  BSYNC B0 ;  /* 0x0000000000007941 */ /* 0x000fea0003800000 */
.L_x_1452:
        /* <DEDUP_REMOVED lines=40> */
.L_x_1447:
[----:B------:R-:W-:Y:S05]  /*c750*/  BSYNC B1 ;  /* 0x0000000000017941 */ /* 0x000fea0003800000 */
.L_x_1446:
        /* <DEDUP_REMOVED lines=44> */
.L_x_1456:
[----:B------:R-:W-:Y:S05]  /*ca20*/  BSYNC B0 ;  /* 0x0000000000007941 */ /* 0x000fea0003800000 */
.L_x_1455:
        /* <DEDUP_REMOVED lines=41> */
.L_x_1458:
[----:B------:R-:W-:Y:S05]  /*ccc0*/  BSYNC B0 ;  /* 0x0000000000007941 */ /* 0x000fea0003800000 */
.L_x_1457:
        /* <DEDUP_REMOVED lines=41> */
.L_x_1460:
[----:B------:R-:W-:Y:S05]  /*cf60*/  BSYNC B0 ;  /* 0x0000000000007941 */ /* 0x000fea0003800000 */
.L_x_1459:
        /* <DEDUP_REMOVED lines=41> */
.L_x_1427:
        /* <DEDUP_REMOVED lines=36> */
.L_x_1462:
[----:B-123--:R-:W-:Y:S05]  /*d440*/  BSYNC B0 ;  /* 0x0000000000007941 */ /* 0x00efea0003800000 */
.L_x_1461:
[----:B------:R-:W2:Y:S01]  /*d450*/  LDL R40, [R1+0x14] ;  /* 0x0000140001287983 */ /* 0x000ea20000100800 */
[--C-:B-----5:R-:W-:Y:S01]  /*d460*/  IMAD.MOV.U32 R20, RZ, RZ, R13.reuse ;  /* 0x000000ffff147224 */ /* 0x120fe200078e000d */
[----:B------:R-:W-:Y:S01]  /*d470*/  SHF.R.U32.HI R2, RZ, 0x10, R13 ;  /* 0x00000010ff027819 */ /* 0x000fe2000001160d */
[----:B------:R-:W-:Y:S01]  /*d480*/  IMAD.MOV.U32 R33, RZ, RZ, R18 ;  /* 0x000000ffff217224 */ /* 0x000fe200078e0012 */
[--C-:B------:R-:W-:Y:S01]  /*d490*/  SHF.R.U64 R30, R18, 0x10, R19.reuse ;  /* 0x00000010121e7819 */ /* 0x100fe20000001213 */
[----:B------:R-:W-:Y:S01]  /*d4a0*/  IMAD.MOV.U32 R32, RZ, RZ, R19 ;  /* 0x000000ffff207224 */ /* 0x000fe200078e0013 */
[----:B------:R-:W-:Y:S01]  /*d4b0*/  PRMT R42, R20, 0x5410, R2 ;  /* 0x00005410142a7816 */ /* 0x000fe20000000002 */
[----:B------:R-:W-:Y:S01]  /*d4c0*/  IMAD.MOV.U32 R28, RZ, RZ, R9 ;  /* 0x000000ffff1c7224 */ /* 0x000fe200078e0009 */
[----:B------:R-:W-:Y:S01]  /*d4d0*/  SHF.R.U32.HI R27, RZ, 0x10, R19 ;  /* 0x00000010ff1b7819 */ /* 0x000fe20000011613 */
[----:B------:R-:W-:Y:S01]  /*d4e0*/  IMAD.MOV.U32 R21, RZ, RZ, R12 ;  /* 0x000000ffff157224 */ /* 0x000fe200078e000c */
[----:B------:R-:W-:Y:S01]  /*d4f0*/  SHF.R.U64 R26, R8, 0x10, R9 ;  /* 0x00000010081a7819 */ /* 0x000fe20000001209 */
        /* <DEDUP_REMOVED lines=8> */
[----:B------:R-:W-:Y:S01]  /*d580*/  IMAD.MOV.U32 R29, RZ, RZ, R8 ;  /* 0x000000ffff1d7224 */ /* 0x000fe200078e0008 */
[--C-:B------:R-:W-:Y:S01]  /*d590*/  SHF.R.U64 R9, R4, 0x10, R5.reuse ;  /* 0x0000001004097819 */ /* 0x100fe20000001205 */
[----:B------:R-:W-:Y:S01]  /*d5a0*/  IMAD.MOV.U32 R11, RZ, RZ, R5 ;  /* 0x000000ffff0b7224 */ /* 0x000fe200078e0005 */
[--C-:B------:R-:W-:Y:S01]  /*d5b0*/  SHF.R.U64 R34, R16, 0x10, R17.reuse ;  /* 0x0000001010227819 */ /* 0x100fe20000001211 */
[----:B------:R-:W-:Y:S01]  /*d5c0*/  IMAD.MOV.U32 R25, RZ, RZ, R10 ;  /* 0x000000ffff197224 */ /* 0x000fe200078e000a */
[----:B------:R-:W-:Y:S01]  /*d5d0*/  SHF.R.U32.HI R31, RZ, 0x10, R17 ;  /* 0x00000010ff1f7819 */ /* 0x000fe20000011611 */
[----:B------:R-:W-:Y:S01]  /*d5e0*/  IMAD.MOV.U32 R17, RZ, RZ, R14 ;  /* 0x000000ffff117224 */ /* 0x000fe200078e000e */
[----:B------:R-:W-:Y:S01]  /*d5f0*/  SHF.R.U32.HI R4, RZ, 0x10, R5 ;  /* 0x00000010ff047819 */ /* 0x000fe20000011605 */
[--C-:B------:R-:W-:Y:S01]  /*d600*/  IMAD.MOV.U32 R16, RZ, RZ, R15.reuse ;  /* 0x000000ffff107224 */ /* 0x100fe200078e000f */
[--C-:B------:R-:W-:Y:S01]  /*d610*/  SHF.R.U64 R13, R14, 0x10, R15.reuse ;  /* 0x000000100e0d7819 */ /* 0x100fe2000000120f */
[----:B------:R-:W-:Y:S01]  /*d620*/  IMAD.MOV.U32 R8, RZ, RZ, R6 ;  /* 0x000000ffff087224 */ /* 0x000fe200078e0006 */
[----:B------:R-:W-:Y:S01]  /*d630*/  SHF.R.U32.HI R10, RZ, 0x10, R15 ;  /* 0x00000010ff0a7819 */ /* 0x000fe2000001160f */
[--C-:B------:R-:W-:Y:S01]  /*d640*/  IMAD.MOV.U32 R5, RZ, RZ, R7.reuse ;  /* 0x000000ffff057224 */ /* 0x100fe200078e0007 */
[----:B------:R-:W-:Y:S01]  /*d650*/  SHF.R.U64 R3, R6, 0x10, R7 ;  /* 0x0000001006037819 */ /* 0x000fe20000001207 */
[----:B------:R-:W-:-:S04]  /*d660*/  DEPBAR.LE SB0, 0x1 ;  /* 0x000080400000791a */ /* 0x000fc80000000000 */
[----:B------:R-:W-:Y:S01]  /*d670*/  SHF.R.U32.HI R0, RZ, 0x10, R7 ;  /* 0x00000010ff007819 */ /* 0x000fe20000011607 */
[----:B------:R-:W-:Y:S01]  /*d680*/  BSSY B1, `(.L_x_1463) ;  /* 0x00000d1000017945 */ /* 0x000fe20003800000 */
        /* <DEDUP_REMOVED lines=15> */
[----:B------:R-:W-:Y:S01]  /*d780*/  SHF.R.S32.HI R50, RZ, 0x3, R38 ;  /* 0x00000003ff327819 */ /* 0x000fe20000011426 */
        /* <DEDUP_REMOVED lines=41> */
[--C-:B------:R-:W-:Y:S01]  /*da20*/  HADD2.F32 R6, -RZ, R9.reuse.H0_H0 ;  /* 0x20000009ff067230 */ /* 0x100fe20000004100 */
        /* <DEDUP_REMOVED lines=11> */
[--C-:B------:R-:W-:Y:S01]  /*dae0*/  HADD2.F32 R8, -RZ, R10.reuse.H0_H0 ;  /* 0x2000000aff087230 */ /* 0x100fe20000004100 */
        /* <DEDUP_REMOVED lines=41> */
.L_x_1466:
[----:B------:R-:W-:Y:S05]  /*dd80*/  BSYNC B0 ;  /* 0x0000000000007941 */ /* 0x000fea0003800000 */
.L_x_1465:
        /* <DEDUP_REMOVED lines=96> */
.L_x_1464:
[----:B------:R-:W-:Y:S05]  /*e390*/  BSYNC B1 ;  /* 0x0000000000017941 */ /* 0x000fea0003800000 */
.L_x_1463:
[----:B------:R-:W-:Y:S01]  /*e3a0*/  IADD3 R2, R205, 0x20, RZ ;  /* 0x00000020cd027810 */ /* 0x000fe20007ffe0ff */
[----:B------:R-:W-:Y:S03]  /*e3b0*/  BSSY B1, `(.L_x_1467) ;  /* 0x00000c6000017945 */ /* 0x000fe60003800000 */
[----:B------:R-:W-:-:S13]  /*e3c0*/  ISETP.GE.AND P0, PT, R2, R40, PT ;  /* 0x000000280200720c */ /* 0x000fda0003f06270 */
[----:B------:R-:W-:Y:S05]  /*e3d0*/  @P0 BRA `(.L_x_1468) ;  /* 0x00000c3000000947 */ /* 0x000fea0003800000 */
[----:B------:R-:W-:Y:S01]  /*e3e0*/  ISETP.GE.AND P0, PT, R132, c[0x0][0x27c], PT ;  /* 0x00009f0084007a0c */ /* 0x000fe20003f06270 */
[----:B------:R-:W-:Y:S01]  /*e3f0*/  BSSY B0, `(.L_x_1469) ;  /* 0x0000061000007945 */ /* 0x000fe20003800000 */
[----:B------:R-:W-:Y:S02]  /*e400*/  SHF.R.S32.HI R0, RZ, 0x1f, R2 ;  /* 0x0000001fff007819 */ /* 0x000fe40000011402 */
[----:B------:R-:W-:Y:S02]  /*e410*/  SHF.R.U32.HI R58, RZ, 0x3, R159 ;  /* 0x00000003ff3a7819 */ /* 0x000fe4000001169f */
[----:B------:R-:W-:-:S05]  /*e420*/  LEA.HI R0, R0, R2, RZ, 0x3 ;  /* 0x0000000200007211 */ /* 0x000fca00078f18ff */
[----:B------:R-:W-:-:S05]  /*e430*/  IMAD.SHL.U32 R0, R0, 0x40, RZ ;  /* 0x0000004000007824 */ /* 0x000fca00078e00ff */
[----:B------:R-:W-:Y:S01]  /*e440*/  LOP3.LUT R17, R0, 0xfffffe00, RZ, 0xc0, !PT ;  /* 0xfffffe0000117812 */ /* 0x000fe200078ec0ff */
        /* <DEDUP_REMOVED lines=25> */
[C---:B------:R-:W-:Y:S01]  /*e5e0*/  FMUL.FTZ R7, R2.reuse, R18 ;  /* 0x0000001202077220 */ /* 0x040fe20000410000 */
        /* <DEDUP_REMOVED lines=65> */
.L_x_1470:
[----:B------:R-:W-:Y:S05]  /*ea00*/  BSYNC B0 ;  /* 0x0000000000007941 */ /* 0x000fea0003800000 */
.L_x_1469:
[----:B------:R-:W-:-:S13]  /*ea10*/  ISETP.GE.AND P0, PT, R134, c[0x0][0x27c], PT ;  /* 0x00009f0086007a0c */ /* 0x000fda0003f06270 */
[----:B------:R-:W-:Y:S05]  /*ea20*/  @P0 BRA `(.L_x_1468) ;  /* 0x000005e000000947 */ /* 0x000fea0003800000 */
[----:B------:R-:W-:Y:S01]  /*ea30*/  MOV R0, c[0x0][0x27c] ;  /* 0x00009f0000007a02 */ /* 0x000fe20000000f00 */
[----:B------:R-:W-:Y:S01]  /*ea40*/  HADD2.F32 R13, -RZ, R53.H0_H0 ;  /* 0x20000035ff0d7230 */ /* 0x000fe20000004100 */
[----:B------:R-:W-:Y:S02]  /*ea50*/  LEA.HI R3, R39, R134, RZ, 0x6 ;  /* 0x0000008627037211 */ /* 0x000fe400078f30ff */
[----:B------:R-:W-:Y:S02]  /*ea60*/  LEA.HI R0, R0, R50, RZ, 0x1d ;  /* 0x0000003200007211 */ /* 0x000fe400078fe8ff */
[----:B------:R-:W-:Y:S02]  /*ea70*/  LOP3.LUT R2, R159, 0x38, R38, 0xf8, !PT ;  /* 0x000000389f027812 */ /* 0x000fe400078ef826 */
[----:B-1----:R-:W-:Y:S02]  /*ea80*/  SHF.L.U32 R5, R3, 0x7, RZ ;  /* 0x0000000703057819 */ /* 0x002fe400000006ff */
[----:B------:R-:W-:-:S02]  /*ea90*/  SHF.R.S32.HI R3, RZ, 0x1f, R0 ;  /* 0x0000001fff037819 */ /* 0x000fc40000011400 */
        /* <DEDUP_REMOVED lines=10> */
[----:B------:R-:W1:Y:S03]  /*eb40*/  LDS.128 R4, [R30] ;  /* 0x000000001e047984 */ /* 0x000e660000000c00 */
[----:B------:R-:W-:Y:S01]  /*eb50*/  IADD3 R2, R0, R2, R17 ;  /* 0x0000000200027210 */ /* 0x000fe20007ffe011 */
[----:B------:R-:W-:-:S03]  /*eb60*/  HADD2.F32 R0, -RZ, R49.H1_H1 ;  /* 0x30000031ff007230 */ /* 0x000fc60000004100 */
[----:B------:R-:W-:Y:S01]  /*eb70*/  SHF.L.U32 R27, R2, 0x1, RZ ;  /* 0x00000001021b7819 */ /* 0x000fe200000006ff */
[----:B------:R-:W-:-:S04]  /*eb80*/  HADD2.F32 R2, -RZ, R49.H0_H0 ;  /* 0x20000031ff027230 */ /* 0x000fc80000004100 */
        /* <DEDUP_REMOVED lines=16> */
[----:B------:R-:W-:Y:S01]  /*ec90*/  HADD2.F32 R5, -RZ, R51.H0_H0 ;  /* 0x20000033ff057230 */ /* 0x000fe20000004100 */
[-C--:B------:R-:W-:Y:S01]  /*eca0*/  FMUL.FTZ R32, R0, R3.reuse ;  /* 0x0000000300207220 */ /* 0x080fe20000410000 */
[--C-:B------:R-:W-:Y:S01]  /*ecb0*/  HADD2.F32 R21, -RZ, R6.reuse.H0_H0 ;  /* 0x20000006ff157230 */ /* 0x100fe20000004100 */
[----:B------:R-:W-:Y:S01]  /*ecc0*/  FFMA.FTZ R35, R11, R3, R2 ;  /* 0x000000030b237223 */ /* 0x000fe20000010002 */
[----:B------:R-:W-:Y:S01]  /*ecd0*/  HADD2.F32 R20, -RZ, R6.H1_H1 ;  /* 0x30000006ff147230 */ /* 0x000fe20000004100 */
[----:B------:R-:W-:Y:S01]  /*ece0*/  FMUL.FTZ R4, R5, R19 ;  /* 0x0000001305047220 */ /* 0x000fe20000410000 */
[--C-:B------:R-:W-:Y:S01]  /*ecf0*/  HADD2.F32 R8, -RZ, R10.reuse.H0_H0 ;  /* 0x2000000aff087230 */ /* 0x100fe20000004100 */
[----:B------:R-:W-:Y:S01]  /*ed00*/  FFMA.FTZ R13, R13, R17, -R33 ;  /* 0x000000110d0d7223 */ /* 0x000fe20000010821 */
        /* <DEDUP_REMOVED lines=48> */
.L_x_1468:
[----:B------:R-:W-:Y:S05]  /*f010*/  BSYNC B1 ;  /* 0x0000000000017941 */ /* 0x000fea0003800000 */
.L_x_1467:
[----:B------:R-:W-:Y:S01]  /*f020*/  IADD3 R0, R205, 0x40, RZ ;  /* 0x00000040cd007810 */ /* 0x000fe20007ffe0ff */
[----:B------:R-:W-:Y:S03]  /*f030*/  BSSY B1, `(.L_x_1471) ;  /* 0x00000c3000017945 */ /* 0x000fe60003800000 */
[----:B------:R-:W-:-:S13]  /*f040*/  ISETP.GE.AND P0, PT, R0, R40, PT ;  /* 0x000000280000720c */ /* 0x000fda0003f06270 */
[----:B------:R-:W-:Y:S05]  /*f050*/  @P0 BRA `(.L_x_1472) ;  /* 0x00000c0000000947 */ /* 0x000fea0003800000 */
[----:B------:R2:W5:Y:S01]  /*f060*/  LDL R37, [R1+0x48] ;  /* 0x0000480001257983 */ /* 0x0005620000100800 */
[----:B------:R-:W-:Y:S01]  /*f070*/  ISETP.GE.AND P0, PT, R132, c[0x0][0x27c], PT ;  /* 0x00009f0084007a0c */ /* 0x000fe20003f06270 */
[----:B------:R-:W-:Y:S01]  /*f080*/  BSSY B0, `(.L_x_1473) ;  /* 0x0000063000007945 */ /* 0x000fe20003800000 */
[C---:B------:R-:W-:Y:S02]  /*f090*/  IADD3 R38, R205.reuse, 0x40, RZ ;  /* 0x00000040cd267810 */ /* 0x040fe40007ffe0ff */
[----:B------:R-:W-:-:S03]  /*f0a0*/  IADD3 R39, R205, 0x40, RZ ;  /* 0x00000040cd277810 */ /* 0x000fc60007ffe0ff */
[----:B------:R-:W-:Y:S02]  /*f0b0*/  IMAD.SHL.U32 R38, R38, 0x40, RZ ;  /* 0x0000004026267824 */ /* 0x000fe400078e00ff */
[----:B------:R-:W-:-:S03]  /*f0c0*/  IMAD.SHL.U32 R39, R39, 0x40, RZ ;  /* 0x0000004027277824 */ /* 0x000fc600078e00ff */
[----:B------:R-:W-:Y:S02]  /*f0d0*/  LOP3.LUT R38, R38, 0x1c0, RZ, 0xc0, !PT ;  /* 0x000001c026267812 */ /* 0x000fe400078ec0ff */
[----:B------:R-:W-:Y:S02]  /*f0e0*/  LOP3.LUT R39, R39, 0x1c0, RZ, 0xc0, !PT ;  /* 0x000001c027277812 */ /* 0x000fe400078ec0ff */
[----:B------:R-:W-:Y:S01]  /*f0f0*/  SHF.R.U32.HI R38, RZ, 0x3, R38 ;  /* 0x00000003ff267819 */ /* 0x000fe20000011626 */
        /* <DEDUP_REMOVED lines=8> */
[----:B-----5:R-:W-:Y:S02]  /*f180*/  LOP3.LUT R3, R37, R0, R38, 0xf6, !PT ;  /* 0x0000000025037212 */ /* 0x020fe400078ef626 */
        /* <DEDUP_REMOVED lines=10> */
[----:B------:R-:W3:Y:S01]  /*f230*/  LDS.128 R8, [R27+0x10080] ;  /* 0x010080001b087984 */ /* 0x000ee20000000c00 */
[--C-:B-1----:R-:W-:Y:S02]  /*f240*/  HADD2.F32 R17, -RZ, R4.reuse.H0_H0 ;  /* 0x20000004ff117230 */ /* 0x102fe40000004100 */
[----:B------:R-:W-:Y:S02]  /*f250*/  HADD2.F32 R16, -RZ, R4.H1_H1 ;  /* 0x30000004ff107230 */ /* 0x000fe40000004100 */
[--C-:B------:R-:W-:Y:S02]  /*f260*/  HADD2.F32 R23, -RZ, R7.reuse.H0_H0 ;  /* 0x20000007ff177230 */ /* 0x100fe40000004100 */
[--C-:B---3--:R-:W-:Y:S02]  /*f270*/  HADD2.F32 R4, -RZ, R8.reuse.H0_H0 ;  /* 0x20000008ff047230 */ /* 0x108fe40000004100 */
        /* <DEDUP_REMOVED lines=67> */
.L_x_1474:
[----:B------:R-:W-:Y:S05]  /*f6b0*/  BSYNC B0 ;  /* 0x0000000000007941 */ /* 0x000fea0003800000 */
.L_x_1473:
[----:B------:R-:W-:-:S13]  /*f6c0*/  ISETP.GE.AND P0, PT, R134, c[0x0][0x27c], PT ;  /* 0x00009f0086007a0c */ /* 0x000fda0003f06270 */
[----:B------:R-:W-:Y:S05]  /*f6d0*/  @P0 BRA `(.L_x_1472) ;  /* 0x0000058000000947 */ /* 0x000fea0003800000 */
[----:B------:R-:W3:Y:S01]  /*f6e0*/  LDL R36, [R1+0x50] ;  /* 0x0000500001247983 */ /* 0x000ee20000100800 */
[----:B------:R-:W-:Y:S01]  /*f6f0*/  MOV R0, c[0x0][0x27c] ;  /* 0x00009f0000007a02 */ /* 0x000fe20000000f00 */
[----:B------:R-:W-:-:S03]  /*f700*/  HADD2.F32 R13, -RZ, R53.H0_H0 ;  /* 0x20000035ff0d7230 */ /* 0x000fc60000004100 */
        /* <DEDUP_REMOVED lines=8> */
[----:B-----5:R-:W-:Y:S01]  /*f790*/  IADD3 R0, R2, R0, R37 ;  /* 0x0000000002007210 */ /* 0x020fe20007ffe025 */
[----:B------:R-:W-:-:S03]  /*f7a0*/  HADD2.F32 R2, -RZ, R49.H0_H0 ;  /* 0x20000031ff027230 */ /* 0x000fc60000004100 */
[----:B-1----:R-:W-:Y:S01]  /*f7b0*/  SHF.L.U32 R27, R0, 0x1, RZ ;  /* 0x00000001001b7819 */ /* 0x002fe200000006ff */
[----:B------:R-:W-:-:S04]  /*f7c0*/  HADD2.F32 R0, -RZ, R49.H1_H1 ;  /* 0x30000031ff007230 */ /* 0x000fc80000004100 */
[----:B------:R-:W1:Y:S02]  /*f7d0*/  LDS.128 R8, [R27+0x10080] ;  /* 0x010080001b087984 */ /* 0x000e640000000c00 */
[--C-:B-1----:R-:W-:Y:S02]  /*f7e0*/  HADD2.F32 R15, -RZ, R11.reuse.H0_H0 ;  /* 0x2000000bff0f7230 */ /* 0x102fe40000004100 */
[----:B------:R-:W-:Y:S02]  /*f7f0*/  HADD2.F32 R14, -RZ, R11.H1_H1 ;  /* 0x3000000bff0e7230 */ /* 0x000fe40000004100 */
[----:B------:R-:W-:Y:S02]  /*f800*/  HADD2.F32 R3, -RZ, R8.H1_H1 ;  /* 0x30000008ff037230 */ /* 0x000fe40000004100 */
[----:B------:R-:W-:Y:S02]  /*f810*/  HADD2.F32 R11, -RZ, R54.H0_H0 ;  /* 0x20000036ff0b7230 */ /* 0x000fe40000004100 */
[----:B------:R-:W-:Y:S01]  /*f820*/  HADD2.F32 R12, -RZ, R10.H1_H1 ;  /* 0x3000000aff0c7230 */ /* 0x000fe20000004100 */
[----:B------:R-:W-:Y:S01]  /*f830*/  FMUL.FTZ R31, R0, R3 ;  /* 0x00000003001f7220 */ /* 0x000fe20000410000 */
[----:B---3--:R-:W1:Y:S02]  /*f840*/  LDS.128 R4, [R36] ;  /* 0x0000000024047984 */ /* 0x008e640000000c00 */
[----:B-1----:R-:W-:-:S02]  /*f850*/  HADD2.F32 R17, -RZ, R4.H0_H0 ;  /* 0x20000004ff117230 */ /* 0x002fc40000004100 */
[----:B------:R-:W-:Y:S02]  /*f860*/  HADD2.F32 R16, -RZ, R4.H1_H1 ;  /* 0x30000004ff107230 */ /* 0x000fe40000004100 */
[----:B------:R-:W-:Y:S02]  /*f870*/  HADD2.F32 R4, -RZ, R8.H0_H0 ;  /* 0x20000008ff047230 */ /* 0x000fe40000004100 */
[--C-:B------:R-:W-:Y:S02]  /*f880*/  HADD2.F32 R23, -RZ, R7.reuse.H0_H0 ;  /* 0x20000007ff177230 */ /* 0x100fe40000004100 */
[----:B------:R-:W-:Y:S01]  /*f890*/  HADD2.F32 R22, -RZ, R7.H1_H1 ;  /* 0x30000007ff167230 */ /* 0x000fe20000004100 */
[C---:B------:R-:W-:Y:S01]  /*f8a0*/  FMUL.FTZ R7, R2.reuse, R17 ;  /* 0x0000001102077220 */ /* 0x040fe20000410000 */
[--C-:B------:R-:W-:Y:S01]  /*f8b0*/  HADD2.F32 R19, -RZ, R5.reuse.H0_H0 ;  /* 0x20000005ff137230 */ /* 0x100fe20000004100 */
[----:B------:R-:W-:Y:S01]  /*f8c0*/  FMUL.FTZ R32, R2, R4 ;  /* 0x0000000402207220 */ /* 0x000fe20000410000 */
[----:B------:R-:W-:Y:S01]  /*f8d0*/  HADD2.F32 R18, -RZ, R5.H1_H1 ;  /* 0x30000005ff127230 */ /* 0x000fe20000004100 */
[----:B------:R-:W-:Y:S01]  /*f8e0*/  FMUL.FTZ R2, R0, R16 ;  /* 0x0000001000027220 */ /* 0x000fe20000410000 */
[----:B------:R-:W-:Y:S01]  /*f8f0*/  HADD2.F32 R5, -RZ, R51.H0_H0 ;  /* 0x20000033ff057230 */ /* 0x000fe20000004100 */
[----:B------:R-:W-:Y:S01]  /*f900*/  FFMA.FTZ R35, R13, R4, R7 ;  /* 0x000000040d237223 */ /* 0x000fe20000010007 */
[--C-:B------:R-:W-:Y:S01]  /*f910*/  HADD2.F32 R21, -RZ, R6.reuse.H0_H0 ;  /* 0x20000006ff157230 */ /* 0x100fe20000004100 */
[----:B------:R-:W-:Y:S01]  /*f920*/  FFMA.FTZ R34, R11, R3, R2 ;  /* 0x000000030b227223 */ /* 0x000fe20000010002 */
[----:B------:R-:W-:Y:S01]  /*f930*/  HADD2.F32 R20, -RZ, R6.H1_H1 ;  /* 0x30000006ff147230 */ /* 0x000fe20000004100 */
[----:B------:R-:W-:Y:S01]  /*f940*/  FMUL.FTZ R4, R5, R19 ;  /* 0x0000001305047220 */ /* 0x000fe20000410000 */
[----:B------:R-:W-:Y:S01]  /*f950*/  HADD2.F32 R8, -RZ, R10.H0_H0 ;  /* 0x2000000aff087230 */ /* 0x000fe20000004100 */
[----:B------:R-:W-:Y:S01]  /*f960*/  FFMA.FTZ R13, R13, R17, -R32 ;  /* 0x000000110d0d7223 */ /* 0x000fe20000010820 */
[----:B------:R-:W-:-:S02]  /*f970*/  HADD2.F32 R6, -RZ, R9.H0_H0 ;  /* 0x20000009ff067230 */ /* 0x000fc40000004100 */
        /* <DEDUP_REMOVED lines=46> */
.L_x_1472:
[----:B------:R-:W-:Y:S05]  /*fc60*/  BSYNC B1 ;  /* 0x0000000000017941 */ /* 0x000fea0003800000 */
.L_x_1471:
[----:B------:R-:W-:-:S04]  /*fc70*/  IADD3 R0, R205, 0x60, RZ ;  /* 0x00000060cd007810 */ /* 0x000fc80007ffe0ff */
[----:B------:R-:W-:-:S13]  /*fc80*/  ISETP.GE.AND P0, PT, R0, R40, PT ;  /* 0x000000280000720c */ /* 0x000fda0003f06270 */
[----:B------:R-:W-:Y:S05]  /*fc90*/  @P0 BRA `(.L_x_1454) ;  /* 0x00000c0000000947 */ /* 0x000fea0003800000 */
[----:B-----5:R3:W5:Y:S01]  /*fca0*/  LDL R37, [R1+0x44] ;  /* 0x0000440001257983 */ /* 0x0207620000100800 */
        /* <DEDUP_REMOVED lines=28> */
[----:B------:R-:W4:Y:S01]  /*fe70*/  LDS.128 R8, [R27+0x10080] ;  /* 0x010080001b087984 */ /* 0x000f220000000c00 */
[--C-:B-1----:R-:W-:Y:S02]  /*fe80*/  HADD2.F32 R17, -RZ, R4.reuse.H0_H0 ;  /* 0x20000004ff117230 */ /* 0x102fe40000004100 */
[----:B------:R-:W-:Y:S02]  /*fe90*/  HADD2.F32 R16, -RZ, R4.H1_H1 ;  /* 0x30000004ff107230 */ /* 0x000fe40000004100 */
[--C-:B------:R-:W-:Y:S02]  /*fea0*/  HADD2.F32 R23, -RZ, R7.reuse.H0_H0 ;  /* 0x20000007ff177230 */ /* 0x100fe40000004100 */
[--C-:B----4-:R-:W-:Y:S02]  /*feb0*/  HADD2.F32 R4, -RZ, R8.reuse.H0_H0 ;  /* 0x20000008ff047230 */ /* 0x110fe40000004100 */
        /* <DEDUP_REMOVED lines=67> */
.L_x_1476:
[----:B------:R-:W-:Y:S05]  /*102f0*/  BSYNC B0 ;  /* 0x0000000000007941 */ /* 0x000fea0003800000 */
.L_x_1475:
[----:B------:R-:W-:-:S13]  /*10300*/  ISETP.GE.AND P0, PT, R134, c[0x0][0x27c], PT ;  /* 0x00009f0086007a0c */ /* 0x000fda0003f06270 */
[----:B------:R-:W-:Y:S05]  /*10310*/  @P0 BRA `(.L_x_1454) ;  /* 0x0000058000000947 */ /* 0x000fea0003800000 */
[----:B-1----:R-:W4:Y:S01]  /*10320*/  LDL R36, [R1+0x4c] ;  /* 0x00004c0001247983 */ /* 0x002f220000100800 */
        /* <DEDUP_REMOVED lines=12> */
[----:B------:R-:W-:Y:S01]  /*103f0*/  SHF.L.U32 R27, R0, 0x1, RZ ;  /* 0x00000001001b7819 */ /* 0x000fe200000006ff */
        /* <DEDUP_REMOVED lines=8> */
[----:B----4-:R-:W1:Y:S02]  /*10480*/  LDS.128 R4, [R36] ;  /* 0x0000000024047984 */ /* 0x010e640000000c00 */
        /* <DEDUP_REMOVED lines=65> */
.L_x_1454:
[----:B------:R-:W-:Y:S05]  /*108a0*/  BSYNC B2 ;  /* 0x0000000000027941 */ /* 0x000fea0003800000 */
.L_x_1426:
[----:B-1----:R-:W1:Y:S01]  /*108b0*/  S2R R2, SR_TID.X ;  /* 0x0000000000027919 */ /* 0x002e620000002100 */
[----:B------:R-:W-:Y:S01]  /*108c0*/  IMAD R0, R60, c[0x0][0x208], RZ ;  /* 0x000082003c007a24 */ /* 0x000fe200078e02ff */
[----:B------:R-:W-:Y:S01]  /*108d0*/  MOV R4, R212 ;  /* 0x000000d400047202 */ /* 0x000fe20000000f00 */
[----:B------:R-:W-:Y:S01]  /*108e0*/  IMAD.MOV.U32 R5, RZ, RZ, R214 ;  /* 0x000000ffff057224 */ /* 0x000fe200078e00d6 */
[----:B------:R-:W-:-:S04]  /*108f0*/  DEPBAR.LE SB0, 0x0 ;  /* 0x000080000000791a */ /* 0x000fc80000000000 */
[----:B------:R-:W-:Y:S01]  /*10900*/  IMAD R0, R88, c[0x0][0x20c], R0 ;  /* 0x0000830058007a24 */ /* 0x000fe200078e0200 */
[----:B------:R-:W-:Y:S01]  /*10910*/  BAR.SYNC.DEFER_BLOCKING 0x0 ;  /* 0x0000000000007b1d */ /* 0x000fe20000010000 */
[----:B------:R-:W-:Y:S02]  /*10920*/  LOP3.LUT P5, RZ, R215, 0x2, RZ, 0xc0, !PT ;  /* 0x00000002d7ff7812 */ /* 0x000fe400078ac0ff */
[----:B------:R-:W-:Y:S02]  /*10930*/  LOP3.LUT P4, RZ, R59, 0x1, RZ, 0xc0, !PT ;  /* 0x000000013bff7812 */ /* 0x000fe4000788c0ff */
[----:B------:R-:W-:Y:S01]  /*10940*/  IADD3 R188, R143, 0x20, RZ ;  /* 0x000000208fbc7810 */ /* 0x000fe20007ffe0ff */
[----:B------:R-:W-:Y:S01]  /*10950*/  BSSY B0, `(.L_x_1477) ;  /* 0x0000128000007945 */ /* 0x000fe20003800000 */
[C---:B------:R-:W-:Y:S02]  /*10960*/  LOP3.LUT P3, RZ, R59.reuse, 0x2, RZ, 0xc0, !PT ;  /* 0x000000023bff7812 */ /* 0x040fe4000786c0ff */
[----:B------:R-:W-:-:S02]  /*10970*/  LOP3.LUT P2, RZ, R59, 0x4, RZ, 0xc0, !PT ;  /* 0x000000043bff7812 */ /* 0x000fc4000784c0ff */
[----:B-1----:R-:W-:Y:S01]  /*10980*/  ISETP.GT.AND P6, PT, R2, 0x7f, PT ;  /* 0x0000007f0200780c */ /* 0x002fe20003fc4270 */
[----:B------:R-:W-:-:S05]  /*10990*/  IMAD.WIDE.U32 R2, R88, c[0x0][0x208], RZ ;  /* 0x0000820058027a25 */ /* 0x000fca00078e00ff */
[----:B------:R-:W-:Y:S01]  /*109a0*/  IADD3 R0, R3, R0, RZ ;  /* 0x0000000003007210 */ /* 0x000fe20007ffe0ff */
[----:B------:R-:W-:Y:S01]  /*109b0*/  IMAD.WIDE.U32 R6, R2, 0x30, R4 ;  /* 0x0000003002067825 */ /* 0x000fe200078e0004 */
[----:B------:R-:W-:Y:S03]  /*109c0*/  LDSM.16.M88.4 R12, [R193] ;  /* 0x00000000c10c783b */ /* 0x000fe60000000200 */
[----:B------:R-:W-:Y:S01]  /*109d0*/  IMAD R0, R0, 0x30, RZ ;  /* 0x0000003000007824 */ /* 0x000fe200078e02ff */
[----:B------:R-:W-:Y:S01]  /*109e0*/  LEA R2, P1, R6, c[0x0][0x1f8], 0x1 ;  /* 0x00007e0006027a11 */ /* 0x000fe200078208ff */
[----:B------:R-:W1:Y:S01]  /*109f0*/  LDSM.16.M88.4 R20, [R143] ;  /* 0x000000008f14783b */ /* 0x000e620000000200 */
[----:B------:R-:W-:Y:S01]  /*10a00*/  @!P6 MOV R8, c[0x0][0x208] ;  /* 0x000082000008ea02 */ /* 0x000fe20000000f00 */
[----:B------:R-:W-:Y:S01]  /*10a10*/  IMAD.IADD R0, R7, 0x1, R0 ;  /* 0x0000000107007824 */ /* 0x000fe200078e0200 */
[----:B------:R-:W-:Y:S01]  /*10a20*/  @!P6 MOV R5, c[0x0][0x20c] ;  /* 0x000083000005ea02 */ /* 0x000fe20000000f00 */
[----:B------:R-:W-:Y:S01]  /*10a30*/  IMAD.MOV.U32 R7, RZ, RZ, R188 ;  /* 0x000000ffff077224 */ /* 0x000fe200078e00bc */
[----:B------:R-:W-:Y:S01]  /*10a40*/  @!P6 LEA R4, P0, R8, R2, 0x6 ;  /* 0x000000020804e211 */ /* 0x000fe200078030ff */
[----:B------:R-:W4:Y:S01]  /*10a50*/  LDSM.16.M88.4 R24, [R143+0x800] ;  /* 0x000800008f18783b */ /* 0x000f220000000200 */
[----:B------:R-:W-:-:S02]  /*10a60*/  LEA.HI.X R3, R6, c[0x0][0x1fc], R0, 0x1, P1 ;  /* 0x00007f0006037a11 */ /* 0x000fc400008f0c00 */
[----:B------:R-:W-:Y:S01]  /*10a70*/  MOV R0, 0x40 ;  /* 0x0000004000007802 */ /* 0x000fe20000000f00 */
[----:B------:R-:W-:Y:S01]  /*10a80*/  LDSM.16.M88.4 R44, [R143+0x1000] ;  /* 0x001000008f2c783b */ /* 0x000fe20000000200 */
[----:B------:R-:W-:Y:S02]  /*10a90*/  @!P6 LEA.HI.X R5, R8, R3, R5, 0x6, P0 ;  /* 0x000000030805e211 */ /* 0x000fe400000f3405 */
[----:B------:R-:W-:Y:S01]  /*10aa0*/  LOP3.LUT P0, RZ, R215, 0x4, RZ, 0xc0, !PT ;  /* 0x00000004d7ff7812 */ /* 0x000fe2000780c0ff */
[----:B------:R-:W-:Y:S01]  /*10ab0*/  LDSM.16.M88.4 R8, [R194] ;  /* 0x00000000c208783b */ /* 0x000fe20000000200 */
[----:B------:R-:W-:Y:S02]  /*10ac0*/  IADD3 R6, R61, R178, -R205 ;  /* 0x000000b23d067210 */ /* 0x000fe40007ffe8cd */
[----:B------:R-:W-:Y:S02]  /*10ad0*/  SEL R0, R0, 0xffffffc0, !P0 ;  /* 0xffffffc000007807 */ /* 0x000fe40004000000 */
[----:B------:R-:W-:-:S02]  /*10ae0*/  ISETP.LT.OR P0, PT, R6, 0x1, !P4 ;  /* 0x000000010600780c */ /* 0x000fc40006701670 */
[----:B------:R-:W-:Y:S02]  /*10af0*/  @P5 IADD3 R7, R143, -0x20, RZ ;  /* 0xffffffe08f075810 */ /* 0x000fe40007ffe0ff */
[----:B------:R-:W-:Y:S02]  /*10b00*/  LOP3.LUT P1, RZ, R59, 0x8, RZ, 0xc0, !PT ;  /* 0x000000083bff7812 */ /* 0x000fe4000782c0ff */
[----:B------:R-:W-:Y:S01]  /*10b10*/  @P5 IADD3 R188, R143, -0x20, RZ ;  /* 0xffffffe08fbc5810 */ /* 0x000fe20007ffe0ff */
[----:B-----5:R-:W2:Y:S03]  /*10b20*/  LDSM.16.M88.4 R36, [R7] ;  /* 0x000000000724783b */ /* 0x020ea60000000200 */
[----:B------:R-:W-:Y:S01]  /*10b30*/  IADD3 R142, R0, R188, RZ ;  /* 0x000000bc008e7210 */ /* 0x000fe20007ffe0ff */
[----:B------:R-:W3:Y:S04]  /*10b40*/  LDSM.16.M88.4 R52, [R7+0x800] ;  /* 0x000800000734783b */ /* 0x000ee80000000200 */
[----:B------:R-:W3:Y:S04]  /*10b50*/  LDSM.16.M88.4 R68, [R7+0x1000] ;  /* 0x001000000744783b */ /* 0x000ee80000000200 */
[----:B------:R-:W-:Y:S01]  /*10b60*/  @!PT LDS RZ, [RZ] ;  /* 0x00000000fffff984 */ /* 0x000fe20000000800 */
[----:B------:R-:W-:Y:S01]  /*10b70*/  @!PT LDS RZ, [RZ] ;  /* 0x00000000fffff984 */ /* 0x000fe20000000800 */
[----:B------:R-:W-:Y:S01]  /*10b80*/  @!PT LDS RZ, [RZ] ;  /* 0x00000000fffff984 */ /* 0x000fe20000000800 */
[----:B------:R2:W-:Y:S01]  /*10b90*/  LDGSTS.E.BYPASS.LTC128B.128 [R197+0x4080], [R2.64], !P0 ;  /* 0x0408000002c57fae */ /* 0x0005e2000c101d46 */
[C---:B------:R-:W-:Y:S01]  /*10ba0*/  ISETP.LT.OR P0, PT, R6.reuse, 0x1, !P3 ;  /* 0x000000010600780c */ /* 0x040fe20005f01670 */
[C---:B-1----:R-:W-:Y:S08]  /*10bb0*/  HMMA.16816.F32 R16, R12.reuse, R20, RZ ;  /* 0x000000140c10723c */ /* 0x042ff000000018ff */
[----:B------:R-:W-:Y:S04]  /*10bc0*/  HMMA.16816.F32 R28, R12, R22, RZ ;  /* 0x000000160c1c723c */ /* 0x000fe800000018ff */
[----:B------:R1:W-:Y:S01]  /*10bd0*/  LDGSTS.E.BYPASS.LTC128B.128 [R197+0x5880], [R2.64+0x80], !P0 ;  /* 0x0588008002c57fae */ /* 0x0003e2000c101d46 */
[----:B------:R-:W-:-:S03]  /*10be0*/  ISETP.LT.OR P0, PT, R6, 0x1, !P2 ;  /* 0x000000010600780c */ /* 0x000fc60005701670 */
[C---:B----4-:R-:W-:Y:S08]  /*10bf0*/  HMMA.16816.F32 R32, R12.reuse, R24, RZ ;  /* 0x000000180c20723c */ /* 0x050ff000000018ff */
[----:B------:R-:W-:Y:S02]  /*10c00*/  HMMA.16816.F32 R40, R12, R26, RZ ;  /* 0x0000001a0c28723c */ /* 0x000fe400000018ff */
[----:B------:R1:W-:Y:S01]  /*10c10*/  LDGSTS.E.BYPASS.LTC128B.128 [R197+0x7080], [R2.64+0x100], !P0 ;  /* 0x0708010002c57fae */ /* 0x0003e2000c101d46 */
[----:B------:R-:W-:-:S05]  /*10c20*/  ISETP.LT.OR P0, PT, R6, 0x1, !P1 ;  /* 0x000000010600780c */ /* 0x000fca0004f01670 */
[----:B--2---:R-:W-:Y:S08]  /*10c30*/  HMMA.16816.F32 R16, R8, R36, R16 ;  /* 0x000000240810723c */ /* 0x004ff00000001810 */
[----:B------:R1:W-:Y:S01]  /*10c40*/  LDGSTS.E.BYPASS.LTC128B.128 [R197+0x8880], [R2.64+0x180], !P0 ;  /* 0x0888018002c57fae */ /* 0x0003e2000c101d46 */
[C---:B------:R-:W-:Y:S01]  /*10c50*/  @!P6 ISETP.LT.OR P0, PT, R6.reuse, 0x21, !P4 ;  /* 0x000000210600e80c */ /* 0x040fe20006701670 */
[C---:B------:R-:W-:Y:S08]  /*10c60*/  HMMA.16816.F32 R48, R12.reuse, R44, RZ ;  /* 0x0000002c0c30723c */ /* 0x040ff000000018ff */
[----:B------:R-:W-:Y:S04]  /*10c70*/  HMMA.16816.F32 R44, R12, R46, RZ ;  /* 0x0000002e0c2c723c */ /* 0x000fe800000018ff */
[----:B------:R2:W-:Y:S01]  /*10c80*/  @!P6 LDGSTS.E.BYPASS.LTC128B.128 [R201+0x5080], [R4.64], !P0 ;  /* 0x0508000004c9efae */ /* 0x0005e2000c101d46 */
[----:B------:R-:W-:-:S03]  /*10c90*/  @!P6 ISETP.LT.OR P0, PT, R6, 0x21, !P3 ;  /* 0x000000210600e80c */ /* 0x000fc60005f01670 */
[C---:B------:R-:W-:Y:S08]  /*10ca0*/  HMMA.16816.F32 R28, R8.reuse, R38, R28 ;  /* 0x00000026081c723c */ /* 0x040ff0000000181c */
[----:B---3--:R-:W-:Y:S01]  /*10cb0*/  HMMA.16816.F32 R32, R8, R52, R32 ;  /* 0x000000340820723c */ /* 0x008fe20000001820 */
[----:B-1----:R-:W-:Y:S01]  /*10cc0*/  IADD3 R2, R143, R0, RZ ;  /* 0x000000008f027210 */ /* 0x002fe20007ffe0ff */
[----:B------:R2:W-:Y:S01]  /*10cd0*/  @!P6 LDGSTS.E.BYPASS.LTC128B.128 [R201+0x6880], [R4.64+0x80], !P0 ;  /* 0x0688008004c9efae */ /* 0x0005e2000c101d46 */
[----:B------:R-:W-:-:S05]  /*10ce0*/  @!P6 ISETP.LT.OR P0, PT, R6, 0x21, !P2 ;  /* 0x000000210600e80c */ /* 0x000fca0005701670 */
[C---:B------:R-:W-:Y:S08]  /*10cf0*/  HMMA.16816.F32 R40, R8.reuse, R54, R40 ;  /* 0x000000360828723c */ /* 0x040ff00000001828 */
[----:B------:R2:W-:Y:S01]  /*10d00*/  @!P6 LDGSTS.E.BYPASS.LTC128B.128 [R201+0x8080], [R4.64+0x100], !P0 ;  /* 0x0808010004c9efae */ /* 0x0005e2000c101d46 */
[----:B------:R-:W-:Y:S01]  /*10d10*/  @!P6 ISETP.LT.OR P0, PT, R6, 0x21, !P1 ;  /* 0x000000210600e80c */ /* 0x000fe20004f01670 */
[C---:B------:R-:W-:Y:S08]  /*10d20*/  HMMA.16816.F32 R48, R8.reuse, R68, R48 ;  /* 0x000000440830723c */ /* 0x040ff00000001830 */
[----:B------:R-:W-:Y:S04]  /*10d30*/  HMMA.16816.F32 R44, R8, R70, R44 ;  /* 0x00000046082c723c */ /* 0x000fe8000000182c */
[----:B------:R2:W-:Y:S01]  /*10d40*/  @!P6 LDGSTS.E.BYPASS.LTC128B.128 [R201+0x9880], [R4.64+0x180], !P0 ;  /* 0x0988018004c9efae */ /* 0x0005e2000c101d46 */
[----:B------:R-:W-:-:S03]  /*10d50*/  ISETP.GT.AND P0, PT, R88, R252, PT ;  /* 0x000000fc5800720c */ /* 0x000fc60003f04270 */
[----:B------:R-:W-:Y:S04]  /*10d60*/  LDSM.16.M88.4 R56, [R2] ;  /* 0x000000000238783b */ /* 0x000fe80000000200 */
[----:B------:R-:W-:Y:S04]  /*10d70*/  LDSM.16.M88.4 R24, [R195] ;  /* 0x00000000c318783b */ /* 0x000fe80000000200 */
[----:B------:R-:W-:Y:S04]  /*10d80*/  LDSM.16.M88.4 R76, [R142] ;  /* 0x000000008e4c783b */ /* 0x000fe80000000200 */
[----:B------:R-:W-:Y:S04]  /*10d90*/  LDSM.16.M88.4 R64, [R2+0x800] ;  /* 0x000800000240783b */ /* 0x000fe80000000200 */
[----:B------:R-:W-:Y:S04]  /*10da0*/  LDSM.16.M88.4 R60, [R2+0x1000] ;  /* 0x00100000023c783b */ /* 0x000fe80000000200 */
[----:B------:R-:W-:Y:S04]  /*10db0*/  LDSM.16.M88.4 R20, [R193+0x4000] ;  /* 0x00400000c114783b */ /* 0x000fe80000000200 */
[----:B--2---:R-:W1:Y:S04]  /*10dc0*/  LDSM.16.M88.4 R4, [R196] ;  /* 0x00000000c404783b */ /* 0x004e680000000200 */
[----:B------:R-:W2:Y:S04]  /*10dd0*/  LDSM.16.M88.4 R80, [R143+0x1800] ;  /* 0x001800008f50783b */ /* 0x000ea80000000200 */
[----:B------:R-:W3:Y:S04]  /*10de0*/  LDSM.16.M88.4 R72, [R142+0x800] ;  /* 0x000800008e48783b */ /* 0x000ee80000000200 */
[----:B------:R-:W4:Y:S04]  /*10df0*/  LDSM.16.M88.4 R36, [R142+0x1000] ;  /* 0x001000008e24783b */ /* 0x000f280000000200 */
[----:B------:R-:W-:Y:S04]  /*10e00*/  LDSM.16.M88.4 R68, [R143+0x2000] ;  /* 0x002000008f44783b */ /* 0x000fe80000000200 */
[----:B------:R-:W-:Y:S04]  /*10e10*/  LDSM.16.M88.4 R52, [R143+0x2800] ;  /* 0x002800008f34783b */ /* 0x000fe80000000200 */
[----:B------:R-:W-:Y:S04]  /*10e20*/  LDSM.16.M88.4 R84, [R142+0x4800] ;  /* 0x004800008e54783b */ /* 0x000fe80000000200 */
[----:B------:R-:W0:Y:S01]  /*10e30*/  LDGDEPBAR ;  /* 0x00000000000079af */ /* 0x000e220000000000 */
[C---:B-1----:R-:W-:Y:S03]  /*10e40*/  HMMA.16816.F32 R12, R4.reuse, R56, R16 ;  /* 0x00000038040c723c */ /* 0x042fe60000001810 */
[----:B------:R-:W-:Y:S05]  /*10e50*/  LDSM.16.M88.4 R16, [R194+0x4000] ;  /* 0x00400000c210783b */ /* 0x000fea0000000200 */
[C---:B------:R-:W-:Y:S01]  /*10e60*/  HMMA.16816.F32 R28, R4.reuse, R58, R28 ;  /* 0x0000003a041c723c */ /* 0x040fe2000000181c */
[----:B------:R-:W-:Y:S07]  /*10e70*/  LDSM.16.M88.4 R56, [R188+0x2000] ;  /* 0x00200000bc38783b */ /* 0x000fee0000000200 */
[----:B------:R-:W-:Y:S08]  /*10e80*/  HMMA.16816.F32 R32, R4, R64, R32 ;  /* 0x000000400420723c */ /* 0x000ff00000001820 */
[----:B------:R-:W-:Y:S01]  /*10e90*/  HMMA.16816.F32 R8, R24, R76, R12 ;  /* 0x0000004c1808723c */ /* 0x000fe2000000180c */
[----:B------:R-:W-:Y:S07]  /*10ea0*/  LDSM.16.M88.4 R12, [R196+0x4000] ;  /* 0x00400000c40c783b */ /* 0x000fee0000000200 */
[C---:B------:R-:W-:Y:S01]  /*10eb0*/  HMMA.16816.F32 R40, R4.reuse, R66, R40 ;  /* 0x000000420428723c */ /* 0x040fe20000001828 */
[----:B------:R-:W1:Y:S07]  /*10ec0*/  LDSM.16.M88.4 R64, [R188+0x1800] ;  /* 0x00180000bc40783b */ /* 0x000e6e0000000200 */
[C---:B------:R-:W-:Y:S08]  /*10ed0*/  HMMA.16816.F32 R48, R4.reuse, R60, R48 ;  /* 0x0000003c0430723c */ /* 0x040ff00000001830 */
[----:B------:R-:W-:Y:S01]  /*10ee0*/  HMMA.16816.F32 R44, R4, R62, R44 ;  /* 0x0000003e042c723c */ /* 0x000fe2000000182c */
[----:B------:R-:W-:Y:S07]  /*10ef0*/  LDSM.16.M88.4 R60, [R2+0x2000] ;  /* 0x00200000023c783b */ /* 0x000fee0000000200 */
[----:B------:R-:W-:Y:S01]  /*10f00*/  HMMA.16816.F32 R28, R24, R78, R28 ;  /* 0x0000004e181c723c */ /* 0x000fe2000000181c */
[----:B------:R-:W-:Y:S07]  /*10f10*/  LDSM.16.M88.4 R76, [R143+0x3000] ;  /* 0x003000008f4c783b */ /* 0x000fee0000000200 */
[----:B--2---:R-:W-:Y:S01]  /*10f20*/  HMMA.16816.F32 R4, R20, R80, R8 ;  /* 0x000000501404723c */ /* 0x004fe20000001808 */
[----:B------:R-:W-:Y:S07]  /*10f30*/  LDSM.16.M88.4 R8, [R195+0x4000] ;  /* 0x00400000c308783b */ /* 0x000fee0000000200 */
[C---:B---3--:R-:W-:Y:S08]  /*10f40*/  HMMA.16816.F32 R32, R24.reuse, R72, R32 ;  /* 0x000000481820723c */ /* 0x048ff00000001820 */
[C---:B------:R-:W-:Y:S01]  /*10f50*/  HMMA.16816.F32 R40, R24.reuse, R74, R40 ;  /* 0x0000004a1828723c */ /* 0x040fe20000001828 */
[----:B------:R-:W2:Y:S07]  /*10f60*/  LDSM.16.M88.4 R72, [R2+0x1800] ;  /* 0x001800000248783b */ /* 0x000eae0000000200 */
[C---:B----4-:R-:W-:Y:S08]  /*10f70*/  HMMA.16816.F32 R48, R24.reuse, R36, R48 ;  /* 0x000000241830723c */ /* 0x050ff00000001830 */
[----:B------:R-:W-:Y:S01]  /*10f80*/  HMMA.16816.F32 R44, R24, R38, R44 ;  /* 0x00000026182c723c */ /* 0x000fe2000000182c */
[----:B------:R-:W-:Y:S07]  /*10f90*/  LDSM.16.M88.4 R36, [R2+0x2800] ;  /* 0x002800000224783b */ /* 0x000fee0000000200 */
[----:B------:R-:W-:Y:S01]  /*10fa0*/  HMMA.16816.F32 R24, R20, R82, R28 ;  /* 0x000000521418723c */ /* 0x000fe2000000181c */
[----:B------:R-:W3:Y:S04]  /*10fb0*/  LDSM.16.M88.4 R28, [R188+0x2800] ;  /* 0x00280000bc1c783b */ /* 0x000ee80000000200 */
[----:B------:R-:W-:Y:S03]  /*10fc0*/  LDSM.16.M88.4 R80, [R2+0x4000] ;  /* 0x004000000250783b */ /* 0x000fe60000000200 */
[----:B-1----:R-:W-:Y:S08]  /*10fd0*/  HMMA.16816.F32 R4, R16, R64, R4 ;  /* 0x000000401004723c */ /* 0x002ff00000001804 */
[C---:B------:R-:W-:Y:S08]  /*10fe0*/  HMMA.16816.F32 R32, R20.reuse, R68, R32 ;  /* 0x000000441420723c */ /* 0x040ff00000001820 */
        /* <DEDUP_REMOVED lines=8> */
[----:B------:R-:W2:Y:S07]  /*11070*/  LDSM.16.M88.4 R4, [R193+0x8000] ;  /* 0x00800000c104783b */ /* 0x000eae0000000200 */
[C---:B------:R-:W-:Y:S08]  /*11080*/  HMMA.16816.F32 R32, R16.reuse, R56, R32 ;  /* 0x000000381020723c */ /* 0x040ff00000001820 */
[C---:B------:R-:W-:Y:S01]  /*11090*/  HMMA.16816.F32 R40, R16.reuse, R58, R40 ;  /* 0x0000003a1028723c */ /* 0x040fe20000001828 */
[----:B------:R-:W-:Y:S07]  /*110a0*/  LDSM.16.M88.4 R56, [R143+0x3800] ;  /* 0x003800008f38783b */ /* 0x000fee0000000200 */
[C---:B---3--:R-:W-:Y:S08]  /*110b0*/  HMMA.16816.F32 R48, R16.reuse, R28, R48 ;  /* 0x0000001c1030723c */ /* 0x048ff00000001830 */
[----:B------:R-:W-:Y:S08]  /*110c0*/  HMMA.16816.F32 R44, R16, R30, R44 ;  /* 0x0000001e102c723c */ /* 0x000ff0000000182c */
[----:B------:R-:W-:Y:S01]  /*110d0*/  HMMA.16816.F32 R28, R12, R74, R20 ;  /* 0x0000004a0c1c723c */ /* 0x000fe20000001814 */
[----:B------:R-:W-:Y:S07]  /*110e0*/  LDSM.16.M88.4 R72, [R188+0x3000] ;  /* 0x00300000bc48783b */ /* 0x000fee0000000200 */
[----:B-1----:R-:W-:Y:S01]  /*110f0*/  HMMA.16816.F32 R16, R8, R68, R24 ;  /* 0x000000440810723c */ /* 0x002fe20000001818 */
[----:B------:R-:W1:Y:S07]  /*11100*/  LDSM.16.M88.4 R24, [R194+0x8000] ;  /* 0x00800000c218783b */ /* 0x000e6e0000000200 */
[C---:B------:R-:W-:Y:S08]  /*11110*/  HMMA.16816.F32 R20, R12.reuse, R60, R32 ;  /* 0x0000003c0c14723c */ /* 0x040ff00000001820 */
[C---:B------:R-:W-:Y:S01]  /*11120*/  HMMA.16816.F32 R40, R12.reuse, R62, R40 ;  /* 0x0000003e0c28723c */ /* 0x040fe20000001828 */
[----:B------:R-:W-:Y:S07]  /*11130*/  LDSM.16.M88.4 R60, [R143+0x4000] ;  /* 0x004000008f3c783b */ /* 0x000fee0000000200 */
[C---:B------:R-:W-:Y:S08]  /*11140*/  HMMA.16816.F32 R48, R12.reuse, R36, R48 ;  /* 0x000000240c30723c */ /* 0x040ff00000001830 */
[----:B------:R-:W-:Y:S08]  /*11150*/  HMMA.16816.F32 R44, R12, R38, R44 ;  /* 0x000000260c2c723c */ /* 0x000ff0000000182c */
[----:B------:R-:W-:Y:S01]  /*11160*/  HMMA.16816.F32 R36, R8, R70, R28 ;  /* 0x000000460824723c */ /* 0x000fe2000000181c */
[----:B------:R-:W-:Y:S04]  /*11170*/  LDSM.16.M88.4 R28, [R196+0x8000] ;  /* 0x00800000c41c783b */ /* 0x000fe80000000200 */
[----:B------:R-:W3:Y:S03]  /*11180*/  LDSM.16.M88.4 R68, [R2+0x3000] ;  /* 0x003000000244783b */ /* 0x000ee60000000200 */
[----:B--2---:R-:W-:Y:S08]  /*11190*/  HMMA.16816.F32 R12, R4, R76, R16 ;  /* 0x0000004c040c723c */ /* 0x004ff00000001810 */
[C---:B------:R-:W-:Y:S08]  /*111a0*/  HMMA.16816.F32 R32, R8.reuse, R64, R20 ;  /* 0x000000400820723c */ /* 0x040ff00000001814 */
[----:B------:R-:W-:Y:S01]  /*111b0*/  HMMA.16816.F32 R20, R8, R66, R40 ;  /* 0x000000420814723c */ /* 0x000fe20000001828 */
[----:B------:R-:W2:Y:S04]  /*111c0*/  LDSM.16.M88.4 R40, [R188+0x3800] ;  /* 0x00380000bc28783b */ /* 0x000ea80000000200 */
[----:B------:R-:W-:Y:S03]  /*111d0*/  LDSM.16.M88.4 R64, [R188+0x4000] ;  /* 0x00400000bc40783b */ /* 0x000fe60000000200 */
[----:B------:R-:W-:Y:S01]  /*111e0*/  HMMA.16816.F32 R16, R4, R78, R36 ;  /* 0x0000004e0410723c */ /* 0x000fe20000001824 */
[----:B------:R-:W-:Y:S07]  /*111f0*/  LDSM.16.M88.4 R76, [R143+0x5000] ;  /* 0x005000008f4c783b */ /* 0x000fee0000000200 */
[C---:B------:R-:W-:Y:S08]  /*11200*/  HMMA.16816.F32 R48, R8.reuse, R52, R48 ;  /* 0x000000340830723c */ /* 0x040ff00000001830 */
[----:B------:R-:W-:Y:S08]  /*11210*/  HMMA.16816.F32 R44, R8, R54, R44 ;  /* 0x00000036082c723c */ /* 0x000ff0000000182c */
[----:B-1----:R-:W-:Y:S08]  /*11220*/  HMMA.16816.F32 R8, R24, R72, R12 ;  /* 0x000000481808723c */ /* 0x002ff0000000180c */
[C---:B------:R-:W-:Y:S08]  /*11230*/  HMMA.16816.F32 R36, R4.reuse, R56, R32 ;  /* 0x000000380424723c */ /* 0x040ff00000001820 */
[----:B------:R-:W-:Y:S01]  /*11240*/  HMMA.16816.F32 R12, R4, R58, R20 ;  /* 0x0000003a040c723c */ /* 0x000fe20000001814 */
[----:B------:R-:W-:Y:S04]  /*11250*/  LDSM.16.M88.4 R20, [R195+0x8000] ;  /* 0x00800000c314783b */ /* 0x000fe80000000200 */
[----:B------:R-:W1:Y:S03]  /*11260*/  LDSM.16.M88.4 R56, [R142+0x3000] ;  /* 0x003000008e38783b */ /* 0x000e660000000200 */
[----:B------:R-:W-:Y:S01]  /*11270*/  HMMA.16816.F32 R32, R24, R74, R16 ;  /* 0x0000004a1820723c */ /* 0x000fe20000001810 */
[----:B------:R-:W4:Y:S04]  /*11280*/  LDSM.16.M88.4 R72, [R2+0x3800] ;  /* 0x003800000248783b */ /* 0x000f280000000200 */
[----:B------:R-:W-:Y:S03]  /*11290*/  LDSM.16.M88.4 R16, [R193+0xc000] ;  /* 0x00c00000c110783b */ /* 0x000fe60000000200 */
[----:B---3--:R-:W-:Y:S08]  /*112a0*/  HMMA.16816.F32 R8, R28, R68, R8 ;  /* 0x000000441c08723c */ /* 0x008ff00000001808 */
[C---:B------:R-:W-:Y:S08]  /*112b0*/  HMMA.16816.F32 R48, R4.reuse, R60, R48 ;  /* 0x0000003c0430723c */ /* 0x040ff00000001830 */
[----:B------:R-:W-:Y:S01]  /*112c0*/  HMMA.16816.F32 R52, R4, R62, R44 ;  /* 0x0000003e0434723c */ /* 0x000fe2000000182c */
[----:B------:R-:W3:Y:S04]  /*112d0*/  LDSM.16.M88.4 R60, [R143+0x4800] ;  /* 0x004800008f3c783b */ /* 0x000ee80000000200 */
[----:B------:R-:W3:Y:S03]  /*112e0*/  LDSM.16.M88.4 R44, [R142+0x3800] ;  /* 0x003800008e2c783b */ /* 0x000ee60000000200 */
[----:B--2---:R-:W-:Y:S08]  /*112f0*/  HMMA.16816.F32 R36, R24, R40, R36 ;  /* 0x000000281824723c */ /* 0x004ff00000001824 */
[----:B------:R-:W-:Y:S01]  /*11300*/  HMMA.16816.F32 R32, R28, R70, R32 ;  /* 0x000000461c20723c */ /* 0x000fe20000001820 */
[----:B------:R-:W-:Y:S07]  /*11310*/  LDSM.16.M88.4 R68, [R188+0x4800] ;  /* 0x00480000bc44783b */ /* 0x000fee0000000200 */
[----:B-1----:R-:W-:Y:S01]  /*11320*/  HMMA.16816.F32 R4, R20, R56, R8 ;  /* 0x000000381404723c */ /* 0x002fe20000001808 */
[----:B------:R-:W-:Y:S07]  /*11330*/  LDSM.16.M88.4 R8, [R196+0xc000] ;  /* 0x00c00000c408783b */ /* 0x000fee0000000200 */
[----:B------:R-:W-:Y:S01]  /*11340*/  HMMA.16816.F32 R40, R24, R42, R12 ;  /* 0x0000002a1828723c */ /* 0x000fe2000000180c */
[----:B------:R-:W1:Y:S07]  /*11350*/  LDSM.16.M88.4 R12, [R194+0xc000] ;  /* 0x00c00000c20c783b */ /* 0x000e6e0000000200 */
[----:B----4-:R-:W-:Y:S08]  /*11360*/  HMMA.16816.F32 R36, R28, R72, R36 ;  /* 0x000000481c24723c */ /* 0x010ff00000001824 */
[----:B------:R-:W-:Y:S08]  /*11370*/  HMMA.16816.F32 R32, R20, R58, R32 ;  /* 0x0000003a1420723c */ /* 0x000ff00000001820 */
[----:B---3--:R-:W-:Y:S08]  /*11380*/  HMMA.16816.F32 R4, R16, R60, R4 ;  /* 0x0000003c1004723c */ /* 0x008ff00000001804 */
[C---:B------:R-:W-:Y:S08]  /*11390*/  HMMA.16816.F32 R48, R24.reuse, R64, R48 ;  /* 0x000000401830723c */ /* 0x040ff00000001830 */
[----:B------:R-:W-:Y:S01]  /*113a0*/  HMMA.16816.F32 R56, R24, R66, R52 ;  /* 0x000000421838723c */ /* 0x000fe20000001834 */
[----:B------:R-:W2:Y:S04]  /*113b0*/  LDSM.16.M88.4 R64, [R2+0x4800] ;  /* 0x004800000240783b */ /* 0x000ea80000000200 */
[----:B------:R-:W3:Y:S03]  /*113c0*/  LDSM.16.M88.4 R52, [R142+0x4000] ;  /* 0x004000008e34783b */ /* 0x000ee60000000200 */
[----:B------:R-:W-:Y:S01]  /*113d0*/  HMMA.16816.F32 R40, R28, R74, R40 ;  /* 0x0000004a1c28723c */ /* 0x000fe20000001828 */
[----:B------:R-:W4:Y:S07]  /*113e0*/  LDSM.16.M88.4 R72, [R188+0x5000] ;  /* 0x00500000bc48783b */ /* 0x000f2e0000000200 */
[----:B------:R-:W-:Y:S08]  /*113f0*/  HMMA.16816.F32 R36, R20, R44, R36 ;  /* 0x0000002c1424723c */ /* 0x000ff00000001824 */
[----:B------:R-:W-:Y:S01]  /*11400*/  HMMA.16816.F32 R32, R16, R62, R32 ;  /* 0x0000003e1020723c */ /* 0x000fe20000001820 */
[----:B------:R-:W-:Y:S07]  /*11410*/  LDSM.16.M88.4 R60, [R2+0x5000] ;  /* 0x00500000023c783b */ /* 0x000fee0000000200 */
[----:B-1----:R-:W-:Y:S01]  /*11420*/  HMMA.16816.F32 R24, R12, R68, R4 ;  /* 0x000000440c18723c */ /* 0x002fe20000001804 */
[----:B------:R-:W1:Y:S07]  /*11430*/  LDSM.16.M88.4 R4, [R195+0xc000] ;  /* 0x00c00000c304783b */ /* 0x000e6e0000000200 */
[----:B------:R-:W-:Y:S08]  /*11440*/  HMMA.16816.F32 R48, R28, R80, R48 ;  /* 0x000000501c30723c */ /* 0x000ff00000001830 */
[----:B------:R-:W-:Y:S08]  /*11450*/  HMMA.16816.F32 R44, R20, R46, R40 ;  /* 0x0000002e142c723c */ /* 0x000ff00000001828 */
[----:B------:R-:W-:Y:S08]  /*11460*/  HMMA.16816.F32 R40, R16, R76, R36 ;  /* 0x0000004c1028723c */ /* 0x000ff00000001824 */
[----:B------:R-:W-:Y:S01]  /*11470*/  HMMA.16816.F32 R36, R12, R70, R32 ;  /* 0x000000460c24723c */ /* 0x000fe20000001820 */
[----:B------:R-:W1:Y:S07]  /*11480*/  LDSM.16.M88.4 R68, [R143+0x5800] ;  /* 0x005800008f44783b */ /* 0x000e6e0000000200 */
[----:B------:R-:W-:Y:S01]  /*11490*/  HMMA.16816.F32 R28, R28, R82, R56 ;  /* 0x000000521c1c723c */ /* 0x000fe20000001838 */
[----:B------:R-:W1:Y:S07]  /*114a0*/  LDSM.16.M88.4 R56, [R188+0x5800] ;  /* 0x00580000bc38783b */ /* 0x000e6e0000000200 */
[----:B--2---:R-:W-:Y:S08]  /*114b0*/  HMMA.16816.F32 R24, R8, R64, R24 ;  /* 0x000000400818723c */ /* 0x004ff00000001818 */
[----:B---3--:R-:W-:Y:S08]  /*114c0*/  HMMA.16816.F32 R32, R20, R52, R48 ;  /* 0x000000341420723c */ /* 0x008ff00000001830 */
[----:B------:R-:W-:Y:S08]  /*114d0*/  HMMA.16816.F32 R44, R16, R78, R44 ;  /* 0x0000004e102c723c */ /* 0x000ff0000000182c */
[----:B----4-:R-:W-:Y:S08]  /*114e0*/  HMMA.16816.F32 R40, R12, R72, R40 ;  /* 0x000000480c28723c */ /* 0x010ff00000001828 */
[----:B------:R-:W-:Y:S08]  /*114f0*/  HMMA.16816.F32 R36, R8, R66, R36 ;  /* 0x000000420824723c */ /* 0x000ff00000001824 */
[----:B------:R-:W-:Y:S01]  /*11500*/  HMMA.16816.F32 R20, R20, R54, R28 ;  /* 0x000000361414723c */ /* 0x000fe2000000181c */
[----:B------:R-:W2:Y:S07]  /*11510*/  LDSM.16.M88.4 R52, [R142+0x5000] ;  /* 0x005000008e34783b */ /* 0x000eae0000000200 */
[----:B-1----:R-:W-:Y:S08]  /*11520*/  HMMA.16816.F32 R48, R4, R84, R24 ;  /* 0x000000540430723c */ /* 0x002ff00000001818 */
[----:B------:R-:W-:Y:S08]  /*11530*/  HMMA.16816.F32 R24, R16, R68, R32 ;  /* 0x000000441018723c */ /* 0x000ff00000001820 */
[----:B------:R-:W-:Y:S08]  /*11540*/  HMMA.16816.F32 R28, R12, R74, R44 ;  /* 0x0000004a0c1c723c */ /* 0x000ff0000000182c */
[----:B------:R-:W-:Y:S01]  /*11550*/  HMMA.16816.F32 R32, R8, R60, R40 ;  /* 0x0000003c0820723c */ /* 0x000fe20000001828 */
[----:B------:R-:W1:Y:S01]  /*11560*/  LDSM.16.M88.4 R40, [R2+0x5800] ;  /* 0x005800000228783b */ /* 0x000e620000000200 */
[----:B------:R-:W-:-:S04]  /*11570*/  FMUL.FTZ R0, R48, c[0x0][0x320] ;  /* 0x0000c80030007a20 */ /* 0x000fc80000410000 */
[----:B------:R3:W4:Y:S02]  /*11580*/  MUFU.TANH R60, R0 ;  /* 0x00000000003c7308 */ /* 0x0007240000002400 */
[----:B------:R-:W-:Y:S08]  /*11590*/  HMMA.16816.F32 R36, R4, R86, R36 ;  /* 0x000000560424723c */ /* 0x000ff00000001824 */
[----:B------:R-:W-:Y:S01]  /*115a0*/  HMMA.16816.F32 R16, R16, R70, R20 ;  /* 0x000000461010723c */ /* 0x000fe20000001814 */
[----:B---3--:R-:W-:-:S07]  /*115b0*/  FMUL.FTZ R0, R49, c[0x0][0x320] ;  /* 0x0000c80031007a20 */ /* 0x008fce0000410000 */
[----:B------:R-:W-:Y:S01]  /*115c0*/  HMMA.16816.F32 R20, R12, R56, R24 ;  /* 0x000000380c14723c */ /* 0x000fe20000001818 */
[----:B------:R3:W1:Y:S07]  /*115d0*/  MUFU.TANH R47, R0 ;  /* 0x00000000002f7308 */ /* 0x00066e0000002400 */
[----:B------:R-:W-:Y:S08]  /*115e0*/  HMMA.16816.F32 R24, R8, R62, R28 ;  /* 0x0000003e0818723c */ /* 0x000ff0000000181c */
[----:B--2---:R-:W-:Y:S01]  /*115f0*/  HMMA.16816.F32 R28, R4, R52, R32 ;  /* 0x00000034041c723c */ /* 0x004fe20000001820 */
[----:B------:R-:W2:Y:S01]  /*11600*/  LDSM.16.M88.4 R32, [R142+0x5800] ;  /* 0x005800008e20783b */ /* 0x000ea20000000200 */
[----:B---3--:R-:W-:Y:S01]  /*11610*/  FMUL.FTZ R0, R50, c[0x0][0x320] ;  /* 0x0000c80032007a20 */ /* 0x008fe20000410000 */
[----:B------:R-:W-:-:S04]  /*11620*/  DEPBAR.LE SB0, 0x0 ;  /* 0x000080000000791a */ /* 0x000fc80000000000 */
[----:B------:R3:W2:Y:S01]  /*11630*/  MUFU.TANH R48, R0 ;  /* 0x0000000000307308 */ /* 0x0006a20000002400 */
[----:B------:R-:W-:Y:S08]  /*11640*/  HMMA.16816.F32 R12, R12, R58, R16 ;  /* 0x0000003a0c0c723c */ /* 0x000ff00000001810 */
[----:B-1----:R-:W-:Y:S01]  /*11650*/  HMMA.16816.F32 R16, R8, R40, R20 ;  /* 0x000000280810723c */ /* 0x002fe20000001814 */
[----:B---3--:R-:W-:-:S07]  /*11660*/  FMUL.FTZ R0, R51, c[0x0][0x320] ;  /* 0x0000c80033007a20 */ /* 0x008fce0000410000 */
[----:B------:R-:W-:Y:S01]  /*11670*/  HMMA.16816.F32 R20, R4, R54, R24 ;  /* 0x000000360414723c */ /* 0x000fe20000001818 */
[----:B------:R1:W3:Y:S07]  /*11680*/  MUFU.TANH R46, R0 ;  /* 0x00000000002e7308 */ /* 0x0002ee0000002400 */
[----:B------:R-:W-:Y:S08]  /*11690*/  HMMA.16816.F32 R8, R8, R42, R12 ;  /* 0x0000002a0808723c */ /* 0x000ff0000000180c */
[----:B--2---:R-:W-:Y:S01]  /*116a0*/  HMMA.16816.F32 R12, R4, R32, R16 ;  /* 0x00000020040c723c */ /* 0x004fe20000001810 */
[----:B-1----:R-:W-:-:S04]  /*116b0*/  FMUL.FTZ R0, R36, c[0x0][0x320] ;  /* 0x0000c80024007a20 */ /* 0x002fc80000410000 */
[----:B------:R1:W2:Y:S11]  /*116c0*/  MUFU.TANH R45, R0 ;  /* 0x00000000002d7308 */ /* 0x0002b60000002400 */
[----:B------:R-:W-:Y:S01]  /*116d0*/  HMMA.16816.F32 R4, R4, R34, R8 ;  /* 0x000000220404723c */ /* 0x000fe20000001808 */
[----:B-1----:R-:W-:-:S04]  /*116e0*/  FMUL.FTZ R0, R37, c[0x0][0x320] ;  /* 0x0000c80025007a20 */ /* 0x002fc80000410000 */
        /* <DEDUP_REMOVED lines=44> */
[----:B------:R-:W-:Y:S01]  /*119b0*/  LOP3.LUT P5, RZ, R206, 0x8, RZ, 0xc0, !PT ;  /* 0x00000008ceff7812 */ /* 0x000fe200078ac0ff */
[----:B------:R-:W-:Y:S01]  /*119c0*/  IMAD R2, R2, c[0x0][0x1e0], RZ ;  /* 0x0000780002027a24 */ /* 0x000fe200078e02ff */
[C---:B------:R-:W-:Y:S02]  /*119d0*/  LOP3.LUT P6, RZ, R206.reuse, 0x4, RZ, 0xc0, !PT ;  /* 0x00000004ceff7812 */ /* 0x040fe400078cc0ff */
[----:B------:R-:W-:Y:S01]  /*119e0*/  LOP3.LUT P3, RZ, R206, 0x2, RZ, 0xc0, !PT ;  /* 0x00000002ceff7812 */ /* 0x000fe2000786c0ff */
[----:B------:R-:W-:Y:S01]  /*119f0*/  IMAD R4, R0, c[0x0][0x1e4], R2 ;  /* 0x0000790000047a24 */ /* 0x000fe200078e0202 */
[----:B------:R-:W-:Y:S01]  /*11a00*/  LOP3.LUT P4, RZ, R206, 0x1, RZ, 0xc0, !PT ;  /* 0x00000001ceff7812 */ /* 0x000fe2000788c0ff */
        /* <DEDUP_REMOVED lines=28> */
.L_x_1478:
[----:B--234-:R-:W-:Y:S05]  /*11bd0*/  BSYNC B0 ;  /* 0x0000000000007941 */ /* 0x01cfea0003800000 */
.L_x_1477:
[----:B-1----:R-:W-:Y:S01]  /*11be0*/  IMAD.IADD R0, R89, 0x1, -R216 ;  /* 0x0000000159007824 */ /* 0x002fe200078e0ad8 */
[----:B------:R-:W-:Y:S04]  /*11bf0*/  LDSM.16.MT88.4 R32, [R190] ;  /* 0x00000000be20783b */ /* 0x000fe80000004200 */
        /* <DEDUP_REMOVED lines=8> */
[----:B------:R-:W-:Y:S02]  /*11c80*/  ISETP.GT.AND P4, PT, R0, 0x9, PT ;  /* 0x000000090000780c */ /* 0x000fe40003f84270 */
[----:B------:R-:W-:Y:S01]  /*11c90*/  FSEL R7, R45, -INF , P0 ;  /* 0xff8000002d077808 */ /* 0x000fe20000000000 */
[----:B------:R-:W-:Y:S01]  /*11ca0*/  LDSM.16.MT88.4 R68, [R190+0x3000] ;  /* 0x00300000be44783b */ /* 0x000fe20000004200 */
[----:B------:R-:W-:-:S02]  /*11cb0*/  FMNMX.FTZ R2, R5, R6, !PT ;  /* 0x0000000605027209 */ /* 0x000fc40007810000 */
[----:B------:R-:W-:Y:S01]  /*11cc0*/  ISETP.GT.AND P6, PT, R0, 0x10, PT ;  /* 0x000000100000780c */ /* 0x000fe20003fc4270 */
[----:B------:R-:W-:Y:S01]  /*11cd0*/  LDSM.16.MT88.4 R72, [R190+0x3800] ;  /* 0x00380000be48783b */ /* 0x000fe20000004200 */
[----:B------:R-:W-:Y:S02]  /*11ce0*/  FSEL R9, R44, -INF , P4 ;  /* 0xff8000002c097808 */ /* 0x000fe40002000000 */
[----:B------:R-:W-:Y:S01]  /*11cf0*/  FMNMX.FTZ R2, R7, R2, !PT ;  /* 0x0000000207027209 */ /* 0x000fe20007810000 */
        /* <DEDUP_REMOVED lines=9> */
[----:B------:R-:W0:Y:S01]  /*11d90*/  LDGDEPBAR ;  /* 0x00000000000079af */ /* 0x000e220000000000 */
[----:B------:R-:W-:Y:S02]  /*11da0*/  ISETP.GT.AND P5, PT, R0, 0x19, PT ;  /* 0x000000190000780c */ /* 0x000fe40003fa4270 */
[----:B------:R-:W-:Y:S02]  /*11db0*/  FSEL R11, R18, -INF , P3 ;  /* 0xff800000120b7808 */ /* 0x000fe40001800000 */
[----:B------:R-:W-:-:S02]  /*11dc0*/  FMNMX.FTZ R2, R10, R2, !PT ;  /* 0x000000020a027209 */ /* 0x000fc40007810000 */
        /* <DEDUP_REMOVED lines=9> */
[----:B------:R-:W-:Y:S01]  /*11e60*/  ISETP.GT.AND P1, PT, R0, 0x28, PT ;  /* 0x000000280000780c */ /* 0x000fe20003f24270 */
[----:B------:R-:W-:Y:S01]  /*11e70*/  LDSM.16.MT88.4 R44, [R191] ;  /* 0x00000000bf2c783b */ /* 0x000fe20000004200 */
[----:B------:R-:W-:Y:S02]  /*11e80*/  FSEL R93, R16, -INF , P2 ;  /* 0xff800000105d7808 */ /* 0x000fe40001000000 */
[----:B------:R-:W-:Y:S02]  /*11e90*/  FMNMX.FTZ R2, R94, R2, !PT ;  /* 0x000000025e027209 */ /* 0x000fe40007810000 */
[----:B------:R-:W-:-:S02]  /*11ea0*/  FSEL R19, R37, -INF , P0 ;  /* 0xff80000025137808 */ /* 0x000fc40000000000 */
[----:B------:R-:W-:Y:S02]  /*11eb0*/  ISETP.GT.AND P0, PT, R0, 0x29, PT ;  /* 0x000000290000780c */ /* 0x000fe40003f04270 */
[----:B------:R-:W-:Y:S02]  /*11ec0*/  FSEL R92, R15, -INF , P1 ;  /* 0xff8000000f5c7808 */ /* 0x000fe40000800000 */
[----:B------:R-:W-:Y:S02]  /*11ed0*/  FMNMX.FTZ R2, R93, R2, !PT ;  /* 0x000000025d027209 */ /* 0x000fe40007810000 */
[----:B------:R-:W-:Y:S02]  /*11ee0*/  FMNMX.FTZ R3, R14, R20, !PT ;  /* 0x000000140e037209 */ /* 0x000fe40007810000 */
[----:B------:R-:W-:Y:S02]  /*11ef0*/  FSEL R91, R13, -INF , P0 ;  /* 0xff8000000d5b7808 */ /* 0x000fe40000000000 */
[----:B------:R-:W-:-:S02]  /*11f00*/  FMNMX.FTZ R2, R92, R2, !PT ;  /* 0x000000025c027209 */ /* 0x000fc40007810000 */
[----:B------:R-:W-:Y:S02]  /*11f10*/  FSEL R18, R36, -INF , P4 ;  /* 0xff80000024127808 */ /* 0x000fe40002000000 */
[----:B------:R-:W-:Y:S01]  /*11f20*/  FMNMX.FTZ R3, R19, R3, !PT ;  /* 0x0000000313037209 */ /* 0x000fe20007810000 */
[----:B------:R-:W-:Y:S01]  /*11f30*/  LDSM.16.MT88.4 R36, [R189+0x1800] ;  /* 0x00180000bd24783b */ /* 0x000fe20000004200 */
[----:B------:R-:W-:Y:S02]  /*11f40*/  FSEL R17, R30, -INF , P6 ;  /* 0xff8000001e117808 */ /* 0x000fe40003000000 */
[----:B------:R-:W-:Y:S02]  /*11f50*/  FMNMX.FTZ R2, R91, R2, !PT ;  /* 0x000000025b027209 */ /* 0x000fe40007810000 */
[C---:B------:R-:W-:Y:S02]  /*11f60*/  ISETP.GT.AND P6, PT, R0.reuse, 0x11, PT ;  /* 0x000000110000780c */ /* 0x040fe40003fc4270 */
[----:B------:R-:W-:Y:S01]  /*11f70*/  ISETP.GT.AND P4, PT, R0, 0x18, PT ;  /* 0x000000180000780c */ /* 0x000fe20003f84270 */
[----:B------:R-:W1:Y:S01]  /*11f80*/  SHFL.BFLY PT, R4, R2, 0x2, 0x1f ;  /* 0x0c401f0002047f89 */ /* 0x000e6200000e0000 */
[----:B------:R-:W-:-:S02]  /*11f90*/  FMNMX.FTZ R0, R18, R3, !PT ;  /* 0x0000000312007209 */ /* 0x000fc40007810000 */
[----:B------:R-:W-:Y:S02]  /*11fa0*/  FSEL R13, R29, -INF , P6 ;  /* 0xff8000001d0d7808 */ /* 0x000fe40003000000 */
[----:B------:R-:W-:Y:S01]  /*11fb0*/  FMNMX.FTZ R0, R17, R0, !PT ;  /* 0x0000000011007209 */ /* 0x000fe20007810000 */
[----:B------:R-:W-:Y:S01]  /*11fc0*/  LDSM.16.MT88.4 R28, [R192] ;  /* 0x00000000c01c783b */ /* 0x000fe20000004200 */
[----:B------:R-:W-:Y:S02]  /*11fd0*/  FSEL R16, R26, -INF , P4 ;  /* 0xff8000001a107808 */ /* 0x000fe40002000000 */
        /* <DEDUP_REMOVED lines=8> */
[----:B------:R-:W-:Y:S02]  /*12060*/  FSEL R88, R22, -INF , P1 ;  /* 0xff80000016587808 */ /* 0x000fe40000800000 */
[----:B------:R-:W-:-:S02]  /*12070*/  FMNMX.FTZ R3, R89, R3, !PT ;  /* 0x0000000359037209 */ /* 0x000fc40007810000 */
[----:B-1----:R-:W-:Y:S02]  /*12080*/  FMNMX.FTZ R0, R2, R4, !PT ;  /* 0x0000000402007209 */ /* 0x002fe40007810000 */
[----:B------:R-:W-:Y:S02]  /*12090*/  FSEL R87, R21, -INF , P0 ;  /* 0xff80000015577808 */ /* 0x000fe40000000000 */
[----:B------:R-:W-:Y:S01]  /*120a0*/  FMNMX.FTZ R3, R88, R3, !PT ;  /* 0x0000000358037209 */ /* 0x000fe20007810000 */
[----:B------:R-:W1:Y:S03]  /*120b0*/  SHFL.BFLY PT, R2, R0, 0x1, 0x1f ;  /* 0x0c201f0000027f89 */ /* 0x000e6600000e0000 */
[----:B------:R-:W-:-:S05]  /*120c0*/  FMNMX.FTZ R3, R87, R3, !PT ;  /* 0x0000000357037209 */ /* 0x000fca0007810000 */
[----:B------:R-:W2:Y:S01]  /*120d0*/  SHFL.BFLY PT, R4, R3, 0x2, 0x1f ;  /* 0x0c401f0003047f89 */ /* 0x000ea200000e0000 */
[----:B-1----:R-:W-:-:S04]  /*120e0*/  FMNMX.FTZ R136, R0, R2, !PT ;  /* 0x0000000200887209 */ /* 0x002fc80007810000 */
[C---:B------:R-:W-:Y:S01]  /*120f0*/  FSETP.NEU.FTZ.AND P0, PT, R136.reuse, -INF , PT ;  /* 0xff8000008800780b */ /* 0x040fe20003f1d000 */
[----:B------:R-:W-:Y:S01]  /*12100*/  FMUL.FTZ R2, R136, c[0x0][0x2d0] ;  /* 0x0000b40088027a20 */ /* 0x000fe20000410000 */
[----:B--2---:R-:W-:-:S04]  /*12110*/  FMNMX.FTZ R0, R3, R4, !PT ;  /* 0x0000000403007209 */ /* 0x004fc80007810000 */
[----:B------:R-:W-:Y:S01]  /*12120*/  FSEL R2, R2, RZ, P0 ;  /* 0x000000ff02027208 */ /* 0x000fe20000000000 */
[----:B------:R-:W1:Y:S04]  /*12130*/  SHFL.BFLY PT, R4, R0, 0x1, 0x1f ;  /* 0x0c201f0000047f89 */ /* 0x000e6800000e0000 */
[----:B------:R-:W-:-:S04]  /*12140*/  FFMA.FTZ R3, R5, c[0x0][0x2d0], -R2 ;  /* 0x0000b40005037a23 */ /* 0x000fc80000010802 */
[----:B------:R2:W-:Y:S02]  /*12150*/  MUFU.EX2 R84, R3 ;  /* 0x0000000300547308 */ /* 0x0005e40000000800 */
[--C-:B--2---:R-:W-:Y:S01]  /*12160*/  FFMA.FTZ R3, R6, c[0x0][0x2d0], -R2.reuse ;  /* 0x0000b40006037a23 */ /* 0x104fe20000010802 */
[----:B-1----:R-:W-:Y:S01]  /*12170*/  FMNMX.FTZ R135, R0, R4, !PT ;  /* 0x0000000400877209 */ /* 0x002fe20007810000 */
[----:B------:R-:W-:-:S04]  /*12180*/  FFMA.FTZ R0, R10, c[0x0][0x2d0], -R2 ;  /* 0x0000b4000a007a23 */ /* 0x000fc80000010802 */
[----:B------:R1:W2:Y:S01]  /*12190*/  MUFU.EX2 R83, R3 ;  /* 0x0000000300537308 */ /* 0x0002a20000000800 */
[----:B------:R-:W-:-:S07]  /*121a0*/  FSETP.NEU.FTZ.AND P0, PT, R135, -INF , PT ;  /* 0xff8000008700780b */ /* 0x000fce0003f1d000 */
[----:B------:R3:W-:Y:S01]  /*121b0*/  MUFU.EX2 R219, R0 ;  /* 0x0000000000db7308 */ /* 0x0007e20000000800 */
[----:B-1----:R-:W-:Y:S02]  /*121c0*/  FFMA.FTZ R3, R7, c[0x0][0x2d0], -R2 ;  /* 0x0000b40007037a23 */ /* 0x002fe40000010802 */
[----:B------:R-:W1:Y:S05]  /*121d0*/  LDSM.16.MT88.4 R4, [R189] ;  /* 0x00000000bd04783b */ /* 0x000e6a0000004200 */
[----:B------:R4:W-:Y:S01]  /*121e0*/  MUFU.EX2 R86, R3 ;  /* 0x0000000300567308 */ /* 0x0009e20000000800 */
[----:B---3--:R-:W-:-:S05]  /*121f0*/  FMUL.FTZ R0, R135, c[0x0][0x2d0] ;  /* 0x0000b40087007a20 */ /* 0x008fca0000410000 */
[----:B------:R-:W-:Y:S01]  /*12200*/  FSEL R0, R0, RZ, P0 ;  /* 0x000000ff00007208 */ /* 0x000fe20000000000 */
[----:B----4-:R-:W-:-:S04]  /*12210*/  FFMA.FTZ R3, R9, c[0x0][0x2d0], -R2 ;  /* 0x0000b40009037a23 */ /* 0x010fc80000010802 */
[----:B------:R3:W4:Y:S02]  /*12220*/  MUFU.EX2 R85, R3 ;  /* 0x0000000300557308 */ /* 0x0007240000000800 */
[----:B---3--:R-:W-:Y:S01]  /*12230*/  FFMA.FTZ R3, R8, c[0x0][0x2d0], -R2 ;  /* 0x0000b40008037a23 */ /* 0x008fe20000010802 */
[----:B--2---:R-:W-:Y:S02]  /*12240*/  F2FP.PACK_AB R8, R83, R84 ;  /* 0x000000545308723e */ /* 0x004fe400000000ff */
[----:B----4-:R-:W-:-:S03]  /*12250*/  F2FP.PACK_AB R10, R85, R86 ;  /* 0x00000056550a723e */ /* 0x010fc600000000ff */
[----:B------:R2:W-:Y:S02]  /*12260*/  MUFU.EX2 R95, R3 ;  /* 0x00000003005f7308 */ /* 0x0005e40000000800 */
[----:B--2---:R-:W-:-:S06]  /*12270*/  FFMA.FTZ R3, R11, c[0x0][0x2d0], -R2 ;  /* 0x0000b4000b037a23 */ /* 0x004fcc0000010802 */
[----:B------:R2:W-:Y:S02]  /*12280*/  MUFU.EX2 R218, R3 ;  /* 0x0000000300da7308 */ /* 0x0005e40000000800 */
[----:B--2---:R-:W-:-:S06]  /*12290*/  FFMA.FTZ R3, R12, c[0x0][0x2d0], -R2 ;  /* 0x0000b4000c037a23 */ /* 0x004fcc0000010802 */
[----:B------:R2:W-:Y:S02]  /*122a0*/  MUFU.EX2 R204, R3 ;  /* 0x0000000300cc7308 */ /* 0x0005e40000000800 */
[----:B--2---:R-:W-:-:S06]  /*122b0*/  FFMA.FTZ R3, R14, c[0x0][0x2d0], -R0 ;  /* 0x0000b4000e037a23 */ /* 0x004fcc0000010800 */
[----:B------:R2:W-:Y:S02]  /*122c0*/  MUFU.EX2 R82, R3 ;  /* 0x0000000300527308 */ /* 0x0005e40000000800 */
[----:B--2---:R-:W-:-:S06]  /*122d0*/  FFMA.FTZ R3, R20, c[0x0][0x2d0], -R0 ;  /* 0x0000b40014037a23 */ /* 0x004fcc0000010800 */
[----:B------:R2:W3:Y:S02]  /*122e0*/  MUFU.EX2 R81, R3 ;  /* 0x0000000300517308 */ /* 0x0004e40000000800 */
[----:B--2---:R-:W-:Y:S01]  /*122f0*/  FFMA.FTZ R3, R19, c[0x0][0x2d0], -R0 ;  /* 0x0000b40013037a23 */ /* 0x004fe20000010800 */
[----:B---3--:R-:W-:-:S05]  /*12300*/  F2FP.PACK_AB R9, R81, R82 ;  /* 0x000000525109723e */ /* 0x008fca00000000ff */
[----:B------:R2:W-:Y:S02]  /*12310*/  MUFU.EX2 R80, R3 ;  /* 0x0000000300507308 */ /* 0x0005e40000000800 */
[----:B--2---:R-:W-:-:S06]  /*12320*/  FFMA.FTZ R3, R18, c[0x0][0x2d0], -R0 ;  /* 0x0000b40012037a23 */ /* 0x004fcc0000010800 */
[----:B------:R2:W3:Y:S02]  /*12330*/  MUFU.EX2 R203, R3 ;  /* 0x0000000300cb7308 */ /* 0x0004e40000000800 */
[----:B--2---:R-:W-:Y:S01]  /*12340*/  FFMA.FTZ R3, R17, c[0x0][0x2d0], -R0 ;  /* 0x0000b40011037a23 */ /* 0x004fe20000010800 */
[----:B---3--:R-:W-:-:S05]  /*12350*/  F2FP.PACK_AB R11, R203, R80 ;  /* 0x00000050cb0b723e */ /* 0x008fca00000000ff */
[----:B------:R2:W-:Y:S02]  /*12360*/  MUFU.EX2 R202, R3 ;  /* 0x0000000300ca7308 */ /* 0x0005e40000000800 */
[----:B-1----:R-:W-:Y:S07]  /*12370*/  HMMA.16816.F32 R20, R8, R4, RZ ;  /* 0x000000040814723c */ /* 0x002fee00000018ff */
[----:B------:R-:W-:Y:S01]  /*12380*/  F2FP.PACK_AB R4, R219, R95 ;  /* 0x0000005fdb04723e */ /* 0x000fe200000000ff */
[----:B--2---:R-:W-:-:S04]  /*12390*/  FFMA.FTZ R3, R13, c[0x0][0x2d0], -R0 ;  /* 0x0000b4000d037a23 */ /* 0x004fc80000010800 */
[----:B------:R1:W2:Y:S02]  /*123a0*/  MUFU.EX2 R200, R3 ;  /* 0x0000000300c87308 */ /* 0x0002a40000000800 */
[--C-:B-1----:R-:W-:Y:S01]  /*123b0*/  FFMA.FTZ R3, R16, c[0x0][0x2d0], -R0.reuse ;  /* 0x0000b40010037a23 */ /* 0x102fe20000010800 */
[----:B--2---:R-:W-:Y:S01]  /*123c0*/  F2FP.PACK_AB R5, R200, R202 ;  /* 0x000000cac805723e */ /* 0x004fe200000000ff */
[----:B------:R-:W-:Y:S04]  /*123d0*/  HMMA.16816.F32 R16, R8, R6, RZ ;  /* 0x000000060810723c */ /* 0x000fe800000018ff */
[----:B------:R1:W-:Y:S03]  /*123e0*/  MUFU.EX2 R199, R3 ;  /* 0x0000000300c77308 */ /* 0x0003e60000000800 */
[----:B------:R-:W-:Y:S01]  /*123f0*/  F2FP.PACK_AB R6, R204, R218 ;  /* 0x000000dacc06723e */ /* 0x000fe200000000ff */
[----:B-1----:R-:W-:-:S02]  /*12400*/  FFMA.FTZ R3, R15, c[0x0][0x2d0], -R0 ;  /* 0x0000b4000f037a23 */ /* 0x002fc40000010800 */
[----:B------:R-:W-:Y:S02]  /*12410*/  HMMA.16816.F32 R12, R8, R32, RZ ;  /* 0x00000020080c723c */ /* 0x000fe400000018ff */
[----:B------:R-:W1:Y:S02]  /*12420*/  MUFU.EX2 R198, R3 ;  /* 0x0000000300c67308 */ /* 0x000e640000000800 */
[----:B-1----:R-:W-:-:S07]  /*12430*/  F2FP.PACK_AB R7, R198, R199 ;  /* 0x000000c7c607723e */ /* 0x002fce00000000ff */
[C---:B------:R-:W-:Y:S08]  /*12440*/  HMMA.16816.F32 R164, R4.reuse, R24, R20 ;  /* 0x0000001804a4723c */ /* 0x040ff00000001814 */
[----:B------:R-:W-:Y:S01]  /*12450*/  HMMA.16816.F32 R52, R4, R26, R16 ;  /* 0x0000001a0434723c */ /* 0x000fe20000001810 */
[----:B------:R-:W1:Y:S07]  /*12460*/  LDSM.16.MT88.4 R24, [R192+0x800] ;  /* 0x00080000c018783b */ /* 0x000e6e0000004200 */
[----:B------:R-:W-:Y:S08]  /*12470*/  HMMA.16816.F32 R20, R8, R28, RZ ;  /* 0x0000001c0814723c */ /* 0x000ff000000018ff */
[----:B------:R-:W-:Y:S08]  /*12480*/  HMMA.16816.F32 R156, R4, R40, R12 ;  /* 0x00000028049c723c */ /* 0x000ff0000000180c */
[----:B------:R-:W-:Y:S01]  /*12490*/  IMAD.MOV.U32 R98, RZ, RZ, R52 ;  /* 0x000000ffff627224 */ /* 0x000fe200078e0034 */
[----:B------:R-:W-:Y:S01]  /*124a0*/  HMMA.16816.F32 R12, R8, R34, RZ ;  /* 0x00000022080c723c */ /* 0x000fe200000018ff */
[----:B------:R-:W-:Y:S01]  /*124b0*/  IMAD.MOV.U32 R97, RZ, RZ, R53 ;  /* 0x000000ffff617224 */ /* 0x000fe200078e0035 */
[----:B------:R-:W-:Y:S01]  /*124c0*/  LDSM.16.MT88.4 R32, [R189+0x2000] ;  /* 0x00200000bd20783b */ /* 0x000fe20000004200 */
[----:B------:R-:W-:-:S02]  /*124d0*/  IMAD.MOV.U32 R96, RZ, RZ, R54 ;  /* 0x000000ffff607224 */ /* 0x000fc400078e0036 */
[----:B------:R-:W-:Y:S02]  /*124e0*/  IMAD.MOV.U32 R3, RZ, RZ, R55 ;  /* 0x000000ffff037224 */ /* 0x000fe400078e0037 */
[----:B------:R-:W2:Y:S01]  /*124f0*/  LDSM.16.MT88.4 R52, [R191+0x800] ;  /* 0x00080000bf34783b */ /* 0x000ea20000004200 */
[----:B------:R-:W-:Y:S08]  /*12500*/  HMMA.16816.F32 R16, R8, R30, RZ ;  /* 0x0000001e0810723c */ /* 0x000ff000000018ff */
[----:B-1----:R-:W-:Y:S08]  /*12510*/  HMMA.16816.F32 R148, R4, R24, R20 ;  /* 0x000000180494723c */ /* 0x002ff00000001814 */
[----:B------:R-:W-:Y:S08]  /*12520*/  HMMA.16816.F32 R20, R8, R46, RZ ;  /* 0x0000002e0814723c */ /* 0x000ff000000018ff */
[----:B------:R-:W-:Y:S01]  /*12530*/  HMMA.16816.F32 R144, R4, R42, R12 ;  /* 0x0000002a0490723c */ /* 0x000fe2000000180c */
[----:B------:R-:W-:Y:S07]  /*12540*/  LDSM.16.MT88.4 R40, [R189+0x3800] ;  /* 0x00380000bd28783b */ /* 0x000fee0000004200 */
[----:B------:R-:W-:Y:S01]  /*12550*/  HMMA.16816.F32 R12, R8, R44, RZ ;  /* 0x0000002c080c723c */ /* 0x000fe200000018ff */
[----:B------:R-:W-:Y:S07]  /*12560*/  LDSM.16.MT88.4 R44, [R191+0x2000] ;  /* 0x00200000bf2c783b */ /* 0x000fee0000004200 */
[C---:B------:R-:W-:Y:S01]  /*12570*/  HMMA.16816.F32 R56, R4.reuse, R26, R16 ;  /* 0x0000001a0438723c */ /* 0x040fe20000001810 */
[----:B------:R-:W1:Y:S07]  /*12580*/  LDSM.16.MT88.4 R24, [R192+0x1800] ;  /* 0x00180000c018783b */ /* 0x000e6e0000004200 */
[C---:B--2---:R-:W-:Y:S01]  /*12590*/  HMMA.16816.F32 R236, R4.reuse, R54, R20 ;  /* 0x0000003604ec723c */ /* 0x044fe20000001814 */
        /* <DEDUP_REMOVED lines=9> */
[----:B------:R-:W4:Y:S07]  /*12630*/  LDSM.16.MT88.4 R56, [R190+0x2000] ;  /* 0x00200000be38783b */ /* 0x000f2e0000004200 */
[C---:B------:R-:W-:Y:S08]  /*12640*/  HMMA.16816.F32 R12, R8.reuse, R48, RZ ;  /* 0x00000030080c723c */ /* 0x040ff000000018ff */
[----:B-1----:R-:W-:Y:S08]  /*12650*/  HMMA.16816.F32 R36, R8, R24, RZ ;  /* 0x000000180824723c */ /* 0x002ff000000018ff */
[C---:B------:R-:W-:Y:S08]  /*12660*/  HMMA.16816.F32 R244, R4.reuse, R32, R28 ;  /* 0x0000002004f4723c */ /* 0x040ff0000000181c */
[----:B------:R-:W-:Y:S08]  /*12670*/  HMMA.16816.F32 R240, R4, R34, R16 ;  /* 0x0000002204f0723c */ /* 0x000ff00000001810 */
[C---:B------:R-:W-:Y:S08]  /*12680*/  HMMA.16816.F32 R32, R8.reuse, R26, RZ ;  /* 0x0000001a0820723c */ /* 0x040ff000000018ff */
[C---:B--2---:R-:W-:Y:S08]  /*12690*/  HMMA.16816.F32 R28, R8.reuse, R20, RZ ;  /* 0x00000014081c723c */ /* 0x044ff000000018ff */
[C---:B------:R-:W-:Y:S08]  /*126a0*/  HMMA.16816.F32 R24, R8.reuse, R22, RZ ;  /* 0x000000160818723c */ /* 0x040ff000000018ff */
[----:B------:R-:W-:Y:S08]  /*126b0*/  HMMA.16816.F32 R20, R8, R60, RZ ;  /* 0x0000003c0814723c */ /* 0x000ff000000018ff */
[----:B---3--:R-:W-:Y:S01]  /*126c0*/  HMMA.16816.F32 R228, R4, R52, R36 ;  /* 0x0000003404e4723c */ /* 0x008fe20000001824 */
[----:B------:R-:W1:Y:S06]  /*126d0*/  LDSM.16.MT88.4 R36, [R192+0x3800] ;  /* 0x00380000c024783b */ /* 0x000e6c0000004200 */
[----:B------:R-:W-:Y:S01]  /*126e0*/  IMAD.MOV.U32 R52, RZ, RZ, R102 ;  /* 0x000000ffff347224 */ /* 0x000fe200078e0066 */
[----:B------:R-:W-:Y:S01]  /*126f0*/  HMMA.16816.F32 R48, R8, R50, RZ ;  /* 0x000000320830723c */ /* 0x000fe200000018ff */
[----:B------:R-:W-:-:S07]  /*12700*/  IMAD.MOV.U32 R53, RZ, RZ, R101 ;  /* 0x000000ffff357224 */ /* 0x000fce00078e0065 */
[----:B------:R-:W-:Y:S08]  /*12710*/  HMMA.16816.F32 R16, R8, R62, RZ ;  /* 0x0000003e0810723c */ /* 0x000ff000000018ff */
[C---:B------:R-:W-:Y:S07]  /*12720*/  HMMA.16816.F32 R176, R4.reuse, R46, R24 ;  /* 0x0000002e04b0723c */ /* 0x040fee0000001818 */
[----:B------:R-:W-:Y:S01]  /*12730*/  IMAD.MOV.U32 R46, RZ, RZ, R96 ;  /* 0x000000ffff2e7224 */ /* 0x000fe200078e0060 */
[----:B------:R-:W-:Y:S01]  /*12740*/  HMMA.16816.F32 R224, R4, R40, R20 ;  /* 0x0000002804e0723c */ /* 0x000fe20000001814 */
[----:B------:R-:W-:-:S02]  /*12750*/  IMAD.MOV.U32 R47, RZ, RZ, R3 ;  /* 0x000000ffff2f7224 */ /* 0x000fc400078e0003 */
[----:B------:R-:W-:-:S05]  /*12760*/  FFMA.FTZ R3, R94, c[0x0][0x2d0], -R2 ;  /* 0x0000b4005e037a23 */ /* 0x000fca0000010802 */
[----:B------:R-:W-:Y:S01]  /*12770*/  HMMA.16816.F32 R220, R4, R54, R32 ;  /* 0x0000003604dc723c */ /* 0x000fe20000001820 */
[----:B------:R-:W2:Y:S06]  /*12780*/  LDSM.16.MT88.4 R32, [R189+0x4800] ;  /* 0x00480000bd20783b */ /* 0x000eac0000004200 */
[----:B------:R-:W-:Y:S01]  /*12790*/  IMAD.MOV.U32 R55, RZ, RZ, R99 ;  /* 0x000000ffff377224 */ /* 0x000fe200078e0063 */
[----:B------:R-:W-:Y:S01]  /*127a0*/  HMMA.16816.F32 R24, R8, R64, RZ ;  /* 0x000000400818723c */ /* 0x000fe200000018ff */
[----:B------:R-:W-:-:S07]  /*127b0*/  IMAD.MOV.U32 R54, RZ, RZ, R100 ;  /* 0x000000ffff367224 */ /* 0x000fce00078e0064 */
[----:B------:R-:W-:Y:S01]  /*127c0*/  HMMA.16816.F32 R20, R8, R66, RZ ;  /* 0x000000420814723c */ /* 0x000fe200000018ff */
[----:B------:R-:W-:Y:S07]  /*127d0*/  LDSM.16.MT88.4 R64, [R191+0x2800] ;  /* 0x00280000bf40783b */ /* 0x000fee0000004200 */
[----:B----4-:R-:W-:Y:S08]  /*127e0*/  HMMA.16816.F32 R232, R4, R56, R12 ;  /* 0x0000003804e8723c */ /* 0x010ff0000000180c */
[----:B------:R-:W-:Y:S07]  /*127f0*/  HMMA.16816.F32 R12, R8, R68, RZ ;  /* 0x00000044080c723c */ /* 0x000fee00000018ff */
[----:B------:R-:W-:Y:S01]  /*12800*/  IMAD.MOV.U32 R69, RZ, RZ, R103 ;  /* 0x000000ffff457224 */ /* 0x000fe200078e0067 */
[C---:B------:R-:W-:Y:S01]  /*12810*/  HMMA.16816.F32 R56, R4.reuse, R58, R48 ;  /* 0x0000003a0438723c */ /* 0x040fe20000001830 */
[----:B------:R-:W3:Y:S07]  /*12820*/  LDSM.16.MT88.4 R48, [R191+0x3800] ;  /* 0x00380000bf30783b */ /* 0x000eee0000004200 */
[C---:B------:R-:W-:Y:S07]  /*12830*/  HMMA.16816.F32 R60, R4.reuse, R44, R28 ;  /* 0x0000002c043c723c */ /* 0x040fee000000181c */
[----:B------:R-:W-:Y:S01]  /*12840*/  IMAD.MOV.U32 R44, RZ, RZ, R98 ;  /* 0x000000ffff2c7224 */ /* 0x000fe200078e0062 */
[----:B------:R-:W-:Y:S01]  /*12850*/  HMMA.16816.F32 R184, R4, R42, R16 ;  /* 0x0000002a04b8723c */ /* 0x000fe20000001810 */
[----:B------:R-:W4:Y:S01]  /*12860*/  LDSM.16.MT88.4 R40, [R190+0x4800] ;  /* 0x00480000be28783b */ /* 0x000f220000004200 */
[----:B------:R-:W-:-:S06]  /*12870*/  IMAD.MOV.U32 R45, RZ, RZ, R97 ;  /* 0x000000ffff2d7224 */ /* 0x000fcc00078e0061 */
[----:B------:R-:W-:Y:S08]  /*12880*/  HMMA.16816.F32 R28, R8, R70, RZ ;  /* 0x00000046081c723c */ /* 0x000ff000000018ff */
[C---:B-1----:R-:W-:Y:S08]  /*12890*/  HMMA.16816.F32 R172, R4.reuse, R36, R24 ;  /* 0x0000002404ac723c */ /* 0x042ff00000001818 */
[C---:B------:R-:W-:Y:S01]  /*128a0*/  HMMA.16816.F32 R168, R4.reuse, R38, R20 ;  /* 0x0000002604a8723c */ /* 0x040fe20000001814 */
[----:B------:R-:W1:Y:S07]  /*128b0*/  LDSM.16.MT88.4 R36, [R189+0x5000] ;  /* 0x00500000bd24783b */ /* 0x000e6e0000004200 */
[----:B------:R-:W-:Y:S08]  /*128c0*/  HMMA.16816.F32 R180, R4, R72, R12 ;  /* 0x0000004804b4723c */ /* 0x000ff0000000180c */
[C---:B------:R-:W-:Y:S08]  /*128d0*/  HMMA.16816.F32 R16, R8.reuse, R76, RZ ;  /* 0x0000004c0810723c */ /* 0x040ff000000018ff */
[----:B------:R-:W-:Y:S08]  /*128e0*/  HMMA.16816.F32 R12, R8, R78, RZ ;  /* 0x0000004e080c723c */ /* 0x000ff000000018ff */
[----:B------:R-:W-:Y:S01]  /*128f0*/  HMMA.16816.F32 R96, R4, R74, R28 ;  /* 0x0000004a0460723c */ /* 0x000fe2000000181c */
[----:B------:R-:W5:Y:S04]  /*12900*/  LDSM.16.MT88.4 R28, [R190+0x5000] ;  /* 0x00500000be1c783b */ /* 0x000f680000004200 */
[----:B------:R-:W-:Y:S03]  /*12910*/  LDSM.16.MT88.4 R72, [R189+0x4000] ;  /* 0x00400000bd48783b */ /* 0x000fe60000004200 */
[C---:B--2---:R-:W-:Y:S08]  /*12920*/  HMMA.16816.F32 R24, R8.reuse, R32, RZ ;  /* 0x000000200818723c */ /* 0x044ff000000018ff */
[----:B------:R-:W-:Y:S01]  /*12930*/  HMMA.16816.F32 R20, R8, R34, RZ ;  /* 0x000000220814723c */ /* 0x000fe200000018ff */
[----:B------:R-:W2:Y:S07]  /*12940*/  LDSM.16.MT88.4 R32, [R192+0x4800] ;  /* 0x00480000c020783b */ /* 0x000eae0000004200 */
[C---:B---3--:R-:W-:Y:S08]  /*12950*/  HMMA.16816.F32 R112, R4.reuse, R48, R16 ;  /* 0x000000300470723c */ /* 0x048ff00000001810 */
[----:B------:R-:W-:Y:S01]  /*12960*/  HMMA.16816.F32 R104, R4, R50, R12 ;  /* 0x000000320468723c */ /* 0x000fe2000000180c */
[----:B------:R-:W-:Y:S07]  /*12970*/  LDSM.16.MT88.4 R48, [R190+0x2800] ;  /* 0x00280000be30783b */ /* 0x000fee0000004200 */
[C---:B----4-:R-:W-:Y:S08]  /*12980*/  HMMA.16816.F32 R16, R8.reuse, R40, RZ ;  /* 0x000000280810723c */ /* 0x050ff000000018ff */
[----:B------:R-:W-:Y:S01]  /*12990*/  HMMA.16816.F32 R12, R8, R42, RZ ;  /* 0x0000002a080c723c */ /* 0x000fe200000018ff */
[----:B------:R-:W-:Y:S07]  /*129a0*/  LDSM.16.MT88.4 R40, [R189+0x2800] ;  /* 0x00280000bd28783b */ /* 0x000fee0000004200 */
[C---:B-1----:R-:W-:Y:S01]  /*129b0*/  HMMA.16816.F32 R120, R4.reuse, R38, R20 ;  /* 0x000000260478723c */ /* 0x042fe20000001814 */
[----:B------:R-:W1:Y:S07]  /*129c0*/  LDSM.16.MT88.4 R20, [R192+0x5000] ;  /* 0x00500000c014783b */ /* 0x000e6e0000004200 */
[C---:B------:R-:W-:Y:S08]  /*129d0*/  HMMA.16816.F32 R100, R4.reuse, R36, R24 ;  /* 0x000000240464723c */ /* 0x040ff00000001818 */
[C---:B-----5:R-:W-:Y:S08]  /*129e0*/  HMMA.16816.F32 R108, R4.reuse, R28, R16 ;  /* 0x0000001c046c723c */ /* 0x060ff00000001810 */
[----:B------:R-:W-:Y:S08]  /*129f0*/  HMMA.16816.F32 R24, R4, R30, R12 ;  /* 0x0000001e0418723c */ /* 0x000ff0000000180c */
[C---:B--2---:R-:W-:Y:S08]  /*12a00*/  HMMA.16816.F32 R16, R8.reuse, R32, RZ ;  /* 0x000000200810723c */ /* 0x044ff000000018ff */
[----:B------:R-:W-:Y:S01]  /*12a10*/  HMMA.16816.F32 R12, R8, R34, RZ ;  /* 0x00000022080c723c */ /* 0x000fe200000018ff */
[----:B------:R-:W-:Y:S11]  /*12a20*/  LDSM.16.MT88.4 R32, [R191+0x1000] ;  /* 0x00100000bf20783b */ /* 0x000ff60000004200 */
[----:B------:R-:W-:Y:S04]  /*12a30*/  @!UPT UIADD3 URZ, URZ, URZ, URZ ;  /* 0x0000003f3f3ff290 */ /* 0x000fe8000fffe03f */
[C---:B-1----:R-:W-:Y:S08]  /*12a40*/  HMMA.16816.F32 R116, R4.reuse, R20, R16 ;  /* 0x000000140474723c */ /* 0x042ff00000001810 */
[----:B------:R-:W-:Y:S01]  /*12a50*/  HMMA.16816.F32 R20, R4, R22, R12 ;  /* 0x000000160414723c */ /* 0x000fe2000000180c */
[----:B------:R-:W1:Y:S07]  /*12a60*/  LDSM.16.MT88.4 R12, [R191+0x4800] ;  /* 0x00480000bf0c783b */ /* 0x000e6e0000004200 */
[C---:B-1----:R-:W-:Y:S08]  /*12a70*/  HMMA.16816.F32 R16, R8.reuse, R12, RZ ;  /* 0x0000000c0810723c */ /* 0x042ff000000018ff */
[----:B------:R-:W-:Y:S01]  /*12a80*/  HMMA.16816.F32 R8, R8, R14, RZ ;  /* 0x0000000e0808723c */ /* 0x000fe200000018ff */
[----:B------:R-:W1:Y:S11]  /*12a90*/  LDSM.16.MT88.4 R12, [R191+0x5000] ;  /* 0x00500000bf0c783b */ /* 0x000e760000004200 */
[----:B------:R-:W-:Y:S04]  /*12aa0*/  @!UPT UIADD3 URZ, URZ, URZ, URZ ;  /* 0x0000003f3f3ff290 */ /* 0x000fe8000fffe03f */
[C---:B-1----:R-:W-:Y:S01]  /*12ab0*/  HMMA.16816.F32 R124, R4.reuse, R12, R16 ;  /* 0x0000000c047c723c */ /* 0x042fe20000001810 */
[----:B------:R1:W-:Y:S07]  /*12ac0*/  MUFU.EX2 R12, R3 ;  /* 0x00000003000c7308 */ /* 0x0003ee0000000800 */
[----:B------:R-:W-:Y:S01]  /*12ad0*/  HMMA.16816.F32 R16, R4, R14, R8 ;  /* 0x0000000e0410723c */ /* 0x000fe20000001808 */
[----:B------:R-:W-:Y:S01]  /*12ae0*/  LDSM.16.MT88.4 R8, [R191+0x5800] ;  /* 0x00580000bf08783b */ /* 0x000fe20000004200 */
[----:B-1----:R-:W-:-:S04]  /*12af0*/  FFMA.FTZ R3, R93, c[0x0][0x2d0], -R2 ;  /* 0x0000b4005d037a23 */ /* 0x002fc80000010802 */
[----:B------:R1:W2:Y:S02]  /*12b00*/  MUFU.EX2 R13, R3 ;  /* 0x00000003000d7308 */ /* 0x0002a40000000800 */
[--C-:B-1----:R-:W-:Y:S01]  /*12b10*/  FFMA.FTZ R3, R92, c[0x0][0x2d0], -R2.reuse ;  /* 0x0000b4005c037a23 */ /* 0x102fe20000010802 */
[----:B--2---:R-:W-:Y:S01]  /*12b20*/  F2FP.PACK_AB R128, R13, R12 ;  /* 0x0000000c0d80723e */ /* 0x004fe200000000ff */
[----:B------:R-:W-:-:S04]  /*12b30*/  FFMA.FTZ R2, R91, c[0x0][0x2d0], -R2 ;  /* 0x0000b4005b027a23 */ /* 0x000fc80000010802 */
[----:B------:R1:W-:Y:S08]  /*12b40*/  MUFU.EX2 R15, R3 ;  /* 0x00000003000f7308 */ /* 0x0003f00000000800 */
[----:B------:R2:W3:Y:S01]  /*12b50*/  MUFU.EX2 R14, R2 ;  /* 0x00000002000e7308 */ /* 0x0004e20000000800 */
[----:B-1----:R-:W-:Y:S02]  /*12b60*/  FADD.FTZ R3, R84, R83 ;  /* 0x0000005354037221 */ /* 0x002fe40000010000 */
[----:B--2---:R-:W-:Y:S01]  /*12b70*/  FFMA.FTZ R2, R90, c[0x0][0x2d0], -R0 ;  /* 0x0000b4005a027a23 */ /* 0x004fe20000010800 */
[----:B---3--:R-:W-:-:S04]  /*12b80*/  F2FP.PACK_AB R130, R14, R15 ;  /* 0x0000000f0e82723e */ /* 0x008fc800000000ff */
[----:B------:R1:W-:Y:S02]  /*12b90*/  MUFU.EX2 R7, R2 ;  /* 0x0000000200077308 */ /* 0x0003e40000000800 */
[----:B-1----:R-:W-:-:S06]  /*12ba0*/  FFMA.FTZ R2, R89, c[0x0][0x2d0], -R0 ;  /* 0x0000b40059027a23 */ /* 0x002fcc0000010800 */
[----:B------:R1:W2:Y:S02]  /*12bb0*/  MUFU.EX2 R6, R2 ;  /* 0x0000000200067308 */ /* 0x0002a40000000800 */
[--C-:B-1----:R-:W-:Y:S01]  /*12bc0*/  FFMA.FTZ R2, R88, c[0x0][0x2d0], -R0.reuse ;  /* 0x0000b40058027a23 */ /* 0x102fe20000010800 */
[----:B--2---:R-:W-:Y:S01]  /*12bd0*/  F2FP.PACK_AB R129, R6, R7 ;  /* 0x000000070681723e */ /* 0x004fe200000000ff */
[----:B------:R-:W-:Y:S01]  /*12be0*/  FFMA.FTZ R0, R87, c[0x0][0x2d0], -R0 ;  /* 0x0000b40057007a23 */ /* 0x000fe20000010800 */
[----:B------:R-:W-:Y:S03]  /*12bf0*/  LDSM.16.MT88.4 R88, [R192+0x4000] ;  /* 0x00400000c058783b */ /* 0x000fe60000004200 */
[----:B------:R1:W-:Y:S08]  /*12c00*/  MUFU.EX2 R5, R2 ;  /* 0x0000000200057308 */ /* 0x0003f00000000800 */
[----:B------:R2:W3:Y:S01]  /*12c10*/  MUFU.EX2 R4, R0 ;  /* 0x0000000000047308 */ /* 0x0004e20000000800 */
[----:B-1----:R-:W-:-:S02]  /*12c20*/  FADD.FTZ R2, R82, R81 ;  /* 0x0000005152027221 */ /* 0x002fc40000010000 */
[----:B--2---:R-:W-:Y:S01]  /*12c30*/  FADD.FTZ R0, R86, R3 ;  /* 0x0000000356007221 */ /* 0x004fe20000010000 */
[----:B---3--:R-:W-:Y:S01]  /*12c40*/  F2FP.PACK_AB R131, R4, R5 ;  /* 0x000000050483723e */ /* 0x008fe200000000ff */
[----:B------:R-:W-:Y:S02]  /*12c50*/  FADD.FTZ R3, R80, R2 ;  /* 0x0000000250037221 */ /* 0x000fe40000010000 */
[----:B------:R-:W1:Y:S01]  /*12c60*/  LDSM.16.MT88.4 R80, [R190+0x4000] ;  /* 0x00400000be50783b */ /* 0x000e620000004200 */
[----:B------:R-:W-:Y:S02]  /*12c70*/  FADD.FTZ R2, R85, R0 ;  /* 0x0000000055027221 */ /* 0x000fe40000010000 */
[----:B------:R-:W-:Y:S01]  /*12c80*/  FADD.FTZ R0, R203, R3 ;  /* 0x00000003cb007221 */ /* 0x000fe20000010000 */
[----:B------:R-:W-:Y:S03]  /*12c90*/  HMMA.16816.F32 R28, R128, R32, R248 ;  /* 0x00000020801c723c */ /* 0x000fe600000018f8 */
[----:B------:R-:W-:-:S04]  /*12ca0*/  FADD.FTZ R0, R202, R0 ;  /* 0x00000000ca007221 */ /* 0x000fc80000010000 */
[----:B------:R-:W-:Y:S01]  /*12cb0*/  IMAD.MOV.U32 R250, RZ, RZ, R95 ;  /* 0x000000fffffa7224 */ /* 0x000fe200078e005f */
[C---:B------:R-:W-:Y:S01]  /*12cc0*/  HMMA.16816.F32 R164, R128.reuse, R160, R164 ;  /* 0x000000a080a4723c */ /* 0x040fe200000018a4 */
[----:B------:R-:W-:Y:S02]  /*12cd0*/  IMAD.MOV.U32 R251, RZ, RZ, R69 ;  /* 0x000000fffffb7224 */ /* 0x000fe400078e0045 */
[----:B------:R-:W-:Y:S02]  /*12ce0*/  FADD.FTZ R2, R250, R2 ;  /* 0x00000002fa027221 */ /* 0x000fe40000010000 */
[----:B------:R-:W-:Y:S01]  /*12cf0*/  FADD.FTZ R0, R200, R0 ;  /* 0x00000000c8007221 */ /* 0x000fe20000010000 */
[----:B------:R-:W-:Y:S01]  /*12d00*/  IADD3 R200, R251, -0x2, RZ ;  /* 0xfffffffefbc87810 */ /* 0x000fe20007ffe0ff */
[----:B------:R-:W-:Y:S01]  /*12d10*/  FADD.FTZ R2, R219, R2 ;  /* 0x00000002db027221 */ /* 0x000fe20000010000 */
[----:B------:R-:W-:Y:S01]  /*12d20*/  HMMA.16816.F32 R156, R128, R152, R156 ;  /* 0x00000098809c723c */ /* 0x000fe2000000189c */
[----:B------:R-:W-:Y:S01]  /*12d30*/  FADD.FTZ R0, R199, R0 ;  /* 0x00000000c7007221 */ /* 0x000fe20000010000 */
[----:B------:R-:W-:Y:S01]  /*12d40*/  ISETP.GE.AND P0, PT, R200, R252, PT ;  /* 0x000000fcc800720c */ /* 0x000fe20003f06270 */
[----:B------:R-:W-:-:S02]  /*12d50*/  FADD.FTZ R2, R218, R2 ;  /* 0x00000002da027221 */ /* 0x000fc40000010000 */
[----:B------:R-:W-:Y:S02]  /*12d60*/  FADD.FTZ R0, R198, R0 ;  /* 0x00000000c6007221 */ /* 0x000fe40000010000 */
[----:B------:R-:W-:Y:S01]  /*12d70*/  FADD.FTZ R2, R204, R2 ;  /* 0x00000002cc027221 */ /* 0x000fe20000010000 */
[C---:B------:R-:W-:Y:S01]  /*12d80*/  HMMA.16816.F32 R160, R128.reuse, R162, R44 ;  /* 0x000000a280a0723c */ /* 0x040fe2000000182c */
[----:B------:R-:W-:Y:S02]  /*12d90*/  FADD.FTZ R0, R7, R0 ;  /* 0x0000000007007221 */ /* 0x000fe40000010000 */
[----:B------:R-:W-:Y:S02]  /*12da0*/  FADD.FTZ R2, R12, R2 ;  /* 0x000000020c027221 */ /* 0x000fe40000010000 */
[----:B------:R-:W-:Y:S02]  /*12db0*/  FADD.FTZ R0, R6, R0 ;  /* 0x0000000006007221 */ /* 0x000fe40000010000 */
[----:B------:R-:W-:Y:S01]  /*12dc0*/  FADD.FTZ R2, R13, R2 ;  /* 0x000000020d027221 */ /* 0x000fe20000010000 */
[----:B------:R-:W-:Y:S01]  /*12dd0*/  HMMA.16816.F32 R152, R128, R154, R144 ;  /* 0x0000009a8098723c */ /* 0x000fe20000001890 */
[----:B------:R-:W2:Y:S01]  /*12de0*/  LDSM.16.MT88.4 R144, [R192+0x1000] ;  /* 0x00100000c090783b */ /* 0x000ea20000004200 */
[----:B------:R-:W-:-:S02]  /*12df0*/  FADD.FTZ R0, R5, R0 ;  /* 0x0000000005007221 */ /* 0x000fc40000010000 */
[----:B------:R-:W-:Y:S02]  /*12e00*/  FADD.FTZ R2, R15, R2 ;  /* 0x000000020f027221 */ /* 0x000fe40000010000 */
[----:B------:R-:W-:Y:S02]  /*12e10*/  FADD.FTZ R204, R4, R0 ;  /* 0x0000000004cc7221 */ /* 0x000fe40000010000 */
[----:B-1----:R-:W-:Y:S01]  /*12e20*/  HMMA.16816.F32 R76, R128, R80, R180 ;  /* 0x00000050804c723c */ /* 0x002fe200000018b4 */
[----:B------:R-:W-:-:S07]  /*12e30*/  FADD.FTZ R203, R14, R2 ;  /* 0x000000020ecb7221 */ /* 0x000fce0000010000 */
[C---:B------:R-:W-:Y:S01]  /*12e40*/  HMMA.16816.F32 R80, R128.reuse, R82, R96 ;  /* 0x000000528050723c */ /* 0x040fe20000001860 */
[----:B------:R-:W1:Y:S07]  /*12e50*/  LDSM.16.MT88.4 R96, [R191+0x4000] ;  /* 0x00400000bf60783b */ /* 0x000e6e0000004200 */
[C---:B------:R-:W-:Y:S08]  /*12e60*/  HMMA.16816.F32 R44, R128.reuse, R48, R232 ;  /* 0x00000030802c723c */ /* 0x040ff000000018e8 */
[C---:B------:R-:W-:Y:S01]  /*12e70*/  HMMA.16816.F32 R48, R128.reuse, R50, R56 ;  /* 0x000000328030723c */ /* 0x040fe20000001838 */
[----:B------:R-:W3:Y:S07]  /*12e80*/  LDSM.16.MT88.4 R56, [R192+0x2800] ;  /* 0x00280000c038783b */ /* 0x000eee0000004200 */
[C---:B------:R-:W-:Y:S08]  /*12e90*/  HMMA.16816.F32 R36, R128.reuse, R40, R244 ;  /* 0x000000288024723c */ /* 0x040ff000000018f4 */
[C---:B--2---:R-:W-:Y:S08]  /*12ea0*/  HMMA.16816.F32 R148, R128.reuse, R144, R148 ;  /* 0x000000908094723c */ /* 0x044ff00000001894 */
[C---:B------:R-:W-:Y:S08]  /*12eb0*/  HMMA.16816.F32 R144, R128.reuse, R146, R52 ;  /* 0x000000928090723c */ /* 0x040ff00000001834 */
[C---:B-1----:R-:W-:Y:S01]  /*12ec0*/  HMMA.16816.F32 R92, R128.reuse, R96, R112 ;  /* 0x00000060805c723c */ /* 0x042fe20000001870 */
[----:B------:R-:W1:Y:S07]  /*12ed0*/  LDSM.16.MT88.4 R112, [R190+0x5800] ;  /* 0x00580000be70783b */ /* 0x000e6e0000004200 */
[C---:B------:R-:W-:Y:S01]  /*12ee0*/  HMMA.16816.F32 R96, R128.reuse, R98, R104 ;  /* 0x000000628060723c */ /* 0x040fe20000001868 */
[----:B------:R-:W2:Y:S07]  /*12ef0*/  LDSM.16.MT88.4 R104, [R189+0x5800] ;  /* 0x00580000bd68783b */ /* 0x000eae0000004200 */
[C---:B---3--:R-:W-:Y:S08]  /*12f00*/  HMMA.16816.F32 R52, R128.reuse, R56, R228 ;  /* 0x000000388034723c */ /* 0x048ff000000018e4 */
[C---:B------:R-:W-:Y:S08]  /*12f10*/  HMMA.16816.F32 R60, R128.reuse, R64, R60 ;  /* 0x00000040803c723c */ /* 0x040ff0000000183c */
[C---:B------:R-:W-:Y:S08]  /*12f20*/  HMMA.16816.F32 R68, R128.reuse, R72, R224 ;  /* 0x000000488044723c */ /* 0x040ff000000018e0 */
[C---:B------:R-:W-:Y:S08]  /*12f30*/  HMMA.16816.F32 R84, R128.reuse, R88, R172 ;  /* 0x000000588054723c */ /* 0x040ff000000018ac */
[C---:B-1----:R-:W-:Y:S08]  /*12f40*/  HMMA.16816.F32 R108, R128.reuse, R112, R108 ;  /* 0x00000070806c723c */ /* 0x042ff0000000186c */
[C---:B--2---:R-:W-:Y:S08]  /*12f50*/  HMMA.16816.F32 R100, R128.reuse, R104, R100 ;  /* 0x000000688064723c */ /* 0x044ff00000001864 */
[C---:B------:R-:W-:Y:S01]  /*12f60*/  HMMA.16816.F32 R104, R128.reuse, R106, R120 ;  /* 0x0000006a8068723c */ /* 0x040fe20000001878 */
[----:B------:R-:W1:Y:S07]  /*12f70*/  LDSM.16.MT88.4 R120, [R192+0x5800] ;  /* 0x00580000c078783b */ /* 0x000e6e0000004200 */
[C---:B------:R-:W-:Y:S08]  /*12f80*/  HMMA.16816.F32 R32, R128.reuse, R34, R236 ;  /* 0x000000228020723c */ /* 0x040ff000000018ec */
[C---:B------:R-:W-:Y:S08]  /*12f90*/  HMMA.16816.F32 R40, R128.reuse, R42, R240 ;  /* 0x0000002a8028723c */ /* 0x040ff000000018f0 */
[C---:B------:R-:W-:Y:S08]  /*12fa0*/  HMMA.16816.F32 R56, R128.reuse, R58, R220 ;  /* 0x0000003a8038723c */ /* 0x040ff000000018dc */
[C---:B------:R-:W-:Y:S08]  /*12fb0*/  HMMA.16816.F32 R64, R128.reuse, R66, R176 ;  /* 0x000000428040723c */ /* 0x040ff000000018b0 */
[C---:B------:R-:W-:Y:S08]  /*12fc0*/  HMMA.16816.F32 R72, R128.reuse, R74, R184 ;  /* 0x0000004a8048723c */ /* 0x040ff000000018b8 */
[C---:B-1----:R-:W-:Y:S08]  /*12fd0*/  HMMA.16816.F32 R116, R128.reuse, R120, R116 ;  /* 0x000000788074723c */ /* 0x042ff00000001874 */
[C---:B------:R-:W-:Y:S08]  /*12fe0*/  HMMA.16816.F32 R88, R128.reuse, R90, R168 ;  /* 0x0000005a8058723c */ /* 0x040ff000000018a8 */
[C---:B------:R-:W-:Y:S08]  /*12ff0*/  HMMA.16816.F32 R112, R128.reuse, R114, R24 ;  /* 0x000000728070723c */ /* 0x040ff00000001818 */
[C---:B------:R-:W-:Y:S08]  /*13000*/  HMMA.16816.F32 R120, R128.reuse, R122, R20 ;  /* 0x0000007a8078723c */ /* 0x040ff00000001814 */
[C---:B------:R-:W-:Y:S08]  /*13010*/  HMMA.16816.F32 R124, R128.reuse, R8, R124 ;  /* 0x00000008807c723c */ /* 0x040ff0000000187c */
[----:B------:R-:W-:Y:S01]  /*13020*/  HMMA.16816.F32 R128, R128, R10, R16 ;  /* 0x0000000a8080723c */ /* 0x000fe20000001810 */
[----:B------:R-:W-:Y:S07]  /*13030*/  @!UPT UIADD3 URZ, URZ, URZ, URZ ;  /* 0x0000003f3f3ff290 */ /* 0x000fee000fffe03f */
[----:B------:R-:W-:Y:S11]  /*13040*/  @!P0 BRA `(.L_x_1479) ;  /* 0x00002cc000008947 */ /* 0x000ff60003800000 */
[----:B------:R-:W1:Y:S01]  /*13050*/  S2R R251, SR_TID.X ;  /* 0x0000000000fb7919 */ /* 0x000e620000002100 */
[----:B------:R-:W-:Y:S01]  /*13060*/  LOP3.LUT P0, RZ, R215, 0x2, RZ, 0xc0, !PT ;  /* 0x00000002d7ff7812 */ /* 0x000fe2000780c0ff */
[----:B------:R-:W-:Y:S01]  /*13070*/  IMAD.MOV.U32 R218, RZ, RZ, c[0x0][0x208] ;  /* 0x00008200ffda7624 */ /* 0x000fe200078e00ff */
[----:B------:R-:W-:Y:S01]  /*13080*/  LOP3.LUT R206, R206, 0xffffffef, RZ, 0xc0, !PT ;  /* 0xffffffefcece7812 */ /* 0x000fe200078ec0ff */
[----:B------:R-:W-:Y:S01]  /*13090*/  IMAD.MOV.U32 R219, RZ, RZ, c[0x0][0x20c] ;  /* 0x00008300ffdb7624 */ /* 0x000fe200078e00ff */
[----:B------:R-:W-:-:S02]  /*130a0*/  ISETP.GE.AND P1, PT, R208, c[0x0][0x1d4], PT ;  /* 0x00007500d0007a0c */ /* 0x000fc40003f26270 */
[----:B------:R-:W-:Y:S02]  /*130b0*/  ISETP.GE.AND P6, PT, R134, c[0x0][0x1d4], PT ;  /* 0x0000750086007a0c */ /* 0x000fe40003fc6270 */
[----:B------:R-:W-:-:S05]  /*130c0*/  ISETP.GE.AND P5, PT, R132, c[0x0][0x1d4], PT ;  /* 0x0000750084007a0c */ /* 0x000fca0003fa6270 */
[----:B------:R-:W-:Y:S02]  /*130d0*/  @P0 LOP3.LUT R206, R206, 0x10, RZ, 0xfc, !PT ;  /* 0x00000010cece0812 */ /* 0x000fe400078efcff */
[----:B------:R-:W-:Y:S02]  /*130e0*/  ISETP.GE.AND P0, PT, R207, c[0x0][0x1d4], PT ;  /* 0x00007500cf007a0c */ /* 0x000fe40003f06270 */
[----:B------:R-:W-:Y:S02]  /*130f0*/  LOP3.LUT R206, R206, 0xfffffffb, RZ, 0xc0, !PT ;  /* 0xfffffffbcece7812 */ /* 0x000fe400078ec0ff */
[----:B-1----:R-:W-:-:S13]  /*13100*/  ISETP.GT.AND P2, PT, R251, 0x7f, PT ;  /* 0x0000007ffb00780c */ /* 0x002fda0003f44270 */
[----:B------:R-:W-:-:S04]  /*13110*/  @P2 LOP3.LUT R206, R206, 0x4, RZ, 0xfc, !PT ;  /* 0x00000004cece2812 */ /* 0x000fc800078efcff */
[----:B------:R-:W-:-:S04]  /*13120*/  LOP3.LUT R206, R206, 0xfffffffd, RZ, 0xc0, !PT ;  /* 0xfffffffdcece7812 */ /* 0x000fc800078ec0ff */
[----:B------:R-:W-:-:S04]  /*13130*/  @P1 LOP3.LUT R206, R206, 0x2, RZ, 0xfc, !PT ;  /* 0x00000002cece1812 */ /* 0x000fc800078efcff */
[----:B------:R-:W-:-:S04]  /*13140*/  LOP3.LUT R206, R206, 0xfffffffe, RZ, 0xc0, !PT ;  /* 0xfffffffecece7812 */ /* 0x000fc800078ec0ff */
[----:B------:R-:W-:Y:S02]  /*13150*/  @P0 LOP3.LUT R206, R206, 0x1, RZ, 0xfc, !PT ;  /* 0x00000001cece0812 */ /* 0x000fe400078efcff */
[----:B------:R-:W-:Y:S02]  /*13160*/  LOP3.LUT P0, RZ, R215, 0x4, RZ, 0xc0, !PT ;  /* 0x00000004d7ff7812 */ /* 0x000fe4000780c0ff */
[----:B------:R-:W-:-:S11]  /*13170*/  LOP3.LUT R206, R206, 0xfffffff7, RZ, 0xc0, !PT ;  /* 0xfffffff7cece7812 */ /* 0x000fd600078ec0ff */
[----:B------:R-:W-:Y:S02]  /*13180*/  @P0 LOP3.LUT R206, R206, 0x8, RZ, 0xfc, !PT ;  /* 0x00000008cece0812 */ /* 0x000fe400078efcff */
.L_x_1482:
[----:B------:R-:W-:Y:S04]  /*13190*/  DEPBAR.LE SB0, 0x0 ;  /* 0x000080000000791a */ /* 0x000fe80000000000 */
[----:B------:R-:W-:Y:S01]  /*131a0*/  WARPSYNC 0xffffffff ;  /* 0xffffffff00007948 */ /* 0x000fe20003800000 */
[----:B------:R-:W-:Y:S01]  /*131b0*/  BAR.SYNC.DEFER_BLOCKING 0x0 ;  /* 0x0000000000007b1d */ /* 0x000fe20000010000 */
[----:B------:R-:W-:Y:S01]  /*131c0*/  SHF.R.S32.HI R0, RZ, 0x1f, R200 ;  /* 0x0000001fff007819 */ /* 0x000fe200000114c8 */
[----:B------:R-:W-:Y:S01]  /*131d0*/  IMAD.WIDE.U32 R2, R200, c[0x0][0x208], RZ ;  /* 0x00008200c8027a25 */ /* 0x000fe200078e00ff */
[----:B------:R-:W-:Y:S02]  /*131e0*/  LOP3.LUT P4, RZ, R215, 0x2, RZ, 0xc0, !PT ;  /* 0x00000002d7ff7812 */ /* 0x000fe4000788c0ff */
[----:B------:R-:W-:Y:S01]  /*131f0*/  LOP3.LUT P3, RZ, R206, 0x1, RZ, 0xc0, !PT ;  /* 0x00000001ceff7812 */ /* 0x000fe2000786c0ff */
[----:B------:R-:W-:Y:S01]  /*13200*/  IMAD R0, R0, c[0x0][0x208], RZ ;  /* 0x0000820000007a24 */ /* 0x000fe200078e02ff */
[----:B------:R-:W-:Y:S03]  /*13210*/  LOP3.LUT P1, RZ, R206, 0x2, RZ, 0xc0, !PT ;  /* 0x00000002ceff7812 */ /* 0x000fe6000782c0ff */
[----:B------:R-:W-:Y:S05]  /*13220*/  IMAD R0, R200, c[0x0][0x20c], R0 ;  /* 0x00008300c8007a24 */ /* 0x000fea00078e0200 */
[----:B------:R-:W-:Y:S01]  /*13230*/  IADD3 R0, R3, R0, RZ ;  /* 0x0000000003007210 */ /* 0x000fe20007ffe0ff */
[----:B------:R-:W-:Y:S04]  /*13240*/  IMAD.WIDE.U32 R2, R2, 0x30, RZ ;  /* 0x0000003002027825 */ /* 0x000fe800078e00ff */
[----:B------:R-:W-:Y:S01]  /*13250*/  IMAD R0, R0, 0x30, RZ ;  /* 0x0000003000007824 */ /* 0x000fe200078e02ff */
[----:B------:R-:W-:Y:S04]  /*13260*/  LDSM.16.M88.4 R24, [R193] ;  /* 0x00000000c118783b */ /* 0x000fe80000000200 */
[----:B------:R-:W-:Y:S01]  /*13270*/  IADD3 R0, R3, R0, RZ ;  /* 0x0000000003007210 */ /* 0x000fe20007ffe0ff */
[----:B------:R-:W-:Y:S01]  /*13280*/  BSSY B0, `(.L_x_1480) ;  /* 0x0000118000007945 */ /* 0x000fe20003800000 */
[----:B------:R-:W-:Y:S01]  /*13290*/  IADD3 R3, P0, R212, R2, RZ ;  /* 0x00000002d4037210 */ /* 0x000fe20007f1e0ff */
[----:B------:R-:W1:Y:S03]  /*132a0*/  S2R R4, SR_TID.X ;  /* 0x0000000000047919 */ /* 0x000e660000002100 */
[----:B------:R-:W-:Y:S03]  /*132b0*/  IADD3.X R6, R0, R214, RZ, P0, !PT ;  /* 0x000000d600067210 */ /* 0x000fe600007fe4ff */
[----:B------:R-:W2:Y:S06]  /*132c0*/  LDSM.16.M88.4 R8, [R143] ;  /* 0x000000008f08783b */ /* 0x000eac0000000200 */
[----:B------:R-:W3:Y:S06]  /*132d0*/  LDSM.16.M88.4 R16, [R143+0x800] ;  /* 0x000800008f10783b */ /* 0x000eec0000000200 */
[----:B------:R-:W4:Y:S06]  /*132e0*/  LDSM.16.M88.4 R168, [R143+0x1000] ;  /* 0x001000008fa8783b */ /* 0x000f2c0000000200 */
[----:B------:R-:W-:Y:S01]  /*132f0*/  LDSM.16.M88.4 R172, [R194] ;  /* 0x00000000c2ac783b */ /* 0x000fe20000000200 */
[----:B-1----:R-:W-:Y:S11]  /*13300*/  ISETP.GT.AND P2, PT, R4, 0x7f, PT ;  /* 0x0000007f0400780c */ /* 0x002ff60003f44270 */
[----:B------:R-:W-:Y:S02]  /*13310*/  @!UPT UIADD3 URZ, URZ, URZ, URZ ;  /* 0x0000003f3f3ff290 */ /* 0x000fe4000fffe03f */
[C---:B------:R-:W-:Y:S04]  /*13320*/  @!P2 LEA R5, P0, R218.reuse, R2, 0x5 ;  /* 0x00000002da05a211 */ /* 0x040fe800078028ff */
[----:B------:R-:W-:Y:S02]  /*13330*/  @!P2 LEA.HI.X R4, R218, R0, R219, 0x5, P0 ;  /* 0x00000000da04a211 */ /* 0x000fe400000f2cdb */
[C---:B------:R-:W-:Y:S04]  /*13340*/  LEA R2, P0, R3.reuse, c[0x0][0x1f8], 0x1 ;  /* 0x00007e0003027a11 */ /* 0x040fe800078008ff */
[----:B------:R-:W-:Y:S02]  /*13350*/  LEA.HI.X R3, R3, c[0x0][0x1fc], R6, 0x1, P0 ;  /* 0x00007f0003037a11 */ /* 0x000fe400000f0c06 */
[----:B------:R-:W-:Y:S04]  /*13360*/  @!P2 IADD3 R0, P0, R5, R212, RZ ;  /* 0x000000d40500a210 */ /* 0x000fe80007f1e0ff */
[----:B------:R-:W-:Y:S02]  /*13370*/  @!P2 IADD3.X R4, R4, R214, RZ, P0, !PT ;  /* 0x000000d60404a210 */ /* 0x000fe400007fe4ff */
[C---:B------:R-:W-:Y:S04]  /*13380*/  @!P2 LEA R198, P0, R0.reuse, c[0x0][0x1f8], 0x1 ;  /* 0x00007e0000c6aa11 */ /* 0x040fe800078008ff */
[----:B------:R-:W-:Y:S02]  /*13390*/  @!P2 LEA.HI.X R199, R0, c[0x0][0x1fc], R4, 0x1, P0 ;  /* 0x00007f0000c7aa11 */ /* 0x000fe400000f0c04 */
[C---:B--2---:R-:W-:Y:S03]  /*133a0*/  HMMA.16816.F32 R4, R24.reuse, R8, RZ ;  /* 0x000000081804723c */ /* 0x044fe600000018ff */
[C---:B------:R-:W-:Y:S02]  /*133b0*/  IADD3 R0, R143.reuse, 0x20, RZ ;  /* 0x000000208f007810 */ /* 0x040fe40007ffe0ff */
[C---:B------:R-:W-:Y:S02]  /*133c0*/  @P4 IADD3 R0, R143.reuse, -0x20, RZ ;  /* 0xffffffe08f004810 */ /* 0x040fe40007ffe0ff */
[----:B------:R-:W-:Y:S01]  /*133d0*/  ISETP.GT.AND P4, PT, R200, R252, PT ;  /* 0x000000fcc800720c */ /* 0x000fe20003f84270 */
[C---:B------:R-:W-:Y:S02]  /*133e0*/  HMMA.16816.F32 R8, R24.reuse, R10, RZ ;  /* 0x0000000a1808723c */ /* 0x040fe400000018ff */
[----:B------:R-:W1:Y:S06]  /*133f0*/  LDSM.16.M88.4 R176, [R0] ;  /* 0x0000000000b0783b */ /* 0x000e6c0000000200 */
[C---:B---3--:R-:W-:Y:S01]  /*13400*/  HMMA.16816.F32 R12, R24.reuse, R16, RZ ;  /* 0x00000010180c723c */ /* 0x048fe200000018ff */
[----:B------:R-:W2:Y:S06]  /*13410*/  LDSM.16.M88.4 R180, [R0+0x800] ;  /* 0x0008000000b4783b */ /* 0x000eac0000000200 */
[----:B------:R3:W5:Y:S01]  /*13420*/  LDSM.16.M88.4 R184, [R0+0x1000] ;  /* 0x0010000000b8783b */ /* 0x0007620000000200 */
[C---:B------:R-:W-:Y:S05]  /*13430*/  HMMA.16816.F32 R16, R24.reuse, R18, RZ ;  /* 0x000000121810723c */ /* 0x040fea00000018ff */
[----:B------:R-:W-:Y:S01]  /*13440*/  @!PT LDS RZ, [RZ] ;  /* 0x00000000fffff984 */ /* 0x000fe20000000800 */
[----:B------:R-:W-:Y:S01]  /*13450*/  @!PT LDS RZ, [RZ] ;  /* 0x00000000fffff984 */ /* 0x000fe20000000800 */
[----:B------:R-:W-:Y:S01]  /*13460*/  @!PT LDS RZ, [RZ] ;  /* 0x00000000fffff984 */ /* 0x000fe20000000800 */
[----:B------:R2:W-:Y:S03]  /*13470*/  LDGSTS.E.BYPASS.LTC128B.128 [R197+0x4080], [R2.64], !P5 ;  /* 0x0408000002c57fae */ /* 0x0005e6000e901d46 */
[C---:B----4-:R-:W-:Y:S03]  /*13480*/  HMMA.16816.F32 R20, R24.reuse, R168, RZ ;  /* 0x000000a81814723c */ /* 0x050fe600000018ff */
[----:B------:R4:W-:Y:S05]  /*13490*/  LDGSTS.E.BYPASS.LTC128B.128 [R197+0x5880], [R2.64+0x80], !P6 ;  /* 0x0588008002c57fae */ /* 0x0009ea000f101d46 */
[----:B------:R-:W-:Y:S01]  /*134a0*/  HMMA.16816.F32 R24, R24, R170, RZ ;  /* 0x000000aa1818723c */ /* 0x000fe200000018ff */
[----:B------:R4:W-:Y:S03]  /*134b0*/  LDGSTS.E.BYPASS.LTC128B.128 [R197+0x7080], [R2.64+0x100], !P3 ;  /* 0x0708010002c57fae */ /* 0x0009e6000d901d46 */
[----:B---3--:R-:W-:Y:S03]  /*134c0*/  IADD3 R0, R143, 0x40, RZ ;  /* 0x000000408f007810 */ /* 0x008fe60007ffe0ff */
[----:B------:R4:W-:Y:S01]  /*134d0*/  LDGSTS.E.BYPASS.LTC128B.128 [R197+0x8880], [R2.64+0x180], !P1 ;  /* 0x0888018002c57fae */ /* 0x0009e2000c901d46 */
[C---:B-1----:R-:W-:Y:S05]  /*134e0*/  HMMA.16816.F32 R4, R172.reuse, R176, R4 ;  /* 0x000000b0ac04723c */ /* 0x042fea0000001804 */
[----:B------:R1:W-:Y:S03]  /*134f0*/  @!P2 LDGSTS.E.BYPASS.LTC128B.128 [R201+0x5080], [R198.64], !P5 ;  /* 0x05080000c6c9afae */ /* 0x0003e6000e901d46 */
[C---:B------:R-:W-:Y:S03]  /*13500*/  HMMA.16816.F32 R8, R172.reuse, R178, R8 ;  /* 0x000000b2ac08723c */ /* 0x040fe60000001808 */
[----:B------:R1:W-:Y:S06]  /*13510*/  @!P2 LDGSTS.E.BYPASS.LTC128B.128 [R201+0x6880], [R198.64+0x80], !P6 ;  /* 0x06880080c6c9afae */ /* 0x0003ec000f101d46 */
[----:B------:R1:W-:Y:S01]  /*13520*/  @!P2 LDGSTS.E.BYPASS.LTC128B.128 [R201+0x8080], [R198.64+0x100], !P3 ;  /* 0x08080100c6c9afae */ /* 0x0003e2000d901d46 */
[C---:B--2---:R-:W-:Y:S05]  /*13530*/  HMMA.16816.F32 R12, R172.reuse, R180, R12 ;  /* 0x000000b4ac0c723c */ /* 0x044fea000000180c */
[----:B------:R1:W-:Y:S01]  /*13540*/  @!P2 LDGSTS.E.BYPASS.LTC128B.128 [R201+0x9880], [R198.64+0x180], !P1 ;  /* 0x09880180c6c9afae */ /* 0x0003e2000c901d46 */
[----:B------:R-:W-:Y:S02]  /*13550*/  LOP3.LUT P1, RZ, R215, 0x4, RZ, 0xc0, !PT ;  /* 0x00000004d7ff7812 */ /* 0x000fe4000782c0ff */
[C---:B------:R-:W-:Y:S03]  /*13560*/  HMMA.16816.F32 R16, R172.reuse, R182, R16 ;  /* 0x000000b6ac10723c */ /* 0x040fe60000001810 */
[----:B------:R-:W-:Y:S05]  /*13570*/  LDSM.16.M88.4 R168, [R196] ;  /* 0x00000000c4a8783b */ /* 0x000fea0000000200 */
[C---:B-----5:R-:W-:Y:S01]  /*13580*/  HMMA.16816.F32 R20, R172.reuse, R184, R20 ;  /* 0x000000b8ac14723c */ /* 0x060fe20000001814 */
[----:B------:R-:W0:Y:S03]  /*13590*/  LDGDEPBAR ;  /* 0x00000000000079af */ /* 0x000e260000000000 */
[----:B------:R-:W-:Y:S04]  /*135a0*/  @P1 IADD3 R0, R143, -0x40, RZ ;  /* 0xffffffc08f001810 */ /* 0x000fe80007ffe0ff */
[----:B------:R-:W-:Y:S01]  /*135b0*/  HMMA.16816.F32 R24, R172, R186, R24 ;  /* 0x000000baac18723c */ /* 0x000fe20000001818 */
[----:B------:R-:W2:Y:S06]  /*135c0*/  LDSM.16.M88.4 R176, [R0] ;  /* 0x0000000000b0783b */ /* 0x000eac0000000200 */
[----:B------:R-:W3:Y:S06]  /*135d0*/  LDSM.16.M88.4 R172, [R0+0x800] ;  /* 0x0008000000ac783b */ /* 0x000eec0000000200 */
[----:B------:R-:W5:Y:S01]  /*135e0*/  LDSM.16.M88.4 R180, [R0+0x1000] ;  /* 0x0010000000b4783b */ /* 0x000f620000000200 */
[C---:B--2---:R-:W-:Y:S08]  /*135f0*/  HMMA.16816.F32 R4, R168.reuse, R176, R4 ;  /* 0x000000b0a804723c */ /* 0x044ff00000001804 */
[C---:B------:R-:W-:Y:S01]  /*13600*/  HMMA.16816.F32 R8, R168.reuse, R178, R8 ;  /* 0x000000b2a808723c */ /* 0x040fe20000001808 */
[----:B------:R-:W-:Y:S07]  /*13610*/  LDSM.16.M88.4 R176, [R142] ;  /* 0x000000008eb0783b */ /* 0x000fee0000000200 */
[C---:B---3--:R-:W-:Y:S08]  /*13620*/  HMMA.16816.F32 R12, R168.reuse, R172, R12 ;  /* 0x000000aca80c723c */ /* 0x048ff0000000180c */
[C---:B------:R-:W-:Y:S01]  /*13630*/  HMMA.16816.F32 R16, R168.reuse, R174, R16 ;  /* 0x000000aea810723c */ /* 0x040fe20000001810 */
[----:B------:R-:W2:Y:S07]  /*13640*/  LDSM.16.M88.4 R172, [R195] ;  /* 0x00000000c3ac783b */ /* 0x000eae0000000200 */
[C---:B-----5:R-:W-:Y:S08]  /*13650*/  HMMA.16816.F32 R20, R168.reuse, R180, R20 ;  /* 0x000000b4a814723c */ /* 0x060ff00000001814 */
[----:B------:R-:W-:Y:S01]  /*13660*/  HMMA.16816.F32 R24, R168, R182, R24 ;  /* 0x000000b6a818723c */ /* 0x000fe20000001818 */
[----:B------:R-:W3:Y:S06]  /*13670*/  LDSM.16.M88.4 R168, [R142+0x800] ;  /* 0x000800008ea8783b */ /* 0x000eec0000000200 */
[----:B------:R-:W5:Y:S01]  /*13680*/  LDSM.16.M88.4 R180, [R142+0x1000] ;  /* 0x001000008eb4783b */ /* 0x000f620000000200 */
[C---:B--2---:R-:W-:Y:S08]  /*13690*/  HMMA.16816.F32 R4, R172.reuse, R176, R4 ;  /* 0x000000b0ac04723c */ /* 0x044ff00000001804 */
[C---:B------:R-:W-:Y:S01]  /*136a0*/  HMMA.16816.F32 R8, R172.reuse, R178, R8 ;  /* 0x000000b2ac08723c */ /* 0x040fe20000001808 */
[----:B------:R-:W-:Y:S07]  /*136b0*/  LDSM.16.M88.4 R176, [R143+0x1800] ;  /* 0x001800008fb0783b */ /* 0x000fee0000000200 */
[C---:B---3--:R-:W-:Y:S08]  /*136c0*/  HMMA.16816.F32 R12, R172.reuse, R168, R12 ;  /* 0x000000a8ac0c723c */ /* 0x048ff0000000180c */
[C---:B------:R-:W-:Y:S01]  /*136d0*/  HMMA.16816.F32 R16, R172.reuse, R170, R16 ;  /* 0x000000aaac10723c */ /* 0x040fe20000001810 */
[----:B------:R-:W2:Y:S07]  /*136e0*/  LDSM.16.M88.4 R168, [R193+0x4000] ;  /* 0x00400000c1a8783b */ /* 0x000eae0000000200 */
        /* <DEDUP_REMOVED lines=112> */
[----:B------:R-:W3:Y:S07]  /*13df0*/  LDSM.16.M88.4 R168, [R142+0x5000] ;  /* 0x005000008ea8783b */ /* 0x000eee0000000200 */
[C---:B--2---:R-:W-:Y:S08]  /*13e00*/  HMMA.16816.F32 R4, R172.reuse, R176, R4 ;  /* 0x000000b0ac04723c */ /* 0x044ff00000001804 */
[C---:B------:R-:W-:Y:S08]  /*13e10*/  HMMA.16816.F32 R8, R172.reuse, R178, R8 ;  /* 0x000000b2ac08723c */ /* 0x040ff00000001808 */
[C---:B---3--:R-:W-:Y:S08]  /*13e20*/  HMMA.16816.F32 R12, R172.reuse, R168, R12 ;  /* 0x000000a8ac0c723c */ /* 0x048ff0000000180c */
[----:B------:R-:W-:Y:S01]  /*13e30*/  FMUL.FTZ R0, R4, c[0x0][0x320] ;  /* 0x0000c80004007a20 */ /* 0x000fe20000410000 */
[C---:B------:R-:W-:Y:S03]  /*13e40*/  HMMA.16816.F32 R16, R172.reuse, R170, R16 ;  /* 0x000000aaac10723c */ /* 0x040fe60000001810 */
[----:B------:R2:W3:Y:S04]  /*13e50*/  MUFU.TANH R182, R0 ;  /* 0x0000000000b67308 */ /* 0x0004e80000002400 */
[----:B----4-:R-:W-:Y:S02]  /*13e60*/  FMUL.FTZ R3, R11, c[0x0][0x320] ;  /* 0x0000c8000b037a20 */ /* 0x010fe40000410000 */
[----:B------:R-:W-:Y:S04]  /*13e70*/  FMUL.FTZ R10, R10, c[0x0][0x320] ;  /* 0x0000c8000a0a7a20 */ /* 0x000fe80000410000 */
[----:B------:R-:W4:Y:S02]  /*13e80*/  MUFU.TANH R179, R10 ;  /* 0x0000000a00b37308 */ /* 0x000f240000002400 */
[----:B------:R-:W-:Y:S08]  /*13e90*/  FMUL.FTZ R2, R13, c[0x0][0x320] ;  /* 0x0000c8000d027a20 */ /* 0x000ff00000410000 */
[----:B------:R-:W1:Y:S01]  /*13ea0*/  MUFU.TANH R178, R3 ;  /* 0x0000000300b27308 */ /* 0x000e620000002400 */
[----:B--2---:R-:W-:Y:S09]  /*13eb0*/  FMUL.FTZ R0, R5, c[0x0][0x320] ;  /* 0x0000c80005007a20 */ /* 0x004ff20000410000 */
[----:B------:R2:W1:Y:S10]  /*13ec0*/  MUFU.TANH R183, R0 ;  /* 0x0000000000b77308 */ /* 0x0004740000002400 */
        /* <DEDUP_REMOVED lines=8> */
[----:B-----5:R-:W-:Y:S08]  /*13f50*/  FMUL.FTZ R0, R8, c[0x0][0x320] ;  /* 0x0000c80008007a20 */ /* 0x020ff00000410000 */
[----:B------:R5:W1:Y:S01]  /*13f60*/  MUFU.TANH R181, R0 ;  /* 0x0000000000b57308 */ /* 0x000a620000002400 */
[C---:B--2---:R-:W-:Y:S07]  /*13f70*/  HMMA.16816.F32 R20, R172.reuse, R4, R20 ;  /* 0x00000004ac14723c */ /* 0x044fee0000001814 */
[----:B------:R-:W-:Y:S01]  /*13f80*/  MOV R4, R136 ;  /* 0x0000008800047202 */ /* 0x000fe20000000f00 */
[----:B------:R-:W-:Y:S04]  /*13f90*/  HMMA.16816.F32 R24, R172, R6, R24 ;  /* 0x00000006ac18723c */ /* 0x000fe80000001818 */
[----:B-----5:R-:W-:Y:S04]  /*13fa0*/  FMUL.FTZ R0, R9, c[0x0][0x320] ;  /* 0x0000c80009007a20 */ /* 0x020fe80000410000 */
[----:B------:R2:W1:Y:S04]  /*13fb0*/  MUFU.TANH R177, R0 ;  /* 0x0000000000b17308 */ /* 0x0004680000002400 */
[----:B--2---:R-:W-:Y:S06]  /*13fc0*/  FMUL.FTZ R0, R12, c[0x0][0x320] ;  /* 0x0000c8000c007a20 */ /* 0x004fec0000410000 */
[----:B------:R2:W1:Y:S02]  /*13fd0*/  MUFU.TANH R176, R0 ;  /* 0x0000000000b07308 */ /* 0x0004640000002400 */
[----:B--2---:R-:W-:Y:S08]  /*13fe0*/  FMUL.FTZ R0, R14, c[0x0][0x320] ;  /* 0x0000c8000e007a20 */ /* 0x004ff00000410000 */
        /* <DEDUP_REMOVED lines=26> */
[----:B------:R2:W1:Y:S01]  /*14190*/  MUFU.TANH R5, R0 ;  /* 0x0000000000057308 */ /* 0x0004620000002400 */
[----:B------:R-:W-:-:S05]  /*141a0*/  @!P4 BRA `(.L_x_1481) ;  /* 0x000002500000c947 */ /* 0x000fca0003800000 */
[----:B--234-:R-:W-:Y:S04]  /*141b0*/  IADD3 R0, R200, -0x1, RZ ;  /* 0xffffffffc8007810 */ /* 0x01cfe80007ffe0ff */
[----:B------:R-:W-:Y:S05]  /*141c0*/  SHF.R.S32.HI R2, RZ, 0x1f, R0 ;  /* 0x0000001fff027819 */ /* 0x000fea0000011400 */
        /* <DEDUP_REMOVED lines=9> */
[----:B------:R-:W-:Y:S01]  /*14260*/  IMAD R0, R0, 0x30, RZ ;  /* 0x0000003000007824 */ /* 0x000fe200078e02ff */
[-C--:B------:R-:W-:Y:S02]  /*14270*/  @P1 IADD3 R7, P3, R210, R2.reuse, RZ ;  /* 0x00000002d2071210 */ /* 0x080fe40007f7e0ff */
[----:B------:R-:W-:Y:S01]  /*14280*/  @P0 LEA R2, P2, R8, R2, 0x5 ;  /* 0x0000000208020211 */ /* 0x000fe200078428ff */
[----:B------:R-:W-:Y:S02]  /*14290*/  IMAD.IADD R0, R3, 0x1, R0 ;  /* 0x0000000103007824 */ /* 0x000fe400078e0200 */
[----:B------:R-:W-:Y:S02]  /*142a0*/  @P0 IMAD.MOV.U32 R3, RZ, RZ, c[0x0][0x1e4] ;  /* 0x00007900ff030624 */ /* 0x000fe400078e00ff */
[----:B------:R-:W-:Y:S01]  /*142b0*/  @P1 IMAD.X R9, R0, 0x1, R209, P3 ;  /* 0x0000000100091824 */ /* 0x000fe200018e06d1 */
[----:B------:R-:W-:Y:S02]  /*142c0*/  LOP3.LUT P3, RZ, R206, 0x2, RZ, 0xc0, !PT ;  /* 0x00000002ceff7812 */ /* 0x000fe4000786c0ff */
[----:B------:R-:W-:Y:S02]  /*142d0*/  @P0 LEA.HI.X R3, R8, R0, R3, 0x5, P2 ;  /* 0x0000000008030211 */ /* 0x000fe400010f2c03 */
[----:B------:R-:W-:Y:S05]  /*142e0*/  @P0 IADD3 R0, P2, R2, R210, RZ ;  /* 0x000000d202000210 */ /* 0x000fea0007f5e0ff */
        /* <DEDUP_REMOVED lines=17> */
.L_x_1481:
[----:B---34-:R-:W-:Y:S05]  /*14400*/  BSYNC B0 ;  /* 0x0000000000007941 */ /* 0x018fea0003800000 */
.L_x_1480:
[----:B--2---:R-:W-:Y:S01]  /*14410*/  FMNMX.FTZ R3, R182, R136, !PT ;  /* 0x00000088b6037209 */ /* 0x004fe20007810000 */
[----:B------:R-:W0:Y:S01]  /*14420*/  LDGDEPBAR ;  /* 0x00000000000079af */ /* 0x000e220000000000 */
[----:B-1----:R-:W-:Y:S02]  /*14430*/  FMNMX.FTZ R0, R180, R135, !PT ;  /* 0x00000087b4007209 */ /* 0x002fe40007810000 */
[----:B------:R-:W-:Y:S02]  /*14440*/  FMNMX.FTZ R3, R183, R3, !PT ;  /* 0x00000003b7037209 */ /* 0x000fe40007810000 */
        /* <DEDUP_REMOVED lines=21> */
[----:B------:R-:W-:Y:S01]  /*145a0*/  IADD3 R200, R200, -0x1, RZ ;  /* 0xffffffffc8c87810 */ /* 0x000fe20007ffe0ff */
[----:B------:R-:W1:Y:S02]  /*145b0*/  SHFL.BFLY PT, R2, R3, 0x2, 0x1f ;  /* 0x0c401f0003027f89 */ /* 0x000e6400000e0000 */
[----:B-1----:R-:W-:Y:S06]  /*145c0*/  FMNMX.FTZ R3, R3, R2, !PT ;  /* 0x0000000203037209 */ /* 0x002fec0007810000 */
[----:B------:R-:W1:Y:S08]  /*145d0*/  SHFL.BFLY PT, R2, R0, 0x2, 0x1f ;  /* 0x0c401f0000027f89 */ /* 0x000e7000000e0000 */
[----:B------:R-:W2:Y:S01]  /*145e0*/  SHFL.BFLY PT, R7, R3, 0x1, 0x1f ;  /* 0x0c201f0003077f89 */ /* 0x000ea200000e0000 */
[----:B-1----:R-:W-:Y:S02]  /*145f0*/  FMNMX.FTZ R0, R0, R2, !PT ;  /* 0x0000000200007209 */ /* 0x002fe40007810000 */
[----:B--2---:R-:W-:Y:S05]  /*14600*/  FMNMX.FTZ R136, R3, R7, !PT ;  /* 0x0000000703887209 */ /* 0x004fea0007810000 */
[----:B------:R-:W1:Y:S01]  /*14610*/  SHFL.BFLY PT, R3, R0, 0x1, 0x1f ;  /* 0x0c201f0000037f89 */ /* 0x000e6200000e0000 */
[C---:B------:R-:W-:Y:S02]  /*14620*/  FADD.FTZ R2, -R136.reuse, R4 ;  /* 0x0000000488027221 */ /* 0x040fe40000010100 */
[----:B------:R-:W-:Y:S02]  /*14630*/  FMUL.FTZ R4, R136, c[0x0][0x2d0] ;  /* 0x0000b40088047a20 */ /* 0x000fe40000410000 */
[----:B------:R-:W-:Y:S02]  /*14640*/  FMUL.FTZ R2, R2, c[0x0][0x2d0] ;  /* 0x0000b40002027a20 */ /* 0x000fe40000410000 */
[--C-:B------:R-:W-:Y:S02]  /*14650*/  FFMA.FTZ R7, R182, c[0x0][0x2d0], -R4.reuse ;  /* 0x0000b400b6077a23 */ /* 0x100fe40000010804 */
[--C-:B------:R-:W-:Y:S02]  /*14660*/  FFMA.FTZ R9, R183, c[0x0][0x2d0], -R4.reuse ;  /* 0x0000b400b7097a23 */ /* 0x100fe40000010804 */
[----:B------:R2:W-:Y:S01]  /*14670*/  MUFU.EX2 R183, R7 ;  /* 0x0000000700b77308 */ /* 0x0005e20000000800 */
[--C-:B------:R-:W-:Y:S02]  /*14680*/  FFMA.FTZ R19, R177, c[0x0][0x2d0], -R4.reuse ;  /* 0x0000b400b1137a23 */ /* 0x100fe40000010804 */
[--C-:B------:R-:W-:Y:S02]  /*14690*/  FFMA.FTZ R175, R17, c[0x0][0x2d0], -R4.reuse ;  /* 0x0000b40011af7a23 */ /* 0x100fe40000010804 */
[--C-:B------:R-:W-:Y:S02]  /*146a0*/  FFMA.FTZ R198, R11, c[0x0][0x2d0], -R4.reuse ;  /* 0x0000b4000bc67a23 */ /* 0x100fe40000010804 */
[--C-:B------:R-:W-:Y:S02]  /*146b0*/  FFMA.FTZ R186, R10, c[0x0][0x2d0], -R4.reuse ;  /* 0x0000b4000aba7a23 */ /* 0x100fe40000010804 */
[--C-:B------:R-:W-:Y:S01]  /*146c0*/  FFMA.FTZ R8, R181, c[0x0][0x2d0], -R4.reuse ;  /* 0x0000b400b5087a23 */ /* 0x100fe20000010804 */
[----:B------:R-:W3:Y:S01]  /*146d0*/  MUFU.EX2 R2, R2 ;  /* 0x0000000200027308 */ /* 0x000ee20000000800 */
[----:B-1----:R-:W-:Y:S01]  /*146e0*/  FMNMX.FTZ R3, R0, R3, !PT ;  /* 0x0000000300037209 */ /* 0x002fe20007810000 */
[--C-:B------:R-:W-:Y:S02]  /*146f0*/  FFMA.FTZ R182, R176, c[0x0][0x2d0], -R4.reuse ;  /* 0x0000b400b0b67a23 */ /* 0x100fe40000010804 */
[--C-:B------:R-:W-:Y:S02]  /*14700*/  FFMA.FTZ R181, R170, c[0x0][0x2d0], -R4.reuse ;  /* 0x0000b400aab57a23 */ /* 0x100fe40000010804 */
[----:B------:R-:W-:Y:S02]  /*14710*/  FADD.FTZ R0, -R3, R135 ;  /* 0x0000008703007221 */ /* 0x000fe40000010100 */
[--C-:B------:R-:W-:Y:S02]  /*14720*/  FFMA.FTZ R177, R168, c[0x0][0x2d0], -R4.reuse ;  /* 0x0000b400a8b17a23 */ /* 0x100fe40000010804 */
[----:B------:R-:W-:Y:S01]  /*14730*/  FMUL.FTZ R0, R0, c[0x0][0x2d0] ;  /* 0x0000b40000007a20 */ /* 0x000fe20000410000 */
[----:B------:R1:W-:Y:S01]  /*14740*/  MUFU.EX2 R199, R8 ;  /* 0x0000000800c77308 */ /* 0x0003e20000000800 */
[--C-:B------:R-:W-:Y:S02]  /*14750*/  FFMA.FTZ R185, R15, c[0x0][0x2d0], -R4.reuse ;  /* 0x0000b4000fb97a23 */ /* 0x100fe40000010804 */
[----:B------:R-:W-:Y:S02]  /*14760*/  FFMA.FTZ R187, R13, c[0x0][0x2d0], -R4 ;  /* 0x0000b4000dbb7a23 */ /* 0x000fe40000010804 */
[----:B------:R-:W-:Y:S04]  /*14770*/  FMUL.FTZ R4, R3, c[0x0][0x2d0] ;  /* 0x0000b40003047a20 */ /* 0x000fe80000410000 */
[--C-:B--2---:R-:W-:Y:S01]  /*14780*/  FFMA.FTZ R7, R180, c[0x0][0x2d0], -R4.reuse ;  /* 0x0000b400b4077a23 */ /* 0x104fe20000010804 */
[----:B------:R-:W2:Y:S01]  /*14790*/  MUFU.EX2 R0, R0 ;  /* 0x0000000000007308 */ /* 0x000ea20000000800 */
[--C-:B------:R-:W-:Y:S02]  /*147a0*/  FFMA.FTZ R170, R178, c[0x0][0x2d0], -R4.reuse ;  /* 0x0000b400b2aa7a23 */ /* 0x100fe40000010804 */
[C---:B---3--:R-:W-:Y:S02]  /*147b0*/  FMUL.FTZ R20, R2.reuse, R148 ;  /* 0x0000009402147220 */ /* 0x048fe40000410000 */
[C---:B------:R-:W-:Y:S02]  /*147c0*/  FMUL.FTZ R21, R2.reuse, R149 ;  /* 0x0000009502157220 */ /* 0x040fe40000410000 */
[--C-:B------:R-:W-:Y:S02]  /*147d0*/  FFMA.FTZ R168, R179, c[0x0][0x2d0], -R4.reuse ;  /* 0x0000b400b3a87a23 */ /* 0x100fe40000010804 */
[----:B------:R-:W-:Y:S01]  /*147e0*/  FMUL.FTZ R13, R2, R157 ;  /* 0x0000009d020d7220 */ /* 0x000fe20000410000 */
[----:B------:R3:W-:Y:S01]  /*147f0*/  MUFU.EX2 R173, R7 ;  /* 0x0000000700ad7308 */ /* 0x0007e20000000800 */
[--C-:B------:R-:W-:Y:S02]  /*14800*/  FFMA.FTZ R174, R18, c[0x0][0x2d0], -R4.reuse ;  /* 0x0000b40012ae7a23 */ /* 0x100fe40000010804 */
[--C-:B------:R-:W-:Y:S02]  /*14810*/  FFMA.FTZ R176, R16, c[0x0][0x2d0], -R4.reuse ;  /* 0x0000b40010b07a23 */ /* 0x100fe40000010804 */
[C---:B-1----:R-:W-:Y:S02]  /*14820*/  FMUL.FTZ R8, R2.reuse, R160 ;  /* 0x000000a002087220 */ /* 0x042fe40000410000 */
[C---:B------:R-:W-:Y:S02]  /*14830*/  FMUL.FTZ R24, R2.reuse, R144 ;  /* 0x0000009002187220 */ /* 0x040fe40000410000 */
[----:B------:R-:W-:Y:S01]  /*14840*/  FMUL.FTZ R25, R2, R145 ;  /* 0x0000009102197220 */ /* 0x000fe20000410000 */
[----:B------:R-:W1:Y:S01]  /*14850*/  MUFU.EX2 R172, R9 ;  /* 0x0000000900ac7308 */ /* 0x000e620000000800 */
[--C-:B------:R-:W-:Y:S02]  /*14860*/  FFMA.FTZ R171, R171, c[0x0][0x2d0], -R4.reuse ;  /* 0x0000b400abab7a23 */ /* 0x100fe40000010804 */
[--C-:B------:R-:W-:Y:S02]  /*14870*/  FFMA.FTZ R169, R169, c[0x0][0x2d0], -R4.reuse ;  /* 0x0000b400a9a97a23 */ /* 0x100fe40000010804 */
[C---:B--2---:R-:W-:Y:S02]  /*14880*/  FMUL.FTZ R22, R0.reuse, R150 ;  /* 0x0000009600167220 */ /* 0x044fe40000410000 */
[C---:B------:R-:W-:Y:S02]  /*14890*/  FMUL.FTZ R23, R0.reuse, R151 ;  /* 0x0000009700177220 */ /* 0x040fe40000410000 */
[----:B------:R-:W2:Y:S01]  /*148a0*/  LDSM.16.MT88.4 R148, [R189] ;  /* 0x00000000bd94783b */ /* 0x000ea20000004200 */
[----:B------:R-:W4:Y:S01]  /*148b0*/  MUFU.EX2 R160, R19 ;  /* 0x0000001300a07308 */ /* 0x000f220000000800 */
[C---:B------:R-:W-:Y:S02]  /*148c0*/  FMUL.FTZ R26, R0.reuse, R146 ;  /* 0x00000092001a7220 */ /* 0x040fe40000410000 */
[----:B------:R-:W-:Y:S02]  /*148d0*/  FMUL.FTZ R27, R0, R147 ;  /* 0x00000093001b7220 */ /* 0x000fe40000410000 */
[--C-:B---3--:R-:W-:Y:S02]  /*148e0*/  FFMA.FTZ R7, R184, c[0x0][0x2d0], -R4.reuse ;  /* 0x0000b400b8077a23 */ /* 0x108fe40000010804 */
[--C-:B------:R-:W-:Y:S02]  /*148f0*/  FFMA.FTZ R179, R14, c[0x0][0x2d0], -R4.reuse ;  /* 0x0000b4000eb37a23 */ /* 0x100fe40000010804 */
[--C-:B------:R-:W-:Y:S01]  /*14900*/  FFMA.FTZ R178, R12, c[0x0][0x2d0], -R4.reuse ;  /* 0x0000b4000cb27a23 */ /* 0x100fe20000010804 */
[----:B------:R-:W-:Y:S01]  /*14910*/  MUFU.EX2 R157, R168 ;  /* 0x000000a8009d7308 */ /* 0x000fe20000000800 */
[--C-:B------:R-:W-:Y:S02]  /*14920*/  FFMA.FTZ R180, R6, c[0x0][0x2d0], -R4.reuse ;  /* 0x0000b40006b47a23 */ /* 0x100fe40000010804 */
[----:B------:R-:W-:Y:S01]  /*14930*/  FMUL.FTZ R6, R0, R166 ;  /* 0x000000a600067220 */ /* 0x000fe20000410000 */
[----:B-1----:R-:W-:Y:S01]  /*14940*/  F2FP.PACK_AB R144, R172, R183 ;  /* 0x000000b7ac90723e */ /* 0x002fe200000000ff */
[C---:B------:R-:W-:Y:S02]  /*14950*/  FMUL.FTZ R9, R2.reuse, R161 ;  /* 0x000000a102097220 */ /* 0x040fe40000410000 */
[----:B------:R-:W-:Y:S02]  /*14960*/  FFMA.FTZ R184, R5, c[0x0][0x2d0], -R4 ;  /* 0x0000b40005b87a23 */ /* 0x000fe40000010804 */
[C---:B------:R-:W-:Y:S01]  /*14970*/  FMUL.FTZ R4, R2.reuse, R164 ;  /* 0x000000a402047220 */ /* 0x040fe20000410000 */
[----:B------:R-:W1:Y:S01]  /*14980*/  MUFU.EX2 R161, R170 ;  /* 0x000000aa00a17308 */ /* 0x000e620000000800 */
[----:B------:R-:W-:Y:S02]  /*14990*/  FMUL.FTZ R5, R2, R165 ;  /* 0x000000a502057220 */ /* 0x000fe40000410000 */
[----:B------:R-:W-:Y:S01]  /*149a0*/  FMUL.FTZ R10, R0, R162 ;  /* 0x000000a2000a7220 */ /* 0x000fe20000410000 */
[----:B----4-:R-:W-:Y:S01]  /*149b0*/  F2FP.PACK_AB R146, R160, R199 ;  /* 0x000000c7a092723e */ /* 0x010fe200000000ff */
[----:B------:R-:W-:Y:S02]  /*149c0*/  FMUL.FTZ R11, R0, R163 ;  /* 0x000000a3000b7220 */ /* 0x000fe40000410000 */
[----:B------:R-:W-:Y:S02]  /*149d0*/  FMUL.FTZ R12, R2, R156 ;  /* 0x0000009c020c7220 */ /* 0x000fe40000410000 */
[C---:B------:R-:W-:Y:S01]  /*149e0*/  FMUL.FTZ R14, R0.reuse, R158 ;  /* 0x0000009e000e7220 */ /* 0x040fe20000410000 */
[----:B------:R-:W3:Y:S01]  /*149f0*/  MUFU.EX2 R202, R7 ;  /* 0x0000000700ca7308 */ /* 0x000ee20000000800 */
[----:B------:R-:W-:Y:S02]  /*14a00*/  FMUL.FTZ R15, R0, R159 ;  /* 0x0000009f000f7220 */ /* 0x000fe40000410000 */
[C---:B------:R-:W-:Y:S02]  /*14a10*/  FMUL.FTZ R16, R2.reuse, R152 ;  /* 0x0000009802107220 */ /* 0x040fe40000410000 */
[----:B------:R-:W-:Y:S02]  /*14a20*/  FMUL.FTZ R17, R2, R153 ;  /* 0x0000009902117220 */ /* 0x000fe40000410000 */
[C---:B------:R-:W-:Y:S02]  /*14a30*/  FMUL.FTZ R18, R0.reuse, R154 ;  /* 0x0000009a00127220 */ /* 0x040fe40000410000 */
[----:B------:R-:W-:Y:S01]  /*14a40*/  FMUL.FTZ R19, R0, R155 ;  /* 0x0000009b00137220 */ /* 0x000fe20000410000 */
[----:B------:R-:W-:Y:S01]  /*14a50*/  MUFU.EX2 R156, R182 ;  /* 0x000000b6009c7308 */ /* 0x000fe20000000800 */
[C---:B------:R-:W-:Y:S01]  /*14a60*/  FMUL.FTZ R28, R2.reuse, R28 ;  /* 0x0000001c021c7220 */ /* 0x040fe20000410000 */
[----:B------:R-:W-:Y:S01]  /*14a70*/  LDSM.16.MT88.4 R152, [R190+0x800] ;  /* 0x00080000be98783b */ /* 0x000fe20000004200 */
[----:B------:R-:W-:Y:S01]  /*14a80*/  FMUL.FTZ R29, R2, R29 ;  /* 0x0000001d021d7220 */ /* 0x000fe20000410000 */
[----:B-1----:R-:W-:Y:S01]  /*14a90*/  F2FP.PACK_AB R147, R161, R157 ;  /* 0x0000009da193723e */ /* 0x002fe200000000ff */
[C---:B------:R-:W-:Y:S02]  /*14aa0*/  FMUL.FTZ R30, R0.reuse, R30 ;  /* 0x0000001e001e7220 */ /* 0x040fe40000410000 */
[----:B------:R-:W-:Y:S02]  /*14ab0*/  FMUL.FTZ R31, R0, R31 ;  /* 0x0000001f001f7220 */ /* 0x000fe40000410000 */
[C---:B------:R-:W-:Y:S01]  /*14ac0*/  FMUL.FTZ R32, R2.reuse, R32 ;  /* 0x0000002002207220 */ /* 0x040fe20000410000 */
[----:B------:R-:W-:Y:S01]  /*14ad0*/  MUFU.EX2 R165, R181 ;  /* 0x000000b500a57308 */ /* 0x000fe20000000800 */
[----:B------:R-:W-:Y:S02]  /*14ae0*/  FMUL.FTZ R33, R2, R33 ;  /* 0x0000002102217220 */ /* 0x000fe40000410000 */
[----:B------:R-:W-:Y:S01]  /*14af0*/  FMUL.FTZ R34, R0, R34 ;  /* 0x0000002200227220 */ /* 0x000fe20000410000 */
[----:B---3--:R-:W-:Y:S01]  /*14b00*/  F2FP.PACK_AB R145, R202, R173 ;  /* 0x000000adca91723e */ /* 0x008fe200000000ff */
[C---:B------:R-:W-:Y:S02]  /*14b10*/  FMUL.FTZ R7, R0.reuse, R167 ;  /* 0x000000a700077220 */ /* 0x040fe40000410000 */
[----:B------:R-:W-:Y:S02]  /*14b20*/  FMUL.FTZ R35, R0, R35 ;  /* 0x0000002300237220 */ /* 0x000fe40000410000 */
[C---:B------:R-:W-:Y:S01]  /*14b30*/  FMUL.FTZ R36, R2.reuse, R36 ;  /* 0x0000002402247220 */ /* 0x040fe20000410000 */
[----:B------:R-:W-:Y:S01]  /*14b40*/  MUFU.EX2 R158, R171 ;  /* 0x000000ab009e7308 */ /* 0x000fe20000000800 */
[----:B------:R-:W-:Y:S01]  /*14b50*/  FMUL.FTZ R37, R2, R37 ;  /* 0x0000002502257220 */ /* 0x000fe20000410000 */
[C---:B--2---:R-:W-:Y:S05]  /*14b60*/  HMMA.16816.F32 R4, R144.reuse, R148, R4 ;  /* 0x000000949004723c */ /* 0x044fea0000001804 */
[C---:B------:R-:W-:Y:S02]  /*14b70*/  FMUL.FTZ R38, R0.reuse, R38 ;  /* 0x0000002600267220 */ /* 0x040fe40000410000 */
[----:B------:R-:W-:Y:S01]  /*14b80*/  FMUL.FTZ R39, R0, R39 ;  /* 0x0000002700277220 */ /* 0x000fe20000410000 */
[C---:B------:R-:W-:Y:S01]  /*14b90*/  HMMA.16816.F32 R8, R144.reuse, R150, R8 ;  /* 0x000000969008723c */ /* 0x040fe20000001808 */
[----:B------:R-:W1:Y:S01]  /*14ba0*/  LDSM.16.MT88.4 R148, [R190] ;  /* 0x00000000be94783b */ /* 0x000e620000004200 */
[----:B------:R-:W-:Y:S02]  /*14bb0*/  MUFU.EX2 R159, R169 ;  /* 0x000000a9009f7308 */ /* 0x000fe40000000800 */
[C---:B------:R-:W-:Y:S02]  /*14bc0*/  FMUL.FTZ R40, R2.reuse, R40 ;  /* 0x0000002802287220 */ /* 0x040fe40000410000 */
[----:B------:R-:W-:Y:S02]  /*14bd0*/  FMUL.FTZ R41, R2, R41 ;  /* 0x0000002902297220 */ /* 0x000fe40000410000 */
[C---:B------:R-:W-:Y:S04]  /*14be0*/  FMUL.FTZ R42, R0.reuse, R42 ;  /* 0x0000002a002a7220 */ /* 0x040fe80000410000 */
[----:B------:R-:W-:Y:S01]  /*14bf0*/  FMUL.FTZ R43, R0, R43 ;  /* 0x0000002b002b7220 */ /* 0x000fe20000410000 */
[----:B------:R-:W-:Y:S01]  /*14c00*/  MUFU.EX2 R164, R177 ;  /* 0x000000b100a47308 */ /* 0x000fe20000000800 */
[C---:B------:R-:W-:Y:S02]  /*14c10*/  FMUL.FTZ R44, R2.reuse, R44 ;  /* 0x0000002c022c7220 */ /* 0x040fe40000410000 */
[----:B------:R-:W-:Y:S02]  /*14c20*/  FMUL.FTZ R45, R2, R45 ;  /* 0x0000002d022d7220 */ /* 0x000fe40000410000 */
[C---:B------:R-:W-:Y:S02]  /*14c30*/  FMUL.FTZ R46, R0.reuse, R46 ;  /* 0x0000002e002e7220 */ /* 0x040fe40000410000 */
[----:B------:R-:W-:Y:S02]  /*14c40*/  FMUL.FTZ R47, R0, R47 ;  /* 0x0000002f002f7220 */ /* 0x000fe40000410000 */
[C---:B------:R-:W-:Y:S01]  /*14c50*/  FMUL.FTZ R48, R2.reuse, R48 ;  /* 0x0000003002307220 */ /* 0x040fe20000410000 */
[----:B------:R-:W-:Y:S01]  /*14c60*/  MUFU.EX2 R182, R174 ;  /* 0x000000ae00b67308 */ /* 0x000fe20000000800 */
[----:B------:R-:W-:Y:S02]  /*14c70*/  FMUL.FTZ R49, R2, R49 ;  /* 0x0000003102317220 */ /* 0x000fe40000410000 */
[C---:B------:R-:W-:Y:S02]  /*14c80*/  FMUL.FTZ R50, R0.reuse, R50 ;  /* 0x0000003200327220 */ /* 0x040fe40000410000 */
[----:B------:R-:W-:Y:S02]  /*14c90*/  FMUL.FTZ R51, R0, R51 ;  /* 0x0000003300337220 */ /* 0x000fe40000410000 */
[C---:B------:R-:W-:Y:S02]  /*14ca0*/  FMUL.FTZ R52, R2.reuse, R52 ;  /* 0x0000003402347220 */ /* 0x040fe40000410000 */
[----:B------:R-:W-:Y:S01]  /*14cb0*/  FMUL.FTZ R53, R2, R53 ;  /* 0x0000003502357220 */ /* 0x000fe20000410000 */
[----:B------:R-:W-:Y:S01]  /*14cc0*/  MUFU.EX2 R181, R176 ;  /* 0x000000b000b57308 */ /* 0x000fe20000000800 */
[C---:B------:R-:W-:Y:S02]  /*14cd0*/  FMUL.FTZ R54, R0.reuse, R54 ;  /* 0x0000003600367220 */ /* 0x040fe40000410000 */
[----:B------:R-:W-:Y:S02]  /*14ce0*/  FMUL.FTZ R55, R0, R55 ;  /* 0x0000003700377220 */ /* 0x000fe40000410000 */
[C---:B------:R-:W-:Y:S02]  /*14cf0*/  FMUL.FTZ R56, R2.reuse, R56 ;  /* 0x0000003802387220 */ /* 0x040fe40000410000 */
[----:B------:R-:W-:Y:S01]  /*14d00*/  FMUL.FTZ R57, R2, R57 ;  /* 0x0000003902397220 */ /* 0x000fe20000410000 */
[C---:B-1----:R-:W-:Y:S02]  /*14d10*/  HMMA.16816.F32 R12, R144.reuse, R148, R12 ;  /* 0x00000094900c723c */ /* 0x042fe4000000180c */
[----:B------:R-:W-:Y:S01]  /*14d20*/  MUFU.EX2 R174, R185 ;  /* 0x000000b900ae7308 */ /* 0x000fe20000000800 */
[C---:B------:R-:W-:Y:S02]  /*14d30*/  FMUL.FTZ R58, R0.reuse, R58 ;  /* 0x0000003a003a7220 */ /* 0x040fe40000410000 */
[----:B------:R-:W-:Y:S02]  /*14d40*/  FMUL.FTZ R59, R0, R59 ;  /* 0x0000003b003b7220 */ /* 0x000fe40000410000 */
[C---:B------:R-:W-:Y:S01]  /*14d50*/  FMUL.FTZ R60, R2.reuse, R60 ;  /* 0x0000003c023c7220 */ /* 0x040fe20000410000 */
[C---:B------:R-:W-:Y:S01]  /*14d60*/  HMMA.16816.F32 R16, R144.reuse, R150, R16 ;  /* 0x000000969010723c */ /* 0x040fe20000001810 */
[----:B------:R-:W1:Y:S03]  /*14d70*/  LDSM.16.MT88.4 R148, [R192] ;  /* 0x00000000c094783b */ /* 0x000e660000004200 */
[----:B------:R-:W-:Y:S01]  /*14d80*/  FMUL.FTZ R61, R2, R61 ;  /* 0x0000003d023d7220 */ /* 0x000fe20000410000 */
[----:B------:R-:W2:Y:S01]  /*14d90*/  MUFU.EX2 R176, R187 ;  /* 0x000000bb00b07308 */ /* 0x000ea20000000800 */
[C---:B------:R-:W-:Y:S02]  /*14da0*/  FMUL.FTZ R62, R0.reuse, R62 ;  /* 0x0000003e003e7220 */ /* 0x040fe40000410000 */
[----:B------:R-:W-:Y:S04]  /*14db0*/  FMUL.FTZ R63, R0, R63 ;  /* 0x0000003f003f7220 */ /* 0x000fe80000410000 */
[C---:B------:R-:W-:Y:S02]  /*14dc0*/  FMUL.FTZ R64, R2.reuse, R64 ;  /* 0x0000004002407220 */ /* 0x040fe40000410000 */
        /* <DEDUP_REMOVED lines=9> */
[----:B------:R-:W-:Y:S01]  /*14e60*/  FMUL.FTZ R72, R2, R72 ;  /* 0x0000004802487220 */ /* 0x000fe20000410000 */
[----:B--2---:R-:W-:Y:S01]  /*14e70*/  F2FP.PACK_AB R168, R176, R174 ;  /* 0x000000aeb0a8723e */ /* 0x004fe200000000ff */
[----:B------:R-:W-:Y:S02]  /*14e80*/  FMUL.FTZ R73, R2, R73 ;  /* 0x0000004902497220 */ /* 0x000fe40000410000 */
[C---:B------:R-:W-:Y:S02]  /*14e90*/  FMUL.FTZ R74, R0.reuse, R74 ;  /* 0x0000004a004a7220 */ /* 0x040fe40000410000 */
[----:B------:R-:W-:Y:S02]  /*14ea0*/  FMUL.FTZ R75, R0, R75 ;  /* 0x0000004b004b7220 */ /* 0x000fe40000410000 */
        /* <DEDUP_REMOVED lines=8> */
[----:B------:R-:W1:Y:S03]  /*14f30*/  LDSM.16.MT88.4 R148, [R191] ;  /* 0x00000000bf94783b */ /* 0x000e660000004200 */
[C---:B------:R-:W-:Y:S02]  /*14f40*/  FMUL.FTZ R82, R0.reuse, R82 ;  /* 0x0000005200527220 */ /* 0x040fe40000410000 */
[----:B------:R-:W-:Y:S02]  /*14f50*/  FMUL.FTZ R83, R0, R83 ;  /* 0x0000005300537220 */ /* 0x000fe40000410000 */
        /* <DEDUP_REMOVED lines=54> */
[----:B------:R-:W-:Y:S02]  /*152c0*/  FFMA.FTZ R135, R2, R203, R183 ;  /* 0x000000cb02877223 */ /* 0x000fe400000100b7 */
[----:B------:R-:W-:Y:S01]  /*152d0*/  MUFU.EX2 R183, R175 ;  /* 0x000000af00b77308 */ /* 0x000fe20000000800 */
[----:B------:R-:W-:Y:S02]  /*152e0*/  FFMA.FTZ R2, R0, R204, R173 ;  /* 0x000000cc00027223 */ /* 0x000fe400000100ad */
[----:B------:R-:W-:Y:S02]  /*152f0*/  FADD.FTZ R135, R172, R135 ;  /* 0x00000087ac877221 */ /* 0x000fe40000010000 */
[----:B------:R-:W-:Y:S02]  /*15300*/  FADD.FTZ R0, R202, R2 ;  /* 0x00000002ca007221 */ /* 0x000fe40000010000 */
[----:B------:R-:W-:Y:S02]  /*15310*/  FADD.FTZ R2, R199, R135 ;  /* 0x00000087c7027221 */ /* 0x000fe40000010000 */
[----:B------:R-:W-:Y:S01]  /*15320*/  FADD.FTZ R0, R157, R0 ;  /* 0x000000009d007221 */ /* 0x000fe20000010000 */
[----:B------:R-:W2:Y:S01]  /*15330*/  MUFU.EX2 R175, R179 ;  /* 0x000000b300af7308 */ /* 0x000ea20000000800 */
[----:B------:R-:W-:Y:S02]  /*15340*/  FADD.FTZ R135, R160, R2 ;  /* 0x00000002a0877221 */ /* 0x000fe40000010000 */
[----:B------:R-:W-:Y:S02]  /*15350*/  FADD.FTZ R2, R161, R0 ;  /* 0x00000000a1027221 */ /* 0x000fe40000010000 */
[----:B------:R-:W-:Y:S01]  /*15360*/  LDSM.16.MT88.4 R160, [R189+0x1000] ;  /* 0x00100000bda0783b */ /* 0x000fe20000004200 */
[----:B------:R-:W-:Y:S01]  /*15370*/  FADD.FTZ R0, R156, R135 ;  /* 0x000000879c007221 */ /* 0x000fe20000010000 */
[C---:B-1----:R-:W-:Y:S03]  /*15380*/  HMMA.16816.F32 R44, R144.reuse, R148, R44 ;  /* 0x00000094902c723c */ /* 0x042fe6000000182c */
[----:B------:R-:W-:Y:S01]  /*15390*/  FADD.FTZ R2, R158, R2 ;  /* 0x000000029e027221 */ /* 0x000fe20000010000 */
[----:B------:R-:W1:Y:S01]  /*153a0*/  MUFU.EX2 R179, R186 ;  /* 0x000000ba00b37308 */ /* 0x000e620000000800 */
[----:B------:R-:W-:Y:S02]  /*153b0*/  FADD.FTZ R0, R165, R0 ;  /* 0x00000000a5007221 */ /* 0x000fe40000010000 */
[----:B------:R-:W-:Y:S01]  /*153c0*/  FADD.FTZ R135, R159, R2 ;  /* 0x000000029f877221 */ /* 0x000fe20000010000 */
[C---:B------:R-:W-:Y:S01]  /*153d0*/  HMMA.16816.F32 R48, R144.reuse, R150, R48 ;  /* 0x000000969030723c */ /* 0x040fe20000001830 */
[----:B------:R-:W3:Y:S03]  /*153e0*/  LDSM.16.MT88.4 R148, [R192+0x1800] ;  /* 0x00180000c094783b */ /* 0x000ee60000004200 */
[----:B------:R-:W-:Y:S02]  /*153f0*/  FADD.FTZ R2, R164, R0 ;  /* 0x00000000a4027221 */ /* 0x000fe40000010000 */
[----:B------:R-:W-:Y:S01]  /*15400*/  MUFU.EX2 R172, R180 ;  /* 0x000000b400ac7308 */ /* 0x000fe20000000800 */
[----:B------:R-:W-:Y:S01]  /*15410*/  FADD.FTZ R0, R182, R135 ;  /* 0x00000087b6007221 */ /* 0x000fe20000010000 */
[----:B------:R-:W-:Y:S04]  /*15420*/  MOV R135, R3 ;  /* 0x0000000300877202 */ /* 0x000fe80000000f00 */
[----:B--2---:R-:W-:Y:S04]  /*15430*/  F2FP.PACK_AB R169, R177, R175 ;  /* 0x000000afb1a9723e */ /* 0x004fe800000000ff */
[----:B------:R-:W2:Y:S01]  /*15440*/  MUFU.EX2 R173, R184 ;  /* 0x000000b800ad7308 */ /* 0x000ea20000000800 */
[----:B-1----:R-:W-:Y:S02]  /*15450*/  F2FP.PACK_AB R170, R179, R178 ;  /* 0x000000b2b3aa723e */ /* 0x002fe400000000ff */
[----:B--2---:R-:W-:Y:S01]  /*15460*/  F2FP.PACK_AB R171, R173, R172 ;  /* 0x000000acadab723e */ /* 0x004fe200000000ff */
        /* <DEDUP_REMOVED lines=135> */
[----:B------:R-:W-:Y:S02]  /*15ce0*/  FADD.FTZ R203, R179, R2 ;  /* 0x00000002b3cb7221 */ /* 0x000fe40000010000 */
[----:B------:R-:W-:Y:S01]  /*15cf0*/  FADD.FTZ R204, R173, R0 ;  /* 0x00000000adcc7221 */ /* 0x000fe20000010000 */
[----:B------:R-:W-:-:S05]  /*15d00*/  @P4 BRA `(.L_x_1482) ;  /* 0xffffd48000004947 */ /* 0x000fca000383ffff */
.L_x_1479:
        /* <DEDUP_REMOVED lines=8> */
.L_x_1552:
        /* <DEDUP_REMOVED lines=81> */
[----:B------:R-:W-:Y:S02]  /*162a0*/  @P1 FMUL.FTZ R5, R5, 0.69314718246459960938 ;  /* 0x3f31721805051820 */ /* 0x000fe40000410000 */
[C---:B------:R-:W-:Y:S02]  /*162b0*/  FMUL.FTZ R34, R0.reuse, R42 ;  /* 0x0000002a00227220 */ /* 0x040fe40000410000 */
[----:B------:R-:W-:-:S02]  /*162c0*/  FMUL.FTZ R35, R0, R43 ;  /* 0x0000002b00237220 */ /* 0x000fc40000410000 */
[C---:B------:R-:W-:Y:S01]  /*162d0*/  FMUL.FTZ R42, R0.reuse, R50 ;  /* 0x00000032002a7220 */ /* 0x040fe20000410000 */
[----:B--2---:R-:W-:Y:S01]  /*162e0*/  @P0 MOV R3, 0x3f317218 ;  /* 0x3f31721800030802 */ /* 0x004fe20000000f00 */
[C---:B------:R-:W-:Y:S02]  /*162f0*/  FMUL.FTZ R43, R0.reuse, R51 ;  /* 0x00000033002b7220 */ /* 0x040fe40000410000 */
[C---:B------:R-:W-:Y:S02]  /*16300*/  FMUL.FTZ R50, R0.reuse, R58 ;  /* 0x0000003a00327220 */ /* 0x040fe40000410000 */
[C---:B------:R-:W-:Y:S02]  /*16310*/  FMUL.FTZ R51, R0.reuse, R59 ;  /* 0x0000003b00337220 */ /* 0x040fe40000410000 */
[C---:B------:R-:W-:Y:S02]  /*16320*/  FMUL.FTZ R58, R0.reuse, R66 ;  /* 0x00000042003a7220 */ /* 0x040fe40000410000 */
[----:B------:R-:W-:-:S02]  /*16330*/  FMUL.FTZ R59, R0, R67 ;  /* 0x00000043003b7220 */ /* 0x000fc40000410000 */
[----:B------:R-:W-:Y:S01]  /*16340*/  @P1 FFMA.FTZ R21, R4, R136, R5 ;  /* 0x0000008804151223 */ /* 0x000fe20000010005 */
[----:B------:R-:W-:Y:S01]  /*16350*/  MOV R4, 0x1 ;  /* 0x0000000100047802 */ /* 0x000fe20000000f00 */
        /* <DEDUP_REMOVED lines=56> */
.L_x_1412:
[----:B------:R2:W5:Y:S04]  /*166e0*/  LDL R6, [R1+0x10] ;  /* 0x0000100001067983 */ /* 0x0005680000100800 */
[----:B------:R-:W3:Y:S01]  /*166f0*/  S2R R2, SR_TID.X ;  /* 0x0000000000027919 */ /* 0x000ee20000002100 */
[----:B------:R-:W-:Y:S01]  /*16700*/  BSSY B0, `(.L_x_1484) ;  /* 0x0000011000007945 */ /* 0x000fe20003800000 */
        /* <DEDUP_REMOVED lines=16> */
.L_x_1485:
[----:B--2---:R-:W-:Y:S05]  /*16810*/  BSYNC B0 ;  /* 0x0000000000007941 */ /* 0x004fea0003800000 */
.L_x_1484:
[----:B------:R-:W-:Y:S01]  /*16820*/  PRMT R0, R0, 0x9910, RZ ;  /* 0x0000991000007816 */ /* 0x000fe200000000ff */
[----:B------:R-:W-:Y:S01]  /*16830*/  BSSY B1, `(.L_x_1486) ;  /* 0x0000423000017945 */ /* 0x000fe20003800000 */
[----:B-1---5:R-:W-:Y:S02]  /*16840*/  IMAD.MOV.U32 R114, RZ, RZ, R6 ;  /* 0x000000ffff727224 */ /* 0x022fe400078e0006 */
[----:B------:R-:W-:-:S13]  /*16850*/  ISETP.NE.AND P0, PT, R0, RZ, PT ;  /* 0x000000ff0000720c */ /* 0x000fda0003f05270 */
[----:B------:R-:W-:Y:S05]  /*16860*/  @!P0 BRA `(.L_x_1487) ;  /* 0x0000346000008947 */ /* 0x000fea0003800000 */
[----:B------:R-:W2:Y:S04]  /*16870*/  LDL R9, [R1+0x20] ;  /* 0x0000200001097983 */ /* 0x000ea80000100800 */
[----:B------:R-:W3:Y:S04]  /*16880*/  LDL R12, [R1+0x24] ;  /* 0x00002400010c7983 */ /* 0x000ee80000100800 */
        /* <DEDUP_REMOVED lines=11> */
[----:B------:R-:W-:Y:S01]  /*16940*/  F2FP.PACK_AB R4, R97, R96 ;  /* 0x000000606104723e */ /* 0x000fe200000000ff */
[----:B--2---:R1:W-:Y:S04]  /*16950*/  STS [R9+0x80], R0 ;  /* 0x0000800009007388 */ /* 0x0043e80000000800 */
[----:B------:R2:W-:Y:S04]  /*16960*/  STS [R9+0x480], R2 ;  /* 0x0004800209007388 */ /* 0x0005e80000000800 */
[----:B---3--:R3:W-:Y:S01]  /*16970*/  STS [R12], R3 ;  /* 0x000000030c007388 */ /* 0x0087e20000000800 */
[----:B-1----:R-:W-:-:S02]  /*16980*/  F2FP.PACK_AB R0, R163, R162 ;  /* 0x000000a2a300723e */ /* 0x002fc400000000ff */
[----:B--2---:R-:W-:-:S03]  /*16990*/  F2FP.PACK_AB R2, R25, R24 ;  /* 0x000000181902723e */ /* 0x004fc600000000ff */
[----:B------:R1:W-:Y:S01]  /*169a0*/  STS [R12+0x400], R0 ;  /* 0x000400000c007388 */ /* 0x0003e20000000800 */
[----:B---3--:R-:W-:-:S03]  /*169b0*/  F2FP.PACK_AB R3, R125, R124 ;  /* 0x0000007c7d03723e */ /* 0x008fc600000000ff */
[----:B----4-:R2:W-:Y:S04]  /*169c0*/  STS [R8+0x80], R2 ;  /* 0x0000800208007388 */ /* 0x0105e80000000800 */
        /* <DEDUP_REMOVED lines=105> */
[----:B------:R-:W-:Y:S01]  /*17060*/  IMAD.MOV.U32 R13, RZ, RZ, c[0x0][0x388] ;  /* 0x0000e200ff0d7624 */ /* 0x000fe200078e00ff */
[----:B-1----:R-:W2:Y:S01]  /*17070*/  LDL.LU R8, [R1+0x18] ;  /* 0x0000180001087983 */ /* 0x002ea20000300800 */
[----:B------:R-:W-:-:S02]  /*17080*/  ISETP.NE.AND.EX P1, PT, RZ, c[0x0][0x50c], PT, P0 ;  /* 0x00014300ff007a0c */ /* 0x000fc40003f25300 */
[----:B------:R-:W-:Y:S02]  /*17090*/  ISETP.NE.AND.EX P2, PT, RZ, c[0x0][0x504], PT, P2 ;  /* 0x00014100ff007a0c */ /* 0x000fe40003f45320 */
[----:B---3--:R-:W-:Y:S02]  /*170a0*/  F2FP.PACK_AB R2, R107, R106 ;  /* 0x0000006a6b02723e */ /* 0x008fe400000000ff */
[----:B----4-:R-:W-:-:S03]  /*170b0*/  F2FP.PACK_AB R0, R117, R116 ;  /* 0x000000747500723e */ /* 0x010fc600000000ff */
        /* <DEDUP_REMOVED lines=11> */
[----:B------:R4:W-:Y:S01]  /*17170*/  STS [R10+0xc000], R3 ;  /* 0x00c000030a007388 */ /* 0x0009e20000000800 */
        /* <DEDUP_REMOVED lines=9> */
[----:B----4-:R-:W-:Y:S01]  /*17210*/  SEL R3, R8, c[0x0][0x3d4], P0 ;  /* 0x0000f50008037a07 */ /* 0x010fe20000000000 */
[----:B------:R-:W-:Y:S05]  /*17220*/  @P1 BRA `(.L_x_1488) ;  /* 0x0000004000001947 */ /* 0x000fea0003800000 */
[----:B-1----:R-:W-:Y:S05]  /*17230*/  @!P2 BRA `(.L_x_1488) ;  /* 0x000000300000a947 */ /* 0x002fea0003800000 */
[----:B------:R1:W2:Y:S04]  /*17240*/  LDG.E R0, [R6.64] ;  /* 0x0000000606007981 */ /* 0x0002a8000c1e1900 */
[----:B-1----:R-:W2:Y:S02]  /*17250*/  LDG.E R6, [R6.64+0x4] ;  /* 0x0000040606067981 */ /* 0x002ea4000c1e1900 */
[----:B--2--5:R-:W-:Y:S02]  /*17260*/  IADD3 R13, -R0, R6, RZ ;  /* 0x00000006000d7210 */ /* 0x024fe40007ffe1ff */
.L_x_1488:
[----:B-1----:R-:W2:Y:S04]  /*17270*/  LDL R4, [R1+0x5c] ;  /* 0x00005c0001047983 */ /* 0x002ea80000100800 */
[----:B------:R-:W2:Y:S04]  /*17280*/  LDL R115, [R1+0x14] ;  /* 0x0000140001737983 */ /* 0x000ea80000100800 */
[----:B------:R-:W3:Y:S04]  /*17290*/  LDL R118, [R1] ;  /* 0x0000000001767983 */ /* 0x000ee80000100800 */
[----:B------:R-:W4:Y:S04]  /*172a0*/  LDL R12, [R1+0x40] ;  /* 0x00004000010c7983 */ /* 0x000f280000100800 */
[----:B------:R-:W3:Y:S01]  /*172b0*/  LDL R119, [R1+0x58] ;  /* 0x0000580001777983 */ /* 0x000ee20000100800 */
[----:B------:R-:W-:Y:S01]  /*172c0*/  IMAD.MOV.U32 R11, RZ, RZ, 0x368 ;  /* 0x00000368ff0b7424 */ /* 0x000fe200078e00ff */
[----:B------:R-:W-:-:S04]  /*172d0*/  ISETP.GT.AND P2, PT, R3, 0x1, PT ;  /* 0x000000010300780c */ /* 0x000fc80003f44270 */
[----:B------:R-:W-:-:S04]  /*172e0*/  SEL R11, R11, 0x328, P2 ;  /* 0x000003280b0b7807 */ /* 0x000fc80001000000 */
[----:B------:R-:W1:Y:S08]  /*172f0*/  LDC.64 R6, c[0x0][R11+0x170] ;  /* 0x00005c000b067b82 */ /* 0x000e700000000a00 */
[----:B------:R1:W3:Y:S08]  /*17300*/  LDC.64 R14, c[0x0][R11+0x168] ;  /* 0x00005a000b0e7b82 */ /* 0x0002f00000000a00 */
[----:B------:R1:W2:Y:S08]  /*17310*/  LDC.64 R16, c[0x0][R11+0x178] ;  /* 0x00005e000b107b82 */ /* 0x0002b00000000a00 */
[----:B------:R1:W2:Y:S01]  /*17320*/  LDC.64 R18, c[0x0][R11+0x160] ;  /* 0x000058000b127b82 */ /* 0x0002a20000000a00 */
[----:B------:R-:W-:Y:S01]  /*17330*/  IMAD.MOV.U32 R0, RZ, RZ, c[0x0][0x4e8] ;  /* 0x00013a00ff007624 */ /* 0x000fe200078e00ff */
[----:B------:R-:W-:-:S04]  /*17340*/  ISETP.NE.U32.AND P0, PT, RZ, c[0x0][0x500], PT ;  /* 0x00014000ff007a0c */ /* 0x000fc80003f05070 */
[----:B------:R-:W-:Y:S02]  /*17350*/  ISETP.NE.AND P3, PT, R0, 0x1, PT ;  /* 0x000000010000780c */ /* 0x000fe40003f65270 */
[----:B------:R-:W-:-:S04]  /*17360*/  ISETP.NE.AND.EX P0, PT, RZ, c[0x0][0x504], PT, P0 ;  /* 0x00014100ff007a0c */ /* 0x000fc80003f05300 */
[----:B------:R-:W-:Y:S01]  /*17370*/  SEL R0, R217, RZ, !P0 ;  /* 0x000000ffd9007207 */ /* 0x000fe20004000000 */
[----:B------:R-:W2:Y:S04]  /*17380*/  S2R R122, SR_TID.X ;  /* 0x00000000007a7919 */ /* 0x000ea80000002100 */
[----:B-1----:R-:W-:Y:S02]  /*17390*/  IMAD R3, R7, R0, RZ ;  /* 0x0000000007037224 */ /* 0x002fe400078e02ff */
[----:B-----5:R-:W-:Y:S01]  /*173a0*/  IMAD R13, R13, c[0x0][0x4e8], RZ ;  /* 0x00013a000d0d7a24 */ /* 0x020fe200078e02ff */
[----:B------:R-:W-:Y:S01]  /*173b0*/  LOP3.LUT R206, R206, 0xfffffffd, RZ, 0xc0, !PT ;  /* 0xfffffffdcece7812 */ /* 0x000fe200078ec0ff */
[----:B--2---:R-:W-:Y:S01]  /*173c0*/  IMAD R8, R115, 0x80, R4 ;  /* 0x0000008073087824 */ /* 0x004fe200078e0204 */
[----:B------:R-:W-:-:S03]  /*173d0*/  SEL R4, R9, RZ, !P0 ;  /* 0x000000ff09047207 */ /* 0x000fc60004000000 */
[----:B------:R-:W-:-:S04]  /*173e0*/  @P3 IMAD.HI.U32 R9, R8, c[0x0][0x4ec], RZ ;  /* 0x00013b0008093a27 */ /* 0x000fc800078e00ff */
[C---:B------:R-:W-:Y:S02]  /*173f0*/  IMAD R11, R6.reuse, R4, R3 ;  /* 0x00000004060b7224 */ /* 0x040fe400078e0203 */
[----:B------:R-:W-:-:S04]  /*17400*/  IMAD.WIDE.U32 R4, R6, R0, RZ ;  /* 0x0000000006047225 */ /* 0x000fc800078e00ff */
[----:B---3--:R-:W-:-:S04]  /*17410*/  IMAD.WIDE.U32 R6, R14, R118, RZ ;  /* 0x000000760e067225 */ /* 0x008fc800078e00ff */
[----:B------:R-:W-:Y:S01]  /*17420*/  IMAD.MOV.U32 R3, RZ, RZ, R8 ;  /* 0x000000ffff037224 */ /* 0x000fe200078e0008 */
[----:B------:R-:W-:Y:S01]  /*17430*/  @P3 SHF.R.U32.HI R3, RZ, c[0x0][0x4f0], R9 ;  /* 0x00013c00ff033a19 */ /* 0x000fe20000011609 */
[----:B------:R-:W-:Y:S01]  /*17440*/  IMAD R10, R15, R118, RZ ;  /* 0x000000760f0a7224 */ /* 0x000fe200078e02ff */
[----:B----4-:R-:W-:Y:S01]  /*17450*/  SEL R9, R12, RZ, P2 ;  /* 0x000000ff0c097207 */ /* 0x010fe20001000000 */
        /* <DEDUP_REMOVED lines=30> */
[----:B------:R2:W-:Y:S02]  /*17640*/  SHFL.IDX PT, R4, R3, 0x1, 0x1c1f ;  /* 0x003c1f0003047f89 */ /* 0x0005e400000e0000 */
[----:B------:R-:W-:Y:S02]  /*17650*/  LOP3.LUT P0, RZ, R15, 0x3, RZ, 0xc0, !PT ;  /* 0x000000030fff7812 */ /* 0x000fe4000780c0ff */
[----:B------:R-:W3:Y:S01]  /*17660*/  SHFL.IDX PT, R5, R5, 0x1, 0x1c1f ;  /* 0x003c1f0005057f89 */ /* 0x000ee200000e0000 */
[----:B--2---:R-:W-:-:S05]  /*17670*/  IMAD R3, R115, 0x80, R119 ;  /* 0x0000008073037824 */ /* 0x004fca00078e0277 */
        /* <DEDUP_REMOVED lines=10> */
[-C--:B-1----:R-:W-:Y:S01]  /*17720*/  LEA R6, R215, R205.reuse, 0x5 ;  /* 0x000000cdd7067211 */ /* 0x082fe200078e28ff */
        /* <DEDUP_REMOVED lines=48> */
.L_x_1553:
[----:B------:R-:W-:Y:S05]  /*17a30*/  BRA.DIV ~URZ, `(.L_x_1491) ;  /* 0x000045527f007947 */ /* 0x000fea000b800000 */
[----:B------:R4:W2:Y:S02]  /*17a40*/  SHFL.IDX PT, R0, R16, RZ, 0x181f ;  /* 0x00181fff10007589 */ /* 0x0008a400000e0000 */
.L_x_1554:
[----:B------:R-:W-:Y:S01]  /*17a50*/  ISETP.GE.AND P0, PT, R14, R13, PT ;  /* 0x0000000d0e00720c */ /* 0x000fe20003f06270 */
[----:B------:R-:W-:Y:S01]  /*17a60*/  BSSY B0, `(.L_x_1492) ;  /* 0x0000018000007945 */ /* 0x000fe20003800000 */
[----:B------:R-:W-:Y:S02]  /*17a70*/  SHF.R.S32.HI R2, RZ, 0x1f, R134 ;  /* 0x0000001fff027819 */ /* 0x000fe40000011486 */
[----:B------:R-:W-:Y:S02]  /*17a80*/  SHF.R.S32.HI R17, RZ, 0x1f, R207 ;  /* 0x0000001fff117819 */ /* 0x000fe400000114cf */
[----:B------:R-:W-:Y:S02]  /*17a90*/  LEA.HI R2, R2, R134, RZ, 0x3 ;  /* 0x0000008602027211 */ /* 0x000fe400078f18ff */
[----:B------:R-:W-:Y:S02]  /*17aa0*/  SHF.R.S32.HI R19, RZ, 0x1f, R208 ;  /* 0x0000001fff137819 */ /* 0x000fe400000114d0 */
[----:B------:R-:W-:-:S04]  /*17ab0*/  LOP3.LUT R4, R2, 0xfffffff8, RZ, 0xc0, !PT ;  /* 0xfffffff802047812 */ /* 0x000fc800078ec0ff */
        /* <DEDUP_REMOVED lines=18> */
.L_x_1493:
[----:B------:R-:W-:Y:S05]  /*17be0*/  BSYNC B0 ;  /* 0x0000000000007941 */ /* 0x000fea0003800000 */
.L_x_1492:
[----:B------:R-:W-:Y:S05]  /*17bf0*/  BRA.DIV ~URZ, `(.L_x_1494) ;  /* 0x000043f27f007947 */ /* 0x000fea000b800000 */
[----:B---3--:R3:W4:Y:S04]  /*17c00*/  SHFL.IDX PT, R12, R15, 0x1, 0x181f ;  /* 0x00381f000f0c7f89 */ /* 0x00872800000e0000 */
[----:B--2---:R3:W2:Y:S02]  /*17c10*/  SHFL.IDX PT, R0, R16, 0x1, 0x181f ;  /* 0x00381f0010007f89 */ /* 0x0046a400000e0000 */
.L_x_1555:
        /* <DEDUP_REMOVED lines=20> */
.L_x_1496:
[----:B------:R-:W-:Y:S05]  /*17d60*/  BSYNC B0 ;  /* 0x0000000000007941 */ /* 0x000fea0003800000 */
.L_x_1495:
[----:B------:R-:W-:Y:S05]  /*17d70*/  BRA.DIV ~URZ, `(.L_x_1497) ;  /* 0x000043327f007947 */ /* 0x000fea000b800000 */
[----:B----4-:R4:W3:Y:S02]  /*17d80*/  SHFL.IDX PT, R12, R15, 0x2, 0x181f ;  /* 0x00581f000f0c7f89 */ /* 0x0108e400000e0000 */
.L_x_1556:
[----:B------:R-:W-:Y:S05]  /*17d90*/  BRA.DIV ~URZ, `(.L_x_1498) ;  /* 0x000043827f007947 */ /* 0x000fea000b800000 */
[----:B--2---:R2:W4:Y:S02]  /*17da0*/  SHFL.IDX PT, R0, R16, 0x2, 0x181f ;  /* 0x00581f0010007f89 */ /* 0x00452400000e0000 */
.L_x_1557:
        /* <DEDUP_REMOVED lines=20> */
.L_x_1500:
[----:B------:R-:W-:Y:S05]  /*17ef0*/  BSYNC B0 ;  /* 0x0000000000007941 */ /* 0x000fea0003800000 */
.L_x_1499:
[----:B------:R-:W-:Y:S05]  /*17f00*/  BRA.DIV ~URZ, `(.L_x_1501) ;  /* 0x000042727f007947 */ /* 0x000fea000b800000 */
[----:B---3--:R3:W2:Y:S04]  /*17f10*/  SHFL.IDX PT, R10, R15, 0x3, 0x181f ;  /* 0x00781f000f0a7f89 */ /* 0x0086a800000e0000 */
[----:B----4-:R3:W4:Y:S02]  /*17f20*/  SHFL.IDX PT, R0, R16, 0x3, 0x181f ;  /* 0x00781f0010007f89 */ /* 0x01072400000e0000 */
.L_x_1558:
        /* <DEDUP_REMOVED lines=21> */
.L_x_1489:
[----:B-1----:R-:W2:Y:S04]  /*18080*/  LDL.LU R7, [R1] ;  /* 0x0000000001077983 */ /* 0x002ea80000300800 */
        /* <DEDUP_REMOVED lines=34> */
.L_x_1559:
[----:B------:R-:W-:Y:S05]  /*182b0*/  BRA.DIV ~URZ, `(.L_x_1504) ;  /* 0x00003ff27f007947 */ /* 0x000fea000b800000 */
[----:B------:R3:W4:Y:S02]  /*182c0*/  SHFL.IDX PT, R0, R17, RZ, 0x1c1f ;  /* 0x001c1fff11007589 */ /* 0x00072400000e0000 */
.L_x_1560:
        /* <DEDUP_REMOVED lines=10> */
[----:B------:R-:W-:Y:S01]  /*18370*/  IADD3 R5, R216, 0x20, RZ ;  /* 0x00000020d8057810 */ /* 0x000fe20007ffe0ff */
[----:B--2---:R-:W-:Y:S01]  /*18380*/  @!P2 IMAD.MOV.U32 R3, RZ, RZ, R4 ;  /* 0x000000ffff03a224 */ /* 0x004fe200078e0004 */
[----:B------:R-:W-:Y:S02]  /*18390*/  ISETP.GE.AND P6, PT, R14, c[0x0][0x3c8], PT ;  /* 0x0000f2000e007a0c */ /* 0x000fe40003fc6270 */
[----:B------:R-:W-:Y:S01]  /*183a0*/  SHF.R.S32.HI R11, RZ, 0x1f, R11 ;  /* 0x0000001fff0b7819 */ /* 0x000fe2000001140b */
[----:B------:R-:W-:Y:S01]  /*183b0*/  @!P2 IMAD.WIDE R6, R216, 0x4, R2 ;  /* 0x00000004d806a825 */ /* 0x000fe200078e0202 */
[----:B------:R-:W-:-:S02]  /*183c0*/  @!P1 LEA R2, P3, R10, R0, 0x2 ;  /* 0x000000000a029211 */ /* 0x000fc400078610ff */
[C---:B------:R-:W-:Y:S02]  /*183d0*/  IADD3 R9, R216.reuse, 0x10, RZ ;  /* 0x00000010d8097810 */ /* 0x040fe40007ffe0ff */
[----:B------:R-:W-:Y:S01]  /*183e0*/  ISETP.GE.AND P5, PT, R5, c[0x0][0x3c8], PT ;  /* 0x0000f20005007a0c */ /* 0x000fe20003fa6270 */
[----:B------:R2:W-:Y:S01]  /*183f0*/  @!P2 ST.E.64 [R6.64], R164 ;  /* 0x000000a40600a985 */ /* 0x0005e2000c101b06 */
[----:B------:R-:W-:Y:S02]  /*18400*/  IADD3 R13, R216, 0x28, RZ ;  /* 0x00000028d80d7810 */ /* 0x000fe40007ffe0ff */
[----:B------:R-:W-:Y:S02]  /*18410*/  SHF.R.S32.HI R9, RZ, 0x1f, R9 ;  /* 0x0000001fff097819 */ /* 0x000fe40000011409 */
[----:B------:R-:W-:Y:S02]  /*18420*/  @!P1 LEA.HI.X R3, R10, R4, R11, 0x2, P3 ;  /* 0x000000040a039211 */ /* 0x000fe400018f140b */
[----:B------:R-:W-:-:S02]  /*18430*/  ISETP.GE.AND P4, PT, R13, c[0x0][0x3c8], PT ;  /* 0x0000f2000d007a0c */ /* 0x000fc40003f86270 */
[C---:B------:R-:W-:Y:S01]  /*18440*/  IADD3 R15, R216.reuse, 0x18, RZ ;  /* 0x00000018d80f7810 */ /* 0x040fe20007ffe0ff */
[----:B------:R4:W-:Y:S01]  /*18450*/  @!P1 ST.E.64 [R2.64], R22 ;  /* 0x0000001602009985 */ /* 0x0009e2000c101b06 */
[C---:B------:R-:W-:Y:S02]  /*18460*/  IADD3 R10, R216.reuse, 0x30, RZ ;  /* 0x00000030d80a7810 */ /* 0x040fe40007ffe0ff */
[----:B------:R-:W-:Y:S02]  /*18470*/  IADD3 R11, R216, 0x20, RZ ;  /* 0x00000020d80b7810 */ /* 0x000fe40007ffe0ff */
[----:B------:R-:W-:Y:S02]  /*18480*/  SHF.R.S32.HI R15, RZ, 0x1f, R15 ;  /* 0x0000001fff0f7819 */ /* 0x000fe4000001140f */
[----:B------:R-:W-:Y:S02]  /*18490*/  ISETP.GE.AND P3, PT, R10, c[0x0][0x3c8], PT ;  /* 0x0000f2000a007a0c */ /* 0x000fe40003f66270 */
[----:B------:R-:W-:-:S02]  /*184a0*/  IADD3 R12, R216, 0x38, RZ ;  /* 0x00000038d80c7810 */ /* 0x000fc40007ffe0ff */
[----:B------:R-:W-:Y:S02]  /*184b0*/  SHF.R.S32.HI R11, RZ, 0x1f, R11 ;  /* 0x0000001fff0b7819 */ /* 0x000fe4000001140b */
[----:B--2---:R-:W-:-:S04]  /*184c0*/  @!P0 LEA R6, P2, R8, R0, 0x2 ;  /* 0x0000000008068211 */ /* 0x004fc800078410ff */
[----:B------:R-:W-:Y:S02]  /*184d0*/  @!P0 LEA.HI.X R7, R8, R4, R9, 0x2, P2 ;  /* 0x0000000408078211 */ /* 0x000fe400010f1409 */
[----:B------:R-:W-:-:S03]  /*184e0*/  ISETP.GE.AND P2, PT, R12, c[0x0][0x3c8], PT ;  /* 0x0000f2000c007a0c */ /* 0x000fc60003f46270 */
[----:B------:R2:W-:Y:S01]  /*184f0*/  @!P0 ST.E.64 [R6.64], R24 ;  /* 0x0000001806008985 */ /* 0x0005e2000c101b06 */
[CC--:B----4-:R-:W-:Y:S02]  /*18500*/  @!P6 LEA R2, P1, R14.reuse, R0.reuse, 0x2 ;  /* 0x000000000e02e211 */ /* 0x0d0fe400078210ff */
[C---:B------:R-:W-:Y:S02]  /*18510*/  @!P5 LEA R8, P0, R5.reuse, R0, 0x2 ;  /* 0x000000000508d211 */ /* 0x040fe400078010ff */
[-C--:B------:R-:W-:Y:S02]  /*18520*/  @!P6 LEA.HI.X R3, R14, R4.reuse, R15, 0x2, P1 ;  /* 0x000000040e03e211 */ /* 0x080fe400008f140f */
[----:B------:R-:W-:Y:S02]  /*18530*/  IADD3 R15, R216, 0x28, RZ ;  /* 0x00000028d80f7810 */ /* 0x000fe40007ffe0ff */
[----:B------:R-:W-:Y:S01]  /*18540*/  @!P5 LEA.HI.X R9, R5, R4, R11, 0x2, P0 ;  /* 0x000000040509d211 */ /* 0x000fe200000f140b */
[----:B------:R4:W-:Y:S01]  /*18550*/  @!P6 ST.E.64 [R2.64], R26 ;  /* 0x0000001a0200e985 */ /* 0x0009e2000c101b06 */
[----:B------:R-:W-:-:S02]  /*18560*/  SHF.R.S32.HI R15, RZ, 0x1f, R15 ;  /* 0x0000001fff0f7819 */ /* 0x000fc4000001140f */
[C---:B------:R-:W-:Y:S01]  /*18570*/  IADD3 R11, R216.reuse, 0x30, RZ ;  /* 0x00000030d80b7810 */ /* 0x040fe20007ffe0ff */
[----:B------:R5:W-:Y:S01]  /*18580*/  @!P5 ST.E.64 [R8.64], R148 ;  /* 0x000000940800d985 */ /* 0x000be2000c101b06 */
[C---:B------:R-:W-:Y:S02]  /*18590*/  IADD3 R14, R216.reuse, 0x40, RZ ;  /* 0x00000040d80e7810 */ /* 0x040fe40007ffe0ff */
[----:B------:R-:W-:Y:S02]  /*185a0*/  IADD3 R5, R216, 0x48, RZ ;  /* 0x00000048d8057810 */ /* 0x000fe40007ffe0ff */
[----:B------:R-:W-:Y:S02]  /*185b0*/  SHF.R.S32.HI R11, RZ, 0x1f, R11 ;  /* 0x0000001fff0b7819 */ /* 0x000fe4000001140b */
[----:B------:R-:W-:Y:S02]  /*185c0*/  ISETP.GE.AND P1, PT, R14, c[0x0][0x3c8], PT ;  /* 0x0000f2000e007a0c */ /* 0x000fe40003f26270 */
[----:B--2---:R-:W-:-:S04]  /*185d0*/  @!P4 LEA R6, P0, R13, R0, 0x2 ;  /* 0x000000000d06c211 */ /* 0x004fc800078010ff */
[----:B------:R-:W-:Y:S02]  /*185e0*/  @!P4 LEA.HI.X R7, R13, R4, R15, 0x2, P0 ;  /* 0x000000040d07c211 */ /* 0x000fe400000f140f */
[----:B------:R-:W-:Y:S02]  /*185f0*/  IADD3 R15, R216, 0x38, RZ ;  /* 0x00000038d80f7810 */ /* 0x000fe40007ffe0ff */
[----:B------:R-:W-:Y:S01]  /*18600*/  ISETP.GE.AND P0, PT, R5, c[0x0][0x3c8], PT ;  /* 0x0000f20005007a0c */ /* 0x000fe20003f06270 */
[----:B------:R2:W-:Y:S01]  /*18610*/  @!P4 ST.E.64 [R6.64], R144 ;  /* 0x000000900600c985 */ /* 0x0005e2000c101b06 */
[C---:B----4-:R-:W-:Y:S02]  /*18620*/  @!P3 LEA R2, P5, R10.reuse, R0, 0x2 ;  /* 0x000000000a02b211 */ /* 0x050fe400078a10ff */
[----:B------:R-:W-:Y:S02]  /*18630*/  SHF.R.S32.HI R15, RZ, 0x1f, R15 ;  /* 0x0000001fff0f7819 */ /* 0x000fe4000001140f */
[----:B------:R-:W-:-:S02]  /*18640*/  @!P3 LEA.HI.X R3, R10, R4, R11, 0x2, P5 ;  /* 0x000000040a03b211 */ /* 0x000fc400028f140b */
[----:B------:R-:W-:Y:S02]  /*18650*/  @!P2 LEA R10, P4, R12, R0, 0x2 ;  /* 0x000000000c0aa211 */ /* 0x000fe400078810ff */
[----:B------:R-:W-:Y:S01]  /*18660*/  IADD3 R13, R216, 0x50, RZ ;  /* 0x00000050d80d7810 */ /* 0x000fe20007ffe0ff */
[----:B------:R4:W-:Y:S01]  /*18670*/  @!P3 ST.E.64 [R2.64], R28 ;  /* 0x0000001c0200b985 */ /* 0x0009e2000c101b06 */
[----:B------:R-:W-:Y:S02]  /*18680*/  @!P2 LEA.HI.X R11, R12, R4, R15, 0x2, P4 ;  /* 0x000000040c0ba211 */ /* 0x000fe400020f140f */
[C---:B------:R-:W-:Y:S02]  /*18690*/  IADD3 R15, R216.reuse, 0x40, RZ ;  /* 0x00000040d80f7810 */ /* 0x040fe40007ffe0ff */
[----:B------:R-:W-:Y:S01]  /*186a0*/  IADD3 R12, R216, 0x48, RZ ;  /* 0x00000048d80c7810 */ /* 0x000fe20007ffe0ff */
[----:B------:R1:W-:Y:S01]  /*186b0*/  @!P2 ST.E.64 [R10.64], R152 ;  /* 0x000000980a00a985 */ /* 0x0003e2000c101b06 */
[----:B------:R-:W-:-:S02]  /*186c0*/  ISETP.GE.AND P6, PT, R13, c[0x0][0x3c8], PT ;  /* 0x0000f2000d007a0c */ /* 0x000fc40003fc6270 */
[----:B------:R-:W-:Y:S02]  /*186d0*/  SHF.R.S32.HI R15, RZ, 0x1f, R15 ;  /* 0x0000001fff0f7819 */ /* 0x000fe4000001140f */
[----:B-----5:R-:W-:Y:S02]  /*186e0*/  @!P0 LEA R8, P4, R5, R0, 0x2 ;  /* 0x0000000005088211 */ /* 0x020fe400078810ff */
[----:B------:R-:W-:-:S04]  /*186f0*/  SHF.R.S32.HI R12, RZ, 0x1f, R12 ;  /* 0x0000001fff0c7819 */ /* 0x000fc8000001140c */
[----:B------:R-:W-:Y:S02]  /*18700*/  @!P0 LEA.HI.X R9, R5, R4, R12, 0x2, P4 ;  /* 0x0000000405098211 */ /* 0x000fe400020f140c */
[----:B--2---:R-:W-:Y:S02]  /*18710*/  @!P1 LEA R6, P3, R14, R0, 0x2 ;  /* 0x000000000e069211 */ /* 0x004fe400078610ff */
[----:B------:R-:W-:Y:S02]  /*18720*/  IADD3 R5, R216, 0x70, RZ ;  /* 0x00000070d8057810 */ /* 0x000fe40007ffe0ff */
[----:B------:R-:W-:Y:S02]  /*18730*/  @!P1 LEA.HI.X R7, R14, R4, R15, 0x2, P3 ;  /* 0x000000040e079211 */ /* 0x000fe400018f140f */
[----:B------:R-:W-:-:S03]  /*18740*/  ISETP.GE.AND P4, PT, R5, c[0x0][0x3c8], PT ;  /* 0x0000f20005007a0c */ /* 0x000fc60003f86270 */
[----:B------:R2:W-:Y:S01]  /*18750*/  @!P1 ST.E.64 [R6.64], R36 ;  /* 0x0000002406009985 */ /* 0x0005e2000c101b06 */
[C---:B----4-:R-:W-:Y:S02]  /*18760*/  IADD3 R3, R216.reuse, 0x58, RZ ;  /* 0x00000058d8037810 */ /* 0x050fe40007ffe0ff */
[----:B------:R-:W-:Y:S01]  /*18770*/  IADD3 R2, R216, 0x60, RZ ;  /* 0x00000060d8027810 */ /* 0x000fe20007ffe0ff */
[----:B------:R4:W-:Y:S01]  /*18780*/  @!P0 ST.E.64 [R8.64], R32 ;  /* 0x0000002008008985 */ /* 0x0009e2000c101b06 */
[----:B------:R-:W-:Y:S02]  /*18790*/  ISETP.GE.AND P2, PT, R3, c[0x0][0x3c8], PT ;  /* 0x0000f20003007a0c */ /* 0x000fe40003f46270 */
[----:B------:R-:W-:Y:S02]  /*187a0*/  ISETP.GE.AND P5, PT, R2, c[0x0][0x3c8], PT ;  /* 0x0000f20002007a0c */ /* 0x000fe40003fa6270 */
[----:B-1----:R-:W-:Y:S02]  /*187b0*/  @!P6 LEA R10, P0, R13, R0, 0x2 ;  /* 0x000000000d0ae211 */ /* 0x002fe400078010ff */
        /* <DEDUP_REMOVED lines=15> */
[----:B------:R-:W-:Y:S02]  /*188b0*/  IADD3 R2, R216, 0x80, RZ ;  /* 0x00000080d8027810 */ /* 0x000fe40007ffe0ff */
[C---:B------:R-:W-:Y:S01]  /*188c0*/  @!P4 LEA R12, P0, R5.reuse, R0, 0x2 ;  /* 0x00000000050cc211 */ /* 0x040fe200078010ff */
[----:B------:R-:W-:Y:S01]  /*188d0*/  @!P5 ST.E.64 [R14.64], R52 ;  /* 0x000000340e00d985 */ /* 0x000fe2000c101b06 */
[----:B------:R-:W-:Y:S02]  /*188e0*/  ISETP.GE.AND P5, PT, R2, c[0x0][0x3c8], PT ;  /* 0x0000f20002007a0c */ /* 0x000fe40003fa6270 */
[----:B------:R-:W-:Y:S02]  /*188f0*/  @!P4 LEA.HI.X R13, R5, R4, R3, 0x2, P0 ;  /* 0x00000004050dc211 */ /* 0x000fe400000f1403 */
[C---:B------:R-:W-:Y:S02]  /*18900*/  IADD3 R3, R216.reuse, 0x88, RZ ;  /* 0x00000088d8037810 */ /* 0x040fe40007ffe0ff */
[----:B------:R-:W-:-:S04]  /*18910*/  IADD3 R5, R216, 0x90, RZ ;  /* 0x00000090d8057810 */ /* 0x000fc80007ffe0ff */
[----:B------:R-:W-:-:S03]  /*18920*/  ISETP.GE.AND P6, PT, R5, c[0x0][0x3c8], PT ;  /* 0x0000f20005007a0c */ /* 0x000fc60003fc6270 */
[-C--:B-1----:R-:W-:Y:S02]  /*18930*/  @!P5 LEA R10, P0, R2, R0.reuse, 0x2 ;  /* 0x00000000020ad211 */ /* 0x082fe400078010ff */
[----:B--2---:R-:W-:Y:S02]  /*18940*/  SHF.R.S32.HI R9, RZ, 0x1f, R6 ;  /* 0x0000001fff097819 */ /* 0x004fe40000011406 */
[----:B------:R-:W-:-:S04]  /*18950*/  @!P3 LEA R8, P1, R6, R0, 0x2 ;  /* 0x000000000608b211 */ /* 0x000fc800078210ff */
[----:B------:R-:W-:Y:S02]  /*18960*/  @!P3 LEA.HI.X R9, R6, R4, R9, 0x2, P1 ;  /* 0x000000040609b211 */ /* 0x000fe400008f1409 */
[----:B------:R-:W-:-:S03]  /*18970*/  @!P2 LEA R6, P1, R7, R0, 0x2 ;  /* 0x000000000706a211 */ /* 0x000fc600078210ff */
[----:B------:R1:W-:Y:S01]  /*18980*/  @!P3 ST.E.64 [R8.64], R48 ;  /* 0x000000300800b985 */ /* 0x0003e2000c101b06 */
[----:B------:R-:W-:-:S03]  /*18990*/  ISETP.GE.AND P3, PT, R3, c[0x0][0x3c8], PT ;  /* 0x0000f20003007a0c */ /* 0x000fc60003f66270 */
[----:B------:R2:W-:Y:S01]  /*189a0*/  @!P4 ST.E.64 [R12.64], R60 ;  /* 0x0000003c0c00c985 */ /* 0x0005e2000c101b06 */
[C---:B------:R-:W-:Y:S02]  /*189b0*/  ISETP.GE.AND P4, PT, R2.reuse, c[0x0][0x3c8], PT ;  /* 0x0000f20002007a0c */ /* 0x040fe40003f86270 */
[----:B-1----:R-:W-:Y:S02]  /*189c0*/  SHF.R.S32.HI R9, RZ, 0x1f, R7 ;  /* 0x0000001fff097819 */ /* 0x002fe40000011407 */
[----:B------:R-:W-:Y:S02]  /*189d0*/  SHF.R.S32.HI R8, RZ, 0x1f, R2 ;  /* 0x0000001fff087819 */ /* 0x000fe40000011402 */
[-C--:B------:R-:W-:Y:S02]  /*189e0*/  @!P2 LEA.HI.X R7, R7, R4.reuse, R9, 0x2, P1 ;  /* 0x000000040707a211 */ /* 0x080fe400008f1409 */
[----:B------:R-:W-:Y:S02]  /*189f0*/  @!P5 LEA.HI.X R11, R2, R4, R8, 0x2, P0 ;  /* 0x00000004020bd211 */ /* 0x000fe400000f1408 */
[----:B------:R-:W-:Y:S01]  /*18a00*/  SHF.R.S32.HI R9, RZ, 0x1f, R3 ;  /* 0x0000001fff097819 */ /* 0x000fe20000011403 */
[----:B------:R1:W-:Y:S01]  /*18a10*/  @!P2 ST.E.64 [R6.64], R56 ;  /* 0x000000380600a985 */ /* 0x0003e2000c101b06 */
[----:B------:R-:W-:-:S02]  /*18a20*/  @!P3 LEA R8, P1, R3, R0, 0x2 ;  /* 0x000000000308b211 */ /* 0x000fc400078210ff */
[----:B--2---:R-:W-:Y:S01]  /*18a30*/  SHF.R.S32.HI R12, RZ, 0x1f, R5 ;  /* 0x0000001fff0c7819 */ /* 0x004fe20000011405 */
[----:B------:R-:W-:Y:S01]  /*18a40*/  @!P4 ST.E.64 [R10.64], R68 ;  /* 0x000000440a00c985 */ /* 0x000fe2000c101b06 */
[----:B------:R-:W-:Y:S02]  /*18a50*/  @!P6 LEA R14, P0, R5, R0, 0x2 ;  /* 0x00000000050ee211 */ /* 0x000fe400078010ff */
[-C--:B------:R-:W-:Y:S02]  /*18a60*/  @!P3 LEA.HI.X R9, R3, R4.reuse, R9, 0x2, P1 ;  /* 0x000000040309b211 */ /* 0x080fe400008f1409 */
[----:B------:R-:W-:Y:S02]  /*18a70*/  @!P6 LEA.HI.X R15, R5, R4, R12, 0x2, P0 ;  /* 0x00000004050fe211 */ /* 0x000fe400000f140c */
[C---:B------:R-:W-:Y:S01]  /*18a80*/  IADD3 R2, R216.reuse, 0xa8, RZ ;  /* 0x000000a8d8027810 */ /* 0x040fe20007ffe0ff */
[----:B------:R2:W-:Y:S01]  /*18a90*/  @!P3 ST.E.64 [R8.64], R64 ;  /* 0x000000400800b985 */ /* 0x0005e2000c101b06 */
[----:B------:R-:W-:-:S02]  /*18aa0*/  IADD3 R3, R216, 0xb0, RZ ;  /* 0x000000b0d8037810 */ /* 0x000fc40007ffe0ff */
[----:B------:R-:W-:Y:S01]  /*18ab0*/  ISETP.GE.AND P3, PT, R2, c[0x0][0x3c8], PT ;  /* 0x0000f20002007a0c */ /* 0x000fe20003f66270 */
[----:B------:R-:W-:Y:S01]  /*18ac0*/  @!P6 ST.E.64 [R14.64], R76 ;  /* 0x0000004c0e00e985 */ /* 0x000fe2000c101b06 */
[----:B------:R-:W-:Y:S02]  /*18ad0*/  ISETP.GE.AND P6, PT, R3, c[0x0][0x3c8], PT ;  /* 0x0000f20003007a0c */ /* 0x000fe40003fc6270 */
[C---:B-1----:R-:W-:Y:S02]  /*18ae0*/  IADD3 R7, R216.reuse, 0x98, RZ ;  /* 0x00000098d8077810 */ /* 0x042fe40007ffe0ff */
[----:B------:R-:W-:Y:S02]  /*18af0*/  IADD3 R6, R216, 0xa0, RZ ;  /* 0x000000a0d8067810 */ /* 0x000fe40007ffe0ff */
[----:B------:R-:W-:Y:S02]  /*18b00*/  ISETP.GE.AND P2, PT, R7, c[0x0][0x3c8], PT ;  /* 0x0000f20007007a0c */ /* 0x000fe40003f46270 */
[----:B------:R-:W-:-:S02]  /*18b10*/  ISETP.GE.AND P5, PT, R6, c[0x0][0x3c8], PT ;  /* 0x0000f20006007a0c */ /* 0x000fc40003fa6270 */
[----:B------:R-:W-:Y:S02]  /*18b20*/  SHF.R.S32.HI R5, RZ, 0x1f, R6 ;  /* 0x0000001fff057819 */ /* 0x000fe40000011406 */
[----:B--2---:R-:W-:-:S07]  /*18b30*/  SHF.R.S32.HI R9, RZ, 0x1f, R7 ;  /* 0x0000001fff097819 */ /* 0x004fce0000011407 */
[CC--:B------:R-:W-:Y:S02]  /*18b40*/  @!P2 LEA R8, P1, R7.reuse, R0.reuse, 0x2 ;  /* 0x000000000708a211 */ /* 0x0c0fe400078210ff */
[C---:B------:R-:W-:Y:S02]  /*18b50*/  @!P5 LEA R12, P0, R6.reuse, R0, 0x2 ;  /* 0x00000000060cd211 */ /* 0x040fe400078010ff */
[-C--:B------:R-:W-:Y:S02]  /*18b60*/  @!P2 LEA.HI.X R9, R7, R4.reuse, R9, 0x2, P1 ;  /* 0x000000040709a211 */ /* 0x080fe400008f1409 */
[----:B------:R-:W-:Y:S02]  /*18b70*/  @!P5 LEA.HI.X R13, R6, R4, R5, 0x2, P0 ;  /* 0x00000004060dd211 */ /* 0x000fe400000f1405 */
[C---:B------:R-:W-:Y:S01]  /*18b80*/  IADD3 R6, R216.reuse, 0xb8, RZ ;  /* 0x000000b8d8067810 */ /* 0x040fe20007ffe0ff */
[----:B------:R1:W-:Y:S01]  /*18b90*/  @!P2 ST.E.64 [R8.64], R72 ;  /* 0x000000480800a985 */ /* 0x0003e2000c101b06 */
[----:B------:R-:W-:-:S02]  /*18ba0*/  IADD3 R5, R216, 0xc0, RZ ;  /* 0x000000c0d8057810 */ /* 0x000fc40007ffe0ff */
[----:B------:R-:W-:Y:S01]  /*18bb0*/  ISETP.GE.AND P2, PT, R6, c[0x0][0x3c8], PT ;  /* 0x0000f20006007a0c */ /* 0x000fe20003f46270 */
[----:B------:R2:W-:Y:S01]  /*18bc0*/  @!P5 ST.E.64 [R12.64], R84 ;  /* 0x000000540c00d985 */ /* 0x0005e2000c101b06 */
[----:B------:R-:W-:Y:S02]  /*18bd0*/  ISETP.GE.AND P4, PT, R5, c[0x0][0x3c8], PT ;  /* 0x0000f20005007a0c */ /* 0x000fe40003f86270 */
[----:B------:R-:W-:Y:S02]  /*18be0*/  SHF.R.S32.HI R7, RZ, 0x1f, R3 ;  /* 0x0000001fff077819 */ /* 0x000fe40000011403 */
[----:B------:R-:W-:-:S04]  /*18bf0*/  @!P6 LEA R10, P0, R3, R0, 0x2 ;  /* 0x00000000030ae211 */ /* 0x000fc800078010ff */
[----:B------:R-:W-:Y:S02]  /*18c00*/  @!P6 LEA.HI.X R11, R3, R4, R7, 0x2, P0 ;  /* 0x00000004030be211 */ /* 0x000fe400000f1407 */
[----:B------:R-:W-:Y:S02]  /*18c10*/  IADD3 R3, R216, 0xc8, RZ ;  /* 0x000000c8d8037810 */ /* 0x000fe40007ffe0ff */
[----:B------:R-:W-:Y:S02]  /*18c20*/  SHF.R.S32.HI R7, RZ, 0x1f, R5 ;  /* 0x0000001fff077819 */ /* 0x000fe40000011405 */
[----:B-1----:R-:W-:Y:S02]  /*18c30*/  SHF.R.S32.HI R9, RZ, 0x1f, R2 ;  /* 0x0000001fff097819 */ /* 0x002fe40000011402 */
[-C--:B------:R-:W-:Y:S02]  /*18c40*/  @!P3 LEA R8, P1, R2, R0.reuse, 0x2 ;  /* 0x000000000208b211 */ /* 0x080fe400078210ff */
[----:B--2---:R-:W-:-:S02]  /*18c50*/  @!P4 LEA R12, P0, R5, R0, 0x2 ;  /* 0x00000000050cc211 */ /* 0x004fc400078010ff */
[-C--:B------:R-:W-:Y:S02]  /*18c60*/  @!P3 LEA.HI.X R9, R2, R4.reuse, R9, 0x2, P1 ;  /* 0x000000040209b211 */ /* 0x080fe400008f1409 */
[----:B------:R-:W-:Y:S02]  /*18c70*/  IADD3 R2, R216, 0xd0, RZ ;  /* 0x000000d0d8027810 */ /* 0x000fe40007ffe0ff */
[----:B------:R-:W-:Y:S01]  /*18c80*/  ISETP.GE.AND P1, PT, R3, c[0x0][0x3c8], PT ;  /* 0x0000f20003007a0c */ /* 0x000fe20003f26270 */
[----:B------:R1:W-:Y:S01]  /*18c90*/  @!P3 ST.E.64 [R8.64], R80 ;  /* 0x000000500800b985 */ /* 0x0003e2000c101b06 */
[----:B------:R-:W-:Y:S02]  /*18ca0*/  ISETP.GE.AND P5, PT, R2, c[0x0][0x3c8], PT ;  /* 0x0000f20002007a0c */ /* 0x000fe40003fa6270 */
[----:B------:R-:W-:Y:S01]  /*18cb0*/  @!P4 LEA.HI.X R13, R5, R4, R7, 0x2, P0 ;  /* 0x00000004050dc211 */ /* 0x000fe200000f1407 */
[----:B------:R2:W-:Y:S01]  /*18cc0*/  @!P6 ST.E.64 [R10.64], R92 ;  /* 0x0000005c0a00e985 */ /* 0x0005e2000c101b06 */
[----:B------:R-:W-:-:S02]  /*18cd0*/  IADD3 R7, R216, 0xe0, RZ ;  /* 0x000000e0d8077810 */ /* 0x000fc40007ffe0ff */
[----:B------:R-:W-:Y:S02]  /*18ce0*/  SHF.R.S32.HI R5, RZ, 0x1f, R2 ;  /* 0x0000001fff057819 */ /* 0x000fe40000011402 */
[----:B------:R-:W-:Y:S02]  /*18cf0*/  ISETP.GE.AND P6, PT, R7, c[0x0][0x3c8], PT ;  /* 0x0000f20007007a0c */ /* 0x000fe40003fc6270 */
[----:B-1----:R-:W-:Y:S02]  /*18d00*/  SHF.R.S32.HI R9, RZ, 0x1f, R6 ;  /* 0x0000001fff097819 */ /* 0x002fe40000011406 */
[-C--:B------:R-:W-:Y:S02]  /*18d10*/  @!P2 LEA R8, P3, R6, R0.reuse, 0x2 ;  /* 0x000000000608a211 */ /* 0x080fe400078610ff */
[----:B--2---:R-:W-:Y:S02]  /*18d20*/  @!P5 LEA R10, P0, R2, R0, 0x2 ;  /* 0x00000000020ad211 */ /* 0x004fe400078010ff */
[----:B------:R-:W-:-:S02]  /*18d30*/  @!P2 LEA.HI.X R9, R6, R4, R9, 0x2, P3 ;  /* 0x000000040609a211 */ /* 0x000fc400018f1409 */
[----:B------:R-:W-:Y:S02]  /*18d40*/  IADD3 R6, R216, 0xd8, RZ ;  /* 0x000000d8d8067810 */ /* 0x000fe40007ffe0ff */
[----:B------:R-:W-:Y:S01]  /*18d50*/  @!P5 LEA.HI.X R11, R2, R4, R5, 0x2, P0 ;  /* 0x00000004020bd211 */ /* 0x000fe200000f1405 */
[----:B------:R1:W-:Y:S01]  /*18d60*/  @!P2 ST.E.64 [R8.64], R88 ;  /* 0x000000580800a985 */ /* 0x0003e2000c101b06 */
[----:B------:R-:W-:Y:S02]  /*18d70*/  IADD3 R5, R216, 0xe8, RZ ;  /* 0x000000e8d8057810 */ /* 0x000fe40007ffe0ff */
[----:B------:R-:W-:Y:S01]  /*18d80*/  SHF.R.S32.HI R2, RZ, 0x1f, R6 ;  /* 0x0000001fff027819 */ /* 0x000fe20000011406 */
[----:B------:R2:W-:Y:S01]  /*18d90*/  @!P4 ST.E.64 [R12.64], R100 ;  /* 0x000000640c00c985 */ /* 0x0005e2000c101b06 */
[----:B------:R-:W-:Y:S02]  /*18da0*/  ISETP.GE.AND P4, PT, R6, c[0x0][0x3c8], PT ;  /* 0x0000f20006007a0c */ /* 0x000fe40003f86270 */
[----:B------:R-:W-:-:S02]  /*18db0*/  ISETP.GE.AND P3, PT, R5, c[0x0][0x3c8], PT ;  /* 0x0000f20005007a0c */ /* 0x000fc40003f66270 */
[----:B-1----:R-:W-:Y:S02]  /*18dc0*/  SHF.R.S32.HI R9, RZ, 0x1f, R3 ;  /* 0x0000001fff097819 */ /* 0x002fe40000011403 */
[-C--:B------:R-:W-:Y:S02]  /*18dd0*/  @!P1 LEA R8, P2, R3, R0.reuse, 0x2 ;  /* 0x0000000003089211 */ /* 0x080fe400078410ff */
[----:B--2---:R-:W-:Y:S02]  /*18de0*/  @!P6 LEA R12, P0, R7, R0, 0x2 ;  /* 0x00000000070ce211 */ /* 0x004fe400078010ff */
        /* <DEDUP_REMOVED lines=25> */
.L_x_1506:
[----:B------:R-:W-:Y:S05]  /*18f80*/  BSYNC B0 ;  /* 0x0000000000007941 */ /* 0x000fea0003800000 */
.L_x_1505:
[----:B------:R-:W-:Y:S05]  /*18f90*/  BRA.DIV ~URZ, `(.L_x_1507) ;  /* 0x000033727f007947 */ /* 0x000fea000b800000 */
[----:B--2---:R2:W1:Y:S04]  /*18fa0*/  SHFL.IDX PT, R4, R16, 0x1, 0x1c1f ;  /* 0x003c1f0010047f89 */ /* 0x00446800000e0000 */
[----:B----4-:R2:W4:Y:S02]  /*18fb0*/  SHFL.IDX PT, R0, R17, 0x1, 0x1c1f ;  /* 0x003c1f0011007f89 */ /* 0x01052400000e0000 */
.L_x_1561:
[----:B------:R-:W-:-:S13]  /*18fc0*/  LOP3.LUT P0, RZ, R206, 0x2, RZ, 0xc0, !PT ;  /* 0x00000002ceff7812 */ /* 0x000fda000780c0ff */
[----:B------:R-:W-:Y:S05]  /*18fd0*/  @P0 BRA `(.L_x_1502) ;  /* 0x00001a8000000947 */ /* 0x000fea0003800000 */
[C---:B------:R-:W-:Y:S02]  /*18fe0*/  IADD3 R10, R216.reuse, 0x8, RZ ;  /* 0x00000008d80a7810 */ /* 0x040fe40007ffe0ff */
[----:B------:R-:W-:Y:S02]  /*18ff0*/  ISETP.GE.AND P2, PT, R216, c[0x0][0x3c8], PT ;  /* 0x0000f200d8007a0c */ /* 0x000fe40003f46270 */
[----:B------:R-:W-:Y:S02]  /*19000*/  ISETP.GE.AND P1, PT, R10, c[0x0][0x3c8], PT ;  /* 0x0000f2000a007a0c */ /* 0x000fe40003f26270 */
[C---:B------:R-:W-:Y:S02]  /*19010*/  IADD3 R11, R216.reuse, 0x10, RZ ;  /* 0x00000010d80b7810 */ /* 0x040fe40007ffe0ff */
[----:B------:R-:W-:Y:S02]  /*19020*/  IADD3 R15, R216, 0x8, RZ ;  /* 0x00000008d80f7810 */ /* 0x000fe40007ffe0ff */
[----:B------:R-:W-:-:S02]  /*19030*/  ISETP.GE.AND P0, PT, R11, c[0x0][0x3c8], PT ;  /* 0x0000f2000b007a0c */ /* 0x000fc40003f06270 */
[----:B------:R-:W-:Y:S02]  /*19040*/  IADD3 R5, R216, 0x18, RZ ;  /* 0x00000018d8057810 */ /* 0x000fe40007ffe0ff */
[----:B------:R-:W-:Y:S01]  /*19050*/  SHF.R.S32.HI R15, RZ, 0x1f, R15 ;  /* 0x0000001fff0f7819 */ /* 0x000fe2000001140f */
[----:B----4-:R-:W-:Y:S01]  /*19060*/  @!P2 IMAD.MOV.U32 R2, RZ, RZ, R0 ;  /* 0x000000ffff02a224 */ /* 0x010fe200078e0000 */
[----:B------:R-:W-:Y:S01]  /*19070*/  ISETP.GE.AND P3, PT, R5, c[0x0][0x3c8], PT ;  /* 0x0000f20005007a0c */ /* 0x000fe20003f66270 */
[----:B-1----:R-:W-:Y:S01]  /*19080*/  @!P2 IMAD.MOV.U32 R3, RZ, RZ, R4 ;  /* 0x000000ffff03a224 */ /* 0x002fe200078e0004 */
[----:B------:R-:W-:Y:S02]  /*19090*/  @!P1 LEA R8, P4, R10, R0, 0x2 ;  /* 0x000000000a089211 */ /* 0x000fe400078810ff */
[C---:B------:R-:W-:Y:S01]  /*190a0*/  IADD3 R14, R216.reuse, 0x20, RZ ;  /* 0x00000020d80e7810 */ /* 0x040fe20007ffe0ff */
[----:B------:R-:W-:Y:S01]  /*190b0*/  @!P2 IMAD.WIDE R2, R216, 0x4, R2 ;  /* 0x00000004d802a825 */ /* 0x000fe200078e0202 */
[----:B------:R-:W-:-:S02]  /*190c0*/  @!P1 LEA.HI.X R9, R10, R4, R15, 0x2, P4 ;  /* 0x000000040a099211 */ /* 0x000fc400020f140f */
[----:B------:R-:W-:Y:S02]  /*190d0*/  IADD3 R15, R216, 0x10, RZ ;  /* 0x00000010d80f7810 */ /* 0x000fe40007ffe0ff */
[----:B------:R-:W-:Y:S01]  /*190e0*/  ISETP.GE.AND P5, PT, R14, c[0x0][0x3c8], PT ;  /* 0x0000f2000e007a0c */ /* 0x000fe20003fa6270 */
[----:B------:R1:W-:Y:S01]  /*190f0*/  @!P2 ST.E.64 [R2.64], R120 ;  /* 0x000000780200a985 */ /* 0x0003e2000c101b06 */
[----:B------:R-:W-:Y:S02]  /*19100*/  @!P0 LEA R6, P2, R11, R0, 0x2 ;  /* 0x000000000b068211 */ /* 0x000fe400078410ff */
[----:B------:R-:W-:Y:S01]  /*19110*/  SHF.R.S32.HI R15, RZ, 0x1f, R15 ;  /* 0x0000001fff0f7819 */ /* 0x000fe2000001140f */
[----:B------:R4:W-:Y:S01]  /*19120*/  @!P1 ST.E.64 [R8.64], R162 ;  /* 0x000000a208009985 */ /* 0x0009e2000c101b06 */
[C---:B------:R-:W-:Y:S02]  /*19130*/  IADD3 R10, R216.reuse, 0x18, RZ ;  /* 0x00000018d80a7810 */ /* 0x040fe40007ffe0ff */
[----:B------:R-:W-:-:S02]  /*19140*/  IADD3 R13, R216, 0x28, RZ ;  /* 0x00000028d80d7810 */ /* 0x000fc40007ffe0ff */
[----:B------:R-:W-:Y:S02]  /*19150*/  @!P0 LEA.HI.X R7, R11, R4, R15, 0x2, P2 ;  /* 0x000000040b078211 */ /* 0x000fe400010f140f */
[----:B------:R-:W-:Y:S02]  /*19160*/  SHF.R.S32.HI R10, RZ, 0x1f, R10 ;  /* 0x0000001fff0a7819 */ /* 0x000fe4000001140a */
[----:B------:R-:W-:Y:S01]  /*19170*/  ISETP.GE.AND P4, PT, R13, c[0x0][0x3c8], PT ;  /* 0x0000f2000d007a0c */ /* 0x000fe20003f86270 */
[----:B------:R5:W-:Y:S01]  /*19180*/  @!P0 ST.E.64 [R6.64], R124 ;  /* 0x0000007c06008985 */ /* 0x000be2000c101b06 */
[C---:B------:R-:W-:Y:S02]  /*19190*/  IADD3 R15, R216.reuse, 0x20, RZ ;  /* 0x00000020d80f7810 */ /* 0x040fe40007ffe0ff */
[----:B------:R-:W-:Y:S02]  /*191a0*/  IADD3 R12, R216, 0x30, RZ ;  /* 0x00000030d80c7810 */ /* 0x000fe40007ffe0ff */
[----:B------:R-:W-:-:S02]  /*191b0*/  SHF.R.S32.HI R15, RZ, 0x1f, R15 ;  /* 0x0000001fff0f7819 */ /* 0x000fc4000001140f */
[----:B------:R-:W-:Y:S02]  /*191c0*/  ISETP.GE.AND P2, PT, R12, c[0x0][0x3c8], PT ;  /* 0x0000f2000c007a0c */ /* 0x000fe40003f46270 */
[C---:B--23--:R-:W-:Y:S02]  /*191d0*/  IADD3 R17, R216.reuse, 0x48, RZ ;  /* 0x00000048d8117810 */ /* 0x04cfe40007ffe0ff */
[C---:B------:R-:W-:Y:S02]  /*191e0*/  IADD3 R18, R216.reuse, 0x40, RZ ;  /* 0x00000040d8127810 */ /* 0x040fe40007ffe0ff */
[----:B------:R-:W-:Y:S02]  /*191f0*/  IADD3 R16, R216, 0x50, RZ ;  /* 0x00000050d8107810 */ /* 0x000fe40007ffe0ff */
[----:B-1----:R-:W-:Y:S02]  /*19200*/  @!P3 LEA R2, P6, R5, R0, 0x2 ;  /* 0x000000000502b211 */ /* 0x002fe400078c10ff */
[----:B------:R-:W-:-:S02]  /*19210*/  SHF.R.S32.HI R18, RZ, 0x1f, R18 ;  /* 0x0000001fff127819 */ /* 0x000fc40000011412 */
[----:B------:R-:W-:Y:S02]  /*19220*/  @!P3 LEA.HI.X R3, R5, R4, R10, 0x2, P6 ;  /* 0x000000040503b211 */ /* 0x000fe400030f140a */
[CC--:B------:R-:W-:Y:S02]  /*19230*/  @!P5 LEA R10, P0, R14.reuse, R0.reuse, 0x2 ;  /* 0x000000000e0ad211 */ /* 0x0c0fe400078010ff */
[----:B----4-:R-:W-:Y:S01]  /*19240*/  @!P4 LEA R8, P1, R13, R0, 0x2 ;  /* 0x000000000d08c211 */ /* 0x010fe200078210ff */
[----:B------:R1:W-:Y:S01]  /*19250*/  @!P3 ST.E.64 [R2.64], R128 ;  /* 0x000000800200b985 */ /* 0x0003e2000c101b06 */
[----:B------:R-:W-:Y:S02]  /*19260*/  @!P5 LEA.HI.X R11, R14, R4, R15, 0x2, P0 ;  /* 0x000000040e0bd211 */ /* 0x000fe400000f140f */
[C---:B------:R-:W-:Y:S02]  /*19270*/  IADD3 R14, R216.reuse, 0x28, RZ ;  /* 0x00000028d80e7810 */ /* 0x040fe40007ffe0ff */
[----:B------:R-:W-:Y:S01]  /*19280*/  IADD3 R5, R216, 0x40, RZ ;  /* 0x00000040d8057810 */ /* 0x000fe20007ffe0ff */
[----:B------:R2:W-:Y:S01]  /*19290*/  @!P5 ST.E.64 [R10.64], R150 ;  /* 0x000000960a00d985 */ /* 0x0005e2000c101b06 */
[----:B------:R-:W-:-:S02]  /*192a0*/  SHF.R.S32.HI R14, RZ, 0x1f, R14 ;  /* 0x0000001fff0e7819 */ /* 0x000fc4000001140e */
[----:B------:R-:W-:Y:S02]  /*192b0*/  ISETP.GE.AND P6, PT, R5, c[0x0][0x3c8], PT ;  /* 0x0000f20005007a0c */ /* 0x000fe40003fc6270 */
[----:B------:R-:W-:Y:S02]  /*192c0*/  @!P4 LEA.HI.X R9, R13, R4, R14, 0x2, P1 ;  /* 0x000000040d09c211 */ /* 0x000fe400008f140e */
[C---:B------:R-:W-:Y:S02]  /*192d0*/  IADD3 R14, R216.reuse, 0x38, RZ ;  /* 0x00000038d80e7810 */ /* 0x040fe40007ffe0ff */
[----:B------:R-:W-:Y:S01]  /*192e0*/  IADD3 R13, R216, 0x30, RZ ;  /* 0x00000030d80d7810 */ /* 0x000fe20007ffe0ff */
[----:B------:R3:W-:Y:S01]  /*192f0*/  @!P4 ST.E.64 [R8.64], R146 ;  /* 0x000000920800c985 */ /* 0x0007e2000c101b06 */
[----:B------:R-:W-:Y:S02]  /*19300*/  ISETP.GE.AND P5, PT, R14, c[0x0][0x3c8], PT ;  /* 0x0000f2000e007a0c */ /* 0x000fe40003fa6270 */
[----:B-----5:R-:W-:-:S02]  /*19310*/  @!P2 LEA R6, P0, R12, R0, 0x2 ;  /* 0x000000000c06a211 */ /* 0x020fc400078010ff */
[----:B------:R-:W-:Y:S02]  /*19320*/  SHF.R.S32.HI R13, RZ, 0x1f, R13 ;  /* 0x0000001fff0d7819 */ /* 0x000fe4000001140d */
[----:B------:R-:W-:Y:S02]  /*19330*/  IADD3 R15, R216, 0x38, RZ ;  /* 0x00000038d80f7810 */ /* 0x000fe40007ffe0ff */
[----:B------:R-:W-:Y:S02]  /*19340*/  @!P2 LEA.HI.X R7, R12, R4, R13, 0x2, P0 ;  /* 0x000000040c07a211 */ /* 0x000fe400000f140d */
[----:B------:R-:W-:Y:S02]  /*19350*/  ISETP.GE.AND P0, PT, R17, c[0x0][0x3c8], PT ;  /* 0x0000f20011007a0c */ /* 0x000fe40003f06270 */
[----:B-1----:R-:W-:Y:S01]  /*19360*/  IADD3 R2, R216, 0x58, RZ ;  /* 0x00000058d8027810 */ /* 0x002fe20007ffe0ff */
[----:B------:R1:W-:Y:S01]  /*19370*/  @!P2 ST.E.64 [R6.64], R30 ;  /* 0x0000001e0600a985 */ /* 0x0003e2000c101b06 */
[----:B------:R-:W-:-:S02]  /*19380*/  @!P5 LEA R12, P1, R14, R0, 0x2 ;  /* 0x000000000e0cd211 */ /* 0x000fc400078210ff */
[----:B------:R-:W-:Y:S02]  /*19390*/  ISETP.GE.AND P3, PT, R2, c[0x0][0x3c8], PT ;  /* 0x0000f20002007a0c */ /* 0x000fe40003f66270 */
[C---:B--2---:R-:W-:Y:S02]  /*193a0*/  @!P6 LEA R10, P2, R5.reuse, R0, 0x2 ;  /* 0x00000000050ae211 */ /* 0x044fe400078410ff */
[----:B------:R-:W-:Y:S02]  /*193b0*/  SHF.R.S32.HI R15, RZ, 0x1f, R15 ;  /* 0x0000001fff0f7819 */ /* 0x000fe4000001140f */
[-C--:B------:R-:W-:Y:S02]  /*193c0*/  @!P6 LEA.HI.X R11, R5, R4.reuse, R18, 0x2, P2 ;  /* 0x00000004050be211 */ /* 0x080fe400010f1412 */
[----:B------:R-:W-:Y:S02]  /*193d0*/  @!P5 LEA.HI.X R13, R14, R4, R15, 0x2, P1 ;  /* 0x000000040e0dd211 */ /* 0x000fe400008f140f */
[----:B------:R-:W-:-:S02]  /*193e0*/  IADD3 R18, R216, 0x48, RZ ;  /* 0x00000048d8127810 */ /* 0x000fc40007ffe0ff */
[----:B------:R-:W-:Y:S01]  /*193f0*/  ISETP.GE.AND P4, PT, R16, c[0x0][0x3c8], PT ;  /* 0x0000f20010007a0c */ /* 0x000fe20003f86270 */
[----:B------:R-:W-:Y:S01]  /*19400*/  @!P5 ST.E.64 [R12.64], R154 ;  /* 0x0000009a0c00d985 */ /* 0x000fe2000c101b06 */
[----:B------:R-:W-:Y:S02]  /*19410*/  SHF.R.S32.HI R3, RZ, 0x1f, R2 ;  /* 0x0000001fff037819 */ /* 0x000fe40000011402 */
[CC--:B------:R-:W-:Y:S01]  /*19420*/  @!P3 LEA R14, P1, R2.reuse, R0.reuse, 0x2 ;  /* 0x00000000020eb211 */ /* 0x0c0fe200078210ff */
[----:B------:R2:W-:Y:S01]  /*19430*/  @!P6 ST.E.64 [R10.64], R38 ;  /* 0x000000260a00e985 */ /* 0x0005e2000c101b06 */
[----:B---3--:R-:W-:Y:S02]  /*19440*/  @!P0 LEA R8, P2, R17, R0, 0x2 ;  /* 0x0000000011088211 */ /* 0x008fe400078410ff */
[----:B------:R-:W-:Y:S02]  /*19450*/  SHF.R.S32.HI R18, RZ, 0x1f, R18 ;  /* 0x0000001fff127819 */ /* 0x000fe40000011412 */
[----:B------:R-:W-:-:S02]  /*19460*/  @!P3 LEA.HI.X R15, R2, R4, R3, 0x2, P1 ;  /* 0x00000004020fb211 */ /* 0x000fc400008f1403 */
[----:B------:R-:W-:Y:S02]  /*19470*/  @!P0 LEA.HI.X R9, R17, R4, R18, 0x2, P2 ;  /* 0x0000000411098211 */ /* 0x000fe400010f1412 */
[C---:B-1----:R-:W-:Y:S02]  /*19480*/  IADD3 R6, R216.reuse, 0x60, RZ ;  /* 0x00000060d8067810 */ /* 0x042fe40007ffe0ff */
[----:B------:R-:W-:Y:S01]  /*19490*/  IADD3 R5, R216, 0x68, RZ ;  /* 0x00000068d8057810 */ /* 0x000fe20007ffe0ff */
[----:B------:R1:W-:Y:S01]  /*194a0*/  @!P0 ST.E.64 [R8.64], R34 ;  /* 0x0000002208008985 */ /* 0x0003e2000c101b06 */
[----:B------:R-:W-:Y:S02]  /*194b0*/  ISETP.GE.AND P3, PT, R6, c[0x0][0x3c8], PT ;  /* 0x0000f20006007a0c */ /* 0x000fe40003f66270 */
[----:B------:R-:W-:Y:S02]  /*194c0*/  ISETP.GE.AND P2, PT, R5, c[0x0][0x3c8], PT ;  /* 0x0000f20005007a0c */ /* 0x000fe40003f46270 */
[----:B------:R-:W-:-:S02]  /*194d0*/  IADD3 R3, R216, 0x70, RZ ;  /* 0x00000070d8037810 */ /* 0x000fc40007ffe0ff */
[----:B------:R-:W-:Y:S02]  /*194e0*/  IADD3 R7, R216, 0x78, RZ ;  /* 0x00000078d8077810 */ /* 0x000fe40007ffe0ff */
[----:B------:R-:W-:Y:S02]  /*194f0*/  ISETP.GE.AND P6, PT, R3, c[0x0][0x3c8], PT ;  /* 0x0000f20003007a0c */ /* 0x000fe40003fc6270 */
[----:B------:R-:W-:Y:S02]  /*19500*/  ISETP.GE.AND P5, PT, R7, c[0x0][0x3c8], PT ;  /* 0x0000f20007007a0c */ /* 0x000fe40003fa6270 */
[----:B--2---:R-:W-:Y:S02]  /*19510*/  SHF.R.S32.HI R11, RZ, 0x1f, R6 ;  /* 0x0000001fff0b7819 */ /* 0x004fe40000011406 */
[----:B------:R-:W-:Y:S02]  /*19520*/  SHF.R.S32.HI R10, RZ, 0x1f, R5 ;  /* 0x0000001fff0a7819 */ /* 0x000fe40000011405 */
[----:B-1----:R-:W-:-:S02]  /*19530*/  SHF.R.S32.HI R9, RZ, 0x1f, R16 ;  /* 0x0000001fff097819 */ /* 0x002fc40000011410 */
[----:B------:R-:W-:-:S04]  /*19540*/  @!P4 LEA R8, P0, R16, R0, 0x2 ;  /* 0x000000001008c211 */ /* 0x000fc800078010ff */
[----:B------:R-:W-:Y:S02]  /*19550*/  @!P4 LEA.HI.X R9, R16, R4, R9, 0x2, P0 ;  /* 0x000000041009c211 */ /* 0x000fe400000f1409 */
[CC--:B------:R-:W-:Y:S02]  /*19560*/  @!P3 LEA R16, P1, R6.reuse, R0.reuse, 0x2 ;  /* 0x000000000610b211 */ /* 0x0c0fe400078210ff */
[C---:B------:R-:W-:Y:S01]  /*19570*/  @!P2 LEA R12, P0, R5.reuse, R0, 0x2 ;  /* 0x00000000050ca211 */ /* 0x040fe200078010ff */
[----:B------:R1:W-:Y:S01]  /*19580*/  @!P4 ST.E.64 [R8.64], R46 ;  /* 0x0000002e0800c985 */ /* 0x0003e2000c101b06 */
[-C--:B------:R-:W-:Y:S02]  /*19590*/  @!P3 LEA.HI.X R17, R6, R4.reuse, R11, 0x2, P1 ;  /* 0x000000040611b211 */ /* 0x080fe400008f140b */
[----:B------:R-:W-:Y:S02]  /*195a0*/  ISETP.GE.AND P1, PT, R2, c[0x0][0x3c8], PT ;  /* 0x0000f20002007a0c */ /* 0x000fe40003f26270 */
[----:B------:R-:W-:-:S02]  /*195b0*/  @!P2 LEA.HI.X R13, R5, R4, R10, 0x2, P0 ;  /* 0x00000004050da211 */ /* 0x000fc400000f140a */
[C---:B------:R-:W-:Y:S02]  /*195c0*/  IADD3 R2, R216.reuse, 0x80, RZ ;  /* 0x00000080d8027810 */ /* 0x040fe40007ffe0ff */
[----:B------:R-:W-:Y:S02]  /*195d0*/  SHF.R.S32.HI R6, RZ, 0x1f, R3 ;  /* 0x0000001fff067819 */ /* 0x000fe40000011403 */
[----:B------:R-:W-:-:S05]  /*195e0*/  IADD3 R5, R216, 0x88, RZ ;  /* 0x00000088d8057810 */ /* 0x000fca0007ffe0ff */
[----:B------:R2:W-:Y:S01]  /*195f0*/  @!P1 ST.E.64 [R14.64], R42 ;  /* 0x0000002a0e009985 */ /* 0x0005e2000c101b06 */
[----:B------:R-:W-:-:S03]  /*19600*/  @!P6 LEA R10, P1, R3, R0, 0x2 ;  /* 0x00000000030ae211 */ /* 0x000fc600078210ff */
[----:B------:R3:W-:Y:S01]  /*19610*/  @!P3 ST.E.64 [R16.64], R54 ;  /* 0x000000361000b985 */ /* 0x0007e2000c101b06 */
[----:B------:R-:W-:Y:S02]  /*19620*/  @!P6 LEA.HI.X R11, R3, R4, R6, 0x2, P1 ;  /* 0x00000004030be211 */ /* 0x000fe400008f1406 */
[----:B------:R-:W-:Y:S01]  /*19630*/  ISETP.GE.AND P3, PT, R2, c[0x0][0x3c8], PT ;  /* 0x0000f20002007a0c */ /* 0x000fe20003f66270 */
[----:B------:R4:W-:Y:S01]  /*19640*/  @!P2 ST.E.64 [R12.64], R50 ;  /* 0x000000320c00a985 */ /* 0x0009e2000c101b06 */
[----:B------:R-:W-:Y:S02]  /*19650*/  ISETP.GE.AND P6, PT, R5, c[0x0][0x3c8], PT ;  /* 0x0000f20005007a0c */ /* 0x000fe40003fc6270 */
[----:B------:R-:W-:Y:S02]  /*19660*/  ISETP.GE.AND P2, PT, R3, c[0x0][0x3c8], PT ;  /* 0x0000f20003007a0c */ /* 0x000fe40003f46270 */
[----:B-1----:R-:W-:Y:S02]  /*19670*/  SHF.R.S32.HI R9, RZ, 0x1f, R7 ;  /* 0x0000001fff097819 */ /* 0x002fe40000011407 */
[----:B------:R-:W-:-:S02]  /*19680*/  @!P5 LEA R8, P0, R7, R0, 0x2 ;  /* 0x000000000708d211 */ /* 0x000fc400078010ff */
[C---:B------:R-:W-:Y:S02]  /*19690*/  IADD3 R6, R216.reuse, 0x98, RZ ;  /* 0x00000098d8067810 */ /* 0x040fe40007ffe0ff */
[----:B------:R-:W-:Y:S02]  /*196a0*/  @!P5 LEA.HI.X R9, R7, R4, R9, 0x2, P0 ;  /* 0x000000040709d211 */ /* 0x000fe400000f1409 */
[C---:B------:R-:W-:Y:S02]  /*196b0*/  IADD3 R7, R216.reuse, 0x90, RZ ;  /* 0x00000090d8077810 */ /* 0x040fe40007ffe0ff */
[----:B------:R-:W-:Y:S01]  /*196c0*/  IADD3 R3, R216, 0xa8, RZ ;  /* 0x000000a8d8037810 */ /* 0x000fe20007ffe0ff */
[----:B------:R1:W-:Y:S01]  /*196d0*/  @!P2 ST.E.64 [R10.64], R62 ;  /* 0x0000003e0a00a985 */ /* 0x0003e2000c101b06 */
[----:B------:R-:W-:-:S03]  /*196e0*/  ISETP.GE.AND P4, PT, R7, c[0x0][0x3c8], PT ;  /* 0x0000f20007007a0c */ /* 0x000fc60003f86270 */
[----:B------:R5:W-:Y:S01]  /*196f0*/  @!P5 ST.E.64 [R8.64], R58 ;  /* 0x0000003a0800d985 */ /* 0x000be2000c101b06 */
[CC--:B--2---:R-:W-:Y:S02]  /*19700*/  @!P3 LEA R14, P1, R2.reuse, R0.reuse, 0x2 ;  /* 0x00000000020eb211 */ /* 0x0c4fe400078210ff */
[----:B---3--:R-:W-:Y:S02]  /*19710*/  SHF.R.S32.HI R16, RZ, 0x1f, R5 ;  /* 0x0000001fff107819 */ /* 0x008fe40000011405 */
[----:B----4-:R-:W-:Y:S02]  /*19720*/  SHF.R.S32.HI R13, RZ, 0x1f, R2 ;  /* 0x0000001fff0d7819 */ /* 0x010fe40000011402 */
[C---:B------:R-:W-:Y:S02]  /*19730*/  @!P6 LEA R12, P0, R5.reuse, R0, 0x2 ;  /* 0x00000000050ce211 */ /* 0x040fe400078010ff */
[-C--:B------:R-:W-:Y:S02]  /*19740*/  @!P3 LEA.HI.X R15, R2, R4.reuse, R13, 0x2, P1 ;  /* 0x00000004020fb211 */ /* 0x080fe400008f140d */
[----:B------:R-:W-:-:S02]  /*19750*/  @!P6 LEA.HI.X R13, R5, R4, R16, 0x2, P0 ;  /* 0x00000004050de211 */ /* 0x000fc400000f1410 */
[----:B------:R-:W-:Y:S02]  /*19760*/  ISETP.GE.AND P3, PT, R6, c[0x0][0x3c8], PT ;  /* 0x0000f20006007a0c */ /* 0x000fe40003f66270 */
[----:B------:R-:W-:Y:S02]  /*19770*/  IADD3 R5, R216, 0xa0, RZ ;  /* 0x000000a0d8057810 */ /* 0x000fe40007ffe0ff */
[----:B------:R-:W-:Y:S02]  /*19780*/  ISETP.GE.AND P1, PT, R3, c[0x0][0x3c8], PT ;  /* 0x0000f20003007a0c */ /* 0x000fe40003f26270 */
[----:B------:R-:W-:Y:S02]  /*19790*/  ISETP.GE.AND P2, PT, R5, c[0x0][0x3c8], PT ;  /* 0x0000f20005007a0c */ /* 0x000fe40003f46270 */
[----:B-1----:R-:W-:Y:S02]  /*197a0*/  SHF.R.S32.HI R11, RZ, 0x1f, R7 ;  /* 0x0000001fff0b7819 */ /* 0x002fe40000011407 */
[----:B------:R-:W-:-:S02]  /*197b0*/  @!P4 LEA R10, P0, R7, R0, 0x2 ;  /* 0x00000000070ac211 */ /* 0x000fc400078010ff */
[----:B-----5:R-:W-:Y:S02]  /*197c0*/  SHF.R.S32.HI R9, RZ, 0x1f, R6 ;  /* 0x0000001fff097819 */ /* 0x020fe40000011406 */
[----:B------:R-:W-:Y:S02]  /*197d0*/  @!P4 LEA.HI.X R11, R7, R4, R11, 0x2, P0 ;  /* 0x00000004070bc211 */ /* 0x000fe400000f140b */
[----:B------:R-:W-:Y:S02]  /*197e0*/  ISETP.GE.AND P0, PT, R2, c[0x0][0x3c8], PT ;  /* 0x0000f20002007a0c */ /* 0x000fe40003f06270 */
[----:B------:R-:W-:Y:S02]  /*197f0*/  @!P3 LEA R8, P5, R6, R0, 0x2 ;  /* 0x000000000608b211 */ /* 0x000fe400078a10ff */
[----:B------:R-:W-:Y:S02]  /*19800*/  IADD3 R7, R216, 0xb0, RZ ;  /* 0x000000b0d8077810 */ /* 0x000fe40007ffe0ff */
[----:B------:R-:W-:-:S02]  /*19810*/  @!P3 LEA.HI.X R9, R6, R4, R9, 0x2, P5 ;  /* 0x000000040609b211 */ /* 0x000fc400028f1409 */
[----:B------:R-:W-:Y:S02]  /*19820*/  IADD3 R6, R216, 0xb8, RZ ;  /* 0x000000b8d8067810 */ /* 0x000fe40007ffe0ff */
[----:B------:R-:W-:Y:S02]  /*19830*/  ISETP.GE.AND P5, PT, R7, c[0x0][0x3c8], PT ;  /* 0x0000f20007007a0c */ /* 0x000fe40003fa6270 */
[----:B------:R-:W-:Y:S01]  /*19840*/  SHF.R.S32.HI R2, RZ, 0x1f, R3 ;  /* 0x0000001fff027819 */ /* 0x000fe20000011403 */
        /* <DEDUP_REMOVED lines=10> */
[----:B---3--:R-:W-:Y:S01]  /*198f0*/  SHF.R.S32.HI R9, RZ, 0x1f, R7 ;  /* 0x0000001fff097819 */ /* 0x008fe20000011407 */
[----:B------:R1:W-:Y:S01]  /*19900*/  @!P2 ST.E.64 [R16.64], R86 ;  /* 0x000000561000a985 */ /* 0x0003e2000c101b06 */
[----:B------:R-:W-:Y:S02]  /*19910*/  @!P5 LEA R12, P4, R7, R0, 0x2 ;  /* 0x00000000070cd211 */ /* 0x000fe400078810ff */
[----:B------:R-:W-:Y:S01]  /*19920*/  IADD3 R3, R216, 0xc0, RZ ;  /* 0x000000c0d8037810 */ /* 0x000fe20007ffe0ff */
[----:B------:R2:W-:Y:S01]  /*19930*/  @!P1 ST.E.64 [R14.64], R82 ;  /* 0x000000520e009985 */ /* 0x0005e2000c101b06 */
[----:B------:R-:W-:-:S02]  /*19940*/  SHF.R.S32.HI R5, RZ, 0x1f, R6 ;  /* 0x0000001fff057819 */ /* 0x000fc40000011406 */
        /* <DEDUP_REMOVED lines=56> */
.L_x_1487:
[----:B------:R-:W2:Y:S04]  /*19cd0*/  LDL.LU R0, [R1+0x18] ;  /* 0x0000180001007983 */ /* 0x000ea80000300800 */
[----:B------:R-:W3:Y:S01]  /*19ce0*/  LDL R7, [R1+0x4] ;  /* 0x0000040001077983 */ /* 0x000ee20000100800 */
        /* <DEDUP_REMOVED lines=10> */
[----:B---3--:R-:W-:-:S05]  /*19d90*/  @P1 LEA.HI.X R3, R217, c[0x0][0x50c], R7, 0x2, P0 ;  /* 0x00014300d9031a11 */ /* 0x008fca00000f1407 */
        /* <DEDUP_REMOVED lines=8> */
.L_x_1508:
        /* <DEDUP_REMOVED lines=12> */
[----:B------:R-:W2:Y:S04]  /*19ee0*/  LDL R2, [R1] ;  /* 0x0000000001027983 */ /* 0x000ea80000100800 */
        /* <DEDUP_REMOVED lines=21> */
[--C-:B------:R-:W-:Y:S01]  /*1a040*/  IMAD.MOV R2, RZ, RZ, -R0.reuse ;  /* 0x000000ffff027224 */ /* 0x100fe200078e0a00 */
[----:B------:R-:W-:Y:S01]  /*1a050*/  IADD3 R3, R3, R8, RZ ;  /* 0x0000000803037210 */ /* 0x000fe20007ffe0ff */
[-C--:B-----5:R-:W-:Y:S02]  /*1a060*/  IMAD R8, R15, R7.reuse, RZ ;  /* 0x000000070f087224 */ /* 0x0a0fe400078e02ff */
        /* <DEDUP_REMOVED lines=20> */
.L_x_1510:
[----:B------:R-:W-:Y:S05]  /*1a1b0*/  BSYNC B0 ;  /* 0x0000000000007941 */ /* 0x000fea0003800000 */
.L_x_1509:
[----:B------:R-:W-:-:S13]  /*1a1c0*/  ISETP.GT.AND P0, PT, R18, 0x1, PT ;  /* 0x000000011200780c */ /* 0x000fda0003f04270 */
[----:B------:R-:W-:Y:S05]  /*1a1d0*/  @P0 BRA `(.L_x_1502) ;  /* 0x0000088000000947 */ /* 0x000fea0003800000 */
[----:B------:R-:W2:Y:S04]  /*1a1e0*/  LDL.LU R7, [R1] ;  /* 0x0000000001077983 */ /* 0x000ea80000300800 */
[----:B------:R-:W3:Y:S01]  /*1a1f0*/  LDL.LU R8, [R1+0x14] ;  /* 0x0000140001087983 */ /* 0x000ee20000300800 */
[----:B------:R-:W-:Y:S01]  /*1a200*/  MOV R2, c[0x0][0x4e8] ;  /* 0x00013a0000027a02 */ /* 0x000fe20000000f00 */
[----:B-1----:R-:W-:Y:S01]  /*1a210*/  IMAD R0, R17, c[0x0][0x3a0], RZ ;  /* 0x0000e80011007a24 */ /* 0x002fe200078e02ff */
[----:B------:R-:W-:Y:S01]  /*1a220*/  LEA R4, R215, R205, 0x5 ;  /* 0x000000cdd7047211 */ /* 0x000fe200078e28ff */
[----:B------:R-:W-:Y:S01]  /*1a230*/  IMAD R5, R20, c[0x0][0x3f0], RZ ;  /* 0x0000fc0014057a24 */ /* 0x000fe200078e02ff */
[----:B------:R-:W-:Y:S01]  /*1a240*/  ISETP.NE.AND P0, PT, R2, 0x1, PT ;  /* 0x000000010200780c */ /* 0x000fe20003f05270 */
[----:B------:R-:W-:-:S04]  /*1a250*/  IMAD.WIDE.U32 R2, R6, c[0x0][0x3a0], RZ ;  /* 0x0000e80006027a25 */ /* 0x000fc800078e00ff */
[----:B------:R-:W-:-:S05]  /*1a260*/  IMAD R6, R6, c[0x0][0x3a4], R0 ;  /* 0x0000e90006067a24 */ /* 0x000fca00078e0200 */
[----:B------:R-:W-:-:S05]  /*1a270*/  IADD3 R3, R3, R6, RZ ;  /* 0x0000000603037210 */ /* 0x000fca0007ffe0ff */
[----:B--2---:R-:W-:Y:S01]  /*1a280*/  IMAD.WIDE.U32 R2, R7, c[0x0][0x3e8], R2 ;  /* 0x0000fa0007027a25 */ /* 0x004fe200078e0002 */
[----:B---3--:R-:W-:-:S03]  /*1a290*/  LEA R4, R8, R4, 0x7 ;  /* 0x0000000408047211 */ /* 0x008fc600078e38ff */
[----:B------:R-:W-:Y:S01]  /*1a2a0*/  IMAD R3, R7, c[0x0][0x3ec], R3 ;  /* 0x0000fb0007037a24 */ /* 0x000fe200078e0203 */
[----:B------:R-:W-:Y:S01]  /*1a2b0*/  LEA R15, R8, R205, 0x7 ;  /* 0x000000cd080f7211 */ /* 0x000fe200078e38ff */
[----:B------:R-:W-:Y:S01]  /*1a2c0*/  IMAD R7, R12, c[0x0][0x3f4], R5 ;  /* 0x0000fd000c077a24 */ /* 0x000fe200078e0205 */
[----:B------:R-:W-:Y:S01]  /*1a2d0*/  MOV R0, R4 ;  /* 0x0000000400007202 */ /* 0x000fe20000000f00 */
[----:B------:R-:W-:-:S04]  /*1a2e0*/  @P0 IMAD.HI.U32 R6, R4, c[0x0][0x4ec], RZ ;  /* 0x00013b0004060a27 */ /* 0x000fc800078e00ff */
[----:B------:R-:W-:Y:S01]  /*1a2f0*/  IMAD.WIDE.U32 R2, R12, c[0x0][0x3f0], R2 ;  /* 0x0000fc000c027a25 */ /* 0x000fe200078e0002 */
[----:B------:R-:W-:-:S04]  /*1a300*/  @P0 SHF.R.U32.HI R0, RZ, c[0x0][0x4f0], R6 ;  /* 0x00013c00ff000a19 */ /* 0x000fc80000011606 */
[----:B------:R-:W-:Y:S02]  /*1a310*/  SHF.R.S32.HI R6, RZ, 0x1f, R0 ;  /* 0x0000001fff067819 */ /* 0x000fe40000011400 */
[----:B------:R-:W-:Y:S02]  /*1a320*/  IADD3 R5, -R0, RZ, RZ ;  /* 0x000000ff00057210 */ /* 0x000fe40007ffe1ff */
[----:B------:R-:W-:Y:S01]  /*1a330*/  IADD3 R3, R3, R7, RZ ;  /* 0x0000000703037210 */ /* 0x000fe20007ffe0ff */
[----:B------:R-:W-:Y:S02]  /*1a340*/  IMAD R6, R6, c[0x0][0x3e0], RZ ;  /* 0x0000f80006067a24 */ /* 0x000fe400078e02ff */
        /* <DEDUP_REMOVED lines=13> */
.L_x_1562:
[----:B------:R-:W-:Y:S05]  /*1a420*/  BRA.DIV ~URZ, `(.L_x_1512) ;  /* 0x000020127f007947 */ /* 0x000fea000b800000 */
[----:B------:R3:W4:Y:S02]  /*1a430*/  SHFL.IDX PT, R0, R16, RZ, 0x181f ;  /* 0x00181fff10007589 */ /* 0x00072400000e0000 */
.L_x_1563:
        /* <DEDUP_REMOVED lines=26> */
.L_x_1514:
[----:B------:R-:W-:Y:S05]  /*1a5e0*/  BSYNC B0 ;  /* 0x0000000000007941 */ /* 0x000fea0003800000 */
.L_x_1513:
[----:B------:R-:W-:Y:S05]  /*1a5f0*/  BRA.DIV ~URZ, `(.L_x_1515) ;  /* 0x00001ea27f007947 */ /* 0x000fea000b800000 */
[----:B--2---:R2:W1:Y:S04]  /*1a600*/  SHFL.IDX PT, R12, R13, 0x1, 0x181f ;  /* 0x00381f000d0c7f89 */ /* 0x00446800000e0000 */
[----:B----4-:R2:W4:Y:S02]  /*1a610*/  SHFL.IDX PT, R0, R16, 0x1, 0x181f ;  /* 0x00381f0010007f89 */ /* 0x01052400000e0000 */
.L_x_1564:
        /* <DEDUP_REMOVED lines=20> */
.L_x_1517:
[----:B------:R-:W-:Y:S05]  /*1a760*/  BSYNC B0 ;  /* 0x0000000000007941 */ /* 0x000fea0003800000 */
.L_x_1516:
[----:B------:R-:W-:Y:S05]  /*1a770*/  BRA.DIV ~URZ, `(.L_x_1518) ;  /* 0x00001de27f007947 */ /* 0x000fea000b800000 */
[----:B-1----:R1:W2:Y:S02]  /*1a780*/  SHFL.IDX PT, R12, R13, 0x2, 0x181f ;  /* 0x00581f000d0c7f89 */ /* 0x0022a400000e0000 */
.L_x_1565:
[----:B------:R-:W-:Y:S05]  /*1a790*/  BRA.DIV ~URZ, `(.L_x_1519) ;  /* 0x00001e327f007947 */ /* 0x000fea000b800000 */
[----:B----4-:R4:W1:Y:S02]  /*1a7a0*/  SHFL.IDX PT, R0, R16, 0x2, 0x181f ;  /* 0x00581f0010007f89 */ /* 0x01086400000e0000 */
.L_x_1566:
        /* <DEDUP_REMOVED lines=20> */
.L_x_1521:
[----:B------:R-:W-:Y:S05]  /*1a8f0*/  BSYNC B0 ;  /* 0x0000000000007941 */ /* 0x000fea0003800000 */
.L_x_1520:
[----:B------:R-:W-:Y:S05]  /*1a900*/  BRA.DIV ~URZ, `(.L_x_1522) ;  /* 0x00001d227f007947 */ /* 0x000fea000b800000 */
[----:B--2---:R2:W3:Y:S04]  /*1a910*/  SHFL.IDX PT, R12, R13, 0x3, 0x181f ;  /* 0x00781f000d0c7f89 */ /* 0x0044e800000e0000 */
[----:B-1----:R2:W1:Y:S02]  /*1a920*/  SHFL.IDX PT, R0, R16, 0x3, 0x181f ;  /* 0x00781f0010007f89 */ /* 0x00246400000e0000 */
.L_x_1567:
        /* <DEDUP_REMOVED lines=19> */
.L_x_1502:
[----:B------:R-:W-:Y:S05]  /*1aa60*/  BSYNC B1 ;  /* 0x0000000000017941 */ /* 0x000fea0003800000 */
.L_x_1486:
        /* <DEDUP_REMOVED lines=11> */
[----:B--2-4-:R-:W-:-:S04]  /*1ab20*/  LOP3.LUT R13, R0, 0x1f, RZ, 0xc0, !PT ;  /* 0x0000001f000d7812 */ /* 0x014fc800078ec0ff */
[----:B------:R-:W-:Y:S01]  /*1ab30*/  ISETP.NE.AND P6, PT, R13, 0x1f, PT ;  /* 0x0000001f0d00780c */ /* 0x000fe20003fc5270 */
[----:B------:R-:W-:Y:S10]  /*1ab40*/  BRA.DIV ~URZ, `(.L_x_1524) ;  /* 0x00001ba27f007947 */ /* 0x000ff4000b800000 */
[----:B------:R1:W2:Y:S02]  /*1ab50*/  SHFL.IDX PT, R9, R114, RZ, 0x1f ;  /* 0x00001fff72097589 */ /* 0x0002a400000e0000 */
.L_x_1568:
[----:B------:R-:W-:Y:S05]  /*1ab60*/  BRA.DIV ~URZ, `(.L_x_1525) ;  /* 0x00001bf27f007947 */ /* 0x000fea000b800000 */
[----:B------:R4:W1:Y:S02]  /*1ab70*/  SHFL.IDX PT, R8, R114, 0x1, 0x1f ;  /* 0x00201f0072087f89 */ /* 0x00086400000e0000 */
.L_x_1569:
[----:B------:R-:W5:Y:S01]  /*1ab80*/  LDL R0, [R1+0x1c] ;  /* 0x00001c0001007983 */ /* 0x000f620000100800 */
[----:B------:R-:W-:Y:S02]  /*1ab90*/  IMAD.MOV.U32 R6, RZ, RZ, RZ ;  /* 0x000000ffff067224 */ /* 0x000fe400078e00ff */
[----:B-----5:R-:W-:-:S05]  /*1aba0*/  IMAD.IADD R0, R0, 0x1, R13 ;  /* 0x0000000100007824 */ /* 0x020fca00078e020d */
        /* <DEDUP_REMOVED lines=15> */
[----:B------:R3:W4:Y:S02]  /*1aca0*/  SHFL.UP PT, R4, R0, 0x1, RZ ;  /* 0x0420000000047989 */ /* 0x00072400000e00ff */
.L_x_1570:
[----:B----4-:R-:W-:-:S04]  /*1acb0*/  SEL R4, R4, RZ, P5 ;  /* 0x000000ff04047207 */ /* 0x010fc80002800000 */
[----:B---3--:R-:W-:Y:S01]  /*1acc0*/  IADD3 R0, R0, R4, RZ ;  /* 0x0000000400007210 */ /* 0x008fe20007ffe0ff */
[----:B------:R-:W-:Y:S05]  /*1acd0*/  BRA.DIV ~URZ, `(.L_x_1527) ;  /* 0x00001b327f007947 */ /* 0x000fea000b800000 */
        /* <DEDUP_REMOVED lines=12> */
[----:B------:R3:W4:Y:S02]  /*1ada0*/  SHFL.IDX PT, R0, R4, 0x1f, 0x1f ;  /* 0x03e01f0004007f89 */ /* 0x00072400000e0000 */
.L_x_1571:
[----:B----4-:R-:W-:Y:S01]  /*1adb0*/  IMAD R0, R0, c[0x0][0x538], RZ ;  /* 0x00014e0000007a24 */ /* 0x010fe200078e02ff */
[----:B------:R-:W-:Y:S04]  /*1adc0*/  BSSY B1, `(.L_x_1528) ;  /* 0x0000084000017945 */ /* 0x000fe80003800000 */
[----:B-1----:R-:W-:-:S04]  /*1add0*/  IADD3 R8, R0, R8, RZ ;  /* 0x0000000800087210 */ /* 0x002fc80007ffe0ff */
[----:B--2---:R-:W-:-:S13]  /*1ade0*/  ISETP.GT.AND P0, PT, R8, R9, PT ;  /* 0x000000090800720c */ /* 0x004fda0003f04270 */
[----:B------:R-:W-:Y:S05]  /*1adf0*/  @P0 BRA `(.L_x_1529) ;  /* 0x0000025000000947 */ /* 0x000fea0003800000 */
.L_x_1533:
[----:B------:R-:W2:Y:S02]  /*1ae00*/  LDL.LU R0, [R1+0x1c] ;  /* 0x00001c0001007983 */ /* 0x000ea40000300800 */
[----:B--2---:R-:W-:-:S04]  /*1ae10*/  IADD3 R0, R0, 0x1f, RZ ;  /* 0x0000001f00007810 */ /* 0x004fc80007ffe0ff */
[----:B------:R-:W-:-:S13]  /*1ae20*/  ISETP.GE.AND P0, PT, R0, c[0x0][0x53c], PT ;  /* 0x00014f0000007a0c */ /* 0x000fda0003f06270 */
[----:B------:R-:W-:Y:S05]  /*1ae30*/  @P0 BRA `(.L_x_1530) ;  /* 0x0000077000000947 */ /* 0x000fea0003800000 */
[----:B------:R1:W-:Y:S01]  /*1ae40*/  STL [R1+0x1c], R0 ;  /* 0x00001c0001007387 */ /* 0x0003e20000100800 */
[----:B------:R-:W-:Y:S01]  /*1ae50*/  CS2R R6, SRZ ;  /* 0x0000000000067805 */ /* 0x000fe2000001ff00 */
[----:B-1----:R-:W-:-:S04]  /*1ae60*/  IADD3 R0, R0, R13, RZ ;  /* 0x0000000d00007210 */ /* 0x002fc80007ffe0ff */
[----:B------:R-:W-:-:S13]  /*1ae70*/  ISETP.GE.OR P0, PT, R0, c[0x0][0x53c], !P6 ;  /* 0x00014f0000007a0c */ /* 0x000fda0007706670 */
[----:B---3--:R-:W-:Y:S02]  /*1ae80*/  @!P0 MOV R4, 0x4 ;  /* 0x0000000400048802 */ /* 0x008fe40000000f00 */
        /* <DEDUP_REMOVED lines=8> */
.L_x_1572:
        /* <DEDUP_REMOVED lines=16> */
.L_x_1573:
[----:B--2---:R-:W-:-:S05]  /*1b010*/  IMAD R0, R0, c[0x0][0x538], RZ ;  /* 0x00014e0000007a24 */ /* 0x004fca00078e02ff */
[----:B------:R-:W-:-:S04]  /*1b020*/  IADD3 R8, R0, R8, RZ ;  /* 0x0000000800087210 */ /* 0x000fc80007ffe0ff */
[----:B------:R-:W-:-:S13]  /*1b030*/  ISETP.GT.AND P0, PT, R8, R9, PT ;  /* 0x000000090800720c */ /* 0x000fda0003f04270 */
[----:B-1----:R-:W-:Y:S05]  /*1b040*/  @!P0 BRA `(.L_x_1533) ;  /* 0xfffffdb000008947 */ /* 0x002fea000383ffff */
.L_x_1529:
[----:B------:R-:W-:-:S05]  /*1b050*/  IADD3 R10, -R0, R8, RZ ;  /* 0x00000008000a7210 */ /* 0x000fca0007ffe1ff */
[----:B------:R-:W-:-:S05]  /*1b060*/  IMAD R0, R4, c[0x0][0x538], R10 ;  /* 0x00014e0004007a24 */ /* 0x000fca00078e020a */
[----:B------:R-:W-:Y:S01]  /*1b070*/  ISETP.GT.AND P0, PT, R0, R9, PT ;  /* 0x000000090000720c */ /* 0x000fe20003f04270 */
[----:B------:R-:W-:-:S12]  /*1b080*/  BRA.DIV ~URZ, `(.L_x_1534) ;  /* 0x00001b127f007947 */ /* 0x000fd8000b800000 */
[----:B------:R-:W-:-:S04]  /*1b090*/  VOTE.ANY R8, PT, !P0 ;  /* 0x0000000000087806 */ /* 0x000fc800040e0100 */
.L_x_1574:
[----:B------:R1:W2:Y:S01]  /*1b0a0*/  POPC R11, R8 ;  /* 0x00000008000b7309 */ /* 0x0002a20000000000 */
[----:B------:R-:W-:Y:S05]  /*1b0b0*/  BRA.DIV ~URZ, `(.L_x_1535) ;  /* 0x00001b327f007947 */ /* 0x000fea000b800000 */
[----:B--2---:R2:W4:Y:S04]  /*1b0c0*/  SHFL.IDX PT, R6, R6, R11, 0x1f ;  /* 0x00001f0b06067589 */ /* 0x00452800000e0000 */
[----:B------:R2:W1:Y:S02]  /*1b0d0*/  SHFL.IDX PT, R7, R7, R11, 0x1f ;  /* 0x00001f0b07077589 */ /* 0x00046400000e0000 */
.L_x_1575:
[----:B------:R-:W-:Y:S01]  /*1b0e0*/  ISETP.NE.AND P0, PT, R8, RZ, PT ;  /* 0x000000ff0800720c */ /* 0x000fe20003f05270 */
[----:B------:R-:W-:-:S12]  /*1b0f0*/  BSSY B0, `(.L_x_1536) ;  /* 0x0000005000007945 */ /* 0x000fd80003800000 */
[----:B------:R-:W-:Y:S05]  /*1b100*/  @!P0 BRA `(.L_x_1537) ;  /* 0x0000003000008947 */ /* 0x000fea0003800000 */
[----:B------:R-:W-:Y:S01]  /*1b110*/  IADD3 R3, R11, -0x1, RZ ;  /* 0xffffffff0b037810 */ /* 0x000fe20007ffe0ff */
[----:B------:R-:W-:Y:S05]  /*1b120*/  BRA.DIV ~URZ, `(.L_x_1538) ;  /* 0x00001b927f007947 */ /* 0x000fea000b800000 */
[----:B------:R2:W3:Y:S02]  /*1b130*/  SHFL.IDX PT, R12, R4, R3, 0x1f ;  /* 0x00001f03040c7589 */ /* 0x0004e400000e0000 */
.L_x_1537:
[----:B------:R-:W-:Y:S05]  /*1b140*/  BSYNC B0 ;  /* 0x0000000000007941 */ /* 0x000fea0003800000 */
.L_x_1536:
[----:B---3--:R-:W-:Y:S01]  /*1b150*/  IMAD R5, R12, c[0x0][0x538], R10 ;  /* 0x00014e000c057a24 */ /* 0x008fe200078e020a */
[----:B--2-4-:R-:W-:-:S03]  /*1b160*/  IABS R4, R6 ;  /* 0x0000000600047213 */ /* 0x014fc60000000000 */
[----:B-1----:R-:W-:Y:S01]  /*1b170*/  IMAD.IADD R8, R9, 0x1, -R5 ;  /* 0x0000000109087824 */ /* 0x002fe200078e0a05 */
[----:B------:R1:W-:Y:S01]  /*1b180*/  STL [R1+0x10], R5 ;  /* 0x0000100501007387 */ /* 0x0003e20000100800 */
[----:B------:R-:W2:Y:S03]  /*1b190*/  I2F.RP R2, R4 ;  /* 0x0000000400027306 */ /* 0x000ea60000209400 */
[----:B------:R-:W3:Y:S05]  /*1b1a0*/  LDL.LU R14, [R1+0x1c] ;  /* 0x00001c00010e7983 */ /* 0x000eea0000300800 */
[----:B--2---:R-:W2:Y:S02]  /*1b1b0*/  MUFU.RCP R2, R2 ;  /* 0x0000000200027308 */ /* 0x004ea40000001000 */
[----:B--2---:R-:W-:-:S06]  /*1b1c0*/  IADD3 R2, R2, 0xffffffe, RZ ;  /* 0x0ffffffe02027810 */ /* 0x004fcc0007ffe0ff */
[----:B------:R2:W4:Y:S02]  /*1b1d0*/  F2I.FTZ.U32.TRUNC.NTZ R3, R2 ;  /* 0x0000000200037305 */ /* 0x000524000021f000 */
[----:B--2---:R-:W-:Y:S01]  /*1b1e0*/  IABS R2, R7 ;  /* 0x0000000700027213 */ /* 0x004fe20000000000 */
[----:B----4-:R-:W-:-:S03]  /*1b1f0*/  IMAD.MOV R0, RZ, RZ, -R3 ;  /* 0x000000ffff007224 */ /* 0x010fc600078e0a03 */
[----:B-1----:R-:W-:Y:S01]  /*1b200*/  MOV R5, R2 ;  /* 0x0000000200057202 */ /* 0x002fe20000000f00 */
[----:B------:R-:W-:Y:S01]  /*1b210*/  IMAD.MOV.U32 R10, RZ, RZ, R0 ;  /* 0x000000ffff0a7224 */ /* 0x000fe200078e0000 */
[----:B------:R-:W-:Y:S01]  /*1b220*/  IABS R0, R6 ;  /* 0x0000000600007213 */ /* 0x000fe20000000000 */
[----:B------:R-:W-:Y:S01]  /*1b230*/  IMAD.MOV.U32 R2, RZ, RZ, RZ ;  /* 0x000000ffff027224 */ /* 0x000fe200078e00ff */
[----:B------:R-:W1:Y:S01]  /*1b240*/  I2F.RP R12, R5 ;  /* 0x00000005000c7306 */ /* 0x000e620000209400 */
[----:B------:R-:W-:Y:S01]  /*1b250*/  IMAD R9, R10, R4, RZ ;  /* 0x000000040a097224 */ /* 0x000fe200078e02ff */
[----:B------:R-:W-:Y:S01]  /*1b260*/  IABS R10, R8 ;  /* 0x00000008000a7213 */ /* 0x000fe20000000000 */
[----:B------:R-:W-:Y:S02]  /*1b270*/  IMAD.MOV R0, RZ, RZ, -R0 ;  /* 0x000000ffff007224 */ /* 0x000fe400078e0a00 */
[----:B------:R-:W-:-:S04]  /*1b280*/  IMAD.HI.U32 R9, R3, R9, R2 ;  /* 0x0000000903097227 */ /* 0x000fc800078e0002 */
[----:B------:R-:W-:Y:S01]  /*1b290*/  IMAD.MOV.U32 R2, RZ, RZ, R10 ;  /* 0x000000ffff027224 */ /* 0x000fe200078e000a */
[----:B------:R-:W-:-:S03]  /*1b2a0*/  MOV R3, R0 ;  /* 0x0000000000037202 */ /* 0x000fc60000000f00 */
[----:B------:R-:W-:-:S04]  /*1b2b0*/  IMAD.HI.U32 R0, R9, R2, RZ ;  /* 0x0000000209007227 */ /* 0x000fc800078e00ff */
[----:B------:R-:W-:Y:S02]  /*1b2c0*/  IMAD R2, R0, R3, R2 ;  /* 0x0000000300027224 */ /* 0x000fe400078e0202 */
[----:B-1----:R-:W1:Y:S03]  /*1b2d0*/  MUFU.RCP R3, R12 ;  /* 0x0000000c00037308 */ /* 0x002e660000001000 */
[----:B------:R-:W-:Y:S02]  /*1b2e0*/  ISETP.GT.U32.AND P0, PT, R4, R2, PT ;  /* 0x000000020400720c */ /* 0x000fe40003f04070 */
[----:B-1----:R-:W-:-:S11]  /*1b2f0*/  IADD3 R3, R3, 0xffffffe, RZ ;  /* 0x0ffffffe03037810 */ /* 0x002fd60007ffe0ff */
[----:B------:R-:W-:Y:S01]  /*1b300*/  @!P0 IMAD.IADD R2, R2, 0x1, -R4 ;  /* 0x0000000102028824 */ /* 0x000fe200078e0a04 */
[----:B------:R-:W1:Y:S04]  /*1b310*/  F2I.FTZ.U32.TRUNC.NTZ R3, R3 ;  /* 0x0000000300037305 */ /* 0x000e68000021f000 */
[----:B------:R-:W-:Y:S02]  /*1b320*/  ISETP.GE.U32.AND P2, PT, R2, R4, PT ;  /* 0x000000040200720c */ /* 0x000fe40003f46070 */
[----:B------:R-:W-:Y:S02]  /*1b330*/  LOP3.LUT R2, R8, R6, RZ, 0x3c, !PT ;  /* 0x0000000608027212 */ /* 0x000fe400078e3cff */
[----:B------:R-:W-:Y:S02]  /*1b340*/  @!P0 IADD3 R0, R0, 0x1, RZ ;  /* 0x0000000100008810 */ /* 0x000fe40007ffe0ff */
[----:B------:R-:W-:-:S02]  /*1b350*/  ISETP.GE.AND P1, PT, R2, RZ, PT ;  /* 0x000000ff0200720c */ /* 0x000fc40003f26270 */
[----:B------:R-:W-:Y:S01]  /*1b360*/  ISETP.NE.AND P0, PT, R6, RZ, PT ;  /* 0x000000ff0600720c */ /* 0x000fe20003f05270 */
[----:B-1----:R-:W-:-:S04]  /*1b370*/  IMAD.MOV R2, RZ, RZ, -R3 ;  /* 0x000000ffff027224 */ /* 0x002fc800078e0a03 */
[----:B------:R-:W-:Y:S02]  /*1b380*/  @P2 IADD3 R0, R0, 0x1, RZ ;  /* 0x0000000100002810 */ /* 0x000fe40007ffe0ff */
[----:B------:R-:W-:Y:S02]  /*1b390*/  MOV R4, R2 ;  /* 0x0000000200047202 */ /* 0x000fe40000000f00 */
[----:B------:R-:W-:Y:S02]  /*1b3a0*/  IABS R2, R7 ;  /* 0x0000000700027213 */ /* 0x000fe40000000000 */
[----:B------:R-:W-:Y:S02]  /*1b3b0*/  @!P1 IMAD.MOV R0, RZ, RZ, -R0 ;  /* 0x000000ffff009224 */ /* 0x000fe400078e0a00 */
        /* <DEDUP_REMOVED lines=31> */
.L_x_1530:
[----:B------:R-:W-:Y:S01]  /*1b5b0*/  MOV R0, c[0x0][0x53c] ;  /* 0x00014f0000007a02 */ /* 0x000fe20000000f00 */
[----:B------:R1:W-:Y:S04]  /*1b5c0*/  STL [R1+0x10], R9 ;  /* 0x0000100901007387 */ /* 0x0003e80000100800 */
[----:B------:R1:W-:Y:S04]  /*1b5d0*/  STL [R1+0x14], RZ ;  /* 0x000014ff01007387 */ /* 0x0003e80000100800 */
[----:B------:R1:W-:Y:S04]  /*1b5e0*/  STL [R1+0x18], RZ ;  /* 0x000018ff01007387 */ /* 0x0003e80000100800 */
[----:B------:R1:W-:Y:S02]  /*1b5f0*/  STL [R1+0x1c], R0 ;  /* 0x00001c0001007387 */ /* 0x0003e40000100800 */
.L_x_1539:
[----:B------:R-:W-:Y:S05]  /*1b600*/  BSYNC B1 ;  /* 0x0000000000017941 */ /* 0x000fea0003800000 */
.L_x_1528:
[----:B---3--:R-:W2:Y:S04]  /*1b610*/  LDL R4, [R1+0x10] ;  /* 0x0000100001047983 */ /* 0x008ea80000100800 */
        /* <DEDUP_REMOVED lines=8> */
.L_x_1523:
[----:B-1----:R-:W4:Y:S02]  /*1b6a0*/  LDL R0, [R1+0x1c] ;  /* 0x00001c0001007983 */ /* 0x002f240000100800 */
[----:B----4-:R-:W-:-:S13]  /*1b6b0*/  ISETP.GE.AND P0, PT, R0, c[0x0][0x53c], PT ;  /* 0x00014f0000007a0c */ /* 0x010fda0003f06270 */
[----:B--23--:R-:W-:Y:S01]  /*1b6c0*/  @P0 CALL.REL.NOINC `(.L_x_1540) ;  /* 0x0000001000000944 */ /* 0x00cfe20003c00000 */
[----:B------:R-:W-:Y:S05]  /*1b6d0*/  BRA `(.L_x_1541) ;  /* 0xfffe606000007947 */ /* 0x000fea000383ffff */
.L_x_1540:
[----:B------:R-:W-:Y:S05]  /*1b6e0*/  EXIT ;  /* 0x000000000000794d */ /* 0x000fea0003800000 */
.L_x_1354:
[----:B------:R-:W-:Y:S01]  /*1b6f0*/  IMAD.MOV.U32 R0, RZ, RZ, R5 ;  /* 0x000000ffff007224 */ /* 0x000fe200078e0005 */
[----:B------:R-:W-:Y:S02]  /*1b700*/  MOV R2, 0x1 ;  /* 0x0000000100027802 */ /* 0x000fe40000000f00 */
[----:B------:R-:W-:Y:S02]  /*1b710*/  MOV R3, 0x1b730 ;  /* 0x0001b73000037802 */ /* 0x000fe40000000f00 */
[----:B------:R-:W-:Y:S05]  /*1b720*/  CALL.REL.NOINC `($__internal_32_$__cuda_sm70_shflsync_up_p) ;  /* 0x0000169000007944 */ /* 0x000fea0003c00000 */
[----:B------:R-:W-:Y:S01]  /*1b730*/  MOV R0, R4 ;  /* 0x0000000400007202 */ /* 0x000fe20000000f00 */
[----:B------:R-:W-:Y:S05]  /*1b740*/  BRA `(.L_x_1542) ;  /* 0xfffe4d2000007947 */ /* 0x000fea000383ffff */
.L_x_1355:
[----:B------:R-:W-:Y:S01]  /*1b750*/  IMAD.MOV.U32 R0, RZ, RZ, R5 ;  /* 0x000000ffff007224 */ /* 0x000fe200078e0005 */
[----:B------:R-:W-:Y:S02]  /*1b760*/  MOV R2, 0x2 ;  /* 0x0000000200027802 */ /* 0x000fe40000000f00 */
[----:B------:R-:W-:Y:S02]  /*1b770*/  MOV R3, 0x1b790 ;  /* 0x0001b79000037802 */ /* 0x000fe40000000f00 */
[----:B------:R-:W-:Y:S05]  /*1b780*/  CALL.REL.NOINC `($__internal_32_$__cuda_sm70_shflsync_up_p) ;  /* 0x0000163000007944 */ /* 0x000fea0003c00000 */
[----:B------:R-:W-:Y:S01]  /*1b790*/  SEL R0, R4, RZ, P4 ;  /* 0x000000ff04007207 */ /* 0x000fe20002000000 */
[----:B------:R-:W-:Y:S01]  /*1b7a0*/  IMAD.MOV.U32 R2, RZ, RZ, 0x4 ;  /* 0x00000004ff027424 */ /* 0x000fe200078e00ff */
[----:B------:R-:W-:-:S03]  /*1b7b0*/  MOV R3, 0x1b7e0 ;  /* 0x0001b7e000037802 */ /* 0x000fc60000000f00 */
[----:B------:R-:W-:Y:S02]  /*1b7c0*/  IMAD.IADD R0, R5, 0x1, R0 ;  /* 0x0000000105007824 */ /* 0x000fe400078e0200 */
        /* <DEDUP_REMOVED lines=14> */
[----:B------:R-:W-:Y:S01]  /*1b8b0*/  IMAD.IADD R4, R0, 0x1, R4 ;  /* 0x0000000100047824 */ /* 0x000fe200078e0204 */
[----:B------:R-:W-:-:S03]  /*1b8c0*/  MOV R0, 0x1f ;  /* 0x0000001f00007802 */ /* 0x000fc60000000f00 */
[----:B------:R-:W-:Y:S02]  /*1b8d0*/  IMAD.MOV.U32 R5, RZ, RZ, R4 ;  /* 0x000000ffff057224 */ /* 0x000fe400078e0004 */
[----:B------:R-:W-:Y:S05]  /*1b8e0*/  CALL.REL.NOINC `($__internal_31_$__cuda_sm70_shflsync_idx_p) ;  /* 0x0000148000007944 */ /* 0x000fea0003c00000 */
[----:B------:R-:W-:Y:S05]  /*1b8f0*/  BRA `(.L_x_1543) ;  /* 0xfffe4c7000007947 */ /* 0x000fea000383ffff */
.L_x_1357:
[----:B------:R-:W-:Y:S02]  /*1b900*/  SEL R0, RZ, 0x1, P0 ;  /* 0x00000001ff007807 */ /* 0x000fe40000000000 */
[----:B------:R-:W-:Y:S02]  /*1b910*/  MOV R2, 0x1b930 ;  /* 0x0001b93000027802 */ /* 0x000fe40000000f00 */
[----:B------:R-:W-:Y:S05]  /*1b920*/  CALL.REL.NOINC `($__internal_33_$__cuda_sm70_votesync_ballot) ;  /* 0x0000150000007944 */ /* 0x000fea0003c00000 */
[----:B------:R-:W-:Y:S01]  /*1b930*/  MOV R6, R0 ;  /* 0x0000000000067202 */ /* 0x000fe20000000f00 */
[----:B------:R-:W-:Y:S05]  /*1b940*/  BRA `(.L_x_1544) ;  /* 0xfffe4cb000007947 */ /* 0x000fea000383ffff */
.L_x_1358:
[----:B------:R-:W-:Y:S01]  /*1b950*/  IMAD.MOV.U32 R5, RZ, RZ, R8 ;  /* 0x000000ffff057224 */ /* 0x000fe200078e0008 */
[----:B--2---:R-:W-:Y:S01]  /*1b960*/  MOV R3, R13 ;  /* 0x0000000d00037202 */ /* 0x004fe20000000f00 */
[----:B------:R-:W-:Y:S01]  /*1b970*/  IMAD.MOV.U32 R0, RZ, RZ, 0x1f ;  /* 0x0000001fff007424 */ /* 0x000fe200078e00ff */
[----:B------:R-:W-:Y:S02]  /*1b980*/  MOV R2, 0x1b9a0 ;  /* 0x0001b9a000027802 */ /* 0x000fe40000000f00 */
[----:B-1----:R-:W-:Y:S05]  /*1b990*/  CALL.REL.NOINC `($__internal_31_$__cuda_sm70_shflsync_idx_p) ;  /* 0x000013d000007944 */ /* 0x002fea0003c00000 */
[----:B------:R-:W-:Y:S01]  /*1b9a0*/  IMAD.MOV.U32 R11, RZ, RZ, R0 ;  /* 0x000000ffff0b7224 */ /* 0x000fe200078e0000 */
[----:B------:R-:W-:Y:S01]  /*1b9b0*/  MOV R5, R7 ;  /* 0x0000000700057202 */ /* 0x000fe20000000f00 */
[----:B------:R-:W-:Y:S01]  /*1b9c0*/  IMAD.MOV.U32 R7, RZ, RZ, RZ ;  /* 0x000000ffff077224 */ /* 0x000fe200078e00ff */
[----:B------:R-:W-:Y:S01]  /*1b9d0*/  MOV R3, R13 ;  /* 0x0000000d00037202 */ /* 0x000fe20000000f00 */
[----:B------:R-:W-:Y:S01]  /*1b9e0*/  IMAD.MOV.U32 R0, RZ, RZ, 0x1f ;  /* 0x0000001fff007424 */ /* 0x000fe200078e00ff */
[----:B------:R-:W-:-:S02]  /*1b9f0*/  MOV R2, 0x1ba10 ;  /* 0x0001ba1000027802 */ /* 0x000fc40000000f00 */
[----:B------:R-:W-:Y:S05]  /*1ba00*/  CALL.REL.NOINC `($__internal_31_$__cuda_sm70_shflsync_idx_p) ;  /* 0x0000136000007944 */ /* 0x000fea0003c00000 */
[----:B------:R-:W-:Y:S01]  /*1ba10*/  MOV R10, R0 ;  /* 0x00000000000a7202 */ /* 0x000fe20000000f00 */
[----:B------:R-:W-:Y:S05]  /*1ba20*/  BRA `(.L_x_1545) ;  /* 0xfffe4c2000007947 */ /* 0x000fea000383ffff */
.L_x_1361:
[----:B------:R-:W-:Y:S01]  /*1ba30*/  IMAD.MOV.U32 R5, RZ, RZ, R4 ;  /* 0x000000ffff057224 */ /* 0x000fe200078e0004 */
[----:B------:R-:W-:-:S02]  /*1ba40*/  MOV R0, 0x1f ;  /* 0x0000001f00007802 */ /* 0x000fc40000000f00 */
[----:B------:R-:W-:Y:S02]  /*1ba50*/  MOV R2, 0x1ba70 ;  /* 0x0001ba7000027802 */ /* 0x000fe40000000f00 */
[----:B-1----:R-:W-:Y:S05]  /*1ba60*/  CALL.REL.NOINC `($__internal_31_$__cuda_sm70_shflsync_idx_p) ;  /* 0x0000130000007944 */ /* 0x002fea0003c00000 */
[----:B------:R-:W-:Y:S01]  /*1ba70*/  MOV R7, R0 ;  /* 0x0000000000077202 */ /* 0x000fe20000000f00 */
[----:B------:R-:W-:Y:S05]  /*1ba80*/  BRA `(.L_x_1360) ;  /* 0xfffe4c2000007947 */ /* 0x000fea000383ffff */
.L_x_1413:
[----:B------:R-:W-:Y:S01]  /*1ba90*/  IMAD.MOV.U32 R5, RZ, RZ, R13 ;  /* 0x000000ffff057224 */ /* 0x000fe200078e000d */
[----:B------:R-:W-:Y:S01]  /*1baa0*/  MOV R3, RZ ;  /* 0x000000ff00037202 */ /* 0x000fe20000000f00 */
[----:B------:R-:W-:Y:S01]  /*1bab0*/  IMAD.MOV.U32 R0, RZ, RZ, 0x181f ;  /* 0x0000181fff007424 */ /* 0x000fe200078e00ff */
[----:B------:R-:W-:Y:S02]  /*1bac0*/  MOV R2, 0x1bae0 ;  /* 0x0001bae000027802 */ /* 0x000fe40000000f00 */
[----:B-----5:R-:W-:Y:S05]  /*1bad0*/  CALL.REL.NOINC `($__internal_31_$__cuda_sm70_shflsync_idx_p) ;  /* 0x0000129000007944 */ /* 0x020fea0003c00000 */
[----:B------:R-:W-:Y:S01]  /*1bae0*/  MOV R10, R0 ;  /* 0x00000000000a7202 */ /* 0x000fe20000000f00 */
[----:B------:R-:W-:Y:S05]  /*1baf0*/  BRA `(.L_x_1546) ;  /* 0xfffedae000007947 */ /* 0x000fea000383ffff */
.L_x_1414:
[----:B------:R-:W-:Y:S01]  /*1bb00*/  IMAD.MOV.U32 R5, RZ, RZ, R15 ;  /* 0x000000ffff057224 */ /* 0x000fe200078e000f */
[----:B------:R-:W-:Y:S01]  /*1bb10*/  MOV R3, RZ ;  /* 0x000000ff00037202 */ /* 0x000fe20000000f00 */
[----:B------:R-:W-:Y:S01]  /*1bb20*/  IMAD.MOV.U32 R0, RZ, RZ, 0x181f ;  /* 0x0000181fff007424 */ /* 0x000fe200078e00ff */
[----:B------:R-:W-:Y:S02]  /*1bb30*/  MOV R2, 0x1bb50 ;  /* 0x0001bb5000027802 */ /* 0x000fe40000000f00 */
[----:B-12--5:R-:W-:Y:S05]  /*1bb40*/  CALL.REL.NOINC `($__internal_31_$__cuda_sm70_shflsync_idx_p) ;  /* 0x0000122000007944 */ /* 0x026fea0003c00000 */
[----:B------:R-:W-:Y:S05]  /*1bb50*/  BRA `(.L_x_1547) ;  /* 0xfffedaa000007947 */ /* 0x000fea000383ffff */
.L_x_1417:
[----:B--2---:R-:W-:Y:S01]  /*1bb60*/  IMAD.MOV.U32 R5, RZ, RZ, R13 ;  /* 0x000000ffff057224 */ /* 0x004fe200078e000d */
[----:B------:R-:W-:Y:S01]  /*1bb70*/  MOV R3, 0x1 ;  /* 0x0000000100037802 */ /* 0x000fe20000000f00 */
[----:B----4-:R-:W-:Y:S01]  /*1bb80*/  IMAD.MOV.U32 R0, RZ, RZ, 0x181f ;  /* 0x0000181fff007424 */ /* 0x010fe200078e00ff */
[----:B------:R-:W-:-:S02]  /*1bb90*/  MOV R2, 0x1bbb0 ;  /* 0x0001bbb000027802 */ /* 0x000fc40000000f00 */
[----:B-1-3-5:R-:W-:Y:S05]  /*1bba0*/  CALL.REL.NOINC `($__internal_31_$__cuda_sm70_shflsync_idx_p) ;  /* 0x000011c000007944 */ /* 0x02afea0003c00000 */
[----:B------:R-:W-:Y:S01]  /*1bbb0*/  IMAD.MOV.U32 R10, RZ, RZ, R0 ;  /* 0x000000ffff0a7224 */ /* 0x000fe200078e0000 */
[----:B------:R-:W-:Y:S01]  /*1bbc0*/  MOV R3, 0x1 ;  /* 0x0000000100037802 */ /* 0x000fe20000000f00 */
[----:B------:R-:W-:Y:S01]  /*1bbd0*/  IMAD.MOV.U32 R5, RZ, RZ, R15 ;  /* 0x000000ffff057224 */ /* 0x000fe200078e000f */
[----:B------:R-:W-:-:S02]  /*1bbe0*/  MOV R0, 0x181f ;  /* 0x0000181f00007802 */ /* 0x000fc40000000f00 */
[----:B------:R-:W-:Y:S02]  /*1bbf0*/  MOV R2, 0x1bc10 ;  /* 0x0001bc1000027802 */ /* 0x000fe40000000f00 */
[----:B------:R-:W-:Y:S05]  /*1bc00*/  CALL.REL.NOINC `($__internal_31_$__cuda_sm70_shflsync_idx_p) ;  /* 0x0000116000007944 */ /* 0x000fea0003c00000 */
[----:B------:R-:W-:Y:S05]  /*1bc10*/  BRA `(.L_x_1548) ;  /* 0xfffedbb000007947 */ /* 0x000fea000383ffff */
.L_x_1420:
[----:B-1----:R-:W-:Y:S01]  /*1bc20*/  IMAD.MOV.U32 R5, RZ, RZ, R13 ;  /* 0x000000ffff057224 */ /* 0x002fe200078e000d */
[----:B------:R-:W-:Y:S01]  /*1bc30*/  MOV R3, 0x2 ;  /* 0x0000000200037802 */ /* 0x000fe20000000f00 */
[----:B----4-:R-:W-:Y:S01]  /*1bc40*/  IMAD.MOV.U32 R0, RZ, RZ, 0x181f ;  /* 0x0000181fff007424 */ /* 0x010fe200078e00ff */
[----:B------:R-:W-:Y:S02]  /*1bc50*/  MOV R2, 0x1bc70 ;  /* 0x0001bc7000027802 */ /* 0x000fe40000000f00 */
[----:B--23-5:R-:W-:Y:S05]  /*1bc60*/  CALL.REL.NOINC `($__internal_31_$__cuda_sm70_shflsync_idx_p) ;  /* 0x0000110000007944 */ /* 0x02cfea0003c00000 */
[----:B------:R-:W-:Y:S01]  /*1bc70*/  MOV R10, R0 ;  /* 0x00000000000a7202 */ /* 0x000fe20000000f00 */
[----:B------:R-:W-:Y:S05]  /*1bc80*/  BRA `(.L_x_1549) ;  /* 0xfffedca000007947 */ /* 0x000fea000383ffff */
.L_x_1421:
[----:B------:R-:W-:Y:S01]  /*1bc90*/  IMAD.MOV.U32 R5, RZ, RZ, R15 ;  /* 0x000000ffff057224 */ /* 0x000fe200078e000f */
[----:B------:R-:W-:Y:S01]  /*1bca0*/  MOV R3, 0x2 ;  /* 0x0000000200037802 */ /* 0x000fe20000000f00 */
[----:B----4-:R-:W-:Y:S01]  /*1bcb0*/  IMAD.MOV.U32 R0, RZ, RZ, 0x181f ;  /* 0x0000181fff007424 */ /* 0x010fe200078e00ff */
[----:B------:R-:W-:Y:S02]  /*1bcc0*/  MOV R2, 0x1bce0 ;  /* 0x0001bce000027802 */ /* 0x000fe40000000f00 */
[----:B-123-5:R-:W-:Y:S05]  /*1bcd0*/  CALL.REL.NOINC `($__internal_31_$__cuda_sm70_shflsync_idx_p) ;  /* 0x0000109000007944 */ /* 0x02efea0003c00000 */
[----:B------:R-:W-:Y:S05]  /*1bce0*/  BRA `(.L_x_1550) ;  /* 0xfffedc6000007947 */ /* 0x000fea000383ffff */
.L_x_1424:
[----:B-1----:R-:W-:Y:S01]  /*1bcf0*/  IMAD.MOV.U32 R5, RZ, RZ, R13 ;  /* 0x000000ffff057224 */ /* 0x002fe200078e000d */
[----:B------:R-:W-:Y:S01]  /*1bd00*/  MOV R3, 0x3 ;  /* 0x0000000300037802 */ /* 0x000fe20000000f00 */
[----:B------:R-:W-:Y:S01]  /*1bd10*/  IMAD.MOV.U32 R0, RZ, RZ, 0x181f ;  /* 0x0000181fff007424 */ /* 0x000fe200078e00ff */
[----:B------:R-:W-:-:S02]  /*1bd20*/  MOV R2, 0x1bd40 ;  /* 0x0001bd4000027802 */ /* 0x000fc40000000f00 */
[----:B--2345:R-:W-:Y:S05]  /*1bd30*/  CALL.REL.NOINC `($__internal_31_$__cuda_sm70_shflsync_idx_p) ;  /* 0x0000103000007944 */ /* 0x03cfea0003c00000 */
[----:B------:R-:W-:Y:S01]  /*1bd40*/  IMAD.MOV.U32 R10, RZ, RZ, R0 ;  /* 0x000000ffff0a7224 */ /* 0x000fe200078e0000 */
[----:B------:R-:W-:Y:S01]  /*1bd50*/  MOV R3, 0x3 ;  /* 0x0000000300037802 */ /* 0x000fe20000000f00 */
[----:B------:R-:W-:Y:S01]  /*1bd60*/  IMAD.MOV.U32 R5, RZ, RZ, R15 ;  /* 0x000000ffff057224 */ /* 0x000fe200078e000f */
[----:B------:R-:W-:-:S02]  /*1bd70*/  MOV R0, 0x181f ;  /* 0x0000181f00007802 */ /* 0x000fc40000000f00 */
[----:B------:R-:W-:Y:S02]  /*1bd80*/  MOV R2, 0x1bda0 ;  /* 0x0001bda000027802 */ /* 0x000fe40000000f00 */
[----:B------:R-:W-:Y:S05]  /*1bd90*/  CALL.REL.NOINC `($__internal_31_$__cuda_sm70_shflsync_idx_p) ;  /* 0x00000fd000007944 */ /* 0x000fea0003c00000 */
[----:B------:R-:W-:Y:S05]  /*1bda0*/  BRA `(.L_x_1551) ;  /* 0xfffedd1000007947 */ /* 0x000fea000383ffff */
.L_x_1483:
[----:B------:R-:W-:Y:S01]  /*1bdb0*/  IMAD.MOV.U32 R2, RZ, RZ, R203 ;  /* 0x000000ffff027224 */ /* 0x000fe200078e00cb */
[----:B------:R-:W-:Y:S01]  /*1bdc0*/  MOV R7, 0x1f ;  /* 0x0000001f00077802 */ /* 0x000fe20000000f00 */
[----:B------:R-:W-:Y:S01]  /*1bdd0*/  IMAD.MOV.U32 R5, RZ, RZ, 0x2 ;  /* 0x00000002ff057424 */ /* 0x000fe200078e00ff */
[----:B------:R-:W-:Y:S02]  /*1bde0*/  MOV R6, 0xffffffff ;  /* 0xffffffff00067802 */ /* 0x000fe40000000f00 */
[----:B------:R-:W-:Y:S02]  /*1bdf0*/  MOV R3, 0x1be10 ;  /* 0x0001be1000037802 */ /* 0x000fe40000000f00 */
[----:B------:R-:W-:Y:S05]  /*1be00*/  CALL.REL.NOINC `($__internal_30_$__cuda_sm70_shflsync_bfly_p) ;  /* 0x00000f1000007944 */ /* 0x000fea0003c00000 */
[----:B------:R-:W-:Y:S01]  /*1be10*/  FADD.FTZ R0, R203, R5 ;  /* 0x00000005cb007221 */ /* 0x000fe20000010000 */
[----:B------:R-:W-:Y:S02]  /*1be20*/  MOV R5, 0x1 ;  /* 0x0000000100057802 */ /* 0x000fe40000000f00 */
[----:B------:R-:W-:Y:S02]  /*1be30*/  MOV R3, 0x1be60 ;  /* 0x0001be6000037802 */ /* 0x000fe40000000f00 */
[----:B------:R-:W-:-:S02]  /*1be40*/  MOV R2, R0 ;  /* 0x0000000000027202 */ /* 0x000fc40000000f00 */
[----:B------:R-:W-:Y:S05]  /*1be50*/  CALL.REL.NOINC `($__internal_30_$__cuda_sm70_shflsync_bfly_p) ;  /* 0x00000ec000007944 */ /* 0x000fea0003c00000 */
[----:B------:R-:W-:Y:S01]  /*1be60*/  FADD.FTZ R0, R0, R5 ;  /* 0x0000000500007221 */ /* 0x000fe20000010000 */
[----:B------:R-:W-:-:S02]  /*1be70*/  MOV R2, R204 ;  /* 0x000000cc00027202 */ /* 0x000fc40000000f00 */
[----:B------:R-:W-:Y:S02]  /*1be80*/  MOV R5, 0x2 ;  /* 0x0000000200057802 */ /* 0x000fe40000000f00 */
[----:B------:R-:W-:Y:S02]  /*1be90*/  MOV R3, 0x1beb0 ;  /* 0x0001beb000037802 */ /* 0x000fe40000000f00 */
[----:B------:R-:W-:Y:S05]  /*1bea0*/  CALL.REL.NOINC `($__internal_30_$__cuda_sm70_shflsync_bfly_p) ;  /* 0x00000e7000007944 */ /* 0x000fea0003c00000 */
[----:B------:R-:W-:Y:S01]  /*1beb0*/  FADD.FTZ R4, R204, R5 ;  /* 0x00000005cc047221 */ /* 0x000fe20000010000 */
[----:B------:R-:W-:Y:S02]  /*1bec0*/  MOV R5, 0x1 ;  /* 0x0000000100057802 */ /* 0x000fe40000000f00 */
[----:B------:R-:W-:Y:S02]  /*1bed0*/  MOV R3, 0x1bf00 ;  /* 0x0001bf0000037802 */ /* 0x000fe40000000f00 */
[----:B------:R-:W-:Y:S02]  /*1bee0*/  MOV R2, R4 ;  /* 0x0000000400027202 */ /* 0x000fe40000000f00 */
[----:B------:R-:W-:Y:S05]  /*1bef0*/  CALL.REL.NOINC `($__internal_30_$__cuda_sm70_shflsync_bfly_p) ;  /* 0x00000e2000007944 */ /* 0x000fea0003c00000 */
[----:B------:R-:W-:Y:S01]  /*1bf00*/  MOV R3, R5 ;  /* 0x0000000500037202 */ /* 0x000fe20000000f00 */
[----:B------:R-:W-:Y:S05]  /*1bf10*/  BRA `(.L_x_1552) ;  /* 0xffff9e7000007947 */ /* 0x000fea000383ffff */
.L_x_1490:
[----:B--234-:R-:W-:Y:S01]  /*1bf20*/  IMAD.MOV.U32 R5, RZ, RZ, R15 ;  /* 0x000000ffff057224 */ /* 0x01cfe200078e000f */
[----:B------:R-:W-:Y:S01]  /*1bf30*/  MOV R3, RZ ;  /* 0x000000ff00037202 */ /* 0x000fe20000000f00 */
[----:B------:R-:W-:Y:S01]  /*1bf40*/  IMAD.MOV.U32 R0, RZ, RZ, 0x181f ;  /* 0x0000181fff007424 */ /* 0x000fe200078e00ff */
[----:B------:R-:W-:-:S02]  /*1bf50*/  MOV R2, 0x1bf70 ;  /* 0x0001bf7000027802 */ /* 0x000fc40000000f00 */
[----:B-1----:R-:W-:Y:S05]  /*1bf60*/  CALL.REL.NOINC `($__internal_31_$__cuda_sm70_shflsync_idx_p) ;  /* 0x00000e0000007944 */ /* 0x002fea0003c00000 */
[----:B------:R-:W-:Y:S01]  /*1bf70*/  MOV R12, R0 ;  /* 0x00000000000c7202 */ /* 0x000fe20000000f00 */
[----:B------:R-:W-:Y:S05]  /*1bf80*/  BRA `(.L_x_1553) ;  /* 0xffffbaa000007947 */ /* 0x000fea000383ffff */
.L_x_1491:
[----:B------:R-:W-:Y:S01]  /*1bf90*/  IMAD.MOV.U32 R5, RZ, RZ, R16 ;  /* 0x000000ffff057224 */ /* 0x000fe200078e0010 */
[----:B------:R-:W-:Y:S01]  /*1bfa0*/  MOV R3, RZ ;  /* 0x000000ff00037202 */ /* 0x000fe20000000f00 */
[----:B------:R-:W-:Y:S01]  /*1bfb0*/  IMAD.MOV.U32 R0, RZ, RZ, 0x181f ;  /* 0x0000181fff007424 */ /* 0x000fe200078e00ff */
[----:B------:R-:W-:-:S02]  /*1bfc0*/  MOV R2, 0x1bfe0 ;  /* 0x0001bfe000027802 */ /* 0x000fc40000000f00 */
[----:B-123--:R-:W-:Y:S05]  /*1bfd0*/  CALL.REL.NOINC `($__internal_31_$__cuda_sm70_shflsync_idx_p) ;  /* 0x00000d9000007944 */ /* 0x00efea0003c00000 */
[----:B------:R-:W-:Y:S05]  /*1bfe0*/  BRA `(.L_x_1554) ;  /* 0xffffba6000007947 */ /* 0x000fea000383ffff */
.L_x_1494:
[----:B------:R-:W-:Y:S01]  /*1bff0*/  IMAD.MOV.U32 R5, RZ, RZ, R15 ;  /* 0x000000ffff057224 */ /* 0x000fe200078e000f */
[----:B--2---:R-:W-:Y:S01]  /*1c000*/  MOV R3, 0x1 ;  /* 0x0000000100037802 */ /* 0x004fe20000000f00 */
[----:B------:R-:W-:Y:S01]  /*1c010*/  IMAD.MOV.U32 R0, RZ, RZ, 0x181f ;  /* 0x0000181fff007424 */ /* 0x000fe200078e00ff */
[----:B------:R-:W-:-:S02]  /*1c020*/  MOV R2, 0x1c040 ;  /* 0x0001c04000027802 */ /* 0x000fc40000000f00 */
[----:B-1-34-:R-:W-:Y:S05]  /*1c030*/  CALL.REL.NOINC `($__internal_31_$__cuda_sm70_shflsync_idx_p) ;  /* 0x00000d3000007944 */ /* 0x01afea0003c00000 */
[----:B------:R-:W-:Y:S01]  /*1c040*/  IMAD.MOV.U32 R12, RZ, RZ, R0 ;  /* 0x000000ffff0c7224 */ /* 0x000fe200078e0000 */
[----:B------:R-:W-:Y:S01]  /*1c050*/  MOV R3, 0x1 ;  /* 0x0000000100037802 */ /* 0x000fe20000000f00 */
[----:B------:R-:W-:Y:S01]  /*1c060*/  IMAD.MOV.U32 R5, RZ, RZ, R16 ;  /* 0x000000ffff057224 */ /* 0x000fe200078e0010 */
[----:B------:R-:W-:-:S02]  /*1c070*/  MOV R0, 0x181f ;  /* 0x0000181f00007802 */ /* 0x000fc40000000f00 */
[----:B------:R-:W-:Y:S02]  /*1c080*/  MOV R2, 0x1c0a0 ;  /* 0x0001c0a000027802 */ /* 0x000fe40000000f00 */
[----:B------:R-:W-:Y:S05]  /*1c090*/  CALL.REL.NOINC `($__internal_31_$__cuda_sm70_shflsync_idx_p) ;  /* 0x00000cd000007944 */ /* 0x000fea0003c00000 */
[----:B------:R-:W-:Y:S05]  /*1c0a0*/  BRA `(.L_x_1555) ;  /* 0xffffbb7000007947 */ /* 0x000fea000383ffff */
.L_x_1497:
[----:B------:R-:W-:Y:S01]  /*1c0b0*/  IMAD.MOV.U32 R5, RZ, RZ, R15 ;  /* 0x000000ffff057224 */ /* 0x000fe200078e000f */
[----:B--2---:R-:W-:Y:S01]  /*1c0c0*/  MOV R3, 0x2 ;  /* 0x0000000200037802 */ /* 0x004fe20000000f00 */
[----:B------:R-:W-:Y:S01]  /*1c0d0*/  IMAD.MOV.U32 R0, RZ, RZ, 0x181f ;  /* 0x0000181fff007424 */ /* 0x000fe200078e00ff */
[----:B------:R-:W-:Y:S02]  /*1c0e0*/  MOV R2, 0x1c100 ;  /* 0x0001c10000027802 */ /* 0x000fe40000000f00 */
[----:B-1-34-:R-:W-:Y:S05]  /*1c0f0*/  CALL.REL.NOINC `($__internal_31_$__cuda_sm70_shflsync_idx_p) ;  /* 0x00000c7000007944 */ /* 0x01afea0003c00000 */
[----:B------:R-:W-:Y:S01]  /*1c100*/  MOV R12, R0 ;  /* 0x00000000000c7202 */ /* 0x000fe20000000f00 */
[----:B------:R-:W-:Y:S05]  /*1c110*/  BRA `(.L_x_1556) ;  /* 0xffffbc7000007947 */ /* 0x000fea000383ffff */
.L_x_1498:
[----:B------:R-:W-:Y:S01]  /*1c120*/  IMAD.MOV.U32 R5, RZ, RZ, R16 ;  /* 0x000000ffff057224 */ /* 0x000fe200078e0010 */
[----:B--2---:R-:W-:Y:S01]  /*1c130*/  MOV R3, 0x2 ;  /* 0x0000000200037802 */ /* 0x004fe20000000f00 */
[----:B------:R-:W-:Y:S01]  /*1c140*/  IMAD.MOV.U32 R0, RZ, RZ, 0x181f ;  /* 0x0000181fff007424 */ /* 0x000fe200078e00ff */
[----:B------:R-:W-:Y:S02]  /*1c150*/  MOV R2, 0x1c170 ;  /* 0x0001c17000027802 */ /* 0x000fe40000000f00 */
[----:B-1-34-:R-:W-:Y:S05]  /*1c160*/  CALL.REL.NOINC `($__internal_31_$__cuda_sm70_shflsync_idx_p) ;  /* 0x00000c0000007944 */ /* 0x01afea0003c00000 */
[----:B------:R-:W-:Y:S05]  /*1c170*/  BRA `(.L_x_1557) ;  /* 0xffffbc3000007947 */ /* 0x000fea000383ffff */
.L_x_1501:
[----:B------:R-:W-:Y:S01]  /*1c180*/  IMAD.MOV.U32 R5, RZ, RZ, R15 ;  /* 0x000000ffff057224 */ /* 0x000fe200078e000f */
[----:B---3--:R-:W-:Y:S01]  /*1c190*/  MOV R3, 0x3 ;  /* 0x0000000300037802 */ /* 0x008fe20000000f00 */
[----:B----4-:R-:W-:Y:S01]  /*1c1a0*/  IMAD.MOV.U32 R0, RZ, RZ, 0x181f ;  /* 0x0000181fff007424 */ /* 0x010fe200078e00ff */
[----:B------:R-:W-:-:S02]  /*1c1b0*/  MOV R2, 0x1c1d0 ;  /* 0x0001c1d000027802 */ /* 0x000fc40000000f00 */
[----:B-12---:R-:W-:Y:S05]  /*1c1c0*/  CALL.REL.NOINC `($__internal_31_$__cuda_sm70_shflsync_idx_p) ;  /* 0x00000ba000007944 */ /* 0x006fea0003c00000 */
[----:B------:R-:W-:Y:S01]  /*1c1d0*/  IMAD.MOV.U32 R10, RZ, RZ, R0 ;  /* 0x000000ffff0a7224 */ /* 0x000fe200078e0000 */
[----:B------:R-:W-:Y:S01]  /*1c1e0*/  MOV R3, 0x3 ;  /* 0x0000000300037802 */ /* 0x000fe20000000f00 */
[----:B------:R-:W-:Y:S01]  /*1c1f0*/  IMAD.MOV.U32 R5, RZ, RZ, R16 ;  /* 0x000000ffff057224 */ /* 0x000fe200078e0010 */
[----:B------:R-:W-:-:S02]  /*1c200*/  MOV R0, 0x181f ;  /* 0x0000181f00007802 */ /* 0x000fc40000000f00 */
[----:B------:R-:W-:Y:S02]  /*1c210*/  MOV R2, 0x1c230 ;  /* 0x0001c23000027802 */ /* 0x000fe40000000f00 */
[----:B------:R-:W-:Y:S05]  /*1c220*/  CALL.REL.NOINC `($__internal_31_$__cuda_sm70_shflsync_idx_p) ;  /* 0x00000b4000007944 */ /* 0x000fea0003c00000 */
[----:B------:R-:W-:Y:S05]  /*1c230*/  BRA `(.L_x_1558) ;  /* 0xffffbcf000007947 */ /* 0x000fea000383ffff */
.L_x_1503:
[----:B------:R-:W-:Y:S01]  /*1c240*/  IMAD.MOV.U32 R5, RZ, RZ, R16 ;  /* 0x000000ffff057224 */ /* 0x000fe200078e0010 */
[----:B------:R-:W-:Y:S01]  /*1c250*/  MOV R3, RZ ;  /* 0x000000ff00037202 */ /* 0x000fe20000000f00 */
[----:B------:R-:W-:Y:S01]  /*1c260*/  IMAD.MOV.U32 R0, RZ, RZ, 0x1c1f ;  /* 0x00001c1fff007424 */ /* 0x000fe200078e00ff */
[----:B------:R-:W-:Y:S02]  /*1c270*/  MOV R2, 0x1c290 ;  /* 0x0001c29000027802 */ /* 0x000fe40000000f00 */
[----:B------:R-:W-:Y:S05]  /*1c280*/  CALL.REL.NOINC `($__internal_31_$__cuda_sm70_shflsync_idx_p) ;  /* 0x00000ae000007944 */ /* 0x000fea0003c00000 */
[----:B------:R-:W-:Y:S01]  /*1c290*/  MOV R4, R0 ;  /* 0x0000000000047202 */ /* 0x000fe20000000f00 */
[----:B------:R-:W-:Y:S05]  /*1c2a0*/  BRA `(.L_x_1559) ;  /* 0xffffc00000007947 */ /* 0x000fea000383ffff */
.L_x_1504:
[----:B------:R-:W-:Y:S01]  /*1c2b0*/  IMAD.MOV.U32 R5, RZ, RZ, R17 ;  /* 0x000000ffff057224 */ /* 0x000fe200078e0011 */
[----:B------:R-:W-:Y:S01]  /*1c2c0*/  MOV R3, RZ ;  /* 0x000000ff00037202 */ /* 0x000fe20000000f00 */
[----:B------:R-:W-:Y:S01]  /*1c2d0*/  IMAD.MOV.U32 R0, RZ, RZ, 0x1c1f ;  /* 0x00001c1fff007424 */ /* 0x000fe200078e00ff */
[----:B------:R-:W-:Y:S02]  /*1c2e0*/  MOV R2, 0x1c300 ;  /* 0x0001c30000027802 */ /* 0x000fe40000000f00 */
[----:B-12---:R-:W-:Y:S05]  /*1c2f0*/  CALL.REL.NOINC `($__internal_31_$__cuda_sm70_shflsync_idx_p) ;  /* 0x00000a7000007944 */ /* 0x006fea0003c00000 */
[----:B------:R-:W-:Y:S05]  /*1c300*/  BRA `(.L_x_1560) ;  /* 0xffffbfc000007947 */ /* 0x000fea000383ffff */
.L_x_1507:
[----:B------:R-:W-:Y:S01]  /*1c310*/  IMAD.MOV.U32 R5, RZ, RZ, R16 ;  /* 0x000000ffff057224 */ /* 0x000fe200078e0010 */
[----:B------:R-:W-:Y:S01]  /*1c320*/  MOV R3, 0x1 ;  /* 0x0000000100037802 */ /* 0x000fe20000000f00 */
[----:B----4-:R-:W-:Y:S01]  /*1c330*/  IMAD.MOV.U32 R0, RZ, RZ, 0x1c1f ;  /* 0x00001c1fff007424 */ /* 0x010fe200078e00ff */
[----:B------:R-:W-:-:S02]  /*1c340*/  MOV R2, 0x1c360 ;  /* 0x0001c36000027802 */ /* 0x000fc40000000f00 */
[----:B-123--:R-:W-:Y:S05]  /*1c350*/  CALL.REL.NOINC `($__internal_31_$__cuda_sm70_shflsync_idx_p) ;  /* 0x00000a1000007944 */ /* 0x00efea0003c00000 */
[----:B------:R-:W-:Y:S01]  /*1c360*/  IMAD.MOV.U32 R4, RZ, RZ, R0 ;  /* 0x000000ffff047224 */ /* 0x000fe200078e0000 */
[----:B------:R-:W-:Y:S01]  /*1c370*/  MOV R3, 0x1 ;  /* 0x0000000100037802 */ /* 0x000fe20000000f00 */
[----:B------:R-:W-:Y:S01]  /*1c380*/  IMAD.MOV.U32 R5, RZ, RZ, R17 ;  /* 0x000000ffff057224 */ /* 0x000fe200078e0011 */
[----:B------:R-:W-:-:S02]  /*1c390*/  MOV R0, 0x1c1f ;  /* 0x00001c1f00007802 */ /* 0x000fc40000000f00 */
[----:B------:R-:W-:Y:S02]  /*1c3a0*/  MOV R2, 0x1c3c0 ;  /* 0x0001c3c000027802 */ /* 0x000fe40000000f00 */
[----:B------:R-:W-:Y:S05]  /*1c3b0*/  CALL.REL.NOINC `($__internal_31_$__cuda_sm70_shflsync_idx_p) ;  /* 0x000009b000007944 */ /* 0x000fea0003c00000 */
[----:B------:R-:W-:Y:S05]  /*1c3c0*/  BRA `(.L_x_1561) ;  /* 0xffffcbf000007947 */ /* 0x000fea000383ffff */
.L_x_1511:
[----:B------:R-:W-:Y:S01]  /*1c3d0*/  IMAD.MOV.U32 R5, RZ, RZ, R13 ;  /* 0x000000ffff057224 */ /* 0x000fe200078e000d */
[----:B------:R-:W-:Y:S01]  /*1c3e0*/  MOV R3, RZ ;  /* 0x000000ff00037202 */ /* 0x000fe20000000f00 */
[----:B------:R-:W-:Y:S01]  /*1c3f0*/  IMAD.MOV.U32 R0, RZ, RZ, 0x181f ;  /* 0x0000181fff007424 */ /* 0x000fe200078e00ff */
[----:B------:R-:W-:Y:S02]  /*1c400*/  MOV R2, 0x1c420 ;  /* 0x0001c42000027802 */ /* 0x000fe40000000f00 */
[----:B------:R-:W-:Y:S05]  /*1c410*/  CALL.REL.NOINC `($__internal_31_$__cuda_sm70_shflsync_idx_p) ;  /* 0x0000095000007944 */ /* 0x000fea0003c00000 */
[----:B------:R-:W-:Y:S01]  /*1c420*/  MOV R12, R0 ;  /* 0x00000000000c7202 */ /* 0x000fe20000000f00 */
[----:B------:R-:W-:Y:S05]  /*1c430*/  BRA `(.L_x_1562) ;  /* 0xffffdfe000007947 */ /* 0x000fea000383ffff */
.L_x_1512:
[----:B------:R-:W-:Y:S01]  /*1c440*/  IMAD.MOV.U32 R5, RZ, RZ, R16 ;  /* 0x000000ffff057224 */ /* 0x000fe200078e0010 */
[----:B------:R-:W-:Y:S01]  /*1c450*/  MOV R3, RZ ;  /* 0x000000ff00037202 */ /* 0x000fe20000000f00 */
[----:B------:R-:W-:Y:S01]  /*1c460*/  IMAD.MOV.U32 R0, RZ, RZ, 0x181f ;  /* 0x0000181fff007424 */ /* 0x000fe200078e00ff */
[----:B------:R-:W-:Y:S02]  /*1c470*/  MOV R2, 0x1c490 ;  /* 0x0001c49000027802 */ /* 0x000fe40000000f00 */
[----:B-12---:R-:W-:Y:S05]  /*1c480*/  CALL.REL.NOINC `($__internal_31_$__cuda_sm70_shflsync_idx_p) ;  /* 0x000008e000007944 */ /* 0x006fea0003c00000 */
[----:B------:R-:W-:Y:S05]  /*1c490*/  BRA `(.L_x_1563) ;  /* 0xffffdfa000007947 */ /* 0x000fea000383ffff */
.L_x_1515:
[----:B------:R-:W-:Y:S01]  /*1c4a0*/  IMAD.MOV.U32 R5, RZ, RZ, R13 ;  /* 0x000000ffff057224 */ /* 0x000fe200078e000d */
[----:B--2---:R-:W-:Y:S01]  /*1c4b0*/  MOV R3, 0x1 ;  /* 0x0000000100037802 */ /* 0x004fe20000000f00 */
[----:B----4-:R-:W-:Y:S01]  /*1c4c0*/  IMAD.MOV.U32 R0, RZ, RZ, 0x181f ;  /* 0x0000181fff007424 */ /* 0x010fe200078e00ff */
[----:B------:R-:W-:-:S02]  /*1c4d0*/  MOV R2, 0x1c4f0 ;  /* 0x0001c4f000027802 */ /* 0x000fc40000000f00 */
[----:B-1-3--:R-:W-:Y:S05]  /*1c4e0*/  CALL.REL.NOINC `($__internal_31_$__cuda_sm70_shflsync_idx_p) ;  /* 0x0000088000007944 */ /* 0x00afea0003c00000 */
[----:B------:R-:W-:Y:S01]  /*1c4f0*/  IMAD.MOV.U32 R12, RZ, RZ, R0 ;  /* 0x000000ffff0c7224 */ /* 0x000fe200078e0000 */
[----:B------:R-:W-:Y:S01]  /*1c500*/  MOV R3, 0x1 ;  /* 0x0000000100037802 */ /* 0x000fe20000000f00 */
[----:B------:R-:W-:Y:S01]  /*1c510*/  IMAD.MOV.U32 R5, RZ, RZ, R16 ;  /* 0x000000ffff057224 */ /* 0x000fe200078e0010 */
[----:B------:R-:W-:-:S02]  /*1c520*/  MOV R0, 0x181f ;  /* 0x0000181f00007802 */ /* 0x000fc40000000f00 */
[----:B------:R-:W-:Y:S02]  /*1c530*/  MOV R2, 0x1c550 ;  /* 0x0001c55000027802 */ /* 0x000fe40000000f00 */
[----:B------:R-:W-:Y:S05]  /*1c540*/  CALL.REL.NOINC `($__internal_31_$__cuda_sm70_shflsync_idx_p) ;  /* 0x0000082000007944 */ /* 0x000fea0003c00000 */
[----:B------:R-:W-:Y:S05]  /*1c550*/  BRA `(.L_x_1564) ;  /* 0xffffe0c000007947 */ /* 0x000fea000383ffff */
.L_x_1518:
[----:B------:R-:W-:Y:S01]  /*1c560*/  IMAD.MOV.U32 R5, RZ, RZ, R13 ;  /* 0x000000ffff057224 */ /* 0x000fe200078e000d */
[----:B-1----:R-:W-:Y:S01]  /*1c570*/  MOV R3, 0x2 ;  /* 0x0000000200037802 */ /* 0x002fe20000000f00 */
[----:B----4-:R-:W-:Y:S01]  /*1c580*/  IMAD.MOV.U32 R0, RZ, RZ, 0x181f ;  /* 0x0000181fff007424 */ /* 0x010fe200078e00ff */
[----:B------:R-:W-:Y:S02]  /*1c590*/  MOV R2, 0x1c5b0 ;  /* 0x0001c5b000027802 */ /* 0x000fe40000000f00 */
[----:B--23--:R-:W-:Y:S05]  /*1c5a0*/  CALL.REL.NOINC `($__internal_31_$__cuda_sm70_shflsync_idx_p) ;  /* 0x000007c000007944 */ /* 0x00cfea0003c00000 */
[----:B------:R-:W-:Y:S01]  /*1c5b0*/  MOV R12, R0 ;  /* 0x00000000000c7202 */ /* 0x000fe20000000f00 */
[----:B------:R-:W-:Y:S05]  /*1c5c0*/  BRA `(.L_x_1565) ;  /* 0xffffe1c000007947 */ /* 0x000fea000383ffff */
.L_x_1519:
[----:B------:R-:W-:Y:S01]  /*1c5d0*/  IMAD.MOV.U32 R5, RZ, RZ, R16 ;  /* 0x000000ffff057224 */ /* 0x000fe200078e0010 */
[----:B------:R-:W-:Y:S01]  /*1c5e0*/  MOV R3, 0x2 ;  /* 0x0000000200037802 */ /* 0x000fe20000000f00 */
[----:B----4-:R-:W-:Y:S01]  /*1c5f0*/  IMAD.MOV.U32 R0, RZ, RZ, 0x181f ;  /* 0x0000181fff007424 */ /* 0x010fe200078e00ff */
[----:B------:R-:W-:Y:S02]  /*1c600*/  MOV R2, 0x1c620 ;  /* 0x0001c62000027802 */ /* 0x000fe40000000f00 */
[----:B-123--:R-:W-:Y:S05]  /*1c610*/  CALL.REL.NOINC `($__internal_31_$__cuda_sm70_shflsync_idx_p) ;  /* 0x0000075000007944 */ /* 0x00efea0003c00000 */
[----:B------:R-:W-:Y:S05]  /*1c620*/  BRA `(.L_x_1566) ;  /* 0xffffe18000007947 */ /* 0x000fea000383ffff */
.L_x_1522:
[----:B------:R-:W-:Y:S01]  /*1c630*/  IMAD.MOV.U32 R5, RZ, RZ, R13 ;  /* 0x000000ffff057224 */ /* 0x000fe200078e000d */
[----:B-1----:R-:W-:Y:S01]  /*1c640*/  MOV R3, 0x3 ;  /* 0x0000000300037802 */ /* 0x002fe20000000f00 */
[----:B------:R-:W-:Y:S01]  /*1c650*/  IMAD.MOV.U32 R0, RZ, RZ, 0x181f ;  /* 0x0000181fff007424 */ /* 0x000fe200078e00ff */
[----:B------:R-:W-:-:S02]  /*1c660*/  MOV R2, 0x1c680 ;  /* 0x0001c68000027802 */ /* 0x000fc40000000f00 */
[----:B--234-:R-:W-:Y:S05]  /*1c670*/  CALL.REL.NOINC `($__internal_31_$__cuda_sm70_shflsync_idx_p) ;  /* 0x000006f000007944 */ /* 0x01cfea0003c00000 */
[----:B------:R-:W-:Y:S01]  /*1c680*/  IMAD.MOV.U32 R12, RZ, RZ, R0 ;  /* 0x000000ffff0c7224 */ /* 0x000fe200078e0000 */
[----:B------:R-:W-:Y:S01]  /*1c690*/  MOV R3, 0x3 ;  /* 0x0000000300037802 */ /* 0x000fe20000000f00 */
[----:B------:R-:W-:Y:S01]  /*1c6a0*/  IMAD.MOV.U32 R5, RZ, RZ, R16 ;  /* 0x000000ffff057224 */ /* 0x000fe200078e0010 */
[----:B------:R-:W-:-:S02]  /*1c6b0*/  MOV R0, 0x181f ;  /* 0x0000181f00007802 */ /* 0x000fc40000000f00 */
[----:B------:R-:W-:Y:S02]  /*1c6c0*/  MOV R2, 0x1c6e0 ;  /* 0x0001c6e000027802 */ /* 0x000fe40000000f00 */
[----:B------:R-:W-:Y:S05]  /*1c6d0*/  CALL.REL.NOINC `($__internal_31_$__cuda_sm70_shflsync_idx_p) ;  /* 0x0000069000007944 */ /* 0x000fea0003c00000 */
[----:B------:R-:W-:Y:S05]  /*1c6e0*/  BRA `(.L_x_1567) ;  /* 0xffffe24000007947 */ /* 0x000fea000383ffff */
.L_x_1524:
[----:B------:R-:W-:Y:S01]  /*1c6f0*/  IMAD.MOV.U32 R5, RZ, RZ, R114 ;  /* 0x000000ffff057224 */ /* 0x000fe200078e0072 */
[----:B------:R-:W-:Y:S01]  /*1c700*/  MOV R3, RZ ;  /* 0x000000ff00037202 */ /* 0x000fe20000000f00 */
[----:B------:R-:W-:Y:S01]  /*1c710*/  IMAD.MOV.U32 R0, RZ, RZ, 0x1f ;  /* 0x0000001fff007424 */ /* 0x000fe200078e00ff */
[----:B------:R-:W-:Y:S02]  /*1c720*/  MOV R2, 0x1c740 ;  /* 0x0001c74000027802 */ /* 0x000fe40000000f00 */
[----:B---3--:R-:W-:Y:S05]  /*1c730*/  CALL.REL.NOINC `($__internal_31_$__cuda_sm70_shflsync_idx_p) ;  /* 0x0000063000007944 */ /* 0x008fea0003c00000 */
[----:B------:R-:W-:Y:S01]  /*1c740*/  MOV R9, R0 ;  /* 0x0000000000097202 */ /* 0x000fe20000000f00 */
[----:B------:R-:W-:Y:S05]  /*1c750*/  BRA `(.L_x_1568) ;  /* 0xffffe40000007947 */ /* 0x000fea000383ffff */
.L_x_1525:
[----:B------:R-:W-:Y:S01]  /*1c760*/  IMAD.MOV.U32 R5, RZ, RZ, R114 ;  /* 0x000000ffff057224 */ /* 0x000fe200078e0072 */
[----:B------:R-:W-:Y:S01]  /*1c770*/  MOV R3, 0x1 ;  /* 0x0000000100037802 */ /* 0x000fe20000000f00 */
[----:B------:R-:W-:Y:S01]  /*1c780*/  IMAD.MOV.U32 R0, RZ, RZ, 0x1f ;  /* 0x0000001fff007424 */ /* 0x000fe200078e00ff */
[----:B------:R-:W-:Y:S02]  /*1c790*/  MOV R2, 0x1c7b0 ;  /* 0x0001c7b000027802 */ /* 0x000fe40000000f00 */
[----:B-123--:R-:W-:Y:S05]  /*1c7a0*/  CALL.REL.NOINC `($__internal_31_$__cuda_sm70_shflsync_idx_p) ;  /* 0x000005c000007944 */ /* 0x00efea0003c00000 */
[----:B------:R-:W-:Y:S01]  /*1c7b0*/  MOV R8, R0 ;  /* 0x0000000000087202 */ /* 0x000fe20000000f00 */
[----:B------:R-:W-:Y:S05]  /*1c7c0*/  BRA `(.L_x_1569) ;  /* 0xffffe3b000007947 */ /* 0x000fea000383ffff */
.L_x_1526:
[----:B------:R-:W-:Y:S02]  /*1c7d0*/  MOV R2, 0x1 ;  /* 0x0000000100027802 */ /* 0x000fe40000000f00 */
[----:B------:R-:W-:-:S02]  /*1c7e0*/  MOV R3, 0x1c800 ;  /* 0x0001c80000037802 */ /* 0x000fc40000000f00 */
[----:B-12-4-:R-:W-:Y:S05]  /*1c7f0*/  CALL.REL.NOINC `($__internal_32_$__cuda_sm70_shflsync_up_p) ;  /* 0x000005c000007944 */ /* 0x016fea0003c00000 */
[----:B------:R-:W-:Y:S05]  /*1c800*/  BRA `(.L_x_1570) ;  /* 0xffffe4a000007947 */ /* 0x000fea000383ffff */
.L_x_1527:
[----:B------:R-:W-:Y:S02]  /*1c810*/  MOV R2, 0x2 ;  /* 0x0000000200027802 */ /* 0x000fe40000000f00 */
[----:B------:R-:W-:-:S02]  /*1c820*/  MOV R3, 0x1c840 ;  /* 0x0001c84000037802 */ /* 0x000fc40000000f00 */
[----:B-12---:R-:W-:Y:S05]  /*1c830*/  CALL.REL.NOINC `($__internal_32_$__cuda_sm70_shflsync_up_p) ;  /* 0x0000058000007944 */ /* 0x006fea0003c00000 */
        /* <DEDUP_REMOVED lines=23> */
.L_x_1531:
[----:B------:R-:W-:Y:S02]  /*1c9b0*/  MOV R2, 0x1 ;  /* 0x0000000100027802 */ /* 0x000fe40000000f00 */
[----:B------:R-:W-:Y:S02]  /*1c9c0*/  MOV R3, 0x1c9e0 ;  /* 0x0001c9e000037802 */ /* 0x000fe40000000f00 */
[----:B------:R-:W-:Y:S05]  /*1c9d0*/  CALL.REL.NOINC `($__internal_32_$__cuda_sm70_shflsync_up_p) ;  /* 0x000003e000007944 */ /* 0x000fea0003c00000 */
[----:B------:R-:W-:Y:S01]  /*1c9e0*/  MOV R2, R4 ;  /* 0x0000000400027202 */ /* 0x000fe20000000f00 */
[----:B------:R-:W-:Y:S05]  /*1c9f0*/  BRA `(.L_x_1572) ;  /* 0xffffe51000007947 */ /* 0x000fea000383ffff */
.L_x_1532:
        /* <DEDUP_REMOVED lines=26> */
.L_x_1534:
[----:B------:R-:W-:Y:S02]  /*1cba0*/  SEL R0, RZ, 0x1, P0 ;  /* 0x00000001ff007807 */ /* 0x000fe40000000000 */
[----:B------:R-:W-:Y:S02]  /*1cbb0*/  MOV R2, 0x1cbd0 ;  /* 0x0001cbd000027802 */ /* 0x000fe40000000f00 */
[----:B---3--:R-:W-:Y:S05]  /*1cbc0*/  CALL.REL.NOINC `($__internal_33_$__cuda_sm70_votesync_ballot) ;  /* 0x0000026000007944 */ /* 0x008fea0003c00000 */
[----:B------:R-:W-:Y:S01]  /*1cbd0*/  MOV R8, R0 ;  /* 0x0000000000087202 */ /* 0x000fe20000000f00 */
[----:B------:R-:W-:Y:S05]  /*1cbe0*/  BRA `(.L_x_1574) ;  /* 0xffffe4b000007947 */ /* 0x000fea000383ffff */
.L_x_1535:
[----:B------:R-:W-:Y:S01]  /*1cbf0*/  IMAD.MOV.U32 R5, RZ, RZ, R6 ;  /* 0x000000ffff057224 */ /* 0x000fe200078e0006 */
[----:B--2---:R-:W-:Y:S01]  /*1cc00*/  MOV R3, R11 ;  /* 0x0000000b00037202 */ /* 0x004fe20000000f00 */
[----:B------:R-:W-:Y:S01]  /*1cc10*/  IMAD.MOV.U32 R0, RZ, RZ, 0x1f ;  /* 0x0000001fff007424 */ /* 0x000fe200078e00ff */
[----:B------:R-:W-:Y:S02]  /*1cc20*/  MOV R2, 0x1cc40 ;  /* 0x0001cc4000027802 */ /* 0x000fe40000000f00 */
[----:B-1-3--:R-:W-:Y:S05]  /*1cc30*/  CALL.REL.NOINC `($__internal_31_$__cuda_sm70_shflsync_idx_p) ;  /* 0x0000013000007944 */ /* 0x00afea0003c00000 */
[----:B------:R-:W-:Y:S01]  /*1cc40*/  IMAD.MOV.U32 R6, RZ, RZ, R0 ;  /* 0x000000ffff067224 */ /* 0x000fe200078e0000 */
[----:B------:R-:W-:Y:S01]  /*1cc50*/  MOV R3, R11 ;  /* 0x0000000b00037202 */ /* 0x000fe20000000f00 */
[----:B------:R-:W-:Y:S01]  /*1cc60*/  IMAD.MOV.U32 R5, RZ, RZ, R7 ;  /* 0x000000ffff057224 */ /* 0x000fe200078e0007 */
[----:B------:R-:W-:Y:S02]  /*1cc70*/  MOV R0, 0x1f ;  /* 0x0000001f00007802 */ /* 0x000fe40000000f00 */
[----:B------:R-:W-:-:S02]  /*1cc80*/  MOV R2, 0x1cca0 ;  /* 0x0001cca000027802 */ /* 0x000fc40000000f00 */
[----:B------:R-:W-:Y:S05]  /*1cc90*/  CALL.REL.NOINC `($__internal_31_$__cuda_sm70_shflsync_idx_p) ;  /* 0x000000d000007944 */ /* 0x000fea0003c00000 */
[----:B------:R-:W-:Y:S01]  /*1cca0*/  MOV R7, R0 ;  /* 0x0000000000077202 */ /* 0x000fe20000000f00 */
[----:B------:R-:W-:Y:S05]  /*1ccb0*/  BRA `(.L_x_1575) ;  /* 0xffffe42000007947 */ /* 0x000fea000383ffff */
.L_x_1538:
[----:B------:R-:W-:Y:S01]  /*1ccc0*/  IMAD.MOV.U32 R5, RZ, RZ, R4 ;  /* 0x000000ffff057224 */ /* 0x000fe200078e0004 */
[----:B------:R-:W-:-:S02]  /*1ccd0*/  MOV R0, 0x1f ;  /* 0x0000001f00007802 */ /* 0x000fc40000000f00 */
[----:B------:R-:W-:Y:S02]  /*1cce0*/  MOV R2, 0x1cd00 ;  /* 0x0001cd0000027802 */ /* 0x000fe40000000f00 */
[----:B-1234-:R-:W-:Y:S05]  /*1ccf0*/  CALL.REL.NOINC `($__internal_31_$__cuda_sm70_shflsync_idx_p) ;  /* 0x0000007000007944 */ /* 0x01efea0003c00000 */
[----:B------:R-:W-:Y:S01]  /*1cd00*/  MOV R12, R0 ;  /* 0x00000000000c7202 */ /* 0x000fe20000000f00 */
[----:B------:R-:W-:Y:S05]  /*1cd10*/  BRA `(.L_x_1537) ;  /* 0xffffe42000007947 */ /* 0x000fea000383ffff */
        .weak           $__internal_30_$__cuda_sm70_shflsync_bfly_p
        .type           $__internal_30_$__cuda_sm70_shflsync_bfly_p,@function
        .size           $__internal_30_$__cuda_sm70_shflsync_bfly_p,($__internal_31_$__cuda_sm70_shflsync_idx_p - $__internal_30_$__cuda_sm70_shflsync_bfly_p)
$__internal_30_$__cuda_sm70_shflsync_bfly_p:
[----:B------:R-:W-:Y:S04]  /*1cd20*/  WARPSYNC R6 ;  /* 0x0000000600007348 */ /* 0x000fe80003800000 */
[----:B------:R1:W2:Y:S02]  /*1cd30*/  SHFL.BFLY PT, R5, R2, R5, R7 ;  /* 0x0c00000502057389 */ /* 0x0002a400000e0007 */
[----:B-1----:R-:W-:Y:S02]  /*1cd40*/  MOV R2, R3 ;  /* 0x0000000300027202 */ /* 0x002fe40000000f00 */
[----:B------:R-:W-:-:S04]  /*1cd50*/  MOV R3, 0x0 ;  /* 0x0000000000037802 */ /* 0x000fc80000000f00 */
[----:B--2---:R-:W-:Y:S05]  /*1cd60*/  RET.REL.NODEC R2 `(_ZN7cutlass13device_kernelIN5flash19enable_sm80_to_sm89INS1_16FlashAttnFwdSm80INS1_25CollectiveMainloopFwdSm80ILi8ELi1ELb0EN4cute5tupleIJNS5_1CILi128EEENS7_ILi48EEENS7_ILi256EEEEEELi256ENS_6half_tEfNS_4arch4Sm80ELb0ELb0ELb1ELb1ELb0ELb1ELb1ELb1EEENS1_21CollectiveEpilogueFwdINS6_IJS8_SA_S9_EEENS6_IJNS7_ILi1EEESI_SI_EEESC_SE_Li256ELb1ELb1ELb1ELb0EEENS1_36VarlenDynamicPersistentTileSchedulerILi128ELi48ELi256ELi256ELb1ELb1ELb0ELb0ELb1ELb1EEEEEEEEEvNT_6ParamsE) ;  /* 0xfffe329002007950 */ /* 0x004fea0003c3ffff */
        .weak           $__internal_31_$__cuda_sm70_shflsync_idx_p
        .type           $__internal_31_$__cuda_sm70_shflsync_idx_p,@function
        .size           $__internal_31_$__cuda_sm70_shflsync_idx_p,($__internal_32_$__cuda_sm70_shflsync_up_p - $__internal_31_$__cuda_sm70_shflsync_idx_p)
$__internal_31_$__cuda_sm70_shflsync_idx_p:
[----:B------:R-:W-:-:S04]  /*1cd70*/  MOV R115, 0xffffffff ;  /* 0xffffffff00737802 */ /* 0x000fc80000000f00 */
[----:B------:R-:W-:Y:S04]  /*1cd80*/  WARPSYNC R115 ;  /* 0x0000007300007348 */ /* 0x000fe80003800000 */
[----:B------:R1:W2:Y:S02]  /*1cd90*/  SHFL.IDX PT, R0, R5, R3, R0 ;  /* 0x0000000305007389 */ /* 0x0002a400000e0000 */
[----:B-1----:R-:W-:-:S04]  /*1cda0*/  MOV R3, 0x0 ;  /* 0x0000000000037802 */ /* 0x002fc80000000f00 */
[----:B--2---:R-:W-:Y:S05]  /*1cdb0*/  RET.REL.NODEC R2 `(_ZN7cutlass13device_kernelIN5flash19enable_sm80_to_sm89INS1_16FlashAttnFwdSm80INS1_25CollectiveMainloopFwdSm80ILi8ELi1ELb0EN4cute5tupleIJNS5_1CILi128EEENS7_ILi48EEENS7_ILi256EEEEEELi256ENS_6half_tEfNS_4arch4Sm80ELb0ELb0ELb1ELb1ELb0ELb1ELb1ELb1EEENS1_21CollectiveEpilogueFwdINS6_IJS8_SA_S9_EEENS6_IJNS7_ILi1EEESI_SI_EEESC_SE_Li256ELb1ELb1ELb1ELb0EEENS1_36VarlenDynamicPersistentTileSchedulerILi128ELi48ELi256ELi256ELb1ELb1ELb0ELb0ELb1ELb1EEEEEEEEEvNT_6ParamsE) ;  /* 0xfffe324002007950 */ /* 0x004fea0003c3ffff */
        .weak           $__internal_32_$__cuda_sm70_shflsync_up_p
        .type           $__internal_32_$__cuda_sm70_shflsync_up_p,@function
        .size           $__internal_32_$__cuda_sm70_shflsync_up_p,($__internal_33_$__cuda_sm70_votesync_ballot - $__internal_32_$__cuda_sm70_shflsync_up_p)
$__internal_32_$__cuda_sm70_shflsync_up_p:
[----:B------:R-:W-:Y:S02]  /*1cdc0*/  IMAD.MOV.U32 R4, RZ, RZ, RZ ;  /* 0x000000ffff047224 */ /* 0x000fe400078e00ff */
[----:B------:R-:W-:-:S04]  /*1cdd0*/  IMAD.MOV.U32 R10, RZ, RZ, -0x1 ;  /* 0xffffffffff0a7424 */ /* 0x000fc800078e00ff */
[----:B------:R-:W-:Y:S04]  /*1cde0*/  WARPSYNC R10 ;  /* 0x0000000a00007348 */ /* 0x000fe80003800000 */
[----:B------:R1:W2:Y:S02]  /*1cdf0*/  SHFL.UP PT, R4, R0, R2, R4 ;  /* 0x0400000200047389 */ /* 0x0002a400000e0004 */
[----:B-1----:R-:W-:Y:S02]  /*1ce00*/  MOV R2, R3 ;  /* 0x0000000300027202 */ /* 0x002fe40000000f00 */
[----:B------:R-:W-:-:S04]  /*1ce10*/  MOV R3, 0x0 ;  /* 0x0000000000037802 */ /* 0x000fc80000000f00 */
[----:B--2---:R-:W-:Y:S05]  /*1ce20*/  RET.REL.NODEC R2 `(_ZN7cutlass13device_kernelIN5flash19enable_sm80_to_sm89INS1_16FlashAttnFwdSm80INS1_25CollectiveMainloopFwdSm80ILi8ELi1ELb0EN4cute5tupleIJNS5_1CILi128EEENS7_ILi48EEENS7_ILi256EEEEEELi256ENS_6half_tEfNS_4arch4Sm80ELb0ELb0ELb1ELb1ELb0ELb1ELb1ELb1EEENS1_21CollectiveEpilogueFwdINS6_IJS8_SA_S9_EEENS6_IJNS7_ILi1EEESI_SI_EEESC_SE_Li256ELb1ELb1ELb1ELb0EEENS1_36VarlenDynamicPersistentTileSchedulerILi128ELi48ELi256ELi256ELb1ELb1ELb0ELb0ELb1ELb1EEEEEEEEEvNT_6ParamsE) ;  /* 0xfffe31d002007950 */ /* 0x004fea0003c3ffff */
        .weak           $__internal_33_$__cuda_sm70_votesync_ballot
        .type           $__internal_33_$__cuda_sm70_votesync_ballot,@function
        .size           $__internal_33_$__cuda_sm70_votesync_ballot,(.L_x_2625 - $__internal_33_$__cuda_sm70_votesync_ballot)
$__internal_33_$__cuda_sm70_votesync_ballot:
[----:B------:R-:W-:Y:S01]  /*1ce30*/  ISETP.NE.U32.AND P0, PT, R0, 0x1, PT ;  /* 0x000000010000780c */ /* 0x000fe20003f05070 */
[----:B------:R-:W-:-:S04]  /*1ce40*/  IMAD.MOV.U32 R3, RZ, RZ, -0x1 ;  /* 0xffffffffff037424 */ /* 0x000fc800078e00ff */
[----:B------:R-:W-:Y:S08]  /*1ce50*/  WARPSYNC R3 ;  /* 0x0000000300007348 */ /* 0x000ff00003800000 */
[----:B------:R-:W-:-:S04]  /*1ce60*/  VOTE.ANY R0, PT, !P0 ;  /* 0x0000000000007806 */ /* 0x000fc800040e0100 */
[----:B------:R-:W-:Y:S01]  /*1ce70*/  LOP3.LUT R0, R0, R3, RZ, 0xc0, !PT ;  /* 0x0000000300007212 */ /* 0x000fe200078ec0ff */
[----:B------:R-:W-:-:S04]  /*1ce80*/  IMAD.MOV.U32 R3, RZ, RZ, 0x0 ;  /* 0x00000000ff037424 */ /* 0x000fc800078e00ff */
[----:B------:R-:W-:Y:S05]  /*1ce90*/  RET.REL.NODEC R2 `(_ZN7cutlass13device_kernelIN5flash19enable_sm80_to_sm89INS1_16FlashAttnFwdSm80INS1_25CollectiveMainloopFwdSm80ILi8ELi1ELb0EN4cute5tupleIJNS5_1CILi128EEENS7_ILi48EEENS7_ILi256EEEEEELi256ENS_6half_tEfNS_4arch4Sm80ELb0ELb0ELb1ELb1ELb0ELb1ELb1ELb1EEENS1_21CollectiveEpilogueFwdINS6_IJS8_SA_S9_EEENS6_IJNS7_ILi1EEESI_SI_EEESC_SE_Li256ELb1ELb1ELb1ELb0EEENS1_36VarlenDynamicPersistentTileSchedulerILi128ELi48ELi256ELi256ELb1ELb1ELb0ELb0ELb1ELb1EEEEEEEEEvNT_6ParamsE) ;  /* 0xfffe316002007950 */ /* 0x000fea0003c3ffff */
.L_x_1576:
        /* <DEDUP_REMOVED lines=14> */
.L_x_2625:


//--------------------- .text._ZN7cutlass13device_kernelIN5flash19enable_sm80_to_sm89INS1_16FlashAttnFwdSm80INS1_25CollectiveMainloopFwdSm80ILi8ELi1ELb0EN4cute5tupleIJNS5_1CILi128EEENS7_ILi64EEENS7_ILi256EEEEEELi256ENS_6half_tEfNS_4arch4Sm80ELb0ELb1ELb1ELb0ELb0ELb0ELb1ELb1EEENS1_21CollectiveEpilogueFwdINS6_IJS8_SA_S9_EEENS6_IJNS7_ILi1EEESI_SI_EEESC_SE_Li256ELb0ELb1ELb1ELb0EEENS1_19SingleTileSchedulerILb0ELb1ELb1ELi128EEEEEEEEEvNT_6ParamsE --------------------------
	.section	.text._ZN7cutlass13device_kernelIN5flash19enable_sm80_to_sm89INS1_16FlashAttnFwdSm80INS1_25CollectiveMainloopFwdSm80ILi8ELi1ELb0EN4cute5tupleIJNS5_1CILi128EEENS7_ILi64EEENS7_ILi256EEEEEELi256ENS_6half_tEfNS_4arch4Sm80ELb0ELb1ELb1ELb0ELb0ELb0ELb1ELb1EEENS1_21CollectiveEpilogueFwdINS6_IJS8_SA_S9_EEENS6_IJNS7_ILi1EEESI_SI_EEESC_SE_Li256ELb0ELb1ELb1ELb0EEENS1_19SingleTileSchedulerILb0ELb1ELb1ELi128EEEEEEEEEvNT_6ParamsE,"ax",@progbits
	.sectioninfo	@"SHI_REGISTERS=255"
	.align	128
.text._ZN7cutlass13device_kernelIN5flash19enable_sm80_to_sm89INS1_16FlashAttnFwdSm80INS1_25CollectiveMainloopFwdSm80ILi8ELi1ELb0EN4cute5tupleIJNS5_1CILi128EEENS7_ILi64EEENS7_ILi256EEEEEELi256ENS_6half_tEfNS_4arch4Sm80ELb0ELb1ELb1ELb0ELb0ELb0ELb1ELb1EEENS1_21CollectiveEpilogueFwdINS6_IJS8_SA_S9_EEENS6_IJNS7_ILi1EEESI_SI_EEESC_SE_Li256ELb0ELb1ELb1ELb0EEENS1_19SingleTileSchedulerILb0ELb1ELb1ELi128EEEEEEEEEvNT_6ParamsE:
        .type           _ZN7cutlass13device_kernelIN5flash19enable_sm80_to_sm89INS1_16FlashAttnFwdSm80INS1_25CollectiveMainloopFwdSm80ILi8ELi1ELb0EN4cute5tupleIJNS5_1CILi128EEENS7_ILi64EEENS7_ILi256EEEEEELi256ENS_6half_tEfNS_4arch4Sm80ELb0ELb1ELb1ELb0ELb0ELb0ELb1ELb1EEENS1_21CollectiveEpilogueFwdINS6_IJS8_SA_S9_EEENS6_IJNS7_ILi1EEESI_SI_EEESC_SE_Li256ELb0ELb1ELb1ELb0EEENS1_19SingleTileSchedulerILb0ELb1ELb1ELi128EEEEEEEEEvNT_6ParamsE,@function
        .size           _ZN7cutlass13device_kernelIN5flash19enable_sm80_to_sm89INS1_16FlashAttnFwdSm80INS1_25CollectiveMainloopFwdSm80ILi8ELi1ELb0EN4cute5tupleIJNS5_1CILi128EEENS7_ILi64EEENS7_ILi256EEEEEELi256ENS_6half_tEfNS_4arch4Sm80ELb0ELb1ELb1ELb0ELb0ELb0ELb1ELb1EEENS1_21CollectiveEpilogueFwdINS6_IJS8_SA_S9_EEENS6_IJNS7_ILi1EEESI_SI_EEESC_SE_Li256ELb0ELb1ELb1ELb0EEENS1_19SingleTileSchedulerILb0ELb1ELb1ELi128EEEEEEEEEvNT_6ParamsE,(.L_x_2630 - _ZN7cutlass13device_kernelIN5flash19enable_sm80_to_sm89INS1_16FlashAttnFwdSm80INS1_25CollectiveMainloopFwdSm80ILi8ELi1ELb0EN4cute5tupleIJNS5_1CILi128EEENS7_ILi64EEENS7_ILi256EEEEEELi256ENS_6half_tEfNS_4arch4Sm80ELb0ELb1ELb1ELb0ELb0ELb0ELb1ELb1EEENS1_21CollectiveEpilogueFwdINS6_IJS8_SA_S9_EEENS6_IJNS7_ILi1EEESI_SI_EEESC_SE_Li256ELb0ELb1ELb1ELb0EEENS1_19SingleTileSchedulerILb0ELb1ELb1ELi128EEEEEEEEEvNT_6ParamsE)
        .other          _ZN7cutlass13device_kernelIN5flash19enable_sm80_to_sm89INS1_16FlashAttnFwdSm80INS1_25CollectiveMainloopFwdSm80ILi8ELi1ELb0EN4cute5tupleIJNS5_1CILi128EEENS7_ILi64EEENS7_ILi256EEEEEELi256ENS_6half_tEfNS_4arch4Sm80ELb0ELb1ELb1ELb0ELb0ELb0ELb1ELb1EEENS1_21CollectiveEpilogueFwdINS6_IJS8_SA_S9_EEENS6_IJNS7_ILi1EEESI_SI_EEESC_SE_Li256ELb0ELb1ELb1ELb0EEENS1_19SingleTileSchedulerILb0ELb1ELb1ELi128EEEEEEEEEvNT_6ParamsE,@"STO_CUDA_ENTRY STV_DEFAULT"
_ZN7cutlass13device_kernelIN5flash19enable_sm80_to_sm89INS1_16FlashAttnFwdSm80INS1_25CollectiveMainloopFwdSm80ILi8ELi1ELb0EN4cute5tupleIJNS5_1CILi128EEENS7_ILi64EEENS7_ILi256EEEEEELi256ENS_6half_tEfNS_4arch4Sm80ELb0ELb1ELb1ELb0ELb0ELb0ELb1ELb1EEENS1_21CollectiveEpilogueFwdINS6_IJS8_SA_S9_EEENS6_IJNS7_ILi1EEESI_SI_EEESC_SE_Li256ELb0ELb1ELb1ELb0EEENS1_19SingleTileSchedulerILb0ELb1ELb1ELi128EEEEEEEEEvNT_6ParamsE:
        /* <DEDUP_REMOVED lines=18> */
.L_x_1577:
[----:B---3--:R-:W-:Y:S02]  /*0120*/  ULDC.64 UR4, c[0x0][0x550] ;  /* 0x0001540000047ab9 */ /* 0x008fe40000000a00 */
[----:B------:R-:W-:Y:S02]  /*0130*/  UISETP.NE.AND UP0, UPT, UR4, 0x1, UPT ;  /* 0x000000010400788c */ /* 0x000fe4000bf05270 */
[----:B------:R-:W-:-:S02]  /*0140*/  UIMAD.WIDE.U32 UR8, UR6, UR5, URZ ;  /* 0x00000005060872a5 */ /* 0x000fc4000f8e003f */
[----:B------:R-:W-:Y:S02]  /*0150*/  ULDC UR4, c[0x0][0x558] ;  /* 0x0001560000047ab9 */ /* 0x000fe40000000800 */
[----:B------:R-:W-:-:S05]  /*0160*/  UMOV UR10, UR6 ;  /* 0x00000006000a7c82 */ /* 0x000fca0008000000 */
[----:B------:R-:W-:-:S03]  /*0170*/  @UP0 USHF.R.U32.HI UR10, URZ, UR4, UR9 ;  /* 0x000000043f0a0299 */ /* 0x000fc60008011609 */
.L_x_1578:
        /* <DEDUP_REMOVED lines=14> */
[----:B------:R-:W-:Y:S02]  /*0260*/  UIADD3 UR13, UR11, -UR13, URZ ;  /* 0x8000000d0b0d7290 */ /* 0x000fe4000fffe03f */
[----:B------:R-:W-:Y:S02]  /*0270*/  ULDC UR5, c[0x0][0x1d0] ;  /* 0x0000740000057ab9 */ /* 0x000fe40000000800 */
[----:B-1----:R-:W-:-:S04]  /*0280*/  USHF.L.U32 UR9, UR8, 0x7, URZ ;  /* 0x0000000708097899 */ /* 0x002fc8000800063f */
[----:B------:R-:W-:-:S04]  /*0290*/  @UP2 UIADD3 UR14, UR9, 0x7f, URZ ;  /* 0x0000007f090e2890 */ /* 0x000fc8000fffe03f */
[----:B------:R-:W-:Y:S02]  /*02a0*/  UIMAD.WIDE.U32 UR14, UR14, UR6, URZ ;  /* 0x000000060e0e72a5 */ /* 0x000fe4000f8e003f */
[----:B------:R-:W-:Y:S02]  /*02b0*/  UIADD3 UR6, UR9, 0x7f, URZ ;  /* 0x0000007f09067890 */ /* 0x000fe4000fffe03f */
[----:B------:R-:W-:-:S04]  /*02c0*/  @UP2 USHF.R.U32.HI UR6, URZ, UR7, UR15 ;  /* 0x000000073f062299 */ /* 0x000fc8000801160f */
        /* <DEDUP_REMOVED lines=14> */
.L_x_1580:
[----:B------:R-:W-:Y:S02]  /*03b0*/  ULDC UR4, c[0x0][0x32c] ;  /* 0x0000cb0000047ab9 */ /* 0x000fe40000000800 */
[----:B------:R-:W-:-:S03]  /*03c0*/  UISETP.NE.AND UP0, UPT, UR11, UR4, UPT ;  /* 0x000000040b00728c */ /* 0x000fc6000bf05270 */
[----:B------:R-:W-:Y:S02]  /*03d0*/  ULDC.64 UR4, c[0x0][0x330] ;  /* 0x0000cc0000047ab9 */ /* 0x000fe40000000a00 */
[----:B------:R-:W-:-:S06]  /*03e0*/  UIMAD.WIDE.U32 UR14, UR7, UR4, URZ ;  /* 0x00000004070e72a5 */ /* 0x000fcc000f8e003f */
[----:B------:R-:W-:Y:S02]  /*03f0*/  @UP0 USHF.R.U32.HI UR7, URZ, UR5, UR15 ;  /* 0x000000053f070299 */ /* 0x000fe4000801160f */
.L_x_1581:
[----:B------:R-:W-:Y:S02]  /*0400*/  ULDC UR4, c[0x0][0x32c] ;  /* 0x0000cb0000047ab9 */ /* 0x000fe40000000800 */
[----:B------:R-:W-:-:S04]  /*0410*/  UIMAD UR4, UR7, UR4, UR4 ;  /* 0x00000004070472a4 */ /* 0x000fc8000f8e0204 */
[----:B------:R-:W-:-:S04]  /*0420*/  UISETP.LT.AND UP0, UPT, UR6, UR4, UPT ;  /* 0x000000040600728c */ /* 0x000fc8000bf01270 */
[----:B------:R-:W-:-:S03]  /*0430*/  USEL UR6, UR6, UR4, UP0 ;  /* 0x0000000406067287 */ /* 0x000fc60008000000 */
.L_x_1579:
[----:B------:R-:W-:Y:S01]  /*0440*/  ULDC.64 UR4, c[0x0][0x2c8] ;  /* 0x0000b20000047ab9 */ /* 0x000fe20000000a00 */
[----:B------:R-:W-:Y:S01]  /*0450*/  PLOP3.LUT P0, PT, PT, PT, UP1, 0x40, 0x0 ;  /* 0x000000000000781c */ /* 0x000fe20003f0e818 */
[----:B------:R-:W-:Y:S02]  /*0460*/  UMOV UR7, 0x3f ;  /* 0x0000003f00077882 */ /* 0x000fe40000000000 */
[----:B------:R-:W-:Y:S02]  /*0470*/  ULDC UR11, c[0x0][0x1d0] ;  /* 0x00007400000b7ab9 */ /* 0x000fe40000000800 */
[----:B------:R-:W-:Y:S02]  /*0480*/  UIMAD.WIDE.U32 UR14, UR9, UR4, URZ ;  /* 0x00000004090e72a5 */ /* 0x000fe4000f8e003f */
[----:B------:R-:W-:Y:S02]  /*0490*/  UIADD3 UR6, UR6, 0x3f, URZ ;  /* 0x0000003f06067890 */ /* 0x000fe4000fffe03f */
[----:B------:R-:W-:-:S02]  /*04a0*/  UIADD3 UR7, UR7, UR11, URZ ;  /* 0x0000000b07077290 */ /* 0x000fc4000fffe03f */
[----:B------:R-:W-:Y:S02]  /*04b0*/  UMOV UR4, UR9 ;  /* 0x0000000900047c82 */ /* 0x000fe40008000000 */
[----:B------:R-:W-:Y:S02]  /*04c0*/  @UP2 USHF.R.U32.HI UR4, URZ, UR5, UR15 ;  /* 0x000000053f042299 */ /* 0x000fe4000801160f */
[----:B------:R-:W-:Y:S02]  /*04d0*/  ULDC UR13, c[0x0][0x168] ;  /* 0x00005a00000d7ab9 */ /* 0x000fe40000000800 */
[----:B------:R-:W-:Y:S02]  /*04e0*/  USHF.R.S32.HI UR15, URZ, 0x1f, UR6 ;  /* 0x0000001f3f0f7899 */ /* 0x000fe40008011406 */
[----:B------:R-:W-:Y:S02]  /*04f0*/  USHF.R.S32.HI UR14, URZ, 0x1f, UR7 ;  /* 0x0000001f3f0e7899 */ /* 0x000fe40008011407 */
[----:B------:R-:W-:-:S02]  /*0500*/  UIADD3 UR11, UR11, -UR13, URZ ;  /* 0x8000000d0b0b7290 */ /* 0x000fc4000fffe03f */
[----:B------:R-:W-:Y:S02]  /*0510*/  ULEA.HI UR6, UR15, UR6, URZ, 0x6 ;  /* 0x000000060f067291 */ /* 0x000fe4000f8f303f */
[----:B------:R-:W-:Y:S02]  /*0520*/  ULEA.HI UR14, UR14, UR7, URZ, 0x6 ;  /* 0x000000070e0e7291 */ /* 0x000fe4000f8f303f */
[----:B------:R-:W-:Y:S02]  /*0530*/  UIADD3 UR4, UR11, UR4, URZ ;  /* 0x000000040b047290 */ /* 0x000fe4000fffe03f */
[----:B------:R-:W-:Y:S02]  /*0540*/  ULDC UR5, c[0x0][0x324] ;  /* 0x0000c90000057ab9 */ /* 0x000fe40000000800 */
[----:B------:R-:W-:Y:S02]  /*0550*/  USHF.R.S32.HI UR6, URZ, 0x6, UR6 ;  /* 0x000000063f067899 */ /* 0x000fe40008011406 */
[----:B------:R-:W-:-:S02]  /*0560*/  USHF.R.S32.HI UR14, URZ, 0x6, UR14 ;  /* 0x000000063f0e7899 */ /* 0x000fc4000801140e */
[----:B------:R-:W-:Y:S02]  /*0570*/  UIADD3 UR5, UR4, -UR5, URZ ;  /* 0x8000000504057290 */ /* 0x000fe4000fffe03f */
[----:B------:R-:W-:-:S04]  /*0580*/  UISETP.LT.AND UP0, UPT, UR14, UR6, UPT ;  /* 0x000000060e00728c */ /* 0x000fc8000bf01270 */
[----:B------:R-:W-:Y:S01]  /*0590*/  USEL UR6, UR14, UR6, UP0 ;  /* 0x000000060e067287 */ /* 0x000fe20008000000 */
[----:B------:R-:W-:Y:S01]  /*05a0*/  MOV R2, UR5 ;  /* 0x0000000500027c02 */ /* 0x000fe20008000f00 */
[----:B------:R-:W-:Y:S05]  /*05b0*/  @P0 BRA `(.L_x_1582) ;  /* 0x0000010000000947 */ /* 0x000fea0003800000 */
[----:B------:R-:W-:-:S04]  /*05c0*/  MOV R0, UR4 ;  /* 0x0000000400007c02 */ /* 0x000fc80008000f00 */
        /* <DEDUP_REMOVED lines=9> */
.L_x_1583:
[----:B------:R-:W-:-:S04]  /*0660*/  MOV R3, c[0x0][0x32c] ;  /* 0x0000cb0000037a02 */ /* 0x000fc80000000f00 */
[----:B------:R-:W-:-:S13]  /*0670*/  ISETP.NE.AND P0, PT, R3, 0x1, PT ;  /* 0x000000010300780c */ /* 0x000fda0003f05270 */
[----:B------:R-:W-:-:S05]  /*0680*/  @P0 IMAD.HI.U32 R3, R0, c[0x0][0x330], RZ ;  /* 0x0000cc0000030a27 */ /* 0x000fca00078e00ff */
[----:B------:R-:W-:-:S05]  /*0690*/  @P0 SHF.R.U32.HI R0, RZ, c[0x0][0x334], R3 ;  /* 0x0000cd00ff000a19 */ /* 0x000fca0000011603 */
.L_x_1584:
[----:B------:R-:W-:-:S05]  /*06a0*/  IMAD R0, R0, c[0x0][0x32c], RZ ;  /* 0x0000cb0000007a24 */ /* 0x000fca00078e02ff */
[----:B------:R-:W-:-:S04]  /*06b0*/  IMNMX R2, R2, R0, !PT ;  /* 0x0000000002027217 */ /* 0x000fc80007800200 */
.L_x_1582:
[----:B------:R-:W-:Y:S01]  /*06c0*/  SHF.R.S32.HI R0, RZ, 0x1f, R2 ;  /* 0x0000001fff007819 */ /* 0x000fe20000011402 */
[----:B------:R-:W-:Y:S02]  /*06d0*/  USHF.R.U32.HI UR5, URZ, 0x10, UR12 ;  /* 0x000000103f057899 */ /* 0x000fe4000801160c */
[----:B------:R-:W-:Y:S01]  /*06e0*/  ULDC UR4, c[0x0][0x338] ;  /* 0x0000ce0000047ab9 */ /* 0x000fe20000000800 */
[----:B------:R-:W-:Y:S01]  /*06f0*/  LEA.HI R0, R0, R2, RZ, 0x6 ;  /* 0x0000000200007211 */ /* 0x000fe200078f30ff */
[----:B------:R-:W-:-:S03]  /*0700*/  UISETP.NE.AND UP0, UPT, UR5, URZ, UPT ;  /* 0x0000003f0500728c */ /* 0x000fc6000bf05270 */
[----:B------:R-:W-:Y:S01]  /*0710*/  SHF.R.S32.HI R0, RZ, 0x6, R0 ;  /* 0x00000006ff007819 */ /* 0x000fe20000011400 */
[----:B------:R-:W-:-:S03]  /*0720*/  USEL UR4, UR5, UR4, UP0 ;  /* 0x0000000405047287 */ /* 0x000fc60008000000 */
[----:B------:R-:W-:Y:S01]  /*0730*/  IMNMX R9, RZ, R0, !PT ;  /* 0x00000000ff097217 */ /* 0x000fe20007800200 */
[----:B------:R-:W-:-:S03]  /*0740*/  IMAD.MOV.U32 R0, RZ, RZ, RZ ;  /* 0x000000ffff007224 */ /* 0x000fc600078e00ff */
[----:B------:R-:W-:-:S13]  /*0750*/  ISETP.LT.AND P0, PT, R9, UR6, PT ;  /* 0x0000000609007c0c */ /* 0x000fda000bf01270 */
[----:B------:R-:W-:Y:S05]  /*0760*/  @!P0 BRA `(.L_x_1585) ;  /* 0x000001f000008947 */ /* 0x000fea0003800000 */
[----:B------:R-:W-:Y:S01]  /*0770*/  IMAD.U32 R5, RZ, RZ, UR4 ;  /* 0x00000004ff057e24 */ /* 0x000fe2000f8e00ff */
[----:B------:R-:W-:-:S04]  /*0780*/  UIADD3 UR5, UR4, -0x1, UR6 ;  /* 0xffffffff04057890 */ /* 0x000fc8000fffe006 */
[----:B------:R-:W-:Y:S02]  /*0790*/  IABS R0, R5 ;  /* 0x0000000500007213 */ /* 0x000fe40000000000 */
[----:B------:R-:W-:-:S03]  /*07a0*/  IADD3 R8, -R9, UR5, RZ ;  /* 0x0000000509087c10 */ /* 0x000fc6000fffe1ff */
        /* <DEDUP_REMOVED lines=11> */
[----:B------:R-:W-:-:S04]  /*0860*/  IMAD.MOV R6, RZ, RZ, -R0 ;  /* 0x000000ffff067224 */ /* 0x000fc800078e0a00 */
        /* <DEDUP_REMOVED lines=9> */
[----:B------:R-:W-:Y:S02]  /*0900*/  LOP3.LUT R2, R8, UR4, RZ, 0x3c, !PT ;  /* 0x0000000408027c12 */ /* 0x000fe4000f8e3cff */
[----:B------:R-:W-:Y:S02]  /*0910*/  ISETP.NE.AND P1, PT, RZ, UR4, PT ;  /* 0x00000004ff007c0c */ /* 0x000fe4000bf25270 */
[----:B------:R-:W-:-:S07]  /*0920*/  ISETP.GE.AND P0, PT, R2, RZ, PT ;  /* 0x000000ff0200720c */ /* 0x000fce0003f06270 */
[----:B------:R-:W-:-:S06]  /*0930*/  @P2 IADD3 R0, R0, 0x1, RZ ;  /* 0x0000000100002810 */ /* 0x000fcc0007ffe0ff */
[----:B------:R-:W-:Y:S01]  /*0940*/  @!P0 IMAD.MOV R0, RZ, RZ, -R0 ;  /* 0x000000ffff008224 */ /* 0x000fe200078e0a00 */
[----:B------:R-:W-:Y:S02]  /*0950*/  @!P1 LOP3.LUT R0, RZ, UR4, RZ, 0x33, !PT ;  /* 0x00000004ff009c12 */ /* 0x000fe4000f8e33ff */
.L_x_1585:
[----:B------:R-:W-:Y:S01]  /*0960*/  ULOP3.LUT UR12, UR12, 0xffff, URZ, 0xc0, !UPT ;  /* 0x0000ffff0c0c7892 */ /* 0x000fe2000f8ec03f */
[----:B------:R-:W-:Y:S01]  /*0970*/  PLOP3.LUT P2, PT, PT, PT, PT, 0x80, 0x0 ;  /* 0x000000000000781c */ /* 0x000fe20003f4f070 */
[----:B------:R-:W-:Y:S01]  /*0980*/  IMAD.MOV.U32 R18, RZ, RZ, RZ ;  /* 0x000000ffff127224 */ /* 0x000fe200078e00ff */
[----:B------:R-:W-:Y:S01]  /*0990*/  MOV R17, RZ ;  /* 0x000000ff00117202 */ /* 0x000fe20000000f00 */
[----:B------:R-:W-:Y:S01]  /*09a0*/  CS2R R116, SRZ ;  /* 0x0000000000747805 */ /* 0x000fe2000001ff00 */
[----:B------:R-:W-:Y:S01]  /*09b0*/  CS2R R114, SRZ ;  /* 0x0000000000727805 */ /* 0x000fe2000001ff00 */
[----:B------:R-:W-:Y:S01]  /*09c0*/  IMAD R231, R0, UR12, R9 ;  /* 0x0000000c00e77c24 */ /* 0x000fe2000f8e0209 */
[----:B------:R-:W-:Y:S01]  /*09d0*/  ULDC.64 UR12, c[0x0][0x118] ;  /* 0x00004600000c7ab9 */ /* 0x000fe20000000a00 */
[----:B------:R-:W-:Y:S01]  /*09e0*/  CS2R R112, SRZ ;  /* 0x0000000000707805 */ /* 0x000fe2000001ff00 */
[----:B------:R-:W-:Y:S01]  /*09f0*/  CS2R R110, SRZ ;  /* 0x00000000006e7805 */ /* 0x000fe2000001ff00 */
[----:B------:R-:W-:Y:S01]  /*0a00*/  IMAD.IADD R0, R231, 0x1, R0 ;  /* 0x00000001e7007824 */ /* 0x000fe200078e0200 */
[----:B------:R-:W-:Y:S01]  /*0a10*/  CS2R R108, SRZ ;  /* 0x00000000006c7805 */ /* 0x000fe2000001ff00 */
[----:B------:R-:W-:Y:S01]  /*0a20*/  CS2R R106, SRZ ;  /* 0x00000000006a7805 */ /* 0x000fe2000001ff00 */
[----:B------:R-:W-:Y:S01]  /*0a30*/  CS2R R104, SRZ ;  /* 0x0000000000687805 */ /* 0x000fe2000001ff00 */
[----:B------:R-:W-:Y:S01]  /*0a40*/  CS2R R102, SRZ ;  /* 0x0000000000667805 */ /* 0x000fe2000001ff00 */
[----:B------:R-:W-:Y:S01]  /*0a50*/  IMNMX R172, R0, UR6, PT ;  /* 0x0000000600ac7c17 */ /* 0x000fe2000b800200 */
        /* <DEDUP_REMOVED lines=59> */
[----:B------:R-:W-:Y:S01]  /*0e10*/  USHF.R.S32.HI UR14, URZ, 0x1f, UR10 ;  /* 0x0000001f3f0e7899 */ /* 0x000fe2000801140a */
[----:B------:R-:W-:Y:S01]  /*0e20*/  SHF.R.S32.HI R124, RZ, 0x1f, R132 ;  /* 0x0000001fff7c7819 */ /* 0x000fe20000011484 */
[----:B------:R-:W-:Y:S01]  /*0e30*/  ULDC.64 UR4, c[0x0][0x1b8] ;  /* 0x00006e0000047ab9 */ /* 0x000fe20000000a00 */
[----:B------:R-:W-:-:S13]  /*0e40*/  ISETP.NE.AND.EX P4, PT, RZ, c[0x0][0x344], PT, P4 ;  /* 0x0000d100ff007a0c */ /* 0x000fda0003f85340 */
[----:B------:R-:W-:-:S04]  /*0e50*/  @P4 IMAD.MOV.U32 R2, RZ, RZ, 0x4 ;  /* 0x00000004ff024424 */ /* 0x000fc800078e00ff */
[----:B------:R-:W-:-:S05]  /*0e60*/  @P4 IMAD.WIDE R2, R26, R2, c[0x0][0x340] ;  /* 0x0000d0001a024625 */ /* 0x000fca00078e0202 */
[----:B------:R1:W2:Y:S01]  /*0e70*/  @P4 LDG.E R16, [R2.64] ;  /* 0x0000000c02104981 */ /* 0x0002a2000c1e1900 */
[----:B------:R-:W-:Y:S01]  /*0e80*/  UIMAD UR6, UR14, UR4, URZ ;  /* 0x000000040e0672a4 */ /* 0x000fe2000f8e023f */
[----:B------:R-:W-:Y:S01]  /*0e90*/  PLOP3.LUT P1, PT, PT, PT, UP2, 0x80, 0x0 ;  /* 0x000000000000781c */ /* 0x000fe20003f2f028 */
[----:B------:R-:W-:Y:S01]  /*0ea0*/  UIMAD.WIDE.U32 UR16, UR10, UR4, URZ ;  /* 0x000000040a1072a5 */ /* 0x000fe2000f8e003f */
[----:B------:R-:W-:Y:S01]  /*0eb0*/  PLOP3.LUT P0, PT, PT, PT, UP2, 0x80, 0x0 ;  /* 0x000000000000781c */ /* 0x000fe20003f0f028 */
[----:B------:R-:W-:Y:S01]  /*0ec0*/  UIMAD UR5, UR10, UR5, UR6 ;  /* 0x000000050a0572a4 */ /* 0x000fe2000f8e0206 */
[----:B------:R-:W-:Y:S01]  /*0ed0*/  SHF.R.S32.HI R17, RZ, 0x1f, R26 ;  /* 0x0000001fff117819 */ /* 0x000fe2000001141a */
[----:B------:R-:W-:Y:S01]  /*0ee0*/  ULDC UR4, c[0x0][0x2c4] ;  /* 0x0000b10000047ab9 */ /* 0x000fe20000000800 */
[----:B------:R-:W-:Y:S01]  /*0ef0*/  LEA.HI R9, R124, R132, RZ, 0x4 ;  /* 0x000000847c097211 */ /* 0x000fe200078f20ff */
[----:B------:R-:W-:Y:S01]  /*0f00*/  UIADD3 UR5, UR17, UR5, URZ ;  /* 0x0000000511057290 */ /* 0x000fe2000fffe03f */
[----:B------:R-:W-:Y:S01]  /*0f10*/  BSSY B0, `(.L_x_1587) ;  /* 0x00000b1000007945 */ /* 0x000fe20003800000 */
[----:B------:R-:W-:Y:S01]  /*0f20*/  IMAD R5, R17, c[0x0][0x1c0], RZ ;  /* 0x0000700011057a24 */ /* 0x000fe200078e02ff */
[----:B------:R-:W-:Y:S01]  /*0f30*/  SHF.R.S32.HI R8, RZ, 0x4, R9 ;  /* 0x00000004ff087819 */ /* 0x000fe20000011409 */
[----:B------:R-:W-:-:S02]  /*0f40*/  ULDC UR15, c[0x0][0x168] ;  /* 0x00005a00000f7ab9 */ /* 0x000fc40000000800 */
[----:B------:R-:W-:Y:S01]  /*0f50*/  IMAD R5, R26, c[0x0][0x1c4], R5 ;  /* 0x000071001a057a24 */ /* 0x000fe200078e0205 */
[----:B------:R-:W-:Y:S01]  /*0f60*/  LEA.HI R7, R9, R8, RZ, 0x1 ;  /* 0x0000000809077211 */ /* 0x000fe200078f08ff */
[----:B------:R-:W-:Y:S02]  /*0f70*/  UIMAD UR15, UR4, UR15, URZ ;  /* 0x0000000f040f72a4 */ /* 0x000fe4000f8e023f */
[----:B------:R-:W-:Y:S02]  /*0f80*/  ULDC.64 UR6, c[0x0][0x1e8] ;  /* 0x00007a0000067ab9 */ /* 0x000fe40000000a00 */
[----:B------:R-:W-:Y:S01]  /*0f90*/  UIMAD UR6, UR14, UR6, URZ ;  /* 0x000000060e0672a4 */ /* 0x000fe2000f8e023f */
[----:B-1----:R-:W-:Y:S01]  /*0fa0*/  LEA.HI R2, R124, R132, RZ, 0x3 ;  /* 0x000000847c027211 */ /* 0x002fe200078f18ff */
[----:B------:R-:W-:Y:S02]  /*0fb0*/  IMAD.U32 R3, RZ, RZ, UR17 ;  /* 0x00000011ff037e24 */ /* 0x000fe4000f8e00ff */
[----:B------:R-:W-:Y:S01]  /*0fc0*/  UIMAD UR6, UR10, UR7, UR6 ;  /* 0x000000070a0672a4 */ /* 0x000fe2000f8e0206 */
[----:B------:R-:W-:Y:S01]  /*0fd0*/  IMAD.U32 R3, RZ, RZ, UR5 ;  /* 0x00000005ff037e24 */ /* 0x000fe2000f8e00ff */
[----:B------:R-:W-:Y:S01]  /*0fe0*/  LOP3.LUT R0, R2, 0xfffffff8, RZ, 0xc0, !PT ;  /* 0xfffffff802007812 */ /* 0x000fe200078ec0ff */
[----:B------:R-:W-:Y:S01]  /*0ff0*/  ULDC.64 UR4, c[0x0][0x210] ;  /* 0x0000840000047ab9 */ /* 0x000fe20000000a00 */
[----:B------:R-:W-:Y:S01]  /*1000*/  SHF.R.S32.HI R22, RZ, 0x3, R2 ;  /* 0x00000003ff167819 */ /* 0x000fe20000011402 */
[----:B------:R-:W-:Y:S01]  /*1010*/  IMAD.U32 R2, RZ, RZ, UR16 ;  /* 0x00000010ff027e24 */ /* 0x000fe2000f8e00ff */
[----:B------:R-:W-:Y:S01]  /*1020*/  UIMAD UR4, UR14, UR4, URZ ;  /* 0x000000040e0472a4 */ /* 0x000fe2000f8e023f */
[----:B------:R-:W-:Y:S01]  /*1030*/  IMAD.IADD R23, R132, 0x1, -R0 ;  /* 0x0000000184177824 */ /* 0x000fe200078e0a00 */
[----:B------:R-:W-:Y:S01]  /*1040*/  IADD3 R28, R22, UR9, RZ ;  /* 0x00000009161c7c10 */ /* 0x000fe2000fffe0ff */
[----:B------:R-:W-:Y:S01]  /*1050*/  IMAD.WIDE.U32 R2, R26, c[0x0][0x1c0], R2 ;  /* 0x000070001a027a25 */ /* 0x000fe200078e0002 */
[----:B------:R-:W-:-:S03]  /*1060*/  UIMAD UR4, UR10, UR5, UR4 ;  /* 0x000000050a0472a4 */ /* 0x000fc6000f8e0204 */
[----:B------:R-:W-:Y:S02]  /*1070*/  IMAD R4, R23, 0x20, R22 ;  /* 0x0000002017047824 */ /* 0x000fe400078e0216 */
[----:B------:R-:W-:Y:S02]  /*1080*/  IMAD.IADD R3, R3, 0x1, R5 ;  /* 0x0000000103037824 */ /* 0x000fe400078e0205 */
[C---:B------:R-:W-:Y:S01]  /*1090*/  IMAD.SHL.U32 R10, R23.reuse, 0x8, RZ ;  /* 0x00000008170a7824 */ /* 0x040fe200078e00ff */
[----:B------:R-:W-:Y:S01]  /*10a0*/  IADD3 R4, R4, UR9, RZ ;  /* 0x0000000904047c10 */ /* 0x000fe2000fffe0ff */
[----:B------:R-:W-:-:S03]  /*10b0*/  IMAD.SHL.U32 R19, R23, 0x8, RZ ;  /* 0x0000000817137824 */ /* 0x000fc600078e00ff */
[----:B------:R-:W-:Y:S01]  /*10c0*/  SHF.R.S32.HI R11, RZ, 0x1f, R10 ;  /* 0x0000001fff0b7819 */ /* 0x000fe2000001140a */
[----:B------:R-:W-:Y:S01]  /*10d0*/  @P1 IMAD.HI.U32 R6, R4, c[0x0][0x2c8], RZ ;  /* 0x0000b20004061a27 */ /* 0x000fe200078e00ff */
[----:B------:R-:W-:Y:S02]  /*10e0*/  ISETP.GE.AND P1, PT, R28, UR15, PT ;  /* 0x0000000f1c007c0c */ /* 0x000fe4000bf26270 */
[----:B------:R-:W-:Y:S01]  /*10f0*/  IADD3 R20, R19, 0xc0, RZ ;  /* 0x000000c013147810 */ /* 0x000fe20007ffe0ff */
[----:B------:R-:W-:Y:S01]  /*1100*/  IMAD.MOV.U32 R0, RZ, RZ, R4 ;  /* 0x000000ffff007224 */ /* 0x000fe200078e0004 */
[----:B------:R-:W-:Y:S02]  /*1110*/  @P0 SHF.R.U32.HI R0, RZ, c[0x0][0x2cc], R6 ;  /* 0x0000b300ff000a19 */ /* 0x000fe40000011606 */
[----:B------:R-:W-:Y:S02]  /*1120*/  LOP3.LUT R6, R7, 0xfffffffe, RZ, 0xc0, !PT ;  /* 0xfffffffe07067812 */ /* 0x000fe400078ec0ff */
[----:B------:R-:W-:Y:S01]  /*1130*/  ISETP.GE.AND P5, PT, R20, c[0x0][0x198], PT ;  /* 0x0000660014007a0c */ /* 0x000fe20003fa6270 */
[----:B------:R-:W-:Y:S01]  /*1140*/  IMAD.MOV R5, RZ, RZ, -R0 ;  /* 0x000000ffff057224 */ /* 0x000fe200078e0a00 */
[----:B------:R-:W-:Y:S01]  /*1150*/  IADD3 R18, R10, 0x40, RZ ;  /* 0x000000400a127810 */ /* 0x000fe20007ffe0ff */
[----:B------:R-:W-:Y:S01]  /*1160*/  IMAD.IADD R29, R8, 0x1, -R6 ;  /* 0x00000001081d7824 */ /* 0x000fe200078e0a06 */
[----:B------:R-:W-:Y:S01]  /*1170*/  SHF.R.S32.HI R6, RZ, 0x1f, R0 ;  /* 0x0000001fff067819 */ /* 0x000fe20000011400 */
[----:B------:R-:W-:Y:S01]  /*1180*/  IMAD R5, R5, c[0x0][0x2c4], R4 ;  /* 0x0000b10005057a24 */ /* 0x000fe200078e0204 */
[----:B------:R-:W-:Y:S01]  /*1190*/  IADD3 R8, R28, 0x20, RZ ;  /* 0x000000201c087810 */ /* 0x000fe20007ffe0ff */
[----:B------:R-:W-:Y:S01]  /*11a0*/  IMAD.SHL.U32 R4, R22, 0x40, RZ ;  /* 0x0000004016047824 */ /* 0x000fe200078e00ff */
[----:B------:R-:W-:Y:S01]  /*11b0*/  @!P1 SHF.R.S32.HI R13, RZ, 0x1f, R20 ;  /* 0x0000001fff0d9819 */ /* 0x000fe20000011414 */
[----:B------:R-:W-:Y:S01]  /*11c0*/  IMAD R6, R6, c[0x0][0x1b0], RZ ;  /* 0x00006c0006067a24 */ /* 0x000fe200078e02ff */
[----:B------:R-:W-:Y:S01]  /*11d0*/  ISETP.GE.AND P0, PT, R8, UR15, PT ;  /* 0x0000000f08007c0c */ /* 0x000fe2000bf06270 */
[----:B------:R-:W-:Y:S01]  /*11e0*/  IMAD.WIDE.U32 R2, R0, c[0x0][0x1b0], R2 ;  /* 0x00006c0000027a25 */ /* 0x000fe200078e0002 */
[----:B------:R-:W-:-:S02]  /*11f0*/  LOP3.LUT R4, R4, 0x1c0, RZ, 0xc0, !PT ;  /* 0x000001c004047812 */ /* 0x000fc400078ec0ff */
[----:B------:R-:W-:Y:S01]  /*1200*/  @!P1 LEA.HI R20, R13, R20, RZ, 0x3 ;  /* 0x000000140d149211 */ /* 0x000fe200078f18ff */
[----:B------:R-:W-:Y:S01]  /*1210*/  IMAD R0, R0, c[0x0][0x1b4], R6 ;  /* 0x00006d0000007a24 */ /* 0x000fe200078e0206 */
[----:B------:R-:W-:Y:S02]  /*1220*/  LOP3.LUT R7, R4, 0x38, R10, 0xf8, !PT ;  /* 0x0000003804077812 */ /* 0x000fe400078ef80a */
[----:B------:R-:W-:Y:S01]  /*1230*/  SHF.R.U32.HI R4, RZ, 0x3, R4 ;  /* 0x00000003ff047819 */ /* 0x000fe20000011604 */
[----:B------:R-:W-:Y:S01]  /*1240*/  IMAD.IADD R3, R3, 0x1, R0 ;  /* 0x0000000103037824 */ /* 0x000fe200078e0200 */
[----:B------:R-:W-:Y:S02]  /*1250*/  IADD3 R6, R10, 0x80, RZ ;  /* 0x000000800a067810 */ /* 0x000fe40007ffe0ff */
[----:B------:R-:W-:Y:S01]  /*1260*/  LOP3.LUT R7, R7, R4, RZ, 0x3c, !PT ;  /* 0x0000000407077212 */ /* 0x000fe200078e3cff */
[----:B------:R-:W-:Y:S01]  /*1270*/  IMAD.WIDE.U32 R2, R5, c[0x0][0x1a8], R2 ;  /* 0x00006a0005027a25 */ /* 0x000fe200078e0002 */
[----:B------:R-:W-:-:S02]  /*1280*/  SHF.R.S32.HI R4, RZ, 0x1f, R5 ;  /* 0x0000001fff047819 */ /* 0x000fc40000011405 */
[----:B------:R-:W-:Y:S02]  /*1290*/  ISETP.GE.AND P2, PT, R6, c[0x0][0x1d4], PT ;  /* 0x0000750006007a0c */ /* 0x000fe40003f46270 */
[----:B------:R-:W-:Y:S01]  /*12a0*/  LEA.HI R6, R124, R132, RZ, 0x6 ;  /* 0x000000847c067211 */ /* 0x000fe200078f30ff */
[----:B------:R-:W-:Y:S01]  /*12b0*/  IMAD R0, R4, c[0x0][0x1a8], RZ ;  /* 0x00006a0004007a24 */ /* 0x000fe200078e02ff */
[----:B------:R-:W-:Y:S02]  /*12c0*/  LEA R27, P3, R2, c[0x0][0x160], 0x1 ;  /* 0x00005800021b7a11 */ /* 0x000fe400078608ff */
[----:B------:R-:W-:Y:S01]  /*12d0*/  @!P1 LOP3.LUT R20, R20, 0xfffffff8, RZ, 0xc0, !PT ;  /* 0xfffffff814149812 */ /* 0x000fe200078ec0ff */
[----:B------:R-:W-:Y:S01]  /*12e0*/  IMAD.SHL.U32 R4, R6, 0x8, RZ ;  /* 0x0000000806047824 */ /* 0x000fe200078e00ff */
[----:B------:R-:W-:Y:S01]  /*12f0*/  IADD3 R6, R19, 0x80, RZ ;  /* 0x0000008013067810 */ /* 0x000fe20007ffe0ff */
[----:B------:R-:W-:-:S03]  /*1300*/  IMAD R0, R5, c[0x0][0x1ac], R0 ;  /* 0x00006b0005007a24 */ /* 0x000fc600078e0200 */
[----:B------:R-:W-:Y:S01]  /*1310*/  LOP3.LUT R225, R7, 0xfffffe00, R4, 0xf8, !PT ;  /* 0xfffffe0007e17812 */ /* 0x000fe200078ef804 */
[----:B------:R-:W-:Y:S01]  /*1320*/  IMAD.IADD R0, R3, 0x1, R0 ;  /* 0x0000000103007824 */ /* 0x000fe200078e0200 */
[----:B------:R-:W-:Y:S02]  /*1330*/  LOP3.LUT R4, R9, 0xfffffff0, RZ, 0xc0, !PT ;  /* 0xfffffff009047812 */ /* 0x000fe400078ec0ff */
[----:B------:R-:W-:Y:S02]  /*1340*/  SHF.R.S32.HI R7, RZ, 0x1f, R22 ;  /* 0x0000001fff077819 */ /* 0x000fe40000011416 */
[----:B------:R-:W-:Y:S01]  /*1350*/  LEA.HI.X R25, R2, c[0x0][0x164], R0, 0x1, P3 ;  /* 0x0000590002197a11 */ /* 0x000fe200018f0c00 */
[----:B------:R-:W-:Y:S01]  /*1360*/  IMAD.IADD R8, R132, 0x1, -R4 ;  /* 0x0000000184087824 */ /* 0x000fe200078e0a04 */
[----:B------:R-:W-:Y:S01]  /*1370*/  @!P1 SHF.R.S32.HI R5, RZ, 0x1f, R6 ;  /* 0x0000001fff059819 */ /* 0x000fe20000011406 */
[----:B------:R-:W-:Y:S01]  /*1380*/  IMAD R0, R7, c[0x0][0x1e0], RZ ;  /* 0x0000780007007a24 */ /* 0x000fe200078e02ff */
[----:B------:R-:W-:Y:S01]  /*1390*/  ISETP.GE.AND P6, PT, R6, c[0x0][0x198], PT ;  /* 0x0000660006007a0c */ /* 0x000fe20003fc6270 */
[----:B------:R-:W-:Y:S01]  /*13a0*/  SHFL.IDX PT, R3, R25, RZ, 0x181f ;  /* 0x00181fff19037589 */ /* 0x000fe200000e0000 */
[----:B------:R-:W-:Y:S01]  /*13b0*/  SHF.R.S32.HI R2, RZ, 0x1f, R8 ;  /* 0x0000001fff027819 */ /* 0x000fe20000011408 */
[----:B------:R-:W-:Y:S01]  /*13c0*/  IMAD R0, R22, c[0x0][0x1e4], R0 ;  /* 0x0000790016007a24 */ /* 0x000fe200078e0200 */
[----:B------:R-:W-:Y:S01]  /*13d0*/  @!P1 LEA.HI R15, R5, R6, RZ, 0x3 ;  /* 0x00000006050f9211 */ /* 0x000fe200078f18ff */
[----:B------:R-:W-:Y:S01]  /*13e0*/  IMAD R6, R7, c[0x0][0x208], RZ ;  /* 0x0000820007067a24 */ /* 0x000fe200078e02ff */
[----:B------:R-:W-:Y:S01]  /*13f0*/  LEA.HI R24, R2, R8, RZ, 0x3 ;  /* 0x0000000802187211 */ /* 0x000fe200078f18ff */
[----:B------:R-:W-:Y:S01]  /*1400*/  IMAD.WIDE.U32 R4, R22, c[0x0][0x1e0], R10 ;  /* 0x0000780016047a25 */ /* 0x000fe200078e000a */
[----:B------:R-:W1:Y:S02]  /*1410*/  SHFL.IDX PT, R2, R27, RZ, 0x181f ;  /* 0x00181fff1b027589 */ /* 0x000e6400000e0000 */
[----:B------:R-:W-:Y:S01]  /*1420*/  LOP3.LUT R14, R24, 0xfffffff8, RZ, 0xc0, !PT ;  /* 0xfffffff8180e7812 */ /* 0x000fe200078ec0ff */
[----:B------:R-:W-:-:S02]  /*1430*/  IMAD R12, R22, c[0x0][0x20c], R6 ;  /* 0x00008300160c7a24 */ /* 0x000fc400078e0206 */
[----:B------:R-:W-:-:S04]  /*1440*/  IMAD.WIDE.U32 R6, R22, c[0x0][0x208], R10 ;  /* 0x0000820016067a25 */ /* 0x000fc800078e000a */
[----:B------:R-:W-:Y:S02]  /*1450*/  IMAD.IADD R9, R5, 0x1, R0 ;  /* 0x0000000105097824 */ /* 0x000fe400078e0200 */
[----:B------:R-:W-:Y:S01]  /*1460*/  IMAD.IADD R21, R8, 0x1, -R14 ;  /* 0x0000000108157824 */ /* 0x000fe200078e0a0e */
[----:B------:R-:W-:Y:S01]  /*1470*/  @!P1 LOP3.LUT R14, R15, 0xfffffff8, RZ, 0xc0, !PT ;  /* 0xfffffff80f0e9812 */ /* 0x000fe200078ec0ff */
[----:B------:R-:W-:Y:S02]  /*1480*/  IMAD.IADD R5, R7, 0x1, R12 ;  /* 0x0000000107057824 */ /* 0x000fe400078e020c */
[----:B------:R-:W-:Y:S02]  /*1490*/  IMAD.MOV.U32 R8, RZ, RZ, R4 ;  /* 0x000000ffff087224 */ /* 0x000fe400078e0004 */
[----:B------:R-:W-:Y:S02]  /*14a0*/  IMAD.U32 R12, RZ, RZ, UR10 ;  /* 0x0000000aff0c7e24 */ /* 0x000fe4000f8e00ff */
[----:B------:R-:W-:-:S02]  /*14b0*/  IMAD.U32 R0, RZ, RZ, UR10 ;  /* 0x0000000aff007e24 */ /* 0x000fc4000f8e00ff */
[----:B------:R-:W-:Y:S02]  /*14c0*/  IMAD.MOV.U32 R4, RZ, RZ, R6 ;  /* 0x000000ffff047224 */ /* 0x000fe400078e0006 */
[----:B------:R-:W-:-:S04]  /*14d0*/  IMAD.WIDE.U32 R12, R12, c[0x0][0x1e8], R8 ;  /* 0x00007a000c0c7a25 */ /* 0x000fc800078e0008 */
[----:B------:R-:W-:Y:S01]  /*14e0*/  IMAD.WIDE.U32 R8, R0, c[0x0][0x210], R4 ;  /* 0x0000840000087a25 */ /* 0x000fe200078e0004 */
[C---:B-1----:R-:W-:Y:S02]  /*14f0*/  @!P1 LEA R4, P3, R19.reuse, R2, 0x1 ;  /* 0x0000000213049211 */ /* 0x042fe400078608ff */
[----:B------:R-:W-:Y:S01]  /*1500*/  @!P1 SHF.R.S32.HI R0, RZ, 0x1f, R18 ;  /* 0x0000001fff009819 */ /* 0x000fe20000011412 */
[----:B------:R-:W-:Y:S01]  /*1510*/  @!P1 IMAD.WIDE R14, R14, 0x2, R2 ;  /* 0x000000020e0e9825 */ /* 0x000fe200078e0202 */
[C---:B------:R-:W-:Y:S02]  /*1520*/  @!P1 LEA.HI.X R5, R19.reuse, R3, R11, 0x1, P3 ;  /* 0x0000000313059211 */ /* 0x040fe400018f0c0b */
[----:B------:R-:W-:Y:S02]  /*1530*/  ISETP.GE.AND P3, PT, R19, c[0x0][0x198], PT ;  /* 0x0000660013007a0c */ /* 0x000fe40003f66270 */
[----:B------:R-:W-:Y:S02]  /*1540*/  @!P1 LEA.HI R0, R0, R18, RZ, 0x3 ;  /* 0x0000001200009211 */ /* 0x000fe400078f18ff */
[----:B------:R-:W-:-:S02]  /*1550*/  IADD3 R13, R13, UR6, RZ ;  /* 0x000000060d0d7c10 */ /* 0x000fc4000fffe0ff */
[--C-:B--2---:R-:W-:Y:S01]  /*1560*/  @P4 SHF.R.S32.HI R7, RZ, 0x1f, R16.reuse ;  /* 0x0000001fff074819 */ /* 0x104fe20000011410 */
[----:B------:R-:W-:Y:S01]  /*1570*/  @P4 IMAD.MOV.U32 R6, RZ, RZ, R16 ;  /* 0x000000ffff064224 */ /* 0x000fe200078e0010 */
[----:B------:R-:W-:Y:S01]  /*1580*/  @!P1 LOP3.LUT R16, R0, 0xfffffff8, RZ, 0xc0, !PT ;  /* 0xfffffff800109812 */ /* 0x000fe200078ec0ff */
[----:B------:R-:W-:Y:S02]  /*1590*/  @!P4 IMAD.MOV.U32 R6, RZ, RZ, R26 ;  /* 0x000000ffff06c224 */ /* 0x000fe400078e001a */
[----:B------:R-:W-:Y:S01]  /*15a0*/  @!P4 IMAD.MOV.U32 R7, RZ, RZ, R17 ;  /* 0x000000ffff07c224 */ /* 0x000fe200078e0011 */
[----:B------:R-:W-:Y:S01]  /*15b0*/  ISETP.GE.AND P4, PT, R19, c[0x0][0x198], PT ;  /* 0x0000660013007a0c */ /* 0x000fe20003f86270 */
[----:B------:R-:W-:Y:S01]  /*15c0*/  @!P1 IMAD.SHL.U32 R0, R225, 0x2, RZ ;  /* 0x00000002e1009824 */ /* 0x000fe200078e00ff */
[----:B------:R-:W-:Y:S01]  /*15d0*/  ISETP.GE.AND P4, PT, R18, c[0x0][0x198], PT ;  /* 0x0000660012007a0c */ /* 0x000fe20003f86270 */
[----:B------:R-:W-:-:S03]  /*15e0*/  @!P1 IMAD.WIDE R16, R16, 0x2, R2 ;  /* 0x0000000210109825 */ /* 0x000fc600078e0202 */
[----:B------:R-:W-:Y:S01]  /*15f0*/  @!PT LDS RZ, [RZ] ;  /* 0x00000000fffff984 */ /* 0x000fe20000000800 */
[----:B------:R1:W-:Y:S01]  /*1600*/  @!P1 LDGSTS.E.BYPASS.LTC128B.128 [R0+0x10100], [R4.64], !P3 ;  /* 0x1010000004009fae */ /* 0x0003e2000d901d4c */
[----:B------:R-:W-:Y:S01]  /*1610*/  @!P1 IMAD.WIDE R2, R20, 0x2, R2 ;  /* 0x0000000214029825 */ /* 0x000fe200078e0202 */
[----:B------:R-:W-:Y:S02]  /*1620*/  P2R R26, PR, RZ, 0x10 ;  /* 0x00000010ff1a7803 */ /* 0x000fe40000000000 */
[----:B------:R-:W-:Y:S01]  /*1630*/  ISETP.GE.AND P3, PT, R18, c[0x0][0x1d4], PT ;  /* 0x0000750012007a0c */ /* 0x000fe20003f66270 */
[----:B------:R-:W-:-:S04]  /*1640*/  IMAD.WIDE.U32 R34, R6, c[0x0][0x1f0], R12 ;  /* 0x00007c0006227a25 */ /* 0x000fc800078e000c */
[----:B------:R2:W-:Y:S01]  /*1650*/  @!P1 LDGSTS.E.BYPASS.LTC128B.128 [R0+0x14100], [R16.64], !P4 ;  /* 0x1410000010009fae */ /* 0x0005e2000e101d4c */
[----:B------:R-:W-:-:S03]  /*1660*/  ISETP.GE.AND P4, PT, R10, c[0x0][0x1d4], PT ;  /* 0x000075000a007a0c */ /* 0x000fc60003f86270 */
[----:B------:R3:W-:Y:S04]  /*1670*/  @!P1 LDGSTS.E.BYPASS.LTC128B.128 [R0+0x18100], [R14.64], !P6 ;  /* 0x181000000e009fae */ /* 0x0007e8000f101d4c */
[----:B------:R4:W-:Y:S01]  /*1680*/  @!P1 LDGSTS.E.BYPASS.LTC128B.128 [R0+0x1c100], [R2.64], !P5 ;  /* 0x1c10000002009fae */ /* 0x0009e2000e901d4c */
[----:B------:R-:W-:-:S03]  /*1690*/  LOP3.LUT P1, RZ, R21, 0x2, RZ, 0xc0, !PT ;  /* 0x0000000215ff7812 */ /* 0x000fc6000782c0ff */
[----:B------:R4:W-:Y:S01]  /*16a0*/  STL.64 [R1+0x38], R34 ;  /* 0x0000382201007387 */ /* 0x0009e20000100a00 */
[----:B-1----:R-:W-:Y:S02]  /*16b0*/  IMAD.SHL.U32 R4, R21, 0x40, RZ ;  /* 0x0000004015047824 */ /* 0x002fe400078e00ff */
[----:B------:R-:W-:Y:S02]  /*16c0*/  IMAD R5, R7, c[0x0][0x1f0], RZ ;  /* 0x00007c0007057a24 */ /* 0x000fe400078e02ff */
[----:B--2---:R-:W-:Y:S02]  /*16d0*/  IMAD.MOV.U32 R16, RZ, RZ, 0x20 ;  /* 0x00000020ff107424 */ /* 0x004fe400078e00ff */
[----:B---3--:R-:W-:Y:S02]  /*16e0*/  IMAD R14, R6, c[0x0][0x1f4], R5 ;  /* 0x00007d00060e7a24 */ /* 0x008fe400078e0205 */
[----:B------:R-:W-:Y:S02]  /*16f0*/  IMAD.SHL.U32 R5, R24, 0x40, RZ ;  /* 0x0000004018057824 */ /* 0x000fe400078e00ff */
[----:B----4-:R-:W-:Y:S01]  /*1700*/  IMAD.SHL.U32 R2, R29, 0x8, RZ ;  /* 0x000000081d027824 */ /* 0x010fe200078e00ff */
[----:B------:R-:W-:Y:S01]  /*1710*/  LOP3.LUT R0, R4, 0x1c0, RZ, 0xc0, !PT ;  /* 0x000001c004007812 */ /* 0x000fe200078ec0ff */
[----:B------:R-:W-:Y:S01]  /*1720*/  IMAD.IADD R37, R35, 0x1, R14 ;  /* 0x0000000123257824 */ /* 0x000fe200078e020e */
[----:B------:R-:W-:Y:S01]  /*1730*/  IADD3 R3, R9, UR4, RZ ;  /* 0x0000000409037c10 */ /* 0x000fe2000fffe0ff */
[----:B------:R-:W-:Y:S01]  /*1740*/  IMAD.MOV.U32 R4, RZ, RZ, 0x10 ;  /* 0x00000010ff047424 */ /* 0x000fe200078e00ff */
[----:B------:R-:W-:Y:S01]  /*1750*/  LOP3.LUT R2, R0, 0x8, R2, 0xf8, !PT ;  /* 0x0000000800027812 */ /* 0x000fe200078ef802 */
[----:B------:R1:W2:Y:S01]  /*1760*/  SHFL.IDX PT, R9, R25, 0x1, 0x181f ;  /* 0x00381f0019097f89 */ /* 0x0002a200000e0000 */
[----:B------:R-:W-:-:S02]  /*1770*/  SHF.R.U32.HI R0, RZ, 0x3, R0 ;  /* 0x00000003ff007819 */ /* 0x000fc40000011600 */
[----:B------:R-:W-:Y:S02]  /*1780*/  SEL R4, R4, 0xfffffff0, !P1 ;  /* 0xfffffff004047807 */ /* 0x000fe40004800000 */
[----:B------:R-:W-:Y:S01]  /*1790*/  LOP3.LUT R15, R2, R0, RZ, 0x3c, !PT ;  /* 0x00000000020f7212 */ /* 0x000fe200078e3cff */
[----:B------:R-:W-:Y:S01]  /*17a0*/  IMAD R0, R7, c[0x0][0x218], RZ ;  /* 0x0000860007007a24 */ /* 0x000fe200078e02ff */
[----:B------:R-:W-:Y:S01]  /*17b0*/  LOP3.LUT P1, RZ, R21, 0x4, RZ, 0xc0, !PT ;  /* 0x0000000415ff7812 */ /* 0x000fe2000782c0ff */
[----:B------:R-:W-:Y:S01]  /*17c0*/  IMAD.MOV.U32 R2, RZ, RZ, R8 ;  /* 0x000000ffff027224 */ /* 0x000fe200078e0008 */
[----:B------:R-:W-:Y:S01]  /*17d0*/  LOP3.LUT R5, R15, 0xfffffe00, R5, 0xf8, !PT ;  /* 0xfffffe000f057812 */ /* 0x000fe200078ef805 */
[----:B------:R-:W-:Y:S01]  /*17e0*/  IMAD R7, R6, c[0x0][0x21c], R0 ;  /* 0x0000870006077a24 */ /* 0x000fe200078e0200 */
[----:B------:R-:W-:Y:S01]  /*17f0*/  IADD3 R0, R10, 0xc0, RZ ;  /* 0x000000c00a007810 */ /* 0x000fe20007ffe0ff */
[----:B------:R-:W-:Y:S01]  /*1800*/  IMAD.WIDE.U32 R32, R6, c[0x0][0x218], R2 ;  /* 0x0000860006207a25 */ /* 0x000fe200078e0002 */
[----:B------:R1:W3:Y:S01]  /*1810*/  SHFL.IDX PT, R8, R27, 0x1, 0x181f ;  /* 0x00381f001b087f89 */ /* 0x0002e200000e0000 */
[----:B------:R-:W-:-:S02]  /*1820*/  SEL R2, R16, 0xffffffe0, !P1 ;  /* 0xffffffe010027807 */ /* 0x000fc40004800000 */
[----:B------:R-:W-:Y:S01]  /*1830*/  IMAD.IADD R31, R33, 0x1, R7 ;  /* 0x00000001211f7824 */ /* 0x000fe200078e0207 */
[----:B------:R1:W-:Y:S01]  /*1840*/  STL.64 [R1+0x40], R32 ;  /* 0x0000402001007387 */ /* 0x0003e20000100a00 */
[----:B------:R-:W-:-:S03]  /*1850*/  ISETP.GE.AND P1, PT, R0, c[0x0][0x1d4], PT ;  /* 0x0000750000007a0c */ /* 0x000fc60003f26270 */
[----:B------:R1:W-:Y:S04]  /*1860*/  STL [R1+0x34], R37 ;  /* 0x0000342501007387 */ /* 0x0003e80000100800 */
[----:B------:R1:W-:Y:S01]  /*1870*/  STL [R1+0x2c], R31 ;  /* 0x00002c1f01007387 */ /* 0x0003e20000100800 */
[----:B------:R-:W-:Y:S05]  /*1880*/  @P0 BRA `(.L_x_1588) ;  /* 0x0000019000000947 */ /* 0x000fea0003800000 */
[C---:B--2---:R-:W-:Y:S02]  /*1890*/  IADD3 R3, R19.reuse, 0x80, RZ ;  /* 0x0000008013037810 */ /* 0x044fe40007ffe0ff */
[C---:B------:R-:W-:Y:S02]  /*18a0*/  IADD3 R0, R19.reuse, 0xc0, RZ ;  /* 0x000000c013007810 */ /* 0x040fe40007ffe0ff */
[----:B---3--:R-:W-:Y:S02]  /*18b0*/  LEA R6, P0, R19, R8, 0x1 ;  /* 0x0000000813067211 */ /* 0x008fe400078008ff */
[----:B------:R-:W-:-:S02]  /*18c0*/  SHF.R.S32.HI R14, RZ, 0x1f, R18 ;  /* 0x0000001fff0e7819 */ /* 0x000fc40000011412 */
[----:B------:R-:W-:Y:S02]  /*18d0*/  SHF.R.S32.HI R12, RZ, 0x1f, R3 ;  /* 0x0000001fff0c7819 */ /* 0x000fe40000011403 */
[----:B------:R-:W-:Y:S02]  /*18e0*/  SHF.R.S32.HI R13, RZ, 0x1f, R0 ;  /* 0x0000001fff0d7819 */ /* 0x000fe40000011400 */
[----:B------:R-:W-:Y:S02]  /*18f0*/  P2R R17, PR, RZ, 0x2 ;  /* 0x00000002ff117803 */ /* 0x000fe40000000000 */
[C---:B------:R-:W-:Y:S02]  /*1900*/  LEA.HI.X R7, R19.reuse, R9, R11, 0x1, P0 ;  /* 0x0000000913077211 */ /* 0x040fe400000f0c0b */
[----:B------:R-:W-:Y:S02]  /*1910*/  LEA.HI R14, R14, R18, RZ, 0x3 ;  /* 0x000000120e0e7211 */ /* 0x000fe400078f18ff */
[----:B------:R-:W-:-:S02]  /*1920*/  ISETP.GE.AND P1, PT, R19, c[0x0][0x198], PT ;  /* 0x0000660013007a0c */ /* 0x000fc40003f26270 */
[----:B------:R-:W-:Y:S02]  /*1930*/  ISETP.NE.AND P0, PT, R26, RZ, PT ;  /* 0x000000ff1a00720c */ /* 0x000fe40003f05270 */
[----:B------:R-:W-:Y:S02]  /*1940*/  LEA.HI R3, R12, R3, RZ, 0x3 ;  /* 0x000000030c037211 */ /* 0x000fe400078f18ff */
[----:B------:R-:W-:Y:S02]  /*1950*/  LEA.HI R0, R13, R0, RZ, 0x3 ;  /* 0x000000000d007211 */ /* 0x000fe400078f18ff */
[----:B------:R-:W-:Y:S02]  /*1960*/  LOP3.LUT R14, R14, 0xfffffff8, RZ, 0xc0, !PT ;  /* 0xfffffff80e0e7812 */ /* 0x000fe400078ec0ff */
[----:B------:R-:W-:Y:S02]  /*1970*/  LOP3.LUT R3, R3, 0xfffffff8, RZ, 0xc0, !PT ;  /* 0xfffffff803037812 */ /* 0x000fe400078ec0ff */
[----:B------:R-:W-:Y:S01]  /*1980*/  LOP3.LUT R16, R0, 0xfffffff8, RZ, 0xc0, !PT ;  /* 0xfffffff800107812 */ /* 0x000fe200078ec0ff */
[----:B------:R-:W-:-:S02]  /*1990*/  IMAD.SHL.U32 R0, R225, 0x2, RZ ;  /* 0x00000002e1007824 */ /* 0x000fc400078e00ff */
[----:B------:R-:W-:-:S03]  /*19a0*/  IMAD.WIDE R14, R14, 0x2, R8 ;  /* 0x000000020e0e7825 */ /* 0x000fc600078e0208 */
[----:B------:R2:W-:Y:S01]  /*19b0*/  LDGSTS.E.BYPASS.LTC128B.128 [R0+0x11100], [R6.64], !P1 ;  /* 0x1110000006007fae */ /* 0x0005e2000c901d4c */
[--C-:B------:R-:W-:Y:S01]  /*19c0*/  IMAD.WIDE R12, R3, 0x2, R8.reuse ;  /* 0x00000002030c7825 */ /* 0x100fe200078e0208 */
[----:B------:R-:W-:Y:S02]  /*19d0*/  ISETP.NE.AND P1, PT, R17, RZ, PT ;  /* 0x000000ff1100720c */ /* 0x000fe40003f25270 */
[----:B------:R2:W-:Y:S01]  /*19e0*/  LDGSTS.E.BYPASS.LTC128B.128 [R0+0x15100], [R14.64], !P0 ;  /* 0x151000000e007fae */ /* 0x0005e2000c101d4c */
[----:B------:R-:W-:-:S03]  /*19f0*/  IMAD.WIDE R8, R16, 0x2, R8 ;  /* 0x0000000210087825 */ /* 0x000fc600078e0208 */
[----:B------:R2:W-:Y:S04]  /*1a00*/  LDGSTS.E.BYPASS.LTC128B.128 [R0+0x19100], [R12.64], !P6 ;  /* 0x191000000c007fae */ /* 0x0005e8000f101d4c */
[----:B------:R2:W-:Y:S03]  /*1a10*/  LDGSTS.E.BYPASS.LTC128B.128 [R0+0x1d100], [R8.64], !P5 ;  /* 0x1d10000008007fae */ /* 0x0005e6000e901d4c */
.L_x_1588:
[----:B--2---:R-:W-:Y:S05]  /*1a20*/  BSYNC B0 ;  /* 0x0000000000007941 */ /* 0x004fea0003800000 */
.L_x_1587:
[----:B------:R-:W-:Y:S01]  /*1a30*/  IADD3 R0, R28, 0x40, RZ ;  /* 0x000000401c007810 */ /* 0x000fe20007ffe0ff */
[----:B------:R2:W4:Y:S01]  /*1a40*/  SHFL.IDX PT, R7, R25, 0x2, 0x181f ;  /* 0x00581f0019077f89 */ /* 0x00052200000e0000 */
[----:B------:R-:W-:Y:S02]  /*1a50*/  BSSY B0, `(.L_x_1589) ;  /* 0x000001e000007945 */ /* 0x000fe40003800000 */
[----:B------:R-:W-:Y:S01]  /*1a60*/  ISETP.GE.AND P0, PT, R0, UR15, PT ;  /* 0x0000000f00007c0c */ /* 0x000fe2000bf06270 */
[----:B------:R2:W1:-:S12]  /*1a70*/  SHFL.IDX PT, R6, R27, 0x2, 0x181f ;  /* 0x00581f001b067f89 */ /* 0x00045800000e0000 */
[----:B------:R-:W-:Y:S05]  /*1a80*/  @P0 BRA `(.L_x_1590) ;  /* 0x000001a000000947 */ /* 0x000fea0003800000 */
[C---:B------:R-:W-:Y:S02]  /*1a90*/  IADD3 R3, R19.reuse, 0x80, RZ ;  /* 0x0000008013037810 */ /* 0x040fe40007ffe0ff */
[C---:B------:R-:W-:Y:S02]  /*1aa0*/  IADD3 R0, R19.reuse, 0xc0, RZ ;  /* 0x000000c013007810 */ /* 0x040fe40007ffe0ff */
[----:B-1-3--:R-:W-:Y:S02]  /*1ab0*/  LEA R8, P0, R19, R6, 0x1 ;  /* 0x0000000613087211 */ /* 0x00afe400078008ff */
[----:B------:R-:W-:Y:S02]  /*1ac0*/  SHF.R.S32.HI R14, RZ, 0x1f, R18 ;  /* 0x0000001fff0e7819 */ /* 0x000fe40000011412 */
[----:B------:R-:W-:Y:S02]  /*1ad0*/  SHF.R.S32.HI R12, RZ, 0x1f, R3 ;  /* 0x0000001fff0c7819 */ /* 0x000fe40000011403 */
[----:B------:R-:W-:-:S02]  /*1ae0*/  SHF.R.S32.HI R13, RZ, 0x1f, R0 ;  /* 0x0000001fff0d7819 */ /* 0x000fc40000011400 */
[----:B------:R-:W-:Y:S02]  /*1af0*/  P2R R17, PR, RZ, 0x2 ;  /* 0x00000002ff117803 */ /* 0x000fe40000000000 */
[C---:B----4-:R-:W-:Y:S02]  /*1b00*/  LEA.HI.X R9, R19.reuse, R7, R11, 0x1, P0 ;  /* 0x0000000713097211 */ /* 0x050fe400000f0c0b */
[----:B------:R-:W-:Y:S02]  /*1b10*/  LEA.HI R14, R14, R18, RZ, 0x3 ;  /* 0x000000120e0e7211 */ /* 0x000fe400078f18ff */
[----:B------:R-:W-:Y:S02]  /*1b20*/  ISETP.GE.AND P1, PT, R19, c[0x0][0x198], PT ;  /* 0x0000660013007a0c */ /* 0x000fe40003f26270 */
[----:B------:R-:W-:Y:S02]  /*1b30*/  ISETP.NE.AND P0, PT, R26, RZ, PT ;  /* 0x000000ff1a00720c */ /* 0x000fe40003f05270 */
[----:B------:R-:W-:-:S02]  /*1b40*/  LEA.HI R3, R12, R3, RZ, 0x3 ;  /* 0x000000030c037211 */ /* 0x000fc400078f18ff */
[----:B------:R-:W-:Y:S02]  /*1b50*/  LEA.HI R0, R13, R0, RZ, 0x3 ;  /* 0x000000000d007211 */ /* 0x000fe400078f18ff */
[----:B------:R-:W-:Y:S02]  /*1b60*/  LOP3.LUT R14, R14, 0xfffffff8, RZ, 0xc0, !PT ;  /* 0xfffffff80e0e7812 */ /* 0x000fe400078ec0ff */
[----:B------:R-:W-:Y:S02]  /*1b70*/  LOP3.LUT R3, R3, 0xfffffff8, RZ, 0xc0, !PT ;  /* 0xfffffff803037812 */ /* 0x000fe400078ec0ff */
[----:B------:R-:W-:Y:S01]  /*1b80*/  LOP3.LUT R16, R0, 0xfffffff8, RZ, 0xc0, !PT ;  /* 0xfffffff800107812 */ /* 0x000fe200078ec0ff */
[----:B------:R-:W-:Y:S02]  /*1b90*/  IMAD.SHL.U32 R0, R225, 0x2, RZ ;  /* 0x00000002e1007824 */ /* 0x000fe400078e00ff */
[----:B------:R-:W-:-:S03]  /*1ba0*/  IMAD.WIDE R14, R14, 0x2, R6 ;  /* 0x000000020e0e7825 */ /* 0x000fc600078e0206 */
[----:B------:R-:W-:Y:S01]  /*1bb0*/  @!PT LDS RZ, [RZ] ;  /* 0x00000000fffff984 */ /* 0x000fe20000000800 */
[----:B------:R1:W-:Y:S01]  /*1bc0*/  LDGSTS.E.BYPASS.LTC128B.128 [R0+0x12100], [R8.64], !P1 ;  /* 0x1210000008007fae */ /* 0x0003e2000c901d4c */
[--C-:B------:R-:W-:Y:S01]  /*1bd0*/  IMAD.WIDE R12, R3, 0x2, R6.reuse ;  /* 0x00000002030c7825 */ /* 0x100fe200078e0206 */
[----:B------:R-:W-:Y:S02]  /*1be0*/  ISETP.NE.AND P1, PT, R17, RZ, PT ;  /* 0x000000ff1100720c */ /* 0x000fe40003f25270 */
[----:B------:R1:W-:Y:S01]  /*1bf0*/  LDGSTS.E.BYPASS.LTC128B.128 [R0+0x16100], [R14.64], !P0 ;  /* 0x161000000e007fae */ /* 0x0003e2000c101d4c */
[----:B------:R-:W-:-:S03]  /*1c00*/  IMAD.WIDE R6, R16, 0x2, R6 ;  /* 0x0000000210067825 */ /* 0x000fc600078e0206 */
[----:B------:R1:W-:Y:S04]  /*1c10*/  LDGSTS.E.BYPASS.LTC128B.128 [R0+0x1a100], [R12.64], !P6 ;  /* 0x1a1000000c007fae */ /* 0x0003e8000f101d4c */
[----:B------:R1:W-:Y:S03]  /*1c20*/  LDGSTS.E.BYPASS.LTC128B.128 [R0+0x1e100], [R6.64], !P5 ;  /* 0x1e10000006007fae */ /* 0x0003e6000e901d4c */
.L_x_1590:
[----:B------:R-:W-:Y:S05]  /*1c30*/  BSYNC B0 ;  /* 0x0000000000007941 */ /* 0x000fea0003800000 */
.L_x_1589:
[----:B-1----:R-:W-:Y:S01]  /*1c40*/  IADD3 R0, R28, 0x60, RZ ;  /* 0x000000601c007810 */ /* 0x002fe20007ffe0ff */
[----:B------:R-:W-:Y:S01]  /*1c50*/  IMAD.MOV.U32 R13, RZ, RZ, c[0x0][0x1e0] ;  /* 0x00007800ff0d7624 */ /* 0x000fe200078e00ff */
[----:B----4-:R1:W4:Y:S01]  /*1c60*/  SHFL.IDX PT, R7, R25, 0x3, 0x181f ;  /* 0x00781f0019077f89 */ /* 0x01032200000e0000 */
[----:B------:R-:W-:Y:S01]  /*1c70*/  IMAD.MOV.U32 R17, RZ, RZ, 0x6 ;  /* 0x00000006ff117424 */ /* 0x000fe200078e00ff */
[----:B------:R-:W-:Y:S01]  /*1c80*/  ISETP.GE.AND P0, PT, R0, UR15, PT ;  /* 0x0000000f00007c0c */ /* 0x000fe2000bf06270 */
[----:B------:R-:W-:Y:S01]  /*1c90*/  BSSY B0, `(.L_x_1591) ;  /* 0x0000020000007945 */ /* 0x000fe20003800000 */
[----:B------:R1:W2:Y:S01]  /*1ca0*/  SHFL.IDX PT, R6, R27, 0x3, 0x181f ;  /* 0x00781f001b067f89 */ /* 0x0002a200000e0000 */
[----:B------:R-:W-:Y:S01]  /*1cb0*/  IADD3 R104, R172, -0x1, RZ ;  /* 0xffffffffac687810 */ /* 0x000fe20007ffe0ff */
[C---:B------:R-:W-:Y:S01]  /*1cc0*/  IMAD.SHL.U32 R126, R13.reuse, 0x40, RZ ;  /* 0x000000400d7e7824 */ /* 0x040fe200078e00ff */
[----:B------:R-:W-:-:S08]  /*1cd0*/  SHF.L.U64.HI R125, R13, R17, c[0x0][0x1e4] ;  /* 0x000079000d7d7619 */ /* 0x000fd00000010211 */
[----:B------:R-:W-:Y:S05]  /*1ce0*/  @P0 BRA `(.L_x_1592) ;  /* 0x000001a000000947 */ /* 0x000fea0003800000 */
[----:B------:R-:W-:Y:S01]  /*1cf0*/  P2R R0, PR, RZ, 0x2 ;  /* 0x00000002ff007803 */ /* 0x000fe20000000000 */
[----:B------:R-:W-:Y:S01]  /*1d00*/  IMAD.SHL.U32 R12, R225, 0x2, RZ ;  /* 0x00000002e10c7824 */ /* 0x000fe200078e00ff */
[C---:B------:R-:W-:Y:S02]  /*1d10*/  ISETP.GE.AND P1, PT, R19.reuse, c[0x0][0x198], PT ;  /* 0x0000660013007a0c */ /* 0x040fe40003f26270 */
[C---:B--23--:R-:W-:Y:S02]  /*1d20*/  LEA R8, P0, R19.reuse, R6, 0x1 ;  /* 0x0000000613087211 */ /* 0x04cfe400078008ff */
[C---:B------:R-:W-:Y:S02]  /*1d30*/  IADD3 R3, R19.reuse, 0xc0, RZ ;  /* 0x000000c013037810 */ /* 0x040fe40007ffe0ff */
[----:B----4-:R-:W-:Y:S02]  /*1d40*/  LEA.HI.X R9, R19, R7, R11, 0x1, P0 ;  /* 0x0000000713097211 */ /* 0x010fe400000f0c0b */
[----:B------:R-:W-:-:S02]  /*1d50*/  SHF.R.S32.HI R10, RZ, 0x1f, R3 ;  /* 0x0000001fff0a7819 */ /* 0x000fc40000011403 */
[----:B------:R-:W-:Y:S02]  /*1d60*/  ISETP.NE.AND P0, PT, R26, RZ, PT ;  /* 0x000000ff1a00720c */ /* 0x000fe40003f05270 */
[----:B------:R-:W-:Y:S01]  /*1d70*/  LEA.HI R3, R10, R3, RZ, 0x3 ;  /* 0x000000030a037211 */ /* 0x000fe200078f18ff */
[----:B------:R-:W-:Y:S01]  /*1d80*/  @!PT LDS RZ, [RZ] ;  /* 0x00000000fffff984 */ /* 0x000fe20000000800 */
[----:B------:R2:W-:Y:S01]  /*1d90*/  LDGSTS.E.BYPASS.LTC128B.128 [R12+0x13100], [R8.64], !P1 ;  /* 0x13100000080c7fae */ /* 0x0005e2000c901d4c */
[----:B------:R-:W-:Y:S02]  /*1da0*/  ISETP.NE.AND P1, PT, R0, RZ, PT ;  /* 0x000000ff0000720c */ /* 0x000fe40003f25270 */
[----:B------:R-:W-:Y:S02]  /*1db0*/  SHF.R.S32.HI R0, RZ, 0x1f, R18 ;  /* 0x0000001fff007819 */ /* 0x000fe40000011412 */
[----:B------:R-:W-:Y:S02]  /*1dc0*/  LOP3.LUT R3, R3, 0xfffffff8, RZ, 0xc0, !PT ;  /* 0xfffffff803037812 */ /* 0x000fe400078ec0ff */
[----:B------:R-:W-:-:S04]  /*1dd0*/  LEA.HI R0, R0, R18, RZ, 0x3 ;  /* 0x0000001200007211 */ /* 0x000fc800078f18ff */
[----:B------:R-:W-:-:S05]  /*1de0*/  LOP3.LUT R0, R0, 0xfffffff8, RZ, 0xc0, !PT ;  /* 0xfffffff800007812 */ /* 0x000fca00078ec0ff */
        /* <DEDUP_REMOVED lines=10> */
.L_x_1592:
[----:B------:R-:W-:Y:S05]  /*1e90*/  BSYNC B0 ;  /* 0x0000000000007941 */ /* 0x000fea0003800000 */
.L_x_1591:
[----:B------:R-:W-:Y:S01]  /*1ea0*/  IMAD.SHL.U32 R105, R104, 0x40, RZ ;  /* 0x0000004068697824 */ /* 0x000fe200078e00ff */
[----:B---3--:R-:W-:Y:S01]  /*1eb0*/  SHF.R.S32.HI R10, RZ, 0x1f, R104 ;  /* 0x0000001fff0a7819 */ /* 0x008fe20000011468 */
[----:B------:R-:W-:Y:S01]  /*1ec0*/  IMAD.MOV.U32 R130, RZ, RZ, R36 ;  /* 0x000000ffff827224 */ /* 0x000fe200078e0024 */
[----:B------:R-:W0:Y:S01]  /*1ed0*/  LDGDEPBAR ;  /* 0x00000000000079af */ /* 0x000e220000000000 */
[----:B------:R-:W-:Y:S01]  /*1ee0*/  IMAD.MOV.U32 R131, RZ, RZ, R37 ;  /* 0x000000ffff837224 */ /* 0x000fe200078e0025 */
[----:B------:R-:W-:Y:S01]  /*1ef0*/  IADD3 R0, -R105, c[0x0][0x1d0], -R22 ;  /* 0x0000740069007a10 */ /* 0x000fe20007ffe916 */
[----:B------:R-:W-:Y:S01]  /*1f00*/  IMAD R3, R125, R104, RZ ;  /* 0x000000687d037224 */ /* 0x000fe200078e02ff */
[----:B------:R-:W-:Y:S01]  /*1f10*/  SEL R16, RZ, 0x1, P4 ;  /* 0x00000001ff107807 */ /* 0x000fe20002000000 */
[----:B------:R-:W-:Y:S01]  /*1f20*/  IMAD.MOV.U32 R130, RZ, RZ, R34 ;  /* 0x000000ffff827224 */ /* 0x000fe200078e0022 */
[C---:B------:R-:W-:Y:S01]  /*1f30*/  ISETP.GE.AND P6, PT, R0.reuse, 0x1, PT ;  /* 0x000000010000780c */ /* 0x040fe20003fc6270 */
[----:B------:R-:W-:Y:S01]  /*1f40*/  IMAD.SHL.U32 R127, R13, 0x20, RZ ;  /* 0x000000200d7f7824 */ /* 0x000fe200078e00ff */
[----:B------:R-:W-:Y:S01]  /*1f50*/  ISETP.GE.AND P5, PT, R0, 0x21, PT ;  /* 0x000000210000780c */ /* 0x000fe20003fa6270 */
[-C--:B------:R-:W-:Y:S01]  /*1f60*/  IMAD R0, R10, R126.reuse, R3 ;  /* 0x0000007e0a007224 */ /* 0x080fe200078e0203 */
[----:B------:R-:W-:Y:S01]  /*1f70*/  SEL R15, RZ, 0x2, P3 ;  /* 0x00000002ff0f7807 */ /* 0x000fe20001800000 */
[----:B--2-4-:R-:W-:Y:S01]  /*1f80*/  IMAD.WIDE.U32 R6, R104, R126, R130 ;  /* 0x0000007e68067225 */ /* 0x014fe200078e0082 */
[----:B------:R-:W-:Y:S01]  /*1f90*/  SEL R14, RZ, 0x4, P2 ;  /* 0x00000004ff0e7807 */ /* 0x000fe20001000000 */
[----:B------:R-:W-:Y:S01]  /*1fa0*/  STL.64 [R1+0x30], R130 ;  /* 0x0000308201007387 */ /* 0x000fe20000100a00 */
[----:B------:R-:W-:Y:S01]  /*1fb0*/  LEA.HI R107, R124, R132, RZ, 0x5 ;  /* 0x000000847c6b7211 */ /* 0x000fe200078f28ff */
[----:B------:R-:W-:Y:S01]  /*1fc0*/  IMAD.IADD R0, R7, 0x1, R0 ;  /* 0x0000000107007824 */ /* 0x000fe200078e0200 */
[----:B------:R-:W-:Y:S01]  /*1fd0*/  IADD3 R14, R14, R15, R16 ;  /* 0x0000000f0e0e7210 */ /* 0x000fe20007ffe010 */
[----:B------:R-:W-:Y:S01]  /*1fe0*/  IMAD.MOV.U32 R3, RZ, RZ, 0x5 ;  /* 0x00000005ff037424 */ /* 0x000fe200078e00ff */
[----:B------:R-:W-:Y:S01]  /*1ff0*/  SHF.R.S32.HI R106, RZ, 0x5, R107 ;  /* 0x00000005ff6a7819 */ /* 0x000fe2000001146b */
[----:B------:R-:W-:Y:S01]  /*2000*/  IMAD.SHL.U32 R225, R225, 0x2, RZ ;  /* 0x00000002e1e17824 */ /* 0x000fe200078e00ff */
[----:B------:R-:W-:Y:S01]  /*2010*/  BAR.SYNC.DEFER_BLOCKING 0x0 ;  /* 0x0000000000007b1d */ /* 0x000fe20000010000 */
[----:B------:R-:W-:Y:S01]  /*2020*/  @P6 LEA R8, P0, R6, c[0x0][0x1c8], 0x1 ;  /* 0x0000720006086a11 */ /* 0x000fe200078008ff */
[----:B------:R-:W-:Y:S01]  /*2030*/  IMAD.SHL.U32 R11, R23, 0x40, RZ ;  /* 0x00000040170b7824 */ /* 0x000fe200078e00ff */
[----:B------:R-:W-:Y:S01]  /*2040*/  SHF.L.U64.HI R128, R13, R3, c[0x0][0x1e4] ;  /* 0x000079000d807619 */ /* 0x000fe20000010203 */
[----:B------:R-:W-:Y:S01]  /*2050*/  IMAD R3, R10, c[0x0][0x208], RZ ;  /* 0x000082000a037a24 */ /* 0x000fe200078e02ff */
[--C-:B------:R-:W-:Y:S01]  /*2060*/  @P6 LEA.HI.X R9, R6, c[0x0][0x1cc], R0.reuse, 0x1, P0 ;  /* 0x0000730006096a11 */ /* 0x100fe200000f0c00 */
[----:B------:R-:W-:Y:S01]  /*2070*/  IMAD.SHL.U32 R13, R22, 0x8, RZ ;  /* 0x00000008160d7824 */ /* 0x000fe200078e00ff */
[----:B------:R-:W-:Y:S01]  /*2080*/  @P5 IADD3 R7, P0, R127, R6, RZ ;  /* 0x000000067f075210 */ /* 0x000fe20007f1e0ff */
[----:B------:R-:W-:Y:S01]  /*2090*/  IMAD R3, R104, c[0x0][0x20c], R3 ;  /* 0x0000830068037a24 */ /* 0x000fe200078e0203 */
[----:B------:R-:W-:Y:S01]  /*20a0*/  P2R R19, PR, RZ, 0x8 ;  /* 0x00000008ff137803 */ /* 0x000fe20000000000 */
[----:B------:R-:W-:Y:S01]  /*20b0*/  STL [R1+0x50], R128 ;  /* 0x0000508001007387 */ /* 0x000fe20000100800 */
[----:B------:R-:W-:Y:S01]  /*20c0*/  ULDC UR6, c[0x0][0x324] ;  /* 0x0000c90000067ab9 */ /* 0x000fe20000000800 */
[----:B------:R-:W-:Y:S01]  /*20d0*/  @P5 IMAD.X R0, R128, 0x1, R0, P0 ;  /* 0x0000000180005824 */ /* 0x000fe200000e0600 */
[----:B------:R-:W-:Y:S01]  /*20e0*/  @P5 LEA R6, P0, R7, c[0x0][0x1c8], 0x1 ;  /* 0x0000720007065a11 */ /* 0x000fe200078008ff */
[----:B------:R-:W-:-:S03]  /*20f0*/  ULOP3.LUT UR6, URZ, UR6, URZ, 0x33, !UPT ;  /* 0x000000063f067292 */ /* 0x000fc6000f8e333f */
[----:B------:R-:W-:Y:S02]  /*2100*/  @P5 LEA.HI.X R7, R7, c[0x0][0x1cc], R0, 0x1, P0 ;  /* 0x0000730007075a11 */ /* 0x000fe400000f0c00 */
[----:B------:R-:W-:Y:S01]  /*2110*/  LOP3.LUT R0, R11, 0x1c0, RZ, 0xc0, !PT ;  /* 0x000001c00b007812 */ /* 0x000fe200078ec0ff */
[----:B------:R-:W-:-:S03]  /*2120*/  IMAD.WIDE.U32 R10, R104, c[0x0][0x208], RZ ;  /* 0x00008200680a7a25 */ /* 0x000fc600078e00ff */
[----:B------:R-:W-:Y:S01]  /*2130*/  LOP3.LUT R13, R0, 0x8, R13, 0xf8, !PT ;  /* 0x00000008000d7812 */ /* 0x000fe200078ef80d */
[----:B------:R-:W-:Y:S01]  /*2140*/  @!PT LDS RZ, [RZ] ;  /* 0x00000000fffff984 */ /* 0x000fe20000000800 */
[----:B------:R-:W-:Y:S01]  /*2150*/  @!PT LDS RZ, [RZ] ;  /* 0x00000000fffff984 */ /* 0x000fe20000000800 */
[----:B------:R-:W-:Y:S01]  /*2160*/  @!PT LDS RZ, [RZ] ;  /* 0x00000000fffff984 */ /* 0x000fe20000000800 */
[----:B------:R2:W-:Y:S01]  /*2170*/  @P6 LDGSTS.E.BYPASS.LTC128B.128 [R225+0x8100], [R8.64], !P4 ;  /* 0x0810000008e16fae */ /* 0x0005e2000e101d4c */
[----:B------:R-:W-:Y:S01]  /*2180*/  SHF.R.U32.HI R0, RZ, 0x3, R0 ;  /* 0x00000003ff007819 */ /* 0x000fe20000011600 */
[----:B------:R-:W-:Y:S01]  /*2190*/  IMAD.IADD R3, R11, 0x1, R3 ;  /* 0x000000010b037824 */ /* 0x000fe200078e0203 */
[C---:B------:R-:W-:Y:S01]  /*21a0*/  LEA R12, P0, R10.reuse, R32, 0x6 ;  /* 0x000000200a0c7211 */ /* 0x040fe200078030ff */
[----:B------:R2:W-:Y:S01]  /*21b0*/  @P6 LDGSTS.E.BYPASS.LTC128B.128 [R225+0xa100], [R8.64+0x80], !P3 ;  /* 0x0a10008008e16fae */ /* 0x0005e2000d901d4c */
[----:B------:R-:W-:Y:S02]  /*21c0*/  LOP3.LUT R0, R13, R0, RZ, 0x3c, !PT ;  /* 0x000000000d007212 */ /* 0x000fe400078e3cff */
[----:B------:R-:W-:Y:S01]  /*21d0*/  LEA.HI.X R10, R10, R31, R3, 0x6, P0 ;  /* 0x0000001f0a0a7211 */ /* 0x000fe200000f3403 */
[----:B------:R2:W-:Y:S01]  /*21e0*/  @P6 LDGSTS.E.BYPASS.LTC128B.128 [R225+0xc100], [R8.64+0x100], !P2 ;  /* 0x0c10010008e16fae */ /* 0x0005e2000d101d4c */
[----:B------:R-:W-:Y:S01]  /*21f0*/  SEL R3, RZ, 0x8, P1 ;  /* 0x00000008ff037807 */ /* 0x000fe20000800000 */
[----:B------:R-:W-:-:S02]  /*2200*/  IMAD R0, R29, 0x200, R0 ;  /* 0x000002001d007824 */ /* 0x000fc400078e0200 */
[----:B------:R2:W-:Y:S02]  /*2210*/  @P6 LDGSTS.E.BYPASS.LTC128B.128 [R225+0xe100], [R8.64+0x180], !P1 ;  /* 0x0e10018008e16fae */ /* 0x0005e4000c901d4c */
[----:B------:R-:W-:Y:S02]  /*2220*/  IMAD.IADD R18, R14, 0x1, R3 ;  /* 0x000000010e127824 */ /* 0x000fe400078e0203 */
[----:B------:R3:W-:Y:S01]  /*2230*/  @P5 LDGSTS.E.BYPASS.LTC128B.128 [R225+0x9100], [R6.64], !P4 ;  /* 0x0910000006e15fae */ /* 0x0007e2000e101d4c */
[----:B------:R-:W-:Y:S02]  /*2240*/  IMAD.SHL.U32 R196, R0, 0x2, RZ ;  /* 0x0000000200c47824 */ /* 0x000fe400078e00ff */
[----:B------:R-:W-:Y:S01]  /*2250*/  IMAD.MOV.U32 R3, RZ, RZ, c[0x0][0x208] ;  /* 0x00008200ff037624 */ /* 0x000fe200078e00ff */
[----:B------:R3:W-:Y:S01]  /*2260*/  @P5 LDGSTS.E.BYPASS.LTC128B.128 [R225+0xb100], [R6.64+0x80], !P3 ;  /* 0x0b10008006e15fae */ /* 0x0007e2000d901d4c */
[----:B------:R-:W-:Y:S02]  /*2270*/  LOP3.LUT P6, RZ, R18, 0x2, RZ, 0xc0, !PT ;  /* 0x0000000212ff7812 */ /* 0x000fe400078cc0ff */
[----:B------:R-:W-:Y:S01]  /*2280*/  IMAD.SHL.U32 R15, R3, 0x40, RZ ;  /* 0x00000040030f7824 */ /* 0x000fe200078e00ff */
[----:B------:R3:W-:Y:S01]  /*2290*/  @P5 LDGSTS.E.BYPASS.LTC128B.128 [R225+0xd100], [R6.64+0x100], !P2 ;  /* 0x0d10010006e15fae */ /* 0x0007e2000d101d4c */
[----:B------:R-:W-:-:S02]  /*22a0*/  IADD3 R0, R196, 0x8100, RZ ;  /* 0x00008100c4007810 */ /* 0x000fc40007ffe0ff */
[----:B------:R-:W-:Y:S01]  /*22b0*/  SHF.L.U64.HI R13, R3, R17, c[0x0][0x20c] ;  /* 0x00008300030d7619 */ /* 0x000fe20000010211 */
[----:B------:R3:W-:Y:S01]  /*22c0*/  @P5 LDGSTS.E.BYPASS.LTC128B.128 [R225+0xf100], [R6.64+0x180], !P1 ;  /* 0x0f10018006e15fae */ /* 0x0007e2000c901d4c */
[----:B------:R-:W-:Y:S02]  /*22d0*/  LOP3.LUT P5, RZ, R23, 0x2, RZ, 0xc0, !PT ;  /* 0x0000000217ff7812 */ /* 0x000fe400078ac0ff */
[----:B------:R-:W-:Y:S01]  /*22e0*/  IADD3 R3, -R22, c[0x0][0x1d0], -R105 ;  /* 0x0000740016037a10 */ /* 0x000fe20007ffe969 */
[----:B------:R-:W0:Y:S01]  /*22f0*/  LDGDEPBAR ;  /* 0x00000000000079af */ /* 0x000e220000000000 */
[----:B------:R-:W-:-:S09]  /*2300*/  IADD3 R207, R196, 0x8120, RZ ;  /* 0x00008120c4cf7810 */ /* 0x000fd20007ffe0ff */
[----:B------:R-:W-:Y:S01]  /*2310*/  @P5 IADD3 R207, R0, -0x20, RZ ;  /* 0xffffffe000cf5810 */ /* 0x000fe20007ffe0ff */
[----:B------:R-:W-:Y:S01]  /*2320*/  IMAD R0, R106, 0x400, R5 ;  /* 0x000004006a007824 */ /* 0x000fe200078e0205 */
[----:B------:R-:W-:Y:S02]  /*2330*/  ISETP.LT.OR P5, PT, R3, 0x1, P4 ;  /* 0x000000010300780c */ /* 0x000fe400027a1670 */
[C---:B------:R-:W-:Y:S01]  /*2340*/  IADD3 R222, R207.reuse, 0x800, RZ ;  /* 0x00000800cfde7810 */ /* 0x040fe20007ffe0ff */
[----:B------:R-:W-:Y:S01]  /*2350*/  IMAD.SHL.U32 R203, R0, 0x2, RZ ;  /* 0x0000000200cb7824 */ /* 0x000fe200078e00ff */
[C---:B------:R-:W-:Y:S01]  /*2360*/  IADD3 R221, R207.reuse, 0x1000, RZ ;  /* 0x00001000cfdd7810 */ /* 0x040fe20007ffe0ff */
[----:B------:R-:W-:Y:S01]  /*2370*/  IMAD.MOV.U32 R0, RZ, RZ, 0x40 ;  /* 0x00000040ff007424 */ /* 0x000fe200078e00ff */
[C---:B------:R-:W-:Y:S01]  /*2380*/  IADD3 R220, R207.reuse, 0x1800, RZ ;  /* 0x00001800cfdc7810 */ /* 0x040fe20007ffe0ff */
[--C-:B------:R-:W-:Y:S01]  /*2390*/  IMAD R204, R4, 0x2, R203.reuse ;  /* 0x0000000204cc7824 */ /* 0x100fe200078e02cb */
[C---:B------:R-:W-:Y:S01]  /*23a0*/  IADD3 R219, R207.reuse, 0x2000, RZ ;  /* 0x00002000cfdb7810 */ /* 0x040fe20007ffe0ff */
[C---:B------:R-:W-:Y:S01]  /*23b0*/  IMAD R206, R2.reuse, 0x2, R203 ;  /* 0x0000000202ce7824 */ /* 0x040fe200078e02cb */
[----:B------:R-:W-:Y:S01]  /*23c0*/  IADD3 R218, R207, 0x2800, RZ ;  /* 0x00002800cfda7810 */ /* 0x000fe20007ffe0ff */
[----:B------:R-:W-:Y:S01]  /*23d0*/  IMAD R205, R2, 0x2, R204 ;  /* 0x0000000202cd7824 */ /* 0x000fe200078e02cc */
[----:B------:R-:W-:-:S04]  /*23e0*/  DEPBAR.LE SB0, 0x1 ;  /* 0x000080400000791a */ /* 0x000fc80000000000 */
[----:B------:R-:W-:-:S04]  /*23f0*/  DEPBAR.LE SB0, 0x0 ;  /* 0x000080000000791a */ /* 0x000fc80000000000 */
[----:B------:R-:W-:Y:S01]  /*2400*/  BAR.SYNC.DEFER_BLOCKING 0x0 ;  /* 0x0000000000007b1d */ /* 0x000fe20000010000 */
[C---:B---3--:R-:W-:Y:S02]  /*2410*/  LEA R6, P0, R12.reuse, c[0x0][0x1f8], 0x1 ;  /* 0x00007e000c067a11 */ /* 0x048fe400078008ff */
[----:B------:R-:W-:Y:S02]  /*2420*/  IADD3 R217, R207, 0x3000, RZ ;  /* 0x00003000cfd97810 */ /* 0x000fe40007ffe0ff */
[----:B------:R-:W-:Y:S02]  /*2430*/  LEA.HI.X R7, R12, c[0x0][0x1fc], R10, 0x1, P0 ;  /* 0x00007f000c077a11 */ /* 0x000fe400000f0c0a */
[----:B------:R-:W-:Y:S02]  /*2440*/  IADD3 R16, P0, R15, R6, RZ ;  /* 0x000000060f107210 */ /* 0x000fe40007f1e0ff */
[C---:B------:R-:W-:Y:S02]  /*2450*/  IADD3 R216, R207.reuse, 0x3800, RZ ;  /* 0x00003800cfd87810 */ /* 0x040fe40007ffe0ff */
[----:B------:R-:W-:Y:S01]  /*2460*/  IADD3 R215, R207, 0x4000, RZ ;  /* 0x00004000cfd77810 */ /* 0x000fe20007ffe0ff */
[----:B------:R-:W-:Y:S01]  /*2470*/  IMAD.X R17, R13, 0x1, R7, P0 ;  /* 0x000000010d117824 */ /* 0x000fe200000e0607 */
[----:B------:R-:W-:-:S02]  /*2480*/  ISETP.LT.OR P0, PT, R3, 0x1, !P6 ;  /* 0x000000010300780c */ /* 0x000fc40007701670 */
[----:B------:R-:W-:Y:S02]  /*2490*/  ISETP.LT.OR P6, PT, R3, 0x21, !P6 ;  /* 0x000000210300780c */ /* 0x000fe400077c1670 */
[C---:B------:R-:W-:Y:S02]  /*24a0*/  IADD3 R214, R207.reuse, 0x4800, RZ ;  /* 0x00004800cfd67810 */ /* 0x040fe40007ffe0ff */
[C---:B------:R-:W-:Y:S02]  /*24b0*/  IADD3 R213, R207.reuse, 0x5000, RZ ;  /* 0x00005000cfd57810 */ /* 0x040fe40007ffe0ff */
[C---:B------:R-:W-:Y:S02]  /*24c0*/  IADD3 R212, R207.reuse, 0x5800, RZ ;  /* 0x00005800cfd47810 */ /* 0x040fe40007ffe0ff */
[C---:B------:R-:W-:Y:S01]  /*24d0*/  IADD3 R211, R207.reuse, 0x6000, RZ ;  /* 0x00006000cfd37810 */ /* 0x040fe20007ffe0ff */
[----:B------:R-:W-:Y:S01]  /*24e0*/  LDSM.16.M88.4 R32, [R196+0x8100] ;  /* 0x00810000c420783b */ /* 0x000fe20000000200 */
[----:B------:R-:W-:-:S02]  /*24f0*/  IADD3 R210, R207, 0x6800, RZ ;  /* 0x00006800cfd27810 */ /* 0x000fc40007ffe0ff */
[C---:B------:R-:W-:Y:S01]  /*2500*/  IADD3 R209, R207.reuse, 0x7000, RZ ;  /* 0x00007000cfd17810 */ /* 0x040fe20007ffe0ff */
[----:B------:R-:W-:Y:S01]  /*2510*/  LDSM.16.M88.4 R28, [R196+0x8900] ;  /* 0x00890000c41c783b */ /* 0x000fe20000000200 */
[----:B------:R-:W-:-:S03]  /*2520*/  IADD3 R208, R207, 0x7800, RZ ;  /* 0x00007800cfd07810 */ /* 0x000fc60007ffe0ff */
[----:B------:R-:W-:Y:S04]  /*2530*/  LDSM.16.M88.4 R40, [R196+0x9100] ;  /* 0x00910000c428783b */ /* 0x000fe80000000200 */
[----:B------:R-:W-:Y:S04]  /*2540*/  LDSM.16.M88.4 R56, [R196+0x9900] ;  /* 0x00990000c438783b */ /* 0x000fe80000000200 */
[----:B------:R-:W-:Y:S04]  /*2550*/  LDSM.16.M88.4 R48, [R207] ;  /* 0x00000000cf30783b */ /* 0x000fe80000000200 */
[----:B------:R-:W-:Y:S04]  /*2560*/  LDSM.16.M88.4 R52, [R207+0x800] ;  /* 0x00080000cf34783b */ /* 0x000fe80000000200 */
[----:B------:R-:W-:Y:S04]  /*2570*/  LDSM.16.M88.4 R76, [R207+0x1000] ;  /* 0x00100000cf4c783b */ /* 0x000fe80000000200 */
[----:B------:R-:W-:Y:S04]  /*2580*/  LDSM.16.M88.4 R92, [R207+0x1800] ;  /* 0x00180000cf5c783b */ /* 0x000fe80000000200 */
[----:B------:R-:W3:Y:S04]  /*2590*/  LDSM.16.M88.4 R12, [R203+0x10100] ;  /* 0x01010000cb0c783b */ /* 0x000ee80000000200 */
[----:B--2---:R-:W2:Y:S04]  /*25a0*/  LDSM.16.M88.4 R8, [R204+0x10100] ;  /* 0x01010000cc08783b */ /* 0x004ea80000000200 */
[----:B------:R-:W-:Y:S01]  /*25b0*/  @!PT LDS RZ, [RZ] ;  /* 0x00000000fffff984 */ /* 0x000fe20000000800 */
[----:B------:R-:W-:Y:S01]  /*25c0*/  @!PT LDS RZ, [RZ] ;  /* 0x00000000fffff984 */ /* 0x000fe20000000800 */
[----:B------:R-:W-:Y:S01]  /*25d0*/  @!PT LDS RZ, [RZ] ;  /* 0x00000000fffff984 */ /* 0x000fe20000000800 */
[----:B------:R4:W-:Y:S01]  /*25e0*/  LDGSTS.E.BYPASS.LTC128B.128 [R225+0x100], [R6.64], !P5 ;  /* 0x0010000006e17fae */ /* 0x0009e2000e901d4c */
[----:B------:R-:W-:-:S03]  /*25f0*/  LOP3.LUT P5, RZ, R18, 0x4, RZ, 0xc0, !PT ;  /* 0x0000000412ff7812 */ /* 0x000fc600078ac0ff */
[----:B------:R4:W-:Y:S01]  /*2600*/  LDGSTS.E.BYPASS.LTC128B.128 [R225+0x2100], [R6.64+0x80], !P0 ;  /* 0x0210008006e17fae */ /* 0x0009e2000c101d4c */
[C---:B------:R-:W-:Y:S02]  /*2610*/  ISETP.LT.OR P0, PT, R3.reuse, 0x1, !P5 ;  /* 0x000000010300780c */ /* 0x040fe40006f01670 */
[----:B------:R-:W-:-:S11]  /*2620*/  ISETP.LT.OR P5, PT, R3, 0x21, !P5 ;  /* 0x000000210300780c */ /* 0x000fd60006fa1670 */
[----:B------:R4:W-:Y:S01]  /*2630*/  LDGSTS.E.BYPASS.LTC128B.128 [R225+0x4100], [R6.64+0x100], !P0 ;  /* 0x0410010006e17fae */ /* 0x0009e2000c101d4c */
[----:B------:R-:W-:-:S04]  /*2640*/  LOP3.LUT P0, RZ, R23, 0x4, RZ, 0xc0, !PT ;  /* 0x0000000417ff7812 */ /* 0x000fc8000780c0ff */
[----:B------:R-:W-:Y:S02]  /*2650*/  SEL R0, R0, 0xffffffc0, !P0 ;  /* 0xffffffc000007807 */ /* 0x000fe40004000000 */
[----:B------:R-:W-:-:S03]  /*2660*/  LOP3.LUT P0, RZ, R18, 0x8, RZ, 0xc0, !PT ;  /* 0x0000000812ff7812 */ /* 0x000fc6000780c0ff */
[----:B------:R-:W-:Y:S01]  /*2670*/  IMAD.IADD R202, R196, 0x1, R0 ;  /* 0x00000001c4ca7824 */ /* 0x000fe200078e0200 */
[C---:B------:R-:W-:Y:S01]  /*2680*/  ISETP.LT.OR P3, PT, R3.reuse, 0x1, !P0 ;  /* 0x000000010300780c */ /* 0x040fe20004761670 */
[----:B------:R-:W-:Y:S01]  /*2690*/  IMAD.IADD R201, R0, 0x1, R207 ;  /* 0x0000000100c97824 */ /* 0x000fe200078e02cf */
[C---:B------:R-:W-:Y:S01]  /*26a0*/  ISETP.LT.OR P0, PT, R3.reuse, 0x21, !P0 ;  /* 0x000000210300780c */ /* 0x040fe20004701670 */
[C---:B-1-3--:R-:W-:Y:S08]  /*26b0*/  HMMA.16816.F32 R24, R12.reuse, R32, RZ ;  /* 0x000000200c18723c */ /* 0x04aff000000018ff */
[----:B------:R-:W-:Y:S02]  /*26c0*/  HMMA.16816.F32 R36, R12, R30, RZ ;  /* 0x0000001e0c24723c */ /* 0x000fe400000018ff */
[----:B------:R4:W-:Y:S01]  /*26d0*/  LDGSTS.E.BYPASS.LTC128B.128 [R225+0x6100], [R6.64+0x180], !P3 ;  /* 0x0610018006e17fae */ /* 0x0009e2000d901d4c */
[----:B------:R-:W-:-:S05]  /*26e0*/  ISETP.LT.OR P3, PT, R3, 0x21, P4 ;  /* 0x000000210300780c */ /* 0x000fca0002761670 */
[----:B------:R-:W-:Y:S08]  /*26f0*/  HMMA.16816.F32 R44, R12, R56, RZ ;  /* 0x000000380c2c723c */ /* 0x000ff000000018ff */
[----:B------:R1:W-:Y:S01]  /*2700*/  LDGSTS.E.BYPASS.LTC128B.128 [R225+0x1100], [R16.64], !P3 ;  /* 0x0110000010e17fae */ /* 0x0003e2000d901d4c */
[----:B------:R-:W-:Y:S01]  /*2710*/  ISETP.NE.AND P3, PT, R19, RZ, PT ;  /* 0x000000ff1300720c */ /* 0x000fe20003f65270 */
[----:B--2---:R-:W-:Y:S02]  /*2720*/  HMMA.16816.F32 R24, R8, R48, R24 ;  /* 0x000000300818723c */ /* 0x004fe40000001818 */
[----:B------:R1:W-:Y:S01]  /*2730*/  LDGSTS.E.BYPASS.LTC128B.128 [R225+0x3100], [R16.64+0x80], !P6 ;  /* 0x0310008010e17fae */ /* 0x0003e2000f101d4c */
[----:B------:R-:W-:-:S03]  /*2740*/  ISETP.GT.AND P6, PT, R104, R231, PT ;  /* 0x000000e76800720c */ /* 0x000fc60003fc4270 */
[----:B------:R1:W-:Y:S01]  /*2750*/  LDGSTS.E.BYPASS.LTC128B.128 [R225+0x5100], [R16.64+0x100], !P5 ;  /* 0x0510010010e17fae */ /* 0x0003e2000e901d4c */
[----:B------:R-:W-:Y:S01]  /*2760*/  PLOP3.LUT P5, PT, PT, PT, UP2, 0x80, 0x0 ;  /* 0x000000000000781c */ /* 0x000fe20003faf028 */
[----:B------:R-:W-:Y:S02]  /*2770*/  HMMA.16816.F32 R56, R12, R58, RZ ;  /* 0x0000003a0c38723c */ /* 0x000fe400000018ff */
[----:B------:R1:W-:Y:S04]  /*2780*/  LDGSTS.E.BYPASS.LTC128B.128 [R225+0x7100], [R16.64+0x180], !P0 ;  /* 0x0710018010e17fae */ /* 0x0003e8000c101d4c */
[----:B------:R-:W-:Y:S04]  /*2790*/  LDSM.16.M88.4 R20, [R206+0x10100] ;  /* 0x01010000ce14783b */ /* 0x000fe80000000200 */
[----:B------:R-:W2:Y:S04]  /*27a0*/  LDSM.16.M88.4 R68, [R202+0x8100] ;  /* 0x00810000ca44783b */ /* 0x000ea80000000200 */
[----:B------:R-:W3:Y:S04]  /*27b0*/  LDSM.16.M88.4 R72, [R202+0x8900] ;  /* 0x00890000ca48783b */ /* 0x000ee80000000200 */
[----:B------:R-:W-:Y:S04]  /*27c0*/  LDSM.16.M88.4 R100, [R201] ;  /* 0x00000000c964783b */ /* 0x000fe80000000200 */
[----:B------:R-:W-:Y:S02]  /*27d0*/  LDSM.16.M88.4 R80, [R202+0x9100] ;  /* 0x00910000ca50783b */ /* 0x000fe40000000200 */
[----:B------:R-:W-:Y:S02]  /*27e0*/  HMMA.16816.F32 R56, R8, R94, R56 ;  /* 0x0000005e0838723c */ /* 0x000fe40000001838 */
[----:B------:R-:W-:Y:S04]  /*27f0*/  LDSM.16.M88.4 R88, [R202+0x9900] ;  /* 0x00990000ca58783b */ /* 0x000fe80000000200 */
[----:B------:R-:W-:Y:S02]  /*2800*/  LDSM.16.M88.4 R84, [R201+0x800] ;  /* 0x00080000c954783b */ /* 0x000fe40000000200 */
[----:B-1----:R-:W-:Y:S02]  /*2810*/  HMMA.16816.F32 R16, R12, R28, RZ ;  /* 0x0000001c0c10723c */ /* 0x002fe400000018ff */
[----:B------:R-:W1:Y:S04]  /*2820*/  LDSM.16.M88.4 R28, [R205+0x10100] ;  /* 0x01010000cd1c783b */ /* 0x000e680000000200 */
[----:B------:R-:W-:Y:S04]  /*2830*/  LDSM.16.M88.4 R112, [R196+0xa100] ;  /* 0x00a10000c470783b */ /* 0x000fe80000000200 */
[----:B------:R-:W-:Y:S04]  /*2840*/  LDSM.16.M88.4 R96, [R201+0x1800] ;  /* 0x00180000c960783b */ /* 0x000fe80000000200 */
[----:B------:R-:W-:Y:S01]  /*2850*/  LDSM.16.M88.4 R116, [R207+0x2000] ;  /* 0x00200000cf74783b */ /* 0x000fe20000000200 */
[----:B--2---:R-:W-:Y:S03]  /*2860*/  HMMA.16816.F32 R60, R20, R68, R24 ;  /* 0x00000044143c723c */ /* 0x004fe60000001818 */
[----:B------:R-:W-:Y:S04]  /*2870*/  LDSM.16.M88.4 R108, [R202+0xa100] ;  /* 0x00a10000ca6c783b */ /* 0x000fe80000000200 */
[----:B------:R-:W-:Y:S02]  /*2880*/  LDSM.16.M88.4 R120, [R207+0x4000] ;  /* 0x00400000cf78783b */ /* 0x000fe40000000200 */
[----:B------:R-:W-:Y:S02]  /*2890*/  HMMA.16816.F32 R64, R8, R52, R16 ;  /* 0x000000340840723c */ /* 0x000fe40000001810 */
[----:B------:R-:W0:Y:S06]  /*28a0*/  LDGDEPBAR ;  /* 0x00000000000079af */ /* 0x000e2c0000000000 */
[C---:B------:R-:W-:Y:S01]  /*28b0*/  HMMA.16816.F32 R24, R12.reuse, R34, RZ ;  /* 0x000000220c18723c */ /* 0x040fe200000018ff */
[----:B------:R-:W2:Y:S07]  /*28c0*/  LDSM.16.M88.4 R32, [R203+0x14100] ;  /* 0x01410000cb20783b */ /* 0x000eae0000000200 */
[C---:B------:R-:W-:Y:S08]  /*28d0*/  HMMA.16816.F32 R16, R12.reuse, R40, RZ ;  /* 0x000000280c10723c */ /* 0x040ff000000018ff */
[----:B------:R-:W-:Y:S08]  /*28e0*/  HMMA.16816.F32 R40, R12, R42, RZ ;  /* 0x0000002a0c28723c */ /* 0x000ff000000018ff */
[C---:B------:R-:W-:Y:S08]  /*28f0*/  HMMA.16816.F32 R52, R8.reuse, R54, R36 ;  /* 0x000000360834723c */ /* 0x040ff00000001824 */
[C---:B------:R-:W-:Y:S01]  /*2900*/  HMMA.16816.F32 R36, R8.reuse, R50, R24 ;  /* 0x000000320824723c */ /* 0x040fe20000001818 */
[----:B------:R-:W-:Y:S07]  /*2910*/  LDSM.16.M88.4 R24, [R204+0x14100] ;  /* 0x01410000cc18783b */ /* 0x000fee0000000200 */
[C---:B------:R-:W-:Y:S08]  /*2920*/  HMMA.16816.F32 R16, R8.reuse, R76, R16 ;  /* 0x0000004c0810723c */ /* 0x040ff00000001810 */
[C---:B------:R-:W-:Y:S01]  /*2930*/  HMMA.16816.F32 R12, R8.reuse, R78, R40 ;  /* 0x0000004e080c723c */ /* 0x040fe20000001828 */
[----:B------:R-:W5:Y:S07]  /*2940*/  LDSM.16.M88.4 R76, [R201+0x1000] ;  /* 0x00100000c94c783b */ /* 0x000f6e0000000200 */
[----:B------:R-:W-:Y:S01]  /*2950*/  HMMA.16816.F32 R40, R8, R92, R44 ;  /* 0x0000005c0828723c */ /* 0x000fe2000000182c */
[----:B------:R-:W-:Y:S07]  /*2960*/  LDSM.16.M88.4 R92, [R196+0xb900] ;  /* 0x00b90000c45c783b */ /* 0x000fee0000000200 */
[----:B---3--:R-:W-:Y:S01]  /*2970*/  HMMA.16816.F32 R44, R20, R72, R64 ;  /* 0x00000048142c723c */ /* 0x008fe20000001840 */
[----:B------:R-:W-:Y:S07]  /*2980*/  LDSM.16.M88.4 R64, [R196+0xb100] ;  /* 0x00b10000c440783b */ /* 0x000fee0000000200 */
[----:B-1----:R-:W-:Y:S08]  /*2990*/  HMMA.16816.F32 R60, R28, R100, R60 ;  /* 0x000000641c3c723c */ /* 0x002ff0000000183c */
[C---:B------:R-:W-:Y:S01]  /*29a0*/  HMMA.16816.F32 R52, R20.reuse, R74, R52 ;  /* 0x0000004a1434723c */ /* 0x040fe20000001834 */
[----:B------:R-:W1:Y:S07]  /*29b0*/  LDSM.16.M88.4 R72, [R196+0xa900] ;  /* 0x00a90000c448783b */ /* 0x000e6e0000000200 */
[C---:B------:R-:W-:Y:S01]  /*29c0*/  HMMA.16816.F32 R48, R20.reuse, R70, R36 ;  /* 0x000000461430723c */ /* 0x040fe20000001824 */
[----:B------:R-:W-:Y:S07]  /*29d0*/  LDSM.16.M88.4 R68, [R207+0x3000] ;  /* 0x00300000cf44783b */ /* 0x000fee0000000200 */
[C---:B------:R-:W-:Y:S01]  /*29e0*/  HMMA.16816.F32 R36, R20.reuse, R80, R16 ;  /* 0x000000501424723c */ /* 0x040fe20000001810 */
[----:B------:R-:W-:Y:S07]  /*29f0*/  LDSM.16.M88.4 R16, [R206+0x14100] ;  /* 0x01410000ce10783b */ /* 0x000fee0000000200 */
[C---:B------:R-:W-:Y:S01]  /*2a00*/  HMMA.16816.F32 R12, R20.reuse, R82, R12 ;  /* 0x00000052140c723c */ /* 0x040fe2000000180c */
[----:B------:R-:W3:Y:S07]  /*2a10*/  LDSM.16.M88.4 R80, [R207+0x2800] ;  /* 0x00280000cf50783b */ /* 0x000eee0000000200 */
[----:B------:R-:W-:Y:S08]  /*2a20*/  HMMA.16816.F32 R8, R20, R88, R40 ;  /* 0x000000581408723c */ /* 0x000ff00000001828 */
[----:B------:R-:W-:Y:S08]  /*2a30*/  HMMA.16816.F32 R40, R28, R84, R44 ;  /* 0x000000541c28723c */ /* 0x000ff0000000182c */
[----:B--2---:R-:W-:Y:S08]  /*2a40*/  HMMA.16816.F32 R44, R32, R112, R60 ;  /* 0x00000070202c723c */ /* 0x004ff0000000183c */
[----:B------:R-:W-:Y:S01]  /*2a50*/  HMMA.16816.F32 R52, R28, R86, R52 ;  /* 0x000000561c34723c */ /* 0x000fe20000001834 */
[----:B------:R-:W2:Y:S07]  /*2a60*/  LDSM.16.M88.4 R84, [R207+0x3800] ;  /* 0x00380000cf54783b */ /* 0x000eae0000000200 */
[----:B------:R-:W-:Y:S01]  /*2a70*/  HMMA.16816.F32 R60, R20, R90, R56 ;  /* 0x0000005a143c723c */ /* 0x000fe20000001838 */
[----:B------:R-:W-:Y:S07]  /*2a80*/  LDSM.16.M88.4 R88, [R202+0xb900] ;  /* 0x00b90000ca58783b */ /* 0x000fee0000000200 */
[C---:B------:R-:W-:Y:S01]  /*2a90*/  HMMA.16816.F32 R56, R28.reuse, R102, R48 ;  /* 0x000000661c38723c */ /* 0x040fe20000001830 */
[----:B------:R-:W-:Y:S07]  /*2aa0*/  LDSM.16.M88.4 R100, [R201+0x2000] ;  /* 0x00200000c964783b */ /* 0x000fee0000000200 */
[C---:B-----5:R-:W-:Y:S08]  /*2ab0*/  HMMA.16816.F32 R48, R28.reuse, R76, R36 ;  /* 0x0000004c1c30723c */ /* 0x060ff00000001824 */
[C---:B------:R-:W-:Y:S01]  /*2ac0*/  HMMA.16816.F32 R36, R28.reuse, R78, R12 ;  /* 0x0000004e1c24723c */ /* 0x040fe2000000180c */
[----:B------:R-:W-:Y:S04]  /*2ad0*/  LDSM.16.M88.4 R12, [R205+0x14100] ;  /* 0x01410000cd0c783b */ /* 0x000fe80000000200 */
[----:B------:R-:W-:Y:S03]  /*2ae0*/  LDSM.16.M88.4 R76, [R201+0x2800] ;  /* 0x00280000c94c783b */ /* 0x000fe60000000200 */
[----:B------:R-:W-:Y:S08]  /*2af0*/  HMMA.16816.F32 R8, R28, R96, R8 ;  /* 0x000000601c08723c */ /* 0x000ff00000001808 */
[----:B-1----:R-:W-:Y:S08]  /*2b00*/  HMMA.16816.F32 R20, R32, R72, R40 ;  /* 0x000000482014723c */ /* 0x002ff00000001828 */
[----:B------:R-:W-:Y:S08]  /*2b10*/  HMMA.16816.F32 R40, R24, R116, R44 ;  /* 0x000000741828723c */ /* 0x000ff0000000182c */
[----:B------:R-:W-:Y:S01]  /*2b20*/  HMMA.16816.F32 R52, R32, R74, R52 ;  /* 0x0000004a2034723c */ /* 0x000fe20000001834 */
[----:B------:R-:W1:Y:S07]  /*2b30*/  LDSM.16.M88.4 R72, [R202+0xa900] ;  /* 0x00a90000ca48783b */ /* 0x000e6e0000000200 */
[----:B------:R-:W-:Y:S01]  /*2b40*/  HMMA.16816.F32 R60, R28, R98, R60 ;  /* 0x000000621c3c723c */ /* 0x000fe2000000183c */
[----:B------:R-:W-:Y:S07]  /*2b50*/  LDSM.16.M88.4 R96, [R196+0xc100] ;  /* 0x00c10000c460783b */ /* 0x000fee0000000200 */
[C---:B------:R-:W-:Y:S01]  /*2b60*/  HMMA.16816.F32 R56, R32.reuse, R114, R56 ;  /* 0x000000722038723c */ /* 0x040fe20000001838 */
[----:B------:R-:W-:Y:S07]  /*2b70*/  LDSM.16.M88.4 R112, [R196+0xe100] ;  /* 0x00e10000c470783b */ /* 0x000fee0000000200 */
[C---:B------:R-:W-:Y:S08]  /*2b80*/  HMMA.16816.F32 R48, R32.reuse, R64, R48 ;  /* 0x000000402030723c */ /* 0x040ff00000001830 */
[C---:B------:R-:W-:Y:S01]  /*2b90*/  HMMA.16816.F32 R44, R32.reuse, R66, R36 ;  /* 0x00000042202c723c */ /* 0x040fe20000001824 */
[----:B------:R-:W5:Y:S07]  /*2ba0*/  LDSM.16.M88.4 R64, [R202+0xb100] ;  /* 0x00b10000ca40783b */ /* 0x000f6e0000000200 */
[----:B------:R-:W-:Y:S01]  /*2bb0*/  HMMA.16816.F32 R36, R32, R92, R8 ;  /* 0x0000005c2024723c */ /* 0x000fe20000001808 */
[----:B------:R-:W1:Y:S07]  /*2bc0*/  LDSM.16.M88.4 R8, [R203+0x18100] ;  /* 0x01810000cb08783b */ /* 0x000e6e0000000200 */
[----:B---3--:R-:W-:Y:S08]  /*2bd0*/  HMMA.16816.F32 R20, R24, R80, R20 ;  /* 0x000000501814723c */ /* 0x008ff00000001814 */
[----:B------:R-:W-:Y:S08]  /*2be0*/  HMMA.16816.F32 R28, R16, R108, R40 ;  /* 0x0000006c101c723c */ /* 0x000ff00000001828 */
[----:B------:R-:W-:Y:S01]  /*2bf0*/  HMMA.16816.F32 R52, R24, R82, R52 ;  /* 0x000000521834723c */ /* 0x000fe20000001834 */
[----:B------:R-:W-:Y:S07]  /*2c00*/  LDSM.16.M88.4 R80, [R201+0x3800] ;  /* 0x00380000c950783b */ /* 0x000fee0000000200 */
[----:B------:R-:W-:Y:S01]  /*2c10*/  HMMA.16816.F32 R60, R32, R94, R60 ;  /* 0x0000005e203c723c */ /* 0x000fe2000000183c */
[----:B------:R-:W-:Y:S04]  /*2c20*/  LDSM.16.M88.4 R32, [R204+0x18100] ;  /* 0x01810000cc20783b */ /* 0x000fe80000000200 */
[----:B------:R-:W-:Y:S03]  /*2c30*/  LDSM.16.M88.4 R92, [R202+0xc100] ;  /* 0x00c10000ca5c783b */ /* 0x000fe60000000200 */
[C---:B------:R-:W-:Y:S01]  /*2c40*/  HMMA.16816.F32 R56, R24.reuse, R118, R56 ;  /* 0x000000761838723c */ /* 0x040fe20000001838 */
[----:B------:R-:W-:Y:S07]  /*2c50*/  LDSM.16.M88.4 R116, [R201+0x4000] ;  /* 0x00400000c974783b */ /* 0x000fee0000000200 */
[C---:B------:R-:W-:Y:S08]  /*2c60*/  HMMA.16816.F32 R48, R24.reuse, R68, R48 ;  /* 0x000000441830723c */ /* 0x040ff00000001830 */
[C---:B------:R-:W-:Y:S01]  /*2c70*/  HMMA.16816.F32 R40, R24.reuse, R70, R44 ;  /* 0x000000461828723c */ /* 0x040fe2000000182c */
[----:B------:R-:W3:Y:S07]  /*2c80*/  LDSM.16.M88.4 R68, [R201+0x3000] ;  /* 0x00300000c944783b */ /* 0x000eee0000000200 */
[----:B--2---:R-:W-:Y:S08]  /*2c90*/  HMMA.16816.F32 R36, R24, R84, R36 ;  /* 0x000000541824723c */ /* 0x004ff00000001824 */
        /* <DEDUP_REMOVED lines=8> */
[C---:B-----5:R-:W-:Y:S01]  /*2d20*/  HMMA.16816.F32 R44, R16.reuse, R64, R48 ;  /* 0x00000040102c723c */ /* 0x060fe20000001830 */
[----:B------:R-:W2:Y:S07]  /*2d30*/  LDSM.16.M88.4 R48, [R196+0xd100] ;  /* 0x00d10000c430783b */ /* 0x000eae0000000200 */
[C---:B------:R-:W-:Y:S01]  /*2d40*/  HMMA.16816.F32 R40, R16.reuse, R66, R40 ;  /* 0x000000421028723c */ /* 0x040fe20000001828 */
[----:B------:R-:W-:Y:S07]  /*2d50*/  LDSM.16.M88.4 R64, [R202+0xd100] ;  /* 0x00d10000ca40783b */ /* 0x000fee0000000200 */
[----:B------:R-:W-:Y:S08]  /*2d60*/  HMMA.16816.F32 R36, R16, R88, R36 ;  /* 0x000000581024723c */ /* 0x000ff00000001824 */
[----:B------:R-:W-:Y:S08]  /*2d70*/  HMMA.16816.F32 R20, R12, R76, R20 ;  /* 0x0000004c0c14723c */ /* 0x000ff00000001814 */
[----:B------:R-:W-:Y:S01]  /*2d80*/  HMMA.16816.F32 R24, R8, R96, R28 ;  /* 0x000000600818723c */ /* 0x000fe2000000181c */
[----:B------:R-:W-:Y:S07]  /*2d90*/  LDSM.16.M88.4 R28, [R206+0x18100] ;  /* 0x01810000ce1c783b */ /* 0x000fee0000000200 */
[----:B------:R-:W-:Y:S01]  /*2da0*/  HMMA.16816.F32 R52, R12, R78, R52 ;  /* 0x0000004e0c34723c */ /* 0x000fe20000001834 */
[----:B------:R-:W5:Y:S07]  /*2db0*/  LDSM.16.M88.4 R76, [R207+0x4800] ;  /* 0x00480000cf4c783b */ /* 0x000f6e0000000200 */
[----:B------:R-:W-:Y:S01]  /*2dc0*/  HMMA.16816.F32 R60, R16, R90, R60 ;  /* 0x0000005a103c723c */ /* 0x000fe2000000183c */
[----:B------:R-:W-:Y:S07]  /*2dd0*/  LDSM.16.M88.4 R88, [R207+0x5800] ;  /* 0x00580000cf58783b */ /* 0x000fee0000000200 */
[C---:B------:R-:W-:Y:S01]  /*2de0*/  HMMA.16816.F32 R56, R12.reuse, R102, R56 ;  /* 0x000000660c38723c */ /* 0x040fe20000001838 */
[----:B------:R-:W-:Y:S07]  /*2df0*/  LDSM.16.M88.4 R100, [R202+0xe100] ;  /* 0x00e10000ca64783b */ /* 0x000fee0000000200 */
[C---:B---3--:R-:W-:Y:S08]  /*2e00*/  HMMA.16816.F32 R44, R12.reuse, R68, R44 ;  /* 0x000000440c2c723c */ /* 0x048ff0000000182c */
[C---:B------:R-:W-:Y:S01]  /*2e10*/  HMMA.16816.F32 R40, R12.reuse, R70, R40 ;  /* 0x000000460c28723c */ /* 0x040fe20000001828 */
[----:B------:R-:W3:Y:S07]  /*2e20*/  LDSM.16.M88.4 R68, [R207+0x5000] ;  /* 0x00500000cf44783b */ /* 0x000eee0000000200 */
[----:B------:R-:W-:Y:S08]  /*2e30*/  HMMA.16816.F32 R36, R12, R80, R36 ;  /* 0x000000500c24723c */ /* 0x000ff00000001824 */
[----:B-1----:R-:W-:Y:S08]  /*2e40*/  HMMA.16816.F32 R16, R8, R72, R20 ;  /* 0x000000480810723c */ /* 0x002ff00000001814 */
[----:B------:R-:W-:Y:S01]  /*2e50*/  HMMA.16816.F32 R20, R32, R120, R24 ;  /* 0x000000782014723c */ /* 0x000fe20000001818 */
[----:B------:R-:W-:Y:S07]  /*2e60*/  LDSM.16.M88.4 R24, [R205+0x18100] ;  /* 0x01810000cd18783b */ /* 0x000fee0000000200 */
[----:B------:R-:W-:Y:S01]  /*2e70*/  HMMA.16816.F32 R52, R8, R74, R52 ;  /* 0x0000004a0834723c */ /* 0x000fe20000001834 */
[----:B------:R-:W1:Y:S07]  /*2e80*/  LDSM.16.M88.4 R72, [R202+0xc900] ;  /* 0x00c90000ca48783b */ /* 0x000e6e0000000200 */
[----:B------:R-:W-:Y:S01]  /*2e90*/  HMMA.16816.F32 R60, R12, R82, R60 ;  /* 0x000000520c3c723c */ /* 0x000fe2000000183c */
[----:B------:R-:W1:Y:S07]  /*2ea0*/  LDSM.16.M88.4 R80, [R202+0xd900] ;  /* 0x00d90000ca50783b */ /* 0x000e6e0000000200 */
[C---:B------:R-:W-:Y:S01]  /*2eb0*/  HMMA.16816.F32 R56, R8.reuse, R98, R56 ;  /* 0x000000620838723c */ /* 0x040fe20000001838 */
[----:B------:R-:W-:Y:S07]  /*2ec0*/  LDSM.16.M88.4 R96, [R201+0x5800] ;  /* 0x00580000c960783b */ /* 0x000fee0000000200 */
[C---:B--2---:R-:W-:Y:S08]  /*2ed0*/  HMMA.16816.F32 R44, R8.reuse, R48, R44 ;  /* 0x00000030082c723c */ /* 0x044ff0000000182c */
[C---:B------:R-:W-:Y:S08]  /*2ee0*/  HMMA.16816.F32 R40, R8.reuse, R50, R40 ;  /* 0x000000320828723c */ /* 0x040ff00000001828 */
[----:B------:R-:W-:Y:S08]  /*2ef0*/  HMMA.16816.F32 R36, R8, R84, R36 ;  /* 0x000000540824723c */ /* 0x000ff00000001824 */
[----:B-----5:R-:W-:Y:S08]  /*2f00*/  HMMA.16816.F32 R12, R32, R76, R16 ;  /* 0x0000004c200c723c */ /* 0x020ff00000001810 */
[----:B------:R-:W-:Y:S01]  /*2f10*/  HMMA.16816.F32 R16, R28, R92, R20 ;  /* 0x0000005c1c10723c */ /* 0x000fe20000001814 */
[----:B------:R-:W-:Y:S07]  /*2f20*/  LDSM.16.M88.4 R20, [R203+0x1c100] ;  /* 0x01c10000cb14783b */ /* 0x000fee0000000200 */
[----:B------:R-:W-:Y:S01]  /*2f30*/  HMMA.16816.F32 R52, R32, R78, R52 ;  /* 0x0000004e2034723c */ /* 0x000fe20000001834 */
[----:B------:R-:W2:Y:S07]  /*2f40*/  LDSM.16.M88.4 R76, [R201+0x4800] ;  /* 0x00480000c94c783b */ /* 0x000eae0000000200 */
[----:B------:R-:W-:Y:S01]  /*2f50*/  HMMA.16816.F32 R60, R8, R86, R60 ;  /* 0x00000056083c723c */ /* 0x000fe2000000183c */
[----:B------:R-:W-:Y:S07]  /*2f60*/  LDSM.16.M88.4 R84, [R207+0x7800] ;  /* 0x00780000cf54783b */ /* 0x000fee0000000200 */
[C---:B------:R-:W-:Y:S08]  /*2f70*/  HMMA.16816.F32 R56, R32.reuse, R122, R56 ;  /* 0x0000007a2038723c */ /* 0x040ff00000001838 */
[C---:B---3--:R-:W-:Y:S08]  /*2f80*/  HMMA.16816.F32 R44, R32.reuse, R68, R44 ;  /* 0x00000044202c723c */ /* 0x048ff0000000182c */
[C---:B------:R-:W-:Y:S01]  /*2f90*/  HMMA.16816.F32 R40, R32.reuse, R70, R40 ;  /* 0x000000462028723c */ /* 0x040fe20000001828 */
[----:B------:R-:W3:Y:S07]  /*2fa0*/  LDSM.16.M88.4 R68, [R201+0x5000] ;  /* 0x00500000c944783b */ /* 0x000eee0000000200 */
[----:B------:R-:W-:Y:S08]  /*2fb0*/  HMMA.16816.F32 R36, R32, R88, R36 ;  /* 0x000000582024723c */ /* 0x000ff00000001824 */
[----:B-1----:R-:W-:Y:S01]  /*2fc0*/  HMMA.16816.F32 R8, R28, R72, R12 ;  /* 0x000000481c08723c */ /* 0x002fe2000000180c */
[----:B------:R-:W-:Y:S07]  /*2fd0*/  LDSM.16.M88.4 R12, [R204+0x1c100] ;  /* 0x01c10000cc0c783b */ /* 0x000fee0000000200 */
        /* <DEDUP_REMOVED lines=10> */
[----:B------:R-:W-:Y:S08]  /*3080*/  HMMA.16816.F32 R40, R28, R80, R36 ;  /* 0x000000501c28723c */ /* 0x000ff00000001824 */
[----:B--2---:R-:W-:Y:S01]  /*3090*/  HMMA.16816.F32 R36, R24, R76, R8 ;  /* 0x0000004c1824723c */ /* 0x004fe20000001808 */
[----:B------:R-:W2:Y:S07]  /*30a0*/  LDSM.16.M88.4 R8, [R206+0x1c100] ;  /* 0x01c10000ce08783b */ /* 0x000eae0000000200 */
[----:B------:R-:W-:Y:S08]  /*30b0*/  HMMA.16816.F32 R16, R20, R112, R16 ;  /* 0x000000701410723c */ /* 0x000ff00000001810 */
[----:B------:R-:W-:Y:S01]  /*30c0*/  HMMA.16816.F32 R32, R24, R78, R52 ;  /* 0x0000004e1820723c */ /* 0x000fe20000001834 */
[----:B------:R-:W-:Y:S07]  /*30d0*/  LDSM.16.M88.4 R76, [R207+0x7000] ;  /* 0x00700000cf4c783b */ /* 0x000fee0000000200 */
[----:B------:R-:W-:Y:S01]  /*30e0*/  HMMA.16816.F32 R60, R28, R82, R60 ;  /* 0x000000521c3c723c */ /* 0x000fe2000000183c */
[----:B------:R-:W2:Y:S07]  /*30f0*/  LDSM.16.M88.4 R80, [R202+0xe900] ;  /* 0x00e90000ca50783b */ /* 0x000eae0000000200 */
[C---:B------:R-:W-:Y:S01]  /*3100*/  HMMA.16816.F32 R56, R24.reuse, R118, R56 ;  /* 0x000000761838723c */ /* 0x040fe20000001838 */
[----:B------:R-:W-:Y:S07]  /*3110*/  LDSM.16.M88.4 R116, [R201+0x6000] ;  /* 0x00600000c974783b */ /* 0x000fee0000000200 */
[C---:B---3--:R-:W-:Y:S08]  /*3120*/  HMMA.16816.F32 R52, R24.reuse, R68, R48 ;  /* 0x000000441834723c */ /* 0x048ff00000001830 */
[C---:B------:R-:W-:Y:S01]  /*3130*/  HMMA.16816.F32 R48, R24.reuse, R70, R44 ;  /* 0x000000461830723c */ /* 0x040fe2000000182c */
[----:B------:R-:W-:Y:S07]  /*3140*/  LDSM.16.M88.4 R68, [R201+0x6800] ;  /* 0x00680000c944783b */ /* 0x000fee0000000200 */
[----:B------:R-:W-:Y:S08]  /*3150*/  HMMA.16816.F32 R44, R24, R96, R40 ;  /* 0x00000060182c723c */ /* 0x000ff00000001828 */
[----:B-1----:R-:W-:Y:S08]  /*3160*/  HMMA.16816.F32 R40, R20, R72, R36 ;  /* 0x000000481428723c */ /* 0x002ff00000001824 */
[----:B------:R-:W-:Y:S01]  /*3170*/  HMMA.16816.F32 R36, R12, R108, R16 ;  /* 0x0000006c0c24723c */ /* 0x000fe20000001810 */
[----:B------:R-:W1:Y:S07]  /*3180*/  LDSM.16.M88.4 R16, [R205+0x1c100] ;  /* 0x01c10000cd10783b */ /* 0x000e6e0000000200 */
[----:B------:R-:W-:Y:S01]  /*3190*/  HMMA.16816.F32 R28, R20, R74, R32 ;  /* 0x0000004a141c723c */ /* 0x000fe20000001820 */
[----:B------:R-:W3:Y:S07]  /*31a0*/  LDSM.16.M88.4 R72, [R202+0xf900] ;  /* 0x00f90000ca48783b */ /* 0x000eee0000000200 */
[----:B------:R-:W-:Y:S08]  /*31b0*/  HMMA.16816.F32 R24, R24, R98, R60 ;  /* 0x000000621818723c */ /* 0x000ff0000000183c */
[C---:B------:R-:W-:Y:S08]  /*31c0*/  HMMA.16816.F32 R60, R20.reuse, R114, R56 ;  /* 0x00000072143c723c */ /* 0x040ff00000001838 */
[C---:B-----5:R-:W-:Y:S08]  /*31d0*/  HMMA.16816.F32 R56, R20.reuse, R64, R52 ;  /* 0x000000401438723c */ /* 0x060ff00000001834 */
[C---:B------:R-:W-:Y:S01]  /*31e0*/  HMMA.16816.F32 R52, R20.reuse, R66, R48 ;  /* 0x000000421434723c */ /* 0x040fe20000001830 */
[----:B------:R-:W5:Y:S07]  /*31f0*/  LDSM.16.M88.4 R64, [R202+0xf100] ;  /* 0x00f10000ca40783b */ /* 0x000f6e0000000200 */
[----:B------:R-:W-:Y:S08]  /*3200*/  HMMA.16816.F32 R48, R20, R92, R44 ;  /* 0x0000005c1430723c */ /* 0x000ff0000000182c */
[----:B------:R-:W-:Y:S08]  /*3210*/  HMMA.16816.F32 R44, R12, R88, R40 ;  /* 0x000000580c2c723c */ /* 0x000ff00000001828 */
[----:B--2---:R-:W-:Y:S08]  /*3220*/  HMMA.16816.F32 R36, R8, R100, R36 ;  /* 0x000000640824723c */ /* 0x004ff00000001824 */
[----:B------:R-:W-:Y:S08]  /*3230*/  HMMA.16816.F32 R32, R12, R90, R28 ;  /* 0x0000005a0c20723c */ /* 0x000ff0000000181c */
[----:B------:R-:W-:Y:S08]  /*3240*/  HMMA.16816.F32 R44, R8, R80, R44 ;  /* 0x00000050082c723c */ /* 0x000ff0000000182c */
[----:B------:R-:W-:Y:S08]  /*3250*/  HMMA.16816.F32 R20, R20, R94, R24 ;  /* 0x0000005e1414723c */ /* 0x000ff00000001818 */
[----:B------:R-:W-:Y:S08]  /*3260*/  HMMA.16816.F32 R24, R12, R76, R56 ;  /* 0x0000004c0c18723c */ /* 0x000ff00000001838 */
[----:B-1----:R-:W-:Y:S01]  /*3270*/  HMMA.16816.F32 R56, R16, R116, R36 ;  /* 0x000000741038723c */ /* 0x002fe20000001824 */
[----:B------:R-:W-:Y:S07]  /*3280*/  LDSM.16.M88.4 R36, [R201+0x7800] ;  /* 0x00780000c924783b */ /* 0x000fee0000000200 */
[----:B------:R-:W-:Y:S08]  /*3290*/  HMMA.16816.F32 R32, R8, R82, R32 ;  /* 0x000000520820723c */ /* 0x000ff00000001820 */
[C---:B------:R-:W-:Y:S08]  /*32a0*/  HMMA.16816.F32 R28, R12.reuse, R110, R60 ;  /* 0x0000006e0c1c723c */ /* 0x040ff0000000183c */
[----:B------:R-:W-:Y:S01]  /*32b0*/  HMMA.16816.F32 R48, R12, R84, R48 ;  /* 0x000000540c30723c */ /* 0x000fe20000001830 */
[----:B------:R-:W-:-:S07]  /*32c0*/  FMUL.FTZ R0, R56, c[0x0][0x320] ;  /* 0x0000c80038007a20 */ /* 0x000fce0000410000 */
[----:B------:R-:W-:Y:S01]  /*32d0*/  HMMA.16816.F32 R40, R12, R78, R52 ;  /* 0x0000004e0c28723c */ /* 0x000fe20000001834 */
[----:B------:R-:W1:Y:S01]  /*32e0*/  LDSM.16.M88.4 R52, [R201+0x7000] ;  /* 0x00700000c934783b */ /* 0x000e620000000200 */
[----:B------:R-:W-:-:S06]  /*32f0*/  DEPBAR.LE SB0, 0x0 ;  /* 0x000080000000791a */ /* 0x000fcc0000000000 */
[----:B------:R-:W-:Y:S08]  /*3300*/  HMMA.16816.F32 R44, R16, R68, R44 ;  /* 0x00000044102c723c */ /* 0x000ff0000000182c */
[----:B------:R-:W-:Y:S08]  /*3310*/  HMMA.16816.F32 R12, R12, R86, R20 ;  /* 0x000000560c0c723c */ /* 0x000ff00000001814 */
[----:B------:R-:W-:Y:S08]  /*3320*/  HMMA.16816.F32 R32, R16, R70, R32 ;  /* 0x000000461020723c */ /* 0x000ff00000001820 */
[----:B------:R-:W-:Y:S01]  /*3330*/  HMMA.16816.F32 R60, R8, R102, R28 ;  /* 0x00000066083c723c */ /* 0x000fe2000000181c */
[----:B----4-:R-:W-:-:S07]  /*3340*/  FMUL.FTZ R7, R45, c[0x0][0x320] ;  /* 0x0000c8002d077a20 */ /* 0x010fce0000410000 */
[C---:B---3--:R-:W-:Y:S01]  /*3350*/  HMMA.16816.F32 R28, R8.reuse, R72, R48 ;  /* 0x00000048081c723c */ /* 0x048fe20000001830 */
[----:B------:R2:W3:Y:S07]  /*3360*/  MUFU.TANH R51, R0 ;  /* 0x0000000000337308 */ /* 0x0004ee0000002400 */
[C---:B-----5:R-:W-:Y:S01]  /*3370*/  HMMA.16816.F32 R20, R8.reuse, R64, R24 ;  /* 0x000000400814723c */ /* 0x060fe20000001818 */
[----:B------:R4:W1:Y:S07]  /*3380*/  MUFU.TANH R49, R7 ;  /* 0x0000000700317308 */ /* 0x00086e0000002400 */
[----:B------:R-:W-:Y:S01]  /*3390*/  HMMA.16816.F32 R24, R8, R66, R40 ;  /* 0x000000420818723c */ /* 0x000fe20000001828 */
[----:B--2---:R-:W-:-:S04]  /*33a0*/  FMUL.FTZ R0, R57, c[0x0][0x320] ;  /* 0x0000c80039007a20 */ /* 0x004fc80000410000 */
[----:B------:R2:W2:Y:S03]  /*33b0*/  MUFU.TANH R50, R0 ;  /* 0x0000000000327308 */ /* 0x0004a60000002400 */
[----:B------:R-:W-:Y:S01]  /*33c0*/  HMMA.16816.F32 R12, R8, R74, R12 ;  /* 0x0000004a080c723c */ /* 0x000fe2000000180c */
[----:B----4-:R-:W-:-:S04]  /*33d0*/  LEA.HI R7, R124, R132, RZ, 0x2 ;  /* 0x000000847c077211 */ /* 0x010fc800078f10ff */
[----:B------:R-:W-:Y:S02]  /*33e0*/  LOP3.LUT R7, R7, 0xfffffffc, RZ, 0xc0, !PT ;  /* 0xfffffffc07077812 */ /* 0x000fe400078ec0ff */
[----:B------:R-:W-:Y:S01]  /*33f0*/  SHF.R.S32.HI R11, RZ, 0x1f, R106 ;  /* 0x0000001fff0b7819 */ /* 0x000fe2000001146a */
[C---:B-1----:R-:W-:Y:S01]  /*3400*/  HMMA.16816.F32 R40, R16.reuse, R52, R20 ;  /* 0x000000341028723c */ /* 0x042fe20000001814 */
[----:B------:R-:W-:Y:S02]  /*3410*/  FMUL.FTZ R10, R33, c[0x0][0x320] ;  /* 0x0000c800210a7a20 */ /* 0x000fe40000410000 */
[----:B--2---:R-:W-:Y:S02]  /*3420*/  FMUL.FTZ R0, R58, c[0x0][0x320] ;  /* 0x0000c8003a007a20 */ /* 0x004fe40000410000 */
[----:B------:R-:W1:Y:S03]  /*3430*/  MUFU.TANH R45, R10 ;  /* 0x0000000a002d7308 */ /* 0x000e660000002400 */
[C---:B------:R-:W-:Y:S05]  /*3440*/  HMMA.16816.F32 R52, R16.reuse, R54, R24 ;  /* 0x000000361034723c */ /* 0x040fea0000001818 */
[----:B------:R2:W4:Y:S03]  /*3450*/  MUFU.TANH R57, R0 ;  /* 0x0000000000397308 */ /* 0x0005260000002400 */
[----:B------:R-:W-:Y:S01]  /*3460*/  HMMA.16816.F32 R28, R16, R36, R28 ;  /* 0x00000024101c723c */ /* 0x000fe2000000181c */
[----:B--2---:R-:W-:-:S04]  /*3470*/  @P6 IADD3 R0, R172, -0x2, RZ ;  /* 0xfffffffeac006810 */ /* 0x004fc80007ffe0ff */
[----:B------:R-:W-:Y:S01]  /*3480*/  @P6 SHF.R.S32.HI R6, RZ, 0x1f, R0 ;  /* 0x0000001fff066819 */ /* 0x000fe20000011400 */
[----:B------:R-:W-:Y:S02]  /*3490*/  @P6 IMAD R3, R125, R0, RZ ;  /* 0x000000007d036224 */ /* 0x000fe400078e02ff */
[----:B------:R-:W-:Y:S01]  /*34a0*/  @P6 IMAD.WIDE.U32 R8, R0, R126, R130 ;  /* 0x0000007e00086225 */ /* 0x000fe200078e0082 */
[----:B------:R-:W-:-:S03]  /*34b0*/  LOP3.LUT R0, R107, 0xffffffe0, RZ, 0xc0, !PT ;  /* 0xffffffe06b007812 */ /* 0x000fc600078ec0ff */
[----:B------:R-:W-:Y:S02]  /*34c0*/  @P6 IMAD R3, R6, R126, R3 ;  /* 0x0000007e06036224 */ /* 0x000fe400078e0203 */
[----:B------:R-:W-:Y:S02]  /*34d0*/  FMUL.FTZ R6, R32, c[0x0][0x320] ;  /* 0x0000c80020067a20 */ /* 0x000fe40000410000 */
[----:B------:R-:W-:Y:S02]  /*34e0*/  @P6 IMAD.IADD R3, R9, 0x1, R3 ;  /* 0x0000000109036824 */ /* 0x000fe400078e0203 */
[----:B------:R2:W1:Y:S01]  /*34f0*/  MUFU.TANH R48, R6 ;  /* 0x0000000600307308 */ /* 0x0004620000002400 */
[C---:B------:R-:W-:Y:S02]  /*3500*/  IMAD.IADD R9, R132.reuse, 0x1, -R7 ;  /* 0x0000000184097824 */ /* 0x040fe400078e0a07 */
[----:B------:R-:W-:-:S05]  /*3510*/  IMAD.IADD R0, R132, 0x1, -R0 ;  /* 0x0000000184007824 */ /* 0x000fca00078e0a00 */
[----:B------:R-:W-:Y:S01]  /*3520*/  SHF.R.S32.HI R20, RZ, 0x1f, R0 ;  /* 0x0000001fff147819 */ /* 0x000fe20000011400 */
[----:B------:R-:W-:Y:S01]  /*3530*/  BAR.SYNC.DEFER_BLOCKING 0x0 ;  /* 0x0000000000007b1d */ /* 0x000fe20000010000 */
[----:B--2---:R-:W-:-:S04]  /*3540*/  @P6 LEA R6, P0, R8, c[0x0][0x1c8], 0x1 ;  /* 0x0000720008066a11 */ /* 0x004fc800078008ff */
[----:B------:R-:W-:Y:S02]  /*3550*/  @P6 LEA.HI.X R7, R8, c[0x0][0x1cc], R3, 0x1, P0 ;  /* 0x0000730008076a11 */ /* 0x000fe400000f0c03 */
[----:B------:R-:W-:Y:S01]  /*3560*/  LEA.HI R8, R11, R106, RZ, 0x3 ;  /* 0x0000006a0b087211 */ /* 0x000fe200078f18ff */
[----:B------:R-:W-:Y:S01]  /*3570*/  FMUL.FTZ R11, R40, c[0x0][0x320] ;  /* 0x0000c800280b7a20 */ /* 0x000fe20000410000 */
[----:B------:R-:W-:Y:S02]  /*3580*/  LEA.HI R3, R9, R9, RZ, 0x1 ;  /* 0x0000000909037211 */ /* 0x000fe400078f08ff */
[----:B------:R-:W-:Y:S01]  /*3590*/  LOP3.LUT R10, R8, 0xffffff8, RZ, 0xc0, !PT ;  /* 0x0ffffff8080a7812 */ /* 0x000fe200078ec0ff */
[----:B------:R2:W1:Y:S01]  /*35a0*/  MUFU.TANH R40, R11 ;  /* 0x0000000b00287308 */ /* 0x0004620000002400 */
[----:B------:R-:W-:Y:S02]  /*35b0*/  LOP3.LUT R8, R3, 0x1ffffffe, RZ, 0xc0, !PT ;  /* 0x1ffffffe03087812 */ /* 0x000fe400078ec0ff */
[----:B------:R-:W-:Y:S01]  /*35c0*/  LEA.HI R3, R20, R0, RZ, 0x2 ;  /* 0x0000000014037211 */ /* 0x000fe200078f10ff */
[----:B------:R-:W-:Y:S01]  /*35d0*/  IMAD.IADD R10, R106, 0x1, -R10 ;  /* 0x000000016a0a7824 */ /* 0x000fe200078e0a0a */
[----:B------:R-:W-:Y:S01]  /*35e0*/  HMMA.16816.F32 R20, R16, R38, R12 ;  /* 0x000000261014723c */ /* 0x000fe2000000180c */
[----:B------:R-:W-:Y:S01]  /*35f0*/  IMAD.IADD R9, R9, 0x1, -R8 ;  /* 0x0000000109097824 */ /* 0x000fe200078e0a08 */
[----:B------:R-:W-:Y:S01]  /*3600*/  LEA.HI.SX32 R8, R3, UR9, 0x1e ;  /* 0x0000000903087c11 */ /* 0x000fe2000f8ff2ff */
[----:B------:R-:W-:Y:S01]  /*3610*/  @!PT LDS RZ, [RZ] ;  /* 0x00000000fffff984 */ /* 0x000fe20000000800 */
[----:B------:R-:W-:Y:S01]  /*3620*/  @!PT LDS RZ, [RZ] ;  /* 0x00000000fffff984 */ /* 0x000fe20000000800 */
[----:B------:R-:W-:Y:S01]  /*3630*/  @!PT LDS RZ, [RZ] ;  /* 0x00000000fffff984 */ /* 0x000fe20000000800 */
[----:B------:R5:W-:Y:S01]  /*3640*/  @P6 LDGSTS.E.BYPASS.LTC128B.128 [R225+0x8100], [R6.64], !P4 ;  /* 0x0810000006e16fae */ /* 0x000be2000e101d4c */
[----:B------:R-:W-:-:S03]  /*3650*/  PLOP3.LUT P0, PT, PT, PT, UP2, 0x80, 0x0 ;  /* 0x000000000000781c */ /* 0x000fc60003f0f028 */
[----:B------:R-:W-:Y:S01]  /*3660*/  IMAD R8, R10, 0x10, R8 ;  /* 0x000000100a087824 */ /* 0x000fe200078e0208 */
[----:B------:R-:W-:Y:S01]  /*3670*/  HMMA.16816.F32 R16, R16, R118, R60 ;  /* 0x000000761010723c */ /* 0x000fe2000000183c */
[----:B------:R-:W-:Y:S01]  /*3680*/  FMUL.FTZ R10, R53, c[0x0][0x320] ;  /* 0x0000c800350a7a20 */ /* 0x000fe20000410000 */
[----:B------:R5:W-:Y:S01]  /*3690*/  @P6 LDGSTS.E.BYPASS.LTC128B.128 [R225+0xa100], [R6.64+0x80], !P3 ;  /* 0x0a10008006e16fae */ /* 0x000be2000d901d4c */
[----:B------:R-:W-:Y:S01]  /*36a0*/  IMAD R56, R9, 0x8, R8 ;  /* 0x0000000809387824 */ /* 0x000fe200078e0208 */
[----:B------:R-:W-:Y:S01]  /*36b0*/  LOP3.LUT R8, R3, 0x7ffffffc, RZ, 0xc0, !PT ;  /* 0x7ffffffc03087812 */ /* 0x000fe200078ec0ff */
[----:B--2---:R-:W-:Y:S01]  /*36c0*/  FMUL.FTZ R11, R41, c[0x0][0x320] ;  /* 0x0000c800290b7a20 */ /* 0x004fe20000410000 */
[----:B------:R2:W1:Y:S01]  /*36d0*/  MUFU.TANH R37, R10 ;  /* 0x0000000a00257308 */ /* 0x0004620000002400 */
[----:B------:R-:W-:Y:S01]  /*36e0*/  @P5 IMAD.HI.U32 R3, R56, c[0x0][0x2c8], RZ ;  /* 0x0000b20038035a27 */ /* 0x000fe200078e00ff */
[----:B------:R5:W-:Y:S03]  /*36f0*/  @P6 LDGSTS.E.BYPASS.LTC128B.128 [R225+0xc100], [R6.64+0x100], !P2 ;  /* 0x0c10010006e16fae */ /* 0x000be6000d101d4c */
[----:B------:R-:W-:Y:S01]  /*3700*/  FMUL.FTZ R9, R28, c[0x0][0x320] ;  /* 0x0000c8001c097a20 */ /* 0x000fe20000410000 */
[----:B------:R5:W-:Y:S01]  /*3710*/  @P6 LDGSTS.E.BYPASS.LTC128B.128 [R225+0xe100], [R6.64+0x180], !P1 ;  /* 0x0e10018006e16fae */ /* 0x000be2000c901d4c */
[----:B------:R-:W-:Y:S01]  /*3720*/  IMAD.MOV.U32 R53, RZ, RZ, 0x1 ;  /* 0x00000001ff357424 */ /* 0x000fe200078e00ff */
[----:B------:R1:W1:Y:S02]  /*3730*/  MUFU.TANH R39, R11 ;  /* 0x0000000b00277308 */ /* 0x0002640000002400 */
[----:B------:R-:W-:Y:S01]  /*3740*/  STL [R1+0x4c], R56 ;  /* 0x00004c3801007387 */ /* 0x000fe20000100800 */
[----:B--2---:R-:W-:-:S05]  /*3750*/  IMAD.IADD R10, R0, 0x1, -R8 ;  /* 0x00000001000a7824 */ /* 0x004fca00078e0a08 */
[----:B------:R2:W2:Y:S01]  /*3760*/  MUFU.TANH R36, R9 ;  /* 0x0000000900247308 */ /* 0x0004a20000002400 */
[----:B------:R-:W-:Y:S02]  /*3770*/  FMUL.FTZ R0, R29, c[0x0][0x320] ;  /* 0x0000c8001d007a20 */ /* 0x000fe40000410000 */
[----:B------:R-:W-:Y:S02]  /*3780*/  IMAD.SHL.U32 R41, R10, 0x2, RZ ;  /* 0x000000020a297824 */ /* 0x000fe400078e00ff */
[----:B-1----:R-:W-:Y:S01]  /*3790*/  IMAD.MOV.U32 R11, RZ, RZ, R56 ;  /* 0x000000ffff0b7224 */ /* 0x002fe200078e0038 */
[----:B------:R-:W-:Y:S02]  /*37a0*/  @P0 SHF.R.U32.HI R11, RZ, c[0x0][0x2cc], R3 ;  /* 0x0000b300ff0b0a19 */ /* 0x000fe40000011603 */
[----:B------:R1:W1:Y:S01]  /*37b0*/  MUFU.TANH R29, R0 ;  /* 0x00000000001d7308 */ /* 0x0002620000002400 */
[----:B------:R-:W-:Y:S01]  /*37c0*/  @P6 LEA R8, P0, R127, R6, 0x1 ;  /* 0x000000067f086211 */ /* 0x000fe200078008ff */
[----:B------:R-:W-:Y:S01]  /*37d0*/  FMUL.FTZ R3, R17, c[0x0][0x320] ;  /* 0x0000c80011037a20 */ /* 0x000fe20000410000 */
[----:B------:R-:W-:Y:S01]  /*37e0*/  STL [R1+0x24], R41 ;  /* 0x0000242901007387 */ /* 0x000fe20000100800 */
[----:B------:R-:W-:-:S03]  /*37f0*/  IADD3 R10, -R41, c[0x0][0x1d0], -R105 ;  /* 0x00007400290a7a10 */ /* 0x000fc60007ffe969 */
[----:B-----5:R-:W5:Y:S01]  /*3800*/  SHFL.IDX PT, R6, R11, RZ, 0x1c1f ;  /* 0x001c1fff0b067589 */ /* 0x020f6200000e0000 */
[----:B--2---:R-:W-:Y:S01]  /*3810*/  @P6 LEA.HI.X R9, R127, R7, R128, 0x1, P0 ;  /* 0x000000077f096211 */ /* 0x004fe200000f0c80 */
[----:B------:R2:W2:Y:S01]  /*3820*/  MUFU.TANH R13, R3 ;  /* 0x00000003000d7308 */ /* 0x0004a20000002400 */
[----:B------:R-:W-:-:S03]  /*3830*/  PLOP3.LUT P0, PT, PT, PT, UP1, 0x40, 0x0 ;  /* 0x000000000000781c */ /* 0x000fc60003f0e818 */
[----:B------:R3:W-:Y:S01]  /*3840*/  @P6 LDGSTS.E.BYPASS.LTC128B.128 [R225+0x9100], [R8.64], !P4 ;  /* 0x0910000008e16fae */ /* 0x0007e2000e101d4c */
[----:B-1----:R-:W-:-:S03]  /*3850*/  FMUL.FTZ R0, R20, c[0x0][0x320] ;  /* 0x0000c80014007a20 */ /* 0x002fc60000410000 */
[----:B------:R3:W-:Y:S01]  /*3860*/  @P6 LDGSTS.E.BYPASS.LTC128B.128 [R225+0xb100], [R8.64+0x80], !P3 ;  /* 0x0b10008008e16fae */ /* 0x0007e2000d901d4c */
[----:B------:R1:W1:Y:S03]  /*3870*/  MUFU.TANH R28, R0 ;  /* 0x00000000001c7308 */ /* 0x0002660000002400 */
[----:B------:R3:W-:Y:S01]  /*3880*/  @P6 LDGSTS.E.BYPASS.LTC128B.128 [R225+0xd100], [R8.64+0x100], !P2 ;  /* 0x0d10010008e16fae */ /* 0x0007e2000d101d4c */
[----:B--2---:R-:W-:-:S03]  /*3890*/  FMUL.FTZ R3, R16, c[0x0][0x320] ;  /* 0x0000c80010037a20 */ /* 0x004fc60000410000 */
[----:B------:R3:W-:Y:S01]  /*38a0*/  @P6 LDGSTS.E.BYPASS.LTC128B.128 [R225+0xf100], [R8.64+0x180], !P1 ;  /* 0x0f10018008e16fae */ /* 0x0007e2000c901d4c */
[----:B------:R2:W2:Y:S03]  /*38b0*/  MUFU.TANH R12, R3 ;  /* 0x00000003000c7308 */ /* 0x0004a60000002400 */
[----:B------:R-:W0:Y:S01]  /*38c0*/  LDGDEPBAR ;  /* 0x00000000000079af */ /* 0x000e220000000000 */
[----:B-1----:R-:W-:-:S04]  /*38d0*/  FMUL.FTZ R0, R21, c[0x0][0x320] ;  /* 0x0000c80015007a20 */ /* 0x002fc80000410000 */
[----:B------:R1:W1:Y:S01]  /*38e0*/  MUFU.TANH R27, R0 ;  /* 0x00000000001b7308 */ /* 0x0002620000002400 */
[----:B--2---:R-:W-:-:S07]  /*38f0*/  FMUL.FTZ R3, R52, c[0x0][0x320] ;  /* 0x0000c80034037a20 */ /* 0x004fce0000410000 */
[----:B------:R-:W2:Y:S01]  /*3900*/  MUFU.TANH R15, R3 ;  /* 0x00000003000f7308 */ /* 0x000ea20000002400 */
[----:B-1----:R-:W-:-:S07]  /*3910*/  FMUL.FTZ R0, R44, c[0x0][0x320] ;  /* 0x0000c8002c007a20 */ /* 0x002fce0000410000 */
[----:B------:R1:W1:Y:S02]  /*3920*/  MUFU.TANH R20, R0 ;  /* 0x0000000000147308 */ /* 0x0002640000002400 */
[----:B-1----:R-:W-:-:S04]  /*3930*/  IADD3 R0, -R105, c[0x0][0x1d0], R53 ;  /* 0x0000740069007a10 */ /* 0x002fc80007ffe135 */
[----:B------:R-:W-:-:S04]  /*3940*/  IADD3 R0, R0, -c[0x0][0x168], -R41 ;  /* 0x80005a0000007a10 */ /* 0x000fc80007ffe829 */
[C---:B---3--:R-:W-:Y:S02]  /*3950*/  IADD3 R8, R0.reuse, c[0x0][0x328], RZ ;  /* 0x0000ca0000087a10 */ /* 0x048fe40007ffe0ff */
[----:B------:R-:W-:-:S03]  /*3960*/  IADD3 R9, R0, UR6, RZ ;  /* 0x0000000600097c10 */ /* 0x000fc6000fffe0ff */
[--C-:B-----5:R-:W-:Y:S02]  /*3970*/  IMAD.IADD R3, R8, 0x1, R6.reuse ;  /* 0x0000000108037824 */ /* 0x120fe400078e0206 */
[----:B------:R-:W-:-:S03]  /*3980*/  IMAD.IADD R0, R9, 0x1, R6 ;  /* 0x0000000109007824 */ /* 0x000fc600078e0206 */
[----:B------:R-:W-:Y:S01]  /*3990*/  IMNMX R3, R3, R10, PT ;  /* 0x0000000a03037217 */ /* 0x000fe20003800200 */
[----:B------:R-:W-:Y:S05]  /*39a0*/  @P0 BRA `(.L_x_1593) ;  /* 0x0000014000000947 */ /* 0x000fea0003800000 */
[----:B--2-4-:R-:W-:Y:S01]  /*39b0*/  IADD3 R6, R6, c[0x0][0x1d0], RZ ;  /* 0x0000740006067a10 */ /* 0x014fe20007ffe0ff */
[----:B------:R-:W-:Y:S03]  /*39c0*/  BSSY B0, `(.L_x_1594) ;  /* 0x000000d000007945 */ /* 0x000fe60003800000 */
[----:B------:R-:W-:-:S04]  /*39d0*/  IADD3 R6, R6, -c[0x0][0x168], RZ ;  /* 0x80005a0006067a10 */ /* 0x000fc80007ffe0ff */
[----:B------:R-:W-:-:S13]  /*39e0*/  ISETP.GT.AND P0, PT, R6, -0x1, PT ;  /* 0xffffffff0600780c */ /* 0x000fda0003f04270 */
[----:B------:R-:W-:Y:S05]  /*39f0*/  @P0 BRA `(.L_x_1595) ;  /* 0x0000006000000947 */ /* 0x000fea0003800000 */
[----:B------:R-:W-:Y:S02]  /*3a00*/  ISETP.NE.AND P0, PT, R53, c[0x0][0x32c], PT ;  /* 0x0000cb0035007a0c */ /* 0x000fe40003f05270 */
[----:B------:R-:W-:-:S11]  /*3a10*/  LOP3.LUT R6, RZ, R6, RZ, 0x33, !PT ;  /* 0x00000006ff067212 */ /* 0x000fd600078e33ff */
[----:B------:R-:W-:-:S05]  /*3a20*/  @P0 IMAD.HI.U32 R7, R6, c[0x0][0x330], RZ ;  /* 0x0000cc0006070a27 */ /* 0x000fca00078e00ff */
[----:B------:R-:W-:-:S04]  /*3a30*/  @P0 SHF.R.U32.HI R6, RZ, c[0x0][0x334], R7 ;  /* 0x0000cd00ff060a19 */ /* 0x000fc80000011607 */
[----:B------:R-:W-:Y:S01]  /*3a40*/  LOP3.LUT R6, RZ, R6, RZ, 0x33, !PT ;  /* 0x00000006ff067212 */ /* 0x000fe200078e33ff */
[----:B------:R-:W-:Y:S05]  /*3a50*/  BRA `(.L_x_1596) ;  /* 0x0000003000007947 */ /* 0x000fea0003800000 */
.L_x_1595:
[----:B------:R-:W-:-:S13]  /*3a60*/  ISETP.NE.AND P0, PT, R53, c[0x0][0x32c], PT ;  /* 0x0000cb0035007a0c */ /* 0x000fda0003f05270 */
[----:B------:R-:W-:-:S05]  /*3a70*/  @P0 IMAD.HI.U32 R7, R6, c[0x0][0x330], RZ ;  /* 0x0000cc0006070a27 */ /* 0x000fca00078e00ff */
[----:B------:R-:W-:Y:S02]  /*3a80*/  @P0 SHF.R.U32.HI R6, RZ, c[0x0][0x334], R7 ;  /* 0x0000cd00ff060a19 */ /* 0x000fe40000011607 */
.L_x_1596:
[----:B------:R-:W-:Y:S05]  /*3a90*/  BSYNC B0 ;  /* 0x0000000000007941 */ /* 0x000fea0003800000 */
.L_x_1594:
[----:B------:R-:W-:-:S04]  /*3aa0*/  IMAD R6, R6, c[0x0][0x32c], -R105 ;  /* 0x0000cb0006067a24 */ /* 0x000fc800078e0a69 */
[----:B------:R-:W-:-:S05]  /*3ab0*/  IMAD.IADD R6, R6, 0x1, -R41 ;  /* 0x0000000106067824 */ /* 0x000fca00078e0a29 */
[----:B------:R-:W-:Y:S02]  /*3ac0*/  IADD3 R7, R6, c[0x0][0x32c], RZ ;  /* 0x0000cb0006077a10 */ /* 0x000fe40007ffe0ff */
[----:B------:R-:W-:Y:S02]  /*3ad0*/  IMNMX R0, R0, R6, !PT ;  /* 0x0000000600007217 */ /* 0x000fe40007800200 */
[----:B------:R-:W-:Y:S02]  /*3ae0*/  IMNMX R3, R3, R7, PT ;  /* 0x0000000703037217 */ /* 0x000fe40003800200 */
.L_x_1593:
[----:B--2-4-:R-:W-:Y:S01]  /*3af0*/  ISETP.GT.AND P0, PT, R172, RZ, PT ;  /* 0x000000ffac00720c */ /* 0x014fe20003f04270 */
[----:B------:R-:W-:Y:S02]  /*3b00*/  FMUL.FTZ R6, R18, c[0x0][0x320] ;  /* 0x0000c80012067a20 */ /* 0x000fe40000410000 */
[----:B------:R-:W-:Y:S01]  /*3b10*/  FMUL.FTZ R7, R42, c[0x0][0x320] ;  /* 0x0000c8002a077a20 */ /* 0x000fe20000410000 */
[C---:B------:R-:W-:Y:S01]  /*3b20*/  ISETP.GT.AND P5, PT, R0.reuse, RZ, P0 ;  /* 0x000000ff0000720c */ /* 0x040fe200007a4270 */
[----:B------:R1:W2:Y:S01]  /*3b30*/  MUFU.TANH R21, R6 ;  /* 0x0000000600157308 */ /* 0x0002a20000002400 */
[----:B------:R-:W-:-:S02]  /*3b40*/  ISETP.GT.AND P6, PT, R0, 0x1, P0 ;  /* 0x000000010000780c */ /* 0x000fc400007c4270 */
[C---:B------:R-:W-:Y:S02]  /*3b50*/  ISETP.LT.OR P5, PT, R3.reuse, 0x1, P5 ;  /* 0x000000010300780c */ /* 0x040fe40002fa1670 */
[----:B------:R-:W-:Y:S02]  /*3b60*/  ISETP.LT.OR P6, PT, R3, 0x2, P6 ;  /* 0x000000020300780c */ /* 0x000fe400037c1670 */
[----:B------:R-:W-:Y:S02]  /*3b70*/  FSEL R16, R51, -INF , !P5 ;  /* 0xff80000033107808 */ /* 0x000fe40006800000 */
[----:B------:R-:W-:Y:S02]  /*3b80*/  ISETP.GT.AND P5, PT, R0, 0x8, P0 ;  /* 0x000000080000780c */ /* 0x000fe400007a4270 */
[----:B------:R-:W-:Y:S02]  /*3b90*/  FSEL R17, R50, -INF , !P6 ;  /* 0xff80000032117808 */ /* 0x000fe40007000000 */
[----:B------:R-:W-:-:S02]  /*3ba0*/  ISETP.LT.OR P5, PT, R3, 0x9, P5 ;  /* 0x000000090300780c */ /* 0x000fc40002fa1670 */
[----:B------:R-:W-:Y:S01]  /*3bb0*/  ISETP.GT.AND P6, PT, R0, 0x9, P0 ;  /* 0x000000090000780c */ /* 0x000fe200007c4270 */
[----:B-1----:R-:W-:Y:S01]  /*3bc0*/  FMUL.FTZ R6, R54, c[0x0][0x320] ;  /* 0x0000c80036067a20 */ /* 0x002fe20000410000 */
[----:B------:R-:W-:Y:S02]  /*3bd0*/  FSEL R18, R12, -INF , !P5 ;  /* 0xff8000000c127808 */ /* 0x000fe40006800000 */
[----:B------:R-:W-:Y:S01]  /*3be0*/  ISETP.GT.AND P5, PT, R0, 0x10, P0 ;  /* 0x000000100000780c */ /* 0x000fe200007a4270 */
[----:B------:R1:W3:Y:S01]  /*3bf0*/  MUFU.TANH R33, R6 ;  /* 0x0000000600217308 */ /* 0x0002e20000002400 */
[C---:B------:R-:W-:Y:S02]  /*3c00*/  ISETP.LT.OR P6, PT, R3.reuse, 0xa, P6 ;  /* 0x0000000a0300780c */ /* 0x040fe400037c1670 */
[----:B------:R-:W-:-:S04]  /*3c10*/  ISETP.LT.OR P5, PT, R3, 0x11, P5 ;  /* 0x000000110300780c */ /* 0x000fc80002fa1670 */
[----:B------:R-:W-:Y:S02]  /*3c20*/  FSEL R60, R20, -INF , !P5 ;  /* 0xff800000143c7808 */ /* 0x000fe40006800000 */
[----:B------:R-:W-:-:S04]  /*3c30*/  ISETP.GT.AND P5, PT, R0, 0x18, P0 ;  /* 0x000000180000780c */ /* 0x000fc800007a4270 */
[----:B------:R-:W-:Y:S01]  /*3c40*/  ISETP.LT.OR P5, PT, R3, 0x19, P5 ;  /* 0x000000190300780c */ /* 0x000fe20002fa1670 */
[----:B-1----:R-:W-:-:S03]  /*3c50*/  FMUL.FTZ R6, R55, c[0x0][0x320] ;  /* 0x0000c80037067a20 */ /* 0x002fc60000410000 */
[----:B------:R-:W-:Y:S02]  /*3c60*/  FSEL R61, R48, -INF , !P5 ;  /* 0xff800000303d7808 */ /* 0x000fe40006800000 */
[----:B------:R-:W-:Y:S01]  /*3c70*/  ISETP.GT.AND P5, PT, R0, 0x20, P0 ;  /* 0x000000200000780c */ /* 0x000fe200007a4270 */
[----:B------:R1:W4:Y:S03]  /*3c80*/  MUFU.TANH R38, R6 ;  /* 0x0000000600267308 */ /* 0x0003260000002400 */
[----:B------:R-:W-:-:S04]  /*3c90*/  ISETP.LT.OR P5, PT, R3, 0x21, P5 ;  /* 0x000000210300780c */ /* 0x000fc80002fa1670 */
[----:B------:R-:W-:Y:S02]  /*3ca0*/  FSEL R157, R40, -INF , !P5 ;  /* 0xff800000289d7808 */ /* 0x000fe40006800000 */
[----:B------:R-:W-:-:S04]  /*3cb0*/  ISETP.GT.AND P5, PT, R0, 0x28, P0 ;  /* 0x000000280000780c */ /* 0x000fc800007a4270 */
[----:B------:R-:W-:Y:S01]  /*3cc0*/  ISETP.LT.OR P5, PT, R3, 0x29, P5 ;  /* 0x000000290300780c */ /* 0x000fe20002fa1670 */
[----:B-1----:R-:W-:Y:S01]  /*3cd0*/  FMUL.FTZ R6, R19, c[0x0][0x320] ;  /* 0x0000c80013067a20 */ /* 0x002fe20000410000 */
[----:B------:R-:W-:Y:S02]  /*3ce0*/  FSEL R19, R13, -INF , !P6 ;  /* 0xff8000000d137808 */ /* 0x000fe40007000000 */
[C---:B------:R-:W-:Y:S01]  /*3cf0*/  ISETP.GT.AND P6, PT, R0.reuse, 0x11, P0 ;  /* 0x000000110000780c */ /* 0x040fe200007c4270 */
[----:B------:R1:W1:Y:S01]  /*3d00*/  MUFU.TANH R24, R6 ;  /* 0x0000000600187308 */ /* 0x0002620000002400 */
[----:B------:R-:W-:Y:S02]  /*3d10*/  FSEL R159, R15, -INF , !P5 ;  /* 0xff8000000f9f7808 */ /* 0x000fe40006800000 */
[----:B------:R-:W-:Y:S02]  /*3d20*/  ISETP.LT.OR P6, PT, R3, 0x12, P6 ;  /* 0x000000120300780c */ /* 0x000fe400037c1670 */
[----:B------:R-:W-:-:S02]  /*3d30*/  ISETP.GT.AND P5, PT, R0, 0x30, P0 ;  /* 0x000000300000780c */ /* 0x000fc400007a4270 */
[----:B------:R-:W-:Y:S01]  /*3d40*/  FSEL R62, R49, -INF , !P6 ;  /* 0xff800000313e7808 */ /* 0x000fe20007000000 */
[----:B------:R5:W2:Y:S01]  /*3d50*/  MUFU.TANH R13, R7 ;  /* 0x00000007000d7308 */ /* 0x000aa20000002400 */
[----:B------:R-:W-:Y:S02]  /*3d60*/  ISETP.GT.AND P6, PT, R0, 0x19, P0 ;  /* 0x000000190000780c */ /* 0x000fe400007c4270 */
[C---:B------:R-:W-:Y:S02]  /*3d70*/  ISETP.LT.OR P5, PT, R3.reuse, 0x31, P5 ;  /* 0x000000310300780c */ /* 0x040fe40002fa1670 */
[----:B------:R-:W-:Y:S02]  /*3d80*/  ISETP.LT.OR P6, PT, R3, 0x1a, P6 ;  /* 0x0000001a0300780c */ /* 0x000fe400037c1670 */
[----:B------:R-:W-:Y:S01]  /*3d90*/  FSEL R227, R36, -INF , !P5 ;  /* 0xff80000024e37808 */ /* 0x000fe20006800000 */
[----:B-1----:R-:W-:Y:S01]  /*3da0*/  FMUL.FTZ R6, R34, c[0x0][0x320] ;  /* 0x0000c80022067a20 */ /* 0x002fe20000410000 */
[----:B------:R-:W-:-:S02]  /*3db0*/  FSEL R63, R45, -INF , !P6 ;  /* 0xff8000002d3f7808 */ /* 0x000fc40007000000 */
[C---:B------:R-:W-:Y:S01]  /*3dc0*/  ISETP.GT.AND P6, PT, R0.reuse, 0x21, P0 ;  /* 0x000000210000780c */ /* 0x040fe200007c4270 */
[----:B------:R1:W1:Y:S01]  /*3dd0*/  MUFU.TANH R26, R6 ;  /* 0x00000006001a7308 */ /* 0x0002620000002400 */
[C---:B------:R-:W-:Y:S02]  /*3de0*/  ISETP.GT.AND P5, PT, R0.reuse, 0x38, P0 ;  /* 0x000000380000780c */ /* 0x040fe400007a4270 */
[----:B------:R-:W-:Y:S01]  /*3df0*/  ISETP.LT.OR P6, PT, R3, 0x22, P6 ;  /* 0x000000220300780c */ /* 0x000fe200037c1670 */
[----:B-----5:R-:W-:Y:S01]  /*3e00*/  FMUL.FTZ R7, R43, c[0x0][0x320] ;  /* 0x0000c8002b077a20 */ /* 0x020fe20000410000 */
[----:B------:R-:W-:Y:S02]  /*3e10*/  ISETP.LT.OR P5, PT, R3, 0x39, P5 ;  /* 0x000000390300780c */ /* 0x000fe40002fa1670 */
[----:B------:R-:W-:Y:S01]  /*3e20*/  FSEL R158, R39, -INF , !P6 ;  /* 0xff800000279e7808 */ /* 0x000fe20007000000 */
[----:B------:R-:W2:Y:S01]  /*3e30*/  MUFU.TANH R15, R7 ;  /* 0x00000007000f7308 */ /* 0x000ea20000002400 */
[----:B------:R-:W-:-:S02]  /*3e40*/  ISETP.GT.AND P6, PT, R0, 0x29, P0 ;  /* 0x000000290000780c */ /* 0x000fc400007c4270 */
[----:B------:R-:W-:Y:S02]  /*3e50*/  FSEL R228, R28, -INF , !P5 ;  /* 0xff8000001ce47808 */ /* 0x000fe40006800000 */
[----:B------:R-:W-:Y:S02]  /*3e60*/  ISETP.LT.OR P6, PT, R3, 0x2a, P6 ;  /* 0x0000002a0300780c */ /* 0x000fe400037c1670 */
[----:B------:R-:W-:Y:S01]  /*3e70*/  PLOP3.LUT P5, PT, PT, PT, UP1, 0x40, 0x0 ;  /* 0x000000000000781c */ /* 0x000fe20003fae818 */
[----:B-1----:R-:W-:Y:S01]  /*3e80*/  FMUL.FTZ R6, R30, c[0x0][0x320] ;  /* 0x0000c8001e067a20 */ /* 0x002fe20000410000 */
[----:B------:R-:W-:Y:S02]  /*3e90*/  FSEL R168, R37, -INF , !P6 ;  /* 0xff80000025a87808 */ /* 0x000fe40007000000 */
[----:B------:R-:W-:Y:S01]  /*3ea0*/  ISETP.GT.AND P6, PT, R0, 0x31, P0 ;  /* 0x000000310000780c */ /* 0x000fe200007c4270 */
[----:B------:R1:W1:Y:S03]  /*3eb0*/  MUFU.TANH R32, R6 ;  /* 0x0000000600207308 */ /* 0x0002660000002400 */
[----:B------:R-:W-:-:S04]  /*3ec0*/  ISETP.LT.OR P6, PT, R3, 0x32, P6 ;  /* 0x000000320300780c */ /* 0x000fc800037c1670 */
[----:B------:R-:W-:Y:S02]  /*3ed0*/  FSEL R229, R29, -INF , !P6 ;  /* 0xff8000001de57808 */ /* 0x000fe40007000000 */
[----:B------:R-:W-:Y:S01]  /*3ee0*/  ISETP.GT.AND P6, PT, R0, 0x39, P0 ;  /* 0x000000390000780c */ /* 0x000fe200007c4270 */
[----:B------:R-:W-:-:S03]  /*3ef0*/  FMUL.FTZ R0, R59, c[0x0][0x320] ;  /* 0x0000c8003b007a20 */ /* 0x000fc60000410000 */
[----:B------:R-:W-:Y:S01]  /*3f00*/  ISETP.LT.OR P6, PT, R3, 0x3a, P6 ;  /* 0x0000003a0300780c */ /* 0x000fe200037c1670 */
[----:B-1----:R-:W-:-:S03]  /*3f10*/  FMUL.FTZ R6, R31, c[0x0][0x320] ;  /* 0x0000c8001f067a20 */ /* 0x002fc60000410000 */
[----:B------:R-:W-:Y:S01]  /*3f20*/  FSEL R230, R27, -INF , !P6 ;  /* 0xff8000001be67808 */ /* 0x000fe20007000000 */
        /* <DEDUP_REMOVED lines=11> */
[----:B-1----:R1:W5:Y:S06]  /*3fe0*/  SHFL.IDX PT, R6, R11, 0x1, 0x1c1f ;  /* 0x003c1f000b067f89 */ /* 0x00236c00000e0000 */
[----:B-1----:R1:W1:Y:S01]  /*3ff0*/  MUFU.TANH R11, R0 ;  /* 0x00000000000b7308 */ /* 0x0022620000002400 */
[----:B-----5:R-:W-:-:S05]  /*4000*/  IMAD.IADD R3, R8, 0x1, R6 ;  /* 0x0000000108037824 */ /* 0x020fca00078e0206 */
[----:B------:R-:W-:Y:S01]  /*4010*/  IMNMX R3, R3, R10, PT ;  /* 0x0000000a03037217 */ /* 0x000fe20003800200 */
[----:B-1----:R-:W-:Y:S01]  /*4020*/  IMAD.IADD R0, R9, 0x1, R6 ;  /* 0x0000000109007824 */ /* 0x002fe200078e0206 */
[----:B------:R-:W-:Y:S05]  /*4030*/  @P5 BRA `(.L_x_1597) ;  /* 0x0000014000005947 */ /* 0x000fea0003800000 */
[----:B--234-:R-:W-:Y:S01]  /*4040*/  IADD3 R6, R6, c[0x0][0x1d0], RZ ;  /* 0x0000740006067a10 */ /* 0x01cfe20007ffe0ff */
        /* <DEDUP_REMOVED lines=10> */
.L_x_1599:
[----:B------:R-:W-:-:S13]  /*40f0*/  ISETP.NE.AND P5, PT, R53, c[0x0][0x32c], PT ;  /* 0x0000cb0035007a0c */ /* 0x000fda0003fa5270 */
[----:B------:R-:W-:-:S05]  /*4100*/  @P5 IMAD.HI.U32 R7, R6, c[0x0][0x330], RZ ;  /* 0x0000cc0006075a27 */ /* 0x000fca00078e00ff */
[----:B------:R-:W-:Y:S02]  /*4110*/  @P5 SHF.R.U32.HI R6, RZ, c[0x0][0x334], R7 ;  /* 0x0000cd00ff065a19 */ /* 0x000fe40000011607 */
.L_x_1600:
[----:B------:R-:W-:Y:S05]  /*4120*/  BSYNC B0 ;  /* 0x0000000000007941 */ /* 0x000fea0003800000 */
.L_x_1598:
[----:B------:R-:W-:-:S04]  /*4130*/  IMAD R6, R6, c[0x0][0x32c], -R105 ;  /* 0x0000cb0006067a24 */ /* 0x000fc800078e0a69 */
[----:B------:R-:W-:-:S05]  /*4140*/  IMAD.IADD R6, R6, 0x1, -R41 ;  /* 0x0000000106067824 */ /* 0x000fca00078e0a29 */
[----:B------:R-:W-:Y:S02]  /*4150*/  IADD3 R7, R6, c[0x0][0x32c], RZ ;  /* 0x0000cb0006077a10 */ /* 0x000fe40007ffe0ff */
[----:B------:R-:W-:Y:S02]  /*4160*/  IMNMX R0, R0, R6, !PT ;  /* 0x0000000600007217 */ /* 0x000fe40007800200 */
[----:B------:R-:W-:Y:S02]  /*4170*/  IMNMX R3, R3, R7, PT ;  /* 0x0000000703037217 */ /* 0x000fe40003800200 */
.L_x_1597:
[----:B--234-:R-:W-:Y:S01]  /*4180*/  ISETP.GT.AND P6, PT, R0, 0x8, P0 ;  /* 0x000000080000780c */ /* 0x01cfe200007c4270 */
[----:B------:R-:W-:Y:S01]  /*4190*/  IMAD.SHL.U32 R197, R5, 0x2, RZ ;  /* 0x0000000205c57824 */ /* 0x000fe200078e00ff */
[----:B------:R-:W-:Y:S01]  /*41a0*/  FMNMX.FTZ R132, R16, R17, !PT ;  /* 0x0000001110847209 */ /* 0x000fe20007810000 */
[----:B------:R-:W-:Y:S01]  /*41b0*/  @UP2 USHF.L.U32 UR8, UR8, 0x7, URZ ;  /* 0x0000000708082899 */ /* 0x000fe2000800063f */
[----:B------:R-:W-:Y:S01]  /*41c0*/  ISETP.LT.OR P6, PT, R3, 0x9, P6 ;  /* 0x000000090300780c */ /* 0x000fe200037c1670 */
[----:B------:R-:W-:Y:S01]  /*41d0*/  IMAD R200, R2, 0x2, R197 ;  /* 0x0000000202c87824 */ /* 0x000fe200078e02c5 */
[C---:B------:R-:W-:Y:S01]  /*41e0*/  ISETP.GT.AND P5, PT, R0.reuse, 0x1, P0 ;  /* 0x000000010000780c */ /* 0x040fe200007a4270 */
[----:B------:R-:W-:Y:S01]  /*41f0*/  LDSM.16.MT88.4 R40, [R197+0x100] ;  /* 0x00010000c528783b */ /* 0x000fe20000004200 */
[----:B------:R-:W-:Y:S01]  /*4200*/  FSEL R10, R21, -INF , !P6 ;  /* 0xff800000150a7808 */ /* 0x000fe20007000000 */
[----:B------:R-:W-:Y:S01]  /*4210*/  ULDC.64 UR4, c[0x0][0x2c8] ;  /* 0x0000b20000047ab9 */ /* 0x000fe20000000a00 */
[----:B------:R-:W-:Y:S01]  /*4220*/  ISETP.GT.AND P6, PT, R0, 0x10, P0 ;  /* 0x000000100000780c */ /* 0x000fe200007c4270 */
[----:B------:R-:W-:Y:S01]  /*4230*/  LDSM.16.MT88.4 R52, [R197+0x4100] ;  /* 0x00410000c534783b */ /* 0x000fe20000004200 */
[----:B------:R-:W-:Y:S01]  /*4240*/  FMNMX.FTZ R132, R18, R132, !PT ;  /* 0x0000008412847209 */ /* 0x000fe20007810000 */
[----:B------:R-:W-:Y:S01]  /*4250*/  UIMAD.WIDE.U32 UR14, UR8, UR4, URZ ;  /* 0x00000004080e72a5 */ /* 0x000fe2000f8e003f */
[C---:B------:R-:W-:Y:S01]  /*4260*/  ISETP.LT.OR P5, PT, R3.reuse, 0x2, P5 ;  /* 0x000000020300780c */ /* 0x040fe20002fa1670 */
[----:B------:R-:W-:Y:S01]  /*4270*/  LDSM.16.MT88.4 R44, [R200+0x4100] ;  /* 0x00410000c82c783b */ /* 0x000fe20000004200 */
[----:B------:R-:W-:-:S02]  /*4280*/  ISETP.LT.OR P6, PT, R3, 0x11, P6 ;  /* 0x000000110300780c */ /* 0x000fc400037c1670 */
[----:B------:R-:W-:Y:S02]  /*4290*/  FMNMX.FTZ R132, R19, R132, !PT ;  /* 0x0000008413847209 */ /* 0x000fe40007810000 */
[----:B------:R-:W-:Y:S01]  /*42a0*/  FSEL R11, R11, -INF , !P5 ;  /* 0xff8000000b0b7808 */ /* 0x000fe20006800000 */
[----:B------:R-:W-:Y:S01]  /*42b0*/  @UP2 UMOV UR7, UR15 ;  /* 0x0000000f00072c82 */ /* 0x000fe20008000000 */
[----:B------:R-:W-:Y:S01]  /*42c0*/  ISETP.GT.AND P5, PT, R0, 0x9, P0 ;  /* 0x000000090000780c */ /* 0x000fe200007a4270 */
[----:B------:R-:W-:Y:S01]  /*42d0*/  @UP2 USHF.R.U32.HI UR9, URZ, UR5, UR7 ;  /* 0x000000053f092299 */ /* 0x000fe20008011607 */
[----:B------:R-:W-:Y:S02]  /*42e0*/  FSEL R59, R14, -INF , !P6 ;  /* 0xff8000000e3b7808 */ /* 0x000fe40007000000 */
[----:B------:R-:W-:Y:S01]  /*42f0*/  FMNMX.FTZ R132, R60, R132, !PT ;  /* 0x000000843c847209 */ /* 0x000fe20007810000 */
[----:B------:R-:W-:Y:S01]  /*4300*/  UIADD3 UR9, UR11, UR9, URZ ;  /* 0x000000090b097290 */ /* 0x000fe2000fffe03f */
[----:B------:R-:W-:Y:S01]  /*4310*/  ISETP.GT.AND P6, PT, R0, RZ, P0 ;  /* 0x000000ff0000720c */ /* 0x000fe200007c4270 */
[----:B------:R-:W-:Y:S01]  /*4320*/  ULDC UR7, c[0x0][0x328] ;  /* 0x0000ca0000077ab9 */ /* 0x000fe20000000800 */
[----:B------:R-:W-:Y:S01]  /*4330*/  ISETP.LT.OR P5, PT, R3, 0xa, P5 ;  /* 0x0000000a0300780c */ /* 0x000fe20002fa1670 */
[----:B------:R-:W-:Y:S01]  /*4340*/  UIADD3 UR7, UR9, UR7, URZ ;  /* 0x0000000709077290 */ /* 0x000fe2000fffe03f */
[----:B------:R-:W-:-:S02]  /*4350*/  FMNMX.FTZ R132, R62, R132, !PT ;  /* 0x000000843e847209 */ /* 0x000fc40007810000 */
[----:B------:R-:W-:Y:S02]  /*4360*/  ISETP.LT.OR P6, PT, R3, 0x1, P6 ;  /* 0x000000010300780c */ /* 0x000fe400037c1670 */
[----:B------:R-:W-:Y:S02]  /*4370*/  FSEL R24, R24, -INF , !P5 ;  /* 0xff80000018187808 */ /* 0x000fe40006800000 */
[----:B------:R-:W-:Y:S02]  /*4380*/  ISETP.GT.AND P5, PT, R0, 0x11, P0 ;  /* 0x000000110000780c */ /* 0x000fe400007a4270 */
[----:B------:R-:W-:Y:S02]  /*4390*/  FMNMX.FTZ R132, R61, R132, !PT ;  /* 0x000000843d847209 */ /* 0x000fe40007810000 */
[----:B------:R-:W-:Y:S02]  /*43a0*/  FSEL R9, R57, -INF , !P6 ;  /* 0xff80000039097808 */ /* 0x000fe40007000000 */
[----:B------:R-:W-:-:S02]  /*43b0*/  ISETP.LT.OR P5, PT, R3, 0x12, P5 ;  /* 0x000000120300780c */ /* 0x000fc40002fa1670 */
[----:B------:R-:W-:Y:S02]  /*43c0*/  FMNMX.FTZ R132, R63, R132, !PT ;  /* 0x000000843f847209 */ /* 0x000fe40007810000 */
[----:B------:R-:W-:Y:S02]  /*43d0*/  FMNMX.FTZ R6, R9, R11, !PT ;  /* 0x0000000b09067209 */ /* 0x000fe40007810000 */
[----:B------:R-:W-:Y:S02]  /*43e0*/  FSEL R56, R12, -INF , !P5 ;  /* 0xff8000000c387808 */ /* 0x000fe40006800000 */
[----:B------:R-:W-:Y:S02]  /*43f0*/  FMNMX.FTZ R132, R157, R132, !PT ;  /* 0x000000849d847209 */ /* 0x000fe40007810000 */
[----:B------:R-:W-:Y:S02]  /*4400*/  ISETP.GT.AND P5, PT, R0, 0x18, P0 ;  /* 0x000000180000780c */ /* 0x000fe400007a4270 */
[----:B------:R-:W-:-:S02]  /*4410*/  FMNMX.FTZ R6, R10, R6, !PT ;  /* 0x000000060a067209 */ /* 0x000fc40007810000 */
[----:B------:R-:W-:Y:S02]  /*4420*/  FMNMX.FTZ R132, R158, R132, !PT ;  /* 0x000000849e847209 */ /* 0x000fe40007810000 */
[----:B------:R-:W-:Y:S02]  /*4430*/  ISETP.LT.OR P5, PT, R3, 0x19, P5 ;  /* 0x000000190300780c */ /* 0x000fe40002fa1670 */
[----:B------:R-:W-:Y:S02]  /*4440*/  FMNMX.FTZ R6, R24, R6, !PT ;  /* 0x0000000618067209 */ /* 0x000fe40007810000 */
[----:B------:R-:W-:Y:S02]  /*4450*/  ISETP.GT.AND P6, PT, R0, 0x19, P0 ;  /* 0x000000190000780c */ /* 0x000fe400007c4270 */
[----:B------:R-:W-:Y:S02]  /*4460*/  FMNMX.FTZ R132, R159, R132, !PT ;  /* 0x000000849f847209 */ /* 0x000fe40007810000 */
[----:B------:R-:W-:-:S02]  /*4470*/  FSEL R58, R26, -INF , !P5 ;  /* 0xff8000001a3a7808 */ /* 0x000fc40006800000 */
[----:B------:R-:W-:Y:S02]  /*4480*/  FMNMX.FTZ R6, R59, R6, !PT ;  /* 0x000000063b067209 */ /* 0x000fe40007810000 */
[----:B------:R-:W-:Y:S02]  /*4490*/  ISETP.GT.AND P5, PT, R0, 0x20, P0 ;  /* 0x000000200000780c */ /* 0x000fe400007a4270 */
[C---:B------:R-:W-:Y:S02]  /*44a0*/  ISETP.LT.OR P6, PT, R3.reuse, 0x1a, P6 ;  /* 0x0000001a0300780c */ /* 0x040fe400037c1670 */
[----:B------:R-:W-:Y:S02]  /*44b0*/  FMNMX.FTZ R132, R168, R132, !PT ;  /* 0x00000084a8847209 */ /* 0x000fe40007810000 */
[----:B------:R-:W-:Y:S02]  /*44c0*/  FMNMX.FTZ R6, R56, R6, !PT ;  /* 0x0000000638067209 */ /* 0x000fe40007810000 */
[----:B------:R-:W-:-:S02]  /*44d0*/  ISETP.LT.OR P5, PT, R3, 0x21, P5 ;  /* 0x000000210300780c */ /* 0x000fc40002fa1670 */
[----:B------:R-:W-:Y:S02]  /*44e0*/  FSEL R57, R25, -INF , !P6 ;  /* 0xff80000019397808 */ /* 0x000fe40007000000 */
[----:B------:R-:W-:Y:S02]  /*44f0*/  ISETP.GT.AND P6, PT, R0, 0x21, P0 ;  /* 0x000000210000780c */ /* 0x000fe400007c4270 */
[----:B------:R-:W-:Y:S02]  /*4500*/  FMNMX.FTZ R132, R227, R132, !PT ;  /* 0x00000084e3847209 */ /* 0x000fe40007810000 */
[----:B------:R-:W-:Y:S02]  /*4510*/  FMNMX.FTZ R6, R58, R6, !PT ;  /* 0x000000063a067209 */ /* 0x000fe40007810000 */
[----:B------:R-:W-:Y:S02]  /*4520*/  FSEL R133, R13, -INF , !P5 ;  /* 0xff8000000d857808 */ /* 0x000fe40006800000 */
[----:B------:R-:W-:-:S02]  /*4530*/  ISETP.GT.AND P5, PT, R0, 0x28, P0 ;  /* 0x000000280000780c */ /* 0x000fc400007a4270 */
[----:B------:R-:W-:Y:S02]  /*4540*/  ISETP.LT.OR P6, PT, R3, 0x22, P6 ;  /* 0x000000220300780c */ /* 0x000fe400037c1670 */
[----:B------:R-:W-:Y:S02]  /*4550*/  FMNMX.FTZ R132, R229, R132, !PT ;  /* 0x00000084e5847209 */ /* 0x000fe40007810000 */
[----:B------:R-:W-:Y:S02]  /*4560*/  FMNMX.FTZ R6, R57, R6, !PT ;  /* 0x0000000639067209 */ /* 0x000fe40007810000 */
[----:B------:R-:W-:Y:S02]  /*4570*/  ISETP.LT.OR P5, PT, R3, 0x29, P5 ;  /* 0x000000290300780c */ /* 0x000fe40002fa1670 */
[----:B------:R-:W-:Y:S02]  /*4580*/  FSEL R134, R15, -INF , !P6 ;  /* 0xff8000000f867808 */ /* 0x000fe40007000000 */
[----:B------:R-:W-:-:S02]  /*4590*/  ISETP.GT.AND P6, PT, R0, 0x29, P0 ;  /* 0x000000290000780c */ /* 0x000fc400007c4270 */
[----:B------:R-:W-:Y:S02]  /*45a0*/  FMNMX.FTZ R132, R228, R132, !PT ;  /* 0x00000084e4847209 */ /* 0x000fe40007810000 */
[----:B------:R-:W-:Y:S02]  /*45b0*/  FMNMX.FTZ R6, R133, R6, !PT ;  /* 0x0000000685067209 */ /* 0x000fe40007810000 */
[----:B------:R-:W-:Y:S02]  /*45c0*/  FSEL R156, R33, -INF , !P5 ;  /* 0xff800000219c7808 */ /* 0x000fe40006800000 */
[----:B------:R-:W-:Y:S02]  /*45d0*/  ISETP.GT.AND P5, PT, R0, 0x30, P0 ;  /* 0x000000300000780c */ /* 0x000fe400007a4270 */
[----:B------:R-:W-:Y:S02]  /*45e0*/  ISETP.LT.OR P6, PT, R3, 0x2a, P6 ;  /* 0x0000002a0300780c */ /* 0x000fe400037c1670 */
[----:B------:R-:W-:-:S02]  /*45f0*/  FMNMX.FTZ R132, R230, R132, !PT ;  /* 0x00000084e6847209 */ /* 0x000fc40007810000 */
[----:B------:R-:W-:Y:S02]  /*4600*/  FMNMX.FTZ R6, R134, R6, !PT ;  /* 0x0000000686067209 */ /* 0x000fe40007810000 */
[----:B------:R-:W-:Y:S01]  /*4610*/  ISETP.LT.OR P5, PT, R3, 0x31, P5 ;  /* 0x000000310300780c */ /* 0x000fe20002fa1670 */
[----:B------:R-:W1:Y:S01]  /*4620*/  SHFL.BFLY PT, R7, R132, 0x2, 0x1f ;  /* 0x0c401f0084077f89 */ /* 0x000e6200000e0000 */
[----:B------:R-:W-:Y:S02]  /*4630*/  FSEL R135, R38, -INF , !P6 ;  /* 0xff80000026877808 */ /* 0x000fe40007000000 */
[----:B------:R-:W-:Y:S02]  /*4640*/  ISETP.GT.AND P6, PT, R0, 0x31, P0 ;  /* 0x000000310000780c */ /* 0x000fe400007c4270 */
[----:B------:R-:W-:Y:S02]  /*4650*/  FMNMX.FTZ R6, R156, R6, !PT ;  /* 0x000000069c067209 */ /* 0x000fe40007810000 */
[----:B------:R-:W-:-:S02]  /*4660*/  FSEL R169, R32, -INF , !P5 ;  /* 0xff80000020a97808 */ /* 0x000fc40006800000 */
[C---:B------:R-:W-:Y:S01]  /*4670*/  ISETP.GT.AND P5, PT, R0.reuse, 0x38, P0 ;  /* 0x000000380000780c */ /* 0x040fe200007a4270 */
[----:B------:R-:W-:Y:S01]  /*4680*/  LDSM.16.MT88.4 R32, [R197+0x2100] ;  /* 0x00210000c520783b */ /* 0x000fe20000004200 */
[----:B------:R-:W-:Y:S02]  /*4690*/  ISETP.LT.OR P6, PT, R3, 0x32, P6 ;  /* 0x000000320300780c */ /* 0x000fe400037c1670 */
[----:B------:R-:W-:Y:S02]  /*46a0*/  FMNMX.FTZ R6, R135, R6, !PT ;  /* 0x0000000687067209 */ /* 0x000fe40007810000 */
[----:B------:R-:W-:Y:S02]  /*46b0*/  ISETP.GT.AND P0, PT, R0, 0x39, P0 ;  /* 0x000000390000780c */ /* 0x000fe40000704270 */
[----:B------:R-:W-:Y:S02]  /*46c0*/  ISETP.LT.OR P5, PT, R3, 0x39, P5 ;  /* 0x000000390300780c */ /* 0x000fe40002fa1670 */
[----:B------:R-:W-:-:S02]  /*46d0*/  FSEL R170, R30, -INF , !P6 ;  /* 0xff8000001eaa7808 */ /* 0x000fc40007000000 */
[----:B------:R-:W-:Y:S02]  /*46e0*/  FMNMX.FTZ R0, R169, R6, !PT ;  /* 0x00000006a9007209 */ /* 0x000fe40007810000 */
[----:B------:R-:W-:Y:S02]  /*46f0*/  ISETP.LT.OR P0, PT, R3, 0x3a, P0 ;  /* 0x0000003a0300780c */ /* 0x000fe40000701670 */
[----:B------:R-:W-:Y:S02]  /*4700*/  FSEL R226, R22, -INF , !P5 ;  /* 0xff80000016e27808 */ /* 0x000fe40006800000 */
[----:B------:R-:W-:Y:S02]  /*4710*/  FMNMX.FTZ R0, R170, R0, !PT ;  /* 0x00000000aa007209 */ /* 0x000fe40007810000 */
[----:B------:R-:W-:Y:S02]  /*4720*/  FSEL R171, R20, -INF , !P0 ;  /* 0xff80000014ab7808 */ /* 0x000fe40004000000 */
[----:B------:R-:W-:-:S02]  /*4730*/  FMNMX.FTZ R0, R226, R0, !PT ;  /* 0x00000000e2007209 */ /* 0x000fc40007810000 */
[----:B-1----:R-:W-:Y:S02]  /*4740*/  FMNMX.FTZ R132, R132, R7, !PT ;  /* 0x0000000784847209 */ /* 0x002fe40007810000 */
[----:B------:R-:W-:Y:S02]  /*4750*/  FMNMX.FTZ R0, R171, R0, !PT ;  /* 0x00000000ab007209 */ /* 0x000fe40007810000 */
[----:B------:R-:W-:Y:S01]  /*4760*/  LEA R198, R4, R197, 0x1 ;  /* 0x000000c504c67211 */ /* 0x000fe200078e08ff */
[----:B------:R-:W1:Y:S03]  /*4770*/  SHFL.BFLY PT, R6, R132, 0x1, 0x1f ;  /* 0x0c201f0084067f89 */ /* 0x000e6600000e0000 */
[----:B------:R-:W-:Y:S01]  /*4780*/  LEA R199, R2, R198, 0x1 ;  /* 0x000000c602c77211 */ /* 0x000fe200078e08ff */
[----:B------:R-:W2:Y:S04]  /*4790*/  SHFL.BFLY PT, R3, R0, 0x2, 0x1f ;  /* 0x0c401f0000037f89 */ /* 0x000ea800000e0000 */
[----:B------:R-:W-:Y:S04]  /*47a0*/  LDSM.16.MT88.4 R12, [R199+0x100] ;  /* 0x00010000c70c783b */ /* 0x000fe80000004200 */
[----:B------:R-:W-:Y:S04]  /*47b0*/  LDSM.16.MT88.4 R28, [R198+0x2100] ;  /* 0x00210000c61c783b */ /* 0x000fe80000004200 */
[----:B------:R-:W-:Y:S04]  /*47c0*/  LDSM.16.MT88.4 R36, [R199+0x2100] ;  /* 0x00210000c724783b */ /* 0x000fe80000004200 */
[----:B------:R-:W-:Y:S01]  /*47d0*/  LDSM.16.MT88.4 R48, [R198+0x4100] ;  /* 0x00410000c630783b */ /* 0x000fe20000004200 */
[----:B-1----:R-:W-:-:S02]  /*47e0*/  FMNMX.FTZ R132, R132, R6, !PT ;  /* 0x0000000684847209 */ /* 0x002fc40007810000 */
[----:B--2---:R-:W-:-:S03]  /*47f0*/  FMNMX.FTZ R0, R0, R3, !PT ;  /* 0x0000000300007209 */ /* 0x004fc60007810000 */
[C---:B------:R-:W-:Y:S01]  /*4800*/  FMUL.FTZ R8, R132.reuse, c[0x0][0x2d0] ;  /* 0x0000b40084087a20 */ /* 0x040fe20000410000 */
[----:B------:R-:W-:Y:S01]  /*4810*/  FSETP.NEU.FTZ.AND P0, PT, R132, -INF , PT ;  /* 0xff8000008400780b */ /* 0x000fe20003f1d000 */
[----:B------:R-:W1:Y:S03]  /*4820*/  SHFL.BFLY PT, R6, R0, 0x1, 0x1f ;  /* 0x0c201f0000067f89 */ /* 0x000e6600000e0000 */
[----:B------:R-:W-:-:S05]  /*4830*/  FSEL R8, R8, RZ, P0 ;  /* 0x000000ff08087208 */ /* 0x000fca0000000000 */
[----:B------:R-:W-:-:S04]  /*4840*/  FFMA.FTZ R3, R16, c[0x0][0x2d0], -R8 ;  /* 0x0000b40010037a23 */ /* 0x000fc80000010808 */
[----:B------:R2:W-:Y:S02]  /*4850*/  MUFU.EX2 R187, R3 ;  /* 0x0000000300bb7308 */ /* 0x0005e40000000800 */
[----:B--2---:R-:W-:-:S06]  /*4860*/  FFMA.FTZ R3, R17, c[0x0][0x2d0], -R8 ;  /* 0x0000b40011037a23 */ /* 0x004fcc0000010808 */
[----:B------:R1:W-:Y:S02]  /*4870*/  MUFU.EX2 R23, R3 ;  /* 0x0000000300177308 */ /* 0x0003e40000000800 */
[----:B-1----:R-:W-:Y:S01]  /*4880*/  FMNMX.FTZ R3, R0, R6, !PT ;  /* 0x0000000600037209 */ /* 0x002fe20007810000 */
[--C-:B------:R-:W-:Y:S02]  /*4890*/  FFMA.FTZ R0, R18, c[0x0][0x2d0], -R8.reuse ;  /* 0x0000b40012007a23 */ /* 0x100fe40000010808 */
[----:B------:R-:W-:Y:S01]  /*48a0*/  FFMA.FTZ R6, R19, c[0x0][0x2d0], -R8 ;  /* 0x0000b40013067a23 */ /* 0x000fe20000010808 */
[C---:B------:R-:W-:Y:S02]  /*48b0*/  FSETP.NEU.FTZ.AND P0, PT, R3.reuse, -INF , PT ;  /* 0xff8000000300780b */ /* 0x040fe40003f1d000 */
[----:B------:R1:W2:Y:S01]  /*48c0*/  MUFU.EX2 R27, R0 ;  /* 0x00000000001b7308 */ /* 0x0002a20000000800 */
[----:B------:R-:W-:Y:S07]  /*48d0*/  LDSM.16.MT88.4 R16, [R200+0x100] ;  /* 0x00010000c810783b */ /* 0x000fee0000004200 */
[----:B------:R3:W4:Y:S01]  /*48e0*/  MUFU.EX2 R175, R6 ;  /* 0x0000000600af7308 */ /* 0x0007220000000800 */
[----:B-1----:R-:W-:-:S05]  /*48f0*/  FMUL.FTZ R0, R3, c[0x0][0x2d0] ;  /* 0x0000b40003007a20 */ /* 0x002fca0000410000 */
[----:B------:R-:W-:Y:S02]  /*4900*/  FSEL R0, R0, RZ, P0 ;  /* 0x000000ff00007208 */ /* 0x000fe40000000000 */
[----:B------:R-:W-:-:S03]  /*4910*/  PLOP3.LUT P0, PT, PT, PT, UP1, 0x40, 0x0 ;  /* 0x000000000000781c */ /* 0x000fc60003f0e818 */
[--C-:B---3--:R-:W-:Y:S02]  /*4920*/  FFMA.FTZ R6, R9, c[0x0][0x2d0], -R0.reuse ;  /* 0x0000b40009067a23 */ /* 0x108fe40000010800 */
[--C-:B------:R-:W-:Y:S02]  /*4930*/  FFMA.FTZ R5, R11, c[0x0][0x2d0], -R0.reuse ;  /* 0x0000b4000b057a23 */ /* 0x100fe40000010800 */
[--C-:B------:R-:W-:Y:S01]  /*4940*/  FFMA.FTZ R4, R10, c[0x0][0x2d0], -R0.reuse ;  /* 0x0000b4000a047a23 */ /* 0x100fe20000010800 */
[----:B------:R4:W-:Y:S01]  /*4950*/  MUFU.EX2 R9, R6 ;  /* 0x0000000600097308 */ /* 0x0009e20000000800 */
[----:B------:R-:W-:Y:S02]  /*4960*/  FFMA.FTZ R2, R24, c[0x0][0x2d0], -R0 ;  /* 0x0000b40018027a23 */ /* 0x000fe40000010800 */
[----:B--2---:R-:W-:Y:S02]  /*4970*/  IMAD.MOV.U32 R11, RZ, RZ, R27 ;  /* 0x000000ffff0b7224 */ /* 0x004fe400078e001b */
[----:B------:R-:W-:Y:S01]  /*4980*/  IMAD.MOV.U32 R10, RZ, RZ, R23 ;  /* 0x000000ffff0a7224 */ /* 0x000fe200078e0017 */
[----:B------:R-:W-:Y:S02]  /*4990*/  LDSM.16.MT88.4 R24, [R200+0x2100] ;  /* 0x00210000c818783b */ /* 0x000fe40000004200 */
[----:B------:R-:W1:Y:S02]  /*49a0*/  MUFU.EX2 R236, R5 ;  /* 0x0000000500ec7308 */ /* 0x000e640000000800 */
[----:B------:R-:W2:Y:S06]  /*49b0*/  LDSM.16.MT88.4 R20, [R198+0x100] ;  /* 0x00010000c614783b */ /* 0x000eac0000004200 */
[----:B------:R3:W-:Y:S01]  /*49c0*/  MUFU.EX2 R174, R4 ;  /* 0x0000000400ae7308 */ /* 0x0007e20000000800 */
[----:B----4-:R-:W-:-:S07]  /*49d0*/  F2FP.PACK_AB R6, R175, R11 ;  /* 0x0000000baf06723e */ /* 0x010fce00000000ff */
[----:B------:R-:W4:Y:S01]  /*49e0*/  MUFU.EX2 R184, R2 ;  /* 0x0000000200b87308 */ /* 0x000f220000000800 */
[----:B-1----:R-:W-:Y:S02]  /*49f0*/  F2FP.PACK_AB R5, R236, R9 ;  /* 0x00000009ec05723e */ /* 0x002fe400000000ff */
[----:B---3--:R-:W-:Y:S02]  /*4a00*/  F2FP.PACK_AB R4, R10, R187 ;  /* 0x000000bb0a04723e */ /* 0x008fe400000000ff */
[----:B----4-:R-:W-:Y:S01]  /*4a10*/  F2FP.PACK_AB R7, R184, R174 ;  /* 0x000000aeb807723e */ /* 0x010fe200000000ff */
[----:B------:R-:W-:-:S04]  /*4a20*/  FFMA.FTZ R2, R60, c[0x0][0x2d0], -R8 ;  /* 0x0000b4003c027a23 */ /* 0x000fc80000010808 */
[----:B------:R1:W-:Y:S02]  /*4a30*/  MUFU.EX2 R185, R2 ;  /* 0x0000000200b97308 */ /* 0x0003e40000000800 */
[C---:B------:R-:W-:Y:S08]  /*4a40*/  HMMA.16816.F32 R104, R4.reuse, R12, RZ ;  /* 0x0000000c0468723c */ /* 0x040ff000000018ff */
[----:B------:R-:W-:Y:S01]  /*4a50*/  HMMA.16816.F32 R80, R4, R14, RZ ;  /* 0x0000000e0450723c */ /* 0x000fe200000018ff */
[----:B------:R-:W3:Y:S01]  /*4a60*/  LDSM.16.MT88.4 R12, [R199+0x4100] ;  /* 0x00410000c70c783b */ /* 0x000ee20000004200 */
[----:B-1----:R-:W-:-:S06]  /*4a70*/  FFMA.FTZ R2, R62, c[0x0][0x2d0], -R8 ;  /* 0x0000b4003e027a23 */ /* 0x002fcc0000010808 */
[C---:B--2---:R-:W-:Y:S01]  /*4a80*/  HMMA.16816.F32 R112, R4.reuse, R20, RZ ;  /* 0x000000140470723c */ /* 0x044fe200000018ff */
[----:B------:R1:W2:Y:S07]  /*4a90*/  MUFU.EX2 R165, R2 ;  /* 0x0000000200a57308 */ /* 0x0002ae0000000800 */
[C---:B------:R-:W-:Y:S01]  /*4aa0*/  HMMA.16816.F32 R84, R4.reuse, R22, RZ ;  /* 0x000000160454723c */ /* 0x040fe200000018ff */
[----:B------:R-:W-:Y:S07]  /*4ab0*/  LDSM.16.MT88.4 R20, [R200+0x6100] ;  /* 0x00610000c814783b */ /* 0x000fee0000004200 */
[----:B------:R-:W-:Y:S01]  /*4ac0*/  HMMA.16816.F32 R108, R4, R16, RZ ;  /* 0x00000010046c723c */ /* 0x000fe200000018ff */
[----:B-1----:R-:W-:-:S04]  /*4ad0*/  FFMA.FTZ R2, R61, c[0x0][0x2d0], -R8 ;  /* 0x0000b4003d027a23 */ /* 0x002fc80000010808 */
[----:B------:R1:W-:Y:S03]  /*4ae0*/  MUFU.EX2 R164, R2 ;  /* 0x0000000200a47308 */ /* 0x0003e60000000800 */
[C---:B------:R-:W-:Y:S01]  /*4af0*/  HMMA.16816.F32 R124, R4.reuse, R18, RZ ;  /* 0x00000012047c723c */ /* 0x040fe200000018ff */
[----:B------:R-:W4:Y:S07]  /*4b00*/  LDSM.16.MT88.4 R16, [R197+0x6100] ;  /* 0x00610000c510783b */ /* 0x000f2e0000004200 */
[----:B------:R-:W-:Y:S01]  /*4b10*/  HMMA.16816.F32 R100, R4, R24, RZ ;  /* 0x000000180464723c */ /* 0x000fe200000018ff */
[----:B-1----:R-:W-:-:S07]  /*4b20*/  FFMA.FTZ R2, R63, c[0x0][0x2d0], -R8 ;  /* 0x0000b4003f027a23 */ /* 0x002fce0000010808 */
[C---:B------:R-:W-:Y:S01]  /*4b30*/  HMMA.16816.F32 R68, R4.reuse, R26, RZ ;  /* 0x0000001a0444723c */ /* 0x040fe200000018ff */
[----:B------:R-:W1:Y:S01]  /*4b40*/  LDSM.16.MT88.4 R24, [R198+0x6100] ;  /* 0x00610000c618783b */ /* 0x000e620000004200 */
[----:B------:R5:W1:Y:S06]  /*4b50*/  MUFU.EX2 R167, R2 ;  /* 0x0000000200a77308 */ /* 0x000a6c0000000800 */
[C---:B---3--:R-:W-:Y:S08]  /*4b60*/  HMMA.16816.F32 R140, R4.reuse, R12, RZ ;  /* 0x0000000c048c723c */ /* 0x048ff000000018ff */
[----:B------:R-:W-:Y:S01]  /*4b70*/  HMMA.16816.F32 R136, R4, R14, RZ ;  /* 0x0000000e0488723c */ /* 0x000fe200000018ff */
[----:B------:R-:W3:Y:S01]  /*4b80*/  LDSM.16.MT88.4 R12, [R199+0x6100] ;  /* 0x00610000c70c783b */ /* 0x000ee20000004200 */
[----:B-----5:R-:W-:-:S04]  /*4b90*/  FFMA.FTZ R2, R59, c[0x0][0x2d0], -R0 ;  /* 0x0000b4003b027a23 */ /* 0x020fc80000010800 */
[----:B------:R5:W-:Y:S02]  /*4ba0*/  MUFU.EX2 R173, R2 ;  /* 0x0000000200ad7308 */ /* 0x000be40000000800 */
[C---:B------:R-:W-:Y:S08]  /*4bb0*/  HMMA.16816.F32 R64, R4.reuse, R32, RZ ;  /* 0x000000200440723c */ /* 0x040ff000000018ff */
[----:B------:R-:W-:Y:S01]  /*4bc0*/  HMMA.16816.F32 R76, R4, R34, RZ ;  /* 0x00000022044c723c */ /* 0x000fe200000018ff */
[----:B------:R-:W1:Y:S01]  /*4bd0*/  LDSM.16.MT88.4 R32, [R197+0x900] ;  /* 0x00090000c520783b */ /* 0x000e620000004200 */
[----:B-----5:R-:W-:-:S06]  /*4be0*/  FFMA.FTZ R2, R56, c[0x0][0x2d0], -R0 ;  /* 0x0000b40038027a23 */ /* 0x020fcc0000010800 */
[C---:B------:R-:W-:Y:S01]  /*4bf0*/  HMMA.16816.F32 R116, R4.reuse, R40, RZ ;  /* 0x000000280474723c */ /* 0x040fe200000018ff */
[----:B------:R5:W1:Y:S07]  /*4c00*/  MUFU.EX2 R186, R2 ;  /* 0x0000000200ba7308 */ /* 0x000a6e0000000800 */
[C---:B------:R-:W-:Y:S08]  /*4c10*/  HMMA.16816.F32 R128, R4.reuse, R42, RZ ;  /* 0x0000002a0480723c */ /* 0x040ff000000018ff */
[----:B------:R-:W-:Y:S01]  /*4c20*/  HMMA.16816.F32 R40, R4, R28, RZ ;  /* 0x0000001c0428723c */ /* 0x000fe200000018ff */
[----:B-----5:R-:W-:-:S04]  /*4c30*/  FFMA.FTZ R2, R58, c[0x0][0x2d0], -R0 ;  /* 0x0000b4003a027a23 */ /* 0x020fc80000010800 */
[----:B------:R5:W-:Y:S03]  /*4c40*/  MUFU.EX2 R166, R2 ;  /* 0x0000000200a67308 */ /* 0x000be60000000800 */
[C---:B------:R-:W-:Y:S01]  /*4c50*/  HMMA.16816.F32 R72, R4.reuse, R30, RZ ;  /* 0x0000001e0448723c */ /* 0x040fe200000018ff */
[----:B------:R-:W1:Y:S07]  /*4c60*/  LDSM.16.MT88.4 R28, [R198+0x900] ;  /* 0x00090000c61c783b */ /* 0x000e6e0000004200 */
[----:B------:R-:W-:Y:S01]  /*4c70*/  HMMA.16816.F32 R96, R4, R36, RZ ;  /* 0x000000240460723c */ /* 0x000fe200000018ff */
[----:B-----5:R-:W-:-:S07]  /*4c80*/  FFMA.FTZ R2, R57, c[0x0][0x2d0], -R0 ;  /* 0x0000b40039027a23 */ /* 0x020fce0000010800 */
[C---:B------:R-:W-:Y:S01]  /*4c90*/  HMMA.16816.F32 R120, R4.reuse, R38, RZ ;  /* 0x000000260478723c */ /* 0x040fe200000018ff */
[----:B------:R-:W5:Y:S07]  /*4ca0*/  MUFU.EX2 R252, R2 ;  /* 0x0000000200fc7308 */ /* 0x000f6e0000000800 */
[C---:B------:R-:W-:Y:S08]  /*4cb0*/  HMMA.16816.F32 R92, R4.reuse, R52, RZ ;  /* 0x00000034045c723c */ /* 0x040ff000000018ff */
[C---:B------:R-:W-:Y:S08]  /*4cc0*/  HMMA.16816.F32 R88, R4.reuse, R48, RZ ;  /* 0x000000300458723c */ /* 0x040ff000000018ff */
[C---:B------:R-:W-:Y:S08]  /*4cd0*/  HMMA.16816.F32 R36, R4.reuse, R44, RZ ;  /* 0x0000002c0424723c */ /* 0x040ff000000018ff */
[C---:B------:R-:W-:Y:S08]  /*4ce0*/  HMMA.16816.F32 R52, R4.reuse, R54, RZ ;  /* 0x000000360434723c */ /* 0x040ff000000018ff */
[C---:B------:R-:W-:Y:S08]  /*4cf0*/  HMMA.16816.F32 R48, R4.reuse, R50, RZ ;  /* 0x000000320430723c */ /* 0x040ff000000018ff */
[C---:B------:R-:W-:Y:S08]  /*4d00*/  HMMA.16816.F32 R44, R4.reuse, R46, RZ ;  /* 0x0000002e042c723c */ /* 0x040ff000000018ff */
[C---:B----4-:R-:W-:Y:S08]  /*4d10*/  HMMA.16816.F32 R144, R4.reuse, R16, RZ ;  /* 0x000000100490723c */ /* 0x050ff000000018ff */
[C---:B------:R-:W-:Y:S01]  /*4d20*/  HMMA.16816.F32 R60, R4.reuse, R18, RZ ;  /* 0x00000012043c723c */ /* 0x040fe200000018ff */
[----:B------:R-:W-:Y:S07]  /*4d30*/  LDSM.16.MT88.4 R16, [R199+0x900] ;  /* 0x00090000c710783b */ /* 0x000fee0000004200 */
[C---:B-1----:R-:W-:Y:S08]  /*4d40*/  HMMA.16816.F32 R148, R4.reuse, R24, RZ ;  /* 0x000000180494723c */ /* 0x042ff000000018ff */
[C---:B------:R-:W-:Y:S01]  /*4d50*/  HMMA.16816.F32 R152, R4.reuse, R26, RZ ;  /* 0x0000001a0498723c */ /* 0x040fe200000018ff */
[----:B------:R-:W-:Y:S07]  /*4d60*/  LDSM.16.MT88.4 R24, [R198+0x2900] ;  /* 0x00290000c618783b */ /* 0x000fee0000004200 */
[C---:B------:R-:W-:Y:S08]  /*4d70*/  HMMA.16816.F32 R160, R4.reuse, R20, RZ ;  /* 0x0000001404a0723c */ /* 0x040ff000000018ff */
[C---:B------:R-:W-:Y:S01]  /*4d80*/  HMMA.16816.F32 R56, R4.reuse, R22, RZ ;  /* 0x000000160438723c */ /* 0x040fe200000018ff */
[----:B------:R-:W1:Y:S07]  /*4d90*/  LDSM.16.MT88.4 R20, [R200+0x900] ;  /* 0x00090000c814783b */ /* 0x000e6e0000004200 */
[C---:B---3--:R-:W-:Y:S08]  /*4da0*/  HMMA.16816.F32 R180, R4.reuse, R12, RZ ;  /* 0x0000000c04b4723c */ /* 0x048ff000000018ff */
[----:B------:R-:W-:Y:S01]  /*4db0*/  HMMA.16816.F32 R248, R4, R14, RZ ;  /* 0x0000000e04f8723c */ /* 0x000fe200000018ff */
[----:B------:R-:W3:Y:S06]  /*4dc0*/  LDSM.16.MT88.4 R12, [R197+0x2900] ;  /* 0x00290000c50c783b */ /* 0x000eec0000004200 */
[----:B--2---:R-:W-:-:S02]  /*4dd0*/  F2FP.PACK_AB R4, R165, R185 ;  /* 0x000000b9a504723e */ /* 0x004fc400000000ff */
[----:B------:R-:W-:Y:S02]  /*4de0*/  F2FP.PACK_AB R6, R167, R164 ;  /* 0x000000a4a706723e */ /* 0x000fe400000000ff */
[----:B------:R-:W-:Y:S02]  /*4df0*/  F2FP.PACK_AB R5, R186, R173 ;  /* 0x000000adba05723e */ /* 0x000fe400000000ff */
[----:B-----5:R-:W-:-:S07]  /*4e00*/  F2FP.PACK_AB R7, R252, R166 ;  /* 0x000000a6fc07723e */ /* 0x020fce00000000ff */
[C---:B------:R-:W-:Y:S08]  /*4e10*/  HMMA.16816.F32 R188, R4.reuse, R32, R116 ;  /* 0x0000002004bc723c */ /* 0x040ff00000001874 */
[C---:B------:R-:W-:Y:S08]  /*4e20*/  HMMA.16816.F32 R232, R4.reuse, R28, R112 ;  /* 0x0000001c04e8723c */ /* 0x040ff00000001870 */
[C---:B------:R-:W-:Y:S08]  /*4e30*/  HMMA.16816.F32 R32, R4.reuse, R34, R128 ;  /* 0x000000220420723c */ /* 0x040ff00000001880 */
[----:B------:R-:W-:Y:S01]  /*4e40*/  IMAD.MOV.U32 R179, RZ, RZ, R190 ;  /* 0x000000ffffb37224 */ /* 0x000fe200078e00be */
[----:B------:R-:W-:Y:S01]  /*4e50*/  MOV R177, R189 ;  /* 0x000000bd00b17202 */ /* 0x000fe20000000f00 */
[----:B------:R-:W-:Y:S01]  /*4e60*/  IMAD.MOV.U32 R178, RZ, RZ, R191 ;  /* 0x000000ffffb27224 */ /* 0x000fe200078e00bf */
[----:B-1----:R-:W-:Y:S01]  /*4e70*/  HMMA.16816.F32 R192, R4, R20, R108 ;  /* 0x0000001404c0723c */ /* 0x002fe2000000186c */
[----:B------:R-:W-:-:S07]  /*4e80*/  IMAD.MOV.U32 R176, RZ, RZ, R188 ;  /* 0x000000ffffb07224 */ /* 0x000fce00078e00bc */
[C---:B------:R-:W-:Y:S01]  /*4e90*/  HMMA.16816.F32 R188, R4.reuse, R30, R84 ;  /* 0x0000001e04bc723c */ /* 0x040fe20000001854 */
[----:B------:R-:W1:Y:S04]  /*4ea0*/  LDSM.16.MT88.4 R28, [R200+0x2900] ;  /* 0x00290000c81c783b */ /* 0x000e680000004200 */
[----:B------:R-:W-:Y:S01]  /*4eb0*/  IMAD.MOV.U32 R128, RZ, RZ, R35 ;  /* 0x000000ffff807224 */ /* 0x000fe200078e0023 */
[----:B------:R-:W-:Y:S01]  /*4ec0*/  MOV R224, R32 ;  /* 0x0000002000e07202 */ /* 0x000fe20000000f00 */
[----:B------:R-:W-:Y:S01]  /*4ed0*/  IMAD.MOV.U32 R223, RZ, RZ, R33 ;  /* 0x000000ffffdf7224 */ /* 0x000fe200078e0021 */
[C---:B------:R-:W-:Y:S01]  /*4ee0*/  HMMA.16816.F32 R244, R4.reuse, R22, R124 ;  /* 0x0000001604f4723c */ /* 0x040fe2000000187c */
[----:B------:R-:W-:Y:S01]  /*4ef0*/  IMAD.MOV.U32 R2, RZ, RZ, R34 ;  /* 0x000000ffff027224 */ /* 0x000fe200078e0022 */
[----:B------:R-:W-:Y:S04]  /*4f00*/  LDSM.16.MT88.4 R20, [R197+0x4900] ;  /* 0x00490000c514783b */ /* 0x000fe80000004200 */
[----:B------:R-:W2:Y:S02]  /*4f10*/  LDSM.16.MT88.4 R32, [R199+0x2900] ;  /* 0x00290000c720783b */ /* 0x000ea40000004200 */
[C---:B------:R-:W-:Y:S08]  /*4f20*/  HMMA.16816.F32 R124, R4.reuse, R16, R104 ;  /* 0x00000010047c723c */ /* 0x040ff00000001868 */
[C---:B------:R-:W-:Y:S01]  /*4f30*/  HMMA.16816.F32 R104, R4.reuse, R18, R80 ;  /* 0x000000120468723c */ /* 0x040fe20000001850 */
[----:B------:R-:W4:Y:S06]  /*4f40*/  LDSM.16.MT88.4 R16, [R198+0x4900] ;  /* 0x00490000c610783b */ /* 0x000f2c0000004200 */
[----:B------:R-:W-:Y:S01]  /*4f50*/  IMAD.MOV.U32 R81, RZ, RZ, R187 ;  /* 0x000000ffff517224 */ /* 0x000fe200078e00bb */
[----:B---3--:R-:W-:Y:S01]  /*4f60*/  HMMA.16816.F32 R108, R4, R12, R64 ;  /* 0x0000000c046c723c */ /* 0x008fe20000001840 */
[----:B------:R-:W-:Y:S01]  /*4f70*/  IMAD.MOV.U32 R80, RZ, RZ, R186 ;  /* 0x000000ffff507224 */ /* 0x000fe200078e00ba */
[----:B------:R-:W-:-:S02]  /*4f80*/  MOV R83, R179 ;  /* 0x000000b300537202 */ /* 0x000fc40000000f00 */
[----:B------:R-:W-:-:S04]  /*4f90*/  MOV R82, R236 ;  /* 0x000000ec00527202 */ /* 0x000fc80000000f00 */
[C---:B------:R-:W-:Y:S01]  /*4fa0*/  HMMA.16816.F32 R112, R4.reuse, R14, R76 ;  /* 0x0000000e0470723c */ /* 0x040fe2000000184c */
[----:B------:R-:W3:Y:S07]  /*4fb0*/  LDSM.16.MT88.4 R12, [R200+0x4900] ;  /* 0x00490000c80c783b */ /* 0x000eee0000004200 */
[C---:B-1----:R-:W-:Y:S07]  /*4fc0*/  HMMA.16816.F32 R84, R4.reuse, R28, R100 ;  /* 0x0000001c0454723c */ /* 0x042fee0000001864 */
[----:B------:R-:W-:Y:S01]  /*4fd0*/  IMAD.MOV.U32 R101, RZ, RZ, R185 ;  /* 0x000000ffff657224 */ /* 0x000fe200078e00b9 */
[----:B------:R-:W-:Y:S01]  /*4fe0*/  HMMA.16816.F32 R116, R4, R24, R40 ;  /* 0x000000180474723c */ /* 0x000fe20000001828 */
[----:B------:R-:W-:Y:S01]  /*4ff0*/  IMAD.MOV.U32 R100, RZ, RZ, R184 ;  /* 0x000000ffff647224 */ /* 0x000fe200078e00b8 */
[----:B------:R-:W-:Y:S01]  /*5000*/  MOV R103, R82 ;  /* 0x0000005200677202 */ /* 0x000fe20000000f00 */
[----:B------:R-:W-:-:S05]  /*5010*/  IMAD.MOV.U32 R102, RZ, RZ, R81 ;  /* 0x000000ffff667224 */ /* 0x000fca00078e0051 */
[C---:B------:R-:W-:Y:S01]  /*5020*/  HMMA.16816.F32 R240, R4.reuse, R26, R72 ;  /* 0x0000001a04f0723c */ /* 0x040fe20000001848 */
[----:B------:R-:W1:Y:S07]  /*5030*/  LDSM.16.MT88.4 R24, [R199+0x4900] ;  /* 0x00490000c718783b */ /* 0x000e6e0000004200 */
[----:B------:R-:W-:Y:S01]  /*5040*/  MOV R43, R86 ;  /* 0x00000056002b7202 */ /* 0x000fe20000000f00 */
[----:B------:R-:W-:Y:S01]  /*5050*/  IMAD.MOV.U32 R41, RZ, RZ, R85 ;  /* 0x000000ffff297224 */ /* 0x000fe200078e0055 */
[----:B------:R-:W-:Y:S01]  /*5060*/  MOV R40, R84 ;  /* 0x0000005400287202 */ /* 0x000fe20000000f00 */
[----:B------:R-:W-:Y:S01]  /*5070*/  IMAD.MOV.U32 R84, RZ, RZ, R178 ;  /* 0x000000ffff547224 */ /* 0x000fe200078e00b2 */
[----:B------:R-:W-:Y:S01]  /*5080*/  MOV R85, R177 ;  /* 0x000000b100557202 */ /* 0x000fe20000000f00 */
[----:B------:R-:W-:Y:S01]  /*5090*/  IMAD.MOV.U32 R86, RZ, RZ, R176 ;  /* 0x000000ffff567224 */ /* 0x000fe200078e00b0 */
[----:B--2---:R-:W-:Y:S01]  /*50a0*/  HMMA.16816.F32 R184, R4, R32, R96 ;  /* 0x0000002004b8723c */ /* 0x004fe20000001860 */
[----:B------:R-:W-:-:S02]  /*50b0*/  IMAD.MOV.U32 R42, RZ, RZ, R87 ;  /* 0x000000ffff2a7224 */ /* 0x000fc400078e0057 */
[----:B------:R-:W-:-:S04]  /*50c0*/  IMAD.MOV.U32 R87, RZ, RZ, R128 ;  /* 0x000000ffff577224 */ /* 0x000fc800078e0080 */
[----:B------:R-:W-:Y:S01]  /*50d0*/  IMAD.MOV.U32 R99, RZ, RZ, R175 ;  /* 0x000000ffff637224 */ /* 0x000fe200078e00af */
[----:B------:R-:W-:Y:S01]  /*50e0*/  HMMA.16816.F32 R176, R4, R34, R120 ;  /* 0x0000002204b0723c */ /* 0x000fe20000001878 */
[----:B------:R-:W-:Y:S01]  /*50f0*/  MOV R98, R174 ;  /* 0x000000ae00627202 */ /* 0x000fe20000000f00 */
[----:B------:R-:W-:Y:S01]  /*5100*/  IMAD.MOV.U32 R97, RZ, RZ, R173 ;  /* 0x000000ffff617224 */ /* 0x000fe200078e00ad */
[----:B------:R-:W-:Y:S01]  /*5110*/  LDSM.16.MT88.4 R32, [R199+0x6900] ;  /* 0x00690000c720783b */ /* 0x000fe20000004200 */
[----:B------:R-:W-:-:S03]  /*5120*/  IMAD.MOV.U32 R96, RZ, RZ, R167 ;  /* 0x000000ffff607224 */ /* 0x000fc600078e00a7 */
[----:B------:R-:W-:Y:S01]  /*5130*/  MOV R123, R172 ;  /* 0x000000ac007b7202 */ /* 0x000fe20000000f00 */
[----:B------:R-:W-:Y:S01]  /*5140*/  IMAD.MOV.U32 R122, RZ, RZ, R166 ;  /* 0x000000ffff7a7224 */ /* 0x000fe200078e00a6 */
[----:B------:R-:W-:Y:S01]  /*5150*/  MOV R120, R164 ;  /* 0x000000a400787202 */ /* 0x000fe20000000f00 */
[----:B------:R-:W-:Y:S01]  /*5160*/  IMAD.MOV.U32 R121, RZ, RZ, R165 ;  /* 0x000000ffff797224 */ /* 0x000fe200078e00a5 */
[C---:B------:R-:W-:Y:S08]  /*5170*/  HMMA.16816.F32 R172, R4.reuse, R20, R92 ;  /* 0x0000001404ac723c */ /* 0x040ff0000000185c */
[C---:B------:R-:W-:Y:S01]  /*5180*/  HMMA.16816.F32 R164, R4.reuse, R22, R52 ;  /* 0x0000001604a4723c */ /* 0x040fe20000001834 */
[----:B------:R-:W2:Y:S07]  /*5190*/  LDSM.16.MT88.4 R20, [R198+0x6900] ;  /* 0x00690000c614783b */ /* 0x000eae0000004200 */
[C---:B------:R-:W-:Y:S01]  /*51a0*/  HMMA.16816.F32 R236, R4.reuse, R30, R68 ;  /* 0x0000001e04ec723c */ /* 0x040fe20000001844 */
[----:B------:R-:W5:Y:S07]  /*51b0*/  LDSM.16.MT88.4 R28, [R197+0x6900] ;  /* 0x00690000c51c783b */ /* 0x000f6e0000004200 */
[C---:B----4-:R-:W-:Y:S07]  /*51c0*/  HMMA.16816.F32 R128, R4.reuse, R16, R88 ;  /* 0x000000100480723c */ /* 0x050fee0000001858 */
[----:B------:R-:W-:Y:S01]  /*51d0*/  IMAD.MOV.U32 R17, RZ, RZ, R80 ;  /* 0x000000ffff117224 */ /* 0x000fe200078e0050 */
[C---:B---3--:R-:W-:Y:S07]  /*51e0*/  HMMA.16816.F32 R88, R4.reuse, R12, R36 ;  /* 0x0000000c0458723c */ /* 0x048fee0000001824 */
[----:B------:R-:W-:Y:S01]  /*51f0*/  IMAD.MOV.U32 R36, RZ, RZ, R83 ;  /* 0x000000ffff247224 */ /* 0x000fe200078e0053 */
[----:B------:R-:W-:Y:S01]  /*5200*/  HMMA.16816.F32 R72, R4, R14, R44 ;  /* 0x0000000e0448723c */ /* 0x000fe2000000182c */
[----:B------:R-:W3:Y:S01]  /*5210*/  LDSM.16.MT88.4 R12, [R200+0x6900] ;  /* 0x00690000c80c783b */ /* 0x000ee20000004200 */
[----:B------:R-:W-:Y:S01]  /*5220*/  MOV R37, R84 ;  /* 0x0000005400257202 */ /* 0x000fe20000000f00 */
[----:B------:R-:W-:Y:S01]  /*5230*/  IMAD.MOV.U32 R38, RZ, RZ, R40 ;  /* 0x000000ffff267224 */ /* 0x000fe200078e0028 */
[----:B------:R-:W-:-:S03]  /*5240*/  MOV R39, R41 ;  /* 0x0000002900277202 */ /* 0x000fc60000000f00 */
[----:B------:R-:W-:Y:S01]  /*5250*/  IMAD.MOV.U32 R46, RZ, RZ, R85 ;  /* 0x000000ffff2e7224 */ /* 0x000fe200078e0055 */
[----:B-1----:R-:W-:Y:S01]  /*5260*/  HMMA.16816.F32 R52, R4, R24, R140 ;  /* 0x000000180434723c */ /* 0x002fe2000000188c */
[----:B------:R-:W-:Y:S01]  /*5270*/  IMAD.MOV.U32 R45, RZ, RZ, R86 ;  /* 0x000000ffff2d7224 */ /* 0x000fe200078e0056 */
[----:B------:R-:W-:-:S05]  /*5280*/  MOV R44, R87 ;  /* 0x00000057002c7202 */ /* 0x000fca0000000f00 */
[----:B------:R-:W-:Y:S01]  /*5290*/  MOV R143, R2 ;  /* 0x00000002008f7202 */ /* 0x000fe20000000f00 */
[----:B------:R-:W-:Y:S01]  /*52a0*/  FFMA.FTZ R2, R157, c[0x0][0x2d0], -R8 ;  /* 0x0000b4009d027a23 */ /* 0x000fe20000010808 */
[C---:B--2---:R-:W-:Y:S01]  /*52b0*/  HMMA.16816.F32 R64, R4.reuse, R20, R148 ;  /* 0x000000140440723c */ /* 0x044fe20000001894 */
[----:B------:R-:W-:Y:S02]  /*52c0*/  IMAD.MOV.U32 R141, RZ, RZ, R224 ;  /* 0x000000ffff8d7224 */ /* 0x000fe400078e00e0 */
[----:B------:R1:W-:Y:S01]  /*52d0*/  MUFU.EX2 R47, R2 ;  /* 0x00000002002f7308 */ /* 0x0003e20000000800 */
[----:B------:R-:W-:Y:S02]  /*52e0*/  IMAD.MOV.U32 R142, RZ, RZ, R223 ;  /* 0x000000ffff8e7224 */ /* 0x000fe400078e00df */
[----:B------:R-:W-:Y:S01]  /*52f0*/  IMAD.MOV.U32 R157, RZ, RZ, R38 ;  /* 0x000000ffff9d7224 */ /* 0x000fe200078e0026 */
[----:B------:R-:W-:Y:S01]  /*5300*/  MOV R149, R121 ;  /* 0x0000007900957202 */ /* 0x000fe20000000f00 */
[----:B------:R-:W-:Y:S01]  /*5310*/  HMMA.16816.F32 R80, R4, R26, R136 ;  /* 0x0000001a0450723c */ /* 0x000fe20000001888 */
[----:B------:R-:W2:Y:S01]  /*5320*/  LDSM.16.MT88.4 R24, [R197+0x1100] ;  /* 0x00110000c518783b */ /* 0x000ea20000004200 */
[----:B------:R-:W-:-:S05]  /*5330*/  IMAD.MOV.U32 R150, RZ, RZ, R97 ;  /* 0x000000ffff967224 */ /* 0x000fca00078e0061 */
[----:B------:R-:W-:Y:S01]  /*5340*/  IMAD.MOV.U32 R138, RZ, RZ, R36 ;  /* 0x000000ffff8a7224 */ /* 0x000fe200078e0024 */
[C---:B-----5:R-:W-:Y:S01]  /*5350*/  HMMA.16816.F32 R76, R4.reuse, R30, R60 ;  /* 0x0000001e044c723c */ /* 0x060fe2000000183c */
[----:B------:R-:W-:Y:S01]  /*5360*/  MOV R139, R37 ;  /* 0x00000025008b7202 */ /* 0x000fe20000000f00 */
[----:B------:R-:W-:Y:S01]  /*5370*/  IMAD.MOV.U32 R36, RZ, RZ, R39 ;  /* 0x000000ffff247224 */ /* 0x000fe200078e0027 */
[----:B------:R-:W-:Y:S01]  /*5380*/  MOV R39, R17 ;  /* 0x0000001100277202 */ /* 0x000fe20000000f00 */
[----:B-1----:R-:W-:Y:S01]  /*5390*/  FFMA.FTZ R2, R158, c[0x0][0x2d0], -R8 ;  /* 0x0000b4009e027a23 */ /* 0x002fe20000010808 */
[----:B------:R-:W-:Y:S01]  /*53a0*/  MOV R136, R45 ;  /* 0x0000002d00887202 */ /* 0x000fe20000000f00 */
[----:B------:R-:W-:Y:S02]  /*53b0*/  IMAD.MOV.U32 R137, RZ, RZ, R46 ;  /* 0x000000ffff897224 */ /* 0x000fe400078e002e */
[----:B------:R1:W4:Y:S01]  /*53c0*/  MUFU.EX2 R16, R2 ;  /* 0x0000000200107308 */ /* 0x0003220000000800 */
[----:B---3--:R-:W-:Y:S01]  /*53d0*/  HMMA.16816.F32 R60, R4, R12, R160 ;  /* 0x0000000c043c723c */ /* 0x008fe200000018a0 */
[----:B------:R-:W-:-:S02]  /*53e0*/  IMAD.MOV.U32 R148, RZ, RZ, R39 ;  /* 0x000000ffff947224 */ /* 0x000fc400078e0027 */
[----:B------:R-:W-:-:S05]  /*53f0*/  IMAD.MOV.U32 R158, RZ, RZ, R100 ;  /* 0x000000ffff9e7224 */ /* 0x000fca00078e0064 */
[----:B------:R-:W-:Y:S01]  /*5400*/  HMMA.16816.F32 R84, R4, R14, R56 ;  /* 0x0000000e0454723c */ /* 0x000fe20000001838 */
[----:B------:R-:W3:Y:S01]  /*5410*/  LDSM.16.MT88.4 R12, [R197+0x3100] ;  /* 0x00310000c50c783b */ /* 0x000ee20000004200 */
[----:B-1----:R-:W-:-:S06]  /*5420*/  FFMA.FTZ R2, R159, c[0x0][0x2d0], -R8 ;  /* 0x0000b4009f027a23 */ /* 0x002fcc0000010808 */
[C---:B------:R-:W-:Y:S01]  /*5430*/  HMMA.16816.F32 R92, R4.reuse, R18, R48 ;  /* 0x00000012045c723c */ /* 0x040fe20000001830 */
[----:B------:R-:W-:Y:S01]  /*5440*/  IMAD.MOV.U32 R159, RZ, RZ, R101 ;  /* 0x000000ffff9f7224 */ /* 0x000fe200078e0065 */
[----:B------:R1:W5:Y:S05]  /*5450*/  MUFU.EX2 R140, R2 ;  /* 0x00000002008c7308 */ /* 0x00036a0000000800 */
[----:B------:R-:W-:Y:S01]  /*5460*/  IMAD.MOV.U32 R18, RZ, RZ, R43 ;  /* 0x000000ffff127224 */ /* 0x000fe200078e002b */
[----:B------:R-:W-:Y:S01]  /*5470*/  HMMA.16816.F32 R56, R4, R32, R180 ;  /* 0x000000200438723c */ /* 0x000fe200000018b4 */
[----:B------:R-:W-:Y:S02]  /*5480*/  IMAD.MOV.U32 R19, RZ, RZ, R42 ;  /* 0x000000ffff137224 */ /* 0x000fe400078e002a */
[----:B------:R-:W-:Y:S01]  /*5490*/  LDSM.16.MT88.4 R40, [R200+0x1100] ;  /* 0x00110000c828783b */ /* 0x000fe20000004200 */
[----:B------:R-:W-:Y:S01]  /*54a0*/  MOV R37, R18 ;  /* 0x0000001200257202 */ /* 0x000fe20000000f00 */
[----:B------:R-:W-:-:S02]  /*54b0*/  IMAD.MOV.U32 R38, RZ, RZ, R19 ;  /* 0x000000ffff267224 */ /* 0x000fc400078e0013 */
[----:B----4-:R-:W-:Y:S01]  /*54c0*/  IMAD.MOV.U32 R180, RZ, RZ, R16 ;  /* 0x000000ffffb47224 */ /* 0x010fe200078e0010 */
[C---:B------:R-:W-:Y:S01]  /*54d0*/  HMMA.16816.F32 R68, R4.reuse, R28, R144 ;  /* 0x0000001c0444723c */ /* 0x040fe20000001890 */
[----:B------:R-:W-:Y:S01]  /*54e0*/  LDSM.16.MT88.4 R16, [R199+0x1100] ;  /* 0x00110000c710783b */ /* 0x000fe20000004200 */
[----:B------:R-:W-:Y:S01]  /*54f0*/  IMAD.MOV.U32 R183, RZ, RZ, R122 ;  /* 0x000000ffffb77224 */ /* 0x000fe200078e007a */
[----:B------:R-:W-:Y:S01]  /*5500*/  MOV R181, R96 ;  /* 0x0000006000b57202 */ /* 0x000fe20000000f00 */
[----:B-1----:R-:W-:Y:S01]  /*5510*/  FFMA.FTZ R2, R168, c[0x0][0x2d0], -R8 ;  /* 0x0000b400a8027a23 */ /* 0x002fe20000010808 */
[----:B------:R-:W-:Y:S01]  /*5520*/  LDSM.16.MT88.4 R28, [R200+0x3100] ;  /* 0x00310000c81c783b */ /* 0x000fe20000004200 */
[----:B------:R-:W-:Y:S02]  /*5530*/  IMAD.MOV.U32 R168, RZ, RZ, R120 ;  /* 0x000000ffffa87224 */ /* 0x000fe400078e0078 */
[----:B------:R1:W4:Y:S01]  /*5540*/  MUFU.EX2 R151, R2 ;  /* 0x0000000200977308 */ /* 0x0003220000000800 */
[----:B------:R-:W-:Y:S01]  /*5550*/  HMMA.16816.F32 R48, R4, R22, R152 ;  /* 0x000000160430723c */ /* 0x000fe20000001898 */
[----:B------:R-:W-:Y:S01]  /*5560*/  LDSM.16.MT88.4 R20, [R198+0x1100] ;  /* 0x00110000c614783b */ /* 0x000fe20000004200 */
[----:B------:R-:W-:-:S02]  /*5570*/  IMAD.MOV.U32 R182, RZ, RZ, R123 ;  /* 0x000000ffffb67224 */ /* 0x000fc400078e007b */
[----:B-1----:R-:W-:-:S04]  /*5580*/  FFMA.FTZ R2, R133, c[0x0][0x2d0], -R0 ;  /* 0x0000b40085027a23 */ /* 0x002fc80000010800 */
[----:B------:R1:W-:Y:S02]  /*5590*/  MUFU.EX2 R224, R2 ;  /* 0x0000000200e07308 */ /* 0x0003e40000000800 */
[----:B-1----:R-:W-:-:S06]  /*55a0*/  FFMA.FTZ R2, R134, c[0x0][0x2d0], -R0 ;  /* 0x0000b40086027a23 */ /* 0x002fcc0000010800 */
[----:B------:R1:W1:Y:S02]  /*55b0*/  MUFU.EX2 R223, R2 ;  /* 0x0000000200df7308 */ /* 0x0002640000000800 */
[----:B-1----:R-:W-:Y:S02]  /*55c0*/  FFMA.FTZ R2, R156, c[0x0][0x2d0], -R0 ;  /* 0x0000b4009c027a23 */ /* 0x002fe40000010800 */
[----:B-----5:R-:W-:-:S04]  /*55d0*/  IMAD.MOV.U32 R156, RZ, RZ, R140 ;  /* 0x000000ffff9c7224 */ /* 0x020fc800078e008c */
[----:B------:R1:W-:Y:S01]  /*55e0*/  MUFU.EX2 R134, R2 ;  /* 0x0000000200867308 */ /* 0x0003e20000000800 */
[----:B------:R-:W-:Y:S01]  /*55f0*/  IMAD.MOV.U32 R140, RZ, RZ, R141 ;  /* 0x000000ffff8c7224 */ /* 0x000fe200078e008d */
[----:B------:R-:W-:Y:S01]  /*5600*/  MOV R141, R142 ;  /* 0x0000008e008d7202 */ /* 0x000fe20000000f00 */
[----:B------:R-:W-:Y:S02]  /*5610*/  IMAD.MOV.U32 R142, RZ, RZ, R143 ;  /* 0x000000ffff8e7224 */ /* 0x000fe400078e008f */
[----:B------:R-:W-:Y:S02]  /*5620*/  IMAD.MOV.U32 R143, RZ, RZ, R44 ;  /* 0x000000ffff8f7224 */ /* 0x000fe400078e002c */
[----:B-1----:R-:W-:-:S04]  /*5630*/  FFMA.FTZ R2, R135, c[0x0][0x2d0], -R0 ;  /* 0x0000b40087027a23 */ /* 0x002fc80000010800 */
[----:B------:R1:W5:Y:S02]  /*5640*/  MUFU.EX2 R133, R2 ;  /* 0x0000000200857308 */ /* 0x0003640000000800 */
[----:B-1----:R-:W-:Y:S02]  /*5650*/  IMAD.MOV.U32 R2, RZ, RZ, R47 ;  /* 0x000000ffff027224 */ /* 0x002fe400078e002f */
[----:B------:R-:W-:Y:S01]  /*5660*/  HMMA.16816.F32 R44, R4, R34, R248 ;  /* 0x00000022042c723c */ /* 0x000fe200000018f8 */
[----:B------:R-:W1:Y:S06]  /*5670*/  LDSM.16.MT88.4 R32, [R198+0x3100] ;  /* 0x00310000c620783b */ /* 0x000e6c0000004200 */
[----:B------:R-:W-:Y:S01]  /*5680*/  MOV R249, R36 ;  /* 0x0000002400f97202 */ /* 0x000fe20000000f00 */
[----:B------:R-:W-:Y:S01]  /*5690*/  IMAD.MOV.U32 R250, RZ, RZ, R37 ;  /* 0x000000fffffa7224 */ /* 0x000fe200078e0025 */
[----:B------:R-:W-:Y:S01]  /*56a0*/  F2FP.PACK_AB R4, R180, R2 ;  /* 0x00000002b404723e */ /* 0x000fe200000000ff */
[----:B------:R-:W-:Y:S01]  /*56b0*/  IMAD.MOV.U32 R251, RZ, RZ, R38 ;  /* 0x000000fffffb7224 */ /* 0x000fe200078e0026 */
[----:B----4-:R-:W-:Y:S01]  /*56c0*/  F2FP.PACK_AB R6, R151, R156 ;  /* 0x0000009c9706723e */ /* 0x010fe200000000ff */
[----:B------:R-:W4:Y:S01]  /*56d0*/  LDSM.16.MT88.4 R36, [R199+0x3100] ;  /* 0x00310000c724783b */ /* 0x000f220000004200 */
[----:B------:R-:W-:Y:S01]  /*56e0*/  F2FP.PACK_AB R5, R223, R224 ;  /* 0x000000e0df05723e */ /* 0x000fe200000000ff */
[----:B------:R-:W-:Y:S01]  /*56f0*/  IMAD.MOV.U32 R248, RZ, RZ, R157 ;  /* 0x000000fffff87224 */ /* 0x000fe200078e009d */
[----:B-----5:R-:W-:-:S02]  /*5700*/  F2FP.PACK_AB R7, R133, R134 ;  /* 0x000000868507723e */ /* 0x020fc400000000ff */
[----:B------:R-:W-:-:S05]  /*5710*/  MOV R157, R99 ;  /* 0x00000063009d7202 */ /* 0x000fca0000000f00 */
[C---:B--2---:R-:W-:Y:S08]  /*5720*/  HMMA.16816.F32 R136, R4.reuse, R24, R136 ;  /* 0x000000180488723c */ /* 0x044ff00000001888 */
[C---:B------:R-:W-:Y:S07]  /*5730*/  HMMA.16816.F32 R24, R4.reuse, R26, R140 ;  /* 0x0000001a0418723c */ /* 0x040fee000000188c */
[----:B------:R-:W-:Y:S01]  /*5740*/  IMAD.MOV.U32 R143, RZ, RZ, R98 ;  /* 0x000000ffff8f7224 */ /* 0x000fe200078e0062 */
[C---:B---3--:R-:W-:Y:S08]  /*5750*/  HMMA.16816.F32 R108, R4.reuse, R12, R108 ;  /* 0x0000000c046c723c */ /* 0x048ff0000000186c */
[C---:B------:R-:W-:Y:S01]  /*5760*/  HMMA.16816.F32 R112, R4.reuse, R14, R112 ;  /* 0x0000000e0470723c */ /* 0x040fe20000001870 */
[----:B------:R-:W2:Y:S07]  /*5770*/  LDSM.16.MT88.4 R12, [R200+0x5100] ;  /* 0x00510000c80c783b */ /* 0x000eae0000004200 */
[----:B-1----:R-:W-:Y:S01]  /*5780*/  HMMA.16816.F32 R116, R4, R32, R116 ;  /* 0x000000200474723c */ /* 0x002fe20000001874 */
[----:B------:R-:W-:Y:S01]  /*5790*/  MOV R142, R24 ;  /* 0x00000018008e7202 */ /* 0x000fe20000000f00 */
[----:B------:R-:W-:Y:S01]  /*57a0*/  IMAD.MOV.U32 R141, RZ, RZ, R25 ;  /* 0x000000ffff8d7224 */ /* 0x000fe200078e0019 */
[----:B------:R-:W-:Y:S01]  /*57b0*/  MOV R135, R27 ;  /* 0x0000001b00877202 */ /* 0x000fe20000000f00 */
[----:B------:R-:W-:-:S02]  /*57c0*/  IMAD.MOV.U32 R140, RZ, RZ, R26 ;  /* 0x000000ffff8c7224 */ /* 0x000fc400078e001a */
[----:B------:R-:W1:Y:S02]  /*57d0*/  LDSM.16.MT88.4 R24, [R197+0x5100] ;  /* 0x00510000c518783b */ /* 0x000e640000004200 */
[C---:B------:R-:W-:Y:S08]  /*57e0*/  HMMA.16816.F32 R120, R4.reuse, R34, R240 ;  /* 0x000000220478723c */ /* 0x040ff000000018f0 */
[C---:B------:R-:W-:Y:S08]  /*57f0*/  HMMA.16816.F32 R160, R4.reuse, R16, R124 ;  /* 0x0000001004a0723c */ /* 0x040ff0000000187c */
[C---:B----4-:R-:W-:Y:S07]  /*5800*/  HMMA.16816.F32 R32, R4.reuse, R38, R176 ;  /* 0x000000260420723c */ /* 0x050fee00000018b0 */
[----:B------:R-:W-:Y:S01]  /*5810*/  IMAD.MOV.U32 R39, RZ, RZ, R2 ;  /* 0x000000ffff277224 */ /* 0x000fe200078e0002 */
[----:B------:R-:W-:Y:S01]  /*5820*/  HMMA.16816.F32 R124, R4, R28, R248 ;  /* 0x0000001c047c723c */ /* 0x000fe200000018f8 */
[----:B------:R-:W-:Y:S01]  /*5830*/  FFMA.FTZ R2, R227, c[0x0][0x2d0], -R8 ;  /* 0x0000b400e3027a23 */ /* 0x000fe20000010808 */
[----:B------:R-:W-:Y:S01]  /*5840*/  MOV R176, R180 ;  /* 0x000000b400b07202 */ /* 0x000fe20000000f00 */
[----:B------:R-:W-:Y:S01]  /*5850*/  IMAD.MOV.U32 R177, RZ, RZ, R181 ;  /* 0x000000ffffb17224 */ /* 0x000fe200078e00b5 */
[----:B------:R-:W-:Y:S01]  /*5860*/  MOV R179, R183 ;  /* 0x000000b700b37202 */ /* 0x000fe20000000f00 */
[----:B------:R3:W4:Y:S01]  /*5870*/  MUFU.EX2 R38, R2 ;  /* 0x0000000200267308 */ /* 0x0007220000000800 */
[----:B------:R-:W-:-:S02]  /*5880*/  IMAD.MOV.U32 R178, RZ, RZ, R182 ;  /* 0x000000ffffb27224 */ /* 0x000fc400078e00b6 */
[C---:B------:R-:W-:Y:S01]  /*5890*/  HMMA.16816.F32 R236, R4.reuse, R30, R236 ;  /* 0x0000001e04ec723c */ /* 0x040fe200000018ec */
[----:B------:R-:W5:Y:S07]  /*58a0*/  LDSM.16.MT88.4 R28, [R197+0x7100] ;  /* 0x00710000c51c783b */ /* 0x000f6e0000004200 */
[----:B------:R-:W-:Y:S01]  /*58b0*/  HMMA.16816.F32 R144, R4, R20, R232 ;  /* 0x000000140490723c */ /* 0x000fe200000018e8 */
[----:B---3--:R-:W-:-:S06]  /*58c0*/  FFMA.FTZ R2, R229, c[0x0][0x2d0], -R8 ;  /* 0x0000b400e5027a23 */ /* 0x008fcc0000010808 */
[----:B------:R-:W-:Y:S01]  /*58d0*/  MOV R234, R102 ;  /* 0x0000006600ea7202 */ /* 0x000fe20000000f00 */
[C---:B------:R-:W-:Y:S01]  /*58e0*/  HMMA.16816.F32 R96, R4.reuse, R22, R188 ;  /* 0x000000160460723c */ /* 0x040fe200000018bc */
[----:B------:R-:W3:Y:S01]  /*58f0*/  LDSM.16.MT88.4 R20, [R199+0x5100] ;  /* 0x00510000c714783b */ /* 0x000ee20000004200 */
[----:B------:R-:W-:Y:S01]  /*5900*/  IMAD.MOV.U32 R235, RZ, RZ, R103 ;  /* 0x000000ffffeb7224 */ /* 0x000fe200078e0067 */
[----:B------:R1:W1:Y:S05]  /*5910*/  MUFU.EX2 R229, R2 ;  /* 0x0000000200e57308 */ /* 0x00026a0000000800 */
[C---:B------:R-:W-:Y:S01]  /*5920*/  HMMA.16816.F32 R104, R4.reuse, R18, R104 ;  /* 0x000000120468723c */ /* 0x040fe20000001868 */
[----:B------:R-:W3:Y:S07]  /*5930*/  LDSM.16.MT88.4 R16, [R198+0x5100] ;  /* 0x00510000c610783b */ /* 0x000eee0000004200 */
[----:B------:R-:W-:Y:S01]  /*5940*/  HMMA.16816.F32 R248, R4, R36, R184 ;  /* 0x0000002404f8723c */ /* 0x000fe200000018b8 */
[----:B-1----:R-:W-:-:S06]  /*5950*/  FFMA.FTZ R2, R228, c[0x0][0x2d0], -R8 ;  /* 0x0000b400e4027a23 */ /* 0x002fcc0000010808 */
[----:B------:R-:W-:Y:S01]  /*5960*/  MOV R37, R234 ;  /* 0x000000ea00257202 */ /* 0x000fe20000000f00 */
[C---:B--2---:R-:W-:Y:S01]  /*5970*/  HMMA.16816.F32 R188, R4.reuse, R12, R88 ;  /* 0x0000000c04bc723c */ /* 0x044fe20000001858 */
[----:B------:R-:W-:Y:S01]  /*5980*/  IMAD.MOV.U32 R36, RZ, RZ, R235 ;  /* 0x000000ffff247224 */ /* 0x000fe200078e00eb */
[----:B------:R1:W-:Y:S05]  /*5990*/  MUFU.EX2 R227, R2 ;  /* 0x0000000200e37308 */ /* 0x0003ea0000000800 */
[----:B------:R-:W-:Y:S01]  /*59a0*/  IMAD.MOV.U32 R91, RZ, RZ, R10 ;  /* 0x000000ffff5b7224 */ /* 0x000fe200078e000a */
[----:B------:R-:W-:Y:S01]  /*59b0*/  HMMA.16816.F32 R184, R4, R14, R72 ;  /* 0x0000000e04b8723c */ /* 0x000fe20000001848 */
[----:B------:R-:W2:Y:S01]  /*59c0*/  LDSM.16.MT88.4 R12, [R199+0x7100] ;  /* 0x00710000c70c783b */ /* 0x000ea20000004200 */
[----:B------:R-:W-:Y:S01]  /*59d0*/  MOV R90, R177 ;  /* 0x000000b1005a7202 */ /* 0x000fe20000000f00 */
[----:B------:R-:W-:-:S02]  /*59e0*/  IMAD.MOV.U32 R89, RZ, RZ, R178 ;  /* 0x000000ffff597224 */ /* 0x000fc400078e00b2 */
[----:B------:R-:W-:Y:S02]  /*59f0*/  IMAD.MOV.U32 R88, RZ, RZ, R179 ;  /* 0x000000ffff587224 */ /* 0x000fe400078e00b3 */
[----:B------:R-:W-:Y:S01]  /*5a00*/  IMAD.MOV.U32 R73, RZ, RZ, R148 ;  /* 0x000000ffff497224 */ /* 0x000fe200078e0094 */
[C---:B------:R-:W-:Y:S01]  /*5a10*/  HMMA.16816.F32 R152, R4.reuse, R40, R192 ;  /* 0x000000280498723c */ /* 0x040fe200000018c0 */
[----:B------:R-:W-:Y:S01]  /*5a20*/  MOV R72, R149 ;  /* 0x0000009500487202 */ /* 0x000fe20000000f00 */
[----:B-1----:R-:W-:Y:S01]  /*5a30*/  FFMA.FTZ R2, R230, c[0x0][0x2d0], -R8 ;  /* 0x0000b400e6027a23 */ /* 0x002fe20000010808 */
[----:B------:R-:W-:Y:S01]  /*5a40*/  MOV R75, R156 ;  /* 0x0000009c004b7202 */ /* 0x000fe20000000f00 */
[----:B----4-:R-:W-:Y:S02]  /*5a50*/  IMAD.MOV.U32 R230, RZ, RZ, R38 ;  /* 0x000000ffffe67224 */ /* 0x010fe400078e0026 */
[----:B------:R-:W-:Y:S02]  /*5a60*/  IMAD.MOV.U32 R38, RZ, RZ, R176 ;  /* 0x000000ffff267224 */ /* 0x000fe400078e00b0 */
[----:B------:R-:W-:Y:S01]  /*5a70*/  HMMA.16816.F32 R100, R4, R42, R244 ;  /* 0x0000002a0464723c */ /* 0x000fe200000018f4 */
[----:B------:R-:W-:-:S02]  /*5a80*/  IMAD.MOV.U32 R41, RZ, RZ, R35 ;  /* 0x000000ffff297224 */ /* 0x000fc400078e0023 */
[----:B------:R-:W-:Y:S02]  /*5a90*/  IMAD.MOV.U32 R40, RZ, RZ, R32 ;  /* 0x000000ffff287224 */ /* 0x000fe400078e0020 */
[----:B------:R-:W-:Y:S02]  /*5aa0*/  IMAD.MOV.U32 R74, RZ, RZ, R168 ;  /* 0x000000ffff4a7224 */ /* 0x000fe400078e00a8 */
[----:B------:R-:W-:Y:S01]  /*5ab0*/  IMAD.MOV.U32 R43, RZ, RZ, R33 ;  /* 0x000000ffff2b7224 */ /* 0x000fe200078e0021 */
[----:B------:R-:W-:Y:S01]  /*5ac0*/  MOV R42, R34 ;  /* 0x00000022002a7202 */ /* 0x000fe20000000f00 */
[C---:B------:R-:W-:Y:S01]  /*5ad0*/  HMMA.16816.F32 R244, R4.reuse, R24, R172 ;  /* 0x0000001804f4723c */ /* 0x040fe200000018ac */
[----:B------:R-:W1:Y:S07]  /*5ae0*/  LDSM.16.MT88.4 R32, [R198+0x7100] ;  /* 0x00710000c620783b */ /* 0x000e6e0000004200 */
[C---:B------:R-:W-:Y:S01]  /*5af0*/  HMMA.16816.F32 R232, R4.reuse, R26, R164 ;  /* 0x0000001a04e8723c */ /* 0x040fe200000018a4 */
[----:B------:R-:W-:Y:S07]  /*5b00*/  LDSM.16.MT88.4 R164, [R199+0x1900] ;  /* 0x00190000c7a4783b */ /* 0x000fee0000004200 */
[C---:B-----5:R-:W-:Y:S07]  /*5b10*/  HMMA.16816.F32 R24, R4.reuse, R28, R68 ;  /* 0x0000001c0418723c */ /* 0x060fee0000001844 */
[----:B------:R-:W-:Y:S01]  /*5b20*/  MOV R68, R11 ;  /* 0x0000000b00447202 */ /* 0x000fe20000000f00 */
[----:B---3--:R-:W-:Y:S01]  /*5b30*/  HMMA.16816.F32 R180, R4, R22, R80 ;  /* 0x0000001604b4723c */ /* 0x008fe20000001850 */
[----:B------:R-:W-:Y:S01]  /*5b40*/  IMAD.MOV.U32 R71, RZ, RZ, R43 ;  /* 0x000000ffff477224 */ /* 0x000fe200078e002b */
[----:B------:R-:W-:Y:S01]  /*5b50*/  MOV R70, R40 ;  /* 0x0000002800467202 */ /* 0x000fe20000000f00 */
[----:B------:R-:W-:-:S02]  /*5b60*/  IMAD.MOV.U32 R69, RZ, RZ, R9 ;  /* 0x000000ffff457224 */ /* 0x000fc400078e0009 */
[----:B------:R-:W-:Y:S02]  /*5b70*/  IMAD.MOV.U32 R228, RZ, RZ, R71 ;  /* 0x000000ffffe47224 */ /* 0x000fe400078e0047 */
[----:B------:R-:W-:Y:S01]  /*5b80*/  MOV R82, R143 ;  /* 0x0000008f00527202 */ /* 0x000fe20000000f00 */
[C---:B------:R-:W-:Y:S01]  /*5b90*/  HMMA.16816.F32 R28, R4.reuse, R30, R76 ;  /* 0x0000001e041c723c */ /* 0x040fe2000000184c */
[----:B------:R-:W-:Y:S01]  /*5ba0*/  MOV R80, R42 ;  /* 0x0000002a00507202 */ /* 0x000fe20000000f00 */
[----:B------:R-:W-:Y:S02]  /*5bb0*/  IMAD.MOV.U32 R81, RZ, RZ, R41 ;  /* 0x000000ffff517224 */ /* 0x000fe400078e0029 */
[----:B------:R-:W-:Y:S01]  /*5bc0*/  LDSM.16.MT88.4 R40, [R197+0x3900] ;  /* 0x00390000c528783b */ /* 0x000fe20000004200 */
[----:B------:R-:W-:Y:S02]  /*5bd0*/  IMAD.MOV.U32 R83, RZ, RZ, R157 ;  /* 0x000000ffff537224 */ /* 0x000fe400078e009d */
[----:B------:R-:W-:Y:S01]  /*5be0*/  IMAD.MOV.U32 R76, RZ, RZ, R142 ;  /* 0x000000ffff4c7224 */ /* 0x000fe200078e008e */
[----:B------:R-:W-:Y:S01]  /*5bf0*/  MOV R77, R141 ;  /* 0x0000008d004d7202 */ /* 0x000fe20000000f00 */
[----:B------:R-:W-:Y:S01]  /*5c00*/  IMAD.MOV.U32 R78, RZ, RZ, R140 ;  /* 0x000000ffff4e7224 */ /* 0x000fe200078e008c */
[----:B------:R-:W-:Y:S01]  /*5c10*/  MOV R79, R135 ;  /* 0x00000087004f7202 */ /* 0x000fe20000000f00 */
[----:B------:R-:W-:Y:S01]  /*5c20*/  LDSM.16.MT88.4 R140, [R197+0x1900] ;  /* 0x00190000c58c783b */ /* 0x000fe20000004200 */
[----:B------:R3:W4:Y:S01]  /*5c30*/  MUFU.EX2 R135, R2 ;  /* 0x0000000200877308 */ /* 0x0007220000000800 */
[----:B------:R-:W-:Y:S01]  /*5c40*/  HMMA.16816.F32 R240, R4, R16, R128 ;  /* 0x0000001004f0723c */ /* 0x000fe20000001880 */
[----:B------:R-:W-:-:S06]  /*5c50*/  IMAD.MOV.U32 R71, RZ, RZ, R83 ;  /* 0x000000ffff477224 */ /* 0x000fcc00078e0053 */
[----:B------:R-:W-:Y:S01]  /*5c60*/  F2FP.PACK_AB R128, R229, R230 ;  /* 0x000000e6e580723e */ /* 0x000fe200000000ff */
[----:B------:R-:W-:Y:S01]  /*5c70*/  HMMA.16816.F32 R192, R4, R18, R92 ;  /* 0x0000001204c0723c */ /* 0x000fe2000000185c */
[----:B------:R-:W5:Y:S01]  /*5c80*/  LDSM.16.MT88.4 R16, [R200+0x7100] ;  /* 0x00710000c810783b */ /* 0x000f620000004200 */
[----:B---3--:R-:W-:-:S06]  /*5c90*/  FFMA.FTZ R2, R169, c[0x0][0x2d0], -R0 ;  /* 0x0000b400a9027a23 */ /* 0x008fcc0000010800 */
[C---:B--2---:R-:W-:Y:S01]  /*5ca0*/  HMMA.16816.F32 R176, R4.reuse, R12, R56 ;  /* 0x0000000c04b0723c */ /* 0x044fe20000001838 */
[----:B------:R-:W-:Y:S01]  /*5cb0*/  LDSM.16.MT88.4 R56, [R200+0x3900] ;  /* 0x00390000c838783b */ /* 0x000fe20000004200 */
[----:B----4-:R-:W-:Y:S01]  /*5cc0*/  F2FP.PACK_AB R130, R135, R227 ;  /* 0x000000e38782723e */ /* 0x010fe200000000ff */
[----:B------:R2:W-:Y:S05]  /*5cd0*/  MUFU.EX2 R11, R2 ;  /* 0x00000002000b7308 */ /* 0x0005ea0000000800 */
[C---:B------:R-:W-:Y:S07]  /*5ce0*/  HMMA.16816.F32 R92, R4.reuse, R20, R52 ;  /* 0x00000014045c723c */ /* 0x040fee0000001834 */
[----:B------:R-:W-:Y:S01]  /*5cf0*/  IMAD.MOV.U32 R55, RZ, RZ, R150 ;  /* 0x000000ffff377224 */ /* 0x000fe200078e0096 */
[----:B-1----:R-:W-:Y:S01]  /*5d00*/  HMMA.16816.F32 R20, R4, R32, R64 ;  /* 0x000000200414723c */ /* 0x002fe20000001840 */
[----:B------:R-:W1:Y:S01]  /*5d10*/  LDSM.16.MT88.4 R64, [R199+0x3900] ;  /* 0x00390000c740783b */ /* 0x000e620000004200 */
[----:B------:R-:W-:Y:S01]  /*5d20*/  IMAD.MOV.U32 R54, RZ, RZ, R151 ;  /* 0x000000ffff367224 */ /* 0x000fe200078e0097 */
[----:B------:R-:W-:Y:S01]  /*5d30*/  MOV R53, R159 ;  /* 0x0000009f00357202 */ /* 0x000fe20000000f00 */
[----:B--2---:R-:W-:Y:S01]  /*5d40*/  FFMA.FTZ R2, R170, c[0x0][0x2d0], -R0 ;  /* 0x0000b400aa027a23 */ /* 0x004fe20000010800 */
[----:B------:R-:W-:Y:S01]  /*5d50*/  LDSM.16.MT88.4 R148, [R198+0x1900] ;  /* 0x00190000c694783b */ /* 0x000fe20000004200 */
[----:B------:R-:W-:-:S02]  /*5d60*/  IMAD.MOV.U32 R52, RZ, RZ, R158 ;  /* 0x000000ffff347224 */ /* 0x000fc400078e009e */
[----:B------:R2:W3:Y:S01]  /*5d70*/  MUFU.EX2 R10, R2 ;  /* 0x00000002000a7308 */ /* 0x0004e20000000800 */
[C---:B------:R-:W-:Y:S01]  /*5d80*/  HMMA.16816.F32 R32, R4.reuse, R34, R48 ;  /* 0x000000220420723c */ /* 0x040fe20000001830 */
[----:B------:R-:W4:Y:S01]  /*5d90*/  LDSM.16.MT88.4 R48, [R198+0x3900] ;  /* 0x00390000c630783b */ /* 0x000f220000004200 */
[----:B------:R-:W-:Y:S02]  /*5da0*/  IMAD.MOV.U32 R83, RZ, RZ, R55 ;  /* 0x000000ffff537224 */ /* 0x000fe400078e0037 */
[----:B------:R-:W-:Y:S01]  /*5db0*/  IMAD.MOV.U32 R55, RZ, RZ, R75 ;  /* 0x000000ffff377224 */ /* 0x000fe200078e004b */
[----:B------:R-:W1:Y:S01]  /*5dc0*/  LDSM.16.MT88.4 R156, [R200+0x1900] ;  /* 0x00190000c89c783b */ /* 0x000e620000004200 */
[----:B------:R-:W-:Y:S02]  /*5dd0*/  IMAD.MOV.U32 R75, RZ, RZ, R38 ;  /* 0x000000ffff4b7224 */ /* 0x000fe400078e0026 */
[----:B-----5:R-:W-:Y:S01]  /*5de0*/  HMMA.16816.F32 R172, R4, R16, R60 ;  /* 0x0000001004ac723c */ /* 0x020fe2000000183c */
[--C-:B--2---:R-:W-:Y:S01]  /*5df0*/  FFMA.FTZ R2, R226, c[0x0][0x2d0], -R0.reuse ;  /* 0x0000b400e2027a23 */ /* 0x104fe20000010800 */
[----:B---3--:R-:W-:Y:S01]  /*5e00*/  F2FP.PACK_AB R129, R10, R11 ;  /* 0x0000000b0a81723e */ /* 0x008fe200000000ff */
[----:B------:R-:W-:-:S02]  /*5e10*/  FFMA.FTZ R0, R171, c[0x0][0x2d0], -R0 ;  /* 0x0000b400ab007a23 */ /* 0x000fc40000010800 */
[----:B------:R-:W-:Y:S03]  /*5e20*/  MUFU.EX2 R9, R2 ;  /* 0x0000000200097308 */ /* 0x000fe60000000800 */
[C---:B------:R-:W-:Y:S05]  /*5e30*/  HMMA.16816.F32 R168, R4.reuse, R18, R84 ;  /* 0x0000001204a8723c */ /* 0x040fea0000001854 */
[----:B------:R-:W2:Y:S03]  /*5e40*/  MUFU.EX2 R8, R0 ;  /* 0x0000000000087308 */ /* 0x000ea60000000800 */
[----:B------:R-:W-:Y:S01]  /*5e50*/  HMMA.16816.F32 R16, R4, R14, R44 ;  /* 0x0000000e0410723c */ /* 0x000fe2000000182c */
[----:B------:R-:W-:-:S02]  /*5e60*/  MOV R84, R71 ;  /* 0x0000004700547202 */ /* 0x000fc40000000f00 */
[----:B------:R-:W-:-:S04]  /*5e70*/  MOV R87, R83 ;  /* 0x0000005300577202 */ /* 0x000fc80000000f00 */
[----:B------:R-:W-:Y:S02]  /*5e80*/  MOV R5, R228 ;  /* 0x000000e400057202 */ /* 0x000fe40000000f00 */
[----:B--2---:R-:W-:-:S07]  /*5e90*/  F2FP.PACK_AB R131, R8, R9 ;  /* 0x000000090883723e */ /* 0x004fce00000000ff */
[C---:B------:R-:W-:Y:S08]  /*5ea0*/  HMMA.16816.F32 R136, R128.reuse, R140, R136 ;  /* 0x0000008c8088723c */ /* 0x040ff00000001888 */
[C---:B------:R-:W-:Y:S07]  /*5eb0*/  HMMA.16816.F32 R140, R128.reuse, R142, R76 ;  /* 0x0000008e808c723c */ /* 0x040fee000000184c */
        /* <DEDUP_REMOVED lines=20> */
[C---:B-1----:R-:W-:Y:S01]  /*6000*/  HMMA.16816.F32 R60, R128.reuse, R64, R248 ;  /* 0x00000040803c723c */ /* 0x042fe200000018f8 */
[----:B------:R-:W-:Y:S01]  /*6010*/  MOV R72, R88 ;  /* 0x0000005800487202 */ /* 0x000fe20000000f00 */
[----:B------:R-:W-:Y:S01]  /*6020*/  IMAD.MOV.U32 R76, RZ, RZ, R52 ;  /* 0x000000ffff4c7224 */ /* 0x000fe200078e0034 */
[----:B------:R-:W-:Y:S01]  /*6030*/  MOV R88, R39 ;  /* 0x0000002700587202 */ /* 0x000fe20000000f00 */
[----:B------:R-:W-:Y:S01]  /*6040*/  IMAD.MOV.U32 R2, RZ, RZ, R90 ;  /* 0x000000ffff027224 */ /* 0x000fe200078e005a */
[----:B------:R-:W-:Y:S01]  /*6050*/  MOV R0, R78 ;  /* 0x0000004e00007202 */ /* 0x000fe20000000f00 */
[----:B------:R-:W-:Y:S01]  /*6060*/  IMAD.MOV.U32 R78, RZ, RZ, R54 ;  /* 0x000000ffff4e7224 */ /* 0x000fe200078e0036 */
[----:B------:R-:W-:Y:S01]  /*6070*/  MOV R79, R55 ;  /* 0x00000037004f7202 */ /* 0x000fe20000000f00 */
[C---:B------:R-:W-:Y:S01]  /*6080*/  HMMA.16816.F32 R36, R128.reuse, R40, R108 ;  /* 0x000000288024723c */ /* 0x040fe2000000186c */
        /* <DEDUP_REMOVED lines=11> */
[----:B------:R-:W-:Y:S01]  /*6140*/  FADD.FTZ R2, R2, R109 ;  /* 0x0000006d02027221 */ /* 0x000fe20000010000 */
[----:B------:R-:W-:Y:S01]  /*6150*/  MOV R70, R75 ;  /* 0x0000004b00467202 */ /* 0x000fe20000000f00 */
[----:B------:R-:W-:Y:S01]  /*6160*/  FADD.FTZ R0, R0, R110 ;  /* 0x0000006e00007221 */ /* 0x000fe20000010000 */
[----:B------:R-:W1:Y:S01]  /*6170*/  LDSM.16.MT88.4 R72, [R197+0x5900] ;  /* 0x00590000c548783b */ /* 0x000e620000004200 */
[----:B------:R-:W-:Y:S01]  /*6180*/  FADD.FTZ R2, R111, R2 ;  /* 0x000000026f027221 */ /* 0x000fe20000010000 */
[----:B------:R-:W-:Y:S01]  /*6190*/  MOV R4, R86 ;  /* 0x0000005600047202 */ /* 0x000fe20000000f00 */
[----:B------:R-:W-:Y:S01]  /*61a0*/  HMMA.16816.F32 R52, R128, R56, R124 ;  /* 0x000000388034723c */ /* 0x000fe2000000187c */
[----:B------:R-:W-:Y:S01]  /*61b0*/  IMAD.MOV.U32 R71, RZ, RZ, R88 ;  /* 0x000000ffff477224 */ /* 0x000fe200078e0058 */
[----:B------:R-:W2:Y:S01]  /*61c0*/  LDSM.16.MT88.4 R80, [R198+0x5900] ;  /* 0x00590000c650783b */ /* 0x000ea20000004200 */
[----:B------:R-:W-:-:S02]  /*61d0*/  IMAD.MOV.U32 R6, RZ, RZ, R70 ;  /* 0x000000ffff067224 */ /* 0x000fc400078e0046 */
[----:B------:R-:W-:Y:S01]  /*61e0*/  IMAD.MOV.U32 R7, RZ, RZ, R79 ;  /* 0x000000ffff077224 */ /* 0x000fe200078e004f */
[----:B------:R-:W3:Y:S01]  /*61f0*/  LDSM.16.MT88.4 R88, [R200+0x5900] ;  /* 0x00590000c858783b */ /* 0x000ee20000004200 */
[----:B------:R-:W-:Y:S01]  /*6200*/  MOV R124, R84 ;  /* 0x00000054007c7202 */ /* 0x000fe20000000f00 */
[C---:B------:R-:W-:Y:S01]  /*6210*/  HMMA.16816.F32 R56, R128.reuse, R58, R236 ;  /* 0x0000003a8038723c */ /* 0x040fe200000018ec */
[----:B------:R-:W-:Y:S01]  /*6220*/  IMAD.MOV.U32 R125, RZ, RZ, R85 ;  /* 0x000000ffff7d7224 */ /* 0x000fe200078e0055 */
[----:B------:R-:W-:Y:S01]  /*6230*/  MOV R126, R228 ;  /* 0x000000e4007e7202 */ /* 0x000fe20000000f00 */
[----:B------:R-:W-:Y:S01]  /*6240*/  IMAD.MOV.U32 R228, RZ, RZ, R68 ;  /* 0x000000ffffe47224 */ /* 0x000fe200078e0044 */
[----:B------:R-:W-:Y:S01]  /*6250*/  MOV R127, R69 ;  /* 0x00000045007f7202 */ /* 0x000fe20000000f00 */
[----:B------:R-:W-:Y:S01]  /*6260*/  FADD.FTZ R2, R124, R2 ;  /* 0x000000027c027221 */ /* 0x000fe20000010000 */
[----:B------:R-:W-:Y:S01]  /*6270*/  MOV R5, R71 ;  /* 0x0000004700057202 */ /* 0x000fe20000000f00 */
[----:B------:R-:W-:Y:S01]  /*6280*/  IMAD.MOV.U32 R239, RZ, RZ, R13 ;  /* 0x000000ffffef7224 */ /* 0x000fe200078e000d */
[----:B----4-:R-:W-:Y:S01]  /*6290*/  HMMA.16816.F32 R44, R128, R48, R116 ;  /* 0x00000030802c723c */ /* 0x010fe20000001874 */
[----:B------:R-:W-:Y:S01]  /*62a0*/  FADD.FTZ R4, R4, R2 ;  /* 0x0000000204047221 */ /* 0x000fe20000010000 */
[----:B------:R-:W-:Y:S01]  /*62b0*/  LDSM.16.MT88.4 R12, [R199+0x7900] ;  /* 0x00790000c70c783b */ /* 0x000fe20000004200 */
[----:B------:R-:W-:-:S04]  /*62c0*/  FADD.FTZ R0, R239, R0 ;  /* 0x00000000ef007221 */ /* 0x000fc80000010000 */
[----:B------:R-:W-:Y:S01]  /*62d0*/  IMAD.MOV.U32 R116, RZ, RZ, R87 ;  /* 0x000000ffff747224 */ /* 0x000fe200078e0057 */
[C---:B------:R-:W-:Y:S01]  /*62e0*/  HMMA.16816.F32 R144, R128.reuse, R148, R144 ;  /* 0x000000948090723c */ /* 0x040fe20000001890 */
[----:B------:R-:W-:Y:S01]  /*62f0*/  FADD.FTZ R0, R125, R0 ;  /* 0x000000007d007221 */ /* 0x000fe20000010000 */
[----:B------:R-:W-:Y:S01]  /*6300*/  MOV R117, R76 ;  /* 0x0000004c00757202 */ /* 0x000fe20000000f00 */
[----:B------:R-:W-:Y:S01]  /*6310*/  IMAD.MOV.U32 R118, RZ, RZ, R77 ;  /* 0x000000ffff767224 */ /* 0x000fe200078e004d */
[----:B------:R-:W-:Y:S01]  /*6320*/  MOV R119, R78 ;  /* 0x0000004e00777202 */ /* 0x000fe20000000f00 */
[----:B------:R-:W-:Y:S02]  /*6330*/  FADD.FTZ R2, R116, R0 ;  /* 0x0000000074027221 */ /* 0x000fe40000010000 */
[----:B------:R-:W-:Y:S01]  /*6340*/  FADD.FTZ R0, R117, R4 ;  /* 0x0000000475007221 */ /* 0x000fe20000010000 */
[----:B------:R-:W-:Y:S01]  /*6350*/  HMMA.16816.F32 R160, R128, R164, R160 ;  /* 0x000000a480a0723c */ /* 0x000fe200000018a0 */
[----:B------:R-:W-:-:S02]  /*6360*/  FADD.FTZ R2, R118, R2 ;  /* 0x0000000276027221 */ /* 0x000fc40000010000 */
[----:B------:R-:W-:Y:S02]  /*6370*/  FADD.FTZ R0, R119, R0 ;  /* 0x0000000077007221 */ /* 0x000fe40000010000 */
[----:B------:R-:W-:Y:S02]  /*6380*/  FADD.FTZ R2, R126, R2 ;  /* 0x000000027e027221 */ /* 0x000fe40000010000 */
[----:B------:R-:W-:Y:S01]  /*6390*/  FADD.FTZ R0, R127, R0 ;  /* 0x000000007f007221 */ /* 0x000fe20000010000 */
[----:B------:R-:W-:Y:S01]  /*63a0*/  HMMA.16816.F32 R148, R128, R150, R96 ;  /* 0x000000968094723c */ /* 0x000fe20000001860 */
[----:B------:R-:W4:Y:S01]  /*63b0*/  LDSM.16.MT88.4 R96, [R199+0x5900] ;  /* 0x00590000c760783b */ /* 0x000f220000004200 */
[----:B------:R-:W-:Y:S02]  /*63c0*/  FADD.FTZ R2, R252, R2 ;  /* 0x00000002fc027221 */ /* 0x000fe40000010000 */
[----:B------:R-:W-:Y:S02]  /*63d0*/  FADD.FTZ R0, R5, R0 ;  /* 0x0000000005007221 */ /* 0x000fe40000010000 */
[----:B------:R-:W-:-:S02]  /*63e0*/  FADD.FTZ R2, R224, R2 ;  /* 0x00000002e0027221 */ /* 0x000fc40000010000 */
[C---:B------:R-:W-:Y:S01]  /*63f0*/  HMMA.16816.F32 R164, R128.reuse, R166, R104 ;  /* 0x000000a680a4723c */ /* 0x040fe20000001868 */
[----:B------:R-:W5:Y:S01]  /*6400*/  LDSM.16.MT88.4 R104, [R197+0x7900] ;  /* 0x00790000c568783b */ /* 0x000f620000004200 */
[----:B------:R-:W-:Y:S02]  /*6410*/  FADD.FTZ R0, R6, R0 ;  /* 0x0000000006007221 */ /* 0x000fe40000010000 */
[----:B------:R-:W-:Y:S01]  /*6420*/  FADD.FTZ R2, R223, R2 ;  /* 0x00000002df027221 */ /* 0x000fe20000010000 */
[----:B------:R-:W-:Y:S01]  /*6430*/  IADD3 R223, R228, -0x2, RZ ;  /* 0xfffffffee4df7810 */ /* 0x000fe20007ffe0ff */
[----:B------:R-:W-:Y:S02]  /*6440*/  FADD.FTZ R0, R7, R0 ;  /* 0x0000000007007221 */ /* 0x000fe40000010000 */
[----:B------:R-:W-:Y:S01]  /*6450*/  HMMA.16816.F32 R40, R128, R42, R112 ;  /* 0x0000002a8028723c */ /* 0x000fe20000001870 */
[----:B------:R-:W2:Y:S01]  /*6460*/  LDSM.16.MT88.4 R112, [R198+0x7900] ;  /* 0x00790000c670783b */ /* 0x000ea20000004200 */
[----:B------:R-:W-:-:S02]  /*6470*/  FADD.FTZ R2, R134, R2 ;  /* 0x0000000286027221 */ /* 0x000fc40000010000 */
[----:B------:R-:W-:Y:S02]  /*6480*/  FADD.FTZ R0, R226, R0 ;  /* 0x00000000e2007221 */ /* 0x000fe40000010000 */
[----:B------:R-:W-:Y:S02]  /*6490*/  FADD.FTZ R4, R133, R2 ;  /* 0x0000000285047221 */ /* 0x000fe40000010000 */
[----:B------:R-:W-:Y:S01]  /*64a0*/  HMMA.16816.F32 R48, R128, R50, R120 ;  /* 0x000000328030723c */ /* 0x000fe20000001878 */
[----:B------:R-:W3:Y:S01]  /*64b0*/  LDSM.16.MT88.4 R120, [R200+0x7900] ;  /* 0x00790000c878783b */ /* 0x000ee20000004200 */
[----:B------:R-:W-:Y:S02]  /*64c0*/  FADD.FTZ R2, R230, R0 ;  /* 0x00000000e6027221 */ /* 0x000fe40000010000 */
[----:B------:R-:W-:Y:S02]  /*64d0*/  FADD.FTZ R0, R11, R4 ;  /* 0x000000040b007221 */ /* 0x000fe40000010000 */
[----:B------:R-:W-:-:S02]  /*64e0*/  FADD.FTZ R248, R229, R2 ;  /* 0x00000002e5f87221 */ /* 0x000fc40000010000 */
[----:B------:R-:W-:Y:S01]  /*64f0*/  FADD.FTZ R0, R10, R0 ;  /* 0x000000000a007221 */ /* 0x000fe20000010000 */
[C---:B------:R-:W-:Y:S01]  /*6500*/  HMMA.16816.F32 R152, R128.reuse, R156, R152 ;  /* 0x0000009c8098723c */ /* 0x040fe20000001898 */
[----:B------:R-:W-:Y:S02]  /*6510*/  FADD.FTZ R248, R227, R248 ;  /* 0x000000f8e3f87221 */ /* 0x000fe40000010000 */
[----:B------:R-:W-:Y:S02]  /*6520*/  FADD.FTZ R0, R9, R0 ;  /* 0x0000000009007221 */ /* 0x000fe40000010000 */
[----:B------:R-:W-:Y:S02]  /*6530*/  FADD.FTZ R248, R135, R248 ;  /* 0x000000f887f87221 */ /* 0x000fe40000010000 */
[----:B------:R-:W-:Y:S01]  /*6540*/  FADD.FTZ R249, R8, R0 ;  /* 0x0000000008f97221 */ /* 0x000fe20000010000 */
[C---:B------:R-:W-:Y:S08]  /*6550*/  HMMA.16816.F32 R156, R128.reuse, R158, R100 ;  /* 0x0000009e809c723c */ /* 0x040ff00000001864 */
[C---:B-1----:R-:W-:Y:S08]  /*6560*/  HMMA.16816.F32 R68, R128.reuse, R72, R244 ;  /* 0x000000488044723c */ /* 0x042ff000000018f4 */
[C---:B--2---:R-:W-:Y:S08]  /*6570*/  HMMA.16816.F32 R76, R128.reuse, R80, R240 ;  /* 0x00000050804c723c */ /* 0x044ff000000018f0 */
[C---:B---3--:R-:W-:Y:S08]  /*6580*/  HMMA.16816.F32 R84, R128.reuse, R88, R188 ;  /* 0x000000588054723c */ /* 0x048ff000000018bc */
[C---:B----4-:R-:W-:Y:S08]  /*6590*/  HMMA.16816.F32 R92, R128.reuse, R96, R92 ;  /* 0x00000060805c723c */ /* 0x050ff0000000185c */
[C---:B-----5:R-:W-:Y:S08]  /*65a0*/  HMMA.16816.F32 R100, R128.reuse, R104, R24 ;  /* 0x000000688064723c */ /* 0x060ff00000001818 */
[C---:B------:R-:W-:Y:S08]  /*65b0*/  HMMA.16816.F32 R108, R128.reuse, R112, R20 ;  /* 0x00000070806c723c */ /* 0x040ff00000001814 */
        /* <DEDUP_REMOVED lines=10> */
[----:B------:R-:W-:Y:S07]  /*6660*/  @P0 BRA `(.L_x_1601) ;  /* 0x0000013000000947 */ /* 0x000fee0003800000 */
[----:B------:R-:W-:Y:S01]  /*6670*/  ISETP.LT.AND P0, PT, RZ, UR9, PT ;  /* 0x00000009ff007c0c */ /* 0x000fe2000bf01270 */
[----:B------:R-:W-:Y:S01]  /*6680*/  UIADD3 UR4, UR9, -0x1, URZ ;  /* 0xffffffff09047890 */ /* 0x000fe2000fffe03f */
[----:B------:R-:W-:-:S05]  /*6690*/  IMAD.MOV.U32 R228, RZ, RZ, 0x1 ;  /* 0x00000001ffe47424 */ /* 0x000fca00078e00ff */
[----:B------:R-:W-:-:S06]  /*66a0*/  MOV R0, UR4 ;  /* 0x0000000400007c02 */ /* 0x000fcc0008000f00 */
[----:B------:R-:W-:Y:S05]  /*66b0*/  @P0 BRA `(.L_x_1602) ;  /* 0x0000006000000947 */ /* 0x000fea0003800000 */
[----:B------:R-:W-:Y:S01]  /*66c0*/  ISETP.NE.AND P0, PT, R228, c[0x0][0x32c], PT ;  /* 0x0000cb00e4007a0c */ /* 0x000fe20003f05270 */
[----:B------:R-:W-:-:S12]  /*66d0*/  IMAD R0, RZ, RZ, -UR9 ;  /* 0x80000009ff007e24 */ /* 0x000fd8000f8e02ff */
[----:B------:R-:W-:-:S05]  /*66e0*/  @P0 IMAD.HI.U32 R2, R0, c[0x0][0x330], RZ ;  /* 0x0000cc0000020a27 */ /* 0x000fca00078e00ff */
[----:B------:R-:W-:-:S04]  /*66f0*/  @P0 SHF.R.U32.HI R0, RZ, c[0x0][0x334], R2 ;  /* 0x0000cd00ff000a19 */ /* 0x000fc80000011602 */
[----:B------:R-:W-:Y:S01]  /*6700*/  LOP3.LUT R0, RZ, R0, RZ, 0x33, !PT ;  /* 0x00000000ff007212 */ /* 0x000fe200078e33ff */
[----:B------:R-:W-:Y:S05]  /*6710*/  BRA `(.L_x_1603) ;  /* 0x0000003000007947 */ /* 0x000fea0003800000 */
.L_x_1602:
[----:B------:R-:W-:-:S13]  /*6720*/  ISETP.NE.AND P0, PT, R228, c[0x0][0x32c], PT ;  /* 0x0000cb00e4007a0c */ /* 0x000fda0003f05270 */
[----:B------:R-:W-:-:S05]  /*6730*/  @P0 IMAD.HI.U32 R2, R0, c[0x0][0x330], RZ ;  /* 0x0000cc0000020a27 */ /* 0x000fca00078e00ff */
[----:B------:R-:W-:Y:S02]  /*6740*/  @P0 SHF.R.U32.HI R0, RZ, c[0x0][0x334], R2 ;  /* 0x0000cd00ff000a19 */ /* 0x000fe40000011602 */
.L_x_1603:
[----:B------:R-:W-:-:S05]  /*6750*/  MOV R2, c[0x0][0x32c] ;  /* 0x0000cb0000027a02 */ /* 0x000fca0000000f00 */
[----:B------:R-:W-:-:S04]  /*6760*/  IMAD R0, R0, R2, c[0x0][0x32c] ;  /* 0x0000cb0000007624 */ /* 0x000fc800078e0202 */
[----:B------:R-:W1:Y:S02]  /*6770*/  R2UR UR4, R0 ;  /* 0x00000000000473c2 */ /* 0x000e6400000e0000 */
[----:B-1----:R-:W-:-:S04]  /*6780*/  UISETP.LT.AND UP0, UPT, UR7, UR4, UPT ;  /* 0x000000040700728c */ /* 0x002fc8000bf01270 */
[----:B------:R-:W-:-:S03]  /*6790*/  USEL UR7, UR7, UR4, UP0 ;  /* 0x0000000407077287 */ /* 0x000fc60008000000 */
.L_x_1601:
[----:B------:R-:W1:Y:S01]  /*67a0*/  R2UR UR4, R231 ;  /* 0x00000000e70473c2 */ /* 0x000e6200000e0000 */
[----:B------:R-:W-:-:S04]  /*67b0*/  USHF.R.S32.HI UR5, URZ, 0x1f, UR7 ;  /* 0x0000001f3f057899 */ /* 0x000fc80008011407 */
[----:B------:R-:W-:-:S04]  /*67c0*/  ULEA.HI UR5, UR5, UR7, URZ, 0x6 ;  /* 0x0000000705057291 */ /* 0x000fc8000f8f303f */
[----:B------:R-:W-:-:S04]  /*67d0*/  USHF.R.S32.HI UR5, URZ, 0x6, UR5 ;  /* 0x000000063f057899 */ /* 0x000fc80008011405 */
[----:B-1----:R-:W-:-:S04]  /*67e0*/  UISETP.LT.AND UP0, UPT, UR4, UR5, UPT ;  /* 0x000000050400728c */ /* 0x002fc8000bf01270 */
[----:B------:R-:W-:-:S06]  /*67f0*/  USEL UR4, UR4, UR5, !UP0 ;  /* 0x0000000504047287 */ /* 0x000fcc000c000000 */
[----:B------:R-:W-:-:S13]  /*6800*/  ISETP.GE.AND P0, PT, R223, UR4, PT ;  /* 0x00000004df007c0c */ /* 0x000fda000bf06270 */
[----:B------:R-:W-:Y:S05]  /*6810*/  @!P0 BRA `(.L_x_1604) ;  /* 0x000043e000008947 */ /* 0x000fea0003800000 */
[----:B------:R-:W2:Y:S04]  /*6820*/  LDL R0, [R1+0x4c] ;  /* 0x00004c0001007983 */ /* 0x000ea80000100800 */
[----:B------:R-:W3:Y:S04]  /*6830*/  LDL.64 R10, [R1+0x40] ;  /* 0x00004000010a7983 */ /* 0x000ee80000100a00 */
[----:B------:R-:W4:Y:S04]  /*6840*/  LDL.64 R8, [R1+0x28] ;  /* 0x0000280001087983 */ /* 0x000f280000100a00 */
[----:B------:R-:W5:Y:S04]  /*6850*/  LDL.64 R6, [R1+0x38] ;  /* 0x0000380001067983 */ /* 0x000f680000100a00 */
[----:B------:R-:W5:Y:S01]  /*6860*/  LDL.64 R4, [R1+0x30] ;  /* 0x0000300001047983 */ /* 0x000f620000100a00 */
[----:B------:R-:W-:Y:S01]  /*6870*/  PLOP3.LUT P0, PT, PT, PT, UP2, 0x80, 0x0 ;  /* 0x000000000000781c */ /* 0x000fe20003f0f028 */
[----:B------:R-:W-:Y:S01]  /*6880*/  IMAD.MOV.U32 R133, RZ, RZ, R132 ;  /* 0x000000ffff857224 */ /* 0x000fe200078e0084 */
[----:B------:R-:W-:Y:S01]  /*6890*/  MOV R134, R3 ;  /* 0x0000000300867202 */ /* 0x000fe20000000f00 */
[----:B------:R-:W-:-:S10]  /*68a0*/  IMAD.MOV.U32 R224, RZ, RZ, R223 ;  /* 0x000000ffffe07224 */ /* 0x000fd400078e00df */
[----:B--2---:R-:W-:Y:S01]  /*68b0*/  @P0 IMAD.HI.U32 R0, R0, c[0x0][0x2c8], RZ ;  /* 0x0000b20000000a27 */ /* 0x004fe200078e00ff */
[----:B------:R-:W-:Y:S02]  /*68c0*/  PLOP3.LUT P0, PT, PT, PT, UP2, 0x80, 0x0 ;  /* 0x000000000000781c */ /* 0x000fe40003f0f028 */
[C---:B---3--:R-:W-:Y:S02]  /*68d0*/  IADD3 R2, P6, R10.reuse, 0x40, RZ ;  /* 0x000000400a027810 */ /* 0x048fe40007fde0ff */
[----:B------:R-:W-:-:S03]  /*68e0*/  IADD3 R252, P5, R10, 0x80, RZ ;  /* 0x000000800afc7810 */ /* 0x000fc60007fbe0ff */
[----:B------:R1:W-:Y:S02]  /*68f0*/  STL [R1+0x4], R2 ;  /* 0x0000040201007387 */ /* 0x0003e40000100800 */
[----:B----4-:R-:W-:Y:S01]  /*6900*/  IMAD.X R251, RZ, RZ, R9, P5 ;  /* 0x000000fffffb7224 */ /* 0x010fe200028e0609 */
[----:B-----5:R-:W-:-:S03]  /*6910*/  IADD3 R246, P5, R6, 0x40, RZ ;  /* 0x0000004006f67810 */ /* 0x020fc60007fbe0ff */
[----:B------:R-:W-:Y:S02]  /*6920*/  @P0 SHF.R.U32.HI R0, RZ, c[0x0][0x2cc], R0 ;  /* 0x0000b300ff000a19 */ /* 0x000fe40000011600 */
[----:B------:R-:W-:Y:S01]  /*6930*/  IMAD.X R245, RZ, RZ, R5, P5 ;  /* 0x000000fffff57224 */ /* 0x000fe200028e0605 */
[----:B------:R-:W-:-:S05]  /*6940*/  IADD3 R242, P5, R6, 0xc0, RZ ;  /* 0x000000c006f27810 */ /* 0x000fca0007fbe0ff */
[----:B------:R-:W-:Y:S02]  /*6950*/  IMAD.X R241, RZ, RZ, R5, P5 ;  /* 0x000000fffff17224 */ /* 0x000fe400028e0605 */
[----:B-1----:R-:W-:Y:S01]  /*6960*/  IMAD.X R2, RZ, RZ, R9, P6 ;  /* 0x000000ffff027224 */ /* 0x002fe200030e0609 */
[----:B------:R-:W-:-:S04]  /*6970*/  IADD3 R250, P6, R10, 0xc0, RZ ;  /* 0x000000c00afa7810 */ /* 0x000fc80007fde0ff */
[----:B------:R1:W-:Y:S01]  /*6980*/  STL [R1], R2 ;  /* 0x0000000201007387 */ /* 0x0003e20000100800 */
[----:B------:R-:W-:Y:S01]  /*6990*/  IMAD.X R247, RZ, RZ, R9, P6 ;  /* 0x000000fffff77224 */ /* 0x000fe200030e0609 */
[----:B------:R-:W-:Y:S02]  /*69a0*/  IADD3 R244, P6, R6, 0x80, RZ ;  /* 0x0000008006f47810 */ /* 0x000fe40007fde0ff */
[----:B------:R1:W-:Y:S02]  /*69b0*/  @P0 STL [R1+0x8], R0 ;  /* 0x0000080001000387 */ /* 0x0003e40000100800 */
[----:B------:R-:W-:Y:S02]  /*69c0*/  IADD3.X R243, RZ, R5, RZ, P6, !PT ;  /* 0x00000005fff37210 */ /* 0x000fe400037fe4ff */
.L_x_1613:
[----:B------:R-:W2:Y:S01]  /*69d0*/  LDL.64 R232, [R1+0x40] ;  /* 0x0000400001e87983 */ /* 0x000ea20000100a00 */
[----:B------:R-:W-:Y:S05]  /*69e0*/  DEPBAR.LE SB0, 0x0 ;  /* 0x000080000000791a */ /* 0x000fea0000000000 */
[----:B------:R-:W-:Y:S01]  /*69f0*/  BAR.SYNC.DEFER_BLOCKING 0x0 ;  /* 0x0000000000007b1d */ /* 0x000fe20000010000 */
[----:B------:R-:W-:Y:S01]  /*6a00*/  ISETP.GT.AND P6, PT, R231, R224, PT ;  /* 0x000000e0e700720c */ /* 0x000fe20003fc4270 */
[----:B------:R-:W-:Y:S02]  /*6a10*/  IMAD.MOV.U32 R229, RZ, RZ, c[0x0][0x208] ;  /* 0x00008200ffe57624 */ /* 0x000fe400078e00ff */
[----:B------:R-:W-:Y:S10]  /*6a20*/  IMAD.MOV.U32 R230, RZ, RZ, c[0x0][0x20c] ;  /* 0x00008300ffe67624 */ /* 0x000ff400078e00ff */
[----:B-1----:R-:W-:Y:S01]  /*6a30*/  @!P6 SHF.R.S32.HI R0, RZ, 0x1f, R224 ;  /* 0x0000001fff00e819 */ /* 0x002fe200000114e0 */
[----:B------:R-:W-:Y:S04]  /*6a40*/  @!P6 IMAD.WIDE.U32 R2, R224, c[0x0][0x208], RZ ;  /* 0x00008200e002ea25 */ /* 0x000fe800078e00ff */
[----:B------:R-:W-:Y:S04]  /*6a50*/  @!P6 IMAD R0, R0, c[0x0][0x208], RZ ;  /* 0x000082000000ea24 */ /* 0x000fe800078e02ff */
[----:B------:R-:W-:Y:S01]  /*6a60*/  @!P6 IMAD R20, R224, c[0x0][0x20c], R0 ;  /* 0x00008300e014ea24 */ /* 0x000fe200078e0200 */
[----:B------:R-:W3:Y:S01]  /*6a70*/  LDL.64 R226, [R1+0x28] ;  /* 0x0000280001e27983 */ /* 0x000ee20000100a00 */
[C---:B------:R-:W-:Y:S02]  /*6a80*/  @!P6 IMAD.SHL.U32 R0, R2.reuse, 0x40, RZ ;  /* 0x000000400200e824 */ /* 0x040fe400078e00ff */
[----:B------:R-:W-:Y:S03]  /*6a90*/  @!P6 IMAD.IADD R28, R3, 0x1, R20 ;  /* 0x00000001031ce824 */ /* 0x000fe600078e0214 */
[----:B------:R-:W4:Y:S02]  /*6aa0*/  LDL R228, [R1+0x4] ;  /* 0x0000040001e47983 */ /* 0x000f240000100800 */
[----:B------:R-:W-:Y:S04]  /*6ab0*/  @!P6 SHF.L.U64.HI R2, R2, 0x6, R28 ;  /* 0x000000060202e819 */ /* 0x000fe8000001021c */
[----:B------:R-:W5:Y:S06]  /*6ac0*/  LDL R223, [R1] ;  /* 0x0000000001df7983 */ /* 0x000f6c0000100800 */
[----:B------:R-:W-:Y:S06]  /*6ad0*/  LDSM.16.M88.4 R32, [R203+0x10100] ;  /* 0x01010000cb20783b */ /* 0x000fec0000000200 */
[----:B------:R-:W1:Y:S06]  /*6ae0*/  LDSM.16.M88.4 R8, [R196+0x8100] ;  /* 0x00810000c408783b */ /* 0x000e6c0000000200 */
[----:B------:R-:W1:Y:S06]  /*6af0*/  LDSM.16.M88.4 R16, [R196+0x8900] ;  /* 0x00890000c410783b */ /* 0x000e6c0000000200 */
[----:B------:R-:W1:Y:S06]  /*6b00*/  LDSM.16.M88.4 R24, [R196+0x9100] ;  /* 0x00910000c418783b */ /* 0x000e6c0000000200 */
[----:B------:R-:W2:Y:S06]  /*6b10*/  LDSM.16.M88.4 R168, [R196+0x9900] ;  /* 0x00990000c4a8783b */ /* 0x000eac0000000200 */
[----:B------:R-:W-:Y:S06]  /*6b20*/  LDSM.16.M88.4 R172, [R204+0x10100] ;  /* 0x01010000ccac783b */ /* 0x000fec0000000200 */
[----:B------:R-:W2:Y:S06]  /*6b30*/  LDSM.16.M88.4 R176, [R207] ;  /* 0x00000000cfb0783b */ /* 0x000eac0000000200 */
[----:B------:R-:W2:Y:S01]  /*6b40*/  LDSM.16.M88.4 R180, [R222] ;  /* 0x00000000deb4783b */ /* 0x000ea20000000200 */
[C---:B-1----:R-:W-:Y:S05]  /*6b50*/  HMMA.16816.F32 R4, R32.reuse, R8, RZ ;  /* 0x000000082004723c */ /* 0x042fea00000018ff */
[----:B------:R-:W1:Y:S03]  /*6b60*/  LDSM.16.M88.4 R184, [R221] ;  /* 0x00000000ddb8783b */ /* 0x000e660000000200 */
[C---:B------:R-:W-:Y:S03]  /*6b70*/  HMMA.16816.F32 R8, R32.reuse, R10, RZ ;  /* 0x0000000a2008723c */ /* 0x040fe600000018ff */
[----:B------:R-:W1:Y:S05]  /*6b80*/  LDSM.16.M88.4 R188, [R220] ;  /* 0x00000000dcbc783b */ /* 0x000e6a0000000200 */
[C---:B------:R-:W-:Y:S08]  /*6b90*/  HMMA.16816.F32 R12, R32.reuse, R16, RZ ;  /* 0x00000010200c723c */ /* 0x040ff000000018ff */
[C---:B------:R-:W-:Y:S08]  /*6ba0*/  HMMA.16816.F32 R16, R32.reuse, R18, RZ ;  /* 0x000000122010723c */ /* 0x040ff000000018ff */
[C---:B------:R-:W-:Y:S08]  /*6bb0*/  HMMA.16816.F32 R20, R32.reuse, R24, RZ ;  /* 0x000000182014723c */ /* 0x040ff000000018ff */
[C---:B------:R-:W-:Y:S01]  /*6bc0*/  HMMA.16816.F32 R24, R32.reuse, R26, RZ ;  /* 0x0000001a2018723c */ /* 0x040fe200000018ff */
[----:B--2---:R-:W-:Y:S04]  /*6bd0*/  @!P6 IADD3 R3, P5, R0, R232, RZ ;  /* 0x000000e80003e210 */ /* 0x004fe80007fbe0ff */
[C---:B------:R-:W-:Y:S01]  /*6be0*/  @!P6 LEA R192, P0, R3.reuse, c[0x0][0x1f8], 0x1 ;  /* 0x00007e0003c0ea11 */ /* 0x040fe200078008ff */
[----:B---3--:R-:W-:Y:S06]  /*6bf0*/  @!P6 IMAD.X R28, R2, 0x1, R227, P5 ;  /* 0x00000001021ce824 */ /* 0x008fec00028e06e3 */
[----:B------:R-:W-:Y:S02]  /*6c00*/  @!P6 LEA.HI.X R193, R3, c[0x0][0x1fc], R28, 0x1, P0 ;  /* 0x00007f0003c1ea11 */ /* 0x000fe400000f0c1c */
[C---:B------:R-:W-:Y:S01]  /*6c10*/  HMMA.16816.F32 R28, R32.reuse, R168, RZ ;  /* 0x000000a8201c723c */ /* 0x040fe200000018ff */
[----:B----4-:R-:W-:Y:S02]  /*6c20*/  @!P6 IADD3 R3, P0, R0, R228, RZ ;  /* 0x000000e40003e210 */ /* 0x010fe40007f1e0ff */
[----:B------:R-:W-:Y:S01]  /*6c30*/  @!PT LDS RZ, [RZ] ;  /* 0x00000000fffff984 */ /* 0x000fe20000000800 */
[----:B------:R-:W-:Y:S01]  /*6c40*/  @!PT LDS RZ, [RZ] ;  /* 0x00000000fffff984 */ /* 0x000fe20000000800 */
[----:B------:R-:W-:Y:S01]  /*6c50*/  @!PT LDS RZ, [RZ] ;  /* 0x00000000fffff984 */ /* 0x000fe20000000800 */
[----:B------:R2:W-:Y:S02]  /*6c60*/  @!P6 LDGSTS.E.BYPASS.LTC128B.128 [R225+0x100], [R192.64], !P4 ;  /* 0x00100000c0e1efae */ /* 0x0005e4000e101d4c */
[C---:B------:R-:W-:Y:S01]  /*6c70*/  @!P6 LEA R194, P5, R3.reuse, c[0x0][0x1f8], 0x1 ;  /* 0x00007e0003c2ea11 */ /* 0x040fe200078a08ff */
[----:B-----5:R-:W-:Y:S01]  /*6c80*/  @!P6 IMAD.X R135, R2, 0x1, R223, P0 ;  /* 0x000000010287e824 */ /* 0x020fe200000e06df */
[----:B------:R-:W-:Y:S01]  /*6c90*/  @!P6 IADD3 R132, P0, R0, R252, RZ ;  /* 0x000000fc0084e210 */ /* 0x000fe20007f1e0ff */
[----:B------:R-:W-:Y:S04]  /*6ca0*/  HMMA.16816.F32 R32, R32, R170, RZ ;  /* 0x000000aa2020723c */ /* 0x000fe800000018ff */
[----:B------:R-:W-:Y:S01]  /*6cb0*/  @!P6 LEA.HI.X R195, R3, c[0x0][0x1fc], R135, 0x1, P5 ;  /* 0x00007f0003c3ea11 */ /* 0x000fe200028f0c87 */
[----:B------:R-:W-:Y:S01]  /*6cc0*/  @!P6 IMAD.X R169, R2, 0x1, R251, P0 ;  /* 0x0000000102a9e824 */ /* 0x000fe200000e06fb */
[C---:B------:R-:W-:Y:S02]  /*6cd0*/  @!P6 LEA R168, P0, R132.reuse, c[0x0][0x1f8], 0x1 ;  /* 0x00007e0084a8ea11 */ /* 0x040fe400078008ff */
[C---:B------:R-:W-:Y:S01]  /*6ce0*/  HMMA.16816.F32 R4, R172.reuse, R176, R4 ;  /* 0x000000b0ac04723c */ /* 0x040fe20000001804 */
[----:B------:R3:W-:Y:S04]  /*6cf0*/  @!P6 LDGSTS.E.BYPASS.LTC128B.128 [R225+0x2100], [R194.64], !P3 ;  /* 0x02100000c2e1efae */ /* 0x0007e8000d901d4c */
[----:B------:R-:W-:Y:S02]  /*6d00*/  @!P6 LEA.HI.X R169, R132, c[0x0][0x1fc], R169, 0x1, P0 ;  /* 0x00007f0084a9ea11 */ /* 0x000fe400000f0ca9 */
[----:B------:R-:W-:Y:S01]  /*6d10*/  @!P6 IADD3 R3, P5, R0, R250, RZ ;  /* 0x000000fa0003e210 */ /* 0x000fe20007fbe0ff */
[C---:B------:R-:W-:Y:S02]  /*6d20*/  HMMA.16816.F32 R8, R172.reuse, R178, R8 ;  /* 0x000000b2ac08723c */ /* 0x040fe40000001808 */
[----:B------:R4:W-:Y:S02]  /*6d30*/  @!P6 LDGSTS.E.BYPASS.LTC128B.128 [R225+0x4100], [R168.64], !P2 ;  /* 0x04100000a8e1efae */ /* 0x0009e4000d101d4c */
[----:B------:R-:W-:Y:S01]  /*6d40*/  @!P6 IMAD.X R135, R2, 0x1, R247, P5 ;  /* 0x000000010287e824 */ /* 0x000fe200028e06f7 */
[----:B------:R-:W-:Y:S02]  /*6d50*/  @!P6 LEA R0, P0, R229, R0, 0x5 ;  /* 0x00000000e500e211 */ /* 0x000fe400078028ff */
[C---:B--2---:R-:W-:Y:S01]  /*6d60*/  @!P6 LEA R192, P5, R3.reuse, c[0x0][0x1f8], 0x1 ;  /* 0x00007e0003c0ea11 */ /* 0x044fe200078a08ff */
[C---:B------:R-:W-:Y:S04]  /*6d70*/  HMMA.16816.F32 R12, R172.reuse, R180, R12 ;  /* 0x000000b4ac0c723c */ /* 0x040fe8000000180c */
[----:B------:R-:W-:Y:S02]  /*6d80*/  @!P6 LEA.HI.X R193, R3, c[0x0][0x1fc], R135, 0x1, P5 ;  /* 0x00007f0003c1ea11 */ /* 0x000fe400028f0c87 */
[----:B------:R-:W-:Y:S01]  /*6d90*/  @!P6 LEA.HI.X R2, R229, R2, R230, 0x5, P0 ;  /* 0x00000002e502e211 */ /* 0x000fe200000f2ce6 */
[----:B------:R-:W-:Y:S01]  /*6da0*/  IMAD.MOV.U32 R230, RZ, RZ, 0x5 ;  /* 0x00000005ffe67424 */ /* 0x000fe200078e00ff */
[C---:B------:R-:W-:Y:S01]  /*6db0*/  HMMA.16816.F32 R16, R172.reuse, R182, R16 ;  /* 0x000000b6ac10723c */ /* 0x040fe20000001810 */
[----:B------:R3:W-:Y:S03]  /*6dc0*/  @!P6 LDGSTS.E.BYPASS.LTC128B.128 [R225+0x6100], [R192.64], !P1 ;  /* 0x06100000c0e1efae */ /* 0x0007e6000c901d4c */
[C---:B------:R-:W-:Y:S02]  /*6dd0*/  @!P6 IADD3 R132, P5, R0.reuse, R232, RZ ;  /* 0x000000e80084e210 */ /* 0x040fe40007fbe0ff */
[----:B------:R-:W-:Y:S02]  /*6de0*/  @!P6 IADD3 R3, P0, R0, R228, RZ ;  /* 0x000000e40003e210 */ /* 0x000fe40007f1e0ff */
[C---:B-1----:R-:W-:Y:S01]  /*6df0*/  HMMA.16816.F32 R20, R172.reuse, R184, R20 ;  /* 0x000000b8ac14723c */ /* 0x042fe20000001814 */
[----:B------:R-:W2:Y:S03]  /*6e00*/  LDL.64 R228, [R1+0x38] ;  /* 0x0000380001e47983 */ /* 0x000ea60000100a00 */
[----:B------:R-:W-:Y:S01]  /*6e10*/  @!P6 IMAD.X R135, R2, 0x1, R227, P5 ;  /* 0x000000010287e824 */ /* 0x000fe200028e06e3 */
[----:B------:R-:W-:Y:S01]  /*6e20*/  @!P6 LEA R176, P5, R132, c[0x0][0x1f8], 0x1 ;  /* 0x00007e0084b0ea11 */ /* 0x000fe200078a08ff */
[----:B----4-:R-:W-:Y:S01]  /*6e30*/  @!P6 IMAD.X R168, R2, 0x1, R223, P0 ;  /* 0x0000000102a8e824 */ /* 0x010fe200000e06df */
[C---:B------:R-:W-:Y:S01]  /*6e40*/  @!P6 LEA R170, P0, R3.reuse, c[0x0][0x1f8], 0x1 ;  /* 0x00007e0003aaea11 */ /* 0x040fe200078008ff */
[C---:B------:R-:W-:Y:S01]  /*6e50*/  HMMA.16816.F32 R24, R172.reuse, R186, R24 ;  /* 0x000000baac18723c */ /* 0x040fe20000001818 */
[----:B------:R-:W4:Y:S03]  /*6e60*/  LDL.64 R226, [R1+0x30] ;  /* 0x0000300001e27983 */ /* 0x000f260000100a00 */
[----:B------:R-:W-:Y:S01]  /*6e70*/  @!P6 LEA.HI.X R177, R132, c[0x0][0x1fc], R135, 0x1, P5 ;  /* 0x00007f0084b1ea11 */ /* 0x000fe200028f0c87 */
[----:B------:R-:W-:Y:S01]  /*6e80*/  IMAD.MOV.U32 R223, RZ, RZ, c[0x0][0x1e0] ;  /* 0x00007800ffdf7624 */ /* 0x000fe200078e00ff */
[----:B------:R-:W-:Y:S02]  /*6e90*/  @!P6 IADD3 R132, P5, R0, R252, RZ ;  /* 0x000000fc0084e210 */ /* 0x000fe40007fbe0ff */
[C---:B------:R-:W-:Y:S01]  /*6ea0*/  HMMA.16816.F32 R28, R172.reuse, R188, R28 ;  /* 0x000000bcac1c723c */ /* 0x040fe2000000181c */
[----:B------:R1:W-:Y:S03]  /*6eb0*/  @!P6 LDGSTS.E.BYPASS.LTC128B.128 [R225+0x1100], [R176.64], !P4 ;  /* 0x01100000b0e1efae */ /* 0x0003e6000e101d4c */
[----:B------:R-:W-:Y:S02]  /*6ec0*/  @!P6 LEA.HI.X R171, R3, c[0x0][0x1fc], R168, 0x1, P0 ;  /* 0x00007f0003abea11 */ /* 0x000fe400000f0ca8 */
[----:B------:R-:W-:Y:S02]  /*6ed0*/  @!P6 IADD3.X R135, R2, R251, RZ, P5, !PT ;  /* 0x000000fb0287e210 */ /* 0x000fe40002ffe4ff */
[----:B------:R-:W-:Y:S01]  /*6ee0*/  HMMA.16816.F32 R32, R172, R190, R32 ;  /* 0x000000beac20723c */ /* 0x000fe20000001820 */
[----:B------:R5:W-:Y:S03]  /*6ef0*/  @!P6 LDGSTS.E.BYPASS.LTC128B.128 [R225+0x3100], [R170.64], !P3 ;  /* 0x03100000aae1efae */ /* 0x000be6000d901d4c */
[----:B------:R-:W-:Y:S02]  /*6f00*/  @!P6 LEA R168, P5, R132, c[0x0][0x1f8], 0x1 ;  /* 0x00007e0084a8ea11 */ /* 0x000fe400078a08ff */
[----:B------:R-:W-:Y:S02]  /*6f10*/  @!P6 IADD3 R0, P0, R0, R250, RZ ;  /* 0x000000fa0000e210 */ /* 0x000fe40007f1e0ff */
[----:B------:R-:W-:Y:S04]  /*6f20*/  @!P6 LEA.HI.X R169, R132, c[0x0][0x1fc], R135, 0x1, P5 ;  /* 0x00007f0084a9ea11 */ /* 0x000fe800028f0c87 */
[----:B------:R-:W-:Y:S01]  /*6f30*/  @!P6 IMAD.X R3, R2, 0x1, R247, P0 ;  /* 0x000000010203e824 */ /* 0x000fe200000e06f7 */
[----:B------:R5:W-:Y:S01]  /*6f40*/  @!P6 LDGSTS.E.BYPASS.LTC128B.128 [R225+0x5100], [R168.64], !P2 ;  /* 0x05100000a8e1efae */ /* 0x000be2000d101d4c */
[C---:B------:R-:W-:Y:S02]  /*6f50*/  @!P6 LEA R2, P0, R0.reuse, c[0x0][0x1f8], 0x1 ;  /* 0x00007e000002ea11 */ /* 0x040fe400078008ff */
[----:B------:R-:W-:Y:S02]  /*6f60*/  SHF.L.U32 R223, R223, 0x5, RZ ;  /* 0x00000005dfdf7819 */ /* 0x000fe400000006ff */
[----:B------:R-:W-:Y:S05]  /*6f70*/  @!P6 LEA.HI.X R3, R0, c[0x0][0x1fc], R3, 0x1, P0 ;  /* 0x00007f000003ea11 */ /* 0x000fea00000f0c03 */
[----:B------:R5:W-:Y:S01]  /*6f80*/  @!P6 LDGSTS.E.BYPASS.LTC128B.128 [R225+0x7100], [R2.64], !P1 ;  /* 0x0710000002e1efae */ /* 0x000be2000c901d4c */
[C---:B------:R-:W-:Y:S05]  /*6f90*/  ISETP.GT.AND P6, PT, R224.reuse, R231, PT ;  /* 0x000000e7e000720c */ /* 0x040fea0003fc4270 */
[----:B-1----:R-:W-:Y:S06]  /*6fa0*/  LDSM.16.M88.4 R176, [R202+0x8100] ;  /* 0x00810000cab0783b */ /* 0x002fec0000000200 */
[----:B---3--:R-:W-:Y:S02]  /*6fb0*/  LDSM.16.M88.4 R192, [R202+0x8900] ;  /* 0x00890000cac0783b */ /* 0x008fe40000000200 */
[----:B------:R-:W-:Y:S04]  /*6fc0*/  @P6 IADD3 R0, R224, -0x1, RZ ;  /* 0xffffffffe0006810 */ /* 0x000fe80007ffe0ff */
[----:B-----5:R-:W1:Y:S06]  /*6fd0*/  LDSM.16.M88.4 R168, [R206+0x10100] ;  /* 0x01010000cea8783b */ /* 0x020e6c0000000200 */
[----:B------:R-:W3:Y:S01]  /*6fe0*/  LDSM.16.M88.4 R180, [R202+0x9100] ;  /* 0x00910000cab4783b */ /* 0x000ee20000000200 */
[----:B------:R-:W-:Y:S05]  /*6ff0*/  @P6 IMAD.WIDE.U32 R2, R0, c[0x0][0x1e0], RZ ;  /* 0x0000780000026a25 */ /* 0x000fea00078e00ff */
[----:B------:R-:W0:Y:S06]  /*7000*/  LDGDEPBAR ;  /* 0x00000000000079af */ /* 0x000e2c0000000000 */
[----:B------:R-:W5:Y:S06]  /*7010*/  LDSM.16.M88.4 R184, [R202+0x9900] ;  /* 0x00990000cab8783b */ /* 0x000f6c0000000200 */
[----:B------:R-:W-:Y:S06]  /*7020*/  LDSM.16.M88.4 R172, [R205+0x10100] ;  /* 0x01010000cdac783b */ /* 0x000fec0000000200 */
[----:B------:R-:W-:Y:S01]  /*7030*/  LDSM.16.M88.4 R188, [R201+0x800] ;  /* 0x00080000c9bc783b */ /* 0x000fe20000000200 */
[C---:B-1----:R-:W-:Y:S08]  /*7040*/  HMMA.16816.F32 R4, R168.reuse, R176, R4 ;  /* 0x000000b0a804723c */ /* 0x042ff00000001804 */
[C---:B------:R-:W-:Y:S01]  /*7050*/  HMMA.16816.F32 R8, R168.reuse, R178, R8 ;  /* 0x000000b2a808723c */ /* 0x040fe20000001808 */
[----:B------:R-:W1:Y:S07]  /*7060*/  LDSM.16.M88.4 R176, [R201] ;  /* 0x00000000c9b0783b */ /* 0x000e6e0000000200 */
[C---:B------:R-:W-:Y:S08]  /*7070*/  HMMA.16816.F32 R12, R168.reuse, R192, R12 ;  /* 0x000000c0a80c723c */ /* 0x040ff0000000180c */
[C---:B------:R-:W-:Y:S01]  /*7080*/  HMMA.16816.F32 R16, R168.reuse, R194, R16 ;  /* 0x000000c2a810723c */ /* 0x040fe20000001810 */
[----:B------:R-:W1:Y:S07]  /*7090*/  LDSM.16.M88.4 R192, [R201+0x1000] ;  /* 0x00100000c9c0783b */ /* 0x000e6e0000000200 */
[C---:B---3--:R-:W-:Y:S08]  /*70a0*/  HMMA.16816.F32 R20, R168.reuse, R180, R20 ;  /* 0x000000b4a814723c */ /* 0x048ff00000001814 */
[C---:B------:R-:W-:Y:S01]  /*70b0*/  HMMA.16816.F32 R24, R168.reuse, R182, R24 ;  /* 0x000000b6a818723c */ /* 0x040fe20000001818 */
[----:B------:R-:W3:Y:S07]  /*70c0*/  LDSM.16.M88.4 R180, [R201+0x1800] ;  /* 0x00180000c9b4783b */ /* 0x000eee0000000200 */
[C---:B-----5:R-:W-:Y:S08]  /*70d0*/  HMMA.16816.F32 R28, R168.reuse, R184, R28 ;  /* 0x000000b8a81c723c */ /* 0x060ff0000000181c */
[----:B------:R-:W-:Y:S01]  /*70e0*/  HMMA.16816.F32 R32, R168, R186, R32 ;  /* 0x000000baa820723c */ /* 0x000fe20000001820 */
[----:B------:R-:W-:Y:S06]  /*70f0*/  LDSM.16.M88.4 R168, [R203+0x14100] ;  /* 0x01410000cba8783b */ /* 0x000fec0000000200 */
[----:B------:R-:W5:Y:S01]  /*7100*/  LDSM.16.M88.4 R184, [R196+0xa100] ;  /* 0x00a10000c4b8783b */ /* 0x000f620000000200 */
        /* <DEDUP_REMOVED lines=8> */
[----:B------:R-:W-:Y:S07]  /*7190*/  LDSM.16.M88.4 R192, [R219] ;  /* 0x00000000dbc0783b */ /* 0x000fee0000000200 */
[C---:B---3--:R-:W-:Y:S08]  /*71a0*/  HMMA.16816.F32 R28, R172.reuse, R180, R28 ;  /* 0x000000b4ac1c723c */ /* 0x048ff0000000181c */
[----:B------:R-:W-:Y:S01]  /*71b0*/  HMMA.16816.F32 R32, R172, R182, R32 ;  /* 0x000000b6ac20723c */ /* 0x000fe20000001820 */
[----:B------:R-:W3:Y:S06]  /*71c0*/  LDSM.16.M88.4 R172, [R196+0xb900] ;  /* 0x00b90000c4ac783b */ /* 0x000eec0000000200 */
[----:B------:R-:W3:Y:S01]  /*71d0*/  LDSM.16.M88.4 R180, [R204+0x14100] ;  /* 0x01410000ccb4783b */ /* 0x000ee20000000200 */
[C---:B-----5:R-:W-:Y:S08]  /*71e0*/  HMMA.16816.F32 R4, R168.reuse, R184, R4 ;  /* 0x000000b8a804723c */ /* 0x060ff00000001804 */
[C---:B------:R-:W-:Y:S01]  /*71f0*/  HMMA.16816.F32 R8, R168.reuse, R186, R8 ;  /* 0x000000baa808723c */ /* 0x040fe20000001808 */
[----:B------:R-:W5:Y:S07]  /*7200*/  LDSM.16.M88.4 R184, [R218] ;  /* 0x00000000dab8783b */ /* 0x000f6e0000000200 */
[C---:B-1----:R-:W-:Y:S08]  /*7210*/  HMMA.16816.F32 R12, R168.reuse, R176, R12 ;  /* 0x000000b0a80c723c */ /* 0x042ff0000000180c */
[C---:B------:R-:W-:Y:S01]  /*7220*/  HMMA.16816.F32 R16, R168.reuse, R178, R16 ;  /* 0x000000b2a810723c */ /* 0x040fe20000001810 */
[----:B------:R-:W-:Y:S07]  /*7230*/  LDSM.16.M88.4 R176, [R206+0x14100] ;  /* 0x01410000ceb0783b */ /* 0x000fee0000000200 */
[C---:B------:R-:W-:Y:S08]  /*7240*/  HMMA.16816.F32 R20, R168.reuse, R188, R20 ;  /* 0x000000bca814723c */ /* 0x040ff00000001814 */
[C---:B------:R-:W-:Y:S01]  /*7250*/  HMMA.16816.F32 R24, R168.reuse, R190, R24 ;  /* 0x000000bea818723c */ /* 0x040fe20000001818 */
[----:B------:R-:W-:Y:S07]  /*7260*/  LDSM.16.M88.4 R188, [R202+0xa100] ;  /* 0x00a10000cabc783b */ /* 0x000fee0000000200 */
[C---:B---3--:R-:W-:Y:S08]  /*7270*/  HMMA.16816.F32 R28, R168.reuse, R172, R28 ;  /* 0x000000aca81c723c */ /* 0x048ff0000000181c */
[----:B------:R-:W-:Y:S01]  /*7280*/  HMMA.16816.F32 R32, R168, R174, R32 ;  /* 0x000000aea820723c */ /* 0x000fe20000001820 */
[----:B------:R-:W1:Y:S06]  /*7290*/  LDSM.16.M88.4 R168, [R217] ;  /* 0x00000000d9a8783b */ /* 0x000e6c0000000200 */
[----:B------:R-:W3:Y:S01]  /*72a0*/  LDSM.16.M88.4 R172, [R216] ;  /* 0x00000000d8ac783b */ /* 0x000ee20000000200 */
[C---:B------:R-:W-:Y:S08]  /*72b0*/  HMMA.16816.F32 R4, R180.reuse, R192, R4 ;  /* 0x000000c0b404723c */ /* 0x040ff00000001804 */
[C---:B------:R-:W-:Y:S01]  /*72c0*/  HMMA.16816.F32 R8, R180.reuse, R194, R8 ;  /* 0x000000c2b408723c */ /* 0x040fe20000001808 */
[----:B------:R-:W2:Y:S07]  /*72d0*/  LDSM.16.M88.4 R192, [R202+0xa900] ;  /* 0x00a90000cac0783b */ /* 0x000eae0000000200 */
[C---:B-----5:R-:W-:Y:S08]  /*72e0*/  HMMA.16816.F32 R12, R180.reuse, R184, R12 ;  /* 0x000000b8b40c723c */ /* 0x060ff0000000180c */
[C---:B------:R-:W-:Y:S01]  /*72f0*/  HMMA.16816.F32 R16, R180.reuse, R186, R16 ;  /* 0x000000bab410723c */ /* 0x040fe20000001810 */
[----:B------:R-:W5:Y:S07]  /*7300*/  LDSM.16.M88.4 R184, [R202+0xb100] ;  /* 0x00b10000cab8783b */ /* 0x000f6e0000000200 */
[C---:B-1----:R-:W-:Y:S08]  /*7310*/  HMMA.16816.F32 R20, R180.reuse, R168, R20 ;  /* 0x000000a8b414723c */ /* 0x042ff00000001814 */
[C---:B------:R-:W-:Y:S01]  /*7320*/  HMMA.16816.F32 R24, R180.reuse, R170, R24 ;  /* 0x000000aab418723c */ /* 0x040fe20000001818 */
[----:B------:R-:W1:Y:S07]  /*7330*/  LDSM.16.M88.4 R168, [R202+0xb900] ;  /* 0x00b90000caa8783b */ /* 0x000e6e0000000200 */
[C---:B---3--:R-:W-:Y:S08]  /*7340*/  HMMA.16816.F32 R28, R180.reuse, R172, R28 ;  /* 0x000000acb41c723c */ /* 0x048ff0000000181c */
[----:B------:R-:W-:Y:S01]  /*7350*/  HMMA.16816.F32 R32, R180, R174, R32 ;  /* 0x000000aeb420723c */ /* 0x000fe20000001820 */
[----:B------:R-:W-:Y:S06]  /*7360*/  LDSM.16.M88.4 R172, [R205+0x14100] ;  /* 0x01410000cdac783b */ /* 0x000fec0000000200 */
[----:B------:R-:W3:Y:S01]  /*7370*/  LDSM.16.M88.4 R180, [R201+0x2000] ;  /* 0x00200000c9b4783b */ /* 0x000ee20000000200 */
[C---:B------:R-:W-:Y:S08]  /*7380*/  HMMA.16816.F32 R4, R176.reuse, R188, R4 ;  /* 0x000000bcb004723c */ /* 0x040ff00000001804 */
[C---:B------:R-:W-:Y:S01]  /*7390*/  HMMA.16816.F32 R8, R176.reuse, R190, R8 ;  /* 0x000000beb008723c */ /* 0x040fe20000001808 */
[----:B------:R-:W3:Y:S07]  /*73a0*/  LDSM.16.M88.4 R188, [R201+0x2800] ;  /* 0x00280000c9bc783b */ /* 0x000eee0000000200 */
[C---:B--2---:R-:W-:Y:S08]  /*73b0*/  HMMA.16816.F32 R12, R176.reuse, R192, R12 ;  /* 0x000000c0b00c723c */ /* 0x044ff0000000180c */
[C---:B------:R-:W-:Y:S01]  /*73c0*/  HMMA.16816.F32 R16, R176.reuse, R194, R16 ;  /* 0x000000c2b010723c */ /* 0x040fe20000001810 */
[----:B------:R-:W2:Y:S07]  /*73d0*/  LDSM.16.M88.4 R192, [R201+0x3000] ;  /* 0x00300000c9c0783b */ /* 0x000eae0000000200 */
[C---:B-----5:R-:W-:Y:S08]  /*73e0*/  HMMA.16816.F32 R20, R176.reuse, R184, R20 ;  /* 0x000000b8b014723c */ /* 0x060ff00000001814 */
[C---:B------:R-:W-:Y:S01]  /*73f0*/  HMMA.16816.F32 R24, R176.reuse, R186, R24 ;  /* 0x000000bab018723c */ /* 0x040fe20000001818 */
[----:B------:R-:W5:Y:S07]  /*7400*/  LDSM.16.M88.4 R184, [R201+0x3800] ;  /* 0x00380000c9b8783b */ /* 0x000f6e0000000200 */
[C---:B-1----:R-:W-:Y:S08]  /*7410*/  HMMA.16816.F32 R28, R176.reuse, R168, R28 ;  /* 0x000000a8b01c723c */ /* 0x042ff0000000181c */
[----:B------:R-:W-:Y:S01]  /*7420*/  HMMA.16816.F32 R32, R176, R170, R32 ;  /* 0x000000aab020723c */ /* 0x000fe20000001820 */
[----:B------:R-:W-:Y:S06]  /*7430*/  LDSM.16.M88.4 R168, [R203+0x18100] ;  /* 0x01810000cba8783b */ /* 0x000fec0000000200 */
[----:B------:R-:W1:Y:S01]  /*7440*/  LDSM.16.M88.4 R176, [R196+0xc100] ;  /* 0x00c10000c4b0783b */ /* 0x000e620000000200 */
[C---:B---3--:R-:W-:Y:S08]  /*7450*/  HMMA.16816.F32 R4, R172.reuse, R180, R4 ;  /* 0x000000b4ac04723c */ /* 0x048ff00000001804 */
[C---:B------:R-:W-:Y:S01]  /*7460*/  HMMA.16816.F32 R8, R172.reuse, R182, R8 ;  /* 0x000000b6ac08723c */ /* 0x040fe20000001808 */
[----:B------:R-:W3:Y:S07]  /*7470*/  LDSM.16.M88.4 R180, [R196+0xc900] ;  /* 0x00c90000c4b4783b */ /* 0x000eee0000000200 */
[C---:B------:R-:W-:Y:S08]  /*7480*/  HMMA.16816.F32 R12, R172.reuse, R188, R12 ;  /* 0x000000bcac0c723c */ /* 0x040ff0000000180c */
[C---:B------:R-:W-:Y:S01]  /*7490*/  HMMA.16816.F32 R16, R172.reuse, R190, R16 ;  /* 0x000000beac10723c */ /* 0x040fe20000001810 */
[----:B------:R-:W3:Y:S07]  /*74a0*/  LDSM.16.M88.4 R188, [R196+0xd100] ;  /* 0x00d10000c4bc783b */ /* 0x000eee0000000200 */
[C---:B--2---:R-:W-:Y:S08]  /*74b0*/  HMMA.16816.F32 R20, R172.reuse, R192, R20 ;  /* 0x000000c0ac14723c */ /* 0x044ff00000001814 */
[C---:B------:R-:W-:Y:S01]  /*74c0*/  HMMA.16816.F32 R24, R172.reuse, R194, R24 ;  /* 0x000000c2ac18723c */ /* 0x040fe20000001818 */
[----:B------:R-:W2:Y:S07]  /*74d0*/  LDSM.16.M88.4 R192, [R196+0xd900] ;  /* 0x00d90000c4c0783b */ /* 0x000eae0000000200 */
[C---:B-----5:R-:W-:Y:S08]  /*74e0*/  HMMA.16816.F32 R28, R172.reuse, R184, R28 ;  /* 0x000000b8ac1c723c */ /* 0x060ff0000000181c */
[----:B------:R-:W-:Y:S01]  /*74f0*/  HMMA.16816.F32 R32, R172, R186, R32 ;  /* 0x000000baac20723c */ /* 0x000fe20000001820 */
[----:B------:R-:W-:Y:S06]  /*7500*/  LDSM.16.M88.4 R172, [R204+0x18100] ;  /* 0x01810000ccac783b */ /* 0x000fec0000000200 */
[----:B------:R-:W5:Y:S01]  /*7510*/  LDSM.16.M88.4 R184, [R215] ;  /* 0x00000000d7b8783b */ /* 0x000f620000000200 */
[C---:B-1----:R-:W-:Y:S08]  /*7520*/  HMMA.16816.F32 R4, R168.reuse, R176, R4 ;  /* 0x000000b0a804723c */ /* 0x042ff00000001804 */
[C---:B------:R-:W-:Y:S01]  /*7530*/  HMMA.16816.F32 R8, R168.reuse, R178, R8 ;  /* 0x000000b2a808723c */ /* 0x040fe20000001808 */
[----:B------:R-:W1:Y:S07]  /*7540*/  LDSM.16.M88.4 R176, [R214] ;  /* 0x00000000d6b0783b */ /* 0x000e6e0000000200 */
[C---:B---3--:R-:W-:Y:S08]  /*7550*/  HMMA.16816.F32 R12, R168.reuse, R180, R12 ;  /* 0x000000b4a80c723c */ /* 0x048ff0000000180c */
[C---:B------:R-:W-:Y:S01]  /*7560*/  HMMA.16816.F32 R16, R168.reuse, R182, R16 ;  /* 0x000000b6a810723c */ /* 0x040fe20000001810 */
[----:B------:R-:W3:Y:S07]  /*7570*/  LDSM.16.M88.4 R180, [R213] ;  /* 0x00000000d5b4783b */ /* 0x000eee0000000200 */
[C---:B------:R-:W-:Y:S08]  /*7580*/  HMMA.16816.F32 R20, R168.reuse, R188, R20 ;  /* 0x000000bca814723c */ /* 0x040ff00000001814 */
[C---:B------:R-:W-:Y:S01]  /*7590*/  HMMA.16816.F32 R24, R168.reuse, R190, R24 ;  /* 0x000000bea818723c */ /* 0x040fe20000001818 */
[----:B------:R-:W-:Y:S07]  /*75a0*/  LDSM.16.M88.4 R188, [R206+0x18100] ;  /* 0x01810000cebc783b */ /* 0x000fee0000000200 */
[C---:B--2---:R-:W-:Y:S08]  /*75b0*/  HMMA.16816.F32 R28, R168.reuse, R192, R28 ;  /* 0x000000c0a81c723c */ /* 0x044ff0000000181c */
[----:B------:R-:W-:Y:S01]  /*75c0*/  HMMA.16816.F32 R32, R168, R194, R32 ;  /* 0x000000c2a820723c */ /* 0x000fe20000001820 */
[----:B------:R-:W2:Y:S06]  /*75d0*/  LDSM.16.M88.4 R168, [R212] ;  /* 0x00000000d4a8783b */ /* 0x000eac0000000200 */
[----:B------:R-:W2:Y:S01]  /*75e0*/  LDSM.16.M88.4 R192, [R202+0xc100] ;  /* 0x00c10000cac0783b */ /* 0x000ea20000000200 */
[C---:B-----5:R-:W-:Y:S08]  /*75f0*/  HMMA.16816.F32 R4, R172.reuse, R184, R4 ;  /* 0x000000b8ac04723c */ /* 0x060ff00000001804 */
[C---:B------:R-:W-:Y:S01]  /*7600*/  HMMA.16816.F32 R8, R172.reuse, R186, R8 ;  /* 0x000000baac08723c */ /* 0x040fe20000001808 */
[----:B------:R-:W5:Y:S07]  /*7610*/  LDSM.16.M88.4 R184, [R202+0xc900] ;  /* 0x00c90000cab8783b */ /* 0x000f6e0000000200 */
[C---:B-1----:R-:W-:Y:S08]  /*7620*/  HMMA.16816.F32 R12, R172.reuse, R176, R12 ;  /* 0x000000b0ac0c723c */ /* 0x042ff0000000180c */
[C---:B------:R-:W-:Y:S01]  /*7630*/  HMMA.16816.F32 R16, R172.reuse, R178, R16 ;  /* 0x000000b2ac10723c */ /* 0x040fe20000001810 */
[----:B------:R-:W-:Y:S07]  /*7640*/  LDSM.16.M88.4 R176, [R205+0x18100] ;  /* 0x01810000cdb0783b */ /* 0x000fee0000000200 */
[C---:B---3--:R-:W-:Y:S08]  /*7650*/  HMMA.16816.F32 R20, R172.reuse, R180, R20 ;  /* 0x000000b4ac14723c */ /* 0x048ff00000001814 */
[C---:B------:R-:W-:Y:S01]  /*7660*/  HMMA.16816.F32 R24, R172.reuse, R182, R24 ;  /* 0x000000b6ac18723c */ /* 0x040fe20000001818 */
[----:B------:R-:W-:Y:S07]  /*7670*/  LDSM.16.M88.4 R180, [R201+0x4000] ;  /* 0x00400000c9b4783b */ /* 0x000fee0000000200 */
[C---:B--2---:R-:W-:Y:S08]  /*7680*/  HMMA.16816.F32 R28, R172.reuse, R168, R28 ;  /* 0x000000a8ac1c723c */ /* 0x044ff0000000181c */
[----:B------:R-:W-:Y:S01]  /*7690*/  HMMA.16816.F32 R32, R172, R170, R32 ;  /* 0x000000aaac20723c */ /* 0x000fe20000001820 */
[----:B------:R-:W1:Y:S06]  /*76a0*/  LDSM.16.M88.4 R168, [R202+0xd100] ;  /* 0x00d10000caa8783b */ /* 0x000e6c0000000200 */
[----:B------:R-:W2:Y:S01]  /*76b0*/  LDSM.16.M88.4 R172, [R202+0xd900] ;  /* 0x00d90000caac783b */ /* 0x000ea20000000200 */
[C---:B------:R-:W-:Y:S08]  /*76c0*/  HMMA.16816.F32 R4, R188.reuse, R192, R4 ;  /* 0x000000c0bc04723c */ /* 0x040ff00000001804 */
[C---:B------:R-:W-:Y:S01]  /*76d0*/  HMMA.16816.F32 R8, R188.reuse, R194, R8 ;  /* 0x000000c2bc08723c */ /* 0x040fe20000001808 */
[----:B------:R-:W3:Y:S07]  /*76e0*/  LDSM.16.M88.4 R192, [R201+0x4800] ;  /* 0x00480000c9c0783b */ /* 0x000eee0000000200 */
[C---:B-----5:R-:W-:Y:S08]  /*76f0*/  HMMA.16816.F32 R12, R188.reuse, R184, R12 ;  /* 0x000000b8bc0c723c */ /* 0x060ff0000000180c */
[C---:B------:R-:W-:Y:S01]  /*7700*/  HMMA.16816.F32 R16, R188.reuse, R186, R16 ;  /* 0x000000babc10723c */ /* 0x040fe20000001810 */
[----:B------:R-:W5:Y:S07]  /*7710*/  LDSM.16.M88.4 R184, [R201+0x5000] ;  /* 0x00500000c9b8783b */ /* 0x000f6e0000000200 */
[C---:B-1----:R-:W-:Y:S08]  /*7720*/  HMMA.16816.F32 R20, R188.reuse, R168, R20 ;  /* 0x000000a8bc14723c */ /* 0x042ff00000001814 */
[C---:B------:R-:W-:Y:S01]  /*7730*/  HMMA.16816.F32 R24, R188.reuse, R170, R24 ;  /* 0x000000aabc18723c */ /* 0x040fe20000001818 */
[----:B------:R-:W1:Y:S07]  /*7740*/  LDSM.16.M88.4 R168, [R201+0x5800] ;  /* 0x00580000c9a8783b */ /* 0x000e6e0000000200 */
[C---:B--2---:R-:W-:Y:S08]  /*7750*/  HMMA.16816.F32 R28, R188.reuse, R172, R28 ;  /* 0x000000acbc1c723c */ /* 0x044ff0000000181c */
[----:B------:R-:W-:Y:S01]  /*7760*/  HMMA.16816.F32 R32, R188, R174, R32 ;  /* 0x000000aebc20723c */ /* 0x000fe20000001820 */
[----:B------:R-:W-:Y:S06]  /*7770*/  LDSM.16.M88.4 R172, [R203+0x1c100] ;  /* 0x01c10000cbac783b */ /* 0x000fec0000000200 */
[----:B------:R-:W-:Y:S01]  /*7780*/  LDSM.16.M88.4 R188, [R196+0xe900] ;  /* 0x00e90000c4bc783b */ /* 0x000fe20000000200 */
[C---:B------:R-:W-:Y:S08]  /*7790*/  HMMA.16816.F32 R4, R176.reuse, R180, R4 ;  /* 0x000000b4b004723c */ /* 0x040ff00000001804 */
[C---:B------:R-:W-:Y:S01]  /*77a0*/  HMMA.16816.F32 R8, R176.reuse, R182, R8 ;  /* 0x000000b6b008723c */ /* 0x040fe20000001808 */
[----:B------:R-:W2:Y:S07]  /*77b0*/  LDSM.16.M88.4 R180, [R196+0xe100] ;  /* 0x00e10000c4b4783b */ /* 0x000eae0000000200 */
[C---:B---3--:R-:W-:Y:S08]  /*77c0*/  HMMA.16816.F32 R12, R176.reuse, R192, R12 ;  /* 0x000000c0b00c723c */ /* 0x048ff0000000180c */
[C---:B------:R-:W-:Y:S01]  /*77d0*/  HMMA.16816.F32 R16, R176.reuse, R194, R16 ;  /* 0x000000c2b010723c */ /* 0x040fe20000001810 */
[----:B------:R-:W3:Y:S07]  /*77e0*/  LDSM.16.M88.4 R192, [R196+0xf100] ;  /* 0x00f10000c4c0783b */ /* 0x000eee0000000200 */
[C---:B-----5:R-:W-:Y:S08]  /*77f0*/  HMMA.16816.F32 R20, R176.reuse, R184, R20 ;  /* 0x000000b8b014723c */ /* 0x060ff00000001814 */
[C---:B------:R-:W-:Y:S01]  /*7800*/  HMMA.16816.F32 R24, R176.reuse, R186, R24 ;  /* 0x000000bab018723c */ /* 0x040fe20000001818 */
[----:B------:R-:W5:Y:S07]  /*7810*/  LDSM.16.M88.4 R184, [R196+0xf900] ;  /* 0x00f90000c4b8783b */ /* 0x000f6e0000000200 */
[C---:B-1----:R-:W-:Y:S08]  /*7820*/  HMMA.16816.F32 R28, R176.reuse, R168, R28 ;  /* 0x000000a8b01c723c */ /* 0x042ff0000000181c */
[----:B------:R-:W-:Y:S01]  /*7830*/  HMMA.16816.F32 R32, R176, R170, R32 ;  /* 0x000000aab020723c */ /* 0x000fe20000001820 */
[----:B------:R-:W-:Y:S06]  /*7840*/  LDSM.16.M88.4 R168, [R204+0x1c100] ;  /* 0x01c10000cca8783b */ /* 0x000fec0000000200 */
[----:B------:R-:W1:Y:S01]  /*7850*/  LDSM.16.M88.4 R176, [R211] ;  /* 0x00000000d3b0783b */ /* 0x000e620000000200 */
[C---:B--2---:R-:W-:Y:S08]  /*7860*/  HMMA.16816.F32 R4, R172.reuse, R180, R4 ;  /* 0x000000b4ac04723c */ /* 0x044ff00000001804 */
[C---:B------:R-:W-:Y:S01]  /*7870*/  HMMA.16816.F32 R8, R172.reuse, R182, R8 ;  /* 0x000000b6ac08723c */ /* 0x040fe20000001808 */
[----:B------:R-:W2:Y:S07]  /*7880*/  LDSM.16.M88.4 R180, [R210] ;  /* 0x00000000d2b4783b */ /* 0x000eae0000000200 */
[C---:B------:R-:W-:Y:S08]  /*7890*/  HMMA.16816.F32 R12, R172.reuse, R188, R12 ;  /* 0x000000bcac0c723c */ /* 0x040ff0000000180c */
[C---:B------:R-:W-:Y:S01]  /*78a0*/  HMMA.16816.F32 R16, R172.reuse, R190, R16 ;  /* 0x000000beac10723c */ /* 0x040fe20000001810 */
[----:B------:R-:W2:Y:S07]  /*78b0*/  LDSM.16.M88.4 R188, [R209] ;  /* 0x00000000d1bc783b */ /* 0x000eae0000000200 */
[C---:B---3--:R-:W-:Y:S08]  /*78c0*/  HMMA.16816.F32 R20, R172.reuse, R192, R20 ;  /* 0x000000c0ac14723c */ /* 0x048ff00000001814 */
[C---:B------:R-:W-:Y:S01]  /*78d0*/  HMMA.16816.F32 R24, R172.reuse, R194, R24 ;  /* 0x000000c2ac18723c */ /* 0x040fe20000001818 */
[----:B------:R-:W3:Y:S07]  /*78e0*/  LDSM.16.M88.4 R192, [R208] ;  /* 0x00000000d0c0783b */ /* 0x000eee0000000200 */
[C---:B-----5:R-:W-:Y:S08]  /*78f0*/  HMMA.16816.F32 R28, R172.reuse, R184, R28 ;  /* 0x000000b8ac1c723c */ /* 0x060ff0000000181c */
[----:B------:R-:W-:Y:S01]  /*7900*/  HMMA.16816.F32 R32, R172, R186, R32 ;  /* 0x000000baac20723c */ /* 0x000fe20000001820 */
[----:B------:R-:W-:Y:S06]  /*7910*/  LDSM.16.M88.4 R172, [R206+0x1c100] ;  /* 0x01c10000ceac783b */ /* 0x000fec0000000200 */
[----:B------:R-:W5:Y:S01]  /*7920*/  LDSM.16.M88.4 R184, [R202+0xe100] ;  /* 0x00e10000cab8783b */ /* 0x000f620000000200 */
[C---:B-1----:R-:W-:Y:S08]  /*7930*/  HMMA.16816.F32 R4, R168.reuse, R176, R4 ;  /* 0x000000b0a804723c */ /* 0x042ff00000001804 */
[C---:B------:R-:W-:Y:S01]  /*7940*/  HMMA.16816.F32 R8, R168.reuse, R178, R8 ;  /* 0x000000b2a808723c */ /* 0x040fe20000001808 */
[----:B------:R-:W1:Y:S07]  /*7950*/  LDSM.16.M88.4 R176, [R202+0xe900] ;  /* 0x00e90000cab0783b */ /* 0x000e6e0000000200 */
[C---:B--2---:R-:W-:Y:S08]  /*7960*/  HMMA.16816.F32 R12, R168.reuse, R180, R12 ;  /* 0x000000b4a80c723c */ /* 0x044ff0000000180c */
[C---:B------:R-:W-:Y:S01]  /*7970*/  HMMA.16816.F32 R16, R168.reuse, R182, R16 ;  /* 0x000000b6a810723c */ /* 0x040fe20000001810 */
[----:B------:R-:W2:Y:S07]  /*7980*/  LDSM.16.M88.4 R180, [R202+0xf100] ;  /* 0x00f10000cab4783b */ /* 0x000eae0000000200 */
[C---:B------:R-:W-:Y:S08]  /*7990*/  HMMA.16816.F32 R20, R168.reuse, R188, R20 ;  /* 0x000000bca814723c */ /* 0x040ff00000001814 */
[C---:B------:R-:W-:Y:S01]  /*79a0*/  HMMA.16816.F32 R24, R168.reuse, R190, R24 ;  /* 0x000000bea818723c */ /* 0x040fe20000001818 */
[----:B------:R-:W-:Y:S07]  /*79b0*/  LDSM.16.M88.4 R188, [R205+0x1c100] ;  /* 0x01c10000cdbc783b */ /* 0x000fee0000000200 */
[C---:B---3--:R-:W-:Y:S08]  /*79c0*/  HMMA.16816.F32 R28, R168.reuse, R192, R28 ;  /* 0x000000c0a81c723c */ /* 0x048ff0000000181c */
[----:B------:R-:W-:Y:S01]  /*79d0*/  HMMA.16816.F32 R32, R168, R194, R32 ;  /* 0x000000c2a820723c */ /* 0x000fe20000001820 */
[----:B------:R-:W3:Y:S06]  /*79e0*/  LDSM.16.M88.4 R168, [R202+0xf900] ;  /* 0x00f90000caa8783b */ /* 0x000eec0000000200 */
[----:B------:R-:W3:Y:S01]  /*79f0*/  LDSM.16.M88.4 R192, [R201+0x6000] ;  /* 0x00600000c9c0783b */ /* 0x000ee20000000200 */
[C---:B-----5:R-:W-:Y:S08]  /*7a00*/  HMMA.16816.F32 R4, R172.reuse, R184, R4 ;  /* 0x000000b8ac04723c */ /* 0x060ff00000001804 */
[C---:B------:R-:W-:Y:S08]  /*7a10*/  HMMA.16816.F32 R8, R172.reuse, R186, R8 ;  /* 0x000000baac08723c */ /* 0x040ff00000001808 */
[C---:B-1----:R-:W-:Y:S08]  /*7a20*/  HMMA.16816.F32 R12, R172.reuse, R176, R12 ;  /* 0x000000b0ac0c723c */ /* 0x042ff0000000180c */
[C---:B------:R-:W-:Y:S08]  /*7a30*/  HMMA.16816.F32 R16, R172.reuse, R178, R16 ;  /* 0x000000b2ac10723c */ /* 0x040ff00000001810 */
[C---:B--2---:R-:W-:Y:S08]  /*7a40*/  HMMA.16816.F32 R20, R172.reuse, R180, R20 ;  /* 0x000000b4ac14723c */ /* 0x044ff00000001814 */
[C---:B------:R-:W-:Y:S08]  /*7a50*/  HMMA.16816.F32 R24, R172.reuse, R182, R24 ;  /* 0x000000b6ac18723c */ /* 0x040ff00000001818 */
[C---:B---3--:R-:W-:Y:S08]  /*7a60*/  HMMA.16816.F32 R28, R172.reuse, R168, R28 ;  /* 0x000000a8ac1c723c */ /* 0x048ff0000000181c */
[----:B------:R-:W-:Y:S01]  /*7a70*/  HMMA.16816.F32 R32, R172, R170, R32 ;  /* 0x000000aaac20723c */ /* 0x000fe20000001820 */
[----:B------:R-:W1:Y:S07]  /*7a80*/  LDSM.16.M88.4 R168, [R201+0x6800] ;  /* 0x00680000c9a8783b */ /* 0x000e6e0000000200 */
[C---:B------:R-:W-:Y:S08]  /*7a90*/  HMMA.16816.F32 R4, R188.reuse, R192, R4 ;  /* 0x000000c0bc04723c */ /* 0x040ff00000001804 */
[C---:B------:R-:W-:Y:S11]  /*7aa0*/  HMMA.16816.F32 R8, R188.reuse, R194, R8 ;  /* 0x000000c2bc08723c */ /* 0x040ff60000001808 */
[----:B------:R-:W-:Y:S05]  /*7ab0*/  @!UPT UIADD3 URZ, URZ, URZ, URZ ;  /* 0x0000003f3f3ff290 */ /* 0x000fea000fffe03f */
[----:B------:R-:W-:Y:S02]  /*7ac0*/  FMUL.FTZ R4, R4, c[0x0][0x320] ;  /* 0x0000c80004047a20 */ /* 0x000fe40000410000 */
[----:B------:R-:W-:Y:S02]  /*7ad0*/  FMUL.FTZ R5, R5, c[0x0][0x320] ;  /* 0x0000c80005057a20 */ /* 0x000fe40000410000 */
[----:B------:R-:W2:Y:S01]  /*7ae0*/  MUFU.TANH R180, R4 ;  /* 0x0000000400b47308 */ /* 0x000ea20000002400 */
[----:B------:R-:W-:Y:S02]  /*7af0*/  FMUL.FTZ R6, R6, c[0x0][0x320] ;  /* 0x0000c80006067a20 */ /* 0x000fe40000410000 */
[----:B------:R-:W-:Y:S02]  /*7b00*/  FMUL.FTZ R7, R7, c[0x0][0x320] ;  /* 0x0000c80007077a20 */ /* 0x000fe40000410000 */
[----:B------:R-:W-:Y:S01]  /*7b10*/  FMUL.FTZ R8, R8, c[0x0][0x320] ;  /* 0x0000c80008087a20 */ /* 0x000fe20000410000 */
[C---:B-1----:R-:W-:Y:S03]  /*7b20*/  HMMA.16816.F32 R12, R188.reuse, R168, R12 ;  /* 0x000000a8bc0c723c */ /* 0x042fe6000000180c */
[----:B------:R-:W-:Y:S01]  /*7b30*/  FMUL.FTZ R9, R9, c[0x0][0x320] ;  /* 0x0000c80009097a20 */ /* 0x000fe20000410000 */
[----:B------:R-:W1:Y:S01]  /*7b40*/  MUFU.TANH R179, R5 ;  /* 0x0000000500b37308 */ /* 0x000e620000002400 */
[----:B------:R-:W-:Y:S02]  /*7b50*/  FMUL.FTZ R10, R10, c[0x0][0x320] ;  /* 0x0000c8000a0a7a20 */ /* 0x000fe40000410000 */
[----:B------:R-:W-:Y:S01]  /*7b60*/  FMUL.FTZ R11, R11, c[0x0][0x320] ;  /* 0x0000c8000b0b7a20 */ /* 0x000fe20000410000 */
[C---:B------:R-:W-:Y:S06]  /*7b70*/  HMMA.16816.F32 R16, R188.reuse, R170, R16 ;  /* 0x000000aabc10723c */ /* 0x040fec0000001810 */
[----:B------:R-:W3:Y:S10]  /*7b80*/  MUFU.TANH R192, R6 ;  /* 0x0000000600c07308 */ /* 0x000ef40000002400 */
[----:B------:R5:W1:Y:S01]  /*7b90*/  MUFU.TANH R193, R7 ;  /* 0x0000000700c17308 */ /* 0x000a620000002400 */
[----:B------:R-:W-:Y:S02]  /*7ba0*/  FMUL.FTZ R14, R14, c[0x0][0x320] ;  /* 0x0000c8000e0e7a20 */ /* 0x000fe40000410000 */
[----:B------:R-:W-:Y:S02]  /*7bb0*/  FMUL.FTZ R15, R15, c[0x0][0x320] ;  /* 0x0000c8000f0f7a20 */ /* 0x000fe40000410000 */
[----:B------:R-:W-:Y:S02]  /*7bc0*/  FMUL.FTZ R12, R12, c[0x0][0x320] ;  /* 0x0000c8000c0c7a20 */ /* 0x000fe40000410000 */
[----:B------:R-:W-:Y:S02]  /*7bd0*/  FMUL.FTZ R13, R13, c[0x0][0x320] ;  /* 0x0000c8000d0d7a20 */ /* 0x000fe40000410000 */
[----:B------:R-:W-:Y:S01]  /*7be0*/  FMUL.FTZ R16, R16, c[0x0][0x320] ;  /* 0x0000c80010107a20 */ /* 0x000fe20000410000 */
[----:B------:R-:W1:Y:S01]  /*7bf0*/  MUFU.TANH R184, R14 ;  /* 0x0000000e00b87308 */ /* 0x000e620000002400 */
[----:B------:R-:W-:Y:S02]  /*7c00*/  FMUL.FTZ R18, R18, c[0x0][0x320] ;  /* 0x0000c80012127a20 */ /* 0x000fe40000410000 */
[----:B------:R-:W-:Y:S02]  /*7c10*/  FMUL.FTZ R17, R17, c[0x0][0x320] ;  /* 0x0000c80011117a20 */ /* 0x000fe40000410000 */
[----:B------:R-:W-:Y:S05]  /*7c20*/  FMUL.FTZ R19, R19, c[0x0][0x320] ;  /* 0x0000c80013137a20 */ /* 0x000fea0000410000 */
[----:B------:R-:W1:Y:S01]  /*7c30*/  MUFU.TANH R177, R8 ;  /* 0x0000000800b17308 */ /* 0x000e620000002400 */
[----:B-----5:R-:W5:Y:S09]  /*7c40*/  LDSM.16.M88.4 R4, [R201+0x7000] ;  /* 0x00700000c904783b */ /* 0x020f720000000200 */
[----:B------:R-:W1:Y:S10]  /*7c50*/  MUFU.TANH R171, R16 ;  /* 0x0000001000ab7308 */ /* 0x000e740000002400 */
[----:B------:R-:W1:Y:S10]  /*7c60*/  MUFU.TANH R176, R9 ;  /* 0x0000000900b07308 */ /* 0x000e740000002400 */
[----:B------:R-:W1:Y:S10]  /*7c70*/  MUFU.TANH R182, R18 ;  /* 0x0000001200b67308 */ /* 0x000e740000002400 */
[----:B------:R-:W1:Y:S01]  /*7c80*/  MUFU.TANH R186, R10 ;  /* 0x0000000a00ba7308 */ /* 0x000e620000002400 */
[C---:B-----5:R-:W-:Y:S09]  /*7c90*/  HMMA.16816.F32 R20, R188.reuse, R4, R20 ;  /* 0x00000004bc14723c */ /* 0x060ff20000001814 */
[----:B------:R-:W1:Y:S03]  /*7ca0*/  MUFU.TANH R170, R17 ;  /* 0x0000001100aa7308 */ /* 0x000e660000002400 */
[----:B------:R-:W-:Y:S01]  /*7cb0*/  @P6 SHF.R.S32.HI R4, RZ, 0x1f, R0 ;  /* 0x0000001fff046819 */ /* 0x000fe20000011400 */
[C---:B------:R-:W-:Y:S04]  /*7cc0*/  HMMA.16816.F32 R24, R188.reuse, R6, R24 ;  /* 0x00000006bc18723c */ /* 0x040fe80000001818 */
[----:B------:R-:W-:Y:S02]  /*7cd0*/  @P6 IMAD R4, R4, c[0x0][0x1e0], RZ ;  /* 0x0000780004046a24 */ /* 0x000fe400078e02ff */
[----:B------:R5:W1:Y:S02]  /*7ce0*/  MUFU.TANH R187, R11 ;  /* 0x0000000b00bb7308 */ /* 0x000a640000002400 */
[----:B------:R-:W-:Y:S04]  /*7cf0*/  @P6 IMAD R4, R0, c[0x0][0x1e4], R4 ;  /* 0x0000790000046a24 */ /* 0x000fe800078e0204 */
[----:B------:R-:W-:Y:S02]  /*7d00*/  @P6 IMAD.SHL.U32 R0, R2, 0x40, RZ ;  /* 0x0000004002006824 */ /* 0x000fe400078e00ff */
[----:B------:R-:W-:Y:S02]  /*7d10*/  @P6 IMAD.IADD R3, R3, 0x1, R4 ;  /* 0x0000000103036824 */ /* 0x000fe400078e0204 */
[----:B------:R-:W-:Y:S01]  /*7d20*/  FMUL.FTZ R20, R20, c[0x0][0x320] ;  /* 0x0000c80014147a20 */ /* 0x000fe20000410000 */
[----:B------:R-:W-:Y:S01]  /*7d30*/  @P6 IADD3 R4, P0, R0, R228, RZ ;  /* 0x000000e400046210 */ /* 0x000fe20007f1e0ff */
[----:B------:R-:W1:Y:S01]  /*7d40*/  MUFU.TANH R183, R19 ;  /* 0x0000001300b77308 */ /* 0x000e620000002400 */
[----:B------:R-:W-:Y:S01]  /*7d50*/  FMUL.FTZ R21, R21, c[0x0][0x320] ;  /* 0x0000c80015157a20 */ /* 0x000fe20000410000 */
[----:B------:R-:W-:Y:S01]  /*7d60*/  @P6 SHF.L.U64.HI R2, R2, 0x6, R3 ;  /* 0x0000000602026819 */ /* 0x000fe20000010203 */
[----:B------:R-:W-:Y:S02]  /*7d70*/  FMUL.FTZ R23, R23, c[0x0][0x320] ;  /* 0x0000c80017177a20 */ /* 0x000fe40000410000 */
[----:B------:R-:W-:Y:S02]  /*7d80*/  FMUL.FTZ R22, R22, c[0x0][0x320] ;  /* 0x0000c80016167a20 */ /* 0x000fe40000410000 */
[----:B----4-:R-:W-:Y:S01]  /*7d90*/  @P6 IMAD.X R5, R2, 0x1, R227, P0 ;  /* 0x0000000102056824 */ /* 0x010fe200000e06e3 */
[----:B------:R-:W-:Y:S01]  /*7da0*/  @P6 IADD3 R3, P0, R0, R246, RZ ;  /* 0x000000f600036210 */ /* 0x000fe20007f1e0ff */
[----:B------:R-:W-:Y:S01]  /*7db0*/  FMUL.FTZ R24, R24, c[0x0][0x320] ;  /* 0x0000c80018187a20 */ /* 0x000fe20000410000 */
[----:B------:R4:W1:Y:S01]  /*7dc0*/  MUFU.TANH R169, R20 ;  /* 0x0000001400a97308 */ /* 0x0008620000002400 */
[----:B------:R-:W-:Y:S02]  /*7dd0*/  FMUL.FTZ R26, R26, c[0x0][0x320] ;  /* 0x0000c8001a1a7a20 */ /* 0x000fe40000410000 */
[----:B------:R-:W-:Y:S01]  /*7de0*/  FMUL.FTZ R27, R27, c[0x0][0x320] ;  /* 0x0000c8001b1b7a20 */ /* 0x000fe20000410000 */
[----:B-----5:R-:W5:Y:S01]  /*7df0*/  LDSM.16.M88.4 R8, [R201+0x7800] ;  /* 0x00780000c908783b */ /* 0x020f620000000200 */
[----:B------:R-:W-:Y:S04]  /*7e00*/  DEPBAR.LE SB0, 0x0 ;  /* 0x000080000000791a */ /* 0x000fe80000000000 */
[----:B------:R-:W-:Y:S01]  /*7e10*/  FMUL.FTZ R25, R25, c[0x0][0x320] ;  /* 0x0000c80019197a20 */ /* 0x000fe20000410000 */
[----:B------:R1:W1:Y:S01]  /*7e20*/  MUFU.TANH R168, R21 ;  /* 0x0000001500a87308 */ /* 0x0002620000002400 */
[----:B------:R-:W-:Y:S09]  /*7e30*/  BAR.SYNC.DEFER_BLOCKING 0x0 ;  /* 0x0000000000007b1d */ /* 0x000ff20000010000 */
[----:B------:R2:W2:Y:S01]  /*7e40*/  MUFU.TANH R185, R15 ;  /* 0x0000000f00b97308 */ /* 0x0004a20000002400 */
[C---:B----4-:R-:W-:Y:S09]  /*7e50*/  @P6 LEA R20, P5, R4.reuse, c[0x0][0x1c8], 0x1 ;  /* 0x0000720004146a11 */ /* 0x050ff200078a08ff */
[----:B------:R-:W4:Y:S01]  /*7e60*/  MUFU.TANH R173, R12 ;  /* 0x0000000c00ad7308 */ /* 0x000f220000002400 */
[----:B-1----:R-:W-:Y:S01]  /*7e70*/  @P6 LEA.HI.X R21, R4, c[0x0][0x1cc], R5, 0x1, P5 ;  /* 0x0000730004156a11 */ /* 0x002fe200028f0c05 */
[----:B------:R-:W-:Y:S01]  /*7e80*/  @P6 IMAD.X R5, R2, 0x1, R245, P0 ;  /* 0x0000000102056824 */ /* 0x000fe200000e06f5 */
[----:B------:R-:W-:Y:S02]  /*7e90*/  @P6 IADD3 R4, P5, R0, R244, RZ ;  /* 0x000000f400046210 */ /* 0x000fe40007fbe0ff */
[C---:B------:R-:W-:Y:S01]  /*7ea0*/  @P6 LEA R16, P0, R3.reuse, c[0x0][0x1c8], 0x1 ;  /* 0x0000720003106a11 */ /* 0x040fe200078008ff */
[----:B------:R-:W-:Y:S01]  /*7eb0*/  @!PT LDS RZ, [RZ] ;  /* 0x00000000fffff984 */ /* 0x000fe20000000800 */
[----:B------:R-:W-:Y:S01]  /*7ec0*/  @!PT LDS RZ, [RZ] ;  /* 0x00000000fffff984 */ /* 0x000fe20000000800 */
[----:B------:R-:W-:Y:S01]  /*7ed0*/  @!PT LDS RZ, [RZ] ;  /* 0x00000000fffff984 */ /* 0x000fe20000000800 */
[----:B------:R1:W-:Y:S04]  /*7ee0*/  @P6 LDGSTS.E.BYPASS.LTC128B.128 [R225+0x8100], [R20.64], !P4 ;  /* 0x0810000014e16fae */ /* 0x0003e8000e101d4c */
[----:B------:R-:W1:Y:S01]  /*7ef0*/  MUFU.TANH R172, R13 ;  /* 0x0000000d00ac7308 */ /* 0x000e620000002400 */
[----:B------:R-:W-:Y:S01]  /*7f00*/  @P6 IMAD.X R6, R2, 0x1, R243, P5 ;  /* 0x0000000102066824 */ /* 0x000fe200028e06f3 */
[C---:B------:R-:W-:Y:S02]  /*7f10*/  @P6 LEA R18, P5, R4.reuse, c[0x0][0x1c8], 0x1 ;  /* 0x0000720004126a11 */ /* 0x040fe400078a08ff */
[----:B------:R-:W-:Y:S01]  /*7f20*/  @P6 LEA.HI.X R17, R3, c[0x0][0x1cc], R5, 0x1, P0 ;  /* 0x0000730003116a11 */ /* 0x000fe200000f0c05 */
[C---:B-----5:R-:W-:Y:S04]  /*7f30*/  HMMA.16816.F32 R28, R188.reuse, R8, R28 ;  /* 0x00000008bc1c723c */ /* 0x060fe8000000181c */
[----:B------:R2:W-:Y:S01]  /*7f40*/  @P6 LDGSTS.E.BYPASS.LTC128B.128 [R225+0xa100], [R16.64], !P3 ;  /* 0x0a10000010e16fae */ /* 0x0005e2000d901d4c */
[----:B------:R1:W1:Y:S01]  /*7f50*/  MUFU.TANH R181, R23 ;  /* 0x0000001700b57308 */ /* 0x0002620000002400 */
[----:B------:R-:W-:Y:S02]  /*7f60*/  @P6 LEA.HI.X R19, R4, c[0x0][0x1cc], R6, 0x1, P5 ;  /* 0x0000730004136a11 */ /* 0x000fe400028f0c06 */
[----:B------:R-:W-:Y:S01]  /*7f70*/  @P6 IADD3 R5, P0, R0, R242, RZ ;  /* 0x000000f200056210 */ /* 0x000fe20007f1e0ff */
[----:B------:R-:W-:Y:S02]  /*7f80*/  HMMA.16816.F32 R32, R188, R10, R32 ;  /* 0x0000000abc20723c */ /* 0x000fe40000001820 */
[----:B------:R3:W-:Y:S01]  /*7f90*/  @P6 LDGSTS.E.BYPASS.LTC128B.128 [R225+0xc100], [R18.64], !P2 ;  /* 0x0c10000012e16fae */ /* 0x0007e2000d101d4c */
[----:B------:R-:W-:Y:S01]  /*7fa0*/  @P6 IADD3 R0, P5, R223, R0, RZ ;  /* 0x00000000df006210 */ /* 0x000fe20007fbe0ff */
[----:B------:R-:W-:Y:S02]  /*7fb0*/  IMAD.MOV.U32 R223, RZ, RZ, c[0x0][0x1e0] ;  /* 0x00007800ffdf7624 */ /* 0x000fe400078e00ff */
[----:B------:R3:W3:Y:S01]  /*7fc0*/  MUFU.TANH R132, R24 ;  /* 0x0000001800847308 */ /* 0x0006e20000002400 */
[----:B------:R-:W-:Y:S01]  /*7fd0*/  @P6 IMAD.X R4, R2, 0x1, R241, P0 ;  /* 0x0000000102046824 */ /* 0x000fe200000e06f1 */
[----:B------:R-:W-:Y:S04]  /*7fe0*/  @P6 LEA R14, P0, R5, c[0x0][0x1c8], 0x1 ;  /* 0x00007200050e6a11 */ /* 0x000fe800078008ff */
[----:B------:R-:W-:Y:S02]  /*7ff0*/  SHF.L.U64.HI R223, R223, R230, c[0x0][0x1e4] ;  /* 0x00007900dfdf7619 */ /* 0x000fe400000102e6 */
[----:B--2---:R-:W-:Y:S02]  /*8000*/  @P6 LEA.HI.X R15, R5, c[0x0][0x1cc], R4, 0x1, P0 ;  /* 0x00007300050f6a11 */ /* 0x004fe400000f0c04 */
[----:B------:R2:W2:Y:S01]  /*8010*/  MUFU.TANH R178, R22 ;  /* 0x0000001600b27308 */ /* 0x0004a20000002400 */
[----:B------:R-:W-:Y:S01]  /*8020*/  @P6 IMAD.X R2, R223, 0x1, R2, P5 ;  /* 0x00000001df026824 */ /* 0x000fe200028e0602 */
[C---:B------:R-:W-:Y:S01]  /*8030*/  @P6 IADD3 R3, P5, R0.reuse, R228, RZ ;  /* 0x000000e400036210 */ /* 0x040fe20007fbe0ff */
[----:B------:R4:W-:Y:S01]  /*8040*/  @P6 LDGSTS.E.BYPASS.LTC128B.128 [R225+0xe100], [R14.64], !P1 ;  /* 0x0e1000000ee16fae */ /* 0x0009e2000c901d4c */
[----:B------:R-:W-:Y:S01]  /*8050*/  @P6 IADD3 R4, P0, R0, R246, RZ ;  /* 0x000000f600046210 */ /* 0x000fe20007f1e0ff */
[----:B-1----:R-:W-:Y:S02]  /*8060*/  FMUL.FTZ R23, R29, c[0x0][0x320] ;  /* 0x0000c8001d177a20 */ /* 0x002fe40000410000 */
[C---:B------:R-:W-:Y:S01]  /*8070*/  @P6 IMAD.X R5, R2.reuse, 0x1, R227, P5 ;  /* 0x0000000102056824 */ /* 0x040fe200028e06e3 */
[C---:B------:R-:W-:Y:S01]  /*8080*/  @P6 LEA R12, P5, R3.reuse, c[0x0][0x1c8], 0x1 ;  /* 0x00007200030c6a11 */ /* 0x040fe200078a08ff */
[----:B------:R-:W-:Y:S01]  /*8090*/  @P6 IMAD.X R6, R2, 0x1, R245, P0 ;  /* 0x0000000102066824 */ /* 0x000fe200000e06f5 */
[----:B------:R1:W1:Y:S01]  /*80a0*/  MUFU.TANH R175, R26 ;  /* 0x0000001a00af7308 */ /* 0x0002620000002400 */
[----:B------:R-:W-:Y:S01]  /*80b0*/  @P6 LEA R10, P0, R4, c[0x0][0x1c8], 0x1 ;  /* 0x00007200040a6a11 */ /* 0x000fe200078008ff */
[----:B------:R-:W5:Y:S01]  /*80c0*/  LDL R29, [R1+0x8] ;  /* 0x00000800011d7983 */ /* 0x000f620000100800 */
[----:B------:R-:W-:Y:S01]  /*80d0*/  @P6 LEA.HI.X R13, R3, c[0x0][0x1cc], R5, 0x1, P5 ;  /* 0x00007300030d6a11 */ /* 0x000fe200028f0c05 */
[----:B---3--:R-:W-:Y:S01]  /*80e0*/  FMUL.FTZ R24, R28, c[0x0][0x320] ;  /* 0x0000c8001c187a20 */ /* 0x008fe20000410000 */
[----:B------:R-:W-:Y:S01]  /*80f0*/  @P6 IADD3 R3, P5, R0, R244, RZ ;  /* 0x000000f400036210 */ /* 0x000fe20007fbe0ff */
[----:B------:R-:W-:Y:S01]  /*8100*/  FMUL.FTZ R33, R33, c[0x0][0x320] ;  /* 0x0000c80021217a20 */ /* 0x000fe20000410000 */
[----:B------:R-:W-:Y:S01]  /*8110*/  @P6 LEA.HI.X R11, R4, c[0x0][0x1cc], R6, 0x1, P0 ;  /* 0x00007300040b6a11 */ /* 0x000fe200000f0c06 */
[----:B------:R-:W3:Y:S01]  /*8120*/  LDL R28, [R1+0x24] ;  /* 0x00002400011c7983 */ /* 0x000ee20000100800 */
[----:B------:R-:W-:Y:S01]  /*8130*/  @P6 IADD3.X R4, R2, R243, RZ, P5, !PT ;  /* 0x000000f302046210 */ /* 0x000fe20002ffe4ff */
[----:B------:R1:W1:Y:S01]  /*8140*/  MUFU.TANH R174, R27 ;  /* 0x0000001b00ae7308 */ /* 0x0002620000002400 */
[----:B------:R-:W-:Y:S01]  /*8150*/  @P6 LEA R8, P5, R3, c[0x0][0x1c8], 0x1 ;  /* 0x0000720003086a11 */ /* 0x000fe200078a08ff */
[----:B------:R-:W-:Y:S01]  /*8160*/  FMUL.FTZ R35, R35, c[0x0][0x320] ;  /* 0x0000c80023237a20 */ /* 0x000fe20000410000 */
[----:B------:R-:W-:Y:S01]  /*8170*/  @P6 IADD3 R0, P0, R0, R242, RZ ;  /* 0x000000f200006210 */ /* 0x000fe20007f1e0ff */
[----:B------:R3:W-:Y:S01]  /*8180*/  @P6 LDGSTS.E.BYPASS.LTC128B.128 [R225+0x9100], [R12.64], !P4 ;  /* 0x091000000ce16fae */ /* 0x0007e2000e101d4c */
[----:B------:R-:W-:Y:S01]  /*8190*/  @P6 LEA.HI.X R9, R3, c[0x0][0x1cc], R4, 0x1, P5 ;  /* 0x0000730003096a11 */ /* 0x000fe200028f0c04 */
[----:B--2---:R-:W-:Y:S02]  /*81a0*/  FMUL.FTZ R22, R32, c[0x0][0x320] ;  /* 0x0000c80020167a20 */ /* 0x004fe40000410000 */
[----:B------:R-:W-:Y:S01]  /*81b0*/  @P6 IMAD.X R2, R2, 0x1, R241, P0 ;  /* 0x0000000102026824 */ /* 0x000fe200000e06f1 */
[----:B------:R-:W-:Y:S01]  /*81c0*/  @P6 LEA R6, P0, R0, c[0x0][0x1c8], 0x1 ;  /* 0x0000720000066a11 */ /* 0x000fe200078008ff */
[----:B------:R-:W2:Y:S01]  /*81d0*/  MUFU.TANH R25, R25 ;  /* 0x0000001900197308 */ /* 0x000ea20000002400 */
[----:B------:R2:W5:Y:S01]  /*81e0*/  LDL R4, [R1+0x4c] ;  /* 0x00004c0001047983 */ /* 0x0005620000100800 */
[----:B----4-:R-:W-:Y:S01]  /*81f0*/  FMUL.FTZ R14, R34, c[0x0][0x320] ;  /* 0x0000c800220e7a20 */ /* 0x010fe20000410000 */
[----:B------:R-:W-:Y:S01]  /*8200*/  @P6 LEA.HI.X R7, R0, c[0x0][0x1cc], R2, 0x1, P0 ;  /* 0x0000730000076a11 */ /* 0x000fe200000f0c02 */
[----:B-1----:R-:W-:Y:S01]  /*8210*/  FMUL.FTZ R26, R31, c[0x0][0x320] ;  /* 0x0000c8001f1a7a20 */ /* 0x002fe20000410000 */
[----:B------:R-:W-:Y:S01]  /*8220*/  PLOP3.LUT P0, PT, PT, PT, UP2, 0x80, 0x0 ;  /* 0x000000000000781c */ /* 0x000fe20003f0f028 */
[----:B------:R-:W-:Y:S01]  /*8230*/  IMAD.SHL.U32 R5, R224, 0x40, RZ ;  /* 0x00000040e0057824 */ /* 0x000fe200078e00ff */
[----:B------:R1:W-:Y:S03]  /*8240*/  @P6 LDGSTS.E.BYPASS.LTC128B.128 [R225+0xb100], [R10.64], !P3 ;  /* 0x0b1000000ae16fae */ /* 0x0003e6000d901d4c */
[----:B------:R-:W4:Y:S03]  /*8250*/  MUFU.TANH R24, R24 ;  /* 0x0000001800187308 */ /* 0x000f260000002400 */
[----:B------:R1:W-:Y:S01]  /*8260*/  @P6 LDGSTS.E.BYPASS.LTC128B.128 [R225+0xd100], [R8.64], !P2 ;  /* 0x0d10000008e16fae */ /* 0x0003e2000d101d4c */
[----:B------:R-:W-:Y:S05]  /*8270*/  FMUL.FTZ R27, R30, c[0x0][0x320] ;  /* 0x0000c8001e1b7a20 */ /* 0x000fea0000410000 */
[----:B------:R1:W-:Y:S01]  /*8280*/  @P6 LDGSTS.E.BYPASS.LTC128B.128 [R225+0xf100], [R6.64], !P1 ;  /* 0x0f10000006e16fae */ /* 0x0003e2000c901d4c */
[----:B------:R-:W1:Y:S05]  /*8290*/  MUFU.TANH R23, R23 ;  /* 0x0000001700177308 */ /* 0x000e6a0000002400 */
[----:B------:R-:W0:Y:S05]  /*82a0*/  LDGDEPBAR ;  /* 0x00000000000079af */ /* 0x000e2a0000000000 */
[----:B------:R-:W1:Y:S10]  /*82b0*/  MUFU.TANH R27, R27 ;  /* 0x0000001b001b7308 */ /* 0x000e740000002400 */
[----:B------:R-:W1:Y:S10]  /*82c0*/  MUFU.TANH R26, R26 ;  /* 0x0000001a001a7308 */ /* 0x000e740000002400 */
[----:B------:R-:W1:Y:S10]  /*82d0*/  MUFU.TANH R22, R22 ;  /* 0x0000001600167308 */ /* 0x000e740000002400 */
[----:B------:R1:W1:Y:S10]  /*82e0*/  MUFU.TANH R16, R33 ;  /* 0x0000002100107308 */ /* 0x0002740000002400 */
[----:B------:R-:W1:Y:S10]  /*82f0*/  MUFU.TANH R14, R14 ;  /* 0x0000000e000e7308 */ /* 0x000e740000002400 */
[----:B------:R1:W1:Y:S01]  /*8300*/  MUFU.TANH R135, R35 ;  /* 0x0000002300877308 */ /* 0x0002620000002400 */
[----:B---3--:R-:W-:Y:S04]  /*8310*/  IADD3 R0, -R28, 0x1, -R5 ;  /* 0x000000011c007810 */ /* 0x008fe80007ffe905 */
[----:B------:R-:W-:Y:S04]  /*8320*/  IADD3 R0, R0, c[0x0][0x1d0], RZ ;  /* 0x0000740000007a10 */ /* 0x000fe80007ffe0ff */
[----:B------:R-:W-:Y:S04]  /*8330*/  IADD3 R0, R0, -c[0x0][0x168], RZ ;  /* 0x80005a0000007a10 */ /* 0x000fe80007ffe0ff */
[C---:B-1----:R-:W-:Y:S01]  /*8340*/  IADD3 R7, R0.reuse, c[0x0][0x328], RZ ;  /* 0x0000ca0000077a10 */ /* 0x042fe20007ffe0ff */
[----:B-----5:R-:W-:Y:S01]  /*8350*/  @P0 IMAD.MOV.U32 R4, RZ, RZ, R29 ;  /* 0x000000ffff040224 */ /* 0x020fe200078e001d */
[----:B------:R-:W-:Y:S02]  /*8360*/  PLOP3.LUT P0, PT, PT, PT, UP1, 0x40, 0x0 ;  /* 0x000000000000781c */ /* 0x000fe40003f0e818 */
[----:B------:R-:W-:Y:S02]  /*8370*/  IADD3 R6, R0, UR6, RZ ;  /* 0x0000000600067c10 */ /* 0x000fe4000fffe0ff */
[----:B------:R-:W1:Y:S02]  /*8380*/  SHFL.IDX PT, R3, R4, RZ, 0x1c1f ;  /* 0x001c1fff04037589 */ /* 0x000e6400000e0000 */
[--C-:B-1----:R-:W-:Y:S02]  /*8390*/  IMAD.IADD R2, R7, 0x1, R3.reuse ;  /* 0x0000000107027824 */ /* 0x102fe400078e0203 */
[----:B------:R-:W-:Y:S05]  /*83a0*/  IMAD.IADD R0, R6, 0x1, R3 ;  /* 0x0000000106007824 */ /* 0x000fea00078e0203 */
[----:B------:R-:W-:-:S05]  /*83b0*/  @P0 BRA `(.L_x_1605) ;  /* 0x0000019000000947 */ /* 0x000fca0003800000 */
[----:B--2-4-:R-:W-:Y:S01]  /*83c0*/  IADD3 R3, R3, c[0x0][0x1d0], RZ ;  /* 0x0000740003037a10 */ /* 0x014fe20007ffe0ff */
        /* <DEDUP_REMOVED lines=13> */
.L_x_1607:
[----:B------:R-:W-:Y:S04]  /*84a0*/  MOV R8, c[0x0][0x32c] ;  /* 0x0000cb0000087a02 */ /* 0x000fe80000000f00 */
[----:B------:R-:W-:Y:S11]  /*84b0*/  ISETP.NE.AND P0, PT, R8, 0x1, PT ;  /* 0x000000010800780c */ /* 0x000ff60003f05270 */
[----:B------:R-:W-:Y:S02]  /*84c0*/  @!UPT UIADD3 URZ, URZ, URZ, URZ ;  /* 0x0000003f3f3ff290 */ /* 0x000fe4000fffe03f */
[----:B------:R-:W-:Y:S05]  /*84d0*/  @P0 IMAD.HI.U32 R8, R3, c[0x0][0x330], RZ ;  /* 0x0000cc0003080a27 */ /* 0x000fea00078e00ff */
[----:B------:R-:W-:Y:S02]  /*84e0*/  @P0 SHF.R.U32.HI R3, RZ, c[0x0][0x334], R8 ;  /* 0x0000cd00ff030a19 */ /* 0x000fe40000011608 */
.L_x_1608:
[----:B------:R-:W-:Y:S05]  /*84f0*/  BSYNC B0 ;  /* 0x0000000000007941 */ /* 0x000fea0003800000 */
.L_x_1606:
[----:B------:R-:W-:Y:S04]  /*8500*/  IMAD R3, R3, c[0x0][0x32c], -R5 ;  /* 0x0000cb0003037a24 */ /* 0x000fe800078e0a05 */
[----:B------:R-:W-:Y:S05]  /*8510*/  IMAD.IADD R3, R3, 0x1, -R28 ;  /* 0x0000000103037824 */ /* 0x000fea00078e0a1c */
[----:B------:R-:W-:Y:S02]  /*8520*/  IADD3 R8, R3, c[0x0][0x32c], RZ ;  /* 0x0000cb0003087a10 */ /* 0x000fe40007ffe0ff */
[----:B------:R-:W-:Y:S02]  /*8530*/  IMNMX R0, R0, R3, !PT ;  /* 0x0000000300007217 */ /* 0x000fe40007800200 */
[----:B------:R-:W-:Y:S02]  /*8540*/  IMNMX R2, R2, R8, PT ;  /* 0x0000000802027217 */ /* 0x000fe40003800200 */
.L_x_1605:
[----:B--2-4-:R-:W-:Y:S01]  /*8550*/  ISETP.GT.AND P0, PT, R224, -0x1, PT ;  /* 0xffffffffe000780c */ /* 0x014fe20003f04270 */
[----:B------:R-:W1:Y:S03]  /*8560*/  SHFL.IDX PT, R3, R4, 0x1, 0x1c1f ;  /* 0x003c1f0004037f89 */ /* 0x000e6600000e0000 */
[C---:B------:R-:W-:Y:S02]  /*8570*/  ISETP.GT.AND P5, PT, R0.reuse, RZ, P0 ;  /* 0x000000ff0000720c */ /* 0x040fe400007a4270 */
[----:B------:R-:W-:Y:S02]  /*8580*/  ISETP.GT.AND P6, PT, R0, 0x1, P0 ;  /* 0x000000010000780c */ /* 0x000fe400007c4270 */
[C---:B------:R-:W-:Y:S02]  /*8590*/  ISETP.LT.OR P5, PT, R2.reuse, 0x1, P5 ;  /* 0x000000010200780c */ /* 0x040fe40002fa1670 */
[----:B------:R-:W-:Y:S02]  /*85a0*/  ISETP.LT.OR P6, PT, R2, 0x2, P6 ;  /* 0x000000020200780c */ /* 0x000fe400037c1670 */
[----:B------:R-:W-:Y:S02]  /*85b0*/  FSEL R8, R180, -INF , !P5 ;  /* 0xff800000b4087808 */ /* 0x000fe40006800000 */
[----:B------:R-:W-:Y:S02]  /*85c0*/  ISETP.GT.AND P5, PT, R0, 0x8, P0 ;  /* 0x000000080000780c */ /* 0x000fe400007a4270 */
[----:B------:R-:W-:Y:S02]  /*85d0*/  FSEL R10, R179, -INF , !P6 ;  /* 0xff800000b30a7808 */ /* 0x000fe40007000000 */
[----:B------:R-:W-:Y:S02]  /*85e0*/  ISETP.LT.OR P5, PT, R2, 0x9, P5 ;  /* 0x000000090200780c */ /* 0x000fe40002fa1670 */
[C---:B------:R-:W-:Y:S02]  /*85f0*/  ISETP.GT.AND P6, PT, R0.reuse, 0x9, P0 ;  /* 0x000000090000780c */ /* 0x040fe400007c4270 */
[----:B------:R-:W-:Y:S02]  /*8600*/  FSEL R9, R177, -INF , !P5 ;  /* 0xff800000b1097808 */ /* 0x000fe40006800000 */
[----:B------:R-:W-:Y:S02]  /*8610*/  ISETP.GT.AND P5, PT, R0, 0x10, P0 ;  /* 0x000000100000780c */ /* 0x000fe400007a4270 */
[C---:B------:R-:W-:Y:S02]  /*8620*/  ISETP.LT.OR P6, PT, R2.reuse, 0xa, P6 ;  /* 0x0000000a0200780c */ /* 0x040fe400037c1670 */
[----:B------:R-:W-:Y:S02]  /*8630*/  ISETP.LT.OR P5, PT, R2, 0x11, P5 ;  /* 0x000000110200780c */ /* 0x000fe40002fa1670 */
[----:B------:R-:W-:Y:S02]  /*8640*/  FSEL R11, R176, -INF , !P6 ;  /* 0xff800000b00b7808 */ /* 0x000fe40007000000 */
[----:B------:R-:W-:Y:S02]  /*8650*/  FSEL R173, R173, -INF , !P5 ;  /* 0xff800000adad7808 */ /* 0x000fe40006800000 */
[C---:B------:R-:W-:Y:S02]  /*8660*/  ISETP.GT.AND P5, PT, R0.reuse, 0x18, P0 ;  /* 0x000000180000780c */ /* 0x040fe400007a4270 */
        /* <DEDUP_REMOVED lines=13> */
[----:B------:R-:W-:Y:S02]  /*8740*/  ISETP.GT.AND P6, PT, R0, 0x21, P0 ;  /* 0x000000210000780c */ /* 0x000fe400007c4270 */
        /* <DEDUP_REMOVED lines=13> */
[----:B------:R-:W-:Y:S02]  /*8820*/  PLOP3.LUT P5, PT, PT, PT, UP1, 0x40, 0x0 ;  /* 0x000000000000781c */ /* 0x000fe40003fae818 */
[----:B------:R-:W-:Y:S04]  /*8830*/  ISETP.LT.OR P6, PT, R2, 0x32, P6 ;  /* 0x000000320200780c */ /* 0x000fe800037c1670 */
[----:B------:R-:W-:Y:S02]  /*8840*/  FSEL R195, R23, -INF , !P6 ;  /* 0xff80000017c37808 */ /* 0x000fe40007000000 */
[----:B------:R-:W-:Y:S01]  /*8850*/  ISETP.GT.AND P6, PT, R0, 0x39, P0 ;  /* 0x000000390000780c */ /* 0x000fe200007c4270 */
[--C-:B-1----:R-:W-:Y:S03]  /*8860*/  IMAD.IADD R0, R6, 0x1, R3.reuse ;  /* 0x0000000106007824 */ /* 0x102fe600078e0203 */
[----:B------:R-:W-:Y:S01]  /*8870*/  ISETP.LT.OR P6, PT, R2, 0x3a, P6 ;  /* 0x0000003a0200780c */ /* 0x000fe200037c1670 */
[----:B------:R-:W-:Y:S03]  /*8880*/  IMAD.IADD R2, R7, 0x1, R3 ;  /* 0x0000000107027824 */ /* 0x000fe600078e0203 */
[----:B------:R-:W-:Y:S01]  /*8890*/  FSEL R226, R16, -INF , !P6 ;  /* 0xff80000010e27808 */ /* 0x000fe20007000000 */
        /* <DEDUP_REMOVED lines=15> */
.L_x_1611:
[----:B------:R-:W-:Y:S04]  /*8990*/  MOV R4, c[0x0][0x32c] ;  /* 0x0000cb0000047a02 */ /* 0x000fe80000000f00 */
[----:B------:R-:W-:Y:S11]  /*89a0*/  ISETP.NE.AND P5, PT, R4, 0x1, PT ;  /* 0x000000010400780c */ /* 0x000ff60003fa5270 */
[----:B------:R-:W-:Y:S02]  /*89b0*/  @!UPT UIADD3 URZ, URZ, URZ, URZ ;  /* 0x0000003f3f3ff290 */ /* 0x000fe4000fffe03f */
[----:B------:R-:W-:Y:S05]  /*89c0*/  @P5 IMAD.HI.U32 R4, R3, c[0x0][0x330], RZ ;  /* 0x0000cc0003045a27 */ /* 0x000fea00078e00ff */
[----:B------:R-:W-:Y:S02]  /*89d0*/  @P5 SHF.R.U32.HI R3, RZ, c[0x0][0x334], R4 ;  /* 0x0000cd00ff035a19 */ /* 0x000fe40000011604 */
.L_x_1612:
[----:B------:R-:W-:Y:S05]  /*89e0*/  BSYNC B0 ;  /* 0x0000000000007941 */ /* 0x000fea0003800000 */
.L_x_1610:
[----:B------:R-:W-:Y:S04]  /*89f0*/  IMAD R5, R3, c[0x0][0x32c], -R5 ;  /* 0x0000cb0003057a24 */ /* 0x000fe800078e0a05 */
[----:B------:R-:W-:Y:S05]  /*8a00*/  IMAD.IADD R5, R5, 0x1, -R28 ;  /* 0x0000000105057824 */ /* 0x000fea00078e0a1c */
[----:B------:R-:W-:Y:S02]  /*8a10*/  IADD3 R3, R5, c[0x0][0x32c], RZ ;  /* 0x0000cb0005037a10 */ /* 0x000fe40007ffe0ff */
[----:B------:R-:W-:Y:S02]  /*8a20*/  IMNMX R0, R0, R5, !PT ;  /* 0x0000000500007217 */ /* 0x000fe40007800200 */
[----:B------:R-:W-:Y:S02]  /*8a30*/  IMNMX R2, R2, R3, PT ;  /* 0x0000000302027217 */ /* 0x000fe40003800200 */
.L_x_1609:
[----:B------:R-:W-:Y:S01]  /*8a40*/  FMNMX.FTZ R3, R8, R133, !PT ;  /* 0x0000008508037209 */ /* 0x000fe20007810000 */
[----:B------:R-:W-:Y:S01]  /*8a50*/  LDSM.16.MT88.4 R20, [R198+0x100] ;  /* 0x00010000c614783b */ /* 0x000fe20000004200 */
[----:B------:R-:W-:Y:S02]  /*8a60*/  ISETP.GT.AND P5, PT, R0, RZ, P0 ;  /* 0x000000ff0000720c */ /* 0x000fe400007a4270 */
[----:B------:R-:W-:Y:S02]  /*8a70*/  FMNMX.FTZ R3, R10, R3, !PT ;  /* 0x000000030a037209 */ /* 0x000fe40007810000 */
[----:B------:R-:W-:Y:S02]  /*8a80*/  ISETP.GT.AND P6, PT, R0, 0x1, P0 ;  /* 0x000000010000780c */ /* 0x000fe400007c4270 */
[----:B------:R-:W-:Y:S01]  /*8a90*/  FMNMX.FTZ R3, R9, R3, !PT ;  /* 0x0000000309037209 */ /* 0x000fe20007810000 */
[----:B------:R-:W-:Y:S01]  /*8aa0*/  LDSM.16.MT88.4 R28, [R200+0x100] ;  /* 0x00010000c81c783b */ /* 0x000fe20000004200 */
[----:B------:R-:W-:Y:S02]  /*8ab0*/  ISETP.LT.OR P5, PT, R2, 0x1, P5 ;  /* 0x000000010200780c */ /* 0x000fe40002fa1670 */
[----:B------:R-:W-:Y:S02]  /*8ac0*/  FMNMX.FTZ R3, R11, R3, !PT ;  /* 0x000000030b037209 */ /* 0x000fe40007810000 */
[----:B------:R-:W-:Y:S02]  /*8ad0*/  FSEL R4, R192, -INF , !P5 ;  /* 0xff800000c0047808 */ /* 0x000fe40006800000 */
[----:B------:R-:W-:Y:S02]  /*8ae0*/  FMNMX.FTZ R3, R173, R3, !PT ;  /* 0x00000003ad037209 */ /* 0x000fe40007810000 */
[----:B------:R-:W-:Y:S02]  /*8af0*/  ISETP.GT.AND P5, PT, R0, 0x8, P0 ;  /* 0x000000080000780c */ /* 0x000fe400007a4270 */
[----:B------:R-:W-:Y:S02]  /*8b00*/  FMNMX.FTZ R3, R176, R3, !PT ;  /* 0x00000003b0037209 */ /* 0x000fe40007810000 */
[C---:B------:R-:W-:Y:S02]  /*8b10*/  ISETP.LT.OR P6, PT, R2.reuse, 0x2, P6 ;  /* 0x000000020200780c */ /* 0x040fe400037c1670 */
[----:B------:R-:W-:Y:S02]  /*8b20*/  FMNMX.FTZ R3, R177, R3, !PT ;  /* 0x00000003b1037209 */ /* 0x000fe40007810000 */
[----:B------:R-:W-:Y:S02]  /*8b30*/  ISETP.LT.OR P5, PT, R2, 0x9, P5 ;  /* 0x000000090200780c */ /* 0x000fe40002fa1670 */
[----:B------:R-:W-:Y:S02]  /*8b40*/  FSEL R6, R193, -INF , !P6 ;  /* 0xff800000c1067808 */ /* 0x000fe40007000000 */
[----:B------:R-:W-:Y:S02]  /*8b50*/  ISETP.GT.AND P6, PT, R0, 0x9, P0 ;  /* 0x000000090000780c */ /* 0x000fe400007c4270 */
[----:B------:R-:W-:Y:S02]  /*8b60*/  FMNMX.FTZ R12, R4, R134, !PT ;  /* 0x00000086040c7209 */ /* 0x000fe40007810000 */
[----:B------:R-:W-:Y:S02]  /*8b70*/  FMNMX.FTZ R3, R179, R3, !PT ;  /* 0x00000003b3037209 */ /* 0x000fe40007810000 */
[----:B------:R-:W-:Y:S02]  /*8b80*/  FSEL R5, R186, -INF , !P5 ;  /* 0xff800000ba057808 */ /* 0x000fe40006800000 */
[----:B------:R-:W-:Y:S02]  /*8b90*/  ISETP.GT.AND P5, PT, R0, 0x10, P0 ;  /* 0x000000100000780c */ /* 0x000fe400007a4270 */
[----:B------:R-:W-:Y:S02]  /*8ba0*/  ISETP.LT.OR P6, PT, R2, 0xa, P6 ;  /* 0x0000000a0200780c */ /* 0x000fe400037c1670 */
[----:B------:R-:W-:Y:S02]  /*8bb0*/  FMNMX.FTZ R12, R6, R12, !PT ;  /* 0x0000000c060c7209 */ /* 0x000fe40007810000 */
        /* <DEDUP_REMOVED lines=8> */
[C---:B------:R-:W-:Y:S02]  /*8c40*/  ISETP.LT.OR P6, PT, R2.reuse, 0x12, P6 ;  /* 0x000000120200780c */ /* 0x040fe400037c1670 */
        /* <DEDUP_REMOVED lines=28> */
[----:B------:R-:W-:Y:S01]  /*8e10*/  ISETP.GT.AND P5, PT, R0, 0x30, P0 ;  /* 0x000000300000780c */ /* 0x000fe200007a4270 */
        /* <DEDUP_REMOVED lines=10> */
[----:B------:R-:W-:Y:S02]  /*8ec0*/  ISETP.LT.OR P6, PT, R2, 0x32, P6 ;  /* 0x000000320200780c */ /* 0x000fe400037c1670 */
[----:B------:R-:W-:Y:S02]  /*8ed0*/  ISETP.GT.AND P0, PT, R0, 0x39, P0 ;  /* 0x000000390000780c */ /* 0x000fe40000704270 */
[----:B------:R-:W-:Y:S02]  /*8ee0*/  FMNMX.FTZ R0, R187, R12, !PT ;  /* 0x0000000cbb007209 */ /* 0x000fe40007810000 */
[----:B------:R-:W-:Y:S02]  /*8ef0*/  ISETP.LT.OR P5, PT, R2, 0x39, P5 ;  /* 0x000000390200780c */ /* 0x000fe40002fa1670 */
[----:B------:R-:W-:Y:S02]  /*8f00*/  FSEL R191, R26, -INF , !P6 ;  /* 0xff8000001abf7808 */ /* 0x000fe40007000000 */
[----:B------:R-:W-:Y:S02]  /*8f10*/  FSEL R192, R14, -INF , !P5 ;  /* 0xff8000000ec07808 */ /* 0x000fe40006800000 */
[----:B------:R-:W-:Y:S02]  /*8f20*/  ISETP.LT.OR P0, PT, R2, 0x3a, P0 ;  /* 0x0000003a0200780c */ /* 0x000fe40000701670 */
[----:B------:R-:W-:Y:S02]  /*8f30*/  FMNMX.FTZ R0, R191, R0, !PT ;  /* 0x00000000bf007209 */ /* 0x000fe40007810000 */
[----:B------:R-:W-:Y:S02]  /*8f40*/  FSEL R135, R135, -INF , !P0 ;  /* 0xff80000087877808 */ /* 0x000fe40004000000 */
[----:B------:R-:W-:Y:S02]  /*8f50*/  FMNMX.FTZ R0, R192, R0, !PT ;  /* 0x00000000c0007209 */ /* 0x000fe40007810000 */
[----:B-1----:R-:W-:Y:S02]  /*8f60*/  FMNMX.FTZ R3, R3, R13, !PT ;  /* 0x0000000d03037209 */ /* 0x002fe40007810000 */
[----:B------:R-:W-:Y:S01]  /*8f70*/  FMNMX.FTZ R0, R135, R0, !PT ;  /* 0x0000000087007209 */ /* 0x000fe20007810000 */
[----:B------:R-:W-:Y:S08]  /*8f80*/  LDSM.16.MT88.4 R12, [R197+0x100] ;  /* 0x00010000c50c783b */ /* 0x000ff00000004200 */
[----:B------:R-:W1:Y:S08]  /*8f90*/  SHFL.BFLY PT, R2, R0, 0x2, 0x1f ;  /* 0x0c401f0000027f89 */ /* 0x000e7000000e0000 */
[----:B------:R-:W2:Y:S01]  /*8fa0*/  SHFL.BFLY PT, R132, R3, 0x1, 0x1f ;  /* 0x0c201f0003847f89 */ /* 0x000ea200000e0000 */
[----:B-1----:R-:W-:Y:S02]  /*8fb0*/  FMNMX.FTZ R2, R0, R2, !PT ;  /* 0x0000000200027209 */ /* 0x002fe40007810000 */
[----:B--2---:R-:W-:Y:S05]  /*8fc0*/  FMNMX.FTZ R132, R3, R132, !PT ;  /* 0x0000008403847209 */ /* 0x004fea0007810000 */
[----:B------:R-:W1:Y:S01]  /*8fd0*/  SHFL.BFLY PT, R3, R2, 0x1, 0x1f ;  /* 0x0c201f0002037f89 */ /* 0x000e6200000e0000 */
[C---:B------:R-:W-:Y:S01]  /*8fe0*/  FSETP.NEU.FTZ.AND P0, PT, R132.reuse, -INF , PT ;  /* 0xff8000008400780b */ /* 0x040fe20003f1d000 */
[C---:B------:R-:W-:Y:S03]  /*8ff0*/  FMUL.FTZ R172, R132.reuse, c[0x0][0x2d0] ;  /* 0x0000b40084ac7a20 */ /* 0x040fe60000410000 */
[----:B------:R-:W-:Y:S02]  /*9000*/  FSEL R0, R132, RZ, P0 ;  /* 0x000000ff84007208 */ /* 0x000fe40000000000 */
[----:B------:R-:W-:Y:S03]  /*9010*/  FSEL R172, R172, RZ, P0 ;  /* 0x000000ffacac7208 */ /* 0x000fe60000000000 */
[----:B------:R-:W-:Y:S02]  /*9020*/  FADD.FTZ R0, -R0, R133 ;  /* 0x0000008500007221 */ /* 0x000fe40000010100 */
[--C-:B------:R-:W-:Y:S02]  /*9030*/  FFMA.FTZ R8, R8, c[0x0][0x2d0], -R172.reuse ;  /* 0x0000b40008087a23 */ /* 0x100fe400000108ac */
[----:B------:R-:W-:Y:S02]  /*9040*/  FMUL.FTZ R0, R0, c[0x0][0x2d0] ;  /* 0x0000b40000007a20 */ /* 0x000fe40000410000 */
[--C-:B------:R-:W-:Y:S01]  /*9050*/  FFMA.FTZ R10, R10, c[0x0][0x2d0], -R172.reuse ;  /* 0x0000b4000a0a7a23 */ /* 0x100fe200000108ac */
[----:B------:R-:W-:Y:S01]  /*9060*/  MUFU.EX2 R237, R8 ;  /* 0x0000000800ed7308 */ /* 0x000fe20000000800 */
[--C-:B------:R-:W-:Y:S02]  /*9070*/  FFMA.FTZ R9, R9, c[0x0][0x2d0], -R172.reuse ;  /* 0x0000b40009097a23 */ /* 0x100fe400000108ac */
[----:B------:R-:W-:Y:S01]  /*9080*/  FFMA.FTZ R11, R11, c[0x0][0x2d0], -R172 ;  /* 0x0000b4000b0b7a23 */ /* 0x000fe200000108ac */
[----:B-1----:R-:W-:Y:S06]  /*9090*/  FMNMX.FTZ R3, R2, R3, !PT ;  /* 0x0000000302037209 */ /* 0x002fec0007810000 */
[----:B------:R1:W2:Y:S01]  /*90a0*/  MUFU.EX2 R2, R0 ;  /* 0x0000000000027308 */ /* 0x0002a20000000800 */
[C---:B------:R-:W-:Y:S01]  /*90b0*/  FSETP.NEU.FTZ.AND P0, PT, R3.reuse, -INF , PT ;  /* 0xff8000000300780b */ /* 0x040fe20003f1d000 */
[----:B------:R-:W-:Y:S05]  /*90c0*/  FMUL.FTZ R133, R3, c[0x0][0x2d0] ;  /* 0x0000b40003857a20 */ /* 0x000fea0000410000 */
[----:B------:R-:W-:Y:S03]  /*90d0*/  FSEL R133, R133, RZ, P0 ;  /* 0x000000ff85857208 */ /* 0x000fe60000000000 */
[----:B------:R-:W3:Y:S02]  /*90e0*/  MUFU.EX2 R240, R10 ;  /* 0x0000000a00f07308 */ /* 0x000ee40000000800 */
[--C-:B------:R-:W-:Y:S02]  /*90f0*/  FFMA.FTZ R4, R4, c[0x0][0x2d0], -R133.reuse ;  /* 0x0000b40004047a23 */ /* 0x100fe40000010885 */
[--C-:B------:R-:W-:Y:S02]  /*9100*/  FFMA.FTZ R6, R6, c[0x0][0x2d0], -R133.reuse ;  /* 0x0000b40006067a23 */ /* 0x100fe40000010885 */
[--C-:B------:R-:W-:Y:S02]  /*9110*/  FFMA.FTZ R5, R5, c[0x0][0x2d0], -R133.reuse ;  /* 0x0000b40005057a23 */ /* 0x100fe40000010885 */
[--C-:B------:R-:W-:Y:S02]  /*9120*/  FFMA.FTZ R7, R7, c[0x0][0x2d0], -R133.reuse ;  /* 0x0000b40007077a23 */ /* 0x100fe40000010885 */
[----:B------:R4:W-:Y:S01]  /*9130*/  MUFU.EX2 R239, R9 ;  /* 0x0000000900ef7308 */ /* 0x0009e20000000800 */
[----:B-1----:R-:W-:Y:S01]  /*9140*/  FSEL R0, R3, RZ, P0 ;  /* 0x000000ff03007208 */ /* 0x002fe20000000000 */
[----:B--2---:R-:W-:Y:S01]  /*9150*/  FMUL.FTZ R8, R2, R140 ;  /* 0x0000008c02087220 */ /* 0x004fe20000410000 */
[----:B------:R-:W-:Y:S01]  /*9160*/  ISETP.GT.AND P0, PT, R224, UR4, PT ;  /* 0x00000004e0007c0c */ /* 0x000fe2000bf04270 */
[----:B------:R-:W-:Y:S02]  /*9170*/  FMUL.FTZ R16, R2, R148 ;  /* 0x0000009402107220 */ /* 0x000fe40000410000 */
[----:B------:R-:W-:Y:S04]  /*9180*/  FADD.FTZ R0, -R0, R134 ;  /* 0x0000008600007221 */ /* 0x000fe80000010100 */
[----:B------:R-:W1:Y:S01]  /*9190*/  MUFU.EX2 R238, R11 ;  /* 0x0000000b00ee7308 */ /* 0x000e620000000800 */
[----:B------:R-:W-:Y:S02]  /*91a0*/  FMUL.FTZ R17, R2, R149 ;  /* 0x0000009502117220 */ /* 0x000fe40000410000 */
[----:B------:R-:W-:Y:S01]  /*91b0*/  FMUL.FTZ R0, R0, c[0x0][0x2d0] ;  /* 0x0000b40000007a20 */ /* 0x000fe20000410000 */
[----:B---3--:R-:W-:Y:S01]  /*91c0*/  F2FP.PACK_AB R168, R240, R237 ;  /* 0x000000edf0a8723e */ /* 0x008fe200000000ff */
[C---:B------:R-:W-:Y:S02]  /*91d0*/  FMUL.FTZ R24, R2.reuse, R156 ;  /* 0x0000009c02187220 */ /* 0x040fe40000410000 */
[C---:B------:R-:W-:Y:S02]  /*91e0*/  FMUL.FTZ R25, R2.reuse, R157 ;  /* 0x0000009d02197220 */ /* 0x040fe40000410000 */
[C---:B------:R-:W-:Y:S01]  /*91f0*/  FMUL.FTZ R32, R2.reuse, R164 ;  /* 0x000000a402207220 */ /* 0x040fe20000410000 */
[----:B------:R2:W-:Y:S01]  /*9200*/  MUFU.EX2 R229, R4 ;  /* 0x0000000400e57308 */ /* 0x0005e20000000800 */
[C---:B------:R-:W-:Y:S02]  /*9210*/  FMUL.FTZ R33, R2.reuse, R165 ;  /* 0x000000a502217220 */ /* 0x040fe40000410000 */
[C---:B------:R-:W-:Y:S02]  /*9220*/  FMUL.FTZ R36, R2.reuse, R36 ;  /* 0x0000002402247220 */ /* 0x040fe40000410000 */
[C---:B----4-:R-:W-:Y:S02]  /*9230*/  FMUL.FTZ R9, R2.reuse, R141 ;  /* 0x0000008d02097220 */ /* 0x050fe40000410000 */
[C---:B------:R-:W-:Y:S02]  /*9240*/  FMUL.FTZ R37, R2.reuse, R37 ;  /* 0x0000002502257220 */ /* 0x040fe40000410000 */
[C---:B------:R-:W-:Y:S01]  /*9250*/  FMUL.FTZ R40, R2.reuse, R40 ;  /* 0x0000002802287220 */ /* 0x040fe20000410000 */
[----:B------:R-:W3:Y:S01]  /*9260*/  MUFU.EX2 R228, R6 ;  /* 0x0000000600e47308 */ /* 0x000ee20000000800 */
[C---:B------:R-:W-:Y:S02]  /*9270*/  FMUL.FTZ R41, R2.reuse, R41 ;  /* 0x0000002902297220 */ /* 0x040fe40000410000 */
[----:B------:R-:W-:Y:S01]  /*9280*/  FMUL.FTZ R44, R2, R44 ;  /* 0x0000002c022c7220 */ /* 0x000fe20000410000 */
[----:B-1----:R-:W-:Y:S01]  /*9290*/  F2FP.PACK_AB R170, R238, R239 ;  /* 0x000000efeeaa723e */ /* 0x002fe200000000ff */
[C---:B------:R-:W-:Y:S02]  /*92a0*/  FMUL.FTZ R45, R2.reuse, R45 ;  /* 0x0000002d022d7220 */ /* 0x040fe40000410000 */
[C---:B------:R-:W-:Y:S02]  /*92b0*/  FMUL.FTZ R48, R2.reuse, R48 ;  /* 0x0000003002307220 */ /* 0x040fe40000410000 */
[C---:B------:R-:W-:Y:S01]  /*92c0*/  FMUL.FTZ R49, R2.reuse, R49 ;  /* 0x0000003102317220 */ /* 0x040fe20000410000 */
[----:B------:R1:W-:Y:S01]  /*92d0*/  MUFU.EX2 R227, R5 ;  /* 0x0000000500e37308 */ /* 0x0003e20000000800 */
[C---:B------:R-:W-:Y:S02]  /*92e0*/  FMUL.FTZ R52, R2.reuse, R52 ;  /* 0x0000003402347220 */ /* 0x040fe40000410000 */
[C---:B------:R-:W-:Y:S02]  /*92f0*/  FMUL.FTZ R53, R2.reuse, R53 ;  /* 0x0000003502357220 */ /* 0x040fe40000410000 */
[C---:B--2---:R-:W-:Y:S02]  /*9300*/  FMUL.FTZ R4, R2.reuse, R136 ;  /* 0x0000008802047220 */ /* 0x044fe40000410000 */
[C---:B------:R-:W-:Y:S02]  /*9310*/  FMUL.FTZ R56, R2.reuse, R56 ;  /* 0x0000003802387220 */ /* 0x040fe40000410000 */
[C---:B------:R-:W-:Y:S01]  /*9320*/  FMUL.FTZ R57, R2.reuse, R57 ;  /* 0x0000003902397220 */ /* 0x040fe20000410000 */
[----:B------:R-:W2:Y:S01]  /*9330*/  MUFU.EX2 R193, R7 ;  /* 0x0000000700c17308 */ /* 0x000ea20000000800 */
[C---:B------:R-:W-:Y:S02]  /*9340*/  FMUL.FTZ R60, R2.reuse, R60 ;  /* 0x0000003c023c7220 */ /* 0x040fe40000410000 */
[----:B------:R-:W-:Y:S01]  /*9350*/  FMUL.FTZ R61, R2, R61 ;  /* 0x0000003d023d7220 */ /* 0x000fe20000410000 */
[----:B---3--:R-:W-:Y:S01]  /*9360*/  F2FP.PACK_AB R169, R228, R229 ;  /* 0x000000e5e4a9723e */ /* 0x008fe200000000ff */
[C---:B------:R-:W-:Y:S02]  /*9370*/  FMUL.FTZ R64, R2.reuse, R64 ;  /* 0x0000004002407220 */ /* 0x040fe40000410000 */
[C---:B------:R-:W-:Y:S02]  /*9380*/  FMUL.FTZ R65, R2.reuse, R65 ;  /* 0x0000004102417220 */ /* 0x040fe40000410000 */
[C---:B------:R-:W-:Y:S01]  /*9390*/  FMUL.FTZ R68, R2.reuse, R68 ;  /* 0x0000004402447220 */ /* 0x040fe20000410000 */
[----:B------:R-:W3:Y:S01]  /*93a0*/  MUFU.EX2 R0, R0 ;  /* 0x0000000000007308 */ /* 0x000ee20000000800 */
[C---:B------:R-:W-:Y:S02]  /*93b0*/  FMUL.FTZ R69, R2.reuse, R69 ;  /* 0x0000004502457220 */ /* 0x040fe40000410000 */
[C---:B------:R-:W-:Y:S02]  /*93c0*/  FMUL.FTZ R72, R2.reuse, R72 ;  /* 0x0000004802487220 */ /* 0x040fe40000410000 */
[C---:B-1----:R-:W-:Y:S02]  /*93d0*/  FMUL.FTZ R5, R2.reuse, R137 ;  /* 0x0000008902057220 */ /* 0x042fe40000410000 */
[C---:B------:R-:W-:Y:S02]  /*93e0*/  FMUL.FTZ R73, R2.reuse, R73 ;  /* 0x0000004902497220 */ /* 0x040fe40000410000 */
[C---:B------:R-:W-:Y:S02]  /*93f0*/  FMUL.FTZ R76, R2.reuse, R76 ;  /* 0x0000004c024c7220 */ /* 0x040fe40000410000 */
[C---:B------:R-:W-:Y:S02]  /*9400*/  FMUL.FTZ R77, R2.reuse, R77 ;  /* 0x0000004d024d7220 */ /* 0x040fe40000410000 */
[C---:B------:R-:W-:Y:S01]  /*9410*/  FMUL.FTZ R80, R2.reuse, R80 ;  /* 0x0000005002507220 */ /* 0x040fe20000410000 */
[----:B--2---:R-:W-:Y:S01]  /*9420*/  F2FP.PACK_AB R171, R193, R227 ;  /* 0x000000e3c1ab723e */ /* 0x004fe200000000ff */
[C---:B------:R-:W-:Y:S02]  /*9430*/  FMUL.FTZ R81, R2.reuse, R81 ;  /* 0x0000005102517220 */ /* 0x040fe40000410000 */
[C---:B------:R-:W-:Y:S02]  /*9440*/  FMUL.FTZ R84, R2.reuse, R84 ;  /* 0x0000005402547220 */ /* 0x040fe40000410000 */
[C---:B------:R-:W-:Y:S02]  /*9450*/  FMUL.FTZ R85, R2.reuse, R85 ;  /* 0x0000005502557220 */ /* 0x040fe40000410000 */
[C---:B------:R-:W-:Y:S02]  /*9460*/  FMUL.FTZ R88, R2.reuse, R88 ;  /* 0x0000005802587220 */ /* 0x040fe40000410000 */
[----:B------:R-:W-:Y:S02]  /*9470*/  FMUL.FTZ R89, R2, R89 ;  /* 0x0000005902597220 */ /* 0x000fe40000410000 */
[C---:B---3--:R-:W-:Y:S02]  /*9480*/  FMUL.FTZ R6, R0.reuse, R138 ;  /* 0x0000008a00067220 */ /* 0x048fe40000410000 */
[C---:B------:R-:W-:Y:S02]  /*9490*/  FMUL.FTZ R7, R0.reuse, R139 ;  /* 0x0000008b00077220 */ /* 0x040fe40000410000 */
[----:B------:R-:W1:Y:S01]  /*94a0*/  LDSM.16.MT88.4 R136, [R199+0x100] ;  /* 0x00010000c788783b */ /* 0x000e620000004200 */
[C---:B------:R-:W-:Y:S02]  /*94b0*/  FMUL.FTZ R10, R0.reuse, R142 ;  /* 0x0000008e000a7220 */ /* 0x040fe40000410000 */
[C---:B------:R-:W-:Y:S02]  /*94c0*/  FMUL.FTZ R11, R0.reuse, R143 ;  /* 0x0000008f000b7220 */ /* 0x040fe40000410000 */
[C---:B------:R-:W-:Y:S03]  /*94d0*/  HMMA.16816.F32 R4, R168.reuse, R12, R4 ;  /* 0x0000000ca804723c */ /* 0x040fe60000001804 */
[----:B------:R-:W2:Y:S02]  /*94e0*/  LDSM.16.MT88.4 R140, [R197+0x2100] ;  /* 0x00210000c58c783b */ /* 0x000ea40000004200 */
        /* <DEDUP_REMOVED lines=14> */
[----:B------:R-:W-:Y:S01]  /*95d0*/  FMUL.FTZ R38, R0, R38 ;  /* 0x0000002600267220 */ /* 0x000fe20000410000 */
[----:B------:R-:W-:Y:S01]  /*95e0*/  LDSM.16.MT88.4 R156, [R197+0x2900] ;  /* 0x00290000c59c783b */ /* 0x000fe20000004200 */
[C---:B------:R-:W-:Y:S01]  /*95f0*/  FMUL.FTZ R20, R2.reuse, R152 ;  /* 0x0000009802147220 */ /* 0x040fe20000410000 */
[C---:B------:R-:W-:Y:S04]  /*9600*/  HMMA.16816.F32 R16, R168.reuse, R22, R16 ;  /* 0x00000016a810723c */ /* 0x040fe80000001810 */
[----:B------:R-:W-:Y:S02]  /*9610*/  FMUL.FTZ R21, R2, R153 ;  /* 0x0000009902157220 */ /* 0x000fe40000410000 */
[--C-:B------:R-:W-:Y:S01]  /*9620*/  FFMA.FTZ R134, R173, c[0x0][0x2d0], -R172.reuse ;  /* 0x0000b400ad867a23 */ /* 0x100fe200000108ac */
[----:B------:R-:W-:Y:S01]  /*9630*/  LDSM.16.MT88.4 R164, [R199+0x1900] ;  /* 0x00190000c7a4783b */ /* 0x000fe20000004200 */
[C---:B------:R-:W-:Y:S02]  /*9640*/  FMUL.FTZ R22, R0.reuse, R154 ;  /* 0x0000009a00167220 */ /* 0x040fe40000410000 */
[----:B------:R4:W-:Y:S02]  /*9650*/  MUFU.EX2 R236, R134 ;  /* 0x0000008600ec7308 */ /* 0x0009e40000000800 */
[C---:B------:R-:W-:Y:S02]  /*9660*/  FMUL.FTZ R23, R0.reuse, R155 ;  /* 0x0000009b00177220 */ /* 0x040fe40000410000 */
[C---:B------:R-:W-:Y:S01]  /*9670*/  FMUL.FTZ R39, R0.reuse, R39 ;  /* 0x0000002700277220 */ /* 0x040fe20000410000 */
[----:B------:R-:W-:Y:S01]  /*9680*/  LDSM.16.MT88.4 R152, [R199+0x900] ;  /* 0x00090000c798783b */ /* 0x000fe20000004200 */
[C---:B------:R-:W-:Y:S02]  /*9690*/  FMUL.FTZ R42, R0.reuse, R42 ;  /* 0x0000002a002a7220 */ /* 0x040fe40000410000 */
[C---:B------:R-:W-:Y:S01]  /*96a0*/  FMUL.FTZ R43, R0.reuse, R43 ;  /* 0x0000002b002b7220 */ /* 0x040fe20000410000 */
[C---:B------:R-:W-:Y:S03]  /*96b0*/  HMMA.16816.F32 R20, R168.reuse, R28, R20 ;  /* 0x0000001ca814723c */ /* 0x040fe60000001814 */
[C---:B------:R-:W-:Y:S02]  /*96c0*/  FMUL.FTZ R46, R0.reuse, R46 ;  /* 0x0000002e002e7220 */ /* 0x040fe40000410000 */
[----:B------:R-:W-:Y:S02]  /*96d0*/  FMUL.FTZ R47, R0, R47 ;  /* 0x0000002f002f7220 */ /* 0x000fe40000410000 */
[C---:B------:R-:W-:Y:S01]  /*96e0*/  FMUL.FTZ R28, R2.reuse, R160 ;  /* 0x000000a0021c7220 */ /* 0x040fe20000410000 */
[C---:B------:R-:W-:Y:S04]  /*96f0*/  HMMA.16816.F32 R24, R168.reuse, R30, R24 ;  /* 0x0000001ea818723c */ /* 0x040fe80000001818 */
[----:B------:R-:W-:Y:S02]  /*9700*/  FMUL.FTZ R29, R2, R161 ;  /* 0x000000a1021d7220 */ /* 0x000fe40000410000 */
[C---:B------:R-:W-:Y:S02]  /*9710*/  FMUL.FTZ R50, R0.reuse, R50 ;  /* 0x0000003200327220 */ /* 0x040fe40000410000 */
[C---:B------:R-:W-:Y:S04]  /*9720*/  FMUL.FTZ R30, R0.reuse, R162 ;  /* 0x000000a2001e7220 */ /* 0x040fe80000410000 */
[C---:B------:R-:W-:Y:S02]  /*9730*/  FMUL.FTZ R31, R0.reuse, R163 ;  /* 0x000000a3001f7220 */ /* 0x040fe40000410000 */
[----:B------:R-:W-:Y:S01]  /*9740*/  LDSM.16.MT88.4 R160, [R200+0x1900] ;  /* 0x00190000c8a0783b */ /* 0x000fe20000004200 */
[C---:B------:R-:W-:Y:S02]  /*9750*/  FMUL.FTZ R51, R0.reuse, R51 ;  /* 0x0000003300337220 */ /* 0x040fe40000410000 */
[C---:B------:R-:W-:Y:S02]  /*9760*/  FMUL.FTZ R54, R0.reuse, R54 ;  /* 0x0000003600367220 */ /* 0x040fe40000410000 */
[C---:B-1----:R-:W-:Y:S03]  /*9770*/  HMMA.16816.F32 R28, R168.reuse, R136, R28 ;  /* 0x00000088a81c723c */ /* 0x042fe6000000181c */
[C---:B------:R-:W-:Y:S02]  /*9780*/  FMUL.FTZ R55, R0.reuse, R55 ;  /* 0x0000003700377220 */ /* 0x040fe40000410000 */
[C---:B------:R-:W-:Y:S02]  /*9790*/  FMUL.FTZ R58, R0.reuse, R58 ;  /* 0x0000003a003a7220 */ /* 0x040fe40000410000 */
[----:B------:R-:W-:Y:S01]  /*97a0*/  FMUL.FTZ R59, R0, R59 ;  /* 0x0000003b003b7220 */ /* 0x000fe20000410000 */
[C---:B------:R-:W-:Y:S01]  /*97b0*/  HMMA.16816.F32 R32, R168.reuse, R138, R32 ;  /* 0x0000008aa820723c */ /* 0x040fe20000001820 */
[----:B------:R-:W1:Y:S03]  /*97c0*/  LDSM.16.MT88.4 R136, [R200+0x2100] ;  /* 0x00210000c888783b */ /* 0x000e660000004200 */
[--C-:B----4-:R-:W-:Y:S02]  /*97d0*/  FFMA.FTZ R134, R176, c[0x0][0x2d0], -R172.reuse ;  /* 0x0000b400b0867a23 */ /* 0x110fe400000108ac */
[C---:B------:R-:W-:Y:S02]  /*97e0*/  FMUL.FTZ R62, R0.reuse, R62 ;  /* 0x0000003e003e7220 */ /* 0x040fe40000410000 */
[C---:B--2---:R-:W-:Y:S01]  /*97f0*/  HMMA.16816.F32 R36, R168.reuse, R140, R36 ;  /* 0x0000008ca824723c */ /* 0x044fe20000001824 */
[----:B------:R2:W4:Y:S03]  /*9800*/  MUFU.EX2 R235, R134 ;  /* 0x0000008600eb7308 */ /* 0x0005260000000800 */
[C---:B------:R-:W-:Y:S02]  /*9810*/  FMUL.FTZ R63, R0.reuse, R63 ;  /* 0x0000003f003f7220 */ /* 0x040fe40000410000 */
[C---:B------:R-:W-:Y:S02]  /*9820*/  FMUL.FTZ R66, R0.reuse, R66 ;  /* 0x0000004200427220 */ /* 0x040fe40000410000 */
[C---:B------:R-:W-:Y:S01]  /*9830*/  HMMA.16816.F32 R40, R168.reuse, R142, R40 ;  /* 0x0000008ea828723c */ /* 0x040fe20000001828 */
[----:B------:R-:W5:Y:S03]  /*9840*/  LDSM.16.MT88.4 R140, [R199+0x2100] ;  /* 0x00210000c78c783b */ /* 0x000f660000004200 */
[C---:B------:R-:W-:Y:S02]  /*9850*/  FMUL.FTZ R67, R0.reuse, R67 ;  /* 0x0000004300437220 */ /* 0x040fe40000410000 */
[C---:B------:R-:W-:Y:S02]  /*9860*/  FMUL.FTZ R70, R0.reuse, R70 ;  /* 0x0000004600467220 */ /* 0x040fe40000410000 */
[C---:B---3--:R-:W-:Y:S04]  /*9870*/  HMMA.16816.F32 R44, R168.reuse, R144, R44 ;  /* 0x00000090a82c723c */ /* 0x048fe8000000182c */
[C---:B------:R-:W-:Y:S02]  /*9880*/  FMUL.FTZ R71, R0.reuse, R71 ;  /* 0x0000004700477220 */ /* 0x040fe40000410000 */
[C---:B------:R-:W-:Y:S02]  /*9890*/  FMUL.FTZ R74, R0.reuse, R74 ;  /* 0x0000004a004a7220 */ /* 0x040fe40000410000 */
[C---:B------:R-:W-:Y:S01]  /*98a0*/  HMMA.16816.F32 R48, R168.reuse, R146, R48 ;  /* 0x00000092a830723c */ /* 0x040fe20000001830 */
[----:B------:R-:W3:Y:S03]  /*98b0*/  LDSM.16.MT88.4 R144, [R197+0x4100] ;  /* 0x00410000c590783b */ /* 0x000ee60000004200 */
[--C-:B--2---:R-:W-:Y:S02]  /*98c0*/  FFMA.FTZ R134, R177, c[0x0][0x2d0], -R172.reuse ;  /* 0x0000b400b1867a23 */ /* 0x104fe400000108ac */
[C---:B------:R-:W-:Y:S02]  /*98d0*/  FMUL.FTZ R75, R0.reuse, R75 ;  /* 0x0000004b004b7220 */ /* 0x040fe40000410000 */
[----:B------:R2:W-:Y:S01]  /*98e0*/  MUFU.EX2 R234, R134 ;  /* 0x0000008600ea7308 */ /* 0x0005e20000000800 */
[C---:B-1----:R-:W-:Y:S03]  /*98f0*/  HMMA.16816.F32 R52, R168.reuse, R136, R52 ;  /* 0x00000088a834723c */ /* 0x042fe60000001834 */
[C---:B------:R-:W-:Y:S02]  /*9900*/  FMUL.FTZ R78, R0.reuse, R78 ;  /* 0x0000004e004e7220 */ /* 0x040fe40000410000 */
[C---:B------:R-:W-:Y:S02]  /*9910*/  FMUL.FTZ R79, R0.reuse, R79 ;  /* 0x0000004f004f7220 */ /* 0x040fe40000410000 */
[C---:B------:R-:W-:Y:S01]  /*9920*/  FMUL.FTZ R82, R0.reuse, R82 ;  /* 0x0000005200527220 */ /* 0x040fe20000410000 */
[C---:B------:R-:W-:Y:S01]  /*9930*/  HMMA.16816.F32 R56, R168.reuse, R138, R56 ;  /* 0x0000008aa838723c */ /* 0x040fe20000001838 */
[----:B------:R-:W1:Y:S03]  /*9940*/  LDSM.16.MT88.4 R136, [R198+0x4100] ;  /* 0x00410000c688783b */ /* 0x000e660000004200 */
[C---:B------:R-:W-:Y:S02]  /*9950*/  FMUL.FTZ R83, R0.reuse, R83 ;  /* 0x0000005300537220 */ /* 0x040fe40000410000 */
[C---:B------:R-:W-:Y:S02]  /*9960*/  FMUL.FTZ R86, R0.reuse, R86 ;  /* 0x0000005600567220 */ /* 0x040fe40000410000 */
[C---:B-----5:R-:W-:Y:S04]  /*9970*/  HMMA.16816.F32 R60, R168.reuse, R140, R60 ;  /* 0x0000008ca83c723c */ /* 0x060fe8000000183c */
[C---:B------:R-:W-:Y:S02]  /*9980*/  FMUL.FTZ R87, R0.reuse, R87 ;  /* 0x0000005700577220 */ /* 0x040fe40000410000 */
[C---:B------:R-:W-:Y:S02]  /*9990*/  FMUL.FTZ R90, R0.reuse, R90 ;  /* 0x0000005a005a7220 */ /* 0x040fe40000410000 */
[C---:B------:R-:W-:Y:S01]  /*99a0*/  HMMA.16816.F32 R64, R168.reuse, R142, R64 ;  /* 0x0000008ea840723c */ /* 0x040fe20000001840 */
[----:B------:R-:W5:Y:S03]  /*99b0*/  LDSM.16.MT88.4 R140, [R200+0x4100] ;  /* 0x00410000c88c783b */ /* 0x000f660000004200 */
[--C-:B--2---:R-:W-:Y:S02]  /*99c0*/  FFMA.FTZ R134, R179, c[0x0][0x2d0], -R172.reuse ;  /* 0x0000b400b3867a23 */ /* 0x104fe400000108ac */
[----:B------:R-:W-:Y:S02]  /*99d0*/  FMUL.FTZ R91, R0, R91 ;  /* 0x0000005b005b7220 */ /* 0x000fe40000410000 */
[C---:B---3--:R-:W-:Y:S01]  /*99e0*/  HMMA.16816.F32 R68, R168.reuse, R144, R68 ;  /* 0x00000090a844723c */ /* 0x048fe20000001844 */
[----:B------:R2:W-:Y:S03]  /*99f0*/  MUFU.EX2 R233, R134 ;  /* 0x0000008600e97308 */ /* 0x0005e60000000800 */
        /* <DEDUP_REMOVED lines=13> */
[--C-:B--2---:R-:W-:Y:S02]  /*9ad0*/  FFMA.FTZ R134, R184, c[0x0][0x2d0], -R133.reuse ;  /* 0x0000b400b8867a23 */ /* 0x104fe40000010885 */
[C---:B------:R-:W-:Y:S02]  /*9ae0*/  FMUL.FTZ R100, R2.reuse, R100 ;  /* 0x0000006402647220 */ /* 0x040fe40000410000 */
[C---:B-----5:R-:W-:Y:S01]  /*9af0*/  HMMA.16816.F32 R84, R168.reuse, R140, R84 ;  /* 0x0000008ca854723c */ /* 0x060fe20000001854 */
[----:B------:R2:W-:Y:S03]  /*9b00*/  MUFU.EX2 R186, R134 ;  /* 0x0000008600ba7308 */ /* 0x0005e60000000800 */
[----:B------:R-:W-:Y:S02]  /*9b10*/  FMUL.FTZ R101, R2, R101 ;  /* 0x0000006502657220 */ /* 0x000fe40000410000 */
[C---:B------:R-:W-:Y:S02]  /*9b20*/  FMUL.FTZ R102, R0.reuse, R102 ;  /* 0x0000006600667220 */ /* 0x040fe40000410000 */
[C---:B------:R-:W-:Y:S01]  /*9b30*/  HMMA.16816.F32 R88, R168.reuse, R142, R88 ;  /* 0x0000008ea858723c */ /* 0x040fe20000001858 */
[----:B------:R-:W5:Y:S03]  /*9b40*/  LDSM.16.MT88.4 R140, [R198+0x6100] ;  /* 0x00610000c68c783b */ /* 0x000f660000004200 */
[----:B------:R-:W-:Y:S02]  /*9b50*/  FMUL.FTZ R103, R0, R103 ;  /* 0x0000006700677220 */ /* 0x000fe40000410000 */
[C---:B------:R-:W-:Y:S02]  /*9b60*/  FMUL.FTZ R104, R2.reuse, R104 ;  /* 0x0000006802687220 */ /* 0x040fe40000410000 */
[C---:B---3--:R-:W-:Y:S04]  /*9b70*/  HMMA.16816.F32 R92, R168.reuse, R144, R92 ;  /* 0x00000090a85c723c */ /* 0x048fe8000000185c */
[----:B------:R-:W-:Y:S02]  /*9b80*/  FMUL.FTZ R105, R2, R105 ;  /* 0x0000006902697220 */ /* 0x000fe40000410000 */
[C---:B------:R-:W-:Y:S02]  /*9b90*/  FMUL.FTZ R106, R0.reuse, R106 ;  /* 0x0000006a006a7220 */ /* 0x040fe40000410000 */
[C---:B------:R-:W-:Y:S01]  /*9ba0*/  HMMA.16816.F32 R96, R168.reuse, R146, R96 ;  /* 0x00000092a860723c */ /* 0x040fe20000001860 */
[----:B------:R-:W3:Y:S03]  /*9bb0*/  LDSM.16.MT88.4 R144, [R200+0x6100] ;  /* 0x00610000c890783b */ /* 0x000ee60000004200 */
[--C-:B--2---:R-:W-:Y:S02]  /*9bc0*/  FFMA.FTZ R134, R185, c[0x0][0x2d0], -R133.reuse ;  /* 0x0000b400b9867a23 */ /* 0x104fe40000010885 */
[----:B------:R-:W-:Y:S02]  /*9bd0*/  FMUL.FTZ R107, R0, R107 ;  /* 0x0000006b006b7220 */ /* 0x000fe40000410000 */
[----:B------:R2:W2:Y:S01]  /*9be0*/  MUFU.EX2 R184, R134 ;  /* 0x0000008600b87308 */ /* 0x0004a20000000800 */
        /* <DEDUP_REMOVED lines=8> */
[----:B------:R-:W-:Y:S03]  /*9c70*/  FMUL.FTZ R113, R2, R113 ;  /* 0x0000007102717220 */ /* 0x000fe60000410000 */
[C---:B-----5:R-:W-:Y:S03]  /*9c80*/  HMMA.16816.F32 R108, R168.reuse, R140, R108 ;  /* 0x0000008ca86c723c */ /* 0x060fe6000000186c */
[----:B------:R-:W-:Y:S02]  /*9c90*/  FMUL.FTZ R114, R0, R114 ;  /* 0x0000007200727220 */ /* 0x000fe40000410000 */
[--C-:B--2---:R-:W-:Y:S02]  /*9ca0*/  FFMA.FTZ R134, R182, c[0x0][0x2d0], -R133.reuse ;  /* 0x0000b400b6867a23 */ /* 0x104fe40000010885 */
[----:B------:R-:W-:Y:S02]  /*9cb0*/  FMUL.FTZ R115, R0, R115 ;  /* 0x0000007300737220 */ /* 0x000fe40000410000 */
[----:B------:R2:W-:Y:S03]  /*9cc0*/  MUFU.EX2 R182, R134 ;  /* 0x0000008600b67308 */ /* 0x0005e60000000800 */
[C---:B------:R-:W-:Y:S02]  /*9cd0*/  FMUL.FTZ R116, R2.reuse, R116 ;  /* 0x0000007402747220 */ /* 0x040fe40000410000 */
[C---:B------:R-:W-:Y:S01]  /*9ce0*/  HMMA.16816.F32 R112, R168.reuse, R142, R112 ;  /* 0x0000008ea870723c */ /* 0x040fe20000001870 */
[----:B------:R-:W5:Y:S02]  /*9cf0*/  LDSM.16.MT88.4 R140, [R197+0x900] ;  /* 0x00090000c58c783b */ /* 0x000f640000004200 */
[----:B------:R-:W-:Y:S02]  /*9d00*/  FMUL.FTZ R117, R2, R117 ;  /* 0x0000007502757220 */ /* 0x000fe40000410000 */
[C---:B------:R-:W-:Y:S02]  /*9d10*/  FMUL.FTZ R118, R0.reuse, R118 ;  /* 0x0000007600767220 */ /* 0x040fe40000410000 */
[----:B------:R-:W-:Y:S02]  /*9d20*/  FMUL.FTZ R119, R0, R119 ;  /* 0x0000007700777220 */ /* 0x000fe40000410000 */
[C---:B------:R-:W-:Y:S03]  /*9d30*/  FMUL.FTZ R120, R2.reuse, R120 ;  /* 0x0000007802787220 */ /* 0x040fe60000410000 */
[----:B------:R-:W-:Y:S02]  /*9d40*/  FMUL.FTZ R121, R2, R121 ;  /* 0x0000007902797220 */ /* 0x000fe40000410000 */
[C---:B---3--:R-:W-:Y:S03]  /*9d50*/  HMMA.16816.F32 R116, R168.reuse, R144, R116 ;  /* 0x00000090a874723c */ /* 0x048fe60000001874 */
[C---:B------:R-:W-:Y:S02]  /*9d60*/  FMUL.FTZ R122, R0.reuse, R122 ;  /* 0x0000007a007a7220 */ /* 0x040fe40000410000 */
[----:B------:R-:W-:Y:S02]  /*9d70*/  FMUL.FTZ R123, R0, R123 ;  /* 0x0000007b007b7220 */ /* 0x000fe40000410000 */
[--C-:B--2---:R-:W-:Y:S02]  /*9d80*/  FFMA.FTZ R134, R183, c[0x0][0x2d0], -R133.reuse ;  /* 0x0000b400b7867a23 */ /* 0x104fe40000010885 */
[C---:B------:R-:W-:Y:S02]  /*9d90*/  FMUL.FTZ R124, R2.reuse, R124 ;  /* 0x0000007c027c7220 */ /* 0x040fe40000410000 */
[----:B------:R2:W3:Y:S01]  /*9da0*/  MUFU.EX2 R179, R134 ;  /* 0x0000008600b37308 */ /* 0x0004e20000000800 */
[C---:B------:R-:W-:Y:S01]  /*9db0*/  HMMA.16816.F32 R120, R168.reuse, R146, R120 ;  /* 0x00000092a878723c */ /* 0x040fe20000001878 */
[----:B------:R-:W5:Y:S02]  /*9dc0*/  LDSM.16.MT88.4 R144, [R198+0x900] ;  /* 0x00090000c690783b */ /* 0x000f640000004200 */
[----:B------:R-:W-:Y:S02]  /*9dd0*/  FMUL.FTZ R125, R2, R125 ;  /* 0x0000007d027d7220 */ /* 0x000fe40000410000 */
[C---:B------:R-:W-:Y:S02]  /*9de0*/  FMUL.FTZ R126, R0.reuse, R126 ;  /* 0x0000007e007e7220 */ /* 0x040fe40000410000 */
[----:B------:R-:W-:Y:S02]  /*9df0*/  FMUL.FTZ R127, R0, R127 ;  /* 0x0000007f007f7220 */ /* 0x000fe40000410000 */
[C---:B------:R-:W-:Y:S03]  /*9e00*/  FMUL.FTZ R128, R2.reuse, R128 ;  /* 0x0000008002807220 */ /* 0x040fe60000410000 */
[----:B------:R-:W-:Y:S02]  /*9e10*/  FMUL.FTZ R129, R2, R129 ;  /* 0x0000008102817220 */ /* 0x000fe40000410000 */
[C---:B-1----:R-:W-:Y:S03]  /*9e20*/  HMMA.16816.F32 R124, R168.reuse, R136, R124 ;  /* 0x00000088a87c723c */ /* 0x042fe6000000187c */
[C---:B------:R-:W-:Y:S02]  /*9e30*/  FMUL.FTZ R130, R0.reuse, R130 ;  /* 0x0000008200827220 */ /* 0x040fe40000410000 */
[----:B------:R-:W-:Y:S02]  /*9e40*/  FMUL.FTZ R131, R0, R131 ;  /* 0x0000008300837220 */ /* 0x000fe40000410000 */
[----:B----4-:R-:W-:Y:S02]  /*9e50*/  F2FP.PACK_AB R136, R235, R236 ;  /* 0x000000eceb88723e */ /* 0x010fe400000000ff */
[----:B------:R-:W-:Y:S03]  /*9e60*/  F2FP.PACK_AB R137, R184, R186 ;  /* 0x000000bab889723e */ /* 0x000fe600000000ff */
[----:B------:R-:W-:Y:S03]  /*9e70*/  HMMA.16816.F32 R128, R168, R138, R128 ;  /* 0x0000008aa880723c */ /* 0x000fe60000001880 */
[--C-:B--2---:R-:W-:Y:S04]  /*9e80*/  FFMA.FTZ R134, R180, c[0x0][0x2d0], -R172.reuse ;  /* 0x0000b400b4867a23 */ /* 0x104fe800000108ac */
[----:B------:R-:W-:Y:S01]  /*9e90*/  F2FP.PACK_AB R138, R233, R234 ;  /* 0x000000eae98a723e */ /* 0x000fe200000000ff */
[----:B------:R1:W-:Y:S01]  /*9ea0*/  MUFU.EX2 R232, R134 ;  /* 0x0000008600e87308 */ /* 0x0003e20000000800 */
[----:B---3--:R-:W-:Y:S07]  /*9eb0*/  F2FP.PACK_AB R139, R179, R182 ;  /* 0x000000b6b38b723e */ /* 0x008fee00000000ff */
[C---:B-----5:R-:W-:Y:S08]  /*9ec0*/  HMMA.16816.F32 R4, R136.reuse, R140, R4 ;  /* 0x0000008c8804723c */ /* 0x060ff00000001804 */
[C---:B------:R-:W-:Y:S01]  /*9ed0*/  HMMA.16816.F32 R8, R136.reuse, R142, R8 ;  /* 0x0000008e8808723c */ /* 0x040fe20000001808 */
[----:B------:R-:W2:Y:S07]  /*9ee0*/  LDSM.16.MT88.4 R140, [R198+0x2900] ;  /* 0x00290000c68c783b */ /* 0x000eae0000004200 */
[C---:B------:R-:W-:Y:S04]  /*9ef0*/  HMMA.16816.F32 R12, R136.reuse, R144, R12 ;  /* 0x00000090880c723c */ /* 0x040fe8000000180c */
[--C-:B-1----:R-:W-:Y:S04]  /*9f00*/  FFMA.FTZ R134, R188, c[0x0][0x2d0], -R172.reuse ;  /* 0x0000b400bc867a23 */ /* 0x102fe800000108ac */
[C---:B------:R-:W-:Y:S01]  /*9f10*/  HMMA.16816.F32 R16, R136.reuse, R146, R16 ;  /* 0x000000928810723c */ /* 0x040fe20000001810 */
[----:B------:R-:W1:Y:S01]  /*9f20*/  LDSM.16.MT88.4 R144, [R200+0x2900] ;  /* 0x00290000c890783b */ /* 0x000e620000004200 */
[----:B------:R3:W4:Y:S06]  /*9f30*/  MUFU.EX2 R230, R134 ;  /* 0x0000008600e67308 */ /* 0x00072c0000000800 */
[C---:B------:R-:W-:Y:S08]  /*9f40*/  HMMA.16816.F32 R20, R136.reuse, R148, R20 ;  /* 0x000000948814723c */ /* 0x040ff00000001814 */
[C---:B------:R-:W-:Y:S01]  /*9f50*/  HMMA.16816.F32 R24, R136.reuse, R150, R24 ;  /* 0x000000968818723c */ /* 0x040fe20000001818 */
[----:B------:R-:W5:Y:S07]  /*9f60*/  LDSM.16.MT88.4 R148, [R199+0x2900] ;  /* 0x00290000c794783b */ /* 0x000f6e0000004200 */
[C---:B------:R-:W-:Y:S04]  /*9f70*/  HMMA.16816.F32 R28, R136.reuse, R152, R28 ;  /* 0x00000098881c723c */ /* 0x040fe8000000181c */
[--C-:B---3--:R-:W-:Y:S04]  /*9f80*/  FFMA.FTZ R134, R189, c[0x0][0x2d0], -R172.reuse ;  /* 0x0000b400bd867a23 */ /* 0x108fe800000108ac */
[C---:B------:R-:W-:Y:S01]  /*9f90*/  HMMA.16816.F32 R32, R136.reuse, R154, R32 ;  /* 0x0000009a8820723c */ /* 0x040fe20000001820 */
[----:B------:R-:W3:Y:S01]  /*9fa0*/  LDSM.16.MT88.4 R152, [R197+0x4900] ;  /* 0x00490000c598783b */ /* 0x000ee20000004200 */
[----:B------:R1:W-:Y:S06]  /*9fb0*/  MUFU.EX2 R188, R134 ;  /* 0x0000008600bc7308 */ /* 0x0003ec0000000800 */
[C---:B------:R-:W-:Y:S08]  /*9fc0*/  HMMA.16816.F32 R36, R136.reuse, R156, R36 ;  /* 0x0000009c8824723c */ /* 0x040ff00000001824 */
[C---:B------:R-:W-:Y:S01]  /*9fd0*/  HMMA.16816.F32 R40, R136.reuse, R158, R40 ;  /* 0x0000009e8828723c */ /* 0x040fe20000001828 */
[----:B------:R-:W3:Y:S07]  /*9fe0*/  LDSM.16.MT88.4 R156, [R198+0x4900] ;  /* 0x00490000c69c783b */ /* 0x000eee0000004200 */
[C---:B--2---:R-:W-:Y:S04]  /*9ff0*/  HMMA.16816.F32 R44, R136.reuse, R140, R44 ;  /* 0x0000008c882c723c */ /* 0x044fe8000000182c */
[--C-:B-1----:R-:W-:Y:S04]  /*a000*/  FFMA.FTZ R134, R190, c[0x0][0x2d0], -R172.reuse ;  /* 0x0000b400be867a23 */ /* 0x102fe800000108ac */
[C---:B------:R-:W-:Y:S01]  /*a010*/  HMMA.16816.F32 R48, R136.reuse, R142, R48 ;  /* 0x0000008e8830723c */ /* 0x040fe20000001830 */
[----:B------:R-:W1:Y:S01]  /*a020*/  LDSM.16.MT88.4 R140, [R200+0x4900] ;  /* 0x00490000c88c783b */ /* 0x000e620000004200 */
[----:B------:R2:W1:Y:S06]  /*a030*/  MUFU.EX2 R185, R134 ;  /* 0x0000008600b97308 */ /* 0x00046c0000000800 */
[C---:B------:R-:W-:Y:S08]  /*a040*/  HMMA.16816.F32 R52, R136.reuse, R144, R52 ;  /* 0x000000908834723c */ /* 0x040ff00000001834 */
[C---:B------:R-:W-:Y:S01]  /*a050*/  HMMA.16816.F32 R56, R136.reuse, R146, R56 ;  /* 0x000000928838723c */ /* 0x040fe20000001838 */
[----:B------:R-:W1:Y:S07]  /*a060*/  LDSM.16.MT88.4 R144, [R199+0x4900] ;  /* 0x00490000c790783b */ /* 0x000e6e0000004200 */
[C---:B-----5:R-:W-:Y:S04]  /*a070*/  HMMA.16816.F32 R60, R136.reuse, R148, R60 ;  /* 0x00000094883c723c */ /* 0x060fe8000000183c */
[--C-:B--2---:R-:W-:Y:S04]  /*a080*/  FFMA.FTZ R134, R181, c[0x0][0x2d0], -R133.reuse ;  /* 0x0000b400b5867a23 */ /* 0x104fe80000010885 */
[C---:B------:R-:W-:Y:S01]  /*a090*/  HMMA.16816.F32 R64, R136.reuse, R150, R64 ;  /* 0x000000968840723c */ /* 0x040fe20000001840 */
[----:B------:R-:W2:Y:S01]  /*a0a0*/  LDSM.16.MT88.4 R148, [R197+0x6900] ;  /* 0x00690000c594783b */ /* 0x000ea20000004200 */
[----:B------:R5:W-:Y:S06]  /*a0b0*/  MUFU.EX2 R176, R134 ;  /* 0x0000008600b07308 */ /* 0x000bec0000000800 */
[C---:B---3--:R-:W-:Y:S08]  /*a0c0*/  HMMA.16816.F32 R68, R136.reuse, R152, R68 ;  /* 0x000000988844723c */ /* 0x048ff00000001844 */
[C---:B------:R-:W-:Y:S01]  /*a0d0*/  HMMA.16816.F32 R72, R136.reuse, R154, R72 ;  /* 0x0000009a8848723c */ /* 0x040fe20000001848 */
[----:B------:R-:W3:Y:S07]  /*a0e0*/  LDSM.16.MT88.4 R152, [R198+0x6900] ;  /* 0x00690000c698783b */ /* 0x000eee0000004200 */
[C---:B------:R-:W-:Y:S04]  /*a0f0*/  HMMA.16816.F32 R76, R136.reuse, R156, R76 ;  /* 0x0000009c884c723c */ /* 0x040fe8000000184c */
[--C-:B-----5:R-:W-:Y:S03]  /*a100*/  FFMA.FTZ R134, R175, c[0x0][0x2d0], -R133.reuse ;  /* 0x0000b400af867a23 */ /* 0x120fe60000010885 */
[--C-:B------:R-:W-:Y:S01]  /*a110*/  FFMA.FTZ R156, R178, c[0x0][0x2d0], -R133.reuse ;  /* 0x0000b400b29c7a23 */ /* 0x100fe20000010885 */
[C---:B------:R-:W-:Y:S01]  /*a120*/  HMMA.16816.F32 R80, R136.reuse, R158, R80 ;  /* 0x0000009e8850723c */ /* 0x040fe20000001850 */
[----:B------:R5:W-:Y:S07]  /*a130*/  MUFU.EX2 R175, R134 ;  /* 0x0000008600af7308 */ /* 0x000bee0000000800 */
[C---:B-1----:R-:W-:Y:S03]  /*a140*/  HMMA.16816.F32 R84, R136.reuse, R140, R84 ;  /* 0x0000008c8854723c */ /* 0x042fe60000001854 */
[----:B------:R1:W1:Y:S05]  /*a150*/  MUFU.EX2 R177, R156 ;  /* 0x0000009c00b17308 */ /* 0x00026a0000000800 */
[C---:B------:R-:W-:Y:S01]  /*a160*/  HMMA.16816.F32 R88, R136.reuse, R142, R88 ;  /* 0x0000008e8858723c */ /* 0x040fe20000001858 */
[----:B------:R-:W4:Y:S07]  /*a170*/  LDSM.16.MT88.4 R140, [R200+0x6900] ;  /* 0x00690000c88c783b */ /* 0x000f2e0000004200 */
[C---:B------:R-:W-:Y:S04]  /*a180*/  HMMA.16816.F32 R92, R136.reuse, R144, R92 ;  /* 0x00000090885c723c */ /* 0x040fe8000000185c */
[--C-:B-----5:R-:W-:Y:S04]  /*a190*/  FFMA.FTZ R134, R174, c[0x0][0x2d0], -R133.reuse ;  /* 0x0000b400ae867a23 */ /* 0x120fe80000010885 */
[C---:B------:R-:W-:Y:S01]  /*a1a0*/  HMMA.16816.F32 R96, R136.reuse, R146, R96 ;  /* 0x000000928860723c */ /* 0x040fe20000001860 */
[----:B------:R-:W5:Y:S01]  /*a1b0*/  LDSM.16.MT88.4 R144, [R199+0x6900] ;  /* 0x00690000c790783b */ /* 0x000f620000004200 */
[----:B------:R4:W4:Y:S06]  /*a1c0*/  MUFU.EX2 R174, R134 ;  /* 0x0000008600ae7308 */ /* 0x00092c0000000800 */
[C---:B--2---:R-:W-:Y:S01]  /*a1d0*/  HMMA.16816.F32 R100, R136.reuse, R148, R100 ;  /* 0x000000948864723c */ /* 0x044fe20000001864 */
[----:B-1----:R-:W-:Y:S07]  /*a1e0*/  LDSM.16.MT88.4 R156, [R200+0x1100] ;  /* 0x00110000c89c783b */ /* 0x002fee0000004200 */
[C---:B------:R-:W-:Y:S01]  /*a1f0*/  HMMA.16816.F32 R104, R136.reuse, R150, R104 ;  /* 0x000000968868723c */ /* 0x040fe20000001868 */
[----:B------:R-:W1:Y:S07]  /*a200*/  LDSM.16.MT88.4 R148, [R197+0x1100] ;  /* 0x00110000c594783b */ /* 0x000e6e0000004200 */
[C---:B---3--:R-:W-:Y:S04]  /*a210*/  HMMA.16816.F32 R108, R136.reuse, R152, R108 ;  /* 0x00000098886c723c */ /* 0x048fe8000000186c */
[--C-:B----4-:R-:W-:Y:S04]  /*a220*/  FFMA.FTZ R134, R194, c[0x0][0x2d0], -R172.reuse ;  /* 0x0000b400c2867a23 */ /* 0x110fe800000108ac */
[C---:B------:R-:W-:Y:S01]  /*a230*/  HMMA.16816.F32 R112, R136.reuse, R154, R112 ;  /* 0x0000009a8870723c */ /* 0x040fe20000001870 */
[----:B------:R-:W2:Y:S01]  /*a240*/  LDSM.16.MT88.4 R152, [R198+0x1100] ;  /* 0x00110000c698783b */ /* 0x000ea20000004200 */
[----:B------:R3:W-:Y:S06]  /*a250*/  MUFU.EX2 R183, R134 ;  /* 0x0000008600b77308 */ /* 0x0007ec0000000800 */
[C---:B------:R-:W-:Y:S08]  /*a260*/  HMMA.16816.F32 R116, R136.reuse, R140, R116 ;  /* 0x0000008c8874723c */ /* 0x040ff00000001874 */
[C---:B------:R-:W-:Y:S01]  /*a270*/  HMMA.16816.F32 R120, R136.reuse, R142, R120 ;  /* 0x0000008e8878723c */ /* 0x040fe20000001878 */
[----:B------:R-:W4:Y:S07]  /*a280*/  LDSM.16.MT88.4 R140, [R199+0x1100] ;  /* 0x00110000c78c783b */ /* 0x000f2e0000004200 */
[C---:B-----5:R-:W-:Y:S04]  /*a290*/  HMMA.16816.F32 R124, R136.reuse, R144, R124 ;  /* 0x00000090887c723c */ /* 0x060fe8000000187c */
[--C-:B---3--:R-:W-:Y:S04]  /*a2a0*/  FFMA.FTZ R134, R195, c[0x0][0x2d0], -R172.reuse ;  /* 0x0000b400c3867a23 */ /* 0x108fe800000108ac */
[----:B------:R-:W-:Y:S01]  /*a2b0*/  HMMA.16816.F32 R128, R136, R146, R128 ;  /* 0x000000928880723c */ /* 0x000fe20000001880 */
[----:B------:R-:W3:Y:S01]  /*a2c0*/  LDSM.16.MT88.4 R144, [R197+0x3100] ;  /* 0x00310000c590783b */ /* 0x000ee20000004200 */
[----:B------:R-:W5:Y:S05]  /*a2d0*/  MUFU.EX2 R181, R134 ;  /* 0x0000008600b57308 */ /* 0x000f6a0000000800 */
[----:B------:R-:W-:Y:S02]  /*a2e0*/  F2FP.PACK_AB R136, R230, R232 ;  /* 0x000000e8e688723e */ /* 0x000fe400000000ff */
[----:B------:R-:W-:Y:S03]  /*a2f0*/  F2FP.PACK_AB R138, R185, R188 ;  /* 0x000000bcb98a723e */ /* 0x000fe600000000ff */
[----:B------:R-:W-:Y:S02]  /*a300*/  F2FP.PACK_AB R137, R176, R177 ;  /* 0x000000b1b089723e */ /* 0x000fe400000000ff */
[----:B------:R-:W-:Y:S07]  /*a310*/  F2FP.PACK_AB R139, R174, R175 ;  /* 0x000000afae8b723e */ /* 0x000fee00000000ff */
[C---:B-1----:R-:W-:Y:S03]  /*a320*/  HMMA.16816.F32 R4, R136.reuse, R148, R4 ;  /* 0x000000948804723c */ /* 0x042fe60000001804 */
[----:B-----5:R-:W-:Y:S01]  /*a330*/  F2FP.PACK_AB R168, R181, R183 ;  /* 0x000000b7b5a8723e */ /* 0x020fe200000000ff */
[--C-:B------:R-:W-:Y:S01]  /*a340*/  FFMA.FTZ R134, R223, c[0x0][0x2d0], -R172.reuse ;  /* 0x0000b400df867a23 */ /* 0x100fe200000108ac */
[----:B------:R-:W-:Y:S03]  /*a350*/  IADD3 R223, R224, -0x1, RZ ;  /* 0xffffffffe0df7810 */ /* 0x000fe60007ffe0ff */
[C---:B------:R-:W-:Y:S01]  /*a360*/  HMMA.16816.F32 R8, R136.reuse, R150, R8 ;  /* 0x000000968808723c */ /* 0x040fe20000001808 */
[----:B------:R-:W1:Y:S01]  /*a370*/  LDSM.16.MT88.4 R148, [R198+0x3100] ;  /* 0x00310000c694783b */ /* 0x000e620000004200 */
[----:B------:R5:W-:Y:S02]  /*a380*/  MUFU.EX2 R180, R134 ;  /* 0x0000008600b47308 */ /* 0x000be40000000800 */
[----:B------:R-:W-:Y:S01]  /*a390*/  FFMA.FTZ R172, R226, c[0x0][0x2d0], -R172 ;  /* 0x0000b400e2ac7a23 */ /* 0x000fe200000108ac */
[----:B------:R-:W-:Y:S03]  /*a3a0*/  MOV R224, R223 ;  /* 0x000000df00e07202 */ /* 0x000fe60000000f00 */
[C---:B--2---:R-:W-:Y:S04]  /*a3b0*/  HMMA.16816.F32 R12, R136.reuse, R152, R12 ;  /* 0x00000098880c723c */ /* 0x044fe8000000180c */
[----:B------:R-:W2:Y:S04]  /*a3c0*/  MUFU.EX2 R178, R172 ;  /* 0x000000ac00b27308 */ /* 0x000ea80000000800 */
[C---:B------:R-:W-:Y:S01]  /*a3d0*/  HMMA.16816.F32 R16, R136.reuse, R154, R16 ;  /* 0x0000009a8810723c */ /* 0x040fe20000001810 */
[----:B------:R-:W1:Y:S07]  /*a3e0*/  LDSM.16.MT88.4 R152, [R200+0x3100] ;  /* 0x00310000c898783b */ /* 0x000e6e0000004200 */
[C---:B------:R-:W-:Y:S04]  /*a3f0*/  HMMA.16816.F32 R20, R136.reuse, R156, R20 ;  /* 0x0000009c8814723c */ /* 0x040fe80000001814 */
[--C-:B-----5:R-:W-:Y:S04]  /*a400*/  FFMA.FTZ R134, R187, c[0x0][0x2d0], -R133.reuse ;  /* 0x0000b400bb867a23 */ /* 0x120fe80000010885 */
[C---:B------:R-:W-:Y:S01]  /*a410*/  HMMA.16816.F32 R24, R136.reuse, R158, R24 ;  /* 0x0000009e8818723c */ /* 0x040fe20000001818 */
[----:B------:R-:W-:Y:S01]  /*a420*/  LDSM.16.MT88.4 R156, [R197+0x5100] ;  /* 0x00510000c59c783b */ /* 0x000fe20000004200 */
[----:B------:R5:W-:Y:S02]  /*a430*/  MUFU.EX2 R173, R134 ;  /* 0x0000008600ad7308 */ /* 0x000be40000000800 */
[----:B--2---:R-:W-:Y:S04]  /*a440*/  F2FP.PACK_AB R170, R178, R180 ;  /* 0x000000b4b2aa723e */ /* 0x004fe800000000ff */
[C---:B----4-:R-:W-:Y:S08]  /*a450*/  HMMA.16816.F32 R28, R136.reuse, R140, R28 ;  /* 0x0000008c881c723c */ /* 0x050ff0000000181c */
[C---:B------:R-:W-:Y:S01]  /*a460*/  HMMA.16816.F32 R32, R136.reuse, R142, R32 ;  /* 0x0000008e8820723c */ /* 0x040fe20000001820 */
[----:B------:R-:W2:Y:S07]  /*a470*/  LDSM.16.MT88.4 R140, [R199+0x3100] ;  /* 0x00310000c78c783b */ /* 0x000eae0000004200 */
[C---:B---3--:R-:W-:Y:S04]  /*a480*/  HMMA.16816.F32 R36, R136.reuse, R144, R36 ;  /* 0x000000908824723c */ /* 0x048fe80000001824 */
[--C-:B-----5:R-:W-:Y:S04]  /*a490*/  FFMA.FTZ R134, R191, c[0x0][0x2d0], -R133.reuse ;  /* 0x0000b400bf867a23 */ /* 0x120fe80000010885 */
[C---:B------:R-:W-:Y:S01]  /*a4a0*/  HMMA.16816.F32 R40, R136.reuse, R146, R40 ;  /* 0x000000928828723c */ /* 0x040fe20000001828 */
[----:B------:R-:W3:Y:S01]  /*a4b0*/  LDSM.16.MT88.4 R144, [R198+0x5100] ;  /* 0x00510000c690783b */ /* 0x000ee20000004200 */
[----:B------:R-:W4:Y:S06]  /*a4c0*/  MUFU.EX2 R172, R134 ;  /* 0x0000008600ac7308 */ /* 0x000f2c0000000800 */
[C---:B-1----:R-:W-:Y:S08]  /*a4d0*/  HMMA.16816.F32 R44, R136.reuse, R148, R44 ;  /* 0x00000094882c723c */ /* 0x042ff0000000182c */
[C---:B------:R-:W-:Y:S01]  /*a4e0*/  HMMA.16816.F32 R48, R136.reuse, R150, R48 ;  /* 0x000000968830723c */ /* 0x040fe20000001830 */
[----:B------:R-:W1:Y:S07]  /*a4f0*/  LDSM.16.MT88.4 R148, [R200+0x5100] ;  /* 0x00510000c894783b */ /* 0x000e6e0000004200 */
[C---:B------:R-:W-:Y:S04]  /*a500*/  HMMA.16816.F32 R52, R136.reuse, R152, R52 ;  /* 0x000000988834723c */ /* 0x040fe80000001834 */
[----:B----4-:R-:W-:Y:S01]  /*a510*/  F2FP.PACK_AB R169, R172, R173 ;  /* 0x000000adaca9723e */ /* 0x010fe200000000ff */
[--C-:B------:R-:W-:Y:S02]  /*a520*/  FFMA.FTZ R134, R192, c[0x0][0x2d0], -R133.reuse ;  /* 0x0000b400c0867a23 */ /* 0x100fe40000010885 */
[----:B------:R-:W-:Y:S01]  /*a530*/  FFMA.FTZ R133, R135, c[0x0][0x2d0], -R133 ;  /* 0x0000b40087857a23 */ /* 0x000fe20000010885 */
[C---:B------:R-:W-:Y:S01]  /*a540*/  HMMA.16816.F32 R56, R136.reuse, R154, R56 ;  /* 0x0000009a8838723c */ /* 0x040fe20000001838 */
[----:B------:R-:W4:Y:S02]  /*a550*/  LDSM.16.MT88.4 R152, [R199+0x5100] ;  /* 0x00510000c798783b */ /* 0x000f240000004200 */
[----:B------:R-:W-:Y:S05]  /*a560*/  MUFU.EX2 R134, R134 ;  /* 0x0000008600867308 */ /* 0x000fea0000000800 */
[C---:B--2---:R-:W-:Y:S05]  /*a570*/  HMMA.16816.F32 R60, R136.reuse, R140, R60 ;  /* 0x0000008c883c723c */ /* 0x044fea000000183c */
[----:B------:R-:W2:Y:S03]  /*a580*/  MUFU.EX2 R133, R133 ;  /* 0x0000008500857308 */ /* 0x000ea60000000800 */
[C---:B------:R-:W-:Y:S01]  /*a590*/  HMMA.16816.F32 R64, R136.reuse, R142, R64 ;  /* 0x0000008e8840723c */ /* 0x040fe20000001840 */
[----:B------:R-:W5:Y:S07]  /*a5a0*/  LDSM.16.MT88.4 R140, [R197+0x7100] ;  /* 0x00710000c58c783b */ /* 0x000f6e0000004200 */
[C---:B------:R-:W-:Y:S08]  /*a5b0*/  HMMA.16816.F32 R68, R136.reuse, R156, R68 ;  /* 0x0000009c8844723c */ /* 0x040ff00000001844 */
[C---:B------:R-:W-:Y:S01]  /*a5c0*/  HMMA.16816.F32 R72, R136.reuse, R158, R72 ;  /* 0x0000009e8848723c */ /* 0x040fe20000001848 */
[----:B------:R-:W-:Y:S03]  /*a5d0*/  LDSM.16.MT88.4 R156, [R198+0x1900] ;  /* 0x00190000c69c783b */ /* 0x000fe60000004200 */
[----:B--2---:R-:W-:Y:S04]  /*a5e0*/  F2FP.PACK_AB R171, R133, R134 ;  /* 0x0000008685ab723e */ /* 0x004fe800000000ff */
[C---:B---3--:R-:W-:Y:S08]  /*a5f0*/  HMMA.16816.F32 R76, R136.reuse, R144, R76 ;  /* 0x00000090884c723c */ /* 0x048ff0000000184c */
[C---:B------:R-:W-:Y:S01]  /*a600*/  HMMA.16816.F32 R80, R136.reuse, R146, R80 ;  /* 0x000000928850723c */ /* 0x040fe20000001850 */
[----:B------:R-:W2:Y:S07]  /*a610*/  LDSM.16.MT88.4 R144, [R198+0x7100] ;  /* 0x00710000c690783b */ /* 0x000eae0000004200 */
[C---:B-1----:R-:W-:Y:S08]  /*a620*/  HMMA.16816.F32 R84, R136.reuse, R148, R84 ;  /* 0x000000948854723c */ /* 0x042ff00000001854 */
[C---:B------:R-:W-:Y:S01]  /*a630*/  HMMA.16816.F32 R88, R136.reuse, R150, R88 ;  /* 0x000000968858723c */ /* 0x040fe20000001858 */
[----:B------:R-:W1:Y:S07]  /*a640*/  LDSM.16.MT88.4 R148, [R200+0x7100] ;  /* 0x00710000c894783b */ /* 0x000e6e0000004200 */
[C---:B----4-:R-:W-:Y:S08]  /*a650*/  HMMA.16816.F32 R92, R136.reuse, R152, R92 ;  /* 0x00000098885c723c */ /* 0x050ff0000000185c */
[C---:B------:R-:W-:Y:S01]  /*a660*/  HMMA.16816.F32 R96, R136.reuse, R154, R96 ;  /* 0x0000009a8860723c */ /* 0x040fe20000001860 */
[----:B------:R-:W3:Y:S07]  /*a670*/  LDSM.16.MT88.4 R152, [R199+0x7100] ;  /* 0x00710000c798783b */ /* 0x000eee0000004200 */
[C---:B-----5:R-:W-:Y:S08]  /*a680*/  HMMA.16816.F32 R100, R136.reuse, R140, R100 ;  /* 0x0000008c8864723c */ /* 0x060ff00000001864 */
[C---:B------:R-:W-:Y:S01]  /*a690*/  HMMA.16816.F32 R104, R136.reuse, R142, R104 ;  /* 0x0000008e8868723c */ /* 0x040fe20000001868 */
[----:B------:R-:W4:Y:S07]  /*a6a0*/  LDSM.16.MT88.4 R140, [R197+0x1900] ;  /* 0x00190000c58c783b */ /* 0x000f2e0000004200 */
[C---:B--2---:R-:W-:Y:S08]  /*a6b0*/  HMMA.16816.F32 R108, R136.reuse, R144, R108 ;  /* 0x00000090886c723c */ /* 0x044ff0000000186c */
[C---:B------:R-:W-:Y:S08]  /*a6c0*/  HMMA.16816.F32 R112, R136.reuse, R146, R112 ;  /* 0x000000928870723c */ /* 0x040ff00000001870 */
[C---:B-1----:R-:W-:Y:S08]  /*a6d0*/  HMMA.16816.F32 R116, R136.reuse, R148, R116 ;  /* 0x000000948874723c */ /* 0x042ff00000001874 */
[C---:B------:R-:W-:Y:S08]  /*a6e0*/  HMMA.16816.F32 R120, R136.reuse, R150, R120 ;  /* 0x000000968878723c */ /* 0x040ff00000001878 */
[C---:B---3--:R-:W-:Y:S08]  /*a6f0*/  HMMA.16816.F32 R124, R136.reuse, R152, R124 ;  /* 0x00000098887c723c */ /* 0x048ff0000000187c */
[----:B------:R-:W-:Y:S08]  /*a700*/  HMMA.16816.F32 R128, R136, R154, R128 ;  /* 0x0000009a8880723c */ /* 0x000ff00000001880 */
[C---:B----4-:R-:W-:Y:S01]  /*a710*/  HMMA.16816.F32 R136, R168.reuse, R140, R4 ;  /* 0x0000008ca888723c */ /* 0x050fe20000001804 */
[----:B------:R-:W1:Y:S07]  /*a720*/  LDSM.16.MT88.4 R4, [R197+0x3900] ;  /* 0x00390000c504783b */ /* 0x000e6e0000004200 */
[C---:B------:R-:W-:Y:S01]  /*a730*/  HMMA.16816.F32 R140, R168.reuse, R142, R8 ;  /* 0x0000008ea88c723c */ /* 0x040fe20000001808 */
[----:B------:R-:W2:Y:S07]  /*a740*/  LDSM.16.MT88.4 R8, [R198+0x3900] ;  /* 0x00390000c608783b */ /* 0x000eae0000004200 */
[C---:B------:R-:W-:Y:S01]  /*a750*/  HMMA.16816.F32 R144, R168.reuse, R156, R12 ;  /* 0x0000009ca890723c */ /* 0x040fe2000000180c */
[----:B------:R-:W3:Y:S07]  /*a760*/  LDSM.16.MT88.4 R12, [R200+0x3900] ;  /* 0x00390000c80c783b */ /* 0x000eee0000004200 */
[C---:B------:R-:W-:Y:S01]  /*a770*/  HMMA.16816.F32 R148, R168.reuse, R158, R16 ;  /* 0x0000009ea894723c */ /* 0x040fe20000001810 */
[----:B------:R-:W4:Y:S07]  /*a780*/  LDSM.16.MT88.4 R16, [R199+0x3900] ;  /* 0x00390000c710783b */ /* 0x000f2e0000004200 */
[C---:B------:R-:W-:Y:S01]  /*a790*/  HMMA.16816.F32 R152, R168.reuse, R160, R20 ;  /* 0x000000a0a898723c */ /* 0x040fe20000001814 */
[----:B------:R-:W5:Y:S07]  /*a7a0*/  LDSM.16.MT88.4 R20, [R197+0x5900] ;  /* 0x00590000c514783b */ /* 0x000f6e0000004200 */
[C---:B------:R-:W-:Y:S01]  /*a7b0*/  HMMA.16816.F32 R156, R168.reuse, R162, R24 ;  /* 0x000000a2a89c723c */ /* 0x040fe20000001818 */
[----:B------:R-:W-:Y:S07]  /*a7c0*/  LDSM.16.MT88.4 R24, [R197+0x7900] ;  /* 0x00790000c518783b */ /* 0x000fee0000004200 */
        /* <DEDUP_REMOVED lines=14> */
[C---:B-----5:R-:W-:Y:S08]  /*a8b0*/  HMMA.16816.F32 R68, R168.reuse, R20, R68 ;  /* 0x00000014a844723c */ /* 0x060ff00000001844 */
[C---:B------:R-:W-:Y:S01]  /*a8c0*/  HMMA.16816.F32 R72, R168.reuse, R22, R72 ;  /* 0x00000016a848723c */ /* 0x040fe20000001848 */
[----:B------:R-:W5:Y:S07]  /*a8d0*/  LDSM.16.MT88.4 R20, [R200+0x7900] ;  /* 0x00790000c814783b */ /* 0x000f6e0000004200 */
[C---:B-1----:R-:W-:Y:S08]  /*a8e0*/  HMMA.16816.F32 R76, R168.reuse, R4, R76 ;  /* 0x00000004a84c723c */ /* 0x042ff0000000184c */
[C---:B------:R-:W-:Y:S01]  /*a8f0*/  HMMA.16816.F32 R80, R168.reuse, R6, R80 ;  /* 0x00000006a850723c */ /* 0x040fe20000001850 */
[----:B------:R-:W1:Y:S07]  /*a900*/  LDSM.16.MT88.4 R4, [R199+0x7900] ;  /* 0x00790000c704783b */ /* 0x000e6e0000004200 */
[C---:B--2---:R-:W-:Y:S07]  /*a910*/  HMMA.16816.F32 R84, R168.reuse, R8, R84 ;  /* 0x00000008a854723c */ /* 0x044fee0000001854 */
[----:B------:R-:W-:Y:S01]  /*a920*/  FFMA.FTZ R8, R2, R248, R237 ;  /* 0x000000f802087223 */ /* 0x000fe200000100ed */
[C---:B------:R-:W-:Y:S04]  /*a930*/  HMMA.16816.F32 R88, R168.reuse, R10, R88 ;  /* 0x0000000aa858723c */ /* 0x040fe80000001858 */
[----:B------:R-:W-:Y:S02]  /*a940*/  FFMA.FTZ R2, R0, R249, R229 ;  /* 0x000000f900027223 */ /* 0x000fe400000100e5 */
[----:B------:R-:W-:Y:S02]  /*a950*/  FADD.FTZ R0, R240, R8 ;  /* 0x00000008f0007221 */ /* 0x000fe40000010000 */
[C---:B---3--:R-:W-:Y:S04]  /*a960*/  HMMA.16816.F32 R92, R168.reuse, R12, R92 ;  /* 0x0000000ca85c723c */ /* 0x048fe8000000185c */
[----:B------:R-:W-:Y:S02]  /*a970*/  FADD.FTZ R2, R228, R2 ;  /* 0x00000002e4027221 */ /* 0x000fe40000010000 */
[----:B------:R-:W-:Y:S02]  /*a980*/  FADD.FTZ R0, R239, R0 ;  /* 0x00000000ef007221 */ /* 0x000fe40000010000 */
[C---:B------:R-:W-:Y:S04]  /*a990*/  HMMA.16816.F32 R96, R168.reuse, R14, R96 ;  /* 0x0000000ea860723c */ /* 0x040fe80000001860 */
        /* <DEDUP_REMOVED lines=14> */
[----:B------:R-:W-:Y:S01]  /*aa80*/  FADD.FTZ R2, R179, R2 ;  /* 0x00000002b3027221 */ /* 0x000fe20000010000 */
[C---:B-----5:R-:W-:Y:S03]  /*aa90*/  HMMA.16816.F32 R116, R168.reuse, R20, R116 ;  /* 0x00000014a874723c */ /* 0x060fe60000001874 */
[----:B------:R-:W-:Y:S02]  /*aaa0*/  FADD.FTZ R0, R232, R0 ;  /* 0x00000000e8007221 */ /* 0x000fe40000010000 */
[----:B------:R-:W-:Y:S02]  /*aab0*/  FADD.FTZ R2, R177, R2 ;  /* 0x00000002b1027221 */ /* 0x000fe40000010000 */
[----:B------:R-:W-:Y:S01]  /*aac0*/  FADD.FTZ R0, R230, R0 ;  /* 0x00000000e6007221 */ /* 0x000fe20000010000 */
[C---:B------:R-:W-:Y:S04]  /*aad0*/  HMMA.16816.F32 R120, R168.reuse, R22, R120 ;  /* 0x00000016a878723c */ /* 0x040fe80000001878 */
[----:B------:R-:W-:Y:S02]  /*aae0*/  FADD.FTZ R2, R176, R2 ;  /* 0x00000002b0027221 */ /* 0x000fe40000010000 */
[----:B------:R-:W-:Y:S02]  /*aaf0*/  FADD.FTZ R0, R188, R0 ;  /* 0x00000000bc007221 */ /* 0x000fe40000010000 */
[----:B------:R-:W-:Y:S01]  /*ab00*/  FADD.FTZ R2, R175, R2 ;  /* 0x00000002af027221 */ /* 0x000fe20000010000 */
[C---:B-1----:R-:W-:Y:S03]  /*ab10*/  HMMA.16816.F32 R124, R168.reuse, R4, R124 ;  /* 0x00000004a87c723c */ /* 0x042fe6000000187c */
[----:B------:R-:W-:Y:S04]  /*ab20*/  FADD.FTZ R0, R185, R0 ;  /* 0x00000000b9007221 */ /* 0x000fe80000010000 */
        /* <DEDUP_REMOVED lines=13> */
.L_x_1604:
[----:B------:R-:W1:Y:S01]  /*ac00*/  S2UR UR8, SR_CTAID.X ;  /* 0x00000000000879c3 */ /* 0x000e620000002500 */
[----:B------:R-:W-:Y:S01]  /*ac10*/  ULDC.64 UR4, c[0x0][0x2c8] ;  /* 0x0000b20000047ab9 */ /* 0x000fe20000000a00 */
[----:B------:R-:W-:Y:S01]  /*ac20*/  PLOP3.LUT P0, PT, PT, PT, UP1, 0x40, 0x0 ;  /* 0x000000000000781c */ /* 0x000fe20003f0e818 */
[----:B------:R-:W-:-:S02]  /*ac30*/  UMOV UR7, 0x1 ;  /* 0x0000000100077882 */ /* 0x000fc40000000000 */
[----:B-1----:R-:W-:-:S04]  /*ac40*/  ULEA UR8, UR8, 0x7f, 0x7 ;  /* 0x0000007f08087891 */ /* 0x002fc8000f8e383f */
[----:B------:R-:W-:-:S03]  /*ac50*/  UIMAD.WIDE.U32 UR14, UR8, UR4, URZ ;  /* 0x00000004080e72a5 */ /* 0x000fc6000f8e003f */
[----:B------:R-:W-:Y:S02]  /*ac60*/  ULDC UR4, c[0x0][0x168] ;  /* 0x00005a0000047ab9 */ /* 0x000fe40000000800 */
[----:B------:R-:W-:Y:S02]  /*ac70*/  UIADD3 UR4, UR7, -UR4, URZ ;  /* 0x8000000407047290 */ /* 0x000fe4000fffe03f */
[----:B------:R-:W-:-:S03]  /*ac80*/  @UP2 USHF.R.U32.HI UR8, URZ, UR5, UR15 ;  /* 0x000000053f082299 */ /* 0x000fc6000801160f */
[----:B------:R-:W-:Y:S02]  /*ac90*/  ULDC UR5, c[0x0][0x1d0] ;  /* 0x0000740000057ab9 */ /* 0x000fe40000000800 */
[----:B------:R-:W-:-:S03]  /*aca0*/  UIADD3 UR5, UR8, UR5, UR4 ;  /* 0x0000000508057290 */ /* 0x000fc6000fffe004 */
[----:B------:R-:W-:Y:S02]  /*acb0*/  ULDC UR4, c[0x0][0x324] ;  /* 0x0000c90000047ab9 */ /* 0x000fe40000000800 */
[----:B------:R-:W-:-:S06]  /*acc0*/  UIADD3 UR4, UR5, -UR4, URZ ;  /* 0x8000000405047290 */ /* 0x000fcc000fffe03f */
        /* <DEDUP_REMOVED lines=12> */
.L_x_1615:
[----:B------:R-:W-:-:S04]  /*ad90*/  MOV R4, c[0x0][0x32c] ;  /* 0x0000cb0000047a02 */ /* 0x000fc80000000f00 */
[----:B------:R-:W-:-:S13]  /*ada0*/  ISETP.NE.AND P0, PT, R4, 0x1, PT ;  /* 0x000000010400780c */ /* 0x000fda0003f05270 */
[----:B------:R-:W-:-:S05]  /*adb0*/  @P0 IMAD.HI.U32 R4, R0, c[0x0][0x330], RZ ;  /* 0x0000cc0000040a27 */ /* 0x000fca00078e00ff */
[----:B------:R-:W-:-:S05]  /*adc0*/  @P0 SHF.R.U32.HI R0, RZ, c[0x0][0x334], R4 ;  /* 0x0000cd00ff000a19 */ /* 0x000fca0000011604 */
.L_x_1616:
[----:B------:R-:W-:-:S05]  /*add0*/  IMAD R0, R0, c[0x0][0x32c], RZ ;  /* 0x0000cb0000007a24 */ /* 0x000fca00078e02ff */
[----:B------:R-:W-:-:S04]  /*ade0*/  IMNMX R2, R2, R0, !PT ;  /* 0x0000000002027217 */ /* 0x000fc80007800200 */
.L_x_1614:
[----:B------:R-:W-:-:S04]  /*adf0*/  IADD3 R2, R2, 0x3f, RZ ;  /* 0x0000003f02027810 */ /* 0x000fc80007ffe0ff */
[----:B------:R-:W-:-:S04]  /*ae00*/  SHF.R.S32.HI R0, RZ, 0x1f, R2 ;  /* 0x0000001fff007819 */ /* 0x000fc80000011402 */
[----:B------:R-:W-:-:S04]  /*ae10*/  LEA.HI R0, R0, R2, RZ, 0x6 ;  /* 0x0000000200007211 */ /* 0x000fc800078f30ff */
[----:B------:R-:W-:-:S04]  /*ae20*/  SHF.R.S32.HI R0, RZ, 0x6, R0 ;  /* 0x00000006ff007819 */ /* 0x000fc80000011400 */
[----:B------:R-:W-:-:S04]  /*ae30*/  IMNMX R4, R231, R0, !PT ;  /* 0x00000000e7047217 */ /* 0x000fc80007800200 */
[----:B------:R-:W-:Y:S01]  /*ae40*/  ISETP.GE.AND P0, PT, R223, R4, PT ;  /* 0x00000004df00720c */ /* 0x000fe20003f06270 */
[----:B------:R1:W-:-:S12]  /*ae50*/  STL [R1+0x48], R4 ;  /* 0x0000480401007387 */ /* 0x0003d80000100800 */
[----:B------:R-:W-:Y:S05]  /*ae60*/  @!P0 BRA `(.L_x_1617) ;  /* 0x0000393000008947 */ /* 0x000fea0003800000 */
[----:B------:R-:W2:Y:S04]  /*ae70*/  LDL.64 R10, [R1+0x40] ;  /* 0x00004000010a7983 */ /* 0x000ea80000100a00 */
[----:B------:R-:W3:Y:S04]  /*ae80*/  LDL.64 R8, [R1+0x28] ;  /* 0x0000280001087983 */ /* 0x000ee80000100a00 */
[----:B------:R-:W4:Y:S04]  /*ae90*/  LDL.64 R6, [R1+0x38] ;  /* 0x0000380001067983 */ /* 0x000f280000100a00 */
[----:B-1----:R-:W5:Y:S01]  /*aea0*/  LDL.64 R4, [R1+0x30] ;  /* 0x0000300001047983 */ /* 0x002f620000100a00 */
[----:B------:R-:W-:Y:S01]  /*aeb0*/  MOV R134, R3 ;  /* 0x0000000300867202 */ /* 0x000fe20000000f00 */
[----:B------:R-:W-:-:S02]  /*aec0*/  IMAD.MOV.U32 R133, RZ, RZ, R132 ;  /* 0x000000ffff857224 */ /* 0x000fc400078e0084 */
[----:B------:R-:W-:Y:S01]  /*aed0*/  IMAD.MOV.U32 R224, RZ, RZ, R223 ;  /* 0x000000ffffe07224 */ /* 0x000fe200078e00df */
[C---:B--2---:R-:W-:Y:S02]  /*aee0*/  IADD3 R2, P6, R10.reuse, 0x40, RZ ;  /* 0x000000400a027810 */ /* 0x044fe40007fde0ff */
[C---:B------:R-:W-:Y:S02]  /*aef0*/  IADD3 R0, P5, R10.reuse, 0x80, RZ ;  /* 0x000000800a007810 */ /* 0x040fe40007fbe0ff */
[----:B------:R-:W-:Y:S01]  /*af00*/  IADD3 R10, P0, R10, 0xc0, RZ ;  /* 0x000000c00a0a7810 */ /* 0x000fe20007f1e0ff */
[----:B------:R3:W-:Y:S04]  /*af10*/  STL [R1+0x20], R2 ;  /* 0x0000200201007387 */ /* 0x0007e80000100800 */
[----:B------:R4:W-:Y:S04]  /*af20*/  STL [R1+0x18], R0 ;  /* 0x0000180001007387 */ /* 0x0009e80000100800 */
[----:B------:R1:W-:Y:S01]  /*af30*/  STL [R1+0x10], R10 ;  /* 0x0000100a01007387 */ /* 0x0003e20000100800 */
[----:B---3--:R-:W-:Y:S01]  /*af40*/  IMAD.X R2, RZ, RZ, R9, P6 ;  /* 0x000000ffff027224 */ /* 0x008fe200030e0609 */
[----:B----4-:R-:W-:-:S04]  /*af50*/  IADD3 R0, P6, R6, 0x40, RZ ;  /* 0x0000004006007810 */ /* 0x010fc80007fde0ff */
[----:B------:R2:W-:Y:S01]  /*af60*/  STL [R1+0x1c], R2 ;  /* 0x00001c0201007387 */ /* 0x0005e20000100800 */
[----:B-1----:R-:W-:-:S03]  /*af70*/  IMAD.X R10, RZ, RZ, R9, P5 ;  /* 0x000000ffff0a7224 */ /* 0x002fc600028e0609 */
[----:B------:R1:W-:Y:S04]  /*af80*/  STL [R1+0x8], R0 ;  /* 0x0000080001007387 */ /* 0x0003e80000100800 */
[----:B------:R-:W-:Y:S01]  /*af90*/  STL [R1+0x14], R10 ;  /* 0x0000140a01007387 */ /* 0x000fe20000100800 */
[----:B--2---:R-:W-:Y:S01]  /*afa0*/  IADD3 R2, P5, R6, 0x80, RZ ;  /* 0x0000008006027810 */ /* 0x004fe20007fbe0ff */
[----:B-1----:R-:W-:-:S04]  /*afb0*/  IMAD.X R0, RZ, RZ, R9, P0 ;  /* 0x000000ffff007224 */ /* 0x002fc800000e0609 */
[----:B------:R-:W-:Y:S04]  /*afc0*/  STL [R1], R2 ;  /* 0x0000000201007387 */ /* 0x000fe80000100800 */
[----:B------:R5:W-:Y:S01]  /*afd0*/  STL [R1+0xc], R0 ;  /* 0x00000c0001007387 */ /* 0x000be20000100800 */
[----:B------:R-:W-:Y:S02]  /*afe0*/  IADD3 R251, P0, R6, 0xc0, RZ ;  /* 0x000000c006fb7810 */ /* 0x000fe40007f1e0ff */
[----:B-----5:R-:W-:-:S05]  /*aff0*/  IADD3.X R0, RZ, R5, RZ, P6, !PT ;  /* 0x00000005ff007210 */ /* 0x020fca00037fe4ff */
[----:B------:R1:W-:Y:S01]  /*b000*/  STL [R1+0x4], R0 ;  /* 0x0000040001007387 */ /* 0x0003e20000100800 */
[----:B------:R-:W-:Y:S01]  /*b010*/  IMAD.X R252, RZ, RZ, R5, P5 ;  /* 0x000000fffffc7224 */ /* 0x000fe200028e0605 */
[----:B------:R-:W-:Y:S02]  /*b020*/  IADD3.X R250, RZ, R5, RZ, P0, !PT ;  /* 0x00000005fffa7210 */ /* 0x000fe400007fe4ff */
.L_x_1618:
[----:B------:R-:W2:Y:S01]  /*b030*/  LDL.64 R236, [R1+0x40] ;  /* 0x0000400001ec7983 */ /* 0x000ea20000100a00 */
[----:B------:R-:W-:Y:S04]  /*b040*/  DEPBAR.LE SB0, 0x0 ;  /* 0x000080000000791a */ /* 0x000fe80000000000 */
[----:B------:R-:W-:Y:S01]  /*b050*/  ISETP.GT.AND P6, PT, R231, R224, PT ;  /* 0x000000e0e700720c */ /* 0x000fe20003fc4270 */
[----:B------:R-:W3:Y:S01]  /*b060*/  LDL.64 R232, [R1+0x28] ;  /* 0x0000280001e87983 */ /* 0x000ee20000100a00 */
[----:B------:R-:W-:Y:S02]  /*b070*/  MOV R234, c[0x0][0x208] ;  /* 0x0000820000ea7a02 */ /* 0x000fe40000000f00 */
[----:B------:R-:W-:Y:S03]  /*b080*/  MOV R235, c[0x0][0x20c] ;  /* 0x0000830000eb7a02 */ /* 0x000fe60000000f00 */
[----:B------:R-:W4:Y:S04]  /*b090*/  LDL R230, [R1+0x20] ;  /* 0x0000200001e67983 */ /* 0x000f280000100800 */
[----:B------:R-:W5:Y:S02]  /*b0a0*/  LDL R229, [R1+0x1c] ;  /* 0x00001c0001e57983 */ /* 0x000f640000100800 */
[----:B-1----:R-:W-:Y:S01]  /*b0b0*/  @!P6 SHF.R.S32.HI R0, RZ, 0x1f, R224 ;  /* 0x0000001fff00e819 */ /* 0x002fe200000114e0 */
[----:B------:R-:W-:Y:S01]  /*b0c0*/  @!P6 IMAD.WIDE.U32 R2, R224, c[0x0][0x208], RZ ;  /* 0x00008200e002ea25 */ /* 0x000fe200078e00ff */
[----:B------:R-:W5:Y:S03]  /*b0d0*/  LDL R228, [R1+0x18] ;  /* 0x0000180001e47983 */ /* 0x000f660000100800 */
[----:B------:R-:W-:Y:S01]  /*b0e0*/  @!P6 IMAD R0, R0, c[0x0][0x208], RZ ;  /* 0x000082000000ea24 */ /* 0x000fe200078e02ff */
[----:B------:R-:W5:Y:S03]  /*b0f0*/  LDL R226, [R1+0x14] ;  /* 0x0000140001e27983 */ /* 0x000f660000100800 */
[----:B------:R-:W-:Y:S01]  /*b100*/  @!P6 IMAD R20, R224, c[0x0][0x20c], R0 ;  /* 0x00008300e014ea24 */ /* 0x000fe200078e0200 */
[----:B------:R-:W5:Y:S01]  /*b110*/  LDL R227, [R1+0x10] ;  /* 0x0000100001e37983 */ /* 0x000f620000100800 */
[C---:B------:R-:W-:Y:S03]  /*b120*/  @!P6 SHF.L.U32 R0, R2.reuse, 0x6, RZ ;  /* 0x000000060200e819 */ /* 0x040fe600000006ff */
[----:B------:R-:W5:Y:S01]  /*b130*/  LDL R223, [R1+0xc] ;  /* 0x00000c0001df7983 */ /* 0x000f620000100800 */
[----:B------:R-:W-:Y:S03]  /*b140*/  @!P6 IADD3 R28, R3, R20, RZ ;  /* 0x00000014031ce210 */ /* 0x000fe60007ffe0ff */
[----:B------:R-:W-:Y:S01]  /*b150*/  BAR.SYNC.DEFER_BLOCKING 0x0 ;  /* 0x0000000000007b1d */ /* 0x000fe20000010000 */
[----:B------:R-:W-:Y:S07]  /*b160*/  @!P6 SHF.L.U64.HI R2, R2, 0x6, R28 ;  /* 0x000000060202e819 */ /* 0x000fee000001021c */
[----:B------:R-:W-:Y:S08]  /*b170*/  LDSM.16.M88.4 R32, [R203+0x10100] ;  /* 0x01010000cb20783b */ /* 0x000ff00000000200 */
[----:B------:R-:W1:Y:S08]  /*b180*/  LDSM.16.M88.4 R8, [R196+0x8100] ;  /* 0x00810000c408783b */ /* 0x000e700000000200 */
[----:B------:R-:W1:Y:S08]  /*b190*/  LDSM.16.M88.4 R16, [R196+0x8900] ;  /* 0x00890000c410783b */ /* 0x000e700000000200 */
[----:B------:R-:W1:Y:S08]  /*b1a0*/  LDSM.16.M88.4 R24, [R196+0x9100] ;  /* 0x00910000c418783b */ /* 0x000e700000000200 */
[----:B------:R-:W2:Y:S08]  /*b1b0*/  LDSM.16.M88.4 R168, [R196+0x9900] ;  /* 0x00990000c4a8783b */ /* 0x000eb00000000200 */
[----:B------:R-:W-:Y:S01]  /*b1c0*/  LDSM.16.M88.4 R172, [R204+0x10100] ;  /* 0x01010000ccac783b */ /* 0x000fe20000000200 */
[C---:B-1----:R-:W-:Y:S07]  /*b1d0*/  HMMA.16816.F32 R4, R32.reuse, R8, RZ ;  /* 0x000000082004723c */ /* 0x042fee00000018ff */
[----:B------:R-:W1:Y:S01]  /*b1e0*/  LDSM.16.M88.4 R176, [R207] ;  /* 0x00000000cfb0783b */ /* 0x000e620000000200 */
[C---:B------:R-:W-:Y:S07]  /*b1f0*/  HMMA.16816.F32 R8, R32.reuse, R10, RZ ;  /* 0x0000000a2008723c */ /* 0x040fee00000018ff */
[----:B------:R-:W1:Y:S01]  /*b200*/  LDSM.16.M88.4 R180, [R222] ;  /* 0x00000000deb4783b */ /* 0x000e620000000200 */
[C---:B------:R-:W-:Y:S07]  /*b210*/  HMMA.16816.F32 R12, R32.reuse, R16, RZ ;  /* 0x00000010200c723c */ /* 0x040fee00000018ff */
[----:B------:R-:W1:Y:S01]  /*b220*/  LDSM.16.M88.4 R184, [R221] ;  /* 0x00000000ddb8783b */ /* 0x000e620000000200 */
[C---:B------:R-:W-:Y:S07]  /*b230*/  HMMA.16816.F32 R16, R32.reuse, R18, RZ ;  /* 0x000000122010723c */ /* 0x040fee00000018ff */
[----:B------:R-:W1:Y:S01]  /*b240*/  LDSM.16.M88.4 R188, [R220] ;  /* 0x00000000dcbc783b */ /* 0x000e620000000200 */
[C---:B------:R-:W-:Y:S08]  /*b250*/  HMMA.16816.F32 R20, R32.reuse, R24, RZ ;  /* 0x000000182014723c */ /* 0x040ff000000018ff */
[C---:B------:R-:W-:Y:S01]  /*b260*/  HMMA.16816.F32 R24, R32.reuse, R26, RZ ;  /* 0x0000001a2018723c */ /* 0x040fe200000018ff */
[----:B--2---:R-:W-:Y:S04]  /*b270*/  @!P6 IADD3 R3, P5, R0, R236, RZ ;  /* 0x000000ec0003e210 */ /* 0x004fe80007fbe0ff */
[C---:B------:R-:W-:Y:S02]  /*b280*/  @!P6 LEA R192, P0, R3.reuse, c[0x0][0x1f8], 0x1 ;  /* 0x00007e0003c0ea11 */ /* 0x040fe400078008ff */
[----:B---3--:R-:W-:Y:S01]  /*b290*/  @!P6 IADD3.X R28, R2, R233, RZ, P5, !PT ;  /* 0x000000e9021ce210 */ /* 0x008fe20002ffe4ff */
[----:B------:R-:W2:Y:S04]  /*b2a0*/  LDL R232, [R1+0x50] ;  /* 0x0000500001e87983 */ /* 0x000ea80000100800 */
[----:B------:R-:W-:Y:S02]  /*b2b0*/  @!P6 LEA.HI.X R193, R3, c[0x0][0x1fc], R28, 0x1, P0 ;  /* 0x00007f0003c1ea11 */ /* 0x000fe400000f0c1c */
[C---:B------:R-:W-:Y:S01]  /*b2c0*/  HMMA.16816.F32 R28, R32.reuse, R168, RZ ;  /* 0x000000a8201c723c */ /* 0x040fe200000018ff */
[----:B----4-:R-:W-:Y:S02]  /*b2d0*/  @!P6 IADD3 R3, P0, R0, R230, RZ ;  /* 0x000000e60003e210 */ /* 0x010fe40007f1e0ff */
[----:B------:R-:W-:Y:S01]  /*b2e0*/  @!PT LDS RZ, [RZ] ;  /* 0x00000000fffff984 */ /* 0x000fe20000000800 */
[----:B------:R-:W-:Y:S01]  /*b2f0*/  @!PT LDS RZ, [RZ] ;  /* 0x00000000fffff984 */ /* 0x000fe20000000800 */
[----:B------:R-:W-:Y:S01]  /*b300*/  @!PT LDS RZ, [RZ] ;  /* 0x00000000fffff984 */ /* 0x000fe20000000800 */
[----:B------:R3:W-:Y:S02]  /*b310*/  @!P6 LDGSTS.E.BYPASS.LTC128B.128 [R225+0x100], [R192.64], !P4 ;  /* 0x00100000c0e1efae */ /* 0x0007e4000e101d4c */
[C---:B------:R-:W-:Y:S02]  /*b320*/  @!P6 LEA R194, P5, R3.reuse, c[0x0][0x1f8], 0x1 ;  /* 0x00007e0003c2ea11 */ /* 0x040fe400078a08ff */
[----:B-----5:R-:W-:Y:S01]  /*b330*/  @!P6 IADD3.X R135, R2, R229, RZ, P0, !PT ;  /* 0x000000e50287e210 */ /* 0x020fe200007fe4ff */
[----:B------:R-:W-:Y:S01]  /*b340*/  HMMA.16816.F32 R32, R32, R170, RZ ;  /* 0x000000aa2020723c */ /* 0x000fe200000018ff */
[----:B------:R-:W-:Y:S03]  /*b350*/  @!P6 IADD3 R132, P0, R0, R228, RZ ;  /* 0x000000e40084e210 */ /* 0x000fe60007f1e0ff */
[----:B------:R-:W-:Y:S02]  /*b360*/  @!P6 LEA.HI.X R195, R3, c[0x0][0x1fc], R135, 0x1, P5 ;  /* 0x00007f0003c3ea11 */ /* 0x000fe400028f0c87 */
[----:B------:R-:W-:Y:S02]  /*b370*/  @!P6 IADD3.X R169, R2, R226, RZ, P0, !PT ;  /* 0x000000e202a9e210 */ /* 0x000fe400007fe4ff */
[C---:B-1----:R-:W-:Y:S01]  /*b380*/  HMMA.16816.F32 R4, R172.reuse, R176, R4 ;  /* 0x000000b0ac04723c */ /* 0x042fe20000001804 */
[----:B------:R1:W-:Y:S04]  /*b390*/  @!P6 LDGSTS.E.BYPASS.LTC128B.128 [R225+0x2100], [R194.64], !P3 ;  /* 0x02100000c2e1efae */ /* 0x0003e8000d901d4c */
[----:B------:R-:W-:Y:S02]  /*b3a0*/  @!P6 LEA R168, P0, R132, c[0x0][0x1f8], 0x1 ;  /* 0x00007e0084a8ea11 */ /* 0x000fe400078008ff */
[----:B------:R-:W-:Y:S01]  /*b3b0*/  @!P6 IADD3 R3, P5, R0, R227, RZ ;  /* 0x000000e30003e210 */ /* 0x000fe20007fbe0ff */
[C---:B------:R-:W-:Y:S04]  /*b3c0*/  HMMA.16816.F32 R8, R172.reuse, R178, R8 ;  /* 0x000000b2ac08723c */ /* 0x040fe80000001808 */
[----:B------:R-:W-:Y:S02]  /*b3d0*/  @!P6 LEA.HI.X R169, R132, c[0x0][0x1fc], R169, 0x1, P0 ;  /* 0x00007f0084a9ea11 */ /* 0x000fe400000f0ca9 */
[----:B------:R-:W-:Y:S02]  /*b3e0*/  @!P6 IADD3.X R135, R2, R223, RZ, P5, !PT ;  /* 0x000000df0287e210 */ /* 0x000fe40002ffe4ff */
[C---:B------:R-:W-:Y:S01]  /*b3f0*/  HMMA.16816.F32 R12, R172.reuse, R180, R12 ;  /* 0x000000b4ac0c723c */ /* 0x040fe2000000180c */
[----:B------:R4:W-:Y:S03]  /*b400*/  @!P6 LDGSTS.E.BYPASS.LTC128B.128 [R225+0x4100], [R168.64], !P2 ;  /* 0x04100000a8e1efae */ /* 0x0009e6000d101d4c */
[C---:B---3--:R-:W-:Y:S02]  /*b410*/  @!P6 LEA R192, P5, R3.reuse, c[0x0][0x1f8], 0x1 ;  /* 0x00007e0003c0ea11 */ /* 0x048fe400078a08ff */
[----:B------:R-:W-:Y:S02]  /*b420*/  @!P6 LEA R0, P0, R234, R0, 0x5 ;  /* 0x00000000ea00e211 */ /* 0x000fe400078028ff */
[C---:B------:R-:W-:Y:S04]  /*b430*/  HMMA.16816.F32 R16, R172.reuse, R182, R16 ;  /* 0x000000b6ac10723c */ /* 0x040fe80000001810 */
[----:B------:R-:W-:Y:S02]  /*b440*/  @!P6 LEA.HI.X R193, R3, c[0x0][0x1fc], R135, 0x1, P5 ;  /* 0x00007f0003c1ea11 */ /* 0x000fe400028f0c87 */
[----:B------:R-:W-:Y:S02]  /*b450*/  @!P6 IADD3 R132, P5, R0, R236, RZ ;  /* 0x000000ec0084e210 */ /* 0x000fe40007fbe0ff */
[C---:B------:R-:W-:Y:S01]  /*b460*/  HMMA.16816.F32 R20, R172.reuse, R184, R20 ;  /* 0x000000b8ac14723c */ /* 0x040fe20000001814 */
[----:B------:R1:W-:Y:S03]  /*b470*/  @!P6 LDGSTS.E.BYPASS.LTC128B.128 [R225+0x6100], [R192.64], !P1 ;  /* 0x06100000c0e1efae */ /* 0x0003e6000c901d4c */
[----:B------:R-:W-:Y:S02]  /*b480*/  @!P6 LEA.HI.X R2, R234, R2, R235, 0x5, P0 ;  /* 0x00000002ea02e211 */ /* 0x000fe400000f2ceb */
[----:B------:R-:W-:Y:S02]  /*b490*/  @!P6 IADD3 R3, P0, R0, R230, RZ ;  /* 0x000000e60003e210 */ /* 0x000fe40007f1e0ff */
[C---:B------:R-:W-:Y:S01]  /*b4a0*/  HMMA.16816.F32 R24, R172.reuse, R186, R24 ;  /* 0x000000baac18723c */ /* 0x040fe20000001818 */
[----:B------:R-:W3:Y:S03]  /*b4b0*/  LDL R230, [R1+0x8] ;  /* 0x0000080001e67983 */ /* 0x000ee60000100800 */
[----:B------:R-:W-:Y:S02]  /*b4c0*/  @!P6 IADD3.X R135, R2, R233, RZ, P5, !PT ;  /* 0x000000e90287e210 */ /* 0x000fe40002ffe4ff */
[C---:B------:R-:W-:Y:S02]  /*b4d0*/  @!P6 LEA R176, P5, R132.reuse, c[0x0][0x1f8], 0x1 ;  /* 0x00007e0084b0ea11 */ /* 0x040fe400078a08ff */
[C---:B------:R-:W-:Y:S04]  /*b4e0*/  HMMA.16816.F32 R28, R172.reuse, R188, R28 ;  /* 0x000000bcac1c723c */ /* 0x040fe8000000181c */
[----:B------:R-:W-:Y:S02]  /*b4f0*/  @!P6 LEA.HI.X R177, R132, c[0x0][0x1fc], R135, 0x1, P5 ;  /* 0x00007f0084b1ea11 */ /* 0x000fe400028f0c87 */
[----:B----4-:R-:W-:Y:S02]  /*b500*/  @!P6 IADD3.X R168, R2, R229, RZ, P0, !PT ;  /* 0x000000e502a8e210 */ /* 0x010fe400007fe4ff */
[----:B------:R-:W-:Y:S01]  /*b510*/  HMMA.16816.F32 R32, R172, R190, R32 ;  /* 0x000000beac20723c */ /* 0x000fe20000001820 */
[----:B------:R4:W-:Y:S03]  /*b520*/  @!P6 LDGSTS.E.BYPASS.LTC128B.128 [R225+0x1100], [R176.64], !P4 ;  /* 0x01100000b0e1efae */ /* 0x0009e6000e101d4c */
[C---:B------:R-:W-:Y:S02]  /*b530*/  @!P6 LEA R170, P0, R3.reuse, c[0x0][0x1f8], 0x1 ;  /* 0x00007e0003aaea11 */ /* 0x040fe400078008ff */
[----:B------:R-:W-:Y:S02]  /*b540*/  @!P6 IADD3 R132, P5, R0, R228, RZ ;  /* 0x000000e40084e210 */ /* 0x000fe40007fbe0ff */
[----:B------:R-:W-:Y:S01]  /*b550*/  @!P6 LEA.HI.X R171, R3, c[0x0][0x1fc], R168, 0x1, P0 ;  /* 0x00007f0003abea11 */ /* 0x000fe200000f0ca8 */
[----:B------:R-:W5:Y:S03]  /*b560*/  LDL R229, [R1+0x4] ;  /* 0x0000040001e57983 */ /* 0x000f660000100800 */
[----:B------:R-:W-:Y:S01]  /*b570*/  @!P6 IADD3.X R135, R2, R226, RZ, P5, !PT ;  /* 0x000000e20287e210 */ /* 0x000fe20002ffe4ff */
[----:B------:R1:W-:Y:S01]  /*b580*/  @!P6 LDGSTS.E.BYPASS.LTC128B.128 [R225+0x3100], [R170.64], !P3 ;  /* 0x03100000aae1efae */ /* 0x0003e2000d901d4c */
[----:B------:R-:W-:Y:S02]  /*b590*/  @!P6 LEA R168, P5, R132, c[0x0][0x1f8], 0x1 ;  /* 0x00007e0084a8ea11 */ /* 0x000fe400078a08ff */
[----:B------:R-:W-:Y:S02]  /*b5a0*/  @!P6 IADD3 R0, P0, R0, R227, RZ ;  /* 0x000000e30000e210 */ /* 0x000fe40007f1e0ff */
[----:B------:R-:W-:Y:S02]  /*b5b0*/  @!P6 LEA.HI.X R169, R132, c[0x0][0x1fc], R135, 0x1, P5 ;  /* 0x00007f0084a9ea11 */ /* 0x000fe400028f0c87 */
[----:B------:R-:W-:Y:S01]  /*b5c0*/  @!P6 IADD3.X R3, R2, R223, RZ, P0, !PT ;  /* 0x000000df0203e210 */ /* 0x000fe200007fe4ff */
[----:B------:R-:W2:Y:S01]  /*b5d0*/  LDL R226, [R1] ;  /* 0x0000000001e27983 */ /* 0x000ea20000100800 */
[----:B------:R-:W-:Y:S02]  /*b5e0*/  @!P6 LEA R2, P0, R0, c[0x0][0x1f8], 0x1 ;  /* 0x00007e000002ea11 */ /* 0x000fe400078008ff */
[----:B------:R-:W-:Y:S01]  /*b5f0*/  IADD3 R223, R224, -0x1, RZ ;  /* 0xffffffffe0df7810 */ /* 0x000fe20007ffe0ff */
[----:B------:R1:W-:Y:S01]  /*b600*/  @!P6 LDGSTS.E.BYPASS.LTC128B.128 [R225+0x5100], [R168.64], !P2 ;  /* 0x05100000a8e1efae */ /* 0x0003e2000d101d4c */
[----:B------:R-:W-:Y:S07]  /*b610*/  @!P6 LEA.HI.X R3, R0, c[0x0][0x1fc], R3, 0x1, P0 ;  /* 0x00007f000003ea11 */ /* 0x000fee00000f0c03 */
[----:B------:R2:W-:Y:S01]  /*b620*/  @!P6 LDGSTS.E.BYPASS.LTC128B.128 [R225+0x7100], [R2.64], !P1 ;  /* 0x0710000002e1efae */ /* 0x0005e2000c901d4c */
[----:B------:R-:W-:Y:S07]  /*b630*/  ISETP.GT.AND P6, PT, R224, R231, PT ;  /* 0x000000e7e000720c */ /* 0x000fee0003fc4270 */
[----:B----4-:R-:W-:Y:S08]  /*b640*/  LDSM.16.M88.4 R176, [R202+0x8100] ;  /* 0x00810000cab0783b */ /* 0x010ff00000000200 */
[----:B-1----:R-:W-:Y:S08]  /*b650*/  LDSM.16.M88.4 R192, [R202+0x8900] ;  /* 0x00890000cac0783b */ /* 0x002ff00000000200 */
[----:B------:R-:W1:Y:S08]  /*b660*/  LDSM.16.M88.4 R168, [R206+0x10100] ;  /* 0x01010000cea8783b */ /* 0x000e700000000200 */
[----:B------:R-:W4:Y:S08]  /*b670*/  LDSM.16.M88.4 R180, [R202+0x9100] ;  /* 0x00910000cab4783b */ /* 0x000f300000000200 */
[----:B------:R-:W0:Y:S08]  /*b680*/  LDGDEPBAR ;  /* 0x00000000000079af */ /* 0x000e300000000000 */
[----:B------:R-:W4:Y:S08]  /*b690*/  LDSM.16.M88.4 R184, [R202+0x9900] ;  /* 0x00990000cab8783b */ /* 0x000f300000000200 */
[----:B------:R-:W-:Y:S01]  /*b6a0*/  LDSM.16.M88.4 R172, [R205+0x10100] ;  /* 0x01010000cdac783b */ /* 0x000fe20000000200 */
[C---:B-1----:R-:W-:Y:S07]  /*b6b0*/  HMMA.16816.F32 R4, R168.reuse, R176, R4 ;  /* 0x000000b0a804723c */ /* 0x042fee0000001804 */
[----:B------:R-:W-:Y:S01]  /*b6c0*/  LDSM.16.M88.4 R188, [R201+0x800] ;  /* 0x00080000c9bc783b */ /* 0x000fe20000000200 */
[C---:B------:R-:W-:Y:S07]  /*b6d0*/  HMMA.16816.F32 R8, R168.reuse, R178, R8 ;  /* 0x000000b2a808723c */ /* 0x040fee0000001808 */
[----:B------:R-:W1:Y:S01]  /*b6e0*/  LDSM.16.M88.4 R176, [R201] ;  /* 0x00000000c9b0783b */ /* 0x000e620000000200 */
[C---:B------:R-:W-:Y:S08]  /*b6f0*/  HMMA.16816.F32 R12, R168.reuse, R192, R12 ;  /* 0x000000c0a80c723c */ /* 0x040ff0000000180c */
[C---:B------:R-:W-:Y:S01]  /*b700*/  HMMA.16816.F32 R16, R168.reuse, R194, R16 ;  /* 0x000000c2a810723c */ /* 0x040fe20000001810 */
[----:B------:R-:W1:Y:S07]  /*b710*/  LDSM.16.M88.4 R192, [R201+0x1000] ;  /* 0x00100000c9c0783b */ /* 0x000e6e0000000200 */
[C---:B----4-:R-:W-:Y:S08]  /*b720*/  HMMA.16816.F32 R20, R168.reuse, R180, R20 ;  /* 0x000000b4a814723c */ /* 0x050ff00000001814 */
[C---:B------:R-:W-:Y:S01]  /*b730*/  HMMA.16816.F32 R24, R168.reuse, R182, R24 ;  /* 0x000000b6a818723c */ /* 0x040fe20000001818 */
[----:B------:R-:W4:Y:S07]  /*b740*/  LDSM.16.M88.4 R180, [R201+0x1800] ;  /* 0x00180000c9b4783b */ /* 0x000f2e0000000200 */
[C---:B------:R-:W-:Y:S08]  /*b750*/  HMMA.16816.F32 R28, R168.reuse, R184, R28 ;  /* 0x000000b8a81c723c */ /* 0x040ff0000000181c */
[----:B------:R-:W-:Y:S01]  /*b760*/  HMMA.16816.F32 R32, R168, R186, R32 ;  /* 0x000000baa820723c */ /* 0x000fe20000001820 */
[----:B------:R-:W-:Y:S07]  /*b770*/  LDSM.16.M88.4 R168, [R203+0x14100] ;  /* 0x01410000cba8783b */ /* 0x000fee0000000200 */
[C---:B-1----:R-:W-:Y:S01]  /*b780*/  HMMA.16816.F32 R4, R172.reuse, R176, R4 ;  /* 0x000000b0ac04723c */ /* 0x042fe20000001804 */
[----:B------:R-:W1:Y:S07]  /*b790*/  LDSM.16.M88.4 R184, [R196+0xa100] ;  /* 0x00a10000c4b8783b */ /* 0x000e6e0000000200 */
        /* <DEDUP_REMOVED lines=8> */
[C---:B----4-:R-:W-:Y:S08]  /*b820*/  HMMA.16816.F32 R28, R172.reuse, R180, R28 ;  /* 0x000000b4ac1c723c */ /* 0x050ff0000000181c */
[----:B------:R-:W-:Y:S01]  /*b830*/  HMMA.16816.F32 R32, R172, R182, R32 ;  /* 0x000000b6ac20723c */ /* 0x000fe20000001820 */
[----:B------:R-:W4:Y:S07]  /*b840*/  LDSM.16.M88.4 R172, [R196+0xb900] ;  /* 0x00b90000c4ac783b */ /* 0x000f2e0000000200 */
[C---:B-1----:R-:W-:Y:S01]  /*b850*/  HMMA.16816.F32 R4, R168.reuse, R184, R4 ;  /* 0x000000b8a804723c */ /* 0x042fe20000001804 */
[----:B------:R-:W1:Y:S07]  /*b860*/  LDSM.16.M88.4 R180, [R204+0x14100] ;  /* 0x01410000ccb4783b */ /* 0x000e6e0000000200 */
[C---:B------:R-:W-:Y:S01]  /*b870*/  HMMA.16816.F32 R8, R168.reuse, R186, R8 ;  /* 0x000000baa808723c */ /* 0x040fe20000001808 */
[----:B------:R-:W1:Y:S07]  /*b880*/  LDSM.16.M88.4 R184, [R218] ;  /* 0x00000000dab8783b */ /* 0x000e6e0000000200 */
[C---:B------:R-:W-:Y:S08]  /*b890*/  HMMA.16816.F32 R12, R168.reuse, R176, R12 ;  /* 0x000000b0a80c723c */ /* 0x040ff0000000180c */
[C---:B------:R-:W-:Y:S01]  /*b8a0*/  HMMA.16816.F32 R16, R168.reuse, R178, R16 ;  /* 0x000000b2a810723c */ /* 0x040fe20000001810 */
[----:B------:R-:W-:Y:S07]  /*b8b0*/  LDSM.16.M88.4 R176, [R206+0x14100] ;  /* 0x01410000ceb0783b */ /* 0x000fee0000000200 */
[C---:B------:R-:W-:Y:S08]  /*b8c0*/  HMMA.16816.F32 R20, R168.reuse, R188, R20 ;  /* 0x000000bca814723c */ /* 0x040ff00000001814 */
[C---:B------:R-:W-:Y:S01]  /*b8d0*/  HMMA.16816.F32 R24, R168.reuse, R190, R24 ;  /* 0x000000bea818723c */ /* 0x040fe20000001818 */
[----:B------:R-:W-:Y:S07]  /*b8e0*/  LDSM.16.M88.4 R188, [R202+0xa100] ;  /* 0x00a10000cabc783b */ /* 0x000fee0000000200 */
[C---:B----4-:R-:W-:Y:S08]  /*b8f0*/  HMMA.16816.F32 R28, R168.reuse, R172, R28 ;  /* 0x000000aca81c723c */ /* 0x050ff0000000181c */
[----:B------:R-:W-:Y:S01]  /*b900*/  HMMA.16816.F32 R32, R168, R174, R32 ;  /* 0x000000aea820723c */ /* 0x000fe20000001820 */
[----:B------:R-:W4:Y:S07]  /*b910*/  LDSM.16.M88.4 R168, [R217] ;  /* 0x00000000d9a8783b */ /* 0x000f2e0000000200 */
[C---:B-1----:R-:W-:Y:S01]  /*b920*/  HMMA.16816.F32 R4, R180.reuse, R192, R4 ;  /* 0x000000c0b404723c */ /* 0x042fe20000001804 */
[----:B------:R-:W1:Y:S07]  /*b930*/  LDSM.16.M88.4 R172, [R216] ;  /* 0x00000000d8ac783b */ /* 0x000e6e0000000200 */
[C---:B------:R-:W-:Y:S01]  /*b940*/  HMMA.16816.F32 R8, R180.reuse, R194, R8 ;  /* 0x000000c2b408723c */ /* 0x040fe20000001808 */
[----:B------:R-:W1:Y:S07]  /*b950*/  LDSM.16.M88.4 R192, [R202+0xa900] ;  /* 0x00a90000cac0783b */ /* 0x000e6e0000000200 */
[C---:B------:R-:W-:Y:S08]  /*b960*/  HMMA.16816.F32 R12, R180.reuse, R184, R12 ;  /* 0x000000b8b40c723c */ /* 0x040ff0000000180c */
[C---:B------:R-:W-:Y:S01]  /*b970*/  HMMA.16816.F32 R16, R180.reuse, R186, R16 ;  /* 0x000000bab410723c */ /* 0x040fe20000001810 */
[----:B------:R-:W2:Y:S07]  /*b980*/  LDSM.16.M88.4 R184, [R202+0xb100] ;  /* 0x00b10000cab8783b */ /* 0x000eae0000000200 */
[C---:B----4-:R-:W-:Y:S08]  /*b990*/  HMMA.16816.F32 R20, R180.reuse, R168, R20 ;  /* 0x000000a8b414723c */ /* 0x050ff00000001814 */
[C---:B------:R-:W-:Y:S01]  /*b9a0*/  HMMA.16816.F32 R24, R180.reuse, R170, R24 ;  /* 0x000000aab418723c */ /* 0x040fe20000001818 */
[----:B------:R-:W4:Y:S07]  /*b9b0*/  LDSM.16.M88.4 R168, [R202+0xb900] ;  /* 0x00b90000caa8783b */ /* 0x000f2e0000000200 */
[C---:B-1----:R-:W-:Y:S08]  /*b9c0*/  HMMA.16816.F32 R28, R180.reuse, R172, R28 ;  /* 0x000000acb41c723c */ /* 0x042ff0000000181c */
[----:B------:R-:W-:Y:S01]  /*b9d0*/  HMMA.16816.F32 R32, R180, R174, R32 ;  /* 0x000000aeb420723c */ /* 0x000fe20000001820 */
[----:B------:R-:W-:Y:S07]  /*b9e0*/  LDSM.16.M88.4 R172, [R205+0x14100] ;  /* 0x01410000cdac783b */ /* 0x000fee0000000200 */
[C---:B------:R-:W-:Y:S01]  /*b9f0*/  HMMA.16816.F32 R4, R176.reuse, R188, R4 ;  /* 0x000000bcb004723c */ /* 0x040fe20000001804 */
[----:B------:R-:W1:Y:S07]  /*ba00*/  LDSM.16.M88.4 R180, [R201+0x2000] ;  /* 0x00200000c9b4783b */ /* 0x000e6e0000000200 */
[C---:B------:R-:W-:Y:S01]  /*ba10*/  HMMA.16816.F32 R8, R176.reuse, R190, R8 ;  /* 0x000000beb008723c */ /* 0x040fe20000001808 */
[----:B------:R-:W1:Y:S07]  /*ba20*/  LDSM.16.M88.4 R188, [R201+0x2800] ;  /* 0x00280000c9bc783b */ /* 0x000e6e0000000200 */
[C---:B------:R-:W-:Y:S08]  /*ba30*/  HMMA.16816.F32 R12, R176.reuse, R192, R12 ;  /* 0x000000c0b00c723c */ /* 0x040ff0000000180c */
[C---:B------:R-:W-:Y:S01]  /*ba40*/  HMMA.16816.F32 R16, R176.reuse, R194, R16 ;  /* 0x000000c2b010723c */ /* 0x040fe20000001810 */
[----:B------:R-:W3:Y:S07]  /*ba50*/  LDSM.16.M88.4 R192, [R201+0x3000] ;  /* 0x00300000c9c0783b */ /* 0x000eee0000000200 */
[C---:B--2---:R-:W-:Y:S08]  /*ba60*/  HMMA.16816.F32 R20, R176.reuse, R184, R20 ;  /* 0x000000b8b014723c */ /* 0x044ff00000001814 */
[C---:B------:R-:W-:Y:S01]  /*ba70*/  HMMA.16816.F32 R24, R176.reuse, R186, R24 ;  /* 0x000000bab018723c */ /* 0x040fe20000001818 */
[----:B------:R-:W2:Y:S07]  /*ba80*/  LDSM.16.M88.4 R184, [R201+0x3800] ;  /* 0x00380000c9b8783b */ /* 0x000eae0000000200 */
[C---:B----4-:R-:W-:Y:S08]  /*ba90*/  HMMA.16816.F32 R28, R176.reuse, R168, R28 ;  /* 0x000000a8b01c723c */ /* 0x050ff0000000181c */
[----:B------:R-:W-:Y:S01]  /*baa0*/  HMMA.16816.F32 R32, R176, R170, R32 ;  /* 0x000000aab020723c */ /* 0x000fe20000001820 */
[----:B------:R-:W-:Y:S07]  /*bab0*/  LDSM.16.M88.4 R168, [R203+0x18100] ;  /* 0x01810000cba8783b */ /* 0x000fee0000000200 */
[C---:B-1----:R-:W-:Y:S01]  /*bac0*/  HMMA.16816.F32 R4, R172.reuse, R180, R4 ;  /* 0x000000b4ac04723c */ /* 0x042fe20000001804 */
[----:B------:R-:W1:Y:S07]  /*bad0*/  LDSM.16.M88.4 R176, [R196+0xc100] ;  /* 0x00c10000c4b0783b */ /* 0x000e6e0000000200 */
[C---:B------:R-:W-:Y:S01]  /*bae0*/  HMMA.16816.F32 R8, R172.reuse, R182, R8 ;  /* 0x000000b6ac08723c */ /* 0x040fe20000001808 */
[----:B------:R-:W4:Y:S07]  /*baf0*/  LDSM.16.M88.4 R180, [R196+0xc900] ;  /* 0x00c90000c4b4783b */ /* 0x000f2e0000000200 */
[C---:B------:R-:W-:Y:S08]  /*bb00*/  HMMA.16816.F32 R12, R172.reuse, R188, R12 ;  /* 0x000000bcac0c723c */ /* 0x040ff0000000180c */
[C---:B------:R-:W-:Y:S01]  /*bb10*/  HMMA.16816.F32 R16, R172.reuse, R190, R16 ;  /* 0x000000beac10723c */ /* 0x040fe20000001810 */
[----:B------:R-:W4:Y:S07]  /*bb20*/  LDSM.16.M88.4 R188, [R196+0xd100] ;  /* 0x00d10000c4bc783b */ /* 0x000f2e0000000200 */
[C---:B---3--:R-:W-:Y:S08]  /*bb30*/  HMMA.16816.F32 R20, R172.reuse, R192, R20 ;  /* 0x000000c0ac14723c */ /* 0x048ff00000001814 */
[C---:B------:R-:W-:Y:S01]  /*bb40*/  HMMA.16816.F32 R24, R172.reuse, R194, R24 ;  /* 0x000000c2ac18723c */ /* 0x040fe20000001818 */
[----:B------:R-:W3:Y:S07]  /*bb50*/  LDSM.16.M88.4 R192, [R196+0xd900] ;  /* 0x00d90000c4c0783b */ /* 0x000eee0000000200 */
[C---:B--2---:R-:W-:Y:S08]  /*bb60*/  HMMA.16816.F32 R28, R172.reuse, R184, R28 ;  /* 0x000000b8ac1c723c */ /* 0x044ff0000000181c */
[----:B------:R-:W-:Y:S01]  /*bb70*/  HMMA.16816.F32 R32, R172, R186, R32 ;  /* 0x000000baac20723c */ /* 0x000fe20000001820 */
[----:B------:R-:W-:Y:S07]  /*bb80*/  LDSM.16.M88.4 R172, [R204+0x18100] ;  /* 0x01810000ccac783b */ /* 0x000fee0000000200 */
[C---:B-1----:R-:W-:Y:S01]  /*bb90*/  HMMA.16816.F32 R4, R168.reuse, R176, R4 ;  /* 0x000000b0a804723c */ /* 0x042fe20000001804 */
[----:B------:R-:W1:Y:S07]  /*bba0*/  LDSM.16.M88.4 R184, [R215] ;  /* 0x00000000d7b8783b */ /* 0x000e6e0000000200 */
[C---:B------:R-:W-:Y:S01]  /*bbb0*/  HMMA.16816.F32 R8, R168.reuse, R178, R8 ;  /* 0x000000b2a808723c */ /* 0x040fe20000001808 */
[----:B------:R-:W2:Y:S07]  /*bbc0*/  LDSM.16.M88.4 R176, [R214] ;  /* 0x00000000d6b0783b */ /* 0x000eae0000000200 */
[C---:B----4-:R-:W-:Y:S08]  /*bbd0*/  HMMA.16816.F32 R12, R168.reuse, R180, R12 ;  /* 0x000000b4a80c723c */ /* 0x050ff0000000180c */
[C---:B------:R-:W-:Y:S01]  /*bbe0*/  HMMA.16816.F32 R16, R168.reuse, R182, R16 ;  /* 0x000000b6a810723c */ /* 0x040fe20000001810 */
[----:B------:R-:W4:Y:S07]  /*bbf0*/  LDSM.16.M88.4 R180, [R213] ;  /* 0x00000000d5b4783b */ /* 0x000f2e0000000200 */
[C---:B------:R-:W-:Y:S08]  /*bc00*/  HMMA.16816.F32 R20, R168.reuse, R188, R20 ;  /* 0x000000bca814723c */ /* 0x040ff00000001814 */
[C---:B------:R-:W-:Y:S01]  /*bc10*/  HMMA.16816.F32 R24, R168.reuse, R190, R24 ;  /* 0x000000bea818723c */ /* 0x040fe20000001818 */
[----:B------:R-:W-:Y:S07]  /*bc20*/  LDSM.16.M88.4 R188, [R206+0x18100] ;  /* 0x01810000cebc783b */ /* 0x000fee0000000200 */
[C---:B---3--:R-:W-:Y:S08]  /*bc30*/  HMMA.16816.F32 R28, R168.reuse, R192, R28 ;  /* 0x000000c0a81c723c */ /* 0x048ff0000000181c */
[----:B------:R-:W-:Y:S01]  /*bc40*/  HMMA.16816.F32 R32, R168, R194, R32 ;  /* 0x000000c2a820723c */ /* 0x000fe20000001820 */
[----:B------:R-:W3:Y:S07]  /*bc50*/  LDSM.16.M88.4 R168, [R212] ;  /* 0x00000000d4a8783b */ /* 0x000eee0000000200 */
[C---:B-1----:R-:W-:Y:S01]  /*bc60*/  HMMA.16816.F32 R4, R172.reuse, R184, R4 ;  /* 0x000000b8ac04723c */ /* 0x042fe20000001804 */
[----:B------:R-:W1:Y:S07]  /*bc70*/  LDSM.16.M88.4 R192, [R202+0xc100] ;  /* 0x00c10000cac0783b */ /* 0x000e6e0000000200 */
[C---:B------:R-:W-:Y:S01]  /*bc80*/  HMMA.16816.F32 R8, R172.reuse, R186, R8 ;  /* 0x000000baac08723c */ /* 0x040fe20000001808 */
[----:B------:R-:W1:Y:S07]  /*bc90*/  LDSM.16.M88.4 R184, [R202+0xc900] ;  /* 0x00c90000cab8783b */ /* 0x000e6e0000000200 */
[C---:B--2---:R-:W-:Y:S08]  /*bca0*/  HMMA.16816.F32 R12, R172.reuse, R176, R12 ;  /* 0x000000b0ac0c723c */ /* 0x044ff0000000180c */
[C---:B------:R-:W-:Y:S01]  /*bcb0*/  HMMA.16816.F32 R16, R172.reuse, R178, R16 ;  /* 0x000000b2ac10723c */ /* 0x040fe20000001810 */
[----:B------:R-:W-:Y:S07]  /*bcc0*/  LDSM.16.M88.4 R176, [R205+0x18100] ;  /* 0x01810000cdb0783b */ /* 0x000fee0000000200 */
[C---:B----4-:R-:W-:Y:S08]  /*bcd0*/  HMMA.16816.F32 R20, R172.reuse, R180, R20 ;  /* 0x000000b4ac14723c */ /* 0x050ff00000001814 */
[C---:B------:R-:W-:Y:S01]  /*bce0*/  HMMA.16816.F32 R24, R172.reuse, R182, R24 ;  /* 0x000000b6ac18723c */ /* 0x040fe20000001818 */
[----:B------:R-:W-:Y:S07]  /*bcf0*/  LDSM.16.M88.4 R180, [R201+0x4000] ;  /* 0x00400000c9b4783b */ /* 0x000fee0000000200 */
[C---:B---3--:R-:W-:Y:S08]  /*bd00*/  HMMA.16816.F32 R28, R172.reuse, R168, R28 ;  /* 0x000000a8ac1c723c */ /* 0x048ff0000000181c */
[----:B------:R-:W-:Y:S01]  /*bd10*/  HMMA.16816.F32 R32, R172, R170, R32 ;  /* 0x000000aaac20723c */ /* 0x000fe20000001820 */
[----:B------:R-:W2:Y:S07]  /*bd20*/  LDSM.16.M88.4 R168, [R202+0xd100] ;  /* 0x00d10000caa8783b */ /* 0x000eae0000000200 */
[C---:B-1----:R-:W-:Y:S01]  /*bd30*/  HMMA.16816.F32 R4, R188.reuse, R192, R4 ;  /* 0x000000c0bc04723c */ /* 0x042fe20000001804 */
[----:B------:R-:W1:Y:S07]  /*bd40*/  LDSM.16.M88.4 R172, [R202+0xd900] ;  /* 0x00d90000caac783b */ /* 0x000e6e0000000200 */
[C---:B------:R-:W-:Y:S01]  /*bd50*/  HMMA.16816.F32 R8, R188.reuse, R194, R8 ;  /* 0x000000c2bc08723c */ /* 0x040fe20000001808 */
[----:B------:R-:W3:Y:S07]  /*bd60*/  LDSM.16.M88.4 R192, [R201+0x4800] ;  /* 0x00480000c9c0783b */ /* 0x000eee0000000200 */
        /* <DEDUP_REMOVED lines=8> */
[----:B------:R-:W-:Y:S07]  /*bdf0*/  LDSM.16.M88.4 R172, [R203+0x1c100] ;  /* 0x01c10000cbac783b */ /* 0x000fee0000000200 */
[C---:B------:R-:W-:Y:S01]  /*be00*/  HMMA.16816.F32 R4, R176.reuse, R180, R4 ;  /* 0x000000b4b004723c */ /* 0x040fe20000001804 */
[----:B------:R-:W-:Y:S07]  /*be10*/  LDSM.16.M88.4 R188, [R196+0xe900] ;  /* 0x00e90000c4bc783b */ /* 0x000fee0000000200 */
[C---:B------:R-:W-:Y:S01]  /*be20*/  HMMA.16816.F32 R8, R176.reuse, R182, R8 ;  /* 0x000000b6b008723c */ /* 0x040fe20000001808 */
[----:B------:R-:W1:Y:S07]  /*be30*/  LDSM.16.M88.4 R180, [R196+0xe100] ;  /* 0x00e10000c4b4783b */ /* 0x000e6e0000000200 */
[C---:B---3--:R-:W-:Y:S08]  /*be40*/  HMMA.16816.F32 R12, R176.reuse, R192, R12 ;  /* 0x000000c0b00c723c */ /* 0x048ff0000000180c */
[C---:B------:R-:W-:Y:S01]  /*be50*/  HMMA.16816.F32 R16, R176.reuse, R194, R16 ;  /* 0x000000c2b010723c */ /* 0x040fe20000001810 */
[----:B------:R-:W3:Y:S07]  /*be60*/  LDSM.16.M88.4 R192, [R196+0xf100] ;  /* 0x00f10000c4c0783b */ /* 0x000eee0000000200 */
[C---:B----4-:R-:W-:Y:S08]  /*be70*/  HMMA.16816.F32 R20, R176.reuse, R184, R20 ;  /* 0x000000b8b014723c */ /* 0x050ff00000001814 */
[C---:B------:R-:W-:Y:S01]  /*be80*/  HMMA.16816.F32 R24, R176.reuse, R186, R24 ;  /* 0x000000bab018723c */ /* 0x040fe20000001818 */
[----:B------:R-:W4:Y:S07]  /*be90*/  LDSM.16.M88.4 R184, [R196+0xf900] ;  /* 0x00f90000c4b8783b */ /* 0x000f2e0000000200 */
[C---:B--2---:R-:W-:Y:S08]  /*bea0*/  HMMA.16816.F32 R28, R176.reuse, R168, R28 ;  /* 0x000000a8b01c723c */ /* 0x044ff0000000181c */
[----:B------:R-:W-:Y:S01]  /*beb0*/  HMMA.16816.F32 R32, R176, R170, R32 ;  /* 0x000000aab020723c */ /* 0x000fe20000001820 */
[----:B------:R-:W-:Y:S07]  /*bec0*/  LDSM.16.M88.4 R168, [R204+0x1c100] ;  /* 0x01c10000cca8783b */ /* 0x000fee0000000200 */
[C---:B-1----:R-:W-:Y:S01]  /*bed0*/  HMMA.16816.F32 R4, R172.reuse, R180, R4 ;  /* 0x000000b4ac04723c */ /* 0x042fe20000001804 */
[----:B------:R-:W1:Y:S07]  /*bee0*/  LDSM.16.M88.4 R176, [R211] ;  /* 0x00000000d3b0783b */ /* 0x000e6e0000000200 */
        /* <DEDUP_REMOVED lines=8> */
[C---:B----4-:R-:W-:Y:S08]  /*bf70*/  HMMA.16816.F32 R28, R172.reuse, R184, R28 ;  /* 0x000000b8ac1c723c */ /* 0x050ff0000000181c */
[----:B------:R-:W-:Y:S01]  /*bf80*/  HMMA.16816.F32 R32, R172, R186, R32 ;  /* 0x000000baac20723c */ /* 0x000fe20000001820 */
[----:B------:R-:W-:Y:S07]  /*bf90*/  LDSM.16.M88.4 R172, [R206+0x1c100] ;  /* 0x01c10000ceac783b */ /* 0x000fee0000000200 */
[C---:B-1----:R-:W-:Y:S01]  /*bfa0*/  HMMA.16816.F32 R4, R168.reuse, R176, R4 ;  /* 0x000000b0a804723c */ /* 0x042fe20000001804 */
[----:B------:R-:W1:Y:S07]  /*bfb0*/  LDSM.16.M88.4 R184, [R202+0xe100] ;  /* 0x00e10000cab8783b */ /* 0x000e6e0000000200 */
[C---:B------:R-:W-:Y:S01]  /*bfc0*/  HMMA.16816.F32 R8, R168.reuse, R178, R8 ;  /* 0x000000b2a808723c */ /* 0x040fe20000001808 */
[----:B------:R-:W4:Y:S07]  /*bfd0*/  LDSM.16.M88.4 R176, [R202+0xe900] ;  /* 0x00e90000cab0783b */ /* 0x000f2e0000000200 */
        /* <DEDUP_REMOVED lines=8> */
[----:B------:R-:W3:Y:S07]  /*c060*/  LDSM.16.M88.4 R168, [R202+0xf900] ;  /* 0x00f90000caa8783b */ /* 0x000eee0000000200 */
[C---:B-1----:R-:W-:Y:S01]  /*c070*/  HMMA.16816.F32 R4, R172.reuse, R184, R4 ;  /* 0x000000b8ac04723c */ /* 0x042fe20000001804 */
[----:B------:R-:W5:Y:S06]  /*c080*/  LDL.64 R184, [R1+0x30] ;  /* 0x0000300001b87983 */ /* 0x000f6c0000100a00 */
[----:B------:R-:W1:Y:S01]  /*c090*/  LDSM.16.M88.4 R192, [R201+0x6000] ;  /* 0x00600000c9c0783b */ /* 0x000e620000000200 */
[C---:B------:R-:W-:Y:S07]  /*c0a0*/  HMMA.16816.F32 R8, R172.reuse, R186, R8 ;  /* 0x000000baac08723c */ /* 0x040fee0000001808 */
[----:B------:R-:W5:Y:S01]  /*c0b0*/  LDL.64 R186, [R1+0x38] ;  /* 0x0000380001ba7983 */ /* 0x000f620000100a00 */
[C---:B----4-:R-:W-:Y:S08]  /*c0c0*/  HMMA.16816.F32 R12, R172.reuse, R176, R12 ;  /* 0x000000b0ac0c723c */ /* 0x050ff0000000180c */
[C---:B------:R-:W-:Y:S08]  /*c0d0*/  HMMA.16816.F32 R16, R172.reuse, R178, R16 ;  /* 0x000000b2ac10723c */ /* 0x040ff00000001810 */
[C---:B--2---:R-:W-:Y:S08]  /*c0e0*/  HMMA.16816.F32 R20, R172.reuse, R180, R20 ;  /* 0x000000b4ac14723c */ /* 0x044ff00000001814 */
[C---:B------:R-:W-:Y:S07]  /*c0f0*/  HMMA.16816.F32 R24, R172.reuse, R182, R24 ;  /* 0x000000b6ac18723c */ /* 0x040fee0000001818 */
[----:B------:R-:W-:Y:S01]  /*c100*/  MOV R183, c[0x0][0x1e0] ;  /* 0x0000780000b77a02 */ /* 0x000fe20000000f00 */
[C---:B---3--:R-:W-:Y:S04]  /*c110*/  HMMA.16816.F32 R28, R172.reuse, R168, R28 ;  /* 0x000000a8ac1c723c */ /* 0x048fe8000000181c */
[----:B------:R-:W-:Y:S04]  /*c120*/  SHF.L.U32 R183, R183, 0x5, RZ ;  /* 0x00000005b7b77819 */ /* 0x000fe800000006ff */
[----:B------:R-:W-:Y:S01]  /*c130*/  HMMA.16816.F32 R32, R172, R170, R32 ;  /* 0x000000aaac20723c */ /* 0x000fe20000001820 */
[----:B------:R-:W2:Y:S07]  /*c140*/  LDSM.16.M88.4 R168, [R201+0x6800] ;  /* 0x00680000c9a8783b */ /* 0x000eae0000000200 */
[C---:B-1----:R-:W-:Y:S08]  /*c150*/  HMMA.16816.F32 R4, R188.reuse, R192, R4 ;  /* 0x000000c0bc04723c */ /* 0x042ff00000001804 */
[C---:B------:R-:W-:Y:S11]  /*c160*/  HMMA.16816.F32 R8, R188.reuse, R194, R8 ;  /* 0x000000c2bc08723c */ /* 0x040ff60000001808 */
[----:B------:R-:W-:Y:S05]  /*c170*/  @!UPT UIADD3 URZ, URZ, URZ, URZ ;  /* 0x0000003f3f3ff290 */ /* 0x000fea000fffe03f */
[----:B------:R-:W-:Y:S02]  /*c180*/  FMUL.FTZ R4, R4, c[0x0][0x320] ;  /* 0x0000c80004047a20 */ /* 0x000fe40000410000 */
[----:B------:R-:W-:Y:S02]  /*c190*/  FMUL.FTZ R5, R5, c[0x0][0x320] ;  /* 0x0000c80005057a20 */ /* 0x000fe40000410000 */
[----:B------:R-:W-:Y:S01]  /*c1a0*/  FMUL.FTZ R6, R6, c[0x0][0x320] ;  /* 0x0000c80006067a20 */ /* 0x000fe20000410000 */
[----:B------:R-:W1:Y:S01]  /*c1b0*/  MUFU.TANH R172, R4 ;  /* 0x0000000400ac7308 */ /* 0x000e620000002400 */
[----:B------:R-:W-:Y:S02]  /*c1c0*/  FMUL.FTZ R7, R7, c[0x0][0x320] ;  /* 0x0000c80007077a20 */ /* 0x000fe40000410000 */
[----:B------:R-:W-:Y:S01]  /*c1d0*/  FMUL.FTZ R8, R8, c[0x0][0x320] ;  /* 0x0000c80008087a20 */ /* 0x000fe20000410000 */
[C---:B--2---:R-:W-:Y:S03]  /*c1e0*/  HMMA.16816.F32 R12, R188.reuse, R168, R12 ;  /* 0x000000a8bc0c723c */ /* 0x044fe6000000180c */
[----:B------:R-:W-:Y:S02]  /*c1f0*/  FMUL.FTZ R9, R9, c[0x0][0x320] ;  /* 0x0000c80009097a20 */ /* 0x000fe40000410000 */
[----:B------:R-:W-:Y:S01]  /*c200*/  FMUL.FTZ R10, R10, c[0x0][0x320] ;  /* 0x0000c8000a0a7a20 */ /* 0x000fe20000410000 */
[----:B------:R-:W2:Y:S01]  /*c210*/  MUFU.TANH R173, R5 ;  /* 0x0000000500ad7308 */ /* 0x000ea20000002400 */
[----:B------:R-:W-:Y:S01]  /*c220*/  FMUL.FTZ R11, R11, c[0x0][0x320] ;  /* 0x0000c8000b0b7a20 */ /* 0x000fe20000410000 */
[C---:B------:R-:W-:Y:S08]  /*c230*/  HMMA.16816.F32 R16, R188.reuse, R170, R16 ;  /* 0x000000aabc10723c */ /* 0x040ff00000001810 */
[----:B------:R-:W3:Y:S01]  /*c240*/  MUFU.TANH R178, R6 ;  /* 0x0000000600b27308 */ /* 0x000ee20000002400 */
[----:B-1----:R-:W-:Y:S07]  /*c250*/  FMNMX.FTZ R0, R172, R133, !PT ;  /* 0x00000085ac007209 */ /* 0x002fee0007810000 */
[----:B------:R-:W-:Y:S02]  /*c260*/  FMUL.FTZ R12, R12, c[0x0][0x320] ;  /* 0x0000c8000c0c7a20 */ /* 0x000fe40000410000 */
[----:B------:R1:W4:Y:S01]  /*c270*/  MUFU.TANH R177, R7 ;  /* 0x0000000700b17308 */ /* 0x0003220000002400 */
[----:B------:R-:W-:Y:S02]  /*c280*/  FMUL.FTZ R13, R13, c[0x0][0x320] ;  /* 0x0000c8000d0d7a20 */ /* 0x000fe40000410000 */
[----:B------:R-:W-:Y:S01]  /*c290*/  FMUL.FTZ R14, R14, c[0x0][0x320] ;  /* 0x0000c8000e0e7a20 */ /* 0x000fe20000410000 */
[----:B--2---:R-:W-:Y:S01]  /*c2a0*/  FMNMX.FTZ R0, R173, R0, !PT ;  /* 0x00000000ad007209 */ /* 0x004fe20007810000 */
[----:B------:R-:W-:Y:S02]  /*c2b0*/  FMUL.FTZ R15, R15, c[0x0][0x320] ;  /* 0x0000c8000f0f7a20 */ /* 0x000fe40000410000 */
[----:B------:R-:W-:Y:S02]  /*c2c0*/  FMUL.FTZ R16, R16, c[0x0][0x320] ;  /* 0x0000c80010107a20 */ /* 0x000fe40000410000 */
[----:B------:R-:W-:Y:S01]  /*c2d0*/  FMUL.FTZ R17, R17, c[0x0][0x320] ;  /* 0x0000c80011117a20 */ /* 0x000fe20000410000 */
[----:B------:R-:W2:Y:S01]  /*c2e0*/  MUFU.TANH R174, R8 ;  /* 0x0000000800ae7308 */ /* 0x000ea20000002400 */
[----:B------:R-:W-:Y:S02]  /*c2f0*/  FMUL.FTZ R18, R18, c[0x0][0x320] ;  /* 0x0000c80012127a20 */ /* 0x000fe40000410000 */
[----:B------:R-:W-:Y:S01]  /*c300*/  FMUL.FTZ R19, R19, c[0x0][0x320] ;  /* 0x0000c80013137a20 */ /* 0x000fe20000410000 */
[----:B---3--:R-:W-:Y:S06]  /*c310*/  FMNMX.FTZ R2, R178, R134, !PT ;  /* 0x00000086b2027209 */ /* 0x008fec0007810000 */
[----:B------:R-:W3:Y:S01]  /*c320*/  MUFU.TANH R169, R9 ;  /* 0x0000000900a97308 */ /* 0x000ee20000002400 */
[----:B-1----:R-:W1:Y:S01]  /*c330*/  LDSM.16.M88.4 R4, [R201+0x7000] ;  /* 0x00700000c904783b */ /* 0x002e620000000200 */
[----:B----4-:R-:W-:Y:S08]  /*c340*/  FMNMX.FTZ R2, R177, R2, !PT ;  /* 0x00000002b1027209 */ /* 0x010ff00007810000 */
[----:B------:R-:W4:Y:S01]  /*c350*/  MUFU.TANH R175, R10 ;  /* 0x0000000a00af7308 */ /* 0x000f220000002400 */
[----:B--2---:R-:W-:Y:S09]  /*c360*/  FMNMX.FTZ R0, R174, R0, !PT ;  /* 0x00000000ae007209 */ /* 0x004ff20007810000 */
[----:B------:R2:W1:Y:S01]  /*c370*/  MUFU.TANH R176, R11 ;  /* 0x0000000b00b07308 */ /* 0x0004620000002400 */
[----:B---3--:R-:W-:Y:S09]  /*c380*/  FMNMX.FTZ R0, R169, R0, !PT ;  /* 0x00000000a9007209 */ /* 0x008ff20007810000 */
[----:B------:R-:W-:Y:S01]  /*c390*/  MUFU.TANH R227, R18 ;  /* 0x0000001200e37308 */ /* 0x000fe20000002400 */
[----:B----4-:R-:W-:Y:S09]  /*c3a0*/  FMNMX.FTZ R2, R175, R2, !PT ;  /* 0x00000002af027209 */ /* 0x010ff20007810000 */
[----:B------:R-:W3:Y:S01]  /*c3b0*/  MUFU.TANH R171, R12 ;  /* 0x0000000c00ab7308 */ /* 0x000ee20000002400 */
[C---:B-1----:R-:W-:Y:S01]  /*c3c0*/  HMMA.16816.F32 R20, R188.reuse, R4, R20 ;  /* 0x00000004bc14723c */ /* 0x042fe20000001814 */
[----:B--2---:R-:W1:Y:S01]  /*c3d0*/  LDSM.16.M88.4 R8, [R201+0x7800] ;  /* 0x00780000c908783b */ /* 0x004e620000000200 */
[----:B------:R-:W-:Y:S07]  /*c3e0*/  DEPBAR.LE SB0, 0x0 ;  /* 0x000080000000791a */ /* 0x000fee0000000000 */
[----:B------:R-:W2:Y:S03]  /*c3f0*/  MUFU.TANH R179, R13 ;  /* 0x0000000d00b37308 */ /* 0x000ea60000002400 */
[----:B------:R-:W-:Y:S01]  /*c400*/  FMNMX.FTZ R2, R176, R2, !PT ;  /* 0x00000002b0027209 */ /* 0x000fe20007810000 */
[C---:B------:R-:W-:Y:S01]  /*c410*/  HMMA.16816.F32 R24, R188.reuse, R6, R24 ;  /* 0x00000006bc18723c */ /* 0x040fe20000001818 */
[----:B------:R-:W-:Y:S04]  /*c420*/  BAR.SYNC.DEFER_BLOCKING 0x0 ;  /* 0x0000000000007b1d */ /* 0x000fe80000010000 */
[----:B---3--:R-:W-:Y:S07]  /*c430*/  FMNMX.FTZ R0, R171, R0, !PT ;  /* 0x00000000ab007209 */ /* 0x008fee0007810000 */
[----:B------:R-:W-:Y:S02]  /*c440*/  FMUL.FTZ R23, R23, c[0x0][0x320] ;  /* 0x0000c80017177a20 */ /* 0x000fe40000410000 */
[----:B------:R-:W-:Y:S02]  /*c450*/  FMUL.FTZ R20, R20, c[0x0][0x320] ;  /* 0x0000c80014147a20 */ /* 0x000fe40000410000 */
[----:B------:R-:W-:Y:S02]  /*c460*/  FMUL.FTZ R22, R22, c[0x0][0x320] ;  /* 0x0000c80016167a20 */ /* 0x000fe40000410000 */
[----:B------:R-:W-:Y:S01]  /*c470*/  FMUL.FTZ R21, R21, c[0x0][0x320] ;  /* 0x0000c80015157a20 */ /* 0x000fe20000410000 */
[----:B--2---:R-:W-:Y:S05]  /*c480*/  FMNMX.FTZ R0, R179, R0, !PT ;  /* 0x00000000b3007209 */ /* 0x004fea0007810000 */
[----:B------:R-:W-:Y:S01]  /*c490*/  FMUL.FTZ R24, R24, c[0x0][0x320] ;  /* 0x0000c80018187a20 */ /* 0x000fe20000410000 */
[----:B------:R-:W2:Y:S01]  /*c4a0*/  MUFU.TANH R180, R14 ;  /* 0x0000000e00b47308 */ /* 0x000ea20000002400 */
[----:B------:R-:W-:Y:S02]  /*c4b0*/  FMUL.FTZ R25, R25, c[0x0][0x320] ;  /* 0x0000c80019197a20 */ /* 0x000fe40000410000 */
[----:B------:R-:W-:Y:S02]  /*c4c0*/  FMUL.FTZ R26, R26, c[0x0][0x320] ;  /* 0x0000c8001a1a7a20 */ /* 0x000fe40000410000 */
[----:B------:R-:W-:Y:S01]  /*c4d0*/  FMUL.FTZ R27, R27, c[0x0][0x320] ;  /* 0x0000c8001b1b7a20 */ /* 0x000fe20000410000 */
[C---:B-1----:R-:W-:Y:S04]  /*c4e0*/  HMMA.16816.F32 R28, R188.reuse, R8, R28 ;  /* 0x00000008bc1c723c */ /* 0x042fe8000000181c */
[----:B------:R-:W1:Y:S03]  /*c4f0*/  MUFU.TANH R182, R16 ;  /* 0x0000001000b67308 */ /* 0x000e660000002400 */
[----:B------:R-:W-:Y:S01]  /*c500*/  @P6 IMAD.WIDE.U32 R8, R223, c[0x0][0x1e0], RZ ;  /* 0x00007800df086a25 */ /* 0x000fe200078e00ff */
[----:B------:R-:W-:Y:S06]  /*c510*/  HMMA.16816.F32 R32, R188, R10, R32 ;  /* 0x0000000abc20723c */ /* 0x000fec0000001820 */
[----:B------:R-:W3:Y:S01]  /*c520*/  MUFU.TANH R181, R15 ;  /* 0x0000000f00b57308 */ /* 0x000ee20000002400 */
[----:B------:R-:W-:Y:S02]  /*c530*/  @P6 SHF.L.U32 R5, R8, 0x6, RZ ;  /* 0x0000000608056819 */ /* 0x000fe400000006ff */
[----:B--2---:R-:W-:Y:S07]  /*c540*/  FMNMX.FTZ R2, R180, R2, !PT ;  /* 0x00000002b4027209 */ /* 0x004fee0007810000 */
[----:B------:R-:W2:Y:S01]  /*c550*/  MUFU.TANH R192, R17 ;  /* 0x0000001100c07308 */ /* 0x000ea20000002400 */
[----:B------:R-:W-:Y:S01]  /*c560*/  FMUL.FTZ R28, R28, c[0x0][0x320] ;  /* 0x0000c8001c1c7a20 */ /* 0x000fe20000410000 */
[----:B-1----:R-:W-:Y:S01]  /*c570*/  FMNMX.FTZ R0, R182, R0, !PT ;  /* 0x00000000b6007209 */ /* 0x002fe20007810000 */
[----:B------:R-:W-:Y:S02]  /*c580*/  FMUL.FTZ R29, R29, c[0x0][0x320] ;  /* 0x0000c8001d1d7a20 */ /* 0x000fe40000410000 */
[----:B------:R-:W-:Y:S02]  /*c590*/  FMUL.FTZ R30, R30, c[0x0][0x320] ;  /* 0x0000c8001e1e7a20 */ /* 0x000fe40000410000 */
[----:B------:R-:W-:Y:S03]  /*c5a0*/  FMUL.FTZ R31, R31, c[0x0][0x320] ;  /* 0x0000c8001f1f7a20 */ /* 0x000fe60000410000 */
[----:B------:R-:W1:Y:S01]  /*c5b0*/  MUFU.TANH R234, R20 ;  /* 0x0000001400ea7308 */ /* 0x000e620000002400 */
[----:B------:R-:W-:Y:S02]  /*c5c0*/  FMUL.FTZ R32, R32, c[0x0][0x320] ;  /* 0x0000c80020207a20 */ /* 0x000fe40000410000 */
[----:B------:R-:W-:Y:S01]  /*c5d0*/  FMUL.FTZ R33, R33, c[0x0][0x320] ;  /* 0x0000c80021217a20 */ /* 0x000fe20000410000 */
[----:B---3--:R-:W-:Y:S01]  /*c5e0*/  FMNMX.FTZ R2, R181, R2, !PT ;  /* 0x00000002b5027209 */ /* 0x008fe20007810000 */
[----:B------:R-:W-:Y:S03]  /*c5f0*/  FMUL.FTZ R34, R34, c[0x0][0x320] ;  /* 0x0000c80022227a20 */ /* 0x000fe60000410000 */
[----:B------:R-:W-:Y:S02]  /*c600*/  FMNMX.FTZ R2, R227, R2, !PT ;  /* 0x00000002e3027209 */ /* 0x000fe40007810000 */
[----:B------:R-:W-:Y:S01]  /*c610*/  MUFU.TANH R235, R21 ;  /* 0x0000001500eb7308 */ /* 0x000fe20000002400 */
[----:B--2---:R-:W-:Y:S09]  /*c620*/  FMNMX.FTZ R0, R192, R0, !PT ;  /* 0x00000000c0007209 */ /* 0x004ff20007810000 */
[----:B------:R-:W2:Y:S01]  /*c630*/  MUFU.TANH R228, R19 ;  /* 0x0000001300e47308 */ /* 0x000ea20000002400 */
[----:B-1----:R-:W-:Y:S09]  /*c640*/  FMNMX.FTZ R0, R234, R0, !PT ;  /* 0x00000000ea007209 */ /* 0x002ff20007810000 */
[----:B------:R-:W1:Y:S10]  /*c650*/  MUFU.TANH R238, R24 ;  /* 0x0000001800ee7308 */ /* 0x000e740000002400 */
[----:B------:R-:W3:Y:S01]  /*c660*/  MUFU.TANH R239, R25 ;  /* 0x0000001900ef7308 */ /* 0x000ee20000002400 */
[----:B--2---:R-:W-:Y:S02]  /*c670*/  FMNMX.FTZ R3, R228, R2, !PT ;  /* 0x00000002e4037209 */ /* 0x004fe40007810000 */
[----:B------:R-:W-:Y:S01]  /*c680*/  FMNMX.FTZ R2, R235, R0, !PT ;  /* 0x00000000eb027209 */ /* 0x000fe20007810000 */
[----:B------:R-:W-:Y:S06]  /*c690*/  FMUL.FTZ R0, R35, c[0x0][0x320] ;  /* 0x0000c80023007a20 */ /* 0x000fec0000410000 */
[----:B------:R-:W2:Y:S01]  /*c6a0*/  MUFU.TANH R242, R28 ;  /* 0x0000001c00f27308 */ /* 0x000ea20000002400 */
[----:B-1----:R-:W-:Y:S02]  /*c6b0*/  FMNMX.FTZ R2, R238, R2, !PT ;  /* 0x00000002ee027209 */ /* 0x002fe40007810000 */
[----:B-----5:R-:W-:Y:S07]  /*c6c0*/  @P6 IADD3 R6, P5, R5, R186, RZ ;  /* 0x000000ba05066210 */ /* 0x020fee0007fbe0ff */
[----:B------:R3:W-:Y:S01]  /*c6d0*/  MUFU.TANH R168, R0 ;  /* 0x0000000000a87308 */ /* 0x0007e20000002400 */
[----:B------:R-:W-:Y:S09]  /*c6e0*/  @P6 LEA R20, P0, R6, c[0x0][0x1c8], 0x1 ;  /* 0x0000720006146a11 */ /* 0x000ff200078008ff */
[----:B------:R-:W1:Y:S10]  /*c6f0*/  MUFU.TANH R243, R29 ;  /* 0x0000001d00f37308 */ /* 0x000e740000002400 */
[----:B------:R-:W4:Y:S01]  /*c700*/  MUFU.TANH R236, R22 ;  /* 0x0000001600ec7308 */ /* 0x000f220000002400 */
[----:B---3--:R-:W-:Y:S04]  /*c710*/  FMNMX.FTZ R0, R239, R2, !PT ;  /* 0x00000002ef007209 */ /* 0x008fe80007810000 */
[----:B--2---:R-:W-:Y:S05]  /*c720*/  FMNMX.FTZ R0, R242, R0, !PT ;  /* 0x00000000f2007209 */ /* 0x004fea0007810000 */
[----:B------:R-:W2:Y:S01]  /*c730*/  MUFU.TANH R237, R23 ;  /* 0x0000001700ed7308 */ /* 0x000ea20000002400 */
[----:B-1----:R-:W-:Y:S09]  /*c740*/  FMNMX.FTZ R0, R243, R0, !PT ;  /* 0x00000000f3007209 */ /* 0x002ff20007810000 */
[----:B------:R-:W1:Y:S01]  /*c750*/  MUFU.TANH R246, R32 ;  /* 0x0000002000f67308 */ /* 0x000e620000002400 */
[----:B----4-:R-:W-:Y:S09]  /*c760*/  FMNMX.FTZ R3, R236, R3, !PT ;  /* 0x00000003ec037209 */ /* 0x010ff20007810000 */
[----:B------:R-:W3:Y:S01]  /*c770*/  MUFU.TANH R240, R26 ;  /* 0x0000001a00f07308 */ /* 0x000ee20000002400 */
[----:B--2---:R-:W-:Y:S09]  /*c780*/  FMNMX.FTZ R3, R237, R3, !PT ;  /* 0x00000003ed037209 */ /* 0x004ff20007810000 */
[----:B------:R-:W2:Y:S01]  /*c790*/  MUFU.TANH R247, R33 ;  /* 0x0000002100f77308 */ /* 0x000ea20000002400 */
[----:B-1----:R-:W-:Y:S09]  /*c7a0*/  FMNMX.FTZ R132, R246, R0, !PT ;  /* 0x00000000f6847209 */ /* 0x002ff20007810000 */
[----:B------:R-:W1:Y:S01]  /*c7b0*/  MUFU.TANH R241, R27 ;  /* 0x0000001b00f17308 */ /* 0x000e620000002400 */
[----:B---3--:R-:W-:Y:S09]  /*c7c0*/  FMNMX.FTZ R2, R240, R3, !PT ;  /* 0x00000003f0027209 */ /* 0x008ff20007810000 */
[----:B------:R-:W3:Y:S01]  /*c7d0*/  MUFU.TANH R244, R30 ;  /* 0x0000001e00f47308 */ /* 0x000ee20000002400 */
[----:B--2---:R-:W-:Y:S05]  /*c7e0*/  FMNMX.FTZ R132, R247, R132, !PT ;  /* 0x00000084f7847209 */ /* 0x004fea0007810000 */
[----:B------:R-:W2:Y:S04]  /*c7f0*/  SHFL.BFLY PT, R3, R132, 0x2, 0x1f ;  /* 0x0c401f0084037f89 */ /* 0x000ea800000e0000 */
[----:B------:R-:W4:Y:S01]  /*c800*/  MUFU.TANH R245, R31 ;  /* 0x0000001f00f57308 */ /* 0x000f220000002400 */
[----:B-1----:R-:W-:Y:S09]  /*c810*/  FMNMX.FTZ R2, R241, R2, !PT ;  /* 0x00000002f1027209 */ /* 0x002ff20007810000 */
[----:B------:R-:W1:Y:S01]  /*c820*/  MUFU.TANH R135, R34 ;  /* 0x0000002200877308 */ /* 0x000e620000002400 */
[----:B---3--:R-:W-:Y:S02]  /*c830*/  FMNMX.FTZ R2, R244, R2, !PT ;  /* 0x00000002f4027209 */ /* 0x008fe40007810000 */
[----:B--2---:R-:W-:Y:S02]  /*c840*/  FMNMX.FTZ R132, R132, R3, !PT ;  /* 0x0000000384847209 */ /* 0x004fe40007810000 */
[----:B----4-:R-:W-:Y:S03]  /*c850*/  FMNMX.FTZ R0, R245, R2, !PT ;  /* 0x00000002f5007209 */ /* 0x010fe60007810000 */
[----:B------:R-:W2:Y:S01]  /*c860*/  SHFL.BFLY PT, R4, R132, 0x1, 0x1f ;  /* 0x0c201f0084047f89 */ /* 0x000ea200000e0000 */
[----:B-1----:R-:W-:Y:S04]  /*c870*/  FMNMX.FTZ R0, R135, R0, !PT ;  /* 0x0000000087007209 */ /* 0x002fe80007810000 */
[----:B------:R-:W-:Y:S05]  /*c880*/  FMNMX.FTZ R0, R168, R0, !PT ;  /* 0x00000000a8007209 */ /* 0x000fea0007810000 */
[----:B------:R-:W1:Y:S01]  /*c890*/  SHFL.BFLY PT, R2, R0, 0x2, 0x1f ;  /* 0x0c401f0000027f89 */ /* 0x000e6200000e0000 */
[----:B--2---:R-:W-:Y:S05]  /*c8a0*/  FMNMX.FTZ R132, R132, R4, !PT ;  /* 0x0000000484847209 */ /* 0x004fea0007810000 */
[----:B------:R-:W-:Y:S04]  /*c8b0*/  FMUL.FTZ R170, R132, c[0x0][0x2d0] ;  /* 0x0000b40084aa7a20 */ /* 0x000fe80000410000 */
[--C-:B------:R-:W-:Y:S02]  /*c8c0*/  FFMA.FTZ R10, R172, c[0x0][0x2d0], -R170.reuse ;  /* 0x0000b400ac0a7a23 */ /* 0x100fe400000108aa */
[----:B------:R-:W-:Y:S02]  /*c8d0*/  FFMA.FTZ R22, R169, c[0x0][0x2d0], -R170 ;  /* 0x0000b400a9167a23 */ /* 0x000fe400000108aa */
[----:B------:R2:W-:Y:S01]  /*c8e0*/  MUFU.EX2 R233, R10 ;  /* 0x0000000a00e97308 */ /* 0x0005e20000000800 */
[----:B-1----:R-:W-:Y:S02]  /*c8f0*/  FMNMX.FTZ R0, R0, R2, !PT ;  /* 0x0000000200007209 */ /* 0x002fe40007810000 */
[----:B------:R-:W-:Y:S03]  /*c900*/  @P6 SHF.R.S32.HI R2, RZ, 0x1f, R223 ;  /* 0x0000001fff026819 */ /* 0x000fe600000114df */
[----:B------:R-:W1:Y:S02]  /*c910*/  SHFL.BFLY PT, R3, R0, 0x1, 0x1f ;  /* 0x0c201f0000037f89 */ /* 0x000e6400000e0000 */
[----:B------:R-:W-:Y:S04]  /*c920*/  @P6 IMAD R2, R2, c[0x0][0x1e0], RZ ;  /* 0x0000780002026a24 */ /* 0x000fe800078e02ff */
[----:B------:R-:W-:Y:S02]  /*c930*/  @P6 IMAD R4, R223, c[0x0][0x1e4], R2 ;  /* 0x00007900df046a24 */ /* 0x000fe400078e0202 */
[----:B------:R-:W-:Y:S03]  /*c940*/  FADD.FTZ R2, -R132, R133 ;  /* 0x0000008584027221 */ /* 0x000fe60000010100 */
[----:B------:R-:W-:Y:S04]  /*c950*/  @P6 IADD3 R4, R9, R4, RZ ;  /* 0x0000000409046210 */ /* 0x000fe80007ffe0ff */
[----:B------:R-:W-:Y:S04]  /*c960*/  @P6 SHF.L.U64.HI R4, R8, 0x6, R4 ;  /* 0x0000000608046819 */ /* 0x000fe80000010204 */
[----:B------:R-:W-:Y:S04]  /*c970*/  @P6 IADD3.X R7, R4, R185, RZ, P5, !PT ;  /* 0x000000b904076210 */ /* 0x000fe80002ffe4ff */
[----:B------:R-:W-:Y:S02]  /*c980*/  @P6 LEA.HI.X R21, R6, c[0x0][0x1cc], R7, 0x1, P0 ;  /* 0x0000730006156a11 */ /* 0x000fe400000f0c07 */
[C---:B------:R-:W-:Y:S02]  /*c990*/  @P6 IADD3 R7, P0, R5.reuse, R230, RZ ;  /* 0x000000e605076210 */ /* 0x040fe40007f1e0ff */
[----:B------:R-:W-:Y:S01]  /*c9a0*/  @P6 IADD3 R6, P5, R5, R226, RZ ;  /* 0x000000e205066210 */ /* 0x000fe20007fbe0ff */
[----:B------:R3:W-:Y:S01]  /*c9b0*/  @P6 LDGSTS.E.BYPASS.LTC128B.128 [R225+0x8100], [R20.64], !P4 ;  /* 0x0810000014e16fae */ /* 0x0007e2000e101d4c */
[C---:B------:R-:W-:Y:S02]  /*c9c0*/  @P6 IADD3.X R8, R4.reuse, R229, RZ, P0, !PT ;  /* 0x000000e504086210 */ /* 0x040fe400007fe4ff */
[C---:B------:R-:W-:Y:S02]  /*c9d0*/  @P6 LEA R16, P0, R7.reuse, c[0x0][0x1c8], 0x1 ;  /* 0x0000720007106a11 */ /* 0x040fe400078008ff */
[----:B------:R-:W-:Y:S02]  /*c9e0*/  @P6 IADD3.X R9, R4, R252, RZ, P5, !PT ;  /* 0x000000fc04096210 */ /* 0x000fe40002ffe4ff */
[C---:B------:R-:W-:Y:S02]  /*c9f0*/  @P6 LEA R14, P5, R6.reuse, c[0x0][0x1c8], 0x1 ;  /* 0x00007200060e6a11 */ /* 0x040fe400078a08ff */
[----:B------:R-:W-:Y:S02]  /*ca00*/  @P6 LEA.HI.X R17, R7, c[0x0][0x1cc], R8, 0x1, P0 ;  /* 0x0000730007116a11 */ /* 0x000fe400000f0c08 */
[----:B------:R-:W-:Y:S01]  /*ca10*/  @P6 LEA.HI.X R15, R6, c[0x0][0x1cc], R9, 0x1, P5 ;  /* 0x00007300060f6a11 */ /* 0x000fe200028f0c09 */
[----:B------:R-:W-:Y:S01]  /*ca20*/  FFMA.FTZ R9, R173, c[0x0][0x2d0], -R170 ;  /* 0x0000b400ad097a23 */ /* 0x000fe200000108aa */
[----:B------:R-:W-:Y:S01]  /*ca30*/  @P6 IADD3 R7, P0, R5, R251, RZ ;  /* 0x000000fb05076210 */ /* 0x000fe20007f1e0ff */
[----:B------:R4:W-:Y:S01]  /*ca40*/  @P6 LDGSTS.E.BYPASS.LTC128B.128 [R225+0xa100], [R16.64], !P3 ;  /* 0x0a10000010e16fae */ /* 0x0009e2000d901d4c */
[----:B------:R-:W-:Y:S02]  /*ca50*/  @P6 IADD3 R5, P5, R183, R5, RZ ;  /* 0x00000005b7056210 */ /* 0x000fe40007fbe0ff */
[----:B------:R-:W-:Y:S02]  /*ca60*/  @P6 IADD3.X R8, R4, R250, RZ, P0, !PT ;  /* 0x000000fa04086210 */ /* 0x000fe400007fe4ff */
[----:B------:R-:W-:Y:S02]  /*ca70*/  @P6 IADD3.X R4, R232, R4, RZ, P5, !PT ;  /* 0x00000004e8046210 */ /* 0x000fe40002ffe4ff */
[----:B------:R5:W-:Y:S01]  /*ca80*/  MUFU.EX2 R232, R9 ;  /* 0x0000000900e87308 */ /* 0x000be20000000800 */
[----:B------:R-:W-:Y:S01]  /*ca90*/  @P6 LEA R12, P0, R7, c[0x0][0x1c8], 0x1 ;  /* 0x00007200070c6a11 */ /* 0x000fe200078008ff */
[----:B------:R3:W-:Y:S01]  /*caa0*/  @P6 LDGSTS.E.BYPASS.LTC128B.128 [R225+0xc100], [R14.64], !P2 ;  /* 0x0c1000000ee16fae */ /* 0x0007e2000d101d4c */
[----:B------:R-:W-:Y:S02]  /*cab0*/  @P6 IADD3 R6, P5, R5, R186, RZ ;  /* 0x000000ba05066210 */ /* 0x000fe40007fbe0ff */
[----:B------:R-:W-:Y:S02]  /*cac0*/  @P6 LEA.HI.X R13, R7, c[0x0][0x1cc], R8, 0x1, P0 ;  /* 0x00007300070d6a11 */ /* 0x000fe400000f0c08 */
[----:B------:R-:W-:Y:S02]  /*cad0*/  @P6 IADD3.X R8, R4, R185, RZ, P5, !PT ;  /* 0x000000b904086210 */ /* 0x000fe40002ffe4ff */
[----:B------:R-:W-:Y:S01]  /*cae0*/  @P6 IADD3 R7, P5, R5, R230, RZ ;  /* 0x000000e605076210 */ /* 0x000fe20007fbe0ff */
[----:B------:R3:W-:Y:S01]  /*caf0*/  @P6 LDGSTS.E.BYPASS.LTC128B.128 [R225+0xe100], [R12.64], !P1 ;  /* 0x0e1000000ce16fae */ /* 0x0007e2000c901d4c */
[----:B--2---:R-:W-:Y:S02]  /*cb00*/  @P6 LEA R10, P0, R6, c[0x0][0x1c8], 0x1 ;  /* 0x00007200060a6a11 */ /* 0x004fe400078008ff */
[----:B-1----:R-:W-:Y:S01]  /*cb10*/  FMNMX.FTZ R3, R0, R3, !PT ;  /* 0x0000000300037209 */ /* 0x002fe20007810000 */
[----:B------:R-:W-:Y:S01]  /*cb20*/  FMUL.FTZ R0, R2, c[0x0][0x2d0] ;  /* 0x0000b40002007a20 */ /* 0x000fe20000410000 */
[----:B------:R-:W-:Y:S02]  /*cb30*/  @P6 LEA.HI.X R11, R6, c[0x0][0x1cc], R8, 0x1, P0 ;  /* 0x00007300060b6a11 */ /* 0x000fe400000f0c08 */
[----:B------:R-:W-:Y:S01]  /*cb40*/  @P6 LEA R8, P0, R7, c[0x0][0x1c8], 0x1 ;  /* 0x0000720007086a11 */ /* 0x000fe200078008ff */
[----:B------:R1:W2:Y:S01]  /*cb50*/  MUFU.EX2 R2, R0 ;  /* 0x0000000000027308 */ /* 0x0002a20000000800 */
[----:B------:R-:W-:Y:S01]  /*cb60*/  @P6 IADD3.X R6, R4, R229, RZ, P5, !PT ;  /* 0x000000e504066210 */ /* 0x000fe20002ffe4ff */
[----:B------:R3:W-:Y:S01]  /*cb70*/  @P6 LDGSTS.E.BYPASS.LTC128B.128 [R225+0x9100], [R10.64], !P4 ;  /* 0x091000000ae16fae */ /* 0x0007e2000e101d4c */
[----:B------:R-:W-:Y:S01]  /*cb80*/  @P6 IADD3 R18, P5, R5, R226, RZ ;  /* 0x000000e205126210 */ /* 0x000fe20007fbe0ff */
[----:B------:R-:W-:Y:S02]  /*cb90*/  FMUL.FTZ R133, R3, c[0x0][0x2d0] ;  /* 0x0000b40003857a20 */ /* 0x000fe40000410000 */
[----:B-----5:R-:W-:Y:S02]  /*cba0*/  FFMA.FTZ R9, R174, c[0x0][0x2d0], -R170 ;  /* 0x0000b400ae097a23 */ /* 0x020fe400000108aa */
[--C-:B----4-:R-:W-:Y:S02]  /*cbb0*/  FFMA.FTZ R16, R177, c[0x0][0x2d0], -R133.reuse ;  /* 0x0000b400b1107a23 */ /* 0x110fe40000010885 */
[----:B------:R4:W-:Y:S01]  /*cbc0*/  MUFU.EX2 R230, R9 ;  /* 0x0000000900e67308 */ /* 0x0009e20000000800 */
[----:B------:R-:W-:Y:S09]  /*cbd0*/  FFMA.FTZ R135, R135, c[0x0][0x2d0], -R133 ;  /* 0x0000b40087877a23 */ /* 0x000ff20000010885 */
[----:B------:R-:W-:Y:S01]  /*cbe0*/  MUFU.EX2 R229, R22 ;  /* 0x0000001600e57308 */ /* 0x000fe20000000800 */
[----:B-1----:R-:W-:Y:S02]  /*cbf0*/  FADD.FTZ R0, -R3, R134 ;  /* 0x0000008603007221 */ /* 0x002fe40000010100 */
[----:B--2---:R-:W-:Y:S02]  /*cc00*/  FMUL.FTZ R17, R2, R149 ;  /* 0x0000009502117220 */ /* 0x004fe40000410000 */
[----:B------:R-:W-:Y:S05]  /*cc10*/  FMUL.FTZ R0, R0, c[0x0][0x2d0] ;  /* 0x0000b40000007a20 */ /* 0x000fea0000410000 */
[----:B------:R1:W-:Y:S01]  /*cc20*/  MUFU.EX2 R187, R16 ;  /* 0x0000001000bb7308 */ /* 0x0003e20000000800 */
[C---:B------:R-:W-:Y:S02]  /*cc30*/  FMUL.FTZ R24, R2.reuse, R156 ;  /* 0x0000009c02187220 */ /* 0x040fe40000410000 */
[C---:B------:R-:W-:Y:S01]  /*cc40*/  FMUL.FTZ R25, R2.reuse, R157 ;  /* 0x0000009d02197220 */ /* 0x040fe20000410000 */
[----:B----4-:R-:W-:Y:S01]  /*cc50*/  @P6 LEA.HI.X R9, R7, c[0x0][0x1cc], R6, 0x1, P0 ;  /* 0x0000730007096a11 */ /* 0x010fe200000f0c06 */
[----:B------:R-:W-:Y:S01]  /*cc60*/  FMUL.FTZ R32, R2, R164 ;  /* 0x000000a402207220 */ /* 0x000fe20000410000 */
[----:B------:R-:W-:Y:S01]  /*cc70*/  @P6 IADD3.X R7, R4, R252, RZ, P5, !PT ;  /* 0x000000fc04076210 */ /* 0x000fe20002ffe4ff */
[----:B------:R-:W-:Y:S01]  /*cc80*/  FMUL.FTZ R33, R2, R165 ;  /* 0x000000a502217220 */ /* 0x000fe20000410000 */
[C---:B------:R-:W-:Y:S01]  /*cc90*/  @P6 LEA R6, P5, R18.reuse, c[0x0][0x1c8], 0x1 ;  /* 0x0000720012066a11 */ /* 0x040fe200078a08ff */
[----:B------:R2:W-:Y:S01]  /*cca0*/  @P6 LDGSTS.E.BYPASS.LTC128B.128 [R225+0xb100], [R8.64], !P3 ;  /* 0x0b10000008e16fae */ /* 0x0005e2000d901d4c */
[----:B------:R-:W-:Y:S01]  /*ccb0*/  @P6 IADD3 R5, P0, R5, R251, RZ ;  /* 0x000000fb05056210 */ /* 0x000fe20007f1e0ff */
[----:B------:R-:W4:Y:S01]  /*ccc0*/  MUFU.EX2 R0, R0 ;  /* 0x0000000000007308 */ /* 0x000f220000000800 */
[----:B------:R-:W-:Y:S01]  /*ccd0*/  @P6 LEA.HI.X R7, R18, c[0x0][0x1cc], R7, 0x1, P5 ;  /* 0x0000730012076a11 */ /* 0x000fe200028f0c07 */
[----:B------:R-:W-:Y:S01]  /*cce0*/  FFMA.FTZ R18, R178, c[0x0][0x2d0], -R133 ;  /* 0x0000b400b2127a23 */ /* 0x000fe20000010885 */
[----:B------:R-:W-:Y:S01]  /*ccf0*/  @P6 IADD3.X R19, R4, R250, RZ, P0, !PT ;  /* 0x000000fa04136210 */ /* 0x000fe200007fe4ff */
[C---:B------:R-:W-:Y:S01]  /*cd00*/  FMUL.FTZ R36, R2.reuse, R36 ;  /* 0x0000002402247220 */ /* 0x040fe20000410000 */
[C---:B------:R-:W-:Y:S01]  /*cd10*/  @P6 LEA R4, P0, R5.reuse, c[0x0][0x1c8], 0x1 ;  /* 0x0000720005046a11 */ /* 0x040fe200078008ff */
[----:B------:R5:W-:Y:S01]  /*cd20*/  @P6 LDGSTS.E.BYPASS.LTC128B.128 [R225+0xd100], [R6.64], !P2 ;  /* 0x0d10000006e16fae */ /* 0x000be2000d101d4c */
[C---:B------:R-:W-:Y:S02]  /*cd30*/  FMUL.FTZ R37, R2.reuse, R37 ;  /* 0x0000002502257220 */ /* 0x040fe40000410000 */
[----:B------:R-:W-:Y:S01]  /*cd40*/  @P6 LEA.HI.X R5, R5, c[0x0][0x1cc], R19, 0x1, P0 ;  /* 0x0000730005056a11 */ /* 0x000fe200000f0c13 */
[----:B------:R5:W5:Y:S01]  /*cd50*/  MUFU.EX2 R189, R18 ;  /* 0x0000001200bd7308 */ /* 0x000b620000000800 */
[C---:B------:R-:W-:Y:S02]  /*cd60*/  FMUL.FTZ R40, R2.reuse, R40 ;  /* 0x0000002802287220 */ /* 0x040fe40000410000 */
[C---:B-1----:R-:W-:Y:S01]  /*cd70*/  FMUL.FTZ R16, R2.reuse, R148 ;  /* 0x0000009402107220 */ /* 0x042fe20000410000 */
[----:B------:R1:W-:Y:S01]  /*cd80*/  @P6 LDGSTS.E.BYPASS.LTC128B.128 [R225+0xf100], [R4.64], !P1 ;  /* 0x0f10000004e16fae */ /* 0x0003e2000c901d4c */
[C---:B------:R-:W-:Y:S02]  /*cd90*/  FMUL.FTZ R41, R2.reuse, R41 ;  /* 0x0000002902297220 */ /* 0x040fe40000410000 */
[C---:B------:R-:W-:Y:S02]  /*cda0*/  FMUL.FTZ R44, R2.reuse, R44 ;  /* 0x0000002c022c7220 */ /* 0x040fe40000410000 */
[C---:B------:R-:W-:Y:S01]  /*cdb0*/  FMUL.FTZ R45, R2.reuse, R45 ;  /* 0x0000002d022d7220 */ /* 0x040fe20000410000 */
[----:B------:R-:W-:Y:S01]  /*cdc0*/  MUFU.EX2 R135, R135 ;  /* 0x0000008700877308 */ /* 0x000fe20000000800 */
[C---:B------:R-:W-:Y:S01]  /*cdd0*/  FMUL.FTZ R48, R2.reuse, R48 ;  /* 0x0000003002307220 */ /* 0x040fe20000410000 */
[----:B---3--:R-:W3:Y:S01]  /*cde0*/  LDSM.16.MT88.4 R12, [R197+0x100] ;  /* 0x00010000c50c783b */ /* 0x008ee20000004200 */
[C---:B------:R-:W-:Y:S02]  /*cdf0*/  FMUL.FTZ R49, R2.reuse, R49 ;  /* 0x0000003102317220 */ /* 0x040fe40000410000 */
[--C-:B--2---:R-:W-:Y:S02]  /*ce00*/  FFMA.FTZ R8, R175, c[0x0][0x2d0], -R133.reuse ;  /* 0x0000b400af087a23 */ /* 0x104fe40000010885 */
[----:B------:R-:W-:Y:S02]  /*ce10*/  FMUL.FTZ R9, R2, R141 ;  /* 0x0000008d02097220 */ /* 0x000fe40000410000 */
[C---:B----4-:R-:W-:Y:S01]  /*ce20*/  FMUL.FTZ R10, R0.reuse, R142 ;  /* 0x0000008e000a7220 */ /* 0x050fe20000410000 */
[----:B------:R2:W-:Y:S01]  /*ce30*/  MUFU.EX2 R186, R8 ;  /* 0x0000000800ba7308 */ /* 0x0005e20000000800 */
[----:B------:R-:W4:Y:S01]  /*ce40*/  LDSM.16.MT88.4 R20, [R198+0x100] ;  /* 0x00010000c614783b */ /* 0x000f220000004200 */
[C---:B------:R-:W-:Y:S02]  /*ce50*/  FMUL.FTZ R11, R0.reuse, R143 ;  /* 0x0000008f000b7220 */ /* 0x040fe40000410000 */
[C---:B-----5:R-:W-:Y:S01]  /*ce60*/  FMUL.FTZ R6, R0.reuse, R138 ;  /* 0x0000008a00067220 */ /* 0x060fe20000410000 */
[----:B------:R-:W-:Y:S01]  /*ce70*/  F2FP.PACK_AB R138, R229, R230 ;  /* 0x000000e6e58a723e */ /* 0x000fe200000000ff */
[C---:B------:R-:W-:Y:S02]  /*ce80*/  FMUL.FTZ R7, R0.reuse, R139 ;  /* 0x0000008b00077220 */ /* 0x040fe40000410000 */
[C---:B------:R-:W-:Y:S01]  /*ce90*/  FMUL.FTZ R18, R0.reuse, R150 ;  /* 0x0000009600127220 */ /* 0x040fe20000410000 */
[----:B------:R-:W5:Y:S01]  /*cea0*/  LDSM.16.MT88.4 R28, [R200+0x100] ;  /* 0x00010000c81c783b */ /* 0x000f620000004200 */
[----:B------:R-:W-:Y:S02]  /*ceb0*/  FMUL.FTZ R19, R0, R151 ;  /* 0x0000009700137220 */ /* 0x000fe40000410000 */
[--C-:B-1----:R-:W-:Y:S02]  /*cec0*/  FFMA.FTZ R4, R176, c[0x0][0x2d0], -R133.reuse ;  /* 0x0000b400b0047a23 */ /* 0x102fe40000010885 */
[----:B------:R-:W-:Y:S01]  /*ced0*/  FMUL.FTZ R5, R2, R137 ;  /* 0x0000008902057220 */ /* 0x000fe20000410000 */
[----:B------:R-:W-:Y:S01]  /*cee0*/  F2FP.PACK_AB R137, R187, R189 ;  /* 0x000000bdbb89723e */ /* 0x000fe200000000ff */
[----:B------:R-:W1:Y:S01]  /*cef0*/  MUFU.EX2 R185, R4 ;  /* 0x0000000400b97308 */ /* 0x000e620000000800 */
[----:B------:R-:W-:Y:S01]  /*cf00*/  LDSM.16.MT88.4 R148, [R198+0x2100] ;  /* 0x00210000c694783b */ /* 0x000fe20000004200 */
[C---:B------:R-:W-:Y:S02]  /*cf10*/  FMUL.FTZ R26, R0.reuse, R158 ;  /* 0x0000009e001a7220 */ /* 0x040fe40000410000 */
[C---:B------:R-:W-:Y:S02]  /*cf20*/  FMUL.FTZ R27, R0.reuse, R159 ;  /* 0x0000009f001b7220 */ /* 0x040fe40000410000 */
[----:B------:R-:W-:Y:S02]  /*cf30*/  FMUL.FTZ R34, R0, R166 ;  /* 0x000000a600227220 */ /* 0x000fe40000410000 */
[----:B--2---:R-:W-:Y:S01]  /*cf40*/  FMUL.FTZ R8, R2, R140 ;  /* 0x0000008c02087220 */ /* 0x004fe20000410000 */
[----:B------:R-:W-:Y:S01]  /*cf50*/  LDSM.16.MT88.4 R156, [R198+0x2900] ;  /* 0x00290000c69c783b */ /* 0x000fe20000004200 */
[C---:B------:R-:W-:Y:S02]  /*cf60*/  FMUL.FTZ R35, R0.reuse, R167 ;  /* 0x000000a700237220 */ /* 0x040fe40000410000 */
[C---:B------:R-:W-:Y:S02]  /*cf70*/  FMUL.FTZ R38, R0.reuse, R38 ;  /* 0x0000002600267220 */ /* 0x040fe40000410000 */
[C---:B------:R-:W-:Y:S02]  /*cf80*/  FMUL.FTZ R39, R0.reuse, R39 ;  /* 0x0000002700277220 */ /* 0x040fe40000410000 */
[C---:B------:R-:W-:Y:S01]  /*cf90*/  FMUL.FTZ R42, R0.reuse, R42 ;  /* 0x0000002a002a7220 */ /* 0x040fe20000410000 */
[----:B------:R-:W2:Y:S01]  /*cfa0*/  LDSM.16.MT88.4 R140, [R199+0x100] ;  /* 0x00010000c78c783b */ /* 0x000ea20000004200 */
[C---:B------:R-:W-:Y:S02]  /*cfb0*/  FMUL.FTZ R43, R0.reuse, R43 ;  /* 0x0000002b002b7220 */ /* 0x040fe40000410000 */
[C---:B------:R-:W-:Y:S02]  /*cfc0*/  FMUL.FTZ R46, R0.reuse, R46 ;  /* 0x0000002e002e7220 */ /* 0x040fe40000410000 */
[----:B------:R-:W-:Y:S01]  /*cfd0*/  FMUL.FTZ R47, R0, R47 ;  /* 0x0000002f002f7220 */ /* 0x000fe20000410000 */
[----:B-1----:R-:W-:Y:S01]  /*cfe0*/  F2FP.PACK_AB R139, R185, R186 ;  /* 0x000000bab98b723e */ /* 0x002fe200000000ff */
[----:B------:R-:W-:Y:S01]  /*cff0*/  FMUL.FTZ R4, R2, R136 ;  /* 0x0000008802047220 */ /* 0x000fe20000410000 */
[----:B------:R-:W-:Y:S01]  /*d000*/  F2FP.PACK_AB R136, R232, R233 ;  /* 0x000000e9e888723e */ /* 0x000fe200000000ff */
[----:B------:R-:W-:Y:S01]  /*d010*/  LDSM.16.MT88.4 R164, [R199+0x1900] ;  /* 0x00190000c7a4783b */ /* 0x000fe20000004200 */
[C---:B------:R-:W-:Y:S02]  /*d020*/  FMUL.FTZ R50, R0.reuse, R50 ;  /* 0x0000003200327220 */ /* 0x040fe40000410000 */
[----:B------:R-:W-:Y:S02]  /*d030*/  FMUL.FTZ R51, R0, R51 ;  /* 0x0000003300337220 */ /* 0x000fe40000410000 */
[C---:B------:R-:W-:Y:S01]  /*d040*/  FMUL.FTZ R52, R2.reuse, R52 ;  /* 0x0000003402347220 */ /* 0x040fe20000410000 */
[C---:B---3--:R-:W-:Y:S02]  /*d050*/  HMMA.16816.F32 R4, R136.reuse, R12, R4 ;  /* 0x0000000c8804723c */ /* 0x048fe40000001804 */
[----:B------:R-:W0:Y:S03]  /*d060*/  LDGDEPBAR ;  /* 0x00000000000079af */ /* 0x000e260000000000 */
[C---:B------:R-:W-:Y:S02]  /*d070*/  FMUL.FTZ R53, R2.reuse, R53 ;  /* 0x0000003502357220 */ /* 0x040fe40000410000 */
[C---:B------:R-:W-:Y:S01]  /*d080*/  FMUL.FTZ R12, R2.reuse, R144 ;  /* 0x00000090020c7220 */ /* 0x040fe20000410000 */
[C---:B------:R-:W-:Y:S04]  /*d090*/  HMMA.16816.F32 R8, R136.reuse, R14, R8 ;  /* 0x0000000e8808723c */ /* 0x040fe80000001808 */
[----:B------:R-:W-:Y:S02]  /*d0a0*/  FMUL.FTZ R13, R2, R145 ;  /* 0x00000091020d7220 */ /* 0x000fe40000410000 */
[--C-:B------:R-:W-:Y:S02]  /*d0b0*/  FFMA.FTZ R134, R171, c[0x0][0x2d0], -R170.reuse ;  /* 0x0000b400ab867a23 */ /* 0x100fe400000108aa */
[C---:B------:R-:W-:Y:S02]  /*d0c0*/  FMUL.FTZ R14, R0.reuse, R146 ;  /* 0x00000092000e7220 */ /* 0x040fe40000410000 */
[----:B------:R1:W-:Y:S02]  /*d0d0*/  MUFU.EX2 R226, R134 ;  /* 0x0000008600e27308 */ /* 0x0003e40000000800 */
[C---:B------:R-:W-:Y:S02]  /*d0e0*/  FMUL.FTZ R15, R0.reuse, R147 ;  /* 0x00000093000f7220 */ /* 0x040fe40000410000 */
[----:B------:R-:W3:Y:S01]  /*d0f0*/  LDSM.16.MT88.4 R144, [R197+0x2100] ;  /* 0x00210000c590783b */ /* 0x000ee20000004200 */
[C---:B------:R-:W-:Y:S02]  /*d100*/  FMUL.FTZ R54, R0.reuse, R54 ;  /* 0x0000003600367220 */ /* 0x040fe40000410000 */
[----:B------:R-:W-:Y:S02]  /*d110*/  FMUL.FTZ R55, R0, R55 ;  /* 0x0000003700377220 */ /* 0x000fe40000410000 */
[C---:B----4-:R-:W-:Y:S03]  /*d120*/  HMMA.16816.F32 R12, R136.reuse, R20, R12 ;  /* 0x00000014880c723c */ /* 0x050fe6000000180c */
[C---:B------:R-:W-:Y:S02]  /*d130*/  FMUL.FTZ R56, R2.reuse, R56 ;  /* 0x0000003802387220 */ /* 0x040fe40000410000 */
[C---:B------:R-:W-:Y:S02]  /*d140*/  FMUL.FTZ R57, R2.reuse, R57 ;  /* 0x0000003902397220 */ /* 0x040fe40000410000 */
[C---:B------:R-:W-:Y:S01]  /*d150*/  FMUL.FTZ R20, R2.reuse, R152 ;  /* 0x0000009802147220 */ /* 0x040fe20000410000 */
[C---:B------:R-:W-:Y:S04]  /*d160*/  HMMA.16816.F32 R16, R136.reuse, R22, R16 ;  /* 0x000000168810723c */ /* 0x040fe80000001810 */
[----:B------:R-:W-:Y:S02]  /*d170*/  FMUL.FTZ R21, R2, R153 ;  /* 0x0000009902157220 */ /* 0x000fe40000410000 */
[C---:B------:R-:W-:Y:S02]  /*d180*/  FMUL.FTZ R58, R0.reuse, R58 ;  /* 0x0000003a003a7220 */ /* 0x040fe40000410000 */
[C---:B------:R-:W-:Y:S04]  /*d190*/  FMUL.FTZ R22, R0.reuse, R154 ;  /* 0x0000009a00167220 */ /* 0x040fe80000410000 */
[C---:B------:R-:W-:Y:S02]  /*d1a0*/  FMUL.FTZ R23, R0.reuse, R155 ;  /* 0x0000009b00177220 */ /* 0x040fe40000410000 */
[----:B------:R-:W-:Y:S01]  /*d1b0*/  LDSM.16.MT88.4 R152, [R200+0x900] ;  /* 0x00090000c898783b */ /* 0x000fe20000004200 */
[----:B------:R-:W-:Y:S02]  /*d1c0*/  FMUL.FTZ R59, R0, R59 ;  /* 0x0000003b003b7220 */ /* 0x000fe40000410000 */
[C---:B------:R-:W-:Y:S02]  /*d1d0*/  FMUL.FTZ R60, R2.reuse, R60 ;  /* 0x0000003c023c7220 */ /* 0x040fe40000410000 */
[C---:B-----5:R-:W-:Y:S03]  /*d1e0*/  HMMA.16816.F32 R20, R136.reuse, R28, R20 ;  /* 0x0000001c8814723c */ /* 0x060fe60000001814 */
[----:B------:R-:W-:Y:S02]  /*d1f0*/  FMUL.FTZ R61, R2, R61 ;  /* 0x0000003d023d7220 */ /* 0x000fe40000410000 */
[----:B------:R-:W-:Y:S02]  /*d200*/  FMUL.FTZ R62, R0, R62 ;  /* 0x0000003e003e7220 */ /* 0x000fe40000410000 */
[C---:B------:R-:W-:Y:S01]  /*d210*/  FMUL.FTZ R28, R2.reuse, R160 ;  /* 0x000000a0021c7220 */ /* 0x040fe20000410000 */
[C---:B------:R-:W-:Y:S04]  /*d220*/  HMMA.16816.F32 R24, R136.reuse, R30, R24 ;  /* 0x0000001e8818723c */ /* 0x040fe80000001818 */
[----:B------:R-:W-:Y:S02]  /*d230*/  FMUL.FTZ R29, R2, R161 ;  /* 0x000000a1021d7220 */ /* 0x000fe40000410000 */
[--C-:B-1----:R-:W-:Y:S02]  /*d240*/  FFMA.FTZ R134, R179, c[0x0][0x2d0], -R170.reuse ;  /* 0x0000b400b3867a23 */ /* 0x102fe400000108aa */
[C---:B------:R-:W-:Y:S02]  /*d250*/  FMUL.FTZ R30, R0.reuse, R162 ;  /* 0x000000a2001e7220 */ /* 0x040fe40000410000 */
[----:B------:R1:W4:Y:S02]  /*d260*/  MUFU.EX2 R195, R134 ;  /* 0x0000008600c37308 */ /* 0x0003240000000800 */
[C---:B------:R-:W-:Y:S02]  /*d270*/  FMUL.FTZ R31, R0.reuse, R163 ;  /* 0x000000a3001f7220 */ /* 0x040fe40000410000 */
[----:B------:R-:W-:Y:S01]  /*d280*/  LDSM.16.MT88.4 R160, [R200+0x1900] ;  /* 0x00190000c8a0783b */ /* 0x000fe20000004200 */
[----:B------:R-:W-:Y:S02]  /*d290*/  FMUL.FTZ R63, R0, R63 ;  /* 0x0000003f003f7220 */ /* 0x000fe40000410000 */
[C---:B------:R-:W-:Y:S02]  /*d2a0*/  FMUL.FTZ R64, R2.reuse, R64 ;  /* 0x0000004002407220 */ /* 0x040fe40000410000 */
        /* <DEDUP_REMOVED lines=15> */
[C---:B------:R-:W-:Y:S04]  /*d3a0*/  HMMA.16816.F32 R44, R136.reuse, R148, R44 ;  /* 0x00000094882c723c */ /* 0x040fe8000000182c */
[--C-:B-1----:R-:W-:Y:S02]  /*d3b0*/  FFMA.FTZ R134, R180, c[0x0][0x2d0], -R133.reuse ;  /* 0x0000b400b4867a23 */ /* 0x102fe40000010885 */
[C---:B------:R-:W-:Y:S02]  /*d3c0*/  FMUL.FTZ R74, R0.reuse, R74 ;  /* 0x0000004a004a7220 */ /* 0x040fe40000410000 */
[C---:B------:R-:W-:Y:S01]  /*d3d0*/  HMMA.16816.F32 R48, R136.reuse, R150, R48 ;  /* 0x000000968830723c */ /* 0x040fe20000001830 */
[----:B------:R-:W1:Y:S01]  /*d3e0*/  LDSM.16.MT88.4 R148, [R197+0x4100] ;  /* 0x00410000c594783b */ /* 0x000e620000004200 */
[----:B------:R5:W-:Y:S02]  /*d3f0*/  MUFU.EX2 R184, R134 ;  /* 0x0000008600b87308 */ /* 0x000be40000000800 */
        /* <DEDUP_REMOVED lines=11> */
[C---:B---3--:R-:W-:Y:S04]  /*d4b0*/  HMMA.16816.F32 R60, R136.reuse, R144, R60 ;  /* 0x00000090883c723c */ /* 0x048fe8000000183c */
[--C-:B-----5:R-:W-:Y:S02]  /*d4c0*/  FFMA.FTZ R134, R181, c[0x0][0x2d0], -R133.reuse ;  /* 0x0000b400b5867a23 */ /* 0x120fe40000010885 */
[----:B------:R-:W-:Y:S02]  /*d4d0*/  FMUL.FTZ R83, R0, R83 ;  /* 0x0000005300537220 */ /* 0x000fe40000410000 */
[C---:B------:R-:W-:Y:S01]  /*d4e0*/  HMMA.16816.F32 R64, R136.reuse, R146, R64 ;  /* 0x000000928840723c */ /* 0x040fe20000001840 */
[----:B------:R3:W5:Y:S01]  /*d4f0*/  MUFU.EX2 R183, R134 ;  /* 0x0000008600b77308 */ /* 0x0007620000000800 */
[----:B------:R-:W4:Y:S02]  /*d500*/  LDSM.16.MT88.4 R144, [R200+0x4100] ;  /* 0x00410000c890783b */ /* 0x000f240000004200 */
[C---:B------:R-:W-:Y:S02]  /*d510*/  FMUL.FTZ R84, R2.reuse, R84 ;  /* 0x0000005402547220 */ /* 0x040fe40000410000 */
[----:B------:R-:W-:Y:S02]  /*d520*/  FMUL.FTZ R85, R2, R85 ;  /* 0x0000005502557220 */ /* 0x000fe40000410000 */
[C---:B-1----:R-:W-:Y:S04]  /*d530*/  HMMA.16816.F32 R68, R136.reuse, R148, R68 ;  /* 0x000000948844723c */ /* 0x042fe80000001844 */
[C---:B------:R-:W-:Y:S02]  /*d540*/  FMUL.FTZ R86, R0.reuse, R86 ;  /* 0x0000005600567220 */ /* 0x040fe40000410000 */
[----:B------:R-:W-:Y:S02]  /*d550*/  FMUL.FTZ R87, R0, R87 ;  /* 0x0000005700577220 */ /* 0x000fe40000410000 */
[C---:B------:R-:W-:Y:S01]  /*d560*/  HMMA.16816.F32 R72, R136.reuse, R150, R72 ;  /* 0x000000968848723c */ /* 0x040fe20000001848 */
[----:B------:R-:W1:Y:S03]  /*d570*/  LDSM.16.MT88.4 R148, [R199+0x4100] ;  /* 0x00410000c794783b */ /* 0x000e660000004200 */
[C---:B------:R-:W-:Y:S02]  /*d580*/  FMUL.FTZ R88, R2.reuse, R88 ;  /* 0x0000005802587220 */ /* 0x040fe40000410000 */
[----:B------:R-:W-:Y:S02]  /*d590*/  FMUL.FTZ R89, R2, R89 ;  /* 0x0000005902597220 */ /* 0x000fe40000410000 */
[----:B------:R-:W-:Y:S01]  /*d5a0*/  FMUL.FTZ R90, R0, R90 ;  /* 0x0000005a005a7220 */ /* 0x000fe20000410000 */
[C---:B--2---:R-:W-:Y:S03]  /*d5b0*/  HMMA.16816.F32 R76, R136.reuse, R140, R76 ;  /* 0x0000008c884c723c */ /* 0x044fe6000000184c */
[--C-:B---3--:R-:W-:Y:S02]  /*d5c0*/  FFMA.FTZ R134, R182, c[0x0][0x2d0], -R170.reuse ;  /* 0x0000b400b6867a23 */ /* 0x108fe400000108aa */
[----:B------:R-:W-:Y:S02]  /*d5d0*/  FMUL.FTZ R91, R0, R91 ;  /* 0x0000005b005b7220 */ /* 0x000fe40000410000 */
[----:B------:R2:W-:Y:S01]  /*d5e0*/  MUFU.EX2 R194, R134 ;  /* 0x0000008600c27308 */ /* 0x0005e20000000800 */
[C---:B------:R-:W-:Y:S01]  /*d5f0*/  HMMA.16816.F32 R80, R136.reuse, R142, R80 ;  /* 0x0000008e8850723c */ /* 0x040fe20000001850 */
[----:B------:R-:W3:Y:S03]  /*d600*/  LDSM.16.MT88.4 R140, [R197+0x6100] ;  /* 0x00610000c58c783b */ /* 0x000ee60000004200 */
        /* <DEDUP_REMOVED lines=9> */
[----:B------:R-:W-:Y:S02]  /*d6a0*/  FMUL.FTZ R98, R0, R98 ;  /* 0x0000006200627220 */ /* 0x000fe40000410000 */
[--C-:B--2---:R-:W-:Y:S02]  /*d6b0*/  FFMA.FTZ R134, R192, c[0x0][0x2d0], -R170.reuse ;  /* 0x0000b400c0867a23 */ /* 0x104fe400000108aa */
[C---:B-1----:R-:W-:Y:S02]  /*d6c0*/  HMMA.16816.F32 R92, R136.reuse, R148, R92 ;  /* 0x00000094885c723c */ /* 0x042fe4000000185c */
[----:B------:R1:W2:Y:S02]  /*d6d0*/  MUFU.EX2 R193, R134 ;  /* 0x0000008600c17308 */ /* 0x0002a40000000800 */
[----:B------:R-:W-:Y:S02]  /*d6e0*/  FMUL.FTZ R99, R0, R99 ;  /* 0x0000006300637220 */ /* 0x000fe40000410000 */
[C---:B------:R-:W-:Y:S02]  /*d6f0*/  FMUL.FTZ R100, R2.reuse, R100 ;  /* 0x0000006402647220 */ /* 0x040fe40000410000 */
[----:B------:R-:W-:Y:S03]  /*d700*/  FMUL.FTZ R101, R2, R101 ;  /* 0x0000006502657220 */ /* 0x000fe60000410000 */
[C---:B------:R-:W-:Y:S01]  /*d710*/  HMMA.16816.F32 R96, R136.reuse, R150, R96 ;  /* 0x000000968860723c */ /* 0x040fe20000001860 */
[----:B------:R-:W2:Y:S02]  /*d720*/  LDSM.16.MT88.4 R148, [R200+0x6100] ;  /* 0x00610000c894783b */ /* 0x000ea40000004200 */
[C---:B------:R-:W-:Y:S02]  /*d730*/  FMUL.FTZ R102, R0.reuse, R102 ;  /* 0x0000006600667220 */ /* 0x040fe40000410000 */
[----:B------:R-:W-:Y:S02]  /*d740*/  FMUL.FTZ R103, R0, R103 ;  /* 0x0000006700677220 */ /* 0x000fe40000410000 */
[C---:B------:R-:W-:Y:S02]  /*d750*/  FMUL.FTZ R104, R2.reuse, R104 ;  /* 0x0000006802687220 */ /* 0x040fe40000410000 */
[----:B------:R-:W-:Y:S03]  /*d760*/  FMUL.FTZ R105, R2, R105 ;  /* 0x0000006902697220 */ /* 0x000fe60000410000 */
[C---:B---3--:R-:W-:Y:S03]  /*d770*/  HMMA.16816.F32 R100, R136.reuse, R140, R100 ;  /* 0x0000008c8864723c */ /* 0x048fe60000001864 */
[C---:B------:R-:W-:Y:S02]  /*d780*/  FMUL.FTZ R106, R0.reuse, R106 ;  /* 0x0000006a006a7220 */ /* 0x040fe40000410000 */
[----:B------:R-:W-:Y:S02]  /*d790*/  FMUL.FTZ R107, R0, R107 ;  /* 0x0000006b006b7220 */ /* 0x000fe40000410000 */
[--C-:B-1----:R-:W-:Y:S02]  /*d7a0*/  FFMA.FTZ R134, R227, c[0x0][0x2d0], -R133.reuse ;  /* 0x0000b400e3867a23 */ /* 0x102fe40000010885 */
[----:B------:R-:W3:Y:S02]  /*d7b0*/  LDL R227, [R1+0x48] ;  /* 0x0000480001e37983 */ /* 0x000ee40000100800 */
[----:B------:R1:W-:Y:S01]  /*d7c0*/  MUFU.EX2 R182, R134 ;  /* 0x0000008600b67308 */ /* 0x0003e20000000800 */
[C---:B------:R-:W-:Y:S01]  /*d7d0*/  HMMA.16816.F32 R104, R136.reuse, R142, R104 ;  /* 0x0000008e8868723c */ /* 0x040fe20000001868 */
[----:B------:R-:W1:Y:S02]  /*d7e0*/  LDSM.16.MT88.4 R140, [R199+0x6100] ;  /* 0x00610000c78c783b */ /* 0x000e640000004200 */
[C---:B------:R-:W-:Y:S02]  /*d7f0*/  FMUL.FTZ R108, R2.reuse, R108 ;  /* 0x0000006c026c7220 */ /* 0x040fe40000410000 */
[----:B------:R-:W-:Y:S02]  /*d800*/  FMUL.FTZ R109, R2, R109 ;  /* 0x0000006d026d7220 */ /* 0x000fe40000410000 */
[C---:B------:R-:W-:Y:S02]  /*d810*/  FMUL.FTZ R110, R0.reuse, R110 ;  /* 0x0000006e006e7220 */ /* 0x040fe40000410000 */
[----:B------:R-:W-:Y:S03]  /*d820*/  FMUL.FTZ R111, R0, R111 ;  /* 0x0000006f006f7220 */ /* 0x000fe60000410000 */
[C---:B------:R-:W-:Y:S02]  /*d830*/  FMUL.FTZ R112, R2.reuse, R112 ;  /* 0x0000007002707220 */ /* 0x040fe40000410000 */
[----:B------:R-:W-:Y:S02]  /*d840*/  FMUL.FTZ R113, R2, R113 ;  /* 0x0000007102717220 */ /* 0x000fe40000410000 */
[C---:B----4-:R-:W-:Y:S03]  /*d850*/  HMMA.16816.F32 R108, R136.reuse, R144, R108 ;  /* 0x00000090886c723c */ /* 0x050fe6000000186c */
[C---:B------:R-:W-:Y:S02]  /*d860*/  FMUL.FTZ R114, R0.reuse, R114 ;  /* 0x0000007200727220 */ /* 0x040fe40000410000 */
[----:B------:R-:W-:Y:S02]  /*d870*/  FMUL.FTZ R115, R0, R115 ;  /* 0x0000007300737220 */ /* 0x000fe40000410000 */
[C---:B------:R-:W-:Y:S02]  /*d880*/  FMUL.FTZ R116, R2.reuse, R116 ;  /* 0x0000007402747220 */ /* 0x040fe40000410000 */
[----:B------:R-:W-:Y:S03]  /*d890*/  FMUL.FTZ R117, R2, R117 ;  /* 0x0000007502757220 */ /* 0x000fe60000410000 */
        /* <DEDUP_REMOVED lines=9> */
[----:B-1----:R-:W-:Y:S02]  /*d930*/  FFMA.FTZ R134, R228, c[0x0][0x2d0], -R133 ;  /* 0x0000b400e4867a23 */ /* 0x002fe40000010885 */
[C---:B------:R-:W-:Y:S02]  /*d940*/  FMUL.FTZ R124, R2.reuse, R124 ;  /* 0x0000007c027c7220 */ /* 0x040fe40000410000 */
[----:B------:R1:W2:Y:S01]  /*d950*/  MUFU.EX2 R181, R134 ;  /* 0x0000008600b57308 */ /* 0x0002a20000000800 */
[C---:B------:R-:W-:Y:S01]  /*d960*/  HMMA.16816.F32 R120, R136.reuse, R150, R120 ;  /* 0x000000968878723c */ /* 0x040fe20000001878 */
[----:B------:R-:W4:Y:S02]  /*d970*/  LDSM.16.MT88.4 R148, [R198+0x900] ;  /* 0x00090000c694783b */ /* 0x000f240000004200 */
[----:B------:R-:W-:Y:S02]  /*d980*/  FMUL.FTZ R125, R2, R125 ;  /* 0x0000007d027d7220 */ /* 0x000fe40000410000 */
[C---:B------:R-:W-:Y:S02]  /*d990*/  FMUL.FTZ R126, R0.reuse, R126 ;  /* 0x0000007e007e7220 */ /* 0x040fe40000410000 */
[----:B------:R-:W-:Y:S02]  /*d9a0*/  FMUL.FTZ R127, R0, R127 ;  /* 0x0000007f007f7220 */ /* 0x000fe40000410000 */
[C---:B------:R-:W-:Y:S03]  /*d9b0*/  FMUL.FTZ R128, R2.reuse, R128 ;  /* 0x0000008002807220 */ /* 0x040fe60000410000 */
[----:B------:R-:W-:Y:S02]  /*d9c0*/  FMUL.FTZ R129, R2, R129 ;  /* 0x0000008102817220 */ /* 0x000fe40000410000 */
[C---:B------:R-:W-:Y:S03]  /*d9d0*/  HMMA.16816.F32 R124, R136.reuse, R140, R124 ;  /* 0x0000008c887c723c */ /* 0x040fe6000000187c */
[C---:B------:R-:W-:Y:S02]  /*d9e0*/  FMUL.FTZ R130, R0.reuse, R130 ;  /* 0x0000008200827220 */ /* 0x040fe40000410000 */
[----:B------:R-:W-:Y:S02]  /*d9f0*/  FMUL.FTZ R131, R0, R131 ;  /* 0x0000008300837220 */ /* 0x000fe40000410000 */
[----:B------:R-:W-:Y:S02]  /*da00*/  FFMA.FTZ R2, R2, R248, R233 ;  /* 0x000000f802027223 */ /* 0x000fe400000100e9 */
[----:B-1----:R-:W-:Y:S03]  /*da10*/  FFMA.FTZ R134, R234, c[0x0][0x2d0], -R170 ;  /* 0x0000b400ea867a23 */ /* 0x002fe600000108aa */
[----:B------:R-:W-:Y:S01]  /*da20*/  HMMA.16816.F32 R128, R136, R142, R128 ;  /* 0x0000008e8880723c */ /* 0x000fe20000001880 */
[----:B------:R-:W1:Y:S01]  /*da30*/  LDSM.16.MT88.4 R140, [R199+0x900] ;  /* 0x00090000c78c783b */ /* 0x000e620000004200 */
[----:B------:R4:W1:Y:S01]  /*da40*/  MUFU.EX2 R192, R134 ;  /* 0x0000008600c07308 */ /* 0x0008620000000800 */
[----:B------:R-:W-:Y:S02]  /*da50*/  FFMA.FTZ R0, R0, R249, R189 ;  /* 0x000000f900007223 */ /* 0x000fe400000100bd */
[----:B------:R-:W-:Y:S02]  /*da60*/  FADD.FTZ R2, R232, R2 ;  /* 0x00000002e8027221 */ /* 0x000fe40000010000 */
[----:B------:R-:W-:Y:S01]  /*da70*/  F2FP.PACK_AB R136, R195, R226 ;  /* 0x000000e2c388723e */ /* 0x000fe200000000ff */
[----:B------:R-:W-:Y:S01]  /*da80*/  FADD.FTZ R0, R187, R0 ;  /* 0x00000000bb007221 */ /* 0x000fe20000010000 */
[----:B-----5:R-:W-:Y:S03]  /*da90*/  F2FP.PACK_AB R137, R183, R184 ;  /* 0x000000b8b789723e */ /* 0x020fe600000000ff */
[----:B------:R-:W-:Y:S01]  /*daa0*/  F2FP.PACK_AB R138, R193, R194 ;  /* 0x000000c2c18a723e */ /* 0x000fe200000000ff */
[----:B------:R-:W-:Y:S01]  /*dab0*/  FADD.FTZ R2, R230, R2 ;  /* 0x00000002e6027221 */ /* 0x000fe20000010000 */
[----:B--2---:R-:W-:Y:S01]  /*dac0*/  F2FP.PACK_AB R139, R181, R182 ;  /* 0x000000b6b58b723e */ /* 0x004fe200000000ff */
[----:B------:R-:W-:Y:S02]  /*dad0*/  FADD.FTZ R0, R186, R0 ;  /* 0x00000000ba007221 */ /* 0x000fe40000010000 */
[----:B------:R-:W-:Y:S02]  /*dae0*/  FADD.FTZ R2, R229, R2 ;  /* 0x00000002e5027221 */ /* 0x000fe40000010000 */
[----:B------:R-:W-:Y:S02]  /*daf0*/  FADD.FTZ R0, R185, R0 ;  /* 0x00000000b9007221 */ /* 0x000fe40000010000 */
[C---:B----4-:R-:W-:Y:S03]  /*db00*/  HMMA.16816.F32 R4, R136.reuse, R144, R4 ;  /* 0x000000908804723c */ /* 0x050fe60000001804 */
[----:B------:R-:W-:Y:S02]  /*db10*/  FADD.FTZ R2, R226, R2 ;  /* 0x00000002e2027221 */ /* 0x000fe40000010000 */
[----:B------:R-:W-:Y:S02]  /*db20*/  FFMA.FTZ R134, R235, c[0x0][0x2d0], -R170 ;  /* 0x0000b400eb867a23 */ /* 0x000fe400000108aa */
[----:B------:R-:W-:Y:S01]  /*db30*/  FADD.FTZ R0, R184, R0 ;  /* 0x00000000b8007221 */ /* 0x000fe20000010000 */
[C---:B------:R-:W-:Y:S01]  /*db40*/  HMMA.16816.F32 R8, R136.reuse, R146, R8 ;  /* 0x000000928808723c */ /* 0x040fe20000001808 */
[----:B------:R-:W2:Y:S01]  /*db50*/  LDSM.16.MT88.4 R144, [R197+0x2900] ;  /* 0x00290000c590783b */ /* 0x000ea20000004200 */
[----:B------:R4:W5:Y:S02]  /*db60*/  MUFU.EX2 R191, R134 ;  /* 0x0000008600bf7308 */ /* 0x0009640000000800 */
        /* <DEDUP_REMOVED lines=8> */
[----:B------:R-:W-:Y:S02]  /*dbf0*/  FADD.FTZ R0, R181, R0 ;  /* 0x00000000b5007221 */ /* 0x000fe40000010000 */
[C---:B------:R-:W-:Y:S04]  /*dc00*/  HMMA.16816.F32 R20, R136.reuse, R152, R20 ;  /* 0x000000988814723c */ /* 0x040fe80000001814 */
[--C-:B----4-:R-:W-:Y:S02]  /*dc10*/  FFMA.FTZ R134, R236, c[0x0][0x2d0], -R133.reuse ;  /* 0x0000b400ec867a23 */ /* 0x110fe40000010885 */
[----:B-1----:R-:W-:Y:S02]  /*dc20*/  FADD.FTZ R2, R192, R2 ;  /* 0x00000002c0027221 */ /* 0x002fe40000010000 */
[C---:B------:R-:W-:Y:S01]  /*dc30*/  HMMA.16816.F32 R24, R136.reuse, R154, R24 ;  /* 0x0000009a8818723c */ /* 0x040fe20000001818 */
[----:B------:R-:W1:Y:S01]  /*dc40*/  LDSM.16.MT88.4 R152, [R199+0x2900] ;  /* 0x00290000c798783b */ /* 0x000e620000004200 */
[----:B------:R4:W4:Y:S02]  /*dc50*/  MUFU.EX2 R177, R134 ;  /* 0x0000008600b17308 */ /* 0x0009240000000800 */
[----:B-----5:R-:W-:Y:S04]  /*dc60*/  FADD.FTZ R2, R191, R2 ;  /* 0x00000002bf027221 */ /* 0x020fe80000010000 */
[C---:B------:R-:W-:Y:S08]  /*dc70*/  HMMA.16816.F32 R28, R136.reuse, R140, R28 ;  /* 0x0000008c881c723c */ /* 0x040ff0000000181c */
[C---:B------:R-:W-:Y:S01]  /*dc80*/  HMMA.16816.F32 R32, R136.reuse, R142, R32 ;  /* 0x0000008e8820723c */ /* 0x040fe20000001820 */
[----:B------:R-:W5:Y:S07]  /*dc90*/  LDSM.16.MT88.4 R140, [R197+0x4900] ;  /* 0x00490000c58c783b */ /* 0x000f6e0000004200 */
[C---:B--2---:R-:W-:Y:S04]  /*dca0*/  HMMA.16816.F32 R36, R136.reuse, R144, R36 ;  /* 0x000000908824723c */ /* 0x044fe80000001824 */
[--C-:B----4-:R-:W-:Y:S02]  /*dcb0*/  FFMA.FTZ R134, R237, c[0x0][0x2d0], -R133.reuse ;  /* 0x0000b400ed867a23 */ /* 0x110fe40000010885 */
[----:B------:R-:W-:Y:S02]  /*dcc0*/  FADD.FTZ R0, R177, R0 ;  /* 0x00000000b1007221 */ /* 0x000fe40000010000 */
[C---:B------:R-:W-:Y:S01]  /*dcd0*/  HMMA.16816.F32 R40, R136.reuse, R146, R40 ;  /* 0x000000928828723c */ /* 0x040fe20000001828 */
[----:B------:R-:W2:Y:S01]  /*dce0*/  LDSM.16.MT88.4 R144, [R198+0x4900] ;  /* 0x00490000c690783b */ /* 0x000ea20000004200 */
[----:B------:R4:W1:Y:S06]  /*dcf0*/  MUFU.EX2 R176, R134 ;  /* 0x0000008600b07308 */ /* 0x00086c0000000800 */
[C---:B------:R-:W-:Y:S08]  /*dd00*/  HMMA.16816.F32 R44, R136.reuse, R156, R44 ;  /* 0x0000009c882c723c */ /* 0x040ff0000000182c */
[C---:B------:R-:W-:Y:S01]  /*dd10*/  HMMA.16816.F32 R48, R136.reuse, R158, R48 ;  /* 0x0000009e8830723c */ /* 0x040fe20000001830 */
[----:B------:R-:W2:Y:S07]  /*dd20*/  LDSM.16.MT88.4 R156, [R200+0x4900] ;  /* 0x00490000c89c783b */ /* 0x000eae0000004200 */
[C---:B------:R-:W-:Y:S04]  /*dd30*/  HMMA.16816.F32 R52, R136.reuse, R148, R52 ;  /* 0x000000948834723c */ /* 0x040fe80000001834 */
[----:B----4-:R-:W-:Y:S02]  /*dd40*/  FFMA.FTZ R134, R238, c[0x0][0x2d0], -R170 ;  /* 0x0000b400ee867a23 */ /* 0x010fe400000108aa */
[----:B-1----:R-:W-:Y:S02]  /*dd50*/  FADD.FTZ R0, R176, R0 ;  /* 0x00000000b0007221 */ /* 0x002fe40000010000 */
[C---:B------:R-:W-:Y:S01]  /*dd60*/  HMMA.16816.F32 R56, R136.reuse, R150, R56 ;  /* 0x000000968838723c */ /* 0x040fe20000001838 */
[----:B------:R-:W1:Y:S01]  /*dd70*/  LDSM.16.MT88.4 R148, [R199+0x4900] ;  /* 0x00490000c794783b */ /* 0x000e620000004200 */
[----:B------:R4:W2:Y:S06]  /*dd80*/  MUFU.EX2 R190, R134 ;  /* 0x0000008600be7308 */ /* 0x0008ac0000000800 */
[C---:B------:R-:W-:Y:S08]  /*dd90*/  HMMA.16816.F32 R60, R136.reuse, R152, R60 ;  /* 0x00000098883c723c */ /* 0x040ff0000000183c */
[C---:B------:R-:W-:Y:S01]  /*dda0*/  HMMA.16816.F32 R64, R136.reuse, R154, R64 ;  /* 0x0000009a8840723c */ /* 0x040fe20000001840 */
[----:B------:R-:W-:Y:S07]  /*ddb0*/  LDSM.16.MT88.4 R152, [R200+0x6900] ;  /* 0x00690000c898783b */ /* 0x000fee0000004200 */
[C---:B-----5:R-:W-:Y:S04]  /*ddc0*/  HMMA.16816.F32 R68, R136.reuse, R140, R68 ;  /* 0x0000008c8844723c */ /* 0x060fe80000001844 */
[----:B----4-:R-:W-:Y:S02]  /*ddd0*/  FFMA.FTZ R134, R239, c[0x0][0x2d0], -R170 ;  /* 0x0000b400ef867a23 */ /* 0x010fe400000108aa */
[----:B--2---:R-:W-:Y:S02]  /*dde0*/  FADD.FTZ R2, R190, R2 ;  /* 0x00000002be027221 */ /* 0x004fe40000010000 */
[C---:B------:R-:W-:Y:S01]  /*ddf0*/  HMMA.16816.F32 R72, R136.reuse, R142, R72 ;  /* 0x0000008e8848723c */ /* 0x040fe20000001848 */
[----:B------:R-:W2:Y:S01]  /*de00*/  LDSM.16.MT88.4 R140, [R197+0x6900] ;  /* 0x00690000c58c783b */ /* 0x000ea20000004200 */
[----:B------:R4:W5:Y:S06]  /*de10*/  MUFU.EX2 R188, R134 ;  /* 0x0000008600bc7308 */ /* 0x00096c0000000800 */
[C---:B------:R-:W-:Y:S08]  /*de20*/  HMMA.16816.F32 R76, R136.reuse, R144, R76 ;  /* 0x00000090884c723c */ /* 0x040ff0000000184c */
[C---:B------:R-:W-:Y:S01]  /*de30*/  HMMA.16816.F32 R80, R136.reuse, R146, R80 ;  /* 0x000000928850723c */ /* 0x040fe20000001850 */
[----:B------:R-:W3:Y:S07]  /*de40*/  LDSM.16.MT88.4 R144, [R198+0x6900] ;  /* 0x00690000c690783b */ /* 0x000eee0000004200 */
[C---:B------:R-:W-:Y:S04]  /*de50*/  HMMA.16816.F32 R84, R136.reuse, R156, R84 ;  /* 0x0000009c8854723c */ /* 0x040fe80000001854 */
[--C-:B----4-:R-:W-:Y:S02]  /*de60*/  FFMA.FTZ R134, R240, c[0x0][0x2d0], -R133.reuse ;  /* 0x0000b400f0867a23 */ /* 0x110fe40000010885 */
[----:B-----5:R-:W-:Y:S02]  /*de70*/  FADD.FTZ R2, R188, R2 ;  /* 0x00000002bc027221 */ /* 0x020fe40000010000 */
[C---:B------:R-:W-:Y:S01]  /*de80*/  HMMA.16816.F32 R88, R136.reuse, R158, R88 ;  /* 0x0000009e8858723c */ /* 0x040fe20000001858 */
[----:B------:R-:W-:Y:S01]  /*de90*/  LDSM.16.MT88.4 R156, [R198+0x1100] ;  /* 0x00110000c69c783b */ /* 0x000fe20000004200 */
[----:B------:R4:W5:Y:S06]  /*dea0*/  MUFU.EX2 R175, R134 ;  /* 0x0000008600af7308 */ /* 0x00096c0000000800 */
[C---:B-1----:R-:W-:Y:S08]  /*deb0*/  HMMA.16816.F32 R92, R136.reuse, R148, R92 ;  /* 0x00000094885c723c */ /* 0x042ff0000000185c */
[C---:B------:R-:W-:Y:S01]  /*dec0*/  HMMA.16816.F32 R96, R136.reuse, R150, R96 ;  /* 0x000000968860723c */ /* 0x040fe20000001860 */
[----:B------:R-:W1:Y:S07]  /*ded0*/  LDSM.16.MT88.4 R148, [R199+0x6900] ;  /* 0x00690000c794783b */ /* 0x000e6e0000004200 */
[C---:B--2---:R-:W-:Y:S04]  /*dee0*/  HMMA.16816.F32 R100, R136.reuse, R140, R100 ;  /* 0x0000008c8864723c */ /* 0x044fe80000001864 */
[--C-:B----4-:R-:W-:Y:S02]  /*def0*/  FFMA.FTZ R134, R241, c[0x0][0x2d0], -R133.reuse ;  /* 0x0000b400f1867a23 */ /* 0x110fe40000010885 */
[----:B-----5:R-:W-:Y:S01]  /*df00*/  FADD.FTZ R0, R175, R0 ;  /* 0x00000000af007221 */ /* 0x020fe20000010000 */
[----:B---3--:R-:W-:Y:S01]  /*df10*/  ISETP.GT.AND P0, PT, R224, R227, PT ;  /* 0x000000e3e000720c */ /* 0x008fe20003f04270 */
[C---:B------:R-:W-:Y:S01]  /*df20*/  HMMA.16816.F32 R104, R136.reuse, R142, R104 ;  /* 0x0000008e8868723c */ /* 0x040fe20000001868 */
[----:B------:R-:W2:Y:S01]  /*df30*/  LDSM.16.MT88.4 R140, [R197+0x1100] ;  /* 0x00110000c58c783b */ /* 0x000ea20000004200 */
[----:B------:R3:W4:Y:S02]  /*df40*/  MUFU.EX2 R174, R134 ;  /* 0x0000008600ae7308 */ /* 0x0007240000000800 */
[----:B------:R-:W-:Y:S04]  /*df50*/  MOV R224, R223 ;  /* 0x000000df00e07202 */ /* 0x000fe80000000f00 */
[C---:B------:R-:W-:Y:S08]  /*df60*/  HMMA.16816.F32 R108, R136.reuse, R144, R108 ;  /* 0x00000090886c723c */ /* 0x040ff0000000186c */
[C---:B------:R-:W-:Y:S01]  /*df70*/  HMMA.16816.F32 R112, R136.reuse, R146, R112 ;  /* 0x000000928870723c */ /* 0x040fe20000001870 */
[----:B------:R-:W5:Y:S07]  /*df80*/  LDSM.16.MT88.4 R144, [R200+0x1100] ;  /* 0x00110000c890783b */ /* 0x000f6e0000004200 */
[C---:B------:R-:W-:Y:S04]  /*df90*/  HMMA.16816.F32 R116, R136.reuse, R152, R116 ;  /* 0x000000988874723c */ /* 0x040fe80000001874 */
[----:B---3--:R-:W-:Y:S02]  /*dfa0*/  FFMA.FTZ R134, R242, c[0x0][0x2d0], -R170 ;  /* 0x0000b400f2867a23 */ /* 0x008fe400000108aa */
[----:B----4-:R-:W-:Y:S02]  /*dfb0*/  FADD.FTZ R0, R174, R0 ;  /* 0x00000000ae007221 */ /* 0x010fe40000010000 */
[C---:B------:R-:W-:Y:S01]  /*dfc0*/  HMMA.16816.F32 R120, R136.reuse, R154, R120 ;  /* 0x0000009a8878723c */ /* 0x040fe20000001878 */
[----:B------:R-:W-:Y:S01]  /*dfd0*/  LDSM.16.MT88.4 R152, [R198+0x3100] ;  /* 0x00310000c698783b */ /* 0x000fe20000004200 */
[----:B------:R3:W4:Y:S06]  /*dfe0*/  MUFU.EX2 R180, R134 ;  /* 0x0000008600b47308 */ /* 0x00072c0000000800 */
[C---:B-1----:R-:W-:Y:S08]  /*dff0*/  HMMA.16816.F32 R124, R136.reuse, R148, R124 ;  /* 0x00000094887c723c */ /* 0x042ff0000000187c */
[----:B------:R-:W-:Y:S01]  /*e000*/  HMMA.16816.F32 R128, R136, R150, R128 ;  /* 0x000000968880723c */ /* 0x000fe20000001880 */
[----:B------:R-:W1:Y:S06]  /*e010*/  LDSM.16.MT88.4 R148, [R199+0x1100] ;  /* 0x00110000c794783b */ /* 0x000e6c0000004200 */
[----:B------:R-:W-:Y:S02]  /*e020*/  F2FP.PACK_AB R136, R191, R192 ;  /* 0x000000c0bf88723e */ /* 0x000fe400000000ff */
[----:B------:R-:W-:Y:S03]  /*e030*/  F2FP.PACK_AB R137, R176, R177 ;  /* 0x000000b1b089723e */ /* 0x000fe600000000ff */
[----:B------:R-:W-:Y:S01]  /*e040*/  F2FP.PACK_AB R138, R188, R190 ;  /* 0x000000bebc8a723e */ /* 0x000fe200000000ff */
[----:B---3--:R-:W-:Y:S01]  /*e050*/  FFMA.FTZ R134, R243, c[0x0][0x2d0], -R170 ;  /* 0x0000b400f3867a23 */ /* 0x008fe200000108aa */
[----:B------:R-:W-:Y:S01]  /*e060*/  F2FP.PACK_AB R139, R174, R175 ;  /* 0x000000afae8b723e */ /* 0x000fe200000000ff */
[----:B----4-:R-:W-:Y:S02]  /*e070*/  FADD.FTZ R2, R180, R2 ;  /* 0x00000002b4027221 */ /* 0x010fe40000010000 */
[----:B------:R3:W4:Y:S04]  /*e080*/  MUFU.EX2 R179, R134 ;  /* 0x0000008600b37308 */ /* 0x0007280000000800 */
[C---:B--2---:R-:W-:Y:S08]  /*e090*/  HMMA.16816.F32 R4, R136.reuse, R140, R4 ;  /* 0x0000008c8804723c */ /* 0x044ff00000001804 */
[C---:B------:R-:W-:Y:S01]  /*e0a0*/  HMMA.16816.F32 R8, R136.reuse, R142, R8 ;  /* 0x0000008e8808723c */ /* 0x040fe20000001808 */
[----:B------:R-:W2:Y:S07]  /*e0b0*/  LDSM.16.MT88.4 R140, [R197+0x3100] ;  /* 0x00310000c58c783b */ /* 0x000eae0000004200 */
[C---:B------:R-:W-:Y:S04]  /*e0c0*/  HMMA.16816.F32 R12, R136.reuse, R156, R12 ;  /* 0x0000009c880c723c */ /* 0x040fe8000000180c */
[--C-:B---3--:R-:W-:Y:S04]  /*e0d0*/  FFMA.FTZ R134, R244, c[0x0][0x2d0], -R133.reuse ;  /* 0x0000b400f4867a23 */ /* 0x108fe80000010885 */
[C---:B------:R-:W-:Y:S01]  /*e0e0*/  HMMA.16816.F32 R16, R136.reuse, R158, R16 ;  /* 0x0000009e8810723c */ /* 0x040fe20000001810 */
[----:B------:R-:W3:Y:S01]  /*e0f0*/  LDSM.16.MT88.4 R156, [R200+0x3100] ;  /* 0x00310000c89c783b */ /* 0x000ee20000004200 */
[----:B------:R2:W-:Y:S06]  /*e100*/  MUFU.EX2 R173, R134 ;  /* 0x0000008600ad7308 */ /* 0x0005ec0000000800 */
[C---:B-----5:R-:W-:Y:S08]  /*e110*/  HMMA.16816.F32 R20, R136.reuse, R144, R20 ;  /* 0x000000908814723c */ /* 0x060ff00000001814 */
[C---:B------:R-:W-:Y:S01]  /*e120*/  HMMA.16816.F32 R24, R136.reuse, R146, R24 ;  /* 0x000000928818723c */ /* 0x040fe20000001818 */
[----:B------:R-:W5:Y:S07]  /*e130*/  LDSM.16.MT88.4 R144, [R199+0x3100] ;  /* 0x00310000c790783b */ /* 0x000f6e0000004200 */
[C---:B-1----:R-:W-:Y:S04]  /*e140*/  HMMA.16816.F32 R28, R136.reuse, R148, R28 ;  /* 0x00000094881c723c */ /* 0x042fe8000000181c */
[--C-:B--2---:R-:W-:Y:S02]  /*e150*/  FFMA.FTZ R134, R245, c[0x0][0x2d0], -R133.reuse ;  /* 0x0000b400f5867a23 */ /* 0x104fe40000010885 */
[----:B------:R-:W-:Y:S01]  /*e160*/  FFMA.FTZ R133, R168, c[0x0][0x2d0], -R133 ;  /* 0x0000b400a8857a23 */ /* 0x000fe20000010885 */
[----:B----4-:R-:W-:Y:S01]  /*e170*/  F2FP.PACK_AB R168, R179, R180 ;  /* 0x000000b4b3a8723e */ /* 0x010fe200000000ff */
[C---:B------:R-:W-:Y:S01]  /*e180*/  HMMA.16816.F32 R32, R136.reuse, R150, R32 ;  /* 0x000000968820723c */ /* 0x040fe20000001820 */
[----:B------:R-:W-:Y:S01]  /*e190*/  LDSM.16.MT88.4 R148, [R198+0x5100] ;  /* 0x00510000c694783b */ /* 0x000fe20000004200 */
[----:B------:R-:W1:Y:S06]  /*e1a0*/  MUFU.EX2 R172, R134 ;  /* 0x0000008600ac7308 */ /* 0x000e6c0000000800 */
[C---:B------:R-:W-:Y:S04]  /*e1b0*/  HMMA.16816.F32 R36, R136.reuse, R140, R36 ;  /* 0x0000008c8824723c */ /* 0x040fe80000001824 */
[----:B------:R-:W2:Y:S04]  /*e1c0*/  MUFU.EX2 R133, R133 ;  /* 0x0000008500857308 */ /* 0x000ea80000000800 */
[C---:B------:R-:W-:Y:S01]  /*e1d0*/  HMMA.16816.F32 R40, R136.reuse, R142, R40 ;  /* 0x0000008e8828723c */ /* 0x040fe20000001828 */
[----:B------:R-:W4:Y:S07]  /*e1e0*/  LDSM.16.MT88.4 R140, [R197+0x5100] ;  /* 0x00510000c58c783b */ /* 0x000f2e0000004200 */
[C---:B------:R-:W-:Y:S04]  /*e1f0*/  HMMA.16816.F32 R44, R136.reuse, R152, R44 ;  /* 0x00000098882c723c */ /* 0x040fe8000000182c */
[----:B-1----:R-:W-:Y:S01]  /*e200*/  F2FP.PACK_AB R169, R172, R173 ;  /* 0x000000adaca9723e */ /* 0x002fe200000000ff */
[--C-:B------:R-:W-:Y:S03]  /*e210*/  FFMA.FTZ R134, R246, c[0x0][0x2d0], -R170.reuse ;  /* 0x0000b400f6867a23 */ /* 0x100fe600000108aa */
[C---:B------:R-:W-:Y:S01]  /*e220*/  HMMA.16816.F32 R48, R136.reuse, R154, R48 ;  /* 0x0000009a8830723c */ /* 0x040fe20000001830 */
[----:B------:R-:W1:Y:S01]  /*e230*/  LDSM.16.MT88.4 R152, [R200+0x5100] ;  /* 0x00510000c898783b */ /* 0x000e620000004200 */
[----:B------:R4:W-:Y:S02]  /*e240*/  MUFU.EX2 R178, R134 ;  /* 0x0000008600b27308 */ /* 0x0009e40000000800 */
[----:B--2---:R-:W-:Y:S04]  /*e250*/  F2FP.PACK_AB R171, R133, R135 ;  /* 0x0000008785ab723e */ /* 0x004fe800000000ff */
[C---:B---3--:R-:W-:Y:S08]  /*e260*/  HMMA.16816.F32 R52, R136.reuse, R156, R52 ;  /* 0x0000009c8834723c */ /* 0x048ff00000001834 */
[C---:B------:R-:W-:Y:S01]  /*e270*/  HMMA.16816.F32 R56, R136.reuse, R158, R56 ;  /* 0x0000009e8838723c */ /* 0x040fe20000001838 */
[----:B------:R-:W2:Y:S07]  /*e280*/  LDSM.16.MT88.4 R156, [R199+0x5100] ;  /* 0x00510000c79c783b */ /* 0x000eae0000004200 */
[C---:B-----5:R-:W-:Y:S04]  /*e290*/  HMMA.16816.F32 R60, R136.reuse, R144, R60 ;  /* 0x00000090883c723c */ /* 0x060fe8000000183c */
[----:B----4-:R-:W-:Y:S04]  /*e2a0*/  FFMA.FTZ R134, R247, c[0x0][0x2d0], -R170 ;  /* 0x0000b400f7867a23 */ /* 0x010fe800000108aa */
[C---:B------:R-:W-:Y:S01]  /*e2b0*/  HMMA.16816.F32 R64, R136.reuse, R146, R64 ;  /* 0x000000928840723c */ /* 0x040fe20000001840 */
[----:B------:R-:W-:Y:S01]  /*e2c0*/  LDSM.16.MT88.4 R144, [R198+0x7100] ;  /* 0x00710000c690783b */ /* 0x000fe20000004200 */
[----:B------:R-:W3:Y:S06]  /*e2d0*/  MUFU.EX2 R134, R134 ;  /* 0x0000008600867308 */ /* 0x000eec0000000800 */
[C---:B------:R-:W-:Y:S08]  /*e2e0*/  HMMA.16816.F32 R68, R136.reuse, R140, R68 ;  /* 0x0000008c8844723c */ /* 0x040ff00000001844 */
[C---:B------:R-:W-:Y:S01]  /*e2f0*/  HMMA.16816.F32 R72, R136.reuse, R142, R72 ;  /* 0x0000008e8848723c */ /* 0x040fe20000001848 */
[----:B------:R-:W4:Y:S07]  /*e300*/  LDSM.16.MT88.4 R140, [R197+0x7100] ;  /* 0x00710000c58c783b */ /* 0x000f2e0000004200 */
[C---:B------:R-:W-:Y:S04]  /*e310*/  HMMA.16816.F32 R76, R136.reuse, R148, R76 ;  /* 0x00000094884c723c */ /* 0x040fe8000000184c */
[----:B---3--:R-:W-:Y:S04]  /*e320*/  F2FP.PACK_AB R170, R134, R178 ;  /* 0x000000b286aa723e */ /* 0x008fe800000000ff */
[C---:B------:R-:W-:Y:S01]  /*e330*/  HMMA.16816.F32 R80, R136.reuse, R150, R80 ;  /* 0x000000968850723c */ /* 0x040fe20000001850 */
[----:B------:R-:W3:Y:S07]  /*e340*/  LDSM.16.MT88.4 R148, [R200+0x7100] ;  /* 0x00710000c894783b */ /* 0x000eee0000004200 */
[C---:B-1----:R-:W-:Y:S08]  /*e350*/  HMMA.16816.F32 R84, R136.reuse, R152, R84 ;  /* 0x000000988854723c */ /* 0x042ff00000001854 */
[C---:B------:R-:W-:Y:S01]  /*e360*/  HMMA.16816.F32 R88, R136.reuse, R154, R88 ;  /* 0x0000009a8858723c */ /* 0x040fe20000001858 */
[----:B------:R-:W1:Y:S07]  /*e370*/  LDSM.16.MT88.4 R152, [R199+0x7100] ;  /* 0x00710000c798783b */ /* 0x000e6e0000004200 */
[C---:B--2---:R-:W-:Y:S08]  /*e380*/  HMMA.16816.F32 R92, R136.reuse, R156, R92 ;  /* 0x0000009c885c723c */ /* 0x044ff0000000185c */
[C---:B------:R-:W-:Y:S01]  /*e390*/  HMMA.16816.F32 R96, R136.reuse, R158, R96 ;  /* 0x0000009e8860723c */ /* 0x040fe20000001860 */
[----:B------:R-:W-:Y:S07]  /*e3a0*/  LDSM.16.MT88.4 R156, [R198+0x1900] ;  /* 0x00190000c69c783b */ /* 0x000fee0000004200 */
[C---:B----4-:R-:W-:Y:S08]  /*e3b0*/  HMMA.16816.F32 R100, R136.reuse, R140, R100 ;  /* 0x0000008c8864723c */ /* 0x050ff00000001864 */
[C---:B------:R-:W-:Y:S01]  /*e3c0*/  HMMA.16816.F32 R104, R136.reuse, R142, R104 ;  /* 0x0000008e8868723c */ /* 0x040fe20000001868 */
[----:B------:R-:W2:Y:S07]  /*e3d0*/  LDSM.16.MT88.4 R140, [R197+0x1900] ;  /* 0x00190000c58c783b */ /* 0x000eae0000004200 */
[C---:B------:R-:W-:Y:S08]  /*e3e0*/  HMMA.16816.F32 R108, R136.reuse, R144, R108 ;  /* 0x00000090886c723c */ /* 0x040ff0000000186c */
[C---:B------:R-:W-:Y:S08]  /*e3f0*/  HMMA.16816.F32 R112, R136.reuse, R146, R112 ;  /* 0x000000928870723c */ /* 0x040ff00000001870 */
[C---:B---3--:R-:W-:Y:S08]  /*e400*/  HMMA.16816.F32 R116, R136.reuse, R148, R116 ;  /* 0x000000948874723c */ /* 0x048ff00000001874 */
[C---:B------:R-:W-:Y:S08]  /*e410*/  HMMA.16816.F32 R120, R136.reuse, R150, R120 ;  /* 0x000000968878723c */ /* 0x040ff00000001878 */
[C---:B-1----:R-:W-:Y:S08]  /*e420*/  HMMA.16816.F32 R124, R136.reuse, R152, R124 ;  /* 0x00000098887c723c */ /* 0x042ff0000000187c */
[----:B------:R-:W-:Y:S08]  /*e430*/  HMMA.16816.F32 R128, R136, R154, R128 ;  /* 0x0000009a8880723c */ /* 0x000ff00000001880 */
[C---:B--2---:R-:W-:Y:S01]  /*e440*/  HMMA.16816.F32 R136, R168.reuse, R140, R4 ;  /* 0x0000008ca888723c */ /* 0x044fe20000001804 */
        /* <DEDUP_REMOVED lines=35> */
[C---:B----4-:R-:W-:Y:S08]  /*e680*/  HMMA.16816.F32 R100, R168.reuse, R16, R100 ;  /* 0x00000010a864723c */ /* 0x050ff00000001864 */
[C---:B------:R-:W-:Y:S08]  /*e690*/  HMMA.16816.F32 R104, R168.reuse, R18, R104 ;  /* 0x00000012a868723c */ /* 0x040ff00000001868 */
[C---:B-----5:R-:W-:Y:S08]  /*e6a0*/  HMMA.16816.F32 R108, R168.reuse, R20, R108 ;  /* 0x00000014a86c723c */ /* 0x060ff0000000186c */
        /* <DEDUP_REMOVED lines=8> */
[----:B------:R-:W-:Y:S02]  /*e730*/  FADD.FTZ R0, R135, R4 ;  /* 0x0000000487007221 */ /* 0x000fe40000010000 */
[----:B------:R-:W-:Y:S04]  /*e740*/  HMMA.16816.F32 R128, R168, R10, R128 ;  /* 0x0000000aa880723c */ /* 0x000fe80000001880 */
[----:B------:R-:W-:Y:S01]  /*e750*/  FADD.FTZ R248, R134, R2 ;  /* 0x0000000286f87221 */ /* 0x000fe20000010000 */
[----:B------:R-:W-:Y:S01]  /*e760*/  MOV R134, R3 ;  /* 0x0000000300867202 */ /* 0x000fe20000000f00 */
[----:B------:R-:W-:Y:S01]  /*e770*/  FADD.FTZ R249, R133, R0 ;  /* 0x0000000085f97221 */ /* 0x000fe20000010000 */
[----:B------:R-:W-:Y:S01]  /*e780*/  MOV R133, R132 ;  /* 0x0000008400857202 */ /* 0x000fe20000000f00 */
[----:B------:R-:W-:-:S05]  /*e790*/  @P0 BRA `(.L_x_1618) ;  /* 0xffffc89000000947 */ /* 0x000fca000383ffff */
.L_x_1617:
[----:B------:R-:W-:-:S13]  /*e7a0*/  ISETP.GE.AND P0, PT, R223, R231, PT ;  /* 0x000000e7df00720c */ /* 0x000fda0003f06270 */
[----:B------:R-:W-:Y:S05]  /*e7b0*/  @!P0 BRA `(.L_x_1619) ;  /* 0x000043b000008947 */ /* 0x000fea0003800000 */
[----:B------:R-:W2:Y:S01]  /*e7c0*/  LDL.64 R6, [R1+0x40] ;  /* 0x0000400001067983 */ /* 0x000ea20000100a00 */
[----:B------:R-:W-:-:S03]  /*e7d0*/  ULDC.64 UR4, c[0x0][0x208] ;  /* 0x0000820000047ab9 */ /* 0x000fc60000000a00 */
[----:B-1----:R-:W3:Y:S04]  /*e7e0*/  LDL.64 R4, [R1+0x28] ;  /* 0x0000280001047983 */ /* 0x002ee80000100a00 */
[----:B------:R-:W4:Y:S04]  /*e7f0*/  LDL.64 R10, [R1+0x38] ;  /* 0x00003800010a7983 */ /* 0x000f280000100a00 */
[----:B------:R-:W5:Y:S01]  /*e800*/  LDL.64 R8, [R1+0x30] ;  /* 0x0000300001087983 */ /* 0x000f620000100a00 */
[----:B------:R-:W-:Y:S01]  /*e810*/  MOV R134, R3 ;  /* 0x0000000300867202 */ /* 0x000fe20000000f00 */
[----:B------:R-:W-:Y:S01]  /*e820*/  IMAD.MOV.U32 R133, RZ, RZ, R132 ;  /* 0x000000ffff857224 */ /* 0x000fe200078e0084 */
[----:B------:R-:W-:-:S02]  /*e830*/  USHF.L.U64.HI UR5, UR4, 0x5, UR5 ;  /* 0x0000000504057899 */ /* 0x000fc40008010205 */
[----:B------:R-:W-:Y:S01]  /*e840*/  USHF.L.U32 UR4, UR4, 0x5, URZ ;  /* 0x0000000504047899 */ /* 0x000fe2000800063f */
[----:B--2---:R-:W-:-:S05]  /*e850*/  IADD3 R238, P6, R6, 0x40, RZ ;  /* 0x0000004006ee7810 */ /* 0x004fca0007fde0ff */
[----:B---3--:R-:W-:Y:S01]  /*e860*/  IMAD.X R239, RZ, RZ, R5, P6 ;  /* 0x000000ffffef7224 */ /* 0x008fe200030e0605 */
[----:B----4-:R-:W-:Y:S02]  /*e870*/  IADD3 R0, P6, R10, 0x40, RZ ;  /* 0x000000400a007810 */ /* 0x010fe40007fde0ff */
[----:B------:R-:W-:-:S03]  /*e880*/  MOV R4, R6 ;  /* 0x0000000600047202 */ /* 0x000fc60000000f00 */
[----:B------:R5:W-:Y:S01]  /*e890*/  STL [R1+0x4], R0 ;  /* 0x0000040001007387 */ /* 0x000be20000100800 */
[C---:B------:R-:W-:Y:S02]  /*e8a0*/  IADD3 R234, P0, R6.reuse, 0xc0, RZ ;  /* 0x000000c006ea7810 */ /* 0x040fe40007f1e0ff */
[----:B------:R-:W-:Y:S01]  /*e8b0*/  IADD3 R236, P5, R6, 0x80, RZ ;  /* 0x0000008006ec7810 */ /* 0x000fe20007fbe0ff */
[----:B-----5:R-:W-:-:S05]  /*e8c0*/  IMAD.X R0, RZ, RZ, R9, P6 ;  /* 0x000000ffff007224 */ /* 0x020fca00030e0609 */
[----:B------:R1:W-:Y:S04]  /*e8d0*/  STL [R1], R0 ;  /* 0x0000000001007387 */ /* 0x0003e80000100800 */
[----:B------:R1:W-:Y:S01]  /*e8e0*/  STL.64 [R1+0x28], R4 ;  /* 0x0000280401007387 */ /* 0x0003e20000100a00 */
[--C-:B------:R-:W-:Y:S01]  /*e8f0*/  IMAD.X R235, RZ, RZ, R5.reuse, P0 ;  /* 0x000000ffffeb7224 */ /* 0x100fe200000e0605 */
[C---:B------:R-:W-:Y:S01]  /*e900*/  IADD3 R250, P0, R10.reuse, 0xc0, RZ ;  /* 0x000000c00afa7810 */ /* 0x040fe20007f1e0ff */
[----:B------:R-:W-:Y:S01]  /*e910*/  IMAD.X R237, RZ, RZ, R5, P5 ;  /* 0x000000ffffed7224 */ /* 0x000fe200028e0605 */
[----:B------:R-:W-:-:S03]  /*e920*/  IADD3 R252, P5, R10, 0x80, RZ ;  /* 0x000000800afc7810 */ /* 0x000fc60007fbe0ff */
[----:B------:R-:W-:Y:S01]  /*e930*/  IMAD.X R247, RZ, RZ, R9, P0 ;  /* 0x000000fffff77224 */ /* 0x000fe200000e0609 */
[----:B------:R-:W-:Y:S02]  /*e940*/  IADD3.X R251, RZ, R9, RZ, P5, !PT ;  /* 0x00000009fffb7210 */ /* 0x000fe40002ffe4ff */
.L_x_1628:
[----:B------:R-:W2:Y:S01]  /*e950*/  LDL.64 R24, [R1+0x28] ;  /* 0x0000280001187983 */ /* 0x000ea20000100a00 */
[----:B------:R-:W-:Y:S04]  /*e960*/  DEPBAR.LE SB0, 0x0 ;  /* 0x000080000000791a */ /* 0x000fe80000000000 */
[----:B------:R-:W-:Y:S01]  /*e970*/  IMAD.MOV.U32 R2, RZ, RZ, 0x6 ;  /* 0x00000006ff027424 */ /* 0x000fe200078e00ff */
[----:B------:R-:W3:Y:S01]  /*e980*/  LDL.64 R16, [R1+0x40] ;  /* 0x0000400001107983 */ /* 0x000ee20000100a00 */
[----:B-1----:R-:W-:Y:S01]  /*e990*/  IMAD.MOV.U32 R0, RZ, RZ, c[0x0][0x208] ;  /* 0x00008200ff007624 */ /* 0x002fe200078e00ff */
[----:B------:R-:W-:Y:S01]  /*e9a0*/  SHF.R.S32.HI R4, RZ, 0x1f, R223 ;  /* 0x0000001fff047819 */ /* 0x000fe200000114df */
[----:B------:R-:W-:Y:S02]  /*e9b0*/  IMAD.MOV.U32 R18, RZ, RZ, c[0x0][0x208] ;  /* 0x00008200ff127624 */ /* 0x000fe400078e00ff */
[----:B------:R-:W-:Y:S01]  /*e9c0*/  IMAD.MOV.U32 R232, RZ, RZ, 0x5 ;  /* 0x00000005ffe87424 */ /* 0x000fe200078e00ff */
[----:B------:R-:W-:Y:S01]  /*e9d0*/  BAR.SYNC.DEFER_BLOCKING 0x0 ;  /* 0x0000000000007b1d */ /* 0x000fe20000010000 */
[----:B------:R-:W-:Y:S01]  /*e9e0*/  SHF.L.U64.HI R0, R0, R2, c[0x0][0x20c] ;  /* 0x0000830000007619 */ /* 0x000fe20000010202 */
[----:B------:R-:W-:Y:S04]  /*e9f0*/  IMAD.SHL.U32 R18, R18, 0x40, RZ ;  /* 0x0000004012127824 */ /* 0x000fe800078e00ff */
[----:B------:R-:W-:Y:S02]  /*ea00*/  IMAD R0, R0, R223, RZ ;  /* 0x000000df00007224 */ /* 0x000fe400078e02ff */
[CC--:B------:R-:W-:Y:S04]  /*ea10*/  IMAD.WIDE.U32 R12, R223.reuse, R18.reuse, UR4 ;  /* 0x00000004df0c7e25 */ /* 0x0c0fe8000f8e0012 */
[-C--:B------:R-:W-:Y:S02]  /*ea20*/  IMAD R0, R4, R18.reuse, R0 ;  /* 0x0000001204007224 */ /* 0x080fe400078e0200 */
[CC--:B------:R-:W-:Y:S04]  /*ea30*/  IMAD.WIDE.U32 R4, R223.reuse, R18.reuse, R238 ;  /* 0x00000012df047225 */ /* 0x0c0fe800078e00ee */
[CC--:B------:R-:W-:Y:S04]  /*ea40*/  IMAD.WIDE.U32 R6, R223.reuse, R18.reuse, R236 ;  /* 0x00000012df067225 */ /* 0x0c0fe800078e00ec */
[----:B------:R-:W-:Y:S01]  /*ea50*/  IMAD.IADD R7, R0, 0x1, R7 ;  /* 0x0000000100077824 */ /* 0x000fe200078e0207 */
[C---:B------:R-:W-:Y:S01]  /*ea60*/  LEA R22, P6, R6.reuse, c[0x0][0x1f8], 0x1 ;  /* 0x00007e0006167a11 */ /* 0x040fe200078c08ff */
[----:B------:R-:W-:Y:S03]  /*ea70*/  LDSM.16.M88.4 R32, [R203+0x10100] ;  /* 0x01010000cb20783b */ /* 0x000fe60000000200 */
[----:B------:R-:W-:Y:S03]  /*ea80*/  LEA.HI.X R23, R6, c[0x0][0x1fc], R7, 0x1, P6 ;  /* 0x00007f0006177a11 */ /* 0x000fe600030f0c07 */
[----:B------:R-:W1:Y:S06]  /*ea90*/  LDSM.16.M88.4 R8, [R196+0x8100] ;  /* 0x00810000c408783b */ /* 0x000e6c0000000200 */
[----:B------:R-:W-:Y:S06]  /*eaa0*/  LDSM.16.M88.4 R168, [R196+0x9900] ;  /* 0x00990000c4a8783b */ /* 0x000fec0000000200 */
[----:B------:R-:W-:Y:S06]  /*eab0*/  LDSM.16.M88.4 R172, [R204+0x10100] ;  /* 0x01010000ccac783b */ /* 0x000fec0000000200 */
[----:B------:R-:W-:Y:S06]  /*eac0*/  LDSM.16.M88.4 R176, [R207] ;  /* 0x00000000cfb0783b */ /* 0x000fec0000000200 */
[----:B------:R-:W-:Y:S06]  /*ead0*/  LDSM.16.M88.4 R180, [R222] ;  /* 0x00000000deb4783b */ /* 0x000fec0000000200 */
[----:B------:R-:W-:Y:S06]  /*eae0*/  LDSM.16.M88.4 R184, [R221] ;  /* 0x00000000ddb8783b */ /* 0x000fec0000000200 */
[----:B------:R-:W-:Y:S06]  /*eaf0*/  LDSM.16.M88.4 R188, [R220] ;  /* 0x00000000dcbc783b */ /* 0x000fec0000000200 */
[----:B------:R-:W4:Y:S06]  /*eb00*/  LDL R230, [R1+0x4c] ;  /* 0x00004c0001e67983 */ /* 0x000f2c0000100800 */
[----:B------:R-:W5:Y:S06]  /*eb10*/  LDL.64 R228, [R1+0x38] ;  /* 0x0000380001e47983 */ /* 0x000f6c0000100a00 */
[----:B------:R-:W4:Y:S06]  /*eb20*/  LDL.64 R226, [R1+0x30] ;  /* 0x0000300001e27983 */ /* 0x000f2c0000100a00 */
[----:B------:R-:W4:Y:S06]  /*eb30*/  LDL R224, [R1+0x4] ;  /* 0x0000040001e07983 */ /* 0x000f2c0000100800 */
[----:B------:R-:W4:Y:S01]  /*eb40*/  LDL R135, [R1] ;  /* 0x0000000001877983 */ /* 0x000f220000100800 */
[----:B--2---:R-:W-:Y:S05]  /*eb50*/  IMAD.WIDE.U32 R2, R223, R18, R24 ;  /* 0x00000012df027225 */ /* 0x004fea00078e0018 */
[C---:B------:R-:W-:Y:S02]  /*eb60*/  LEA R20, P0, R2.reuse, c[0x0][0x1f8], 0x1 ;  /* 0x00007e0002147a11 */ /* 0x040fe400078008ff */
[----:B------:R-:W-:Y:S04]  /*eb70*/  IADD3 R3, R3, R0, RZ ;  /* 0x0000000003037210 */ /* 0x000fe80007ffe0ff */
[----:B------:R-:W-:Y:S01]  /*eb80*/  LEA.HI.X R21, R2, c[0x0][0x1fc], R3, 0x1, P0 ;  /* 0x00007f0002157a11 */ /* 0x000fe200000f0c03 */
[----:B------:R-:W-:Y:S01]  /*eb90*/  IMAD.IADD R2, R0, 0x1, R5 ;  /* 0x0000000100027824 */ /* 0x000fe200078e0205 */
[C---:B------:R-:W-:Y:S04]  /*eba0*/  LEA R14, P0, R4.reuse, c[0x0][0x1f8], 0x1 ;  /* 0x00007e00040e7a11 */ /* 0x040fe800078008ff */
[----:B------:R-:W-:Y:S01]  /*ebb0*/  LEA.HI.X R15, R4, c[0x0][0x1fc], R2, 0x1, P0 ;  /* 0x00007f00040f7a11 */ /* 0x000fe200000f0c02 */
[----:B------:R-:W-:Y:S01]  /*ebc0*/  IMAD.WIDE.U32 R4, R223, R18, R234 ;  /* 0x00000012df047225 */ /* 0x000fe200078e00ea */
[-C--:B---3--:R-:W-:Y:S02]  /*ebd0*/  IADD3 R3, P0, R16, R12.reuse, RZ ;  /* 0x0000000c10037210 */ /* 0x088fe40007f1e0ff */
[----:B------:R-:W2:Y:S01]  /*ebe0*/  LDSM.16.M88.4 R16, [R196+0x8900] ;  /* 0x00890000c410783b */ /* 0x000ea20000000200 */
[C---:B------:R-:W-:Y:S01]  /*ebf0*/  IMAD.IADD R2, R0.reuse, 0x1, R13 ;  /* 0x0000000100027824 */ /* 0x040fe200078e020d */
[----:B------:R-:W-:Y:S02]  /*ec00*/  IADD3 R0, R0, R5, RZ ;  /* 0x0000000500007210 */ /* 0x000fe40007ffe0ff */
[----:B------:R-:W-:Y:S01]  /*ec10*/  LEA R28, P5, R4, c[0x0][0x1f8], 0x1 ;  /* 0x00007e00041c7a11 */ /* 0x000fe200078a08ff */
[----:B------:R-:W-:Y:S01]  /*ec20*/  IMAD.X R5, R2, 0x1, R25, P0 ;  /* 0x0000000102057824 */ /* 0x000fe200000e0619 */
[C---:B------:R-:W-:Y:S01]  /*ec30*/  LEA R192, P0, R3.reuse, c[0x0][0x1f8], 0x1 ;  /* 0x00007e0003c07a11 */ /* 0x040fe200078008ff */
[----:B------:R-:W3:Y:S01]  /*ec40*/  LDSM.16.M88.4 R24, [R196+0x9100] ;  /* 0x00910000c418783b */ /* 0x000ee20000000200 */
[----:B------:R-:W-:Y:S02]  /*ec50*/  LEA.HI.X R29, R4, c[0x0][0x1fc], R0, 0x1, P5 ;  /* 0x00007f00041d7a11 */ /* 0x000fe400028f0c00 */
[----:B------:R-:W-:Y:S02]  /*ec60*/  LEA.HI.X R193, R3, c[0x0][0x1fc], R5, 0x1, P0 ;  /* 0x00007f0003c17a11 */ /* 0x000fe400000f0c05 */
[-C--:B------:R-:W-:Y:S01]  /*ec70*/  IADD3 R0, P6, R238, R12.reuse, RZ ;  /* 0x0000000cee007210 */ /* 0x080fe20007fde0ff */
[----:B------:R-:W-:Y:S01]  /*ec80*/  @!PT LDS RZ, [RZ] ;  /* 0x00000000fffff984 */ /* 0x000fe20000000800 */
[----:B------:R-:W-:Y:S01]  /*ec90*/  @!PT LDS RZ, [RZ] ;  /* 0x00000000fffff984 */ /* 0x000fe20000000800 */
[----:B------:R-:W-:Y:S01]  /*eca0*/  @!PT LDS RZ, [RZ] ;  /* 0x00000000fffff984 */ /* 0x000fe20000000800 */
[----:B------:R3:W-:Y:S01]  /*ecb0*/  LDGSTS.E.BYPASS.LTC128B.128 [R225+0x100], [R20.64], !P4 ;  /* 0x0010000014e17fae */ /* 0x0007e2000e101d4c */
[-C--:B------:R-:W-:Y:S02]  /*ecc0*/  IADD3 R3, P5, R236, R12.reuse, RZ ;  /* 0x0000000cec037210 */ /* 0x080fe40007fbe0ff */
[----:B------:R-:W-:Y:S01]  /*ecd0*/  IADD3 R12, P0, R234, R12, RZ ;  /* 0x0000000cea0c7210 */ /* 0x000fe20007f1e0ff */
[----:B------:R-:W-:Y:S01]  /*ece0*/  IMAD.X R5, R2, 0x1, R239, P6 ;  /* 0x0000000102057824 */ /* 0x000fe200030e06ef */
[----:B------:R-:W-:Y:S01]  /*ecf0*/  LEA R30, P6, R0, c[0x0][0x1f8], 0x1 ;  /* 0x00007e00001e7a11 */ /* 0x000fe200078c08ff */
[----:B------:R2:W-:Y:S01]  /*ed00*/  LDGSTS.E.BYPASS.LTC128B.128 [R225+0x2100], [R14.64], !P3 ;  /* 0x021000000ee17fae */ /* 0x0005e2000d901d4c */
[C---:B------:R-:W-:Y:S01]  /*ed10*/  IMAD.X R6, R2.reuse, 0x1, R237, P5 ;  /* 0x0000000102067824 */ /* 0x040fe200028e06ed */
[C---:B------:R-:W-:Y:S02]  /*ed20*/  LEA R194, P5, R3.reuse, c[0x0][0x1f8], 0x1 ;  /* 0x00007e0003c27a11 */ /* 0x040fe400078a08ff */
[----:B------:R-:W-:Y:S02]  /*ed30*/  IADD3.X R4, R2, R235, RZ, P0, !PT ;  /* 0x000000eb02047210 */ /* 0x000fe400007fe4ff */
[----:B------:R-:W-:Y:S01]  /*ed40*/  LEA R2, P0, R12, c[0x0][0x1f8], 0x1 ;  /* 0x00007e000c027a11 */ /* 0x000fe200078008ff */
[----:B------:R3:W-:Y:S01]  /*ed50*/  LDGSTS.E.BYPASS.LTC128B.128 [R225+0x4100], [R22.64], !P2 ;  /* 0x0410000016e17fae */ /* 0x0007e2000d101d4c */
[----:B------:R-:W-:Y:S02]  /*ed60*/  LEA.HI.X R31, R0, c[0x0][0x1fc], R5, 0x1, P6 ;  /* 0x00007f00001f7a11 */ /* 0x000fe400030f0c05 */
[----:B------:R-:W-:Y:S02]  /*ed70*/  LEA.HI.X R195, R3, c[0x0][0x1fc], R6, 0x1, P5 ;  /* 0x00007f0003c37a11 */ /* 0x000fe400028f0c06 */
[----:B------:R-:W-:Y:S01]  /*ed80*/  LEA.HI.X R3, R12, c[0x0][0x1fc], R4, 0x1, P0 ;  /* 0x00007f000c037a11 */ /* 0x000fe200000f0c04 */
[----:B------:R3:W-:Y:S01]  /*ed90*/  LDGSTS.E.BYPASS.LTC128B.128 [R225+0x6100], [R28.64], !P1 ;  /* 0x061000001ce17fae */ /* 0x0007e2000c901d4c */
[C---:B-1----:R-:W-:Y:S01]  /*eda0*/  HMMA.16816.F32 R4, R32.reuse, R8, RZ ;  /* 0x000000082004723c */ /* 0x042fe200000018ff */
[----:B------:R-:W-:Y:S02]  /*edb0*/  PLOP3.LUT P5, PT, PT, PT, UP2, 0x80, 0x0 ;  /* 0x000000000000781c */ /* 0x000fe40003faf028 */
[C---:B------:R-:W-:Y:S02]  /*edc0*/  ISETP.GT.AND P6, PT, R223.reuse, R231, PT ;  /* 0x000000e7df00720c */ /* 0x040fe40003fc4270 */
[----:B------:R1:W-:Y:S01]  /*edd0*/  LDGSTS.E.BYPASS.LTC128B.128 [R225+0x1100], [R192.64], !P4 ;  /* 0x01100000c0e17fae */ /* 0x0003e2000e101d4c */
[----:B------:R-:W-:Y:S02]  /*ede0*/  PLOP3.LUT P0, PT, PT, PT, UP2, 0x80, 0x0 ;  /* 0x000000000000781c */ /* 0x000fe40003f0f028 */
[C---:B------:R-:W-:Y:S03]  /*edf0*/  HMMA.16816.F32 R8, R32.reuse, R10, RZ ;  /* 0x0000000a2008723c */ /* 0x040fe600000018ff */
[----:B------:R1:W-:Y:S05]  /*ee00*/  LDGSTS.E.BYPASS.LTC128B.128 [R225+0x3100], [R30.64], !P3 ;  /* 0x031000001ee17fae */ /* 0x0003ea000d901d4c */
[C---:B--2---:R-:W-:Y:S01]  /*ee10*/  HMMA.16816.F32 R12, R32.reuse, R16, RZ ;  /* 0x00000010200c723c */ /* 0x044fe200000018ff */
[----:B------:R2:W-:Y:S06]  /*ee20*/  LDGSTS.E.BYPASS.LTC128B.128 [R225+0x5100], [R194.64], !P2 ;  /* 0x05100000c2e17fae */ /* 0x0005ec000d101d4c */
[----:B------:R2:W-:Y:S01]  /*ee30*/  LDGSTS.E.BYPASS.LTC128B.128 [R225+0x7100], [R2.64], !P1 ;  /* 0x0710000002e17fae */ /* 0x0005e2000c901d4c */
[C---:B------:R-:W-:Y:S05]  /*ee40*/  HMMA.16816.F32 R16, R32.reuse, R18, RZ ;  /* 0x000000122010723c */ /* 0x040fea00000018ff */
[----:B------:R-:W0:Y:S03]  /*ee50*/  LDGDEPBAR ;  /* 0x00000000000079af */ /* 0x000e260000000000 */
[C---:B---3--:R-:W-:Y:S08]  /*ee60*/  HMMA.16816.F32 R20, R32.reuse, R24, RZ ;  /* 0x000000182014723c */ /* 0x048ff000000018ff */
[C---:B------:R-:W-:Y:S08]  /*ee70*/  HMMA.16816.F32 R24, R32.reuse, R26, RZ ;  /* 0x0000001a2018723c */ /* 0x040ff000000018ff */
[C---:B-1----:R-:W-:Y:S01]  /*ee80*/  HMMA.16816.F32 R28, R32.reuse, R168, RZ ;  /* 0x000000a8201c723c */ /* 0x042fe200000018ff */
[----:B--2---:R-:W-:Y:S07]  /*ee90*/  @P6 IADD3 R2, R223, -0x1, RZ ;  /* 0xffffffffdf026810 */ /* 0x004fee0007ffe0ff */
[----:B------:R-:W-:Y:S01]  /*eea0*/  HMMA.16816.F32 R32, R32, R170, RZ ;  /* 0x000000aa2020723c */ /* 0x000fe200000018ff */
[----:B------:R-:W-:Y:S03]  /*eeb0*/  LDSM.16.M88.4 R168, [R206+0x10100] ;  /* 0x01010000cea8783b */ /* 0x000fe60000000200 */
[----:B------:R-:W-:Y:S04]  /*eec0*/  @P6 SHF.R.S32.HI R0, RZ, 0x1f, R2 ;  /* 0x0000001fff006819 */ /* 0x000fe80000011402 */
[C---:B------:R-:W-:Y:S05]  /*eed0*/  HMMA.16816.F32 R4, R172.reuse, R176, R4 ;  /* 0x000000b0ac04723c */ /* 0x040fea0000001804 */
[----:B------:R-:W-:Y:S03]  /*eee0*/  @P6 IMAD R0, R0, c[0x0][0x1e0], RZ ;  /* 0x0000780000006a24 */ /* 0x000fe600078e02ff */
[C---:B------:R-:W-:Y:S01]  /*eef0*/  HMMA.16816.F32 R8, R172.reuse, R178, R8 ;  /* 0x000000b2ac08723c */ /* 0x040fe20000001808 */
[----:B------:R-:W1:Y:S03]  /*ef00*/  LDSM.16.M88.4 R176, [R202+0x8100] ;  /* 0x00810000cab0783b */ /* 0x000e660000000200 */
[C---:B------:R-:W-:Y:S02]  /*ef10*/  @P6 IMAD R0, R2.reuse, c[0x0][0x1e4], R0 ;  /* 0x0000790002006a24 */ /* 0x040fe400078e0200 */
[----:B------:R-:W-:Y:S02]  /*ef20*/  @P6 IMAD.WIDE.U32 R2, R2, c[0x0][0x1e0], RZ ;  /* 0x0000780002026a25 */ /* 0x000fe400078e00ff */
[C---:B------:R-:W-:Y:S04]  /*ef30*/  HMMA.16816.F32 R12, R172.reuse, R180, R12 ;  /* 0x000000b4ac0c723c */ /* 0x040fe8000000180c */
[----:B------:R-:W-:Y:S02]  /*ef40*/  @P6 IMAD.IADD R3, R3, 0x1, R0 ;  /* 0x0000000103036824 */ /* 0x000fe400078e0200 */
[C---:B------:R-:W-:Y:S02]  /*ef50*/  @P6 IMAD.SHL.U32 R0, R2.reuse, 0x40, RZ ;  /* 0x0000004002006824 */ /* 0x040fe400078e00ff */
[C---:B------:R-:W-:Y:S01]  /*ef60*/  HMMA.16816.F32 R16, R172.reuse, R182, R16 ;  /* 0x000000b6ac10723c */ /* 0x040fe20000001810 */
[----:B------:R-:W2:Y:S03]  /*ef70*/  LDSM.16.M88.4 R180, [R202+0x8900] ;  /* 0x00890000cab4783b */ /* 0x000ea60000000200 */
[----:B------:R-:W-:Y:S04]  /*ef80*/  @P6 SHF.L.U64.HI R2, R2, 0x6, R3 ;  /* 0x0000000602026819 */ /* 0x000fe80000010203 */
[C---:B------:R-:W-:Y:S08]  /*ef90*/  HMMA.16816.F32 R20, R172.reuse, R184, R20 ;  /* 0x000000b8ac14723c */ /* 0x040ff00000001814 */
[C---:B------:R-:W-:Y:S01]  /*efa0*/  HMMA.16816.F32 R24, R172.reuse, R186, R24 ;  /* 0x000000baac18723c */ /* 0x040fe20000001818 */
[----:B------:R-:W3:Y:S07]  /*efb0*/  LDSM.16.M88.4 R184, [R202+0x9100] ;  /* 0x00910000cab8783b */ /* 0x000eee0000000200 */
[C---:B------:R-:W-:Y:S08]  /*efc0*/  HMMA.16816.F32 R28, R172.reuse, R188, R28 ;  /* 0x000000bcac1c723c */ /* 0x040ff0000000181c */
[----:B------:R-:W-:Y:S01]  /*efd0*/  HMMA.16816.F32 R32, R172, R190, R32 ;  /* 0x000000beac20723c */ /* 0x000fe20000001820 */
[----:B------:R-:W4:Y:S06]  /*efe0*/  LDSM.16.M88.4 R172, [R202+0x9900] ;  /* 0x00990000caac783b */ /* 0x000f2c0000000200 */
[----:B------:R-:W-:Y:S01]  /*eff0*/  LDSM.16.M88.4 R188, [R201+0x1000] ;  /* 0x00100000c9bc783b */ /* 0x000fe20000000200 */
[C---:B-1----:R-:W-:Y:S08]  /*f000*/  HMMA.16816.F32 R4, R168.reuse, R176, R4 ;  /* 0x000000b0a804723c */ /* 0x042ff00000001804 */
[C---:B------:R-:W-:Y:S01]  /*f010*/  HMMA.16816.F32 R8, R168.reuse, R178, R8 ;  /* 0x000000b2a808723c */ /* 0x040fe20000001808 */
[----:B------:R-:W-:Y:S07]  /*f020*/  LDSM.16.M88.4 R176, [R205+0x10100] ;  /* 0x01010000cdb0783b */ /* 0x000fee0000000200 */
[C---:B--2---:R-:W-:Y:S08]  /*f030*/  HMMA.16816.F32 R12, R168.reuse, R180, R12 ;  /* 0x000000b4a80c723c */ /* 0x044ff0000000180c */
[C---:B------:R-:W-:Y:S01]  /*f040*/  HMMA.16816.F32 R16, R168.reuse, R182, R16 ;  /* 0x000000b6a810723c */ /* 0x040fe20000001810 */
[----:B------:R-:W1:Y:S07]  /*f050*/  LDSM.16.M88.4 R180, [R201] ;  /* 0x00000000c9b4783b */ /* 0x000e6e0000000200 */
[C---:B---3--:R-:W-:Y:S08]  /*f060*/  HMMA.16816.F32 R20, R168.reuse, R184, R20 ;  /* 0x000000b8a814723c */ /* 0x048ff00000001814 */
[C---:B------:R-:W-:Y:S01]  /*f070*/  HMMA.16816.F32 R24, R168.reuse, R186, R24 ;  /* 0x000000baa818723c */ /* 0x040fe20000001818 */
[----:B------:R-:W2:Y:S07]  /*f080*/  LDSM.16.M88.4 R184, [R201+0x800] ;  /* 0x00080000c9b8783b */ /* 0x000eae0000000200 */
[C---:B----4-:R-:W-:Y:S08]  /*f090*/  HMMA.16816.F32 R28, R168.reuse, R172, R28 ;  /* 0x000000aca81c723c */ /* 0x050ff0000000181c */
[----:B------:R-:W-:Y:S01]  /*f0a0*/  HMMA.16816.F32 R32, R168, R174, R32 ;  /* 0x000000aea820723c */ /* 0x000fe20000001820 */
[----:B------:R-:W3:Y:S06]  /*f0b0*/  LDSM.16.M88.4 R168, [R201+0x1800] ;  /* 0x00180000c9a8783b */ /* 0x000eec0000000200 */
[----:B------:R-:W-:Y:S01]  /*f0c0*/  LDSM.16.M88.4 R172, [R203+0x14100] ;  /* 0x01410000cbac783b */ /* 0x000fe20000000200 */
        /* <DEDUP_REMOVED lines=8> */
[----:B------:R-:W4:Y:S07]  /*f150*/  LDSM.16.M88.4 R188, [R196+0xb100] ;  /* 0x00b10000c4bc783b */ /* 0x000f2e0000000200 */
[C---:B---3--:R-:W-:Y:S08]  /*f160*/  HMMA.16816.F32 R28, R176.reuse, R168, R28 ;  /* 0x000000a8b01c723c */ /* 0x048ff0000000181c */
[----:B------:R-:W-:Y:S01]  /*f170*/  HMMA.16816.F32 R32, R176, R170, R32 ;  /* 0x000000aab020723c */ /* 0x000fe20000001820 */
[----:B------:R-:W3:Y:S06]  /*f180*/  LDSM.16.M88.4 R168, [R196+0xb900] ;  /* 0x00b90000c4a8783b */ /* 0x000eec0000000200 */
[----:B------:R-:W-:Y:S01]  /*f190*/  LDSM.16.M88.4 R176, [R204+0x14100] ;  /* 0x01410000ccb0783b */ /* 0x000fe20000000200 */
[C---:B-1----:R-:W-:Y:S08]  /*f1a0*/  HMMA.16816.F32 R4, R172.reuse, R180, R4 ;  /* 0x000000b4ac04723c */ /* 0x042ff00000001804 */
[C---:B------:R-:W-:Y:S01]  /*f1b0*/  HMMA.16816.F32 R8, R172.reuse, R182, R8 ;  /* 0x000000b6ac08723c */ /* 0x040fe20000001808 */
[----:B------:R-:W1:Y:S07]  /*f1c0*/  LDSM.16.M88.4 R180, [R219] ;  /* 0x00000000dbb4783b */ /* 0x000e6e0000000200 */
[C---:B--2---:R-:W-:Y:S08]  /*f1d0*/  HMMA.16816.F32 R12, R172.reuse, R184, R12 ;  /* 0x000000b8ac0c723c */ /* 0x044ff0000000180c */
[C---:B------:R-:W-:Y:S01]  /*f1e0*/  HMMA.16816.F32 R16, R172.reuse, R186, R16 ;  /* 0x000000baac10723c */ /* 0x040fe20000001810 */
[----:B------:R-:W2:Y:S07]  /*f1f0*/  LDSM.16.M88.4 R184, [R218] ;  /* 0x00000000dab8783b */ /* 0x000eae0000000200 */
[C---:B----4-:R-:W-:Y:S08]  /*f200*/  HMMA.16816.F32 R20, R172.reuse, R188, R20 ;  /* 0x000000bcac14723c */ /* 0x050ff00000001814 */
[C---:B------:R-:W-:Y:S01]  /*f210*/  HMMA.16816.F32 R24, R172.reuse, R190, R24 ;  /* 0x000000beac18723c */ /* 0x040fe20000001818 */
[----:B------:R-:W4:Y:S07]  /*f220*/  LDSM.16.M88.4 R188, [R217] ;  /* 0x00000000d9bc783b */ /* 0x000f2e0000000200 */
[C---:B---3--:R-:W-:Y:S08]  /*f230*/  HMMA.16816.F32 R28, R172.reuse, R168, R28 ;  /* 0x000000a8ac1c723c */ /* 0x048ff0000000181c */
[----:B------:R-:W-:Y:S01]  /*f240*/  HMMA.16816.F32 R32, R172, R170, R32 ;  /* 0x000000aaac20723c */ /* 0x000fe20000001820 */
[----:B------:R-:W3:Y:S06]  /*f250*/  LDSM.16.M88.4 R168, [R216] ;  /* 0x00000000d8a8783b */ /* 0x000eec0000000200 */
[----:B------:R-:W-:Y:S01]  /*f260*/  LDSM.16.M88.4 R172, [R206+0x14100] ;  /* 0x01410000ceac783b */ /* 0x000fe20000000200 */
[C---:B-1----:R-:W-:Y:S08]  /*f270*/  HMMA.16816.F32 R4, R176.reuse, R180, R4 ;  /* 0x000000b4b004723c */ /* 0x042ff00000001804 */
[C---:B------:R-:W-:Y:S01]  /*f280*/  HMMA.16816.F32 R8, R176.reuse, R182, R8 ;  /* 0x000000b6b008723c */ /* 0x040fe20000001808 */
[----:B------:R-:W1:Y:S07]  /*f290*/  LDSM.16.M88.4 R180, [R202+0xa100] ;  /* 0x00a10000cab4783b */ /* 0x000e6e0000000200 */
[C---:B--2---:R-:W-:Y:S08]  /*f2a0*/  HMMA.16816.F32 R12, R176.reuse, R184, R12 ;  /* 0x000000b8b00c723c */ /* 0x044ff0000000180c */
[C---:B------:R-:W-:Y:S01]  /*f2b0*/  HMMA.16816.F32 R16, R176.reuse, R186, R16 ;  /* 0x000000bab010723c */ /* 0x040fe20000001810 */
[----:B------:R-:W2:Y:S07]  /*f2c0*/  LDSM.16.M88.4 R184, [R202+0xa900] ;  /* 0x00a90000cab8783b */ /* 0x000eae0000000200 */
[C---:B----4-:R-:W-:Y:S08]  /*f2d0*/  HMMA.16816.F32 R20, R176.reuse, R188, R20 ;  /* 0x000000bcb014723c */ /* 0x050ff00000001814 */
        /* <DEDUP_REMOVED lines=105> */
[----:B------:R-:W-:Y:S07]  /*f970*/  LDSM.16.M88.4 R188, [R201+0x6000] ;  /* 0x00600000c9bc783b */ /* 0x000fee0000000200 */
[C---:B---3--:R-:W-:Y:S08]  /*f980*/  HMMA.16816.F32 R28, R176.reuse, R168, R28 ;  /* 0x000000a8b01c723c */ /* 0x048ff0000000181c */
[----:B------:R-:W-:Y:S01]  /*f990*/  HMMA.16816.F32 R32, R176, R170, R32 ;  /* 0x000000aab020723c */ /* 0x000fe20000001820 */
[----:B------:R-:W3:Y:S06]  /*f9a0*/  LDSM.16.M88.4 R168, [R202+0xf100] ;  /* 0x00f10000caa8783b */ /* 0x000eec0000000200 */
[----:B------:R-:W4:Y:S01]  /*f9b0*/  LDSM.16.M88.4 R176, [R202+0xf900] ;  /* 0x00f90000cab0783b */ /* 0x000f220000000200 */
[C---:B-1----:R-:W-:Y:S08]  /*f9c0*/  HMMA.16816.F32 R4, R172.reuse, R180, R4 ;  /* 0x000000b4ac04723c */ /* 0x042ff00000001804 */
[C---:B------:R-:W-:Y:S01]  /*f9d0*/  HMMA.16816.F32 R8, R172.reuse, R182, R8 ;  /* 0x000000b6ac08723c */ /* 0x040fe20000001808 */
[----:B------:R-:W1:Y:S07]  /*f9e0*/  LDSM.16.M88.4 R180, [R205+0x1c100] ;  /* 0x01c10000cdb4783b */ /* 0x000e6e0000000200 */
[C---:B--2---:R-:W-:Y:S08]  /*f9f0*/  HMMA.16816.F32 R12, R172.reuse, R184, R12 ;  /* 0x000000b8ac0c723c */ /* 0x044ff0000000180c */
[C---:B------:R-:W-:Y:S08]  /*fa00*/  HMMA.16816.F32 R16, R172.reuse, R186, R16 ;  /* 0x000000baac10723c */ /* 0x040ff00000001810 */
[C---:B---3--:R-:W-:Y:S08]  /*fa10*/  HMMA.16816.F32 R20, R172.reuse, R168, R20 ;  /* 0x000000a8ac14723c */ /* 0x048ff00000001814 */
[C---:B------:R-:W-:Y:S01]  /*fa20*/  HMMA.16816.F32 R24, R172.reuse, R170, R24 ;  /* 0x000000aaac18723c */ /* 0x040fe20000001818 */
[----:B------:R-:W2:Y:S07]  /*fa30*/  LDSM.16.M88.4 R168, [R201+0x6800] ;  /* 0x00680000c9a8783b */ /* 0x000eae0000000200 */
[C---:B----4-:R-:W-:Y:S08]  /*fa40*/  HMMA.16816.F32 R28, R172.reuse, R176, R28 ;  /* 0x000000b0ac1c723c */ /* 0x050ff0000000181c */
[----:B------:R-:W-:Y:S08]  /*fa50*/  HMMA.16816.F32 R32, R172, R178, R32 ;  /* 0x000000b2ac20723c */ /* 0x000ff00000001820 */
[C---:B-1----:R-:W-:Y:S08]  /*fa60*/  HMMA.16816.F32 R4, R180.reuse, R188, R4 ;  /* 0x000000bcb404723c */ /* 0x042ff00000001804 */
[C---:B------:R-:W-:Y:S08]  /*fa70*/  HMMA.16816.F32 R8, R180.reuse, R190, R8 ;  /* 0x000000beb408723c */ /* 0x040ff00000001808 */
[C---:B--2---:R-:W-:Y:S08]  /*fa80*/  HMMA.16816.F32 R12, R180.reuse, R168, R12 ;  /* 0x000000a8b40c723c */ /* 0x044ff0000000180c */
[----:B------:R-:W-:Y:S01]  /*fa90*/  FMUL.FTZ R4, R4, c[0x0][0x320] ;  /* 0x0000c80004047a20 */ /* 0x000fe20000410000 */
[C---:B------:R-:W-:Y:S03]  /*faa0*/  HMMA.16816.F32 R16, R180.reuse, R170, R16 ;  /* 0x000000aab410723c */ /* 0x040fe60000001810 */
[----:B------:R-:W1:Y:S01]  /*fab0*/  MUFU.TANH R184, R4 ;  /* 0x0000000400b87308 */ /* 0x000e620000002400 */
[----:B------:R-:W-:Y:S02]  /*fac0*/  FMUL.FTZ R5, R5, c[0x0][0x320] ;  /* 0x0000c80005057a20 */ /* 0x000fe40000410000 */
[----:B------:R-:W-:Y:S02]  /*fad0*/  FMUL.FTZ R6, R6, c[0x0][0x320] ;  /* 0x0000c80006067a20 */ /* 0x000fe40000410000 */
[----:B------:R-:W-:Y:S04]  /*fae0*/  FMUL.FTZ R7, R7, c[0x0][0x320] ;  /* 0x0000c80007077a20 */ /* 0x000fe80000410000 */
[----:B------:R-:W-:Y:S01]  /*faf0*/  FMUL.FTZ R8, R8, c[0x0][0x320] ;  /* 0x0000c80008087a20 */ /* 0x000fe20000410000 */
[----:B------:R-:W2:Y:S01]  /*fb00*/  MUFU.TANH R179, R5 ;  /* 0x0000000500b37308 */ /* 0x000ea20000002400 */
[----:B------:R-:W-:Y:S02]  /*fb10*/  FMUL.FTZ R9, R9, c[0x0][0x320] ;  /* 0x0000c80009097a20 */ /* 0x000fe40000410000 */
[----:B------:R-:W-:Y:S02]  /*fb20*/  FMUL.FTZ R10, R10, c[0x0][0x320] ;  /* 0x0000c8000a0a7a20 */ /* 0x000fe40000410000 */
[----:B------:R-:W-:Y:S02]  /*fb30*/  FMUL.FTZ R11, R11, c[0x0][0x320] ;  /* 0x0000c8000b0b7a20 */ /* 0x000fe40000410000 */
[----:B------:R-:W-:Y:S02]  /*fb40*/  FMUL.FTZ R14, R14, c[0x0][0x320] ;  /* 0x0000c8000e0e7a20 */ /* 0x000fe40000410000 */
[----:B------:R-:W-:Y:S01]  /*fb50*/  FMUL.FTZ R15, R15, c[0x0][0x320] ;  /* 0x0000c8000f0f7a20 */ /* 0x000fe20000410000 */
[----:B------:R-:W3:Y:S01]  /*fb60*/  MUFU.TANH R192, R6 ;  /* 0x0000000600c07308 */ /* 0x000ee20000002400 */
[----:B------:R-:W-:Y:S02]  /*fb70*/  FMUL.FTZ R16, R16, c[0x0][0x320] ;  /* 0x0000c80010107a20 */ /* 0x000fe40000410000 */
[----:B------:R-:W-:Y:S02]  /*fb80*/  FMUL.FTZ R18, R18, c[0x0][0x320] ;  /* 0x0000c80012127a20 */ /* 0x000fe40000410000 */
[----:B------:R-:W-:Y:S02]  /*fb90*/  FMUL.FTZ R17, R17, c[0x0][0x320] ;  /* 0x0000c80011117a20 */ /* 0x000fe40000410000 */
[----:B------:R-:W-:Y:S02]  /*fba0*/  FMUL.FTZ R19, R19, c[0x0][0x320] ;  /* 0x0000c80013137a20 */ /* 0x000fe40000410000 */
[----:B------:R-:W-:Y:S01]  /*fbb0*/  FMUL.FTZ R12, R12, c[0x0][0x320] ;  /* 0x0000c8000c0c7a20 */ /* 0x000fe20000410000 */
[----:B------:R4:W1:Y:S01]  /*fbc0*/  MUFU.TANH R193, R7 ;  /* 0x0000000700c17308 */ /* 0x0008620000002400 */
[----:B------:R-:W-:Y:S09]  /*fbd0*/  FMUL.FTZ R13, R13, c[0x0][0x320] ;  /* 0x0000c8000d0d7a20 */ /* 0x000ff20000410000 */
[----:B------:R-:W1:Y:S10]  /*fbe0*/  MUFU.TANH R177, R8 ;  /* 0x0000000800b17308 */ /* 0x000e740000002400 */
[----:B------:R-:W1:Y:S01]  /*fbf0*/  MUFU.TANH R176, R9 ;  /* 0x0000000900b07308 */ /* 0x000e620000002400 */
[----:B----4-:R-:W4:Y:S09]  /*fc00*/  LDSM.16.M88.4 R4, [R201+0x7000] ;  /* 0x00700000c904783b */ /* 0x010f320000000200 */
[----:B------:R-:W1:Y:S10]  /*fc10*/  MUFU.TANH R190, R10 ;  /* 0x0000000a00be7308 */ /* 0x000e740000002400 */
[----:B------:R1:W1:Y:S10]  /*fc20*/  MUFU.TANH R191, R11 ;  /* 0x0000000b00bf7308 */ /* 0x0002740000002400 */
[----:B------:R-:W2:Y:S10]  /*fc30*/  MUFU.TANH R172, R16 ;  /* 0x0000001000ac7308 */ /* 0x000eb40000002400 */
[----:B------:R-:W2:Y:S01]  /*fc40*/  MUFU.TANH R186, R18 ;  /* 0x0000001200ba7308 */ /* 0x000ea20000002400 */
[----:B-1----:R-:W1:Y:S01]  /*fc50*/  LDSM.16.M88.4 R8, [R201+0x7800] ;  /* 0x00780000c908783b */ /* 0x002e620000000200 */
[C---:B----4-:R-:W-:Y:S01]  /*fc60*/  HMMA.16816.F32 R20, R180.reuse, R4, R20 ;  /* 0x00000004b414723c */ /* 0x050fe20000001814 */
[----:B------:R-:W-:Y:S07]  /*fc70*/  DEPBAR.LE SB0, 0x0 ;  /* 0x000080000000791a */ /* 0x000fee0000000000 */
[----:B------:R-:W4:Y:S01]  /*fc80*/  MUFU.TANH R171, R17 ;  /* 0x0000001100ab7308 */ /* 0x000f220000002400 */
[----:B------:R-:W-:Y:S03]  /*fc90*/  BAR.SYNC.DEFER_BLOCKING 0x0 ;  /* 0x0000000000007b1d */ /* 0x000fe60000010000 */
[----:B------:R-:W-:Y:S01]  /*fca0*/  @P5 IMAD.HI.U32 R4, R230, c[0x0][0x2c8], RZ ;  /* 0x0000b200e6045a27 */ /* 0x000fe200078e00ff */
[C---:B------:R-:W-:Y:S05]  /*fcb0*/  HMMA.16816.F32 R24, R180.reuse, R6, R24 ;  /* 0x00000006b418723c */ /* 0x040fea0000001818 */
[----:B-----5:R-:W-:Y:S01]  /*fcc0*/  @P6 IADD3 R3, P5, R0, R228, RZ ;  /* 0x000000e400036210 */ /* 0x020fe20007fbe0ff */
[----:B------:R-:W-:Y:S01]  /*fcd0*/  IMAD.MOV.U32 R5, RZ, RZ, R230 ;  /* 0x000000ffff057224 */ /* 0x000fe200078e00e6 */
[----:B------:R-:W1:Y:S01]  /*fce0*/  MUFU.TANH R187, R19 ;  /* 0x0000001300bb7308 */ /* 0x000e620000002400 */
[----:B------:R-:W-:Y:S01]  /*fcf0*/  @P0 SHF.R.U32.HI R5, RZ, c[0x0][0x2cc], R4 ;  /* 0x0000b300ff050a19 */ /* 0x000fe20000011604 */
[----:B------:R-:W-:Y:S03]  /*fd00*/  IMAD.MOV.U32 R230, RZ, RZ, c[0x0][0x1e0] ;  /* 0x00007800ffe67624 */ /* 0x000fe600078e00ff */
[----:B------:R-:W-:Y:S02]  /*fd10*/  @P6 IADD3.X R6, R2, R227, RZ, P5, !PT ;  /* 0x000000e302066210 */ /* 0x000fe40002ffe4ff */
[----:B------:R-:W-:Y:S01]  /*fd20*/  @P6 IADD3 R4, P0, R0, R224, RZ ;  /* 0x000000e000046210 */ /* 0x000fe20007f1e0ff */
[----:B------:R-:W-:Y:S02]  /*fd30*/  FMUL.FTZ R20, R20, c[0x0][0x320] ;  /* 0x0000c80014147a20 */ /* 0x000fe40000410000 */
[----:B------:R-:W2:Y:S01]  /*fd40*/  MUFU.TANH R188, R14 ;  /* 0x0000000e00bc7308 */ /* 0x000ea20000002400 */
[----:B------:R-:W-:Y:S01]  /*fd50*/  FMUL.FTZ R21, R21, c[0x0][0x320] ;  /* 0x0000c80015157a20 */ /* 0x000fe20000410000 */
[----:B------:R-:W-:Y:S01]  /*fd60*/  SHF.L.U32 R230, R230, 0x5, RZ ;  /* 0x00000005e6e67819 */ /* 0x000fe200000006ff */
[----:B------:R-:W-:Y:S02]  /*fd70*/  FMUL.FTZ R22, R22, c[0x0][0x320] ;  /* 0x0000c80016167a20 */ /* 0x000fe40000410000 */
[----:B------:R-:W-:Y:S02]  /*fd80*/  FMUL.FTZ R23, R23, c[0x0][0x320] ;  /* 0x0000c80017177a20 */ /* 0x000fe40000410000 */
[----:B------:R-:W-:Y:S02]  /*fd90*/  FMUL.FTZ R24, R24, c[0x0][0x320] ;  /* 0x0000c80018187a20 */ /* 0x000fe40000410000 */
[----:B------:R-:W-:Y:S01]  /*fda0*/  FMUL.FTZ R25, R25, c[0x0][0x320] ;  /* 0x0000c80019197a20 */ /* 0x000fe20000410000 */
[----:B------:R5:W2:Y:S01]  /*fdb0*/  MUFU.TANH R170, R20 ;  /* 0x0000001400aa7308 */ /* 0x000aa20000002400 */
[----:B------:R-:W-:Y:S02]  /*fdc0*/  FMUL.FTZ R26, R26, c[0x0][0x320] ;  /* 0x0000c8001a1a7a20 */ /* 0x000fe40000410000 */
[----:B------:R-:W-:Y:S01]  /*fdd0*/  FMUL.FTZ R27, R27, c[0x0][0x320] ;  /* 0x0000c8001b1b7a20 */ /* 0x000fe20000410000 */
[C---:B-1----:R-:W-:Y:S06]  /*fde0*/  HMMA.16816.F32 R28, R180.reuse, R8, R28 ;  /* 0x00000008b41c723c */ /* 0x042fec000000181c */
[----:B------:R1:W1:Y:S02]  /*fdf0*/  MUFU.TANH R168, R24 ;  /* 0x0000001800a87308 */ /* 0x0002640000002400 */
[----:B------:R-:W-:Y:S08]  /*fe00*/  HMMA.16816.F32 R32, R180, R10, R32 ;  /* 0x0000000ab420723c */ /* 0x000ff00000001820 */
[----:B------:R2:W2:Y:S01]  /*fe10*/  MUFU.TANH R169, R21 ;  /* 0x0000001500a97308 */ /* 0x0004a20000002400 */
[----:B-----5:R-:W-:Y:S09]  /*fe20*/  @P6 LEA R20, P5, R3, c[0x0][0x1c8], 0x1 ;  /* 0x0000720003146a11 */ /* 0x020ff200078a08ff */
[----:B------:R5:W3:Y:S01]  /*fe30*/  MUFU.TANH R189, R15 ;  /* 0x0000000f00bd7308 */ /* 0x000ae20000002400 */
[----:B-1----:R-:W-:Y:S02]  /*fe40*/  FMUL.FTZ R24, R28, c[0x0][0x320] ;  /* 0x0000c8001c187a20 */ /* 0x002fe40000410000 */
[----:B------:R-:W3:Y:S03]  /*fe50*/  LDL R28, [R1+0x24] ;  /* 0x00002400011c7983 */ /* 0x000ee60000100800 */
[----:B------:R-:W-:Y:S02]  /*fe60*/  FMUL.FTZ R33, R33, c[0x0][0x320] ;  /* 0x0000c80021217a20 */ /* 0x000fe40000410000 */
[----:B------:R-:W-:Y:S02]  /*fe70*/  FMUL.FTZ R35, R35, c[0x0][0x320] ;  /* 0x0000c80023237a20 */ /* 0x000fe40000410000 */
[----:B------:R1:W1:Y:S01]  /*fe80*/  MUFU.TANH R174, R12 ;  /* 0x0000000c00ae7308 */ /* 0x0002620000002400 */
[----:B--2---:R-:W-:Y:S01]  /*fe90*/  @P6 LEA.HI.X R21, R3, c[0x0][0x1cc], R6, 0x1, P5 ;  /* 0x0000730003156a11 */ /* 0x004fe200028f0c06 */
[----:B------:R-:W-:Y:S01]  /*fea0*/  @P6 IMAD.X R6, R2, 0x1, R135, P0 ;  /* 0x0000000102066824 */ /* 0x000fe200000e0687 */
[----:B------:R-:W-:Y:S02]  /*feb0*/  @P6 LEA R18, P0, R4, c[0x0][0x1c8], 0x1 ;  /* 0x0000720004126a11 */ /* 0x000fe400078008ff */
[----:B------:R-:W-:Y:S01]  /*fec0*/  @P6 IADD3 R3, P5, R0, R252, RZ ;  /* 0x000000fc00036210 */ /* 0x000fe20007fbe0ff */
[----:B------:R-:W-:Y:S01]  /*fed0*/  @!PT LDS RZ, [RZ] ;  /* 0x00000000fffff984 */ /* 0x000fe20000000800 */
[----:B------:R-:W-:Y:S01]  /*fee0*/  @!PT LDS RZ, [RZ] ;  /* 0x00000000fffff984 */ /* 0x000fe20000000800 */
[----:B------:R-:W-:Y:S01]  /*fef0*/  @!PT LDS RZ, [RZ] ;  /* 0x00000000fffff984 */ /* 0x000fe20000000800 */
[----:B------:R2:W-:Y:S04]  /*ff00*/  @P6 LDGSTS.E.BYPASS.LTC128B.128 [R225+0x8100], [R20.64], !P4 ;  /* 0x0810000014e16fae */ /* 0x0005e8000e101d4c */
[----:B------:R-:W1:Y:S01]  /*ff10*/  MUFU.TANH R173, R13 ;  /* 0x0000000d00ad7308 */ /* 0x000e620000002400 */
[----:B------:R-:W-:Y:S01]  /*ff20*/  @P6 LEA.HI.X R19, R4, c[0x0][0x1cc], R6, 0x1, P0 ;  /* 0x0000730004136a11 */ /* 0x000fe200000f0c06 */
[----:B------:R-:W-:Y:S01]  /*ff30*/  @P6 IMAD.X R7, R2, 0x1, R251, P5 ;  /* 0x0000000102076824 */ /* 0x000fe200028e06fb */
[C---:B------:R-:W-:Y:S03]  /*ff40*/  @P6 LEA R16, P5, R3.reuse, c[0x0][0x1c8], 0x1 ;  /* 0x0000720003106a11 */ /* 0x040fe600078a08ff */
[----:B------:R1:W-:Y:S01]  /*ff50*/  @P6 LDGSTS.E.BYPASS.LTC128B.128 [R225+0xa100], [R18.64], !P3 ;  /* 0x0a10000012e16fae */ /* 0x0003e2000d901d4c */
[----:B------:R-:W-:Y:S02]  /*ff60*/  @P6 IADD3 R6, P0, R0, R250, RZ ;  /* 0x000000fa00066210 */ /* 0x000fe40007f1e0ff */
[----:B------:R-:W-:Y:S01]  /*ff70*/  @P6 LEA.HI.X R17, R3, c[0x0][0x1cc], R7, 0x1, P5 ;  /* 0x0000730003116a11 */ /* 0x000fe200028f0c07 */
[----:B------:R1:W1:Y:S01]  /*ff80*/  MUFU.TANH R178, R22 ;  /* 0x0000001600b27308 */ /* 0x0002620000002400 */
[----:B------:R-:W-:Y:S01]  /*ff90*/  @P6 IADD3 R0, P5, R230, R0, RZ ;  /* 0x00000000e6006210 */ /* 0x000fe20007fbe0ff */
[----:B------:R-:W-:Y:S01]  /*ffa0*/  @P6 IMAD.X R3, R2, 0x1, R247, P0 ;  /* 0x0000000102036824 */ /* 0x000fe200000e06f7 */
[C---:B------:R-:W-:Y:S01]  /*ffb0*/  @P6 LEA R14, P0, R6.reuse, c[0x0][0x1c8], 0x1 ;  /* 0x00007200060e6a11 */ /* 0x040fe200078008ff */
[----:B------:R2:W-:Y:S01]  /*ffc0*/  @P6 LDGSTS.E.BYPASS.LTC128B.128 [R225+0xc100], [R16.64], !P2 ;  /* 0x0c10000010e16fae */ /* 0x0005e2000d101d4c */
[----:B------:R-:W-:Y:S02]  /*ffd0*/  IMAD.MOV.U32 R230, RZ, RZ, c[0x0][0x1e0] ;  /* 0x00007800ffe67624 */ /* 0x000fe400078e00ff */
[----:B-----5:R-:W-:Y:S02]  /*ffe0*/  @P6 LEA.HI.X R15, R6, c[0x0][0x1cc], R3, 0x1, P0 ;  /* 0x00007300060f6a11 */ /* 0x020fe400000f0c03 */
[----:B------:R-:W-:Y:S01]  /*fff0*/  @P6 IADD3 R3, P0, R0, R224, RZ ;  /* 0x000000e000036210 */ /* 0x000fe20007f1e0ff */
[----:B------:R5:W2:Y:S01]  /*10000*/  MUFU.TANH R185, R23 ;  /* 0x0000001700b97308 */ /* 0x000aa20000002400 */
[----:B------:R-:W-:Y:S01]  /*10010*/  SHF.L.U64.HI R230, R230, R232, c[0x0][0x1e4] ;  /* 0x00007900e6e67619 */ /* 0x000fe200000102e8 */
[----:B------:R2:W-:Y:S03]  /*10020*/  @P6 LDGSTS.E.BYPASS.LTC128B.128 [R225+0xe100], [R14.64], !P1 ;  /* 0x0e1000000ee16fae */ /* 0x0005e6000c901d4c */
[----:B------:R-:W-:Y:S02]  /*10030*/  @P6 IADD3.X R2, R230, R2, RZ, P5, !PT ;  /* 0x00000002e6026210 */ /* 0x000fe40002ffe4ff */
[----:B------:R-:W-:Y:S03]  /*10040*/  @P6 IADD3 R4, P5, R0, R228, RZ ;  /* 0x000000e400046210 */ /* 0x000fe60007fbe0ff */
[----:B------:R4:W3:Y:S01]  /*10050*/  MUFU.TANH R132, R25 ;  /* 0x0000001900847308 */ /* 0x0008e20000002400 */
[C---:B------:R-:W-:Y:S01]  /*10060*/  @P6 IMAD.X R7, R2.reuse, 0x1, R135, P0 ;  /* 0x0000000102076824 */ /* 0x040fe200000e0687 */
[C---:B------:R-:W-:Y:S01]  /*10070*/  @P6 LEA R10, P0, R3.reuse, c[0x0][0x1c8], 0x1 ;  /* 0x00007200030a6a11 */ /* 0x040fe200078008ff */
[----:B------:R-:W-:Y:S01]  /*10080*/  @P6 IMAD.X R6, R2, 0x1, R227, P5 ;  /* 0x0000000102066824 */ /* 0x000fe200028e06e3 */
[----:B-1----:R-:W-:Y:S01]  /*10090*/  @P6 LEA R12, P5, R4, c[0x0][0x1c8], 0x1 ;  /* 0x00007200040c6a11 */ /* 0x002fe200078a08ff */
[----:B------:R-:W-:Y:S01]  /*100a0*/  FMUL.FTZ R22, R32, c[0x0][0x320] ;  /* 0x0000c80020167a20 */ /* 0x000fe20000410000 */
[----:B------:R-:W-:Y:S02]  /*100b0*/  @P6 LEA.HI.X R11, R3, c[0x0][0x1cc], R7, 0x1, P0 ;  /* 0x00007300030b6a11 */ /* 0x000fe400000f0c07 */
[----:B------:R-:W-:Y:S02]  /*100c0*/  @P6 LEA.HI.X R13, R4, c[0x0][0x1cc], R6, 0x1, P5 ;  /* 0x00007300040d6a11 */ /* 0x000fe400028f0c06 */
[----:B------:R1:W1:Y:S01]  /*100d0*/  MUFU.TANH R175, R26 ;  /* 0x0000001a00af7308 */ /* 0x0002620000002400 */
[C---:B------:R-:W-:Y:S02]  /*100e0*/  @P6 IADD3 R4, P5, R0.reuse, R252, RZ ;  /* 0x000000fc00046210 */ /* 0x040fe40007fbe0ff */
[----:B------:R3:W-:Y:S01]  /*100f0*/  @P6 LDGSTS.E.BYPASS.LTC128B.128 [R225+0x9100], [R12.64], !P4 ;  /* 0x091000000ce16fae */ /* 0x0007e2000e101d4c */
[----:B------:R-:W-:Y:S01]  /*10100*/  @P6 IADD3 R0, P0, R0, R250, RZ ;  /* 0x000000fa00006210 */ /* 0x000fe20007f1e0ff */
[----:B-----5:R-:W-:Y:S01]  /*10110*/  FMUL.FTZ R23, R29, c[0x0][0x320] ;  /* 0x0000c8001d177a20 */ /* 0x020fe20000410000 */
[----:B------:R-:W-:Y:S02]  /*10120*/  @P6 IADD3.X R3, R2, R251, RZ, P5, !PT ;  /* 0x000000fb02036210 */ /* 0x000fe40002ffe4ff */
[----:B------:R-:W-:Y:S01]  /*10130*/  @P6 LEA R8, P5, R4, c[0x0][0x1c8], 0x1 ;  /* 0x0000720004086a11 */ /* 0x000fe200078a08ff */
[----:B------:R3:W-:Y:S01]  /*10140*/  @P6 LDGSTS.E.BYPASS.LTC128B.128 [R225+0xb100], [R10.64], !P3 ;  /* 0x0b1000000ae16fae */ /* 0x0007e2000d901d4c */
[----:B------:R-:W3:Y:S01]  /*10150*/  MUFU.TANH R27, R27 ;  /* 0x0000001b001b7308 */ /* 0x000ee20000002400 */
[----:B------:R-:W-:Y:S01]  /*10160*/  @P6 IMAD.X R2, R2, 0x1, R247, P0 ;  /* 0x0000000102026824 */ /* 0x000fe200000e06f7 */
[----:B------:R-:W-:Y:S01]  /*10170*/  @P6 LEA.HI.X R9, R4, c[0x0][0x1cc], R3, 0x1, P5 ;  /* 0x0000730004096a11 */ /* 0x000fe200028f0c03 */
[----:B--2---:R-:W-:Y:S01]  /*10180*/  FMUL.FTZ R14, R34, c[0x0][0x320] ;  /* 0x0000c800220e7a20 */ /* 0x004fe20000410000 */
[C---:B------:R-:W-:Y:S01]  /*10190*/  @P6 LEA R6, P0, R0.reuse, c[0x0][0x1c8], 0x1 ;  /* 0x0000720000066a11 */ /* 0x040fe200078008ff */
[----:B----4-:R-:W-:Y:S01]  /*101a0*/  FMUL.FTZ R25, R31, c[0x0][0x320] ;  /* 0x0000c8001f197a20 */ /* 0x010fe20000410000 */
[----:B------:R-:W2:Y:S01]  /*101b0*/  SHFL.IDX PT, R3, R5, RZ, 0x1c1f ;  /* 0x001c1fff05037589 */ /* 0x000ea200000e0000 */
[----:B------:R-:W-:Y:S01]  /*101c0*/  IMAD.SHL.U32 R4, R223, 0x40, RZ ;  /* 0x00000040df047824 */ /* 0x000fe200078e00ff */
[----:B------:R-:W-:Y:S02]  /*101d0*/  @P6 LEA.HI.X R7, R0, c[0x0][0x1cc], R2, 0x1, P0 ;  /* 0x0000730000076a11 */ /* 0x000fe400000f0c02 */
[----:B------:R-:W4:Y:S01]  /*101e0*/  MUFU.TANH R24, R24 ;  /* 0x0000001800187308 */ /* 0x000f220000002400 */
[----:B------:R-:W-:Y:S01]  /*101f0*/  PLOP3.LUT P0, PT, PT, PT, UP1, 0x40, 0x0 ;  /* 0x000000000000781c */ /* 0x000fe20003f0e818 */
[----:B------:R2:W-:Y:S01]  /*10200*/  @P6 LDGSTS.E.BYPASS.LTC128B.128 [R225+0xd100], [R8.64], !P2 ;  /* 0x0d10000008e16fae */ /* 0x0005e2000d101d4c */
[----:B-1----:R-:W-:Y:S05]  /*10210*/  FMUL.FTZ R26, R30, c[0x0][0x320] ;  /* 0x0000c8001e1a7a20 */ /* 0x002fea0000410000 */
[----:B------:R1:W-:Y:S02]  /*10220*/  @P6 LDGSTS.E.BYPASS.LTC128B.128 [R225+0xf100], [R6.64], !P1 ;  /* 0x0f10000006e16fae */ /* 0x0003e4000c901d4c */
[----:B------:R-:W1:Y:S04]  /*10230*/  MUFU.TANH R23, R23 ;  /* 0x0000001700177308 */ /* 0x000e680000002400 */
[----:B------:R-:W0:Y:S06]  /*10240*/  LDGDEPBAR ;  /* 0x00000000000079af */ /* 0x000e2c0000000000 */
        /* <DEDUP_REMOVED lines=9> */
[C---:B-1----:R-:W-:Y:S02]  /*102e0*/  IADD3 R6, R0.reuse, UR6, RZ ;  /* 0x0000000600067c10 */ /* 0x042fe4000fffe0ff */
[----:B------:R-:W-:Y:S03]  /*102f0*/  IADD3 R7, R0, c[0x0][0x328], RZ ;  /* 0x0000ca0000077a10 */ /* 0x000fe60007ffe0ff */
[----:B--2---:R-:W-:Y:S01]  /*10300*/  IMAD.IADD R0, R6, 0x1, R3 ;  /* 0x0000000106007824 */ /* 0x004fe200078e0203 */
[----:B------:R-:W-:Y:S01]  /*10310*/  IADD3 R2, R7, R3, RZ ;  /* 0x0000000307027210 */ /* 0x000fe20007ffe0ff */
[----:B------:R-:W-:-:S05]  /*10320*/  @P0 BRA `(.L_x_1620) ;  /* 0x0000019000000947 */ /* 0x000fca0003800000 */
[----:B----4-:R-:W-:Y:S01]  /*10330*/  IADD3 R3, R3, c[0x0][0x1d0], RZ ;  /* 0x0000740003037a10 */ /* 0x010fe20007ffe0ff */
        /* <DEDUP_REMOVED lines=13> */
.L_x_1622:
[----:B------:R-:W-:Y:S04]  /*10410*/  MOV R8, c[0x0][0x32c] ;  /* 0x0000cb0000087a02 */ /* 0x000fe80000000f00 */
[----:B------:R-:W-:Y:S11]  /*10420*/  ISETP.NE.AND P0, PT, R8, 0x1, PT ;  /* 0x000000010800780c */ /* 0x000ff60003f05270 */
[----:B------:R-:W-:Y:S02]  /*10430*/  @!UPT UIADD3 URZ, URZ, URZ, URZ ;  /* 0x0000003f3f3ff290 */ /* 0x000fe4000fffe03f */
[----:B------:R-:W-:Y:S05]  /*10440*/  @P0 IMAD.HI.U32 R8, R3, c[0x0][0x330], RZ ;  /* 0x0000cc0003080a27 */ /* 0x000fea00078e00ff */
[----:B------:R-:W-:Y:S02]  /*10450*/  @P0 SHF.R.U32.HI R3, RZ, c[0x0][0x334], R8 ;  /* 0x0000cd00ff030a19 */ /* 0x000fe40000011608 */
.L_x_1623:
[----:B------:R-:W-:Y:S05]  /*10460*/  BSYNC B0 ;  /* 0x0000000000007941 */ /* 0x000fea0003800000 */
.L_x_1621:
[----:B------:R-:W-:Y:S04]  /*10470*/  IMAD R3, R3, c[0x0][0x32c], -R4 ;  /* 0x0000cb0003037a24 */ /* 0x000fe800078e0a04 */
[----:B------:R-:W-:Y:S05]  /*10480*/  IMAD.IADD R3, R3, 0x1, -R28 ;  /* 0x0000000103037824 */ /* 0x000fea00078e0a1c */
[----:B------:R-:W-:Y:S02]  /*10490*/  IADD3 R8, R3, c[0x0][0x32c], RZ ;  /* 0x0000cb0003087a10 */ /* 0x000fe40007ffe0ff */
[----:B------:R-:W-:Y:S02]  /*104a0*/  IMNMX R0, R0, R3, !PT ;  /* 0x0000000300007217 */ /* 0x000fe40007800200 */
[----:B------:R-:W-:Y:S02]  /*104b0*/  IMNMX R2, R2, R8, PT ;  /* 0x0000000802027217 */ /* 0x000fe40003800200 */
.L_x_1620:
[----:B----4-:R-:W-:Y:S01]  /*104c0*/  ISETP.GT.AND P0, PT, R223, -0x1, PT ;  /* 0xffffffffdf00780c */ /* 0x010fe20003f04270 */
        /* <DEDUP_REMOVED lines=67> */
.L_x_1626:
[----:B------:R-:W-:Y:S04]  /*10900*/  MOV R5, c[0x0][0x32c] ;  /* 0x0000cb0000057a02 */ /* 0x000fe80000000f00 */
[----:B------:R-:W-:Y:S11]  /*10910*/  ISETP.NE.AND P5, PT, R5, 0x1, PT ;  /* 0x000000010500780c */ /* 0x000ff60003fa5270 */
[----:B------:R-:W-:Y:S02]  /*10920*/  @!UPT UIADD3 URZ, URZ, URZ, URZ ;  /* 0x0000003f3f3ff290 */ /* 0x000fe4000fffe03f */
[----:B------:R-:W-:Y:S05]  /*10930*/  @P5 IMAD.HI.U32 R5, R3, c[0x0][0x330], RZ ;  /* 0x0000cc0003055a27 */ /* 0x000fea00078e00ff */
[----:B------:R-:W-:Y:S02]  /*10940*/  @P5 SHF.R.U32.HI R3, RZ, c[0x0][0x334], R5 ;  /* 0x0000cd00ff035a19 */ /* 0x000fe40000011605 */
.L_x_1627:
[----:B------:R-:W-:Y:S05]  /*10950*/  BSYNC B0 ;  /* 0x0000000000007941 */ /* 0x000fea0003800000 */
.L_x_1625:
[----:B------:R-:W-:Y:S04]  /*10960*/  IMAD R4, R3, c[0x0][0x32c], -R4 ;  /* 0x0000cb0003047a24 */ /* 0x000fe800078e0a04 */
[----:B------:R-:W-:Y:S05]  /*10970*/  IMAD.IADD R4, R4, 0x1, -R28 ;  /* 0x0000000104047824 */ /* 0x000fea00078e0a1c */
[----:B------:R-:W-:Y:S02]  /*10980*/  IADD3 R3, R4, c[0x0][0x32c], RZ ;  /* 0x0000cb0004037a10 */ /* 0x000fe40007ffe0ff */
[----:B------:R-:W-:Y:S02]  /*10990*/  IMNMX R0, R0, R4, !PT ;  /* 0x0000000400007217 */ /* 0x000fe40007800200 */
[----:B------:R-:W-:Y:S02]  /*109a0*/  IMNMX R2, R2, R3, PT ;  /* 0x0000000302027217 */ /* 0x000fe40003800200 */
.L_x_1624:
        /* <DEDUP_REMOVED lines=13> */
[----:B------:R-:W-:Y:S02]  /*10a80*/  ISETP.LT.OR P6, PT, R2, 0x2, P6 ;  /* 0x000000020200780c */ /* 0x000fe400037c1670 */
[----:B------:R-:W-:Y:S02]  /*10a90*/  FMNMX.FTZ R3, R176, R3, !PT ;  /* 0x00000003b0037209 */ /* 0x000fe40007810000 */
[----:B------:R-:W-:Y:S02]  /*10aa0*/  FSEL R6, R193, -INF , !P6 ;  /* 0xff800000c1067808 */ /* 0x000fe40007000000 */
[----:B------:R-:W-:Y:S02]  /*10ab0*/  ISETP.GT.AND P6, PT, R0, 0x9, P0 ;  /* 0x000000090000780c */ /* 0x000fe400007c4270 */
[----:B------:R-:W-:Y:S02]  /*10ac0*/  ISETP.LT.OR P5, PT, R2, 0x9, P5 ;  /* 0x000000090200780c */ /* 0x000fe40002fa1670 */
        /* <DEDUP_REMOVED lines=95> */
[C---:B--2---:R-:W-:Y:S01]  /*110c0*/  FMUL.FTZ R8, R2.reuse, R140 ;  /* 0x0000008c02087220 */ /* 0x044fe20000410000 */
[----:B------:R-:W-:Y:S01]  /*110d0*/  ISETP.GT.AND P0, PT, R223, R231, PT ;  /* 0x000000e7df00720c */ /* 0x000fe20003f04270 */
        /* <DEDUP_REMOVED lines=30> */
[C---:B------:R-:W-:Y:S01]  /*112c0*/  FMUL.FTZ R61, R2.reuse, R61 ;  /* 0x0000003d023d7220 */ /* 0x040fe20000410000 */
        /* <DEDUP_REMOVED lines=68> */
[C---:B------:R-:W-:Y:S01]  /*11710*/  FMUL.FTZ R59, R0.reuse, R59 ;  /* 0x0000003b003b7220 */ /* 0x040fe20000410000 */
        /* <DEDUP_REMOVED lines=14> */
[----:B------:R-:W-:Y:S02]  /*11800*/  FMUL.FTZ R74, R0, R74 ;  /* 0x0000004a004a7220 */ /* 0x000fe40000410000 */
        /* <DEDUP_REMOVED lines=114> */
[C---:B--2---:R-:W-:Y:S08]  /*11f30*/  HMMA.16816.F32 R36, R136.reuse, R140, R36 ;  /* 0x0000008c8824723c */ /* 0x044ff00000001824 */
[C---:B------:R-:W-:Y:S01]  /*11f40*/  HMMA.16816.F32 R40, R136.reuse, R142, R40 ;  /* 0x0000008e8828723c */ /* 0x040fe20000001828 */
[----:B------:R-:W2:Y:S07]  /*11f50*/  LDSM.16.MT88.4 R140, [R197+0x4900] ;  /* 0x00490000c58c783b */ /* 0x000eae0000004200 */
[C---:B-1----:R-:W-:Y:S04]  /*11f60*/  HMMA.16816.F32 R44, R136.reuse, R144, R44 ;  /* 0x00000090882c723c */ /* 0x042fe8000000182c */
[--C-:B----4-:R-:W-:Y:S04]  /*11f70*/  FFMA.FTZ R134, R183, c[0x0][0x2d0], -R172.reuse ;  /* 0x0000b400b7867a23 */ /* 0x110fe800000108ac */
[C---:B------:R-:W-:Y:S01]  /*11f80*/  HMMA.16816.F32 R48, R136.reuse, R146, R48 ;  /* 0x000000928830723c */ /* 0x040fe20000001830 */
[----:B------:R-:W1:Y:S01]  /*11f90*/  LDSM.16.MT88.4 R144, [R198+0x4900] ;  /* 0x00490000c690783b */ /* 0x000e620000004200 */
[----:B------:R4:W1:Y:S06]  /*11fa0*/  MUFU.EX2 R182, R134 ;  /* 0x0000008600b67308 */ /* 0x00086c0000000800 */
[C---:B-----5:R-:W-:Y:S08]  /*11fb0*/  HMMA.16816.F32 R52, R136.reuse, R148, R52 ;  /* 0x000000948834723c */ /* 0x060ff00000001834 */
[C---:B------:R-:W-:Y:S01]  /*11fc0*/  HMMA.16816.F32 R56, R136.reuse, R150, R56 ;  /* 0x000000968838723c */ /* 0x040fe20000001838 */
[----:B------:R-:W5:Y:S07]  /*11fd0*/  LDSM.16.MT88.4 R148, [R200+0x4900] ;  /* 0x00490000c894783b */ /* 0x000f6e0000004200 */
[C---:B---3--:R-:W-:Y:S04]  /*11fe0*/  HMMA.16816.F32 R60, R136.reuse, R152, R60 ;  /* 0x00000098883c723c */ /* 0x048fe8000000183c */
[--C-:B----4-:R-:W-:Y:S04]  /*11ff0*/  FFMA.FTZ R134, R178, c[0x0][0x2d0], -R133.reuse ;  /* 0x0000b400b2867a23 */ /* 0x110fe80000010885 */
        /* <DEDUP_REMOVED lines=32> */
[----:B------:R-:W-:Y:S01]  /*12200*/  HMMA.16816.F32 R128, R136, R154, R128 ;  /* 0x0000009a8880723c */ /* 0x000fe20000001880 */
[----:B------:R-:W3:Y:S01]  /*12210*/  LDSM.16.MT88.4 R152, [R199+0x1100] ;  /* 0x00110000c798783b */ /* 0x000ee20000004200 */
[----:B------:R4:W-:Y:S05]  /*12220*/  MUFU.EX2 R181, R134 ;  /* 0x0000008600b57308 */ /* 0x0009ea0000000800 */
[----:B------:R-:W-:Y:S02]  /*12230*/  F2FP.PACK_AB R136, R189, R232 ;  /* 0x000000e8bd88723e */ /* 0x000fe400000000ff */
[----:B------:R-:W-:Y:S03]  /*12240*/  F2FP.PACK_AB R138, R182, R187 ;  /* 0x000000bbb68a723e */ /* 0x000fe600000000ff */
[----:B------:R-:W-:Y:S02]  /*12250*/  F2FP.PACK_AB R137, R176, R177 ;  /* 0x000000b1b089723e */ /* 0x000fe400000000ff */
[----:B-1----:R-:W-:Y:S07]  /*12260*/  F2FP.PACK_AB R139, R174, R175 ;  /* 0x000000afae8b723e */ /* 0x002fee00000000ff */
[C---:B--2---:R-:W-:Y:S03]  /*12270*/  HMMA.16816.F32 R4, R136.reuse, R140, R4 ;  /* 0x0000008c8804723c */ /* 0x044fe60000001804 */
[--C-:B----4-:R-:W-:Y:S05]  /*12280*/  FFMA.FTZ R134, R195, c[0x0][0x2d0], -R172.reuse ;  /* 0x0000b400c3867a23 */ /* 0x110fea00000108ac */
[C---:B------:R-:W-:Y:S01]  /*12290*/  HMMA.16816.F32 R8, R136.reuse, R142, R8 ;  /* 0x0000008e8808723c */ /* 0x040fe20000001808 */
[----:B------:R-:W1:Y:S01]  /*122a0*/  LDSM.16.MT88.4 R140, [R197+0x3100] ;  /* 0x00310000c58c783b */ /* 0x000e620000004200 */
[----:B------:R-:W2:Y:S06]  /*122b0*/  MUFU.EX2 R180, R134 ;  /* 0x0000008600b47308 */ /* 0x000eac0000000800 */
[C---:B------:R-:W-:Y:S08]  /*122c0*/  HMMA.16816.F32 R12, R136.reuse, R144, R12 ;  /* 0x00000090880c723c */ /* 0x040ff0000000180c */
[C---:B------:R-:W-:Y:S01]  /*122d0*/  HMMA.16816.F32 R16, R136.reuse, R146, R16 ;  /* 0x000000928810723c */ /* 0x040fe20000001810 */
[----:B------:R-:W4:Y:S07]  /*122e0*/  LDSM.16.MT88.4 R144, [R198+0x3100] ;  /* 0x00310000c690783b */ /* 0x000f2e0000004200 */
[C---:B-----5:R-:W-:Y:S04]  /*122f0*/  HMMA.16816.F32 R20, R136.reuse, R148, R20 ;  /* 0x000000948814723c */ /* 0x060fe80000001814 */
[----:B--2---:R-:W-:Y:S01]  /*12300*/  F2FP.PACK_AB R168, R180, R181 ;  /* 0x000000b5b4a8723e */ /* 0x004fe200000000ff */
[--C-:B------:R-:W-:Y:S02]  /*12310*/  FFMA.FTZ R134, R224, c[0x0][0x2d0], -R172.reuse ;  /* 0x0000b400e0867a23 */ /* 0x100fe400000108ac */
[----:B------:R-:W-:Y:S01]  /*12320*/  FFMA.FTZ R172, R226, c[0x0][0x2d0], -R172 ;  /* 0x0000b400e2ac7a23 */ /* 0x000fe200000108ac */
[C---:B------:R-:W-:Y:S01]  /*12330*/  HMMA.16816.F32 R24, R136.reuse, R150, R24 ;  /* 0x000000968818723c */ /* 0x040fe20000001818 */
[----:B------:R-:W2:Y:S01]  /*12340*/  LDSM.16.MT88.4 R148, [R200+0x3100] ;  /* 0x00310000c894783b */ /* 0x000ea20000004200 */
[----:B------:R5:W-:Y:S06]  /*12350*/  MUFU.EX2 R179, R134 ;  /* 0x0000008600b37308 */ /* 0x000bec0000000800 */
[C---:B---3--:R-:W-:Y:S04]  /*12360*/  HMMA.16816.F32 R28, R136.reuse, R152, R28 ;  /* 0x00000098881c723c */ /* 0x048fe8000000181c */
[----:B------:R-:W3:Y:S04]  /*12370*/  MUFU.EX2 R178, R172 ;  /* 0x000000ac00b27308 */ /* 0x000ee80000000800 */
[C---:B------:R-:W-:Y:S01]  /*12380*/  HMMA.16816.F32 R32, R136.reuse, R154, R32 ;  /* 0x0000009a8820723c */ /* 0x040fe20000001820 */
[----:B------:R-:W2:Y:S07]  /*12390*/  LDSM.16.MT88.4 R152, [R199+0x3100] ;  /* 0x00310000c798783b */ /* 0x000eae0000004200 */
[C---:B-1----:R-:W-:Y:S04]  /*123a0*/  HMMA.16816.F32 R36, R136.reuse, R140, R36 ;  /* 0x0000008c8824723c */ /* 0x042fe80000001824 */
[--C-:B-----5:R-:W-:Y:S04]  /*123b0*/  FFMA.FTZ R134, R191, c[0x0][0x2d0], -R133.reuse ;  /* 0x0000b400bf867a23 */ /* 0x120fe80000010885 */
[C---:B------:R-:W-:Y:S01]  /*123c0*/  HMMA.16816.F32 R40, R136.reuse, R142, R40 ;  /* 0x0000008e8828723c */ /* 0x040fe20000001828 */
[----:B------:R-:W1:Y:S01]  /*123d0*/  LDSM.16.MT88.4 R140, [R197+0x5100] ;  /* 0x00510000c58c783b */ /* 0x000e620000004200 */
[----:B------:R5:W-:Y:S02]  /*123e0*/  MUFU.EX2 R173, R134 ;  /* 0x0000008600ad7308 */ /* 0x000be40000000800 */
[----:B---3--:R-:W-:Y:S04]  /*123f0*/  F2FP.PACK_AB R170, R178, R179 ;  /* 0x000000b3b2aa723e */ /* 0x008fe800000000ff */
[C---:B----4-:R-:W-:Y:S08]  /*12400*/  HMMA.16816.F32 R44, R136.reuse, R144, R44 ;  /* 0x00000090882c723c */ /* 0x050ff0000000182c */
[C---:B------:R-:W-:Y:S01]  /*12410*/  HMMA.16816.F32 R48, R136.reuse, R146, R48 ;  /* 0x000000928830723c */ /* 0x040fe20000001830 */
[----:B------:R-:W3:Y:S07]  /*12420*/  LDSM.16.MT88.4 R144, [R198+0x5100] ;  /* 0x00510000c690783b */ /* 0x000eee0000004200 */
[C---:B--2---:R-:W-:Y:S04]  /*12430*/  HMMA.16816.F32 R52, R136.reuse, R148, R52 ;  /* 0x000000948834723c */ /* 0x044fe80000001834 */
[--C-:B-----5:R-:W-:Y:S04]  /*12440*/  FFMA.FTZ R134, R192, c[0x0][0x2d0], -R133.reuse ;  /* 0x0000b400c0867a23 */ /* 0x120fe80000010885 */
[C---:B------:R-:W-:Y:S01]  /*12450*/  HMMA.16816.F32 R56, R136.reuse, R150, R56 ;  /* 0x000000968838723c */ /* 0x040fe20000001838 */
[----:B------:R-:W2:Y:S01]  /*12460*/  LDSM.16.MT88.4 R148, [R200+0x5100] ;  /* 0x00510000c894783b */ /* 0x000ea20000004200 */
[----:B------:R-:W4:Y:S06]  /*12470*/  MUFU.EX2 R172, R134 ;  /* 0x0000008600ac7308 */ /* 0x000f2c0000000800 */
[C---:B------:R-:W-:Y:S08]  /*12480*/  HMMA.16816.F32 R60, R136.reuse, R152, R60 ;  /* 0x00000098883c723c */ /* 0x040ff0000000183c */
[C---:B------:R-:W-:Y:S01]  /*12490*/  HMMA.16816.F32 R64, R136.reuse, R154, R64 ;  /* 0x0000009a8840723c */ /* 0x040fe20000001840 */
[----:B------:R-:W5:Y:S07]  /*124a0*/  LDSM.16.MT88.4 R152, [R199+0x5100] ;  /* 0x00510000c798783b */ /* 0x000f6e0000004200 */
[C---:B-1----:R-:W-:Y:S04]  /*124b0*/  HMMA.16816.F32 R68, R136.reuse, R140, R68 ;  /* 0x0000008c8844723c */ /* 0x042fe80000001844 */
[----:B----4-:R-:W-:Y:S01]  /*124c0*/  F2FP.PACK_AB R169, R172, R173 ;  /* 0x000000adaca9723e */ /* 0x010fe200000000ff */
[--C-:B------:R-:W-:Y:S02]  /*124d0*/  FFMA.FTZ R134, R193, c[0x0][0x2d0], -R133.reuse ;  /* 0x0000b400c1867a23 */ /* 0x100fe40000010885 */
[----:B------:R-:W-:Y:S01]  /*124e0*/  FFMA.FTZ R133, R135, c[0x0][0x2d0], -R133 ;  /* 0x0000b40087857a23 */ /* 0x000fe20000010885 */
[C---:B------:R-:W-:Y:S01]  /*124f0*/  HMMA.16816.F32 R72, R136.reuse, R142, R72 ;  /* 0x0000008e8848723c */ /* 0x040fe20000001848 */
[----:B------:R-:W1:Y:S02]  /*12500*/  LDSM.16.MT88.4 R140, [R197+0x7100] ;  /* 0x00710000c58c783b */ /* 0x000e640000004200 */
[----:B------:R-:W-:Y:S05]  /*12510*/  MUFU.EX2 R134, R134 ;  /* 0x0000008600867308 */ /* 0x000fea0000000800 */
[C---:B---3--:R-:W-:Y:S05]  /*12520*/  HMMA.16816.F32 R76, R136.reuse, R144, R76 ;  /* 0x00000090884c723c */ /* 0x048fea000000184c */
[----:B------:R-:W3:Y:S03]  /*12530*/  MUFU.EX2 R133, R133 ;  /* 0x0000008500857308 */ /* 0x000ee60000000800 */
[C---:B------:R-:W-:Y:S01]  /*12540*/  HMMA.16816.F32 R80, R136.reuse, R146, R80 ;  /* 0x000000928850723c */ /* 0x040fe20000001850 */
[----:B------:R-:W4:Y:S07]  /*12550*/  LDSM.16.MT88.4 R144, [R198+0x7100] ;  /* 0x00710000c690783b */ /* 0x000f2e0000004200 */
[C---:B--2---:R-:W-:Y:S08]  /*12560*/  HMMA.16816.F32 R84, R136.reuse, R148, R84 ;  /* 0x000000948854723c */ /* 0x044ff00000001854 */
[C---:B------:R-:W-:Y:S01]  /*12570*/  HMMA.16816.F32 R88, R136.reuse, R150, R88 ;  /* 0x000000968858723c */ /* 0x040fe20000001858 */
[----:B------:R-:W2:Y:S03]  /*12580*/  LDSM.16.MT88.4 R148, [R200+0x7100] ;  /* 0x00710000c894783b */ /* 0x000ea60000004200 */
[----:B---3--:R-:W-:Y:S04]  /*12590*/  F2FP.PACK_AB R171, R133, R134 ;  /* 0x0000008685ab723e */ /* 0x008fe800000000ff */
[C---:B-----5:R-:W-:Y:S08]  /*125a0*/  HMMA.16816.F32 R92, R136.reuse, R152, R92 ;  /* 0x00000098885c723c */ /* 0x060ff0000000185c */
[C---:B------:R-:W-:Y:S01]  /*125b0*/  HMMA.16816.F32 R96, R136.reuse, R154, R96 ;  /* 0x0000009a8860723c */ /* 0x040fe20000001860 */
[----:B------:R-:W3:Y:S07]  /*125c0*/  LDSM.16.MT88.4 R152, [R199+0x7100] ;  /* 0x00710000c798783b */ /* 0x000eee0000004200 */
[C---:B-1----:R-:W-:Y:S08]  /*125d0*/  HMMA.16816.F32 R100, R136.reuse, R140, R100 ;  /* 0x0000008c8864723c */ /* 0x042ff00000001864 */
[C---:B------:R-:W-:Y:S01]  /*125e0*/  HMMA.16816.F32 R104, R136.reuse, R142, R104 ;  /* 0x0000008e8868723c */ /* 0x040fe20000001868 */
[----:B------:R-:W1:Y:S07]  /*125f0*/  LDSM.16.MT88.4 R140, [R197+0x1900] ;  /* 0x00190000c58c783b */ /* 0x000e6e0000004200 */
[C---:B----4-:R-:W-:Y:S08]  /*12600*/  HMMA.16816.F32 R108, R136.reuse, R144, R108 ;  /* 0x00000090886c723c */ /* 0x050ff0000000186c */
[C---:B------:R-:W-:Y:S08]  /*12610*/  HMMA.16816.F32 R112, R136.reuse, R146, R112 ;  /* 0x000000928870723c */ /* 0x040ff00000001870 */
[C---:B--2---:R-:W-:Y:S08]  /*12620*/  HMMA.16816.F32 R116, R136.reuse, R148, R116 ;  /* 0x000000948874723c */ /* 0x044ff00000001874 */
[C---:B------:R-:W-:Y:S08]  /*12630*/  HMMA.16816.F32 R120, R136.reuse, R150, R120 ;  /* 0x000000968878723c */ /* 0x040ff00000001878 */
[C---:B---3--:R-:W-:Y:S08]  /*12640*/  HMMA.16816.F32 R124, R136.reuse, R152, R124 ;  /* 0x00000098887c723c */ /* 0x048ff0000000187c */
[----:B------:R-:W-:Y:S08]  /*12650*/  HMMA.16816.F32 R128, R136, R154, R128 ;  /* 0x0000009a8880723c */ /* 0x000ff00000001880 */
[C---:B-1----:R-:W-:Y:S01]  /*12660*/  HMMA.16816.F32 R136, R168.reuse, R140, R4 ;  /* 0x0000008ca888723c */ /* 0x042fe20000001804 */
[----:B------:R-:W1:Y:S07]  /*12670*/  LDSM.16.MT88.4 R4, [R197+0x3900] ;  /* 0x00390000c504783b */ /* 0x000e6e0000004200 */
[C---:B------:R-:W-:Y:S01]  /*12680*/  HMMA.16816.F32 R140, R168.reuse, R142, R8 ;  /* 0x0000008ea88c723c */ /* 0x040fe20000001808 */
[----:B------:R-:W2:Y:S07]  /*12690*/  LDSM.16.MT88.4 R8, [R198+0x3900] ;  /* 0x00390000c608783b */ /* 0x000eae0000004200 */
[C---:B------:R-:W-:Y:S01]  /*126a0*/  HMMA.16816.F32 R144, R168.reuse, R156, R12 ;  /* 0x0000009ca890723c */ /* 0x040fe2000000180c */
        /* <DEDUP_REMOVED lines=29> */
[----:B------:R-:W-:Y:S01]  /*12880*/  FFMA.FTZ R16, R2, R248, R243 ;  /* 0x000000f802107223 */ /* 0x000fe200000100f3 */
[C---:B------:R-:W-:Y:S04]  /*12890*/  HMMA.16816.F32 R96, R168.reuse, R18, R96 ;  /* 0x00000012a860723c */ /* 0x040fe80000001860 */
[----:B------:R-:W-:Y:S02]  /*128a0*/  FFMA.FTZ R2, R0, R249, R230 ;  /* 0x000000f900027223 */ /* 0x000fe400000100e6 */
[----:B------:R-:W-:Y:S02]  /*128b0*/  FADD.FTZ R0, R246, R16 ;  /* 0x00000010f6007221 */ /* 0x000fe40000010000 */
[C---:B-1----:R-:W-:Y:S04]  /*128c0*/  HMMA.16816.F32 R100, R168.reuse, R4, R100 ;  /* 0x00000004a864723c */ /* 0x042fe80000001864 */
[----:B------:R-:W-:Y:S02]  /*128d0*/  FADD.FTZ R2, R229, R2 ;  /* 0x00000002e5027221 */ /* 0x000fe40000010000 */
[----:B------:R-:W-:Y:S02]  /*128e0*/  FADD.FTZ R0, R245, R0 ;  /* 0x00000000f5007221 */ /* 0x000fe40000010000 */
[C---:B------:R-:W-:Y:S01]  /*128f0*/  HMMA.16816.F32 R104, R168.reuse, R6, R104 ;  /* 0x00000006a868723c */ /* 0x040fe20000001868 */
[----:B------:R-:W1:Y:S03]  /*12900*/  LDSM.16.MT88.4 R4, [R199+0x7900] ;  /* 0x00790000c704783b */ /* 0x000e660000004200 */
[----:B------:R-:W-:Y:S02]  /*12910*/  FADD.FTZ R2, R228, R2 ;  /* 0x00000002e4027221 */ /* 0x000fe40000010000 */
[----:B------:R-:W-:Y:S02]  /*12920*/  FADD.FTZ R0, R244, R0 ;  /* 0x00000000f4007221 */ /* 0x000fe40000010000 */
[----:B------:R-:W-:Y:S01]  /*12930*/  FADD.FTZ R2, R227, R2 ;  /* 0x00000002e3027221 */ /* 0x000fe20000010000 */
[C---:B--2---:R-:W-:Y:S03]  /*12940*/  HMMA.16816.F32 R108, R168.reuse, R8, R108 ;  /* 0x00000008a86c723c */ /* 0x044fe6000000186c */
[----:B------:R-:W-:Y:S02]  /*12950*/  FADD.FTZ R0, R242, R0 ;  /* 0x00000000f2007221 */ /* 0x000fe40000010000 */
[----:B------:R-:W-:Y:S02]  /*12960*/  FADD.FTZ R2, R190, R2 ;  /* 0x00000002be027221 */ /* 0x000fe40000010000 */
[----:B------:R-:W-:Y:S01]  /*12970*/  FADD.FTZ R0, R241, R0 ;  /* 0x00000000f1007221 */ /* 0x000fe20000010000 */
[C---:B------:R-:W-:Y:S04]  /*12980*/  HMMA.16816.F32 R112, R168.reuse, R10, R112 ;  /* 0x0000000aa870723c */ /* 0x040fe80000001870 */
[----:B------:R-:W-:Y:S02]  /*12990*/  FADD.FTZ R2, R188, R2 ;  /* 0x00000002bc027221 */ /* 0x000fe40000010000 */
[----:B------:R-:W-:Y:S02]  /*129a0*/  FADD.FTZ R0, R240, R0 ;  /* 0x00000000f0007221 */ /* 0x000fe40000010000 */
[----:B------:R-:W-:Y:S01]  /*129b0*/  FADD.FTZ R2, R186, R2 ;  /* 0x00000002ba027221 */ /* 0x000fe20000010000 */
[C---:B---3--:R-:W-:Y:S03]  /*129c0*/  HMMA.16816.F32 R116, R168.reuse, R12, R116 ;  /* 0x0000000ca874723c */ /* 0x048fe60000001874 */
        /* <DEDUP_REMOVED lines=8> */
[----:B------:R-:W-:Y:S02]  /*12a50*/  FADD.FTZ R0, R187, R0 ;  /* 0x00000000bb007221 */ /* 0x000fe40000010000 */
[----:B------:R-:W-:Y:S02]  /*12a60*/  FADD.FTZ R2, R175, R2 ;  /* 0x00000002af027221 */ /* 0x000fe40000010000 */
        /* <DEDUP_REMOVED lines=16> */
.L_x_1619:
[----:B------:R-:W2:Y:S01]  /*12b70*/  SHFL.BFLY PT, R6, R248, 0x2, 0x1f ;  /* 0x0c401f00f8067f89 */ /* 0x000ea200000e0000 */
[----:B------:R-:W-:-:S02]  /*12b80*/  MOV R17, 0xff800000 ;  /* 0xff80000000117802 */ /* 0x000fc40000000f00 */
[----:B------:R-:W-:Y:S01]  /*12b90*/  MOV R18, 0xff800000 ;  /* 0xff80000000127802 */ /* 0x000fe20000000f00 */
[----:B------:R-:W3:Y:S01]  /*12ba0*/  SHFL.BFLY PT, R7, R249, 0x2, 0x1f ;  /* 0x0c401f00f9077f89 */ /* 0x000ee200000e0000 */
[----:B------:R-:W-:Y:S01]  /*12bb0*/  PLOP3.LUT P2, PT, PT, PT, PT, 0x8, 0x0 ;  /* 0x000000000000781c */ /* 0x000fe20003f4e170 */
[----:B--2---:R-:W-:Y:S02]  /*12bc0*/  FADD.FTZ R6, R6, R248 ;  /* 0x000000f806067221 */ /* 0x004fe40000010000 */
[----:B---3--:R-:W-:-:S03]  /*12bd0*/  FADD.FTZ R7, R7, R249 ;  /* 0x000000f907077221 */ /* 0x008fc60000010000 */
[----:B------:R-:W2:Y:S04]  /*12be0*/  SHFL.BFLY PT, R2, R6, 0x1, 0x1f ;  /* 0x0c201f0006027f89 */ /* 0x000ea800000e0000 */
[----:B------:R-:W3:Y:S01]  /*12bf0*/  SHFL.BFLY PT, R0, R7, 0x1, 0x1f ;  /* 0x0c201f0007007f89 */ /* 0x000ee200000e0000 */
[----:B--2---:R-:W-:Y:S01]  /*12c00*/  FADD.FTZ R6, R6, R2 ;  /* 0x0000000206067221 */ /* 0x004fe20000010000 */
[----:B------:R-:W-:Y:S01]  /*12c10*/  MOV R2, RZ ;  /* 0x000000ff00027202 */ /* 0x000fe20000000f00 */
[----:B---3--:R-:W-:-:S03]  /*12c20*/  FADD.FTZ R7, R0, R7 ;  /* 0x0000000700077221 */ /* 0x008fc60000010000 */
[----:B------:R-:W-:Y:S02]  /*12c30*/  FSETP.NE.FTZ.AND P1, PT, R6, RZ, PT ;  /* 0x000000ff0600720b */ /* 0x000fe40003f35000 */
[----:B------:R-:W-:Y:S02]  /*12c40*/  MOV R0, RZ ;  /* 0x000000ff00007202 */ /* 0x000fe40000000f00 */
[----:B------:R-:W-:-:S09]  /*12c50*/  FSETP.NE.FTZ.AND P0, PT, R7, RZ, PT ;  /* 0x000000ff0700720b */ /* 0x000fd20003f15000 */
[----:B------:R-:W2:Y:S01]  /*12c60*/  @P1 MUFU.RCP R2, R6 ;  /* 0x0000000600021308 */ /* 0x000ea20000001000 */
[----:B-1----:R-:W-:-:S05]  /*12c70*/  @P1 MOV R4, 0x3f317218 ;  /* 0x3f31721800041802 */ /* 0x002fca0000000f00 */
[----:B------:R-:W-:Y:S02]  /*12c80*/  @P1 FMUL.FTZ R5, R4, c[0x0][0x2d0] ;  /* 0x0000b40004051a20 */ /* 0x000fe40000410000 */
[----:B------:R-:W-:Y:S08]  /*12c90*/  @P0 MUFU.RCP R0, R7 ;  /* 0x0000000700000308 */ /* 0x000ff00000001000 */
[----:B------:R-:W1:Y:S01]  /*12ca0*/  @P1 MUFU.LG2 R6, R6 ;  /* 0x0000000600061308 */ /* 0x000e620000000c00 */
[----:B--2---:R-:W-:-:S02]  /*12cb0*/  FMUL.FTZ R136, R2, R136 ;  /* 0x0000008802887220 */ /* 0x004fc40000410000 */
[C---:B------:R-:W-:Y:S02]  /*12cc0*/  FMUL.FTZ R137, R2.reuse, R137 ;  /* 0x0000008902897220 */ /* 0x040fe40000410000 */
[C---:B------:R-:W-:Y:S02]  /*12cd0*/  FMUL.FTZ R140, R2.reuse, R140 ;  /* 0x0000008c028c7220 */ /* 0x040fe40000410000 */
[C---:B------:R-:W-:Y:S01]  /*12ce0*/  FMUL.FTZ R141, R2.reuse, R141 ;  /* 0x0000008d028d7220 */ /* 0x040fe20000410000 */
[----:B------:R-:W2:Y:S01]  /*12cf0*/  @P0 MUFU.LG2 R7, R7 ;  /* 0x0000000700070308 */ /* 0x000ea20000000c00 */
        /* <DEDUP_REMOVED lines=61> */
[----:B-1----:R-:W-:Y:S02]  /*130d0*/  @P1 FMUL.FTZ R6, R6, 0.69314718246459960938 ;  /* 0x3f31721806061820 */ /* 0x002fe40000410000 */
[----:B--2---:R-:W-:Y:S02]  /*130e0*/  @P0 FMUL.FTZ R4, R7, 0.69314718246459960938 ;  /* 0x3f31721807040820 */ /* 0x004fe40000410000 */
        /* <DEDUP_REMOVED lines=67> */
.L_x_1586:
        /* <DEDUP_REMOVED lines=310> */
.L_x_1631:
[----:B------:R-:W-:Y:S05]  /*14880*/  BSYNC B0 ;  /* 0x0000000000007941 */ /* 0x000fea0003800000 */
.L_x_1630:
        /* <DEDUP_REMOVED lines=72> */
[----:B-----5:R-:W-:Y:S02]  /*14d10*/  @!P6 LEA.HI R4, R15, R15, RZ, 0x1 ;  /* 0x0000000f0f04e211 */ /* 0x020fe400078f08ff */
        /* <DEDUP_REMOVED lines=13> */
[----:B--2---:R-:W-:Y:S02]  /*14df0*/  @!P2 LEA.HI R7, R10, R10, RZ, 0x1 ;  /* 0x0000000a0a07a211 */ /* 0x004fe400078f08ff */
[----:B------:R-:W-:-:S02]  /*14e00*/  @!P1 LEA.HI R6, R11, R11, RZ, 0x1 ;  /* 0x0000000b0b069211 */ /* 0x000fc400078f08ff */
[----:B---3--:R-:W-:Y:S02]  /*14e10*/  @!P4 LEA.HI R4, R8, R8, RZ, 0x1 ;  /* 0x000000080804c211 */ /* 0x008fe400078f08ff */
        /* <DEDUP_REMOVED lines=39> */
[----:B--2---:R-:W-:-:S02]  /*15090*/  @!P2 LEA.HI R7, R10, R10, RZ, 0x1 ;  /* 0x0000000a0a07a211 */ /* 0x004fc400078f08ff */
[----:B------:R-:W-:Y:S02]  /*150a0*/  @!P1 LEA.HI R6, R11, R11, RZ, 0x1 ;  /* 0x0000000b0b069211 */ /* 0x000fe400078f08ff */
[----:B---3--:R-:W-:Y:S02]  /*150b0*/  @!P4 LEA.HI R4, R8, R8, RZ, 0x1 ;  /* 0x000000080804c211 */ /* 0x008fe400078f08ff */
        /* <DEDUP_REMOVED lines=36> */
[----:B--2---:R-:W-:-:S04]  /*15300*/  @!P2 LEA.HI R7, R10, R10, RZ, 0x1 ;  /* 0x0000000a0a07a211 */ /* 0x004fc800078f08ff */
        /* <DEDUP_REMOVED lines=26> */
.L_x_1629:
        /* <DEDUP_REMOVED lines=50> */
.L_x_1632:
        /* <DEDUP_REMOVED lines=11> */
.L_x_2630:


//--------------------- .text._ZN7cutlass13device_kernelIN5flash19enable_sm80_to_sm89INS1_16FlashAttnFwdSm80INS1_25CollectiveMainloopFwdSm80ILi8ELi1ELb0EN4cute5tupleIJNS5_1CILi128EEENS7_ILi64EEENS7_ILi256EEEEEELi256ENS_6half_tEfNS_4arch4Sm80ELb0ELb1ELb1ELb1ELb0ELb0ELb1ELb1EEENS1_21CollectiveEpilogueFwdINS6_IJS8_SA_S9_EEENS6_IJNS7_ILi1EEESI_SI_EEESC_SE_Li256ELb1ELb1ELb1ELb0EEENS1_36VarlenDynamicPersistentTileSchedulerILi128ELi64ELi256ELi256ELb1ELb1ELb0ELb1ELb0ELb1EEEEEEEEEvNT_6ParamsE --------------------------
	.section	.text._ZN7cutlass13device_kernelIN5flash19enable_sm80_to_sm89INS1_16FlashAttnFwdSm80INS1_25CollectiveMainloopFwdSm80ILi8ELi1ELb0EN4cute5tupleIJNS5_1CILi128EEENS7_ILi64EEENS7_ILi256EEEEEELi256ENS_6half_tEfNS_4arch4Sm80ELb0ELb1ELb1ELb1ELb0ELb0ELb1ELb1EEENS1_21CollectiveEpilogueFwdINS6_IJS8_SA_S9_EEENS6_IJNS7_ILi1EEESI_SI_EEESC_SE_Li256ELb1ELb1ELb1ELb0EEENS1_36VarlenDynamicPersistentTileSchedulerILi128ELi64ELi256ELi256ELb1ELb1ELb0ELb1ELb0ELb1EEEEEEEEEvNT_6ParamsE,"ax",@progbits
	.sectioninfo	@"SHI_REGISTERS=255"
	.align	128
.text._ZN7cutlass13device_kernelIN5flash19enable_sm80_to_sm89INS1_16FlashAttnFwdSm80INS1_25CollectiveMainloopFwdSm80ILi8ELi1ELb0EN4cute5tupleIJNS5_1CILi128EEENS7_ILi64EEENS7_ILi256EEEEEELi256ENS_6half_tEfNS_4arch4Sm80ELb0ELb1ELb1ELb1ELb0ELb0ELb1ELb1EEENS1_21CollectiveEpilogueFwdINS6_IJS8_SA_S9_EEENS6_IJNS7_ILi1EEESI_SI_EEESC_SE_Li256ELb1ELb1ELb1ELb0EEENS1_36VarlenDynamicPersistentTileSchedulerILi128ELi64ELi256ELi256ELb1ELb1ELb0ELb1ELb0ELb1EEEEEEEEEvNT_6ParamsE:
        .type           _ZN7cutlass13device_kernelIN5flash19enable_sm80_to_sm89INS1_16FlashAttnFwdSm80INS1_25CollectiveMainloopFwdSm80ILi8ELi1ELb0EN4cute5tupleIJNS5_1CILi128EEENS7_ILi64EEENS7_ILi256EEEEEELi256ENS_6half_tEfNS_4arch4Sm80ELb0ELb1ELb1ELb1ELb0ELb0ELb1ELb1EEENS1_21CollectiveEpilogueFwdINS6_IJS8_SA_S9_EEENS6_IJNS7_ILi1EEESI_SI_EEESC_SE_Li256ELb1ELb1ELb1ELb0EEENS1_36VarlenDynamicPersistentTileSchedulerILi128ELi64ELi256ELi256ELb1ELb1ELb0ELb1ELb0ELb1EEEEEEEEEvNT_6ParamsE,@function
        .size           _ZN7cutlass13device_kernelIN5flash19enable_sm80_to_sm89INS1_16FlashAttnFwdSm80INS1_25CollectiveMainloopFwdSm80ILi8ELi1ELb0EN4cute5tupleIJNS5_1CILi128EEENS7_ILi64EEENS7_ILi256EEEEEELi256ENS_6half_tEfNS_4arch4Sm80ELb0ELb1ELb1ELb1ELb0ELb0ELb1ELb1EEENS1_21CollectiveEpilogueFwdINS6_IJS8_SA_S9_EEENS6_IJNS7_ILi1EEESI_SI_EEESC_SE_Li256ELb1ELb1ELb1ELb0EEENS1_36VarlenDynamicPersistentTileSchedulerILi128ELi64ELi256ELi256ELb1ELb1ELb0ELb1ELb0ELb1EEEEEEEEEvNT_6ParamsE,(.L_x_2631 - _ZN7cutlass13device_kernelIN5flash19enable_sm80_to_sm89INS1_16FlashAttnFwdSm80INS1_25CollectiveMainloopFwdSm80ILi8ELi1ELb0EN4cute5tupleIJNS5_1CILi128EEENS7_ILi64EEENS7_ILi256EEEEEELi256ENS_6half_tEfNS_4arch4Sm80ELb0ELb1ELb1ELb1ELb0ELb0ELb1ELb1EEENS1_21CollectiveEpilogueFwdINS6_IJS8_SA_S9_EEENS6_IJNS7_ILi1EEESI_SI_EEESC_SE_Li256ELb1ELb1ELb1ELb0EEENS1_36VarlenDynamicPersistentTileSchedulerILi128ELi64ELi256ELi256ELb1ELb1ELb0ELb1ELb0ELb1EEEEEEEEEvNT_6ParamsE)
        .other          _ZN7cutlass13device_kernelIN5flash19enable_sm80_to_sm89INS1_16FlashAttnFwdSm80INS1_25CollectiveMainloopFwdSm80ILi8ELi1ELb0EN4cute5tupleIJNS5_1CILi128EEENS7_ILi64EEENS7_ILi256EEEEEELi256ENS_6half_tEfNS_4arch4Sm80ELb0ELb1ELb1ELb1ELb0ELb0ELb1ELb1EEENS1_21CollectiveEpilogueFwdINS6_IJS8_SA_S9_EEENS6_IJNS7_ILi1EEESI_SI_EEESC_SE_Li256ELb1ELb1ELb1ELb0EEENS1_36VarlenDynamicPersistentTileSchedulerILi128ELi64ELi256ELi256ELb1ELb1ELb0ELb1ELb0ELb1EEEEEEEEEvNT_6ParamsE,@"STO_CUDA_ENTRY STV_DEFAULT"
_ZN7cutlass13device_kernelIN5flash19enable_sm80_to_sm89INS1_16FlashAttnFwdSm80INS1_25CollectiveMainloopFwdSm80ILi8ELi1ELb0EN4cute5tupleIJNS5_1CILi128EEENS7_ILi64EEENS7_ILi256EEEEEELi256ENS_6half_tEfNS_4arch4Sm80ELb0ELb1ELb1ELb1ELb0ELb0ELb1ELb1EEENS1_21CollectiveEpilogueFwdINS6_IJS8_SA_S9_EEENS6_IJNS7_ILi1EEESI_SI_EEESC_SE_Li256ELb1ELb1ELb1ELb0EEENS1_36VarlenDynamicPersistentTileSchedulerILi128ELi64ELi256ELi256ELb1ELb1ELb0ELb1ELb0ELb1EEEEEEEEEvNT_6ParamsE:
[----:B------:R-:W-:-:S03]  /*0000*/  MOV R1, c[0x0][0x28] ;  /* 0x00000a0000017a02 */ /* 0x000fc60000000f00 */
[----:B------:R-:W1:Y:S01]  /*0010*/  S2R R2, SR_TID.X ;  /* 0x0000000000027919 */ /* 0x000e620000002100 */
[----:B------:R-:W-:Y:S01]  /*0020*/  IADD3 R1, R1, -0xb0, RZ ;  /* 0xffffff5001017810 */ /* 0x000fe20007ffe0ff */
[----:B------:R-:W-:Y:S01]  /*0030*/  ULDC.64 UR6, c[0x0][0x118] ;  /* 0x0000460000067ab9 */ /* 0x000fe20000000a00 */
[----:B-1----:R-:W-:-:S06]  /*0040*/  SHF.R.U32.HI R0, RZ, 0x5, R2 ;  /* 0x00000005ff007819 */ /* 0x002fcc0000011602 */
[----:B------:R-:W1:Y:S02]  /*0050*/  SHFL.IDX PT, R0, R0, RZ, 0x1f ;  /* 0x00001fff00007589 */ /* 0x000e6400000e0000 */
[----:B-1----:R-:W1:Y:S02]  /*0060*/  R2UR UR5, R0 ;  /* 0x00000000000573c2 */ /* 0x002e6400000e0000 */
[----:B-1----:R-:W-:-:S13]  /*0070*/  ISETP.NE.AND P0, PT, RZ, UR5, PT ;  /* 0x00000005ff007c0c */ /* 0x002fda000bf05270 */
        /* <DEDUP_REMOVED lines=46> */
.L_x_1638:
        /* <DEDUP_REMOVED lines=16> */
.L_x_1777:
        /* <DEDUP_REMOVED lines=16> */
.L_x_1778:
[----:B--2---:R-:W-:-:S05]  /*0560*/  IMAD R0, R0, c[0x0][0x538], RZ ;  /* 0x00014e0000007a24 */ /* 0x004fca00078e02ff */
[----:B------:R-:W-:-:S04]  /*0570*/  IADD3 R7, R0, R7, RZ ;  /* 0x0000000700077210 */ /* 0x000fc80007ffe0ff */
[----:B------:R-:W-:-:S13]  /*0580*/  ISETP.GT.AND P0, PT, R7, UR4, PT ;  /* 0x0000000407007c0c */ /* 0x000fda000bf04270 */
[----:B-1----:R-:W-:Y:S05]  /*0590*/  @!P0 BRA `(.L_x_1638) ;  /* 0xfffffdc000008947 */ /* 0x002fea000383ffff */
.L_x_1634:
[----:B------:R-:W-:-:S05]  /*05a0*/  IADD3 R11, -R0, R7, RZ ;  /* 0x00000007000b7210 */ /* 0x000fca0007ffe1ff */
[----:B------:R-:W-:-:S05]  /*05b0*/  IMAD R0, R4, c[0x0][0x538], R11 ;  /* 0x00014e0004007a24 */ /* 0x000fca00078e020b */
[----:B------:R-:W-:Y:S01]  /*05c0*/  ISETP.GT.AND P0, PT, R0, UR4, PT ;  /* 0x0000000400007c0c */ /* 0x000fe2000bf04270 */
[----:B------:R-:W-:-:S12]  /*05d0*/  BRA.DIV ~URZ, `(.L_x_1639) ;  /* 0x000194a27f007947 */ /* 0x000fd8000b800000 */
[----:B------:R-:W-:-:S04]  /*05e0*/  VOTE.ANY R10, PT, !P0 ;  /* 0x00000000000a7806 */ /* 0x000fc800040e0100 */
.L_x_1779:
[----:B------:R-:W1:Y:S02]  /*05f0*/  POPC R7, R10 ;  /* 0x0000000a00077309 */ /* 0x000e640000000000 */
[----:B-1----:R-:W-:-:S05]  /*0600*/  IADD3 R0, R7, R6, RZ ;  /* 0x0000000607007210 */ /* 0x002fca0007ffe0ff */
[----:B------:R1:W-:Y:S01]  /*0610*/  STL [R1+0x34], R0 ;  /* 0x0000340001007387 */ /* 0x0003e20000100800 */
[----:B------:R-:W-:Y:S05]  /*0620*/  BRA.DIV ~URZ, `(.L_x_1640) ;  /* 0x000194a27f007947 */ /* 0x000fea000b800000 */
[----:B------:R2:W3:Y:S01]  /*0630*/  SHFL.IDX PT, R12, R9, R7, 0x1f ;  /* 0x00001f07090c7589 */ /* 0x0004e200000e0000 */
[----:B------:R-:W-:-:S03]  /*0640*/  MOV R6, RZ ;  /* 0x000000ff00067202 */ /* 0x000fc60000000f00 */
[----:B------:R2:W4:Y:S04]  /*0650*/  SHFL.IDX PT, R9, R8, R7, 0x1f ;  /* 0x00001f0708097589 */ /* 0x00052800000e0000 */
.L_x_1780:
[----:B------:R-:W-:Y:S01]  /*0660*/  ISETP.NE.AND P0, PT, R10, RZ, PT ;  /* 0x000000ff0a00720c */ /* 0x000fe20003f05270 */
[----:B------:R-:W-:-:S12]  /*0670*/  BSSY B0, `(.L_x_1641) ;  /* 0x0000005000007945 */ /* 0x000fd80003800000 */
[----:B------:R-:W-:Y:S05]  /*0680*/  @!P0 BRA `(.L_x_1642) ;  /* 0x0000003000008947 */ /* 0x000fea0003800000 */
[----:B------:R-:W-:Y:S01]  /*0690*/  IADD3 R3, R7, -0x1, RZ ;  /* 0xffffffff07037810 */ /* 0x000fe20007ffe0ff */
[----:B------:R-:W-:Y:S05]  /*06a0*/  BRA.DIV ~URZ, `(.L_x_1643) ;  /* 0x000195027f007947 */ /* 0x000fea000b800000 */
[----:B------:R1:W2:Y:S02]  /*06b0*/  SHFL.IDX PT, R6, R4, R3, 0x1f ;  /* 0x00001f0304067589 */ /* 0x0002a400000e0000 */
.L_x_1642:
[----:B------:R-:W-:Y:S05]  /*06c0*/  BSYNC B0 ;  /* 0x0000000000007941 */ /* 0x000fea0003800000 */
.L_x_1641:
        /* <DEDUP_REMOVED lines=69> */
.L_x_1645:
        /* <DEDUP_REMOVED lines=70> */
.L_x_1646:
[----:B------:R-:W-:Y:S05]  /*0f80*/  BSYNC B0 ;  /* 0x0000000000007941 */ /* 0x000fea0003800000 */
.L_x_1644:
[----:B------:R-:W-:-:S04]  /*0f90*/  LOP3.LUT R0, RZ, R0, RZ, 0x33, !PT ;  /* 0x00000000ff007212 */ /* 0x000fc800078e33ff */
[----:B------:R-:W-:-:S05]  /*0fa0*/  IADD3 R0, R0, R12, RZ ;  /* 0x0000000c00007210 */ /* 0x000fca0007ffe0ff */
[----:B------:R2:W-:Y:S01]  /*0fb0*/  STL [R1+0x2c], R0 ;  /* 0x00002c0001007387 */ /* 0x0005e20000100800 */
[----:B------:R-:W-:Y:S05]  /*0fc0*/  BRA `(.L_x_1647) ;  /* 0x0000006000007947 */ /* 0x000fea0003800000 */
.L_x_1635:
[----:B------:R-:W-:Y:S01]  /*0fd0*/  MOV R0, UR4 ;  /* 0x0000000400007c02 */ /* 0x000fe20008000f00 */
[----:B------:R-:W-:Y:S04]  /*0fe0*/  STL [R1+0x2c], RZ ;  /* 0x00002cff01007387 */ /* 0x000fe80000100800 */
[----:B------:R-:W-:Y:S04]  /*0ff0*/  STL [R1+0x30], RZ ;  /* 0x000030ff01007387 */ /* 0x000fe80000100800 */
[----:B------:R1:W-:Y:S02]  /*1000*/  STL [R1+0x28], R0 ;  /* 0x0000280001007387 */ /* 0x0003e40000100800 */
[----:B-1----:R-:W-:-:S05]  /*1010*/  MOV R0, c[0x0][0x53c] ;  /* 0x00014f0000007a02 */ /* 0x002fca0000000f00 */
[----:B------:R1:W-:Y:S02]  /*1020*/  STL [R1+0x34], R0 ;  /* 0x0000340001007387 */ /* 0x0003e40000100800 */
.L_x_1647:
        /* <DEDUP_REMOVED lines=8> */
.L_x_1633:
[----:B-12---:R-:W2:Y:S02]  /*10b0*/  LDL R0, [R1+0x34] ;  /* 0x0000340001007983 */ /* 0x006ea40000100800 */
[----:B--2---:R-:W-:-:S13]  /*10c0*/  ISETP.GE.AND P0, PT, R0, c[0x0][0x53c], PT ;  /* 0x00014f0000007a0c */ /* 0x004fda0003f06270 */
[----:B------:R-:W-:Y:S05]  /*10d0*/  @P0 EXIT ;  /* 0x000000000000094d */ /* 0x000fea0003800000 */
[----:B------:R-:W1:Y:S02]  /*10e0*/  S2R R16, SR_TID.X ;  /* 0x0000000000107919 */ /* 0x000e640000002100 */
[----:B-1----:R-:W-:-:S04]  /*10f0*/  SHF.R.S32.HI R11, RZ, 0x1f, R16 ;  /* 0x0000001fff0b7819 */ /* 0x002fc80000011410 */
[CC--:B------:R-:W-:Y:S02]  /*1100*/  LEA.HI R2, R11.reuse, R16.reuse, RZ, 0x4 ;  /* 0x000000100b027211 */ /* 0x0c0fe400078f20ff */
[----:B------:R-:W-:Y:S02]  /*1110*/  LEA.HI R8, R11, R16, RZ, 0x3 ;  /* 0x000000100b087211 */ /* 0x000fe400078f18ff */
[----:B------:R-:W-:Y:S02]  /*1120*/  SHF.R.S32.HI R3, RZ, 0x4, R2 ;  /* 0x00000004ff037819 */ /* 0x000fe40000011402 */
[----:B---3--:R-:W-:Y:S02]  /*1130*/  LOP3.LUT R5, R8, 0xfffffff8, RZ, 0xc0, !PT ;  /* 0xfffffff808057812 */ /* 0x008fe400078ec0ff */
        /* <DEDUP_REMOVED lines=25> */
[----:B------:R-:W-:Y:S02]  /*12d0*/  LOP3.LUT R4, R13, 0xfffffff8, RZ, 0xc0, !PT ;  /* 0xfffffff80d047812 */ /* 0x000fe400078ec0ff */
[----:B------:R-:W-:-:S02]  /*12e0*/  LEA.HI R6, R11, R16, RZ, 0x5 ;  /* 0x000000100b067211 */ /* 0x000fc400078f28ff */
[----:B------:R-:W-:Y:S02]  /*12f0*/  LOP3.LUT R15, R3, R0, RZ, 0x3c, !PT ;  /* 0x00000000030f7212 */ /* 0x000fe400078e3cff */
[----:B------:R-:W-:Y:S01]  /*1300*/  LEA.HI R7, R11, R16, RZ, 0x6 ;  /* 0x000000100b077211 */ /* 0x000fe200078f30ff */
[----:B------:R-:W-:Y:S01]  /*1310*/  IMAD.IADD R11, R2, 0x1, -R4 ;  /* 0x00000001020b7824 */ /* 0x000fe200078e0a04 */
[----:B------:R-:W-:Y:S02]  /*1320*/  LOP3.LUT R0, R6, 0xffffffe0, RZ, 0xc0, !PT ;  /* 0xffffffe006007812 */ /* 0x000fe400078ec0ff */
[--C-:B------:R-:W-:Y:S01]  /*1330*/  SHF.R.S32.HI R8, RZ, 0x5, R6.reuse ;  /* 0x00000005ff087819 */ /* 0x100fe20000011406 */
[----:B------:R-:W-:Y:S01]  /*1340*/  IMAD.SHL.U32 R4, R7, 0x8, RZ ;  /* 0x0000000807047824 */ /* 0x000fe200078e00ff */
[----:B------:R-:W-:Y:S01]  /*1350*/  SHF.R.S32.HI R2, RZ, 0x1f, R6 ;  /* 0x0000001fff027819 */ /* 0x000fe20000011406 */
[----:B------:R-:W-:Y:S01]  /*1360*/  IMAD.IADD R17, R16, 0x1, -R0 ;  /* 0x0000000110117824 */ /* 0x000fe200078e0a00 */
[----:B------:R-:W-:-:S02]  /*1370*/  LOP3.LUT R3, R12, 0xfffffffc, RZ, 0xc0, !PT ;  /* 0xfffffffc0c037812 */ /* 0x000fc400078ec0ff */
[----:B------:R-:W-:Y:S01]  /*1380*/  LEA.HI R0, R2, R8, RZ, 0x3 ;  /* 0x0000000802007211 */ /* 0x000fe200078f18ff */
[----:B------:R-:W-:Y:S01]  /*1390*/  IMAD.SHL.U32 R2, R11, 0x40, RZ ;  /* 0x000000400b027824 */ /* 0x000fe200078e00ff */
[----:B------:R-:W-:Y:S01]  /*13a0*/  LOP3.LUT R219, R5, 0x7ffffe00, R4, 0xf8, !PT ;  /* 0x7ffffe0005db7812 */ /* 0x000fe200078ef804 */
[----:B------:R-:W-:Y:S01]  /*13b0*/  IMAD.SHL.U32 R5, R14, 0x8, RZ ;  /* 0x000000080e057824 */ /* 0x000fe200078e00ff */
[----:B------:R-:W-:Y:S01]  /*13c0*/  SHF.R.S32.HI R12, RZ, 0x1f, R17 ;  /* 0x0000001fff0c7819 */ /* 0x000fe20000011411 */
[----:B------:R-:W-:Y:S01]  /*13d0*/  IMAD.IADD R7, R16, 0x1, -R3 ;  /* 0x0000000110077824 */ /* 0x000fe200078e0a03 */
[----:B------:R-:W-:Y:S01]  /*13e0*/  LOP3.LUT R2, R2, 0x1c0, RZ, 0xc0, !PT ;  /* 0x000001c002027812 */ /* 0x000fe200078ec0ff */
[----:B------:R-:W-:Y:S01]  /*13f0*/  IMAD.SHL.U32 R219, R219, 0x2, RZ ;  /* 0x00000002dbdb7824 */ /* 0x000fe200078e00ff */
[----:B------:R-:W-:Y:S02]  /*1400*/  LOP3.LUT R0, R0, 0xffffff8, RZ, 0xc0, !PT ;  /* 0x0ffffff800007812 */ /* 0x000fe400078ec0ff */
[----:B------:R-:W-:-:S02]  /*1410*/  LEA.HI R12, R12, R17, RZ, 0x2 ;  /* 0x000000110c0c7211 */ /* 0x000fc400078f10ff */
[----:B------:R-:W-:Y:S01]  /*1420*/  LOP3.LUT R5, R2, 0x8, R5, 0xf8, !PT ;  /* 0x0000000802057812 */ /* 0x000fe200078ef805 */
[----:B------:R-:W-:Y:S01]  /*1430*/  IMAD.IADD R3, R8, 0x1, -R0 ;  /* 0x0000000108037824 */ /* 0x000fe200078e0a00 */
[----:B------:R-:W-:Y:S02]  /*1440*/  SHF.R.U32.HI R2, RZ, 0x3, R2 ;  /* 0x00000003ff027819 */ /* 0x000fe40000011602 */
[----:B------:R-:W-:Y:S02]  /*1450*/  SHF.R.S32.HI R0, RZ, 0x2, R12 ;  /* 0x00000002ff007819 */ /* 0x000fe4000001140c */
[----:B------:R-:W-:Y:S01]  /*1460*/  LOP3.LUT R6, R5, R2, RZ, 0x3c, !PT ;  /* 0x0000000205067212 */ /* 0x000fe200078e3cff */
[C---:B------:R-:W-:Y:S01]  /*1470*/  IMAD.SHL.U32 R2, R9.reuse, 0x40, RZ ;  /* 0x0000004009027824 */ /* 0x040fe200078e00ff */
[----:B------:R-:W-:Y:S01]  /*1480*/  LOP3.LUT R4, R9, 0x1, RZ, 0xc0, !PT ;  /* 0x0000000109047812 */ /* 0x000fe200078ec0ff */
[----:B------:R-:W-:Y:S01]  /*1490*/  IMAD R16, R3, 0x10, R0 ;  /* 0x0000001003107824 */ /* 0x000fe200078e0200 */
[----:B------:R-:W-:Y:S01]  /*14a0*/  LEA.HI R0, R7, R7, RZ, 0x1 ;  /* 0x0000000707007211 */ /* 0x000fe200078f08ff */
[----:B------:R-:W-:Y:S01]  /*14b0*/  IMAD.SHL.U32 R3, R13, 0x40, RZ ;  /* 0x000000400d037824 */ /* 0x000fe200078e00ff */
[----:B------:R-:W-:Y:S01]  /*14c0*/  ISETP.NE.U32.AND P0, PT, R4, 0x1, PT ;  /* 0x000000010400780c */ /* 0x000fe20003f05070 */
[----:B------:R-:W-:Y:S01]  /*14d0*/  IMAD.SHL.U32 R4, R8, 0x400, RZ ;  /* 0x0000040008047824 */ /* 0x000fe200078e00ff */
[----:B------:R-:W-:Y:S01]  /*14e0*/  LOP3.LUT R2, R2, 0x1c0, RZ, 0xc0, !PT ;  /* 0x000001c002027812 */ /* 0x000fe200078ec0ff */
[----:B------:R-:W-:Y:S01]  /*14f0*/  STL [R1+0xac], R16 ;  /* 0x0000ac1001007387 */ /* 0x000fe20000100800 */
[----:B------:R-:W-:Y:S01]  /*1500*/  LOP3.LUT R0, R0, 0x1ffffffe, RZ, 0xc0, !PT ;  /* 0x1ffffffe00007812 */ /* 0x000fe200078ec0ff */
[----:B------:R-:W-:Y:S01]  /*1510*/  IMAD R5, R7, 0x2, R4 ;  /* 0x0000000207057824 */ /* 0x000fe200078e0204 */
[----:B------:R-:W-:Y:S01]  /*1520*/  LEA.HI R2, R2, R2, RZ, 0x1d ;  /* 0x0000000202027211 */ /* 0x000fe200078fe8ff */
[----:B------:R-:W-:Y:S01]  /*1530*/  IMAD.MOV.U32 R13, RZ, RZ, 0x20 ;  /* 0x00000020ff0d7424 */ /* 0x000fe200078e00ff */
[----:B------:R-:W-:-:S02]  /*1540*/  LOP3.LUT R3, R3, 0xfffffe00, RZ, 0xc0, !PT ;  /* 0xfffffe0003037812 */ /* 0x000fc400078ec0ff */
[----:B------:R-:W-:Y:S01]  /*1550*/  R2P PR, R9, 0x6 ;  /* 0x0000000609007804 */ /* 0x000fe20000000000 */
[----:B------:R-:W-:Y:S01]  /*1560*/  IMAD.IADD R9, R7, 0x1, -R0 ;  /* 0x0000000107097824 */ /* 0x000fe200078e0a00 */
[CC--:B------:R-:W-:Y:S01]  /*1570*/  IADD3 R4, R6.reuse, R3.reuse, R4 ;  /* 0x0000000306047210 */ /* 0x0c0fe20007ffe004 */
[----:B------:R-:W-:Y:S01]  /*1580*/  IMAD.IADD R7, R5, 0x1, R2 ;  /* 0x0000000105077824 */ /* 0x000fe200078e0202 */
[----:B------:R-:W-:Y:S01]  /*1590*/  LOP3.LUT R5, R6, R3, RZ, 0xfc, !PT ;  /* 0x0000000306057212 */ /* 0x000fe200078efcff */
[----:B------:R-:W-:Y:S01]  /*15a0*/  IMAD R3, R10, 0x20, R20 ;  /* 0x000000200a037824 */ /* 0x000fe200078e0214 */
[----:B------:R-:W-:Y:S01]  /*15b0*/  SHF.R.S32.HI R19, RZ, 0x1f, R18 ;  /* 0x0000001fff137819 */ /* 0x000fe20000011412 */
[----:B------:R-:W-:Y:S01]  /*15c0*/  IMAD R0, R14, 0x200, R15 ;  /* 0x000002000e007824 */ /* 0x000fe200078e020f */
[----:B------:R-:W-:Y:S01]  /*15d0*/  IADD3 R14, R18, 0x40, RZ ;  /* 0x00000040120e7810 */ /* 0x000fe20007ffe0ff */
[----:B------:R-:W-:Y:S01]  /*15e0*/  IMAD R9, R9, 0x8, R16 ;  /* 0x0000000809097824 */ /* 0x000fe200078e0210 */
[C---:B------:R-:W-:Y:S01]  /*15f0*/  LOP3.LUT P3, RZ, R10.reuse, 0x4, RZ, 0xc0, !PT ;  /* 0x000000040aff7812 */ /* 0x040fe2000786c0ff */
[----:B------:R1:W-:Y:S01]  /*1600*/  STL [R1+0x90], R3 ;  /* 0x0000900301007387 */ /* 0x0003e20000100800 */
[----:B------:R-:W-:-:S02]  /*1610*/  LOP3.LUT P4, RZ, R10, 0x2, RZ, 0xc0, !PT ;  /* 0x000000020aff7812 */ /* 0x000fc4000788c0ff */
[C---:B------:R-:W-:Y:S01]  /*1620*/  IADD3 R8, R18.reuse, 0x80, RZ ;  /* 0x0000008012087810 */ /* 0x040fe20007ffe0ff */
[----:B------:R-:W-:Y:S01]  /*1630*/  STL.64 [R1+0x20], R18 ;  /* 0x0000201201007387 */ /* 0x000fe20000100a00 */
[----:B------:R-:W-:Y:S02]  /*1640*/  SHF.R.S32.HI R10, RZ, 0x1f, R14 ;  /* 0x0000001fff0a7819 */ /* 0x000fe4000001140e */
[----:B------:R-:W-:Y:S01]  /*1650*/  IADD3 R6, R18, 0xc0, RZ ;  /* 0x000000c012067810 */ /* 0x000fe20007ffe0ff */
[----:B------:R-:W-:Y:S01]  /*1660*/  STL [R1+0x3c], R14 ;  /* 0x00003c0e01007387 */ /* 0x000fe20000100800 */
[C---:B------:R-:W-:Y:S02]  /*1670*/  LOP3.LUT P6, RZ, R11.reuse, 0x2, RZ, 0xc0, !PT ;  /* 0x000000020bff7812 */ /* 0x040fe400078cc0ff */
[----:B------:R-:W-:Y:S01]  /*1680*/  LOP3.LUT P5, RZ, R11, 0x4, RZ, 0xc0, !PT ;  /* 0x000000040bff7812 */ /* 0x000fe200078ac0ff */
[----:B------:R2:W-:Y:S01]  /*1690*/  STL [R1+0x38], R8 ;  /* 0x0000380801007387 */ /* 0x0005e20000100800 */
[----:B------:R-:W-:Y:S01]  /*16a0*/  IMAD.MOV.U32 R11, RZ, RZ, 0x40 ;  /* 0x00000040ff0b7424 */ /* 0x000fe200078e00ff */
[----:B------:R-:W-:-:S02]  /*16b0*/  LEA R192, R0, 0x8100, 0x1 ;  /* 0x0000810000c07811 */ /* 0x000fc400078e08ff */
[----:B------:R3:W-:Y:S01]  /*16c0*/  STL [R1+0x54], R10 ;  /* 0x0000540a01007387 */ /* 0x0007e20000100800 */
[----:B------:R-:W-:Y:S02]  /*16d0*/  LEA R199, R4, 0x10100, 0x1 ;  /* 0x0001010004c77811 */ /* 0x000fe400078e08ff */
[C---:B------:R-:W-:Y:S01]  /*16e0*/  SEL R2, R11.reuse, 0xffffffc0, !P3 ;  /* 0xffffffc00b027807 */ /* 0x040fe20005800000 */
[----:B------:R4:W-:Y:S01]  /*16f0*/  STL [R1+0x40], R6 ;  /* 0x0000400601007387 */ /* 0x0009e20000100800 */
[----:B------:R-:W-:Y:S02]  /*1700*/  SEL R0, R11, 0xffffffc0, !P5 ;  /* 0xffffffc00b007807 */ /* 0x000fe40006800000 */
[C---:B------:R-:W-:Y:S01]  /*1710*/  IADD3 R203, R192.reuse, 0x20, RZ ;  /* 0x00000020c0cb7810 */ /* 0x040fe20007ffe0ff */
[----:B------:R-:W-:Y:S01]  /*1720*/  IMAD.IADD R198, R192, 0x1, R2 ;  /* 0x00000001c0c67824 */ /* 0x000fe200078e0202 */
[----:B-1----:R-:W-:Y:S01]  /*1730*/  LOP3.LUT R3, R12, 0x7ffffffc, RZ, 0xc0, !PT ;  /* 0x7ffffffc0c037812 */ /* 0x002fe200078ec0ff */
[----:B------:R-:W-:Y:S01]  /*1740*/  IMAD.IADD R202, R199, 0x1, R0 ;  /* 0x00000001c7ca7824 */ /* 0x000fe200078e0200 */
[----:B------:R-:W-:-:S02]  /*1750*/  @P4 IADD3 R203, R192, -0x20, RZ ;  /* 0xffffffe0c0cb4810 */ /* 0x000fc40007ffe0ff */
[----:B------:R-:W-:Y:S01]  /*1760*/  LEA R193, R5, 0x100, 0x1 ;  /* 0x0000010005c17811 */ /* 0x000fe200078e08ff */
[----:B------:R-:W-:Y:S01]  /*1770*/  IMAD.IADD R3, R17, 0x1, -R3 ;  /* 0x0000000111037824 */ /* 0x000fe200078e0a03 */
[C---:B------:R-:W-:Y:S01]  /*1780*/  IADD3 R218, R203.reuse, 0x800, RZ ;  /* 0x00000800cbda7810 */ /* 0x040fe20007ffe0ff */
[----:B------:R-:W-:Y:S01]  /*1790*/  IMAD.IADD R195, R2, 0x1, R203 ;  /* 0x0000000102c37824 */ /* 0x000fe200078e02cb */
[C---:B------:R-:W-:Y:S01]  /*17a0*/  IADD3 R217, R203.reuse, 0x1000, RZ ;  /* 0x00001000cbd97810 */ /* 0x040fe20007ffe0ff */
[----:B------:R-:W-:Y:S01]  /*17b0*/  IMAD.IADD R197, R0, 0x1, R193 ;  /* 0x0000000100c57824 */ /* 0x000fe200078e02c1 */
[C---:B------:R-:W-:Y:S02]  /*17c0*/  IADD3 R216, R203.reuse, 0x1800, RZ ;  /* 0x00001800cbd87810 */ /* 0x040fe40007ffe0ff */
[----:B--2---:R-:W-:Y:S02]  /*17d0*/  SHF.R.S32.HI R8, RZ, 0x1f, R8 ;  /* 0x0000001fff087819 */ /* 0x004fe40000011408 */
[----:B------:R-:W-:Y:S01]  /*17e0*/  IADD3 R215, R203, 0x2000, RZ ;  /* 0x00002000cbd77810 */ /* 0x000fe20007ffe0ff */
[----:B---3--:R-:W-:-:S02]  /*17f0*/  IMAD.SHL.U32 R10, R3, 0x2, RZ ;  /* 0x00000002030a7824 */ /* 0x008fc400078e00ff */
[----:B------:R1:W-:Y:S01]  /*1800*/  STL [R1+0x50], R8 ;  /* 0x0000500801007387 */ /* 0x0003e20000100800 */
[----:B------:R-:W-:Y:S02]  /*1810*/  SEL R3, R13, 0xffffffe0, !P6 ;  /* 0xffffffe00d037807 */ /* 0x000fe40007000000 */
[----:B----4-:R-:W-:Y:S02]  /*1820*/  SHF.R.S32.HI R6, RZ, 0x1f, R6 ;  /* 0x0000001fff067819 */ /* 0x010fe40000011406 */
[C---:B------:R-:W-:Y:S01]  /*1830*/  IADD3 R14, R10.reuse, 0x8, RZ ;  /* 0x000000080a0e7810 */ /* 0x040fe20007ffe0ff */
[----:B------:R-:W-:Y:S01]  /*1840*/  IMAD.IADD R200, R199, 0x1, R3 ;  /* 0x00000001c7c87824 */ /* 0x000fe200078e0203 */
[----:B------:R-:W-:Y:S01]  /*1850*/  IADD3 R12, R10, 0xe8, RZ ;  /* 0x000000e80a0c7810 */ /* 0x000fe20007ffe0ff */
[----:B------:R2:W-:Y:S01]  /*1860*/  STL [R1+0x4c], R6 ;  /* 0x00004c0601007387 */ /* 0x0005e20000100800 */
[----:B------:R-:W-:Y:S01]  /*1870*/  IMAD.IADD R194, R3, 0x1, R193 ;  /* 0x0000000103c27824 */ /* 0x000fe200078e02c1 */
[C---:B------:R-:W-:Y:S01]  /*1880*/  IADD3 R214, R203.reuse, 0x2800, RZ ;  /* 0x00002800cbd67810 */ /* 0x040fe20007ffe0ff */
[----:B------:R-:W-:Y:S01]  /*1890*/  IMAD.IADD R201, R200, 0x1, R0 ;  /* 0x00000001c8c97824 */ /* 0x000fe200078e0200 */
[----:B------:R3:W-:Y:S01]  /*18a0*/  STL [R1+0x44], R9 ;  /* 0x0000440901007387 */ /* 0x0007e20000100800 */
[C---:B------:R-:W-:Y:S01]  /*18b0*/  IADD3 R213, R203.reuse, 0x3000, RZ ;  /* 0x00003000cbd57810 */ /* 0x040fe20007ffe0ff */
[----:B------:R-:W-:Y:S01]  /*18c0*/  IMAD.IADD R196, R0, 0x1, R194 ;  /* 0x0000000100c47824 */ /* 0x000fe200078e02c2 */
[C---:B------:R-:W-:Y:S01]  /*18d0*/  IADD3 R212, R203.reuse, 0x3800, RZ ;  /* 0x00003800cbd47810 */ /* 0x040fe20007ffe0ff */
[----:B------:R-:W-:Y:S01]  /*18e0*/  STL [R1+0x4], R10 ;  /* 0x0000040a01007387 */ /* 0x000fe20000100800 */
[----:B------:R-:W-:-:S02]  /*18f0*/  IADD3 R211, R203, 0x4000, RZ ;  /* 0x00004000cbd37810 */ /* 0x000fc40007ffe0ff */
[C---:B------:R-:W-:Y:S02]  /*1900*/  IADD3 R210, R203.reuse, 0x4800, RZ ;  /* 0x00004800cbd27810 */ /* 0x040fe40007ffe0ff */
[C---:B------:R-:W-:Y:S02]  /*1910*/  IADD3 R209, R203.reuse, 0x5000, RZ ;  /* 0x00005000cbd17810 */ /* 0x040fe40007ffe0ff */
[----:B------:R-:W-:Y:S02]  /*1920*/  IADD3 R208, R203, 0x5800, RZ ;  /* 0x00005800cbd07810 */ /* 0x000fe40007ffe0ff */
[----:B-1----:R-:W-:Y:S02]  /*1930*/  SEL R8, R13, 0xffffffe0, !P1 ;  /* 0xffffffe00d087807 */ /* 0x002fe40004800000 */
[----:B------:R-:W-:Y:S02]  /*1940*/  IADD3 R13, R10, 0xe0, RZ ;  /* 0x000000e00a0d7810 */ /* 0x000fe40007ffe0ff */
[----:B------:R-:W-:-:S02]  /*1950*/  IADD3 R207, R203, 0x6000, RZ ;  /* 0x00006000cbcf7810 */ /* 0x000fc40007ffe0ff */
[----:B------:R-:W-:Y:S02]  /*1960*/  IADD3 R206, R203, 0x6800, RZ ;  /* 0x00006800cbce7810 */ /* 0x000fe40007ffe0ff */
[----:B--2---:R-:W-:Y:S02]  /*1970*/  SEL R6, R11, 0xffffffc0, !P2 ;  /* 0xffffffc00b067807 */ /* 0x004fe40005000000 */
[----:B------:R-:W-:Y:S02]  /*1980*/  SHF.R.S32.HI R11, RZ, 0x1f, R10 ;  /* 0x0000001fff0b7819 */ /* 0x000fe4000001140a */
[----:B---3--:R-:W-:Y:S02]  /*1990*/  IADD3 R9, R10, 0x10, RZ ;  /* 0x000000100a097810 */ /* 0x008fe40007ffe0ff */
[C---:B------:R-:W-:Y:S01]  /*19a0*/  IADD3 R205, R203.reuse, 0x7000, RZ ;  /* 0x00007000cbcd7810 */ /* 0x040fe20007ffe0ff */
[----:B------:R1:W-:Y:S01]  /*19b0*/  STL [R1+0xa8], R11 ;  /* 0x0000a80b01007387 */ /* 0x0003e20000100800 */
[----:B------:R-:W-:-:S03]  /*19c0*/  IADD3 R204, R203, 0x7800, RZ ;  /* 0x00007800cbcc7810 */ /* 0x000fc60007ffe0ff */
[----:B------:R2:W-:Y:S04]  /*19d0*/  STL [R1+0x78], R9 ;  /* 0x0000780901007387 */ /* 0x0005e80000100800 */
[----:B------:R-:W-:Y:S04]  /*19e0*/  STL [R1+0x8c], R14 ;  /* 0x00008c0e01007387 */ /* 0x000fe80000100800 */
[----:B------:R3:W-:Y:S04]  /*19f0*/  STL [R1+0x88], R13 ;  /* 0x0000880d01007387 */ /* 0x0007e80000100800 */
[----:B------:R4:W-:Y:S01]  /*1a00*/  STL [R1+0x84], R12 ;  /* 0x0000840c01007387 */ /* 0x0009e20000100800 */
[----:B-1----:R-:W-:-:S02]  /*1a10*/  IADD3 R11, R10, 0xf0, RZ ;  /* 0x000000f00a0b7810 */ /* 0x002fc40007ffe0ff */
[----:B--2---:R-:W-:-:S03]  /*1a20*/  IADD3 R9, R10, 0xf8, RZ ;  /* 0x000000f80a097810 */ /* 0x004fc60007ffe0ff */
[----:B------:R-:W-:Y:S01]  /*1a30*/  STL [R1+0x80], R11 ;  /* 0x0000800b01007387 */ /* 0x000fe20000100800 */
[----:B------:R-:W-:Y:S02]  /*1a40*/  LEA R10, R7, 0x80, 0x1 ;  /* 0x00000080070a7811 */ /* 0x000fe400078e08ff */
[----:B------:R-:W-:Y:S01]  /*1a50*/  SHF.R.S32.HI R7, RZ, 0x1f, R14 ;  /* 0x0000001fff077819 */ /* 0x000fe2000001140e */
[----:B------:R1:W-:Y:S01]  /*1a60*/  STL [R1+0x7c], R9 ;  /* 0x00007c0901007387 */ /* 0x0003e20000100800 */
[----:B---3--:R-:W-:-:S03]  /*1a70*/  SHF.R.S32.HI R13, RZ, 0x1f, R13 ;  /* 0x0000001fff0d7819 */ /* 0x008fc6000001140d */
[----:B------:R-:W-:Y:S01]  /*1a80*/  STL [R1+0x58], R10 ;  /* 0x0000580a01007387 */ /* 0x000fe20000100800 */
[----:B----4-:R-:W-:-:S03]  /*1a90*/  SHF.R.S32.HI R12, RZ, 0x1f, R12 ;  /* 0x0000001fff0c7819 */ /* 0x010fc6000001140c */
[----:B------:R2:W-:Y:S04]  /*1aa0*/  STL [R1+0xa4], R7 ;  /* 0x0000a40701007387 */ /* 0x0005e80000100800 */
[----:B------:R-:W-:Y:S04]  /*1ab0*/  STL [R1+0xa0], R13 ;  /* 0x0000a00d01007387 */ /* 0x000fe80000100800 */
[----:B------:R-:W-:Y:S01]  /*1ac0*/  STL [R1+0x9c], R12 ;  /* 0x00009c0c01007387 */ /* 0x000fe20000100800 */
[----:B-1----:R-:W-:Y:S02]  /*1ad0*/  SHF.R.S32.HI R9, RZ, 0x1f, R9 ;  /* 0x0000001fff097819 */ /* 0x002fe40000011409 */
[----:B--2---:R-:W-:Y:S01]  /*1ae0*/  SHF.R.S32.HI R7, RZ, 0x1f, R11 ;  /* 0x0000001fff077819 */ /* 0x004fe2000001140b */
[----:B------:R-:W-:-:S04]  /*1af0*/  IMAD.IADD R11, R10, 0x1, R6 ;  /* 0x000000010a0b7824 */ /* 0x000fc800078e0206 */
[----:B------:R1:W-:Y:S04]  /*1b00*/  STL [R1+0x98], R7 ;  /* 0x0000980701007387 */ /* 0x0003e80000100800 */
[----:B------:R2:W-:Y:S04]  /*1b10*/  STL [R1+0x94], R9 ;  /* 0x0000940901007387 */ /* 0x0005e80000100800 */
[----:B------:R-:W-:Y:S01]  /*1b20*/  STL [R1+0x74], R11 ;  /* 0x0000740b01007387 */ /* 0x000fe20000100800 */
[C---:B-1----:R-:W-:Y:S02]  /*1b30*/  IADD3 R7, R10.reuse, -0x10, RZ ;  /* 0xfffffff00a077810 */ /* 0x042fe40007ffe0ff */
[C---:B------:R-:W-:Y:S01]  /*1b40*/  @P0 IADD3 R7, R10.reuse, 0x10, RZ ;  /* 0x000000100a070810 */ /* 0x040fe20007ffe0ff */
[----:B--2---:R-:W-:-:S04]  /*1b50*/  IMAD.IADD R9, R10, 0x1, R8 ;  /* 0x000000010a097824 */ /* 0x004fc800078e0208 */
[--C-:B------:R-:W-:Y:S02]  /*1b60*/  IMAD.IADD R4, R6, 0x1, R7.reuse ;  /* 0x0000000106047824 */ /* 0x100fe400078e0207 */
        /* <DEDUP_REMOVED lines=9> */
.L_x_1776:
[----:B------:R-:W2:Y:S01]  /*1c00*/  LDL R122, [R1+0x34] ;  /* 0x00003400017a7983 */ /* 0x000ea20000100800 */
[----:B------:R-:W-:Y:S02]  /*1c10*/  ISETP.NE.U32.AND P0, PT, RZ, c[0x0][0x370], PT ;  /* 0x0000dc00ff007a0c */ /* 0x000fe40003f05070 */
[----:B------:R-:W-:Y:S01]  /*1c20*/  ISETP.NE.U32.AND P2, PT, RZ, c[0x0][0x360], PT ;  /* 0x0000d800ff007a0c */ /* 0x000fe20003f45070 */
[----:B------:R-:W3:Y:S01]  /*1c30*/  LDL R15, [R1+0x30] ;  /* 0x00003000010f7983 */ /* 0x000ee20000100800 */
[----:B------:R-:W-:Y:S02]  /*1c40*/  ISETP.NE.AND.EX P1, PT, RZ, c[0x0][0x374], PT, P0 ;  /* 0x0000dd00ff007a0c */ /* 0x000fe40003f25300 */
[----:B------:R-:W-:Y:S01]  /*1c50*/  ISETP.NE.AND.EX P0, PT, RZ, c[0x0][0x364], PT, P2 ;  /* 0x0000d900ff007a0c */ /* 0x000fe20003f05320 */
[----:B------:R-:W-:Y:S01]  /*1c60*/  IMAD.MOV.U32 R14, RZ, RZ, 0x4 ;  /* 0x00000004ff0e7424 */ /* 0x000fe200078e00ff */
[----:B------:R-:W-:Y:S02]  /*1c70*/  ISETP.NE.U32.AND P3, PT, RZ, c[0x0][0x348], PT ;  /* 0x0000d200ff007a0c */ /* 0x000fe40003f65070 */
[----:B------:R-:W-:-:S02]  /*1c80*/  ISETP.NE.U32.AND P4, PT, RZ, c[0x0][0x350], PT ;  /* 0x0000d400ff007a0c */ /* 0x000fc40003f85070 */
[----:B------:R-:W-:Y:S02]  /*1c90*/  ISETP.NE.AND.EX P3, PT, RZ, c[0x0][0x34c], PT, P3 ;  /* 0x0000d300ff007a0c */ /* 0x000fe40003f65330 */
[----:B------:R-:W-:Y:S01]  /*1ca0*/  ISETP.NE.AND.EX P4, PT, RZ, c[0x0][0x354], PT, P4 ;  /* 0x0000d500ff007a0c */ /* 0x000fe20003f85340 */
[----:B------:R-:W-:Y:S01]  /*1cb0*/  CS2R R4, SRZ ;  /* 0x0000000000047805 */ /* 0x000fe2000001ff00 */
[----:B------:R-:W-:-:S03]  /*1cc0*/  IMAD.MOV.U32 R12, RZ, RZ, RZ ;  /* 0x000000ffff0c7224 */ /* 0x000fc600078e00ff */
[----:B--2---:R-:W-:-:S05]  /*1cd0*/  @P0 IMAD.WIDE R8, R122, R14, c[0x0][0x360] ;  /* 0x0000d8007a080625 */ /* 0x004fca00078e020e */
[----:B------:R-:W2:Y:S01]  /*1ce0*/  @P0 LDG.E R0, [R8.64] ;  /* 0x0000000608000981 */ /* 0x000ea2000c1e1900 */
[----:B------:R-:W-:-:S04]  /*1cf0*/  @P1 IMAD.WIDE R10, R122, R14, c[0x0][0x370] ;  /* 0x0000dc007a0a1625 */ /* 0x000fc800078e020e */
[CC--:B------:R-:W-:Y:S01]  /*1d00*/  IMAD.WIDE R6, R122.reuse, R14.reuse, c[0x0][0x348] ;  /* 0x0000d2007a067625 */ /* 0x0c0fe200078e020e */
[----:B------:R4:W5:Y:S03]  /*1d10*/  @P1 LDG.E R4, [R10.64] ;  /* 0x000000060a041981 */ /* 0x000966000c1e1900 */
[----:B-1----:R-:W-:Y:S01]  /*1d20*/  IMAD.WIDE R2, R122, R14, c[0x0][0x350] ;  /* 0x0000d4007a027625 */ /* 0x002fe200078e020e */
[----:B------:R4:W5:Y:S04]  /*1d30*/  @P3 LDG.E R12, [R6.64] ;  /* 0x00000006060c3981 */ /* 0x000968000c1e1900 */
[----:B------:R4:W5:Y:S01]  /*1d40*/  @P4 LDG.E R5, [R2.64] ;  /* 0x0000000602054981 */ /* 0x000962000c1e1900 */
[----:B---3--:R-:W-:-:S05]  /*1d50*/  LOP3.LUT R115, R15, 0xffff, RZ, 0xc0, !PT ;  /* 0x0000ffff0f737812 */ /* 0x008fca00078ec0ff */
[----:B------:R4:W-:Y:S01]  /*1d60*/  STL [R1+0x48], R115 ;  /* 0x0000487301007387 */ /* 0x0009e20000100800 */
[----:B------:R-:W-:Y:S03]  /*1d70*/  YIELD ;  /* 0x0000000000007946 */ /* 0x000fe60003800000 */
[----:B--2---:R4:W-:Y:S01]  /*1d80*/  @P0 STL [R1+0x10], R0 ;  /* 0x0000100001000387 */ /* 0x0049e20000100800 */
[----:B------:R-:W-:Y:S05]  /*1d90*/  @P0 BRA `(.L_x_1648) ;  /* 0x0000007000000947 */ /* 0x000fea0003800000 */
[----:B----4-:R-:W-:-:S05]  /*1da0*/  MOV R0, c[0x0][0x168] ;  /* 0x00005a0000007a02 */ /* 0x010fca0000000f00 */
[----:B------:R1:W-:Y:S01]  /*1db0*/  STL [R1+0x10], R0 ;  /* 0x0000100001007387 */ /* 0x0003e20000100800 */
[----:B------:R-:W-:Y:S05]  /*1dc0*/  @!P3 BRA `(.L_x_1648) ;  /* 0x000000400000b947 */ /* 0x000fea0003800000 */
[----:B------:R-:W2:Y:S04]  /*1dd0*/  LDG.E R8, [R6.64] ;  /* 0x0000000606087981 */ /* 0x000ea8000c1e1900 */
[----:B-1----:R-:W2:Y:S02]  /*1de0*/  LDG.E R0, [R6.64+0x4] ;  /* 0x0000040606007981 */ /* 0x002ea4000c1e1900 */
[----:B--2---:R-:W-:-:S05]  /*1df0*/  IADD3 R0, -R8, R0, RZ ;  /* 0x0000000008007210 */ /* 0x004fca0007ffe1ff */
[----:B------:R1:W-:Y:S02]  /*1e00*/  STL [R1+0x10], R0 ;  /* 0x0000100001007387 */ /* 0x0003e40000100800 */
.L_x_1648:
[----:B------:R-:W-:-:S04]  /*1e10*/  ISETP.NE.U32.AND P0, PT, RZ, c[0x0][0x368], PT ;  /* 0x0000da00ff007a0c */ /* 0x000fc80003f05070 */
[----:B------:R-:W-:-:S13]  /*1e20*/  ISETP.NE.AND.EX P0, PT, RZ, c[0x0][0x36c], PT, P0 ;  /* 0x0000db00ff007a0c */ /* 0x000fda0003f05300 */
[----:B------:R-:W-:Y:S05]  /*1e30*/  @!P0 BRA `(.L_x_1649) ;  /* 0x0000003000008947 */ /* 0x000fea0003800000 */
[----:B----4-:R-:W-:-:S05]  /*1e40*/  IMAD.WIDE R2, R122, R14, c[0x0][0x368] ;  /* 0x0000da007a027625 */ /* 0x010fca00078e020e */
[----:B-1----:R1:W5:Y:S01]  /*1e50*/  LDG.E R0, [R2.64] ;  /* 0x0000000602007981 */ /* 0x002362000c1e1900 */
[----:B------:R-:W-:Y:S05]  /*1e60*/  BRA `(.L_x_1650) ;  /* 0x0000005000007947 */ /* 0x000fea0003800000 */
.L_x_1649:
[----:B-1--4-:R-:W-:Y:S01]  /*1e70*/  MOV R0, c[0x0][0x1d0] ;  /* 0x0000740000007a02 */ /* 0x012fe20000000f00 */
[----:B------:R-:W-:Y:S05]  /*1e80*/  @!P4 BRA `(.L_x_1650) ;  /* 0x000000300000c947 */ /* 0x000fea0003800000 */
[----:B------:R-:W2:Y:S04]  /*1e90*/  LDG.E R6, [R2.64] ;  /* 0x0000000602067981 */ /* 0x000ea8000c1e1900 */
[----:B------:R-:W2:Y:S02]  /*1ea0*/  LDG.E R0, [R2.64+0x4] ;  /* 0x0000040602007981 */ /* 0x000ea4000c1e1900 */
[----:B--2---:R-:W-:Y:S02]  /*1eb0*/  IADD3 R0, -R6, R0, RZ ;  /* 0x0000000006007210 */ /* 0x004fe40007ffe1ff */
.L_x_1650:
[----:B-1----:R-:W2:Y:S04]  /*1ec0*/  LDL R3, [R1+0x10] ;  /* 0x0000100001037983 */ /* 0x002ea80000100800 */
[----:B------:R-:W3:Y:S04]  /*1ed0*/  LDL.LU R2, [R1+0x2c] ;  /* 0x00002c0001027983 */ /* 0x000ee80000300800 */
[----:B------:R-:W4:Y:S01]  /*1ee0*/  LDL.LU R16, [R1+0x1c] ;  /* 0x00001c0001107983 */ /* 0x000f220000300800 */
[----:B------:R-:W-:-:S05]  /*1ef0*/  IMAD.MOV.U32 R8, RZ, RZ, c[0x0][0x32c] ;  /* 0x0000cb00ff087624 */ /* 0x000fca00078e00ff */
[----:B------:R-:W-:Y:S01]  /*1f00*/  ISETP.GE.AND P1, PT, R8, 0x1, PT ;  /* 0x000000010800780c */ /* 0x000fe20003f26270 */
[--C-:B-----5:R-:W-:Y:S02]  /*1f10*/  IMAD.IADD R7, R0, 0x1, -R4.reuse ;  /* 0x0000000100077824 */ /* 0x120fe400078e0a04 */
[----:B------:R-:W-:Y:S02]  /*1f20*/  IMAD.IADD R13, R5, 0x1, R4 ;  /* 0x00000001050d7824 */ /* 0x000fe400078e0204 */
[----:B--2---:R-:W-:Y:S02]  /*1f30*/  IMAD.MOV.U32 R9, RZ, RZ, R3 ;  /* 0x000000ffff097224 */ /* 0x004fe400078e0003 */
[----:B------:R-:W-:-:S05]  /*1f40*/  IMAD.MOV.U32 R3, RZ, RZ, c[0x0][0x2c4] ;  /* 0x0000b100ff037624 */ /* 0x000fca00078e00ff */
[----:B------:R-:W-:Y:S02]  /*1f50*/  ISETP.NE.AND P5, PT, R3, 0x1, PT ;  /* 0x000000010300780c */ /* 0x000fe40003fa5270 */
[----:B----4-:R-:W-:Y:S01]  /*1f60*/  LOP3.LUT R16, R16, 0xfffffff7, RZ, 0xc0, !PT ;  /* 0xfffffff710107812 */ /* 0x010fe200078ec0ff */
[----:B---3--:R-:W-:-:S10]  /*1f70*/  IMAD.SHL.U32 R114, R2, 0x80, RZ ;  /* 0x0000008002727824 */ /* 0x008fd400078e00ff */
[----:B------:R-:W-:-:S04]  /*1f80*/  @P5 LOP3.LUT R16, R16, 0x8, RZ, 0xfc, !PT ;  /* 0x0000000810105812 */ /* 0x000fc800078efcff */
[----:B------:R-:W-:Y:S01]  /*1f90*/  LOP3.LUT R16, R16, 0xffffffef, RZ, 0xc0, !PT ;  /* 0xffffffef10107812 */ /* 0x000fe200078ec0ff */
[----:B------:R1:W-:Y:S03]  /*1fa0*/  STL [R1+0x18], R114 ;  /* 0x0000187201007387 */ /* 0x0003e60000100800 */
[----:B------:R-:W-:Y:S01]  /*1fb0*/  @P1 LOP3.LUT R16, R16, 0x10, RZ, 0xfc, !PT ;  /* 0x0000001010101812 */ /* 0x000fe200078efcff */
[----:B------:R1:W-:Y:S01]  /*1fc0*/  STL [R1+0xc], R7 ;  /* 0x00000c0701007387 */ /* 0x0003e20000100800 */
[----:B------:R-:W-:-:S03]  /*1fd0*/  IADD3 R2, R114, 0x7f, RZ ;  /* 0x0000007f72027810 */ /* 0x000fc60007ffe0ff */
[----:B------:R1:W-:Y:S02]  /*1fe0*/  STL [R1+0x1c], R16 ;  /* 0x00001c1001007387 */ /* 0x0003e40000100800 */
[----:B------:R-:W-:-:S04]  /*1ff0*/  @P5 IMAD.HI.U32 R3, R2, c[0x0][0x2c8], RZ ;  /* 0x0000b20002035a27 */ /* 0x000fc800078e00ff */
[----:B------:R-:W-:Y:S01]  /*2000*/  IMAD.MOV.U32 R0, RZ, RZ, R2 ;  /* 0x000000ffff007224 */ /* 0x000fe200078e0002 */
[----:B------:R-:W-:Y:S02]  /*2010*/  IADD3 R2, R7, 0x1, -R9 ;  /* 0x0000000107027810 */ /* 0x000fe40007ffe809 */
[----:B------:R-:W-:-:S05]  /*2020*/  @P5 SHF.R.U32.HI R0, RZ, c[0x0][0x2cc], R3 ;  /* 0x0000b300ff005a19 */ /* 0x000fca0000011603 */
        /* <DEDUP_REMOVED lines=13> */
.L_x_1653:
[----:B------:R-:W-:-:S13]  /*2100*/  ISETP.NE.AND P0, PT, R8, 0x1, PT ;  /* 0x000000010800780c */ /* 0x000fda0003f05270 */
[----:B------:R-:W-:-:S05]  /*2110*/  @P0 IMAD.HI.U32 R0, R2, c[0x0][0x330], RZ ;  /* 0x0000cc0002000a27 */ /* 0x000fca00078e00ff */
[----:B------:R-:W-:Y:S02]  /*2120*/  @P0 SHF.R.U32.HI R2, RZ, c[0x0][0x334], R0 ;  /* 0x0000cd00ff020a19 */ /* 0x000fe40000011600 */
.L_x_1654:
[----:B------:R-:W-:Y:S05]  /*2130*/  BSYNC B0 ;  /* 0x0000000000007941 */ /* 0x000fea0003800000 */
.L_x_1652:
[----:B------:R-:W-:-:S05]  /*2140*/  IMAD R2, R2, R8, c[0x0][0x32c] ;  /* 0x0000cb0002027624 */ /* 0x000fca00078e0208 */
[----:B------:R-:W-:-:S04]  /*2150*/  IMNMX R3, R3, R2, PT ;  /* 0x0000000203037217 */ /* 0x000fc80003800200 */
.L_x_1651:
[----:B------:R-:W-:Y:S01]  /*2160*/  IADD3 R3, R3, 0x3f, RZ ;  /* 0x0000003f03037810 */ /* 0x000fe20007ffe0ff */
[----:B------:R-:W-:Y:S01]  /*2170*/  @P5 IMAD.HI.U32 R4, R114, c[0x0][0x2c8], RZ ;  /* 0x0000b20072045a27 */ /* 0x000fe200078e00ff */
[C---:B------:R-:W-:Y:S02]  /*2180*/  IADD3 R2, R7.reuse, 0x3f, RZ ;  /* 0x0000003f07027810 */ /* 0x040fe40007ffe0ff */
[----:B------:R-:W-:Y:S01]  /*2190*/  SHF.R.S32.HI R5, RZ, 0x1f, R3 ;  /* 0x0000001fff057819 */ /* 0x000fe20000011403 */
[----:B------:R-:W-:Y:S01]  /*21a0*/  IMAD.MOV.U32 R0, RZ, RZ, R114 ;  /* 0x000000ffff007224 */ /* 0x000fe200078e0072 */
[----:B------:R-:W-:Y:S02]  /*21b0*/  SHF.R.S32.HI R6, RZ, 0x1f, R2 ;  /* 0x0000001fff067819 */ /* 0x000fe40000011402 */
[----:B------:R-:W-:Y:S01]  /*21c0*/  @P5 SHF.R.U32.HI R0, RZ, c[0x0][0x2cc], R4 ;  /* 0x0000b300ff005a19 */ /* 0x000fe20000011604 */
[----:B------:R-:W-:Y:S01]  /*21d0*/  IMAD.IADD R4, R7, 0x1, -R9 ;  /* 0x0000000107047824 */ /* 0x000fe200078e0a09 */
[----:B------:R-:W-:-:S02]  /*21e0*/  LEA.HI R3, R5, R3, RZ, 0x6 ;  /* 0x0000000305037211 */ /* 0x000fc400078f30ff */
[----:B------:R-:W-:Y:S01]  /*21f0*/  LEA.HI R2, R6, R2, RZ, 0x6 ;  /* 0x0000000206027211 */ /* 0x000fe200078f30ff */
[----:B------:R-:W-:Y:S01]  /*2200*/  IMAD.IADD R0, R4, 0x1, R0 ;  /* 0x0000000104007824 */ /* 0x000fe200078e0200 */
[----:B------:R-:W-:Y:S02]  /*2210*/  SHF.R.S32.HI R3, RZ, 0x6, R3 ;  /* 0x00000006ff037819 */ /* 0x000fe40000011403 */
[----:B-1----:R-:W-:Y:S02]  /*2220*/  SHF.R.S32.HI R7, RZ, 0x6, R2 ;  /* 0x00000006ff077819 */ /* 0x002fe40000011402 */
        /* <DEDUP_REMOVED lines=12> */
.L_x_1657:
[----:B------:R-:W-:-:S13]  /*22f0*/  ISETP.NE.AND P0, PT, R8, 0x1, PT ;  /* 0x000000010800780c */ /* 0x000fda0003f05270 */
[----:B------:R-:W-:-:S05]  /*2300*/  @P0 IMAD.HI.U32 R3, R0, c[0x0][0x330], RZ ;  /* 0x0000cc0000030a27 */ /* 0x000fca00078e00ff */
[----:B------:R-:W-:Y:S02]  /*2310*/  @P0 SHF.R.U32.HI R0, RZ, c[0x0][0x334], R3 ;  /* 0x0000cd00ff000a19 */ /* 0x000fe40000011603 */
.L_x_1658:
[----:B------:R-:W-:Y:S05]  /*2320*/  BSYNC B0 ;  /* 0x0000000000007941 */ /* 0x000fea0003800000 */
.L_x_1656:
[----:B------:R-:W-:-:S05]  /*2330*/  IMAD R0, R0, c[0x0][0x32c], RZ ;  /* 0x0000cb0000007a24 */ /* 0x000fca00078e02ff */
[----:B------:R-:W-:-:S04]  /*2340*/  IMNMX R2, R2, R0, !PT ;  /* 0x0000000002027217 */ /* 0x000fc80007800200 */
.L_x_1655:
[----:B------:R-:W-:Y:S01]  /*2350*/  SHF.R.S32.HI R0, RZ, 0x1f, R2 ;  /* 0x0000001fff007819 */ /* 0x000fe20000011402 */
[----:B------:R-:W-:Y:S01]  /*2360*/  BSSY B0, `(.L_x_1659) ;  /* 0x000002e000007945 */ /* 0x000fe20003800000 */
[C---:B------:R-:W-:Y:S02]  /*2370*/  LOP3.LUT R3, R15.reuse, 0xff000000, RZ, 0xc0, !PT ;  /* 0xff0000000f037812 */ /* 0x040fe400078ec0ff */
[----:B------:R-:W-:Y:S02]  /*2380*/  LEA.HI R0, R0, R2, RZ, 0x6 ;  /* 0x0000000200007211 */ /* 0x000fe400078f30ff */
[----:B------:R-:W-:Y:S02]  /*2390*/  LOP3.LUT R2, R15, 0xff0000, RZ, 0xc0, !PT ;  /* 0x00ff00000f027812 */ /* 0x000fe400078ec0ff */
[----:B------:R-:W-:-:S04]  /*23a0*/  SHF.R.S32.HI R0, RZ, 0x6, R0 ;  /* 0x00000006ff007819 */ /* 0x000fc80000011400 */
[----:B------:R-:W-:Y:S02]  /*23b0*/  IMNMX R6, RZ, R0, !PT ;  /* 0x00000000ff067217 */ /* 0x000fe40007800200 */
[----:B------:R-:W-:Y:S02]  /*23c0*/  SHF.R.U32.HI R0, RZ, 0x8, R3 ;  /* 0x00000008ff007819 */ /* 0x000fe40000011603 */
[----:B------:R-:W-:Y:S02]  /*23d0*/  ISETP.GT.AND P0, PT, R7, R6, PT ;  /* 0x000000060700720c */ /* 0x000fe40003f04270 */
[----:B------:R-:W-:Y:S01]  /*23e0*/  LEA.HI R0, R2, R0, RZ, 0x10 ;  /* 0x0000000002007211 */ /* 0x000fe200078f80ff */
[----:B------:R-:W-:-:S03]  /*23f0*/  IMAD.MOV.U32 R2, RZ, RZ, RZ ;  /* 0x000000ffff027224 */ /* 0x000fc600078e00ff */
[----:B------:R-:W-:Y:S02]  /*2400*/  LOP3.LUT R15, R0, 0xff, RZ, 0xc0, !PT ;  /* 0x000000ff000f7812 */ /* 0x000fe400078ec0ff */
[----:B------:R-:W-:-:S03]  /*2410*/  SHF.R.U32.HI R5, RZ, 0x10, R0 ;  /* 0x00000010ff057819 */ /* 0x000fc60000011600 */
[----:B------:R1:W-:Y:S04]  /*2420*/  STL [R1+0x30], R15 ;  /* 0x0000300f01007387 */ /* 0x0003e80000100800 */
[----:B------:R1:W-:Y:S01]  /*2430*/  STL [R1+0x2c], R5 ;  /* 0x00002c0501007387 */ /* 0x0003e20000100800 */
[----:B------:R-:W-:Y:S05]  /*2440*/  @!P0 BRA `(.L_x_1660) ;  /* 0x000001f000008947 */ /* 0x000fea0003800000 */
[----:B------:R-:W-:-:S04]  /*2450*/  ISETP.NE.AND P0, PT, R5, RZ, PT ;  /* 0x000000ff0500720c */ /* 0x000fc80003f05270 */
[----:B------:R-:W-:-:S04]  /*2460*/  SEL R0, R5, c[0x0][0x338], P0 ;  /* 0x0000ce0005007a07 */ /* 0x000fc80000000000 */
[----:B------:R-:W-:Y:S02]  /*2470*/  IABS R3, R0 ;  /* 0x0000000000037213 */ /* 0x000fe40000000000 */
[----:B------:R-:W-:Y:S02]  /*2480*/  IADD3 R4, R0, -0x1, R7 ;  /* 0xffffffff00047810 */ /* 0x000fe40007ffe007 */
[----:B------:R-:W2:Y:S03]  /*2490*/  I2F.RP R2, R3 ;  /* 0x0000000300027306 */ /* 0x000ea60000209400 */
[----:B------:R-:W-:Y:S02]  /*24a0*/  IMAD.IADD R8, R4, 0x1, -R6 ;  /* 0x0000000104087824 */ /* 0x000fe400078e0a06 */
[----:B------:R-:W-:-:S03]  /*24b0*/  IMAD.MOV.U32 R4, RZ, RZ, RZ ;  /* 0x000000ffff047224 */ /* 0x000fc600078e00ff */
[----:B------:R-:W-:Y:S01]  /*24c0*/  IABS R11, R8 ;  /* 0x00000008000b7213 */ /* 0x000fe20000000000 */
        /* <DEDUP_REMOVED lines=23> */
.L_x_1660:
[----:B------:R-:W-:Y:S05]  /*2640*/  BSYNC B0 ;  /* 0x0000000000007941 */ /* 0x000fea0003800000 */
.L_x_1659:
[----:B------:R-:W-:Y:S01]  /*2650*/  IMAD R230, R15, R2, R6 ;  /* 0x000000020fe67224 */ /* 0x000fe200078e0206 */
[----:B------:R-:W-:Y:S01]  /*2660*/  PRMT R0, RZ, 0x7610, R0 ;  /* 0x00007610ff007816 */ /* 0x000fe20000000000 */
[----:B------:R-:W-:Y:S01]  /*2670*/  CS2R R20, SRZ ;  /* 0x0000000000147805 */ /* 0x000fe2000001ff00 */
[----:B------:R-:W-:Y:S01]  /*2680*/  CS2R R74, SRZ ;  /* 0x00000000004a7805 */ /* 0x000fe2000001ff00 */
[----:B------:R-:W-:Y:S01]  /*2690*/  IMAD.IADD R2, R230, 0x1, R2 ;  /* 0x00000001e6027824 */ /* 0x000fe200078e0202 */
[----:B------:R-:W-:Y:S01]  /*26a0*/  CS2R R84, SRZ ;  /* 0x0000000000547805 */ /* 0x000fe2000001ff00 */
        /* <DEDUP_REMOVED lines=65> */
[----:B------:R-:W2:Y:S01]  /*2ac0*/  LDL R9, [R1+0x90] ;  /* 0x0000900001097983 */ /* 0x000ea20000100800 */
[----:B------:R-:W-:-:S03]  /*2ad0*/  ISETP.NE.U32.AND P0, PT, RZ, c[0x0][0x340], PT ;  /* 0x0000d000ff007a0c */ /* 0x000fc60003f05070 */
[----:B------:R-:W3:Y:S01]  /*2ae0*/  LDL.64 R118, [R1+0x20] ;  /* 0x0000200001767983 */ /* 0x000ee20000100a00 */
[----:B------:R-:W-:-:S03]  /*2af0*/  ISETP.NE.AND.EX P0, PT, RZ, c[0x0][0x344], PT, P0 ;  /* 0x0000d100ff007a0c */ /* 0x000fc60003f05300 */
[----:B------:R-:W4:Y:S04]  /*2b00*/  LDL R110, [R1+0x3c] ;  /* 0x00003c00016e7983 */ /* 0x000f280000100800 */
[----:B------:R-:W5:Y:S04]  /*2b10*/  LDL R20, [R1+0x38] ;  /* 0x0000380001147983 */ /* 0x000f680000100800 */
[----:B------:R-:W4:Y:S02]  /*2b20*/  LDL R19, [R1+0x40] ;  /* 0x0000400001137983 */ /* 0x000f240000100800 */
[----:B------:R-:W-:-:S05]  /*2b30*/  @P0 IMAD.WIDE R2, R122, R14, c[0x0][0x340] ;  /* 0x0000d0007a020625 */ /* 0x000fca00078e020e */
[----:B-1----:R1:W5:Y:S01]  /*2b40*/  @P0 LDG.E R15, [R2.64] ;  /* 0x00000006020f0981 */ /* 0x002362000c1e1900 */
[----:B------:R-:W-:Y:S01]  /*2b50*/  SHF.R.S32.HI R0, RZ, 0x1f, R12 ;  /* 0x0000001fff007819 */ /* 0x000fe2000001140c */
[----:B------:R-:W-:Y:S01]  /*2b60*/  IMAD.MOV.U32 R18, RZ, RZ, R16 ;  /* 0x000000ffff127224 */ /* 0x000fe200078e0010 */
[----:B------:R-:W-:Y:S01]  /*2b70*/  SHF.R.S32.HI R14, RZ, 0x1f, R122 ;  /* 0x0000001fff0e7819 */ /* 0x000fe2000001147a */
[----:B------:R-:W1:Y:S02]  /*2b80*/  S2R R8, SR_TID.X ;  /* 0x0000000000087919 */ /* 0x000e640000002100 */
[----:B------:R-:W-:-:S04]  /*2b90*/  IMAD R0, R0, c[0x0][0x178], RZ ;  /* 0x00005e0000007a24 */ /* 0x000fc800078e02ff */
[----:B------:R-:W-:Y:S01]  /*2ba0*/  IMAD R0, R12, c[0x0][0x17c], R0 ;  /* 0x00005f000c007a24 */ /* 0x000fe200078e0200 */
[----:B------:R-:W-:Y:S02]  /*2bb0*/  SEL R7, R14, RZ, !P3 ;  /* 0x000000ff0e077207 */ /* 0x000fe40005800000 */
[----:B------:R-:W-:Y:S01]  /*2bc0*/  SHF.R.S32.HI R10, RZ, 0x1f, R13 ;  /* 0x0000001fff0a7819 */ /* 0x000fe2000001140d */
[----:B-1----:R-:W-:Y:S01]  /*2bd0*/  IMAD.WIDE.U32 R2, R12, c[0x0][0x178], RZ ;  /* 0x00005e000c027a25 */ /* 0x002fe200078e00ff */
[----:B------:R-:W-:-:S03]  /*2be0*/  SHF.R.S32.HI R111, RZ, 0x1f, R8 ;  /* 0x0000001fff6f7819 */ /* 0x000fc60000011408 */
[----:B------:R-:W-:Y:S02]  /*2bf0*/  IMAD.IADD R5, R3, 0x1, R0 ;  /* 0x0000000103057824 */ /* 0x000fe400078e0200 */
[----:B------:R-:W-:Y:S01]  /*2c00*/  IMAD.MOV.U32 R4, RZ, RZ, R2 ;  /* 0x000000ffff047224 */ /* 0x000fe200078e0002 */
[----:B------:R-:W-:-:S04]  /*2c10*/  LEA.HI R111, R111, R8, RZ, 0x3 ;  /* 0x000000086f6f7211 */ /* 0x000fc800078f18ff */
[----:B------:R-:W-:Y:S01]  /*2c20*/  SHF.R.S32.HI R111, RZ, 0x3, R111 ;  /* 0x00000003ff6f7819 */ /* 0x000fe2000001146f */
[----:B------:R-:W-:-:S03]  /*2c30*/  IMAD.WIDE.U32 R4, R115, c[0x0][0x1b8], R4 ;  /* 0x00006e0073047a25 */ /* 0x000fc600078e0004 */
[----:B------:R-:W-:Y:S01]  /*2c40*/  IADD3 R2, P1, R111, R13, RZ ;  /* 0x0000000d6f027210 */ /* 0x000fe20007f3e0ff */
[----:B------:R-:W-:Y:S01]  /*2c50*/  IMAD R5, R115, c[0x0][0x1bc], R5 ;  /* 0x00006f0073057a24 */ /* 0x000fe200078e0205 */
[----:B------:R-:W-:Y:S01]  /*2c60*/  SEL R3, R122, RZ, !P3 ;  /* 0x000000ff7a037207 */ /* 0x000fe20005800000 */
[----:B------:R-:W-:Y:S01]  /*2c70*/  IMAD R7, R7, c[0x0][0x1c0], RZ ;  /* 0x0000700007077a24 */ /* 0x000fe200078e02ff */
[----:B------:R-:W-:-:S03]  /*2c80*/  LEA.HI.X.SX32 R10, R111, R10, 0x1, P1 ;  /* 0x0000000a6f0a7211 */ /* 0x000fc600008f0eff */
[C---:B------:R-:W-:Y:S02]  /*2c90*/  IMAD R11, R3.reuse, c[0x0][0x1c4], R7 ;  /* 0x00007100030b7a24 */ /* 0x040fe400078e0207 */
[----:B------:R-:W-:-:S04]  /*2ca0*/  IMAD.WIDE.U32 R4, R3, c[0x0][0x1c0], R4 ;  /* 0x0000700003047a25 */ /* 0x000fc800078e0004 */
[C---:B------:R-:W-:Y:S02]  /*2cb0*/  IMAD R7, R10.reuse, c[0x0][0x1e0], RZ ;  /* 0x000078000a077a24 */ /* 0x040fe400078e02ff */
[----:B------:R-:W-:Y:S02]  /*2cc0*/  IMAD R3, R10, c[0x0][0x208], RZ ;  /* 0x000082000a037a24 */ /* 0x000fe400078e02ff */
[C---:B------:R-:W-:Y:S02]  /*2cd0*/  IMAD R16, R2.reuse, c[0x0][0x1e4], R7 ;  /* 0x0000790002107a24 */ /* 0x040fe400078e0207 */
[----:B------:R-:W-:Y:S02]  /*2ce0*/  IMAD R17, R2, c[0x0][0x20c], R3 ;  /* 0x0000830002117a24 */ /* 0x000fe400078e0203 */
[----:B------:R-:W-:Y:S01]  /*2cf0*/  IMAD.IADD R3, R5, 0x1, R11 ;  /* 0x0000000105037824 */ /* 0x000fe200078e020b */
[----:B------:R-:W-:Y:S02]  /*2d00*/  LOP3.LUT R18, R18, 0xfffffffb, RZ, 0xc0, !PT ;  /* 0xfffffffb12127812 */ /* 0x000fe400078ec0ff */
[----:B------:R-:W-:-:S02]  /*2d10*/  IADD3 R96, R238, -0x1, RZ ;  /* 0xffffffffee607810 */ /* 0x000fc40007ffe0ff */
[----:B--2---:R-:W-:-:S05]  /*2d20*/  IADD3 R6, R9, R114, RZ ;  /* 0x0000007209067210 */ /* 0x004fca0007ffe0ff */
[----:B------:R-:W-:-:S04]  /*2d30*/  @P5 IMAD.HI.U32 R8, R6, c[0x0][0x2c8], RZ ;  /* 0x0000b20006085a27 */ /* 0x000fc800078e00ff */
[----:B------:R-:W-:Y:S01]  /*2d40*/  IMAD.MOV.U32 R0, RZ, RZ, R6 ;  /* 0x000000ffff007224 */ /* 0x000fe200078e0006 */
[----:B------:R-:W-:Y:S01]  /*2d50*/  @P5 SHF.R.U32.HI R0, RZ, c[0x0][0x2cc], R8 ;  /* 0x0000b300ff005a19 */ /* 0x000fe20000011608 */
[----:B---3--:R-:W-:-:S04]  /*2d60*/  IMAD.WIDE.U32 R8, R2, c[0x0][0x1e0], R118 ;  /* 0x0000780002087a25 */ /* 0x008fc800078e0076 */
[----:B------:R-:W-:Y:S01]  /*2d70*/  IMAD.WIDE.U32 R12, R2, c[0x0][0x208], R118 ;  /* 0x00008200020c7a25 */ /* 0x000fe200078e0076 */
[----:B------:R-:W-:Y:S02]  /*2d80*/  SHF.R.S32.HI R2, RZ, 0x1f, R0 ;  /* 0x0000001fff027819 */ /* 0x000fe40000011400 */
[----:B------:R-:W-:Y:S02]  /*2d90*/  IADD3 R7, -R0, RZ, RZ ;  /* 0x000000ff00077210 */ /* 0x000fe40007ffe1ff */
[----:B----4-:R-:W-:Y:S01]  /*2da0*/  ISETP.GE.AND P5, PT, R110, c[0x0][0x1d4], PT ;  /* 0x000075006e007a0c */ /* 0x010fe20003fa6270 */
[----:B------:R-:W-:Y:S01]  /*2db0*/  IMAD R5, R2, c[0x0][0x1b0], RZ ;  /* 0x00006c0002057a24 */ /* 0x000fe200078e02ff */
[----:B------:R-:W-:Y:S01]  /*2dc0*/  ISETP.GE.AND P6, PT, R118, c[0x0][0x1d4], PT ;  /* 0x0000750076007a0c */ /* 0x000fe20003fc6270 */
[----:B------:R-:W-:Y:S01]  /*2dd0*/  IMAD R10, R7, c[0x0][0x2c4], R6 ;  /* 0x0000b100070a7a24 */ /* 0x000fe200078e0206 */
[----:B------:R-:W-:Y:S01]  /*2de0*/  SEL R6, RZ, 0xffffffff, P5 ;  /* 0xffffffffff067807 */ /* 0x000fe20002800000 */
[----:B------:R-:W-:Y:S01]  /*2df0*/  IMAD.MOV.U32 R2, RZ, RZ, R4 ;  /* 0x000000ffff027224 */ /* 0x000fe200078e0004 */
[----:B------:R-:W-:Y:S01]  /*2e00*/  SEL R4, RZ, 0x1, P6 ;  /* 0x00000001ff047807 */ /* 0x000fe20003000000 */
[----:B------:R-:W-:Y:S01]  /*2e10*/  IMAD R5, R0, c[0x0][0x1b4], R5 ;  /* 0x00006d0000057a24 */ /* 0x000fe200078e0205 */
[----:B------:R-:W-:Y:S01]  /*2e20*/  SHF.L.U32 R6, R6, 0x1, RZ ;  /* 0x0000000106067819 */ /* 0x000fe200000006ff */
[----:B------:R-:W-:Y:S01]  /*2e30*/  IMAD.WIDE.U32 R2, R0, c[0x0][0x1b0], R2 ;  /* 0x00006c0000027a25 */ /* 0x000fe200078e0002 */
[----:B------:R-:W-:-:S03]  /*2e40*/  SHF.R.S32.HI R0, RZ, 0x1f, R10 ;  /* 0x0000001fff007819 */ /* 0x000fc6000001140a */
[----:B------:R-:W-:Y:S01]  /*2e50*/  IMAD.IADD R9, R9, 0x1, R16 ;  /* 0x0000000109097824 */ /* 0x000fe200078e0210 */
[----:B------:R-:W-:Y:S01]  /*2e60*/  LOP3.LUT R16, R6, 0x2, R4, 0xe2, !PT ;  /* 0x0000000206107812 */ /* 0x000fe200078ee204 */
[----:B------:R-:W-:Y:S01]  /*2e70*/  IMAD R0, R0, c[0x0][0x1a8], RZ ;  /* 0x00006a0000007a24 */ /* 0x000fe200078e02ff */
[----:B------:R-:W-:Y:S01]  /*2e80*/  IADD3 R5, R3, R5, RZ ;  /* 0x0000000503057210 */ /* 0x000fe20007ffe0ff */
[----:B------:R-:W-:Y:S01]  /*2e90*/  IMAD.MOV.U32 R4, RZ, RZ, R2 ;  /* 0x000000ffff047224 */ /* 0x000fe200078e0002 */
[----:B-----5:R-:W-:Y:S01]  /*2ea0*/  @P0 MOV R2, R15 ;  /* 0x0000000f00020202 */ /* 0x020fe20000000f00 */
[----:B------:R-:W-:Y:S01]  /*2eb0*/  @!P0 IMAD.MOV.U32 R2, RZ, RZ, R122 ;  /* 0x000000ffff028224 */ /* 0x000fe200078e007a */
[----:B------:R-:W-:Y:S01]  /*2ec0*/  @P0 SHF.R.S32.HI R3, RZ, 0x1f, R15 ;  /* 0x0000001fff030819 */ /* 0x000fe2000001140f */
[----:B------:R-:W-:Y:S01]  /*2ed0*/  IMAD.IADD R7, R13, 0x1, R17 ;  /* 0x000000010d077824 */ /* 0x000fe200078e0211 */
[----:B------:R-:W-:Y:S01]  /*2ee0*/  @!P0 MOV R3, R14 ;  /* 0x0000000e00038202 */ /* 0x000fe20000000f00 */
[----:B------:R-:W-:-:S02]  /*2ef0*/  IMAD.MOV.U32 R6, RZ, RZ, R12 ;  /* 0x000000ffff067224 */ /* 0x000fc400078e000c */
[C---:B------:R-:W-:Y:S02]  /*2f00*/  IMAD R13, R10.reuse, c[0x0][0x1ac], R0 ;  /* 0x00006b000a0d7a24 */ /* 0x040fe400078e0200 */
[----:B------:R-:W-:Y:S01]  /*2f10*/  IMAD.WIDE.U32 R10, R10, c[0x0][0x1a8], R4 ;  /* 0x00006a000a0a7a25 */ /* 0x000fe200078e0004 */
[----:B------:R-:W-:Y:S02]  /*2f20*/  SEL R12, R2, RZ, !P4 ;  /* 0x000000ff020c7207 */ /* 0x000fe40006000000 */
[----:B------:R-:W-:Y:S01]  /*2f30*/  SEL R0, R3, RZ, !P4 ;  /* 0x000000ff03007207 */ /* 0x000fe20006000000 */
[----:B------:R-:W-:Y:S01]  /*2f40*/  IMAD.WIDE.U32 R2, R115, c[0x0][0x210], R6 ;  /* 0x0000840073027a25 */ /* 0x000fe200078e0006 */
[----:B------:R-:W-:-:S03]  /*2f50*/  LEA R15, P0, R10, c[0x0][0x160], 0x1 ;  /* 0x000058000a0f7a11 */ /* 0x000fc600078008ff */
[----:B------:R-:W-:-:S05]  /*2f60*/  IMAD.IADD R6, R11, 0x1, R13 ;  /* 0x000000010b067824 */ /* 0x000fca00078e020d */
[----:B------:R-:W-:Y:S02]  /*2f70*/  LEA.HI.X R14, R10, c[0x0][0x164], R6, 0x1, P0 ;  /* 0x000059000a0e7a11 */ /* 0x000fe400000f0c06 */
[----:B------:R-:W-:Y:S02]  /*2f80*/  ISETP.GE.AND P0, PT, R110, c[0x0][0x198], PT ;  /* 0x000066006e007a0c */ /* 0x000fe40003f06270 */
[----:B------:R-:W-:-:S11]  /*2f90*/  ISETP.GE.AND P1, PT, R20, c[0x0][0x198], PT ;  /* 0x0000660014007a0c */ /* 0x000fd60003f26270 */
[----:B------:R-:W-:Y:S02]  /*2fa0*/  @P0 LOP3.LUT R18, R18, 0x4, RZ, 0xfc, !PT ;  /* 0x0000000412120812 */ /* 0x000fe400078efcff */
[----:B------:R-:W-:Y:S02]  /*2fb0*/  ISETP.GE.AND P0, PT, R19, c[0x0][0x198], PT ;  /* 0x0000660013007a0c */ /* 0x000fe40003f06270 */
[----:B------:R-:W-:-:S04]  /*2fc0*/  LOP3.LUT R18, R18, 0xfffffffe, RZ, 0xc0, !PT ;  /* 0xfffffffe12127812 */ /* 0x000fc800078ec0ff */
[----:B------:R-:W-:-:S04]  /*2fd0*/  LOP3.LUT R18, R18, 0xfffffffd, RZ, 0xc0, !PT ;  /* 0xfffffffd12127812 */ /* 0x000fc800078ec0ff */
[----:B------:R-:W-:-:S04]  /*2fe0*/  @P1 LOP3.LUT R18, R18, 0x2, RZ, 0xfc, !PT ;  /* 0x0000000212121812 */ /* 0x000fc800078efcff */
[----:B------:R-:W-:-:S05]  /*2ff0*/  @P0 LOP3.LUT R18, R18, 0x1, RZ, 0xfc, !PT ;  /* 0x0000000112120812 */ /* 0x000fca00078efcff */
[----:B------:R1:W-:Y:S01]  /*3000*/  STL [R1+0x1c], R18 ;  /* 0x00001c1201007387 */ /* 0x0003e20000100800 */
[----:B------:R-:W-:Y:S01]  /*3010*/  IMAD.WIDE.U32 R4, R115, c[0x0][0x1e8], R8 ;  /* 0x00007a0073047a25 */ /* 0x000fe200078e0008 */
[----:B------:R-:W-:-:S03]  /*3020*/  ISETP.GE.AND P4, PT, R20, c[0x0][0x1d4], PT ;  /* 0x0000750014007a0c */ /* 0x000fc60003f86270 */
[C---:B------:R-:W-:Y:S01]  /*3030*/  IMAD R6, R0.reuse, c[0x0][0x1f0], RZ ;  /* 0x00007c0000067a24 */ /* 0x040fe200078e02ff */
[----:B------:R-:W-:Y:S01]  /*3040*/  ISETP.GE.AND P3, PT, R19, c[0x0][0x1d4], PT ;  /* 0x0000750013007a0c */ /* 0x000fe20003f66270 */
[C---:B------:R-:W-:Y:S02]  /*3050*/  IMAD R3, R115.reuse, c[0x0][0x214], R3 ;  /* 0x0000850073037a24 */ /* 0x040fe400078e0203 */
[----:B------:R-:W-:Y:S02]  /*3060*/  IMAD R0, R0, c[0x0][0x218], RZ ;  /* 0x0000860000007a24 */ /* 0x000fe400078e02ff */
[----:B------:R-:W-:Y:S01]  /*3070*/  IMAD R5, R115, c[0x0][0x1ec], R5 ;  /* 0x00007b0073057a24 */ /* 0x000fe200078e0205 */
[----:B------:R-:W-:Y:S01]  /*3080*/  SEL R8, RZ, 0x4, P4 ;  /* 0x00000004ff087807 */ /* 0x000fe20002000000 */
[----:B------:R-:W-:Y:S01]  /*3090*/  IMAD.WIDE.U32 R234, R12, c[0x0][0x218], R2 ;  /* 0x000086000cea7a25 */ /* 0x000fe200078e0002 */
[----:B------:R-:W-:-:S03]  /*30a0*/  SEL R7, RZ, 0x8, P3 ;  /* 0x00000008ff077807 */ /* 0x000fc60001800000 */
[C---:B------:R-:W-:Y:S02]  /*30b0*/  IMAD R0, R12.reuse, c[0x0][0x21c], R0 ;  /* 0x000087000c007a24 */ /* 0x040fe400078e0200 */
[----:B------:R-:W-:-:S04]  /*30c0*/  IMAD.WIDE.U32 R232, R12, c[0x0][0x1f0], R4 ;  /* 0x00007c000ce87a25 */ /* 0x000fc800078e0004 */
[----:B------:R-:W-:Y:S01]  /*30d0*/  IMAD R2, R12, c[0x0][0x1f4], R6 ;  /* 0x00007d000c027a24 */ /* 0x000fe200078e0206 */
[----:B------:R-:W-:Y:S02]  /*30e0*/  LOP3.LUT R24, R7, R16, R8, 0xfe, !PT ;  /* 0x0000001007187212 */ /* 0x000fe400078efe08 */
[----:B------:R-:W-:Y:S01]  /*30f0*/  ISETP.GE.AND P2, PT, R118, c[0x0][0x198], PT ;  /* 0x0000660076007a0c */ /* 0x000fe20003f46270 */
[----:B------:R-:W-:Y:S01]  /*3100*/  IMAD.IADD R231, R233, 0x1, R2 ;  /* 0x00000001e9e77824 */ /* 0x000fe200078e0202 */
[----:B------:R-:W-:Y:S02]  /*3110*/  IADD3 R12, R111, R114, RZ ;  /* 0x000000726f0c7210 */ /* 0x000fe40007ffe0ff */
[----:B------:R-:W-:Y:S01]  /*3120*/  IADD3 R236, R235, R0, RZ ;  /* 0x00000000ebec7210 */ /* 0x000fe20007ffe0ff */
[----:B------:R-:W-:Y:S06]  /*3130*/  BRA.DIV ~URZ, `(.L_x_1662) ;  /* 0x00016ad27f007947 */ /* 0x000fec000b800000 */
[----:B-1----:R1:W2:Y:S02]  /*3140*/  SHFL.IDX PT, R4, R14, RZ, 0x181f ;  /* 0x00181fff0e047589 */ /* 0x0022a400000e0000 */
.L_x_1781:
[----:B------:R-:W-:Y:S05]  /*3150*/  BRA.DIV ~URZ, `(.L_x_1663) ;  /* 0x00016b227f007947 */ /* 0x000fea000b800000 */
[----:B------:R3:W4:Y:S02]  /*3160*/  SHFL.IDX PT, R0, R15, RZ, 0x181f ;  /* 0x00181fff0f007589 */ /* 0x00072400000e0000 */
.L_x_1782:
[----:B------:R-:W5:Y:S01]  /*3170*/  LDL R2, [R1+0x10] ;  /* 0x0000100001027983 */ /* 0x000f620000100800 */
[----:B------:R-:W-:Y:S01]  /*3180*/  BSSY B0, `(.L_x_1664) ;  /* 0x0000020000007945 */ /* 0x000fe20003800000 */
[----:B-----5:R-:W-:-:S05]  /*3190*/  IMAD R13, R2, c[0x0][0x2c4], RZ ;  /* 0x0000b100020d7a24 */ /* 0x020fca00078e02ff */
        /* <DEDUP_REMOVED lines=8> */
[----:B------:R-:W2:Y:S04]  /*3220*/  LDL R18, [R1+0x4c] ;  /* 0x00004c0001127983 */ /* 0x000ea80000100800 */
[----:B------:R-:W2:Y:S01]  /*3230*/  LDL R16, [R1+0x1c] ;  /* 0x00001c0001107983 */ /* 0x000ea20000100800 */
[----:B------:R-:W-:-:S02]  /*3240*/  P2R R5, PR, RZ, 0x8 ;  /* 0x00000008ff057803 */ /* 0x000fc40000000000 */
        /* <DEDUP_REMOVED lines=8> */
[----:B--2---:R-:W-:-:S04]  /*32d0*/  LEA R6, P0, R2, R0, 0x1 ;  /* 0x0000000002067211 */ /* 0x004fc800078008ff */
[----:B------:R-:W-:Y:S02]  /*32e0*/  LEA.HI.X R7, R2, R4, R3, 0x1, P0 ;  /* 0x0000000402077211 */ /* 0x000fe400000f0c03 */
[----:B------:R-:W-:-:S04]  /*32f0*/  LEA R2, P0, R17, R0, 0x1 ;  /* 0x0000000011027211 */ /* 0x000fc800078008ff */
[----:B------:R-:W-:Y:S02]  /*3300*/  LEA.HI.X R3, R17, R4, R18, 0x1, P0 ;  /* 0x0000000411037211 */ /* 0x000fe400000f0c12 */
[C---:B------:R-:W-:Y:S02]  /*3310*/  LOP3.LUT P3, RZ, R16.reuse, 0x4, RZ, 0xc0, !PT ;  /* 0x0000000410ff7812 */ /* 0x040fe4000786c0ff */
[C---:B------:R-:W-:Y:S02]  /*3320*/  LOP3.LUT P0, RZ, R16.reuse, 0x2, RZ, 0xc0, !PT ;  /* 0x0000000210ff7812 */ /* 0x040fe4000780c0ff */
[----:B------:R-:W-:-:S09]  /*3330*/  LOP3.LUT P1, RZ, R16, 0x1, RZ, 0xc0, !PT ;  /* 0x0000000110ff7812 */ /* 0x000fd2000782c0ff */
[----:B------:R3:W-:Y:S04]  /*3340*/  LDGSTS.E.BYPASS.LTC128B.128 [R219+0x14100], [R8.64], !P3 ;  /* 0x1410000008db7fae */ /* 0x0007e8000d901d46 */
[----:B------:R3:W-:Y:S04]  /*3350*/  LDGSTS.E.BYPASS.LTC128B.128 [R219+0x18100], [R6.64], !P0 ;  /* 0x1810000006db7fae */ /* 0x0007e8000c101d46 */
[----:B------:R3:W-:Y:S01]  /*3360*/  LDGSTS.E.BYPASS.LTC128B.128 [R219+0x1c100], [R2.64], !P1 ;  /* 0x1c10000002db7fae */ /* 0x0007e2000c901d46 */
[----:B------:R-:W-:-:S08]  /*3370*/  ISETP.NE.AND P3, PT, R5, RZ, PT ;  /* 0x000000ff0500720c */ /* 0x000fd00003f65270 */
.L_x_1665:
[----:B------:R-:W-:Y:S05]  /*3380*/  BSYNC B0 ;  /* 0x0000000000007941 */ /* 0x000fea0003800000 */
.L_x_1664:
[----:B------:R-:W-:Y:S05]  /*3390*/  BRA.DIV ~URZ, `(.L_x_1666) ;  /* 0x000169427f007947 */ /* 0x000fea000b800000 */
[----:B--2---:R2:W1:Y:S04]  /*33a0*/  SHFL.IDX PT, R4, R14, 0x1, 0x181f ;  /* 0x00381f000e047f89 */ /* 0x00446800000e0000 */
[----:B----4-:R2:W4:Y:S02]  /*33b0*/  SHFL.IDX PT, R0, R15, 0x1, 0x181f ;  /* 0x00381f000f007f89 */ /* 0x01052400000e0000 */
.L_x_1783:
[----:B---3--:R-:W-:Y:S01]  /*33c0*/  IADD3 R2, R12, 0x20, RZ ;  /* 0x000000200c027810 */ /* 0x008fe20007ffe0ff */
[----:B------:R-:W-:Y:S03]  /*33d0*/  BSSY B0, `(.L_x_1667) ;  /* 0x000001f000007945 */ /* 0x000fe60003800000 */
[----:B------:R-:W-:-:S13]  /*33e0*/  ISETP.GE.AND P0, PT, R2, R13, PT ;  /* 0x0000000d0200720c */ /* 0x000fda0003f06270 */
[----:B------:R-:W-:Y:S05]  /*33f0*/  @P0 BRA `(.L_x_1668) ;  /* 0x000001c000000947 */ /* 0x000fea0003800000 */
[----:B------:R-:W3:Y:S04]  /*3400*/  LDL.64 R8, [R1+0x20] ;  /* 0x0000200001087983 */ /* 0x000ee80000100a00 */
[----:B------:R-:W5:Y:S04]  /*3410*/  LDL R6, [R1+0x3c] ;  /* 0x00003c0001067983 */ /* 0x000f680000100800 */
[----:B--2---:R-:W2:Y:S04]  /*3420*/  LDL R7, [R1+0x54] ;  /* 0x0000540001077983 */ /* 0x004ea80000100800 */
[----:B----4-:R-:W4:Y:S04]  /*3430*/  LDL R3, [R1+0x38] ;  /* 0x0000380001037983 */ /* 0x010f280000100800 */
[----:B------:R-:W4:Y:S04]  /*3440*/  LDL R19, [R1+0x50] ;  /* 0x0000500001137983 */ /* 0x000f280000100800 */
[----:B------:R-:W4:Y:S04]  /*3450*/  LDL R17, [R1+0x40] ;  /* 0x0000400001117983 */ /* 0x000f280000100800 */
[----:B------:R-:W4:Y:S04]  /*3460*/  LDL R18, [R1+0x4c] ;  /* 0x00004c0001127983 */ /* 0x000f280000100800 */
[----:B------:R-:W4:Y:S01]  /*3470*/  LDL R16, [R1+0x1c] ;  /* 0x00001c0001107983 */ /* 0x000f220000100800 */
[----:B------:R-:W-:-:S02]  /*3480*/  P2R R5, PR, RZ, 0x8 ;  /* 0x00000008ff057803 */ /* 0x000fc40000000000 */
        /* <DEDUP_REMOVED lines=8> */
[----:B----4-:R-:W-:-:S04]  /*3510*/  LEA R6, P0, R3, R0, 0x1 ;  /* 0x0000000003067211 */ /* 0x010fc800078008ff */
        /* <DEDUP_REMOVED lines=10> */
.L_x_1668:
[----:B------:R-:W-:Y:S05]  /*35c0*/  BSYNC B0 ;  /* 0x0000000000007941 */ /* 0x000fea0003800000 */
.L_x_1667:
[----:B------:R-:W-:Y:S05]  /*35d0*/  BRA.DIV ~URZ, `(.L_x_1669) ;  /* 0x000167c27f007947 */ /* 0x000fea000b800000 */
[----:B-1----:R1:W3:Y:S02]  /*35e0*/  SHFL.IDX PT, R4, R14, 0x2, 0x181f ;  /* 0x00581f000e047f89 */ /* 0x0022e400000e0000 */
.L_x_1784:
[----:B------:R-:W-:Y:S05]  /*35f0*/  BRA.DIV ~URZ, `(.L_x_1670) ;  /* 0x000168127f007947 */ /* 0x000fea000b800000 */
[----:B----4-:R4:W1:Y:S02]  /*3600*/  SHFL.IDX PT, R0, R15, 0x2, 0x181f ;  /* 0x00581f000f007f89 */ /* 0x01086400000e0000 */
.L_x_1785:
[----:B------:R-:W-:Y:S01]  /*3610*/  IADD3 R2, R12, 0x40, RZ ;  /* 0x000000400c027810 */ /* 0x000fe20007ffe0ff */
        /* <DEDUP_REMOVED lines=9> */
[----:B------:R-:W3:Y:S04]  /*36b0*/  LDL R18, [R1+0x4c] ;  /* 0x00004c0001127983 */ /* 0x000ee80000100800 */
[----:B------:R-:W3:Y:S01]  /*36c0*/  LDL R16, [R1+0x1c] ;  /* 0x00001c0001107983 */ /* 0x000ee20000100800 */
[----:B------:R-:W-:-:S02]  /*36d0*/  P2R R5, PR, RZ, 0x8 ;  /* 0x00000008ff057803 */ /* 0x000fc40000000000 */
        /* <DEDUP_REMOVED lines=8> */
[----:B---3--:R-:W-:-:S04]  /*3760*/  LEA R6, P0, R3, R0, 0x1 ;  /* 0x0000000003067211 */ /* 0x008fc800078008ff */
        /* <DEDUP_REMOVED lines=10> */
.L_x_1672:
[----:B------:R-:W-:Y:S05]  /*3810*/  BSYNC B0 ;  /* 0x0000000000007941 */ /* 0x000fea0003800000 */
.L_x_1671:
[----:B------:R-:W-:Y:S05]  /*3820*/  BRA.DIV ~URZ, `(.L_x_1673) ;  /* 0x000166427f007947 */ /* 0x000fea000b800000 */
[----:B---3--:R3:W2:Y:S04]  /*3830*/  SHFL.IDX PT, R4, R14, 0x3, 0x181f ;  /* 0x00781f000e047f89 */ /* 0x0086a800000e0000 */
[----:B-1----:R3:W1:Y:S02]  /*3840*/  SHFL.IDX PT, R0, R15, 0x3, 0x181f ;  /* 0x00781f000f007f89 */ /* 0x00266400000e0000 */
.L_x_1786:
[----:B------:R-:W5:Y:S04]  /*3850*/  LDL.64 R8, [R1+0x20] ;  /* 0x0000200001087983 */ /* 0x000f680000100a00 */
[----:B---3--:R-:W3:Y:S04]  /*3860*/  LDL R6, [R1+0x3c] ;  /* 0x00003c0001067983 */ /* 0x008ee80000100800 */
[----:B----4-:R-:W4:Y:S04]  /*3870*/  LDL R7, [R1+0x54] ;  /* 0x0000540001077983 */ /* 0x010f280000100800 */
[----:B--2---:R-:W2:Y:S04]  /*3880*/  LDL R15, [R1+0x38] ;  /* 0x00003800010f7983 */ /* 0x004ea80000100800 */
[----:B------:R-:W2:Y:S04]  /*3890*/  LDL R16, [R1+0x50] ;  /* 0x0000500001107983 */ /* 0x000ea80000100800 */
[----:B------:R-:W2:Y:S04]  /*38a0*/  LDL R11, [R1+0x40] ;  /* 0x00004000010b7983 */ /* 0x000ea80000100800 */
[----:B------:R-:W2:Y:S04]  /*38b0*/  LDL R14, [R1+0x4c] ;  /* 0x00004c00010e7983 */ /* 0x000ea80000100800 */
[----:B------:R-:W2:Y:S04]  /*38c0*/  LDL R10, [R1+0x1c] ;  /* 0x00001c00010a7983 */ /* 0x000ea80000100800 */
[----:B------:R-:W2:Y:S01]  /*38d0*/  LDL R242, [R1+0xc] ;  /* 0x00000c0001f27983 */ /* 0x000ea20000100800 */
[----:B------:R-:W-:-:S04]  /*38e0*/  IADD3 R2, R12, 0x60, RZ ;  /* 0x000000600c027810 */ /* 0x000fc80007ffe0ff */
[----:B------:R-:W-:Y:S02]  /*38f0*/  ISETP.GE.AND P0, PT, R2, R13, PT ;  /* 0x0000000d0200720c */ /* 0x000fe40003f06270 */
[----:B------:R-:W-:Y:S01]  /*3900*/  P2R R5, PR, RZ, 0x8 ;  /* 0x00000008ff057803 */ /* 0x000fe20000000000 */
[----:B------:R-:W-:-:S10]  /*3910*/  IMAD.SHL.U32 R97, R96, 0x40, RZ ;  /* 0x0000004060617824 */ /* 0x000fd400078e00ff */
[----:B-1---5:R-:W-:-:S04]  /*3920*/  @!P0 LEA R2, P1, R8, R0, 0x1 ;  /* 0x0000000008028211 */ /* 0x022fc800078208ff */
[----:B------:R-:W-:Y:S02]  /*3930*/  @!P0 LEA.HI.X R3, R8, R4, R9, 0x1, P1 ;  /* 0x0000000408038211 */ /* 0x000fe400008f0c09 */
[----:B---3--:R-:W-:-:S03]  /*3940*/  @!P0 LEA R8, P1, R6, R0, 0x1 ;  /* 0x0000000006088211 */ /* 0x008fc600078208ff */
[----:B------:R-:W-:Y:S01]  /*3950*/  @!PT LDS RZ, [RZ] ;  /* 0x00000000fffff984 */ /* 0x000fe20000000800 */
[----:B------:R-:W-:Y:S01]  /*3960*/  @!PT LDS RZ, [RZ] ;  /* 0x00000000fffff984 */ /* 0x000fe20000000800 */
[----:B------:R-:W-:Y:S01]  /*3970*/  @!PT LDS RZ, [RZ] ;  /* 0x00000000fffff984 */ /* 0x000fe20000000800 */
[----:B------:R1:W-:Y:S01]  /*3980*/  @!P0 LDGSTS.E.BYPASS.LTC128B.128 [R219+0x13100], [R2.64], !P2 ;  /* 0x1310000002db8fae */ /* 0x0003e2000d101d46 */
[----:B----4-:R-:W-:Y:S02]  /*3990*/  @!P0 LEA.HI.X R9, R6, R4, R7, 0x1, P1 ;  /* 0x0000000406098211 */ /* 0x010fe400008f0c07 */
[----:B--2---:R-:W-:-:S04]  /*39a0*/  @!P0 LEA R6, P1, R15, R0, 0x1 ;  /* 0x000000000f068211 */ /* 0x004fc800078208ff */
[----:B------:R-:W-:Y:S02]  /*39b0*/  @!P0 LEA.HI.X R7, R15, R4, R16, 0x1, P1 ;  /* 0x000000040f078211 */ /* 0x000fe400008f0c10 */
[----:B-1----:R-:W-:-:S04]  /*39c0*/  @!P0 LEA R2, P1, R11, R0, 0x1 ;  /* 0x000000000b028211 */ /* 0x002fc800078208ff */
[----:B------:R-:W-:Y:S02]  /*39d0*/  @!P0 LEA.HI.X R3, R11, R4, R14, 0x1, P1 ;  /* 0x000000040b038211 */ /* 0x000fe400008f0c0e */
[----:B------:R-:W1:Y:S01]  /*39e0*/  S2R R11, SR_TID.X ;  /* 0x00000000000b7919 */ /* 0x000e620000002100 */
[C---:B------:R-:W-:Y:S02]  /*39f0*/  LOP3.LUT P3, RZ, R10.reuse, 0x4, RZ, 0xc0, !PT ;  /* 0x000000040aff7812 */ /* 0x040fe4000786c0ff */
[C---:B------:R-:W-:Y:S02]  /*3a00*/  LOP3.LUT P1, RZ, R10.reuse, 0x2, RZ, 0xc0, !PT ;  /* 0x000000020aff7812 */ /* 0x040fe4000782c0ff */
[----:B------:R-:W-:-:S09]  /*3a10*/  LOP3.LUT P2, RZ, R10, 0x1, RZ, 0xc0, !PT ;  /* 0x000000010aff7812 */ /* 0x000fd2000784c0ff */
[----:B------:R2:W-:Y:S04]  /*3a20*/  @!P0 LDGSTS.E.BYPASS.LTC128B.128 [R219+0x17100], [R8.64], !P3 ;  /* 0x1710000008db8fae */ /* 0x0005e8000d901d46 */
[----:B------:R3:W-:Y:S01]  /*3a30*/  @!P0 LDGSTS.E.BYPASS.LTC128B.128 [R219+0x1b100], [R6.64], !P1 ;  /* 0x1b10000006db8fae */ /* 0x0007e2000c901d46 */
[----:B------:R-:W-:Y:S02]  /*3a40*/  ISETP.NE.AND P3, PT, R5, RZ, PT ;  /* 0x000000ff0500720c */ /* 0x000fe40003f65270 */
[----:B-1----:R-:W-:Y:S01]  /*3a50*/  SHF.R.S32.HI R10, RZ, 0x1f, R11 ;  /* 0x0000001fff0a7819 */ /* 0x002fe2000001140b */
[----:B------:R1:W-:Y:S01]  /*3a60*/  @!P0 LDGSTS.E.BYPASS.LTC128B.128 [R219+0x1f100], [R2.64], !P2 ;  /* 0x1f10000002db8fae */ /* 0x0003e2000d101d46 */
[----:B------:R-:W-:Y:S02]  /*3a70*/  IMAD.WIDE.U32 R4, R96, c[0x0][0x1e0], RZ ;  /* 0x0000780060047a25 */ /* 0x000fe400078e00ff */
[----:B------:R-:W-:Y:S01]  /*3a80*/  LEA.HI R10, R10, R11, RZ, 0x3 ;  /* 0x0000000b0a0a7211 */ /* 0x000fe200078f18ff */
[----:B------:R-:W0:Y:S03]  /*3a90*/  LDGDEPBAR ;  /* 0x00000000000079af */ /* 0x000e260000000000 */
[----:B------:R-:W-:-:S02]  /*3aa0*/  SHF.R.S32.HI R10, RZ, 0x3, R10 ;  /* 0x00000003ff0a7819 */ /* 0x000fc4000001140a */
[----:B---3--:R-:W-:-:S05]  /*3ab0*/  SHF.R.S32.HI R7, RZ, 0x1f, R96 ;  /* 0x0000001fff077819 */ /* 0x008fca0000011460 */
[----:B------:R-:W-:-:S04]  /*3ac0*/  IMAD R0, R7, c[0x0][0x1e0], RZ ;  /* 0x0000780007007a24 */ /* 0x000fc800078e02ff */
[----:B-1----:R-:W-:Y:S01]  /*3ad0*/  IMAD R2, R96, c[0x0][0x1e4], R0 ;  /* 0x0000790060027a24 */ /* 0x002fe200078e0200 */
[----:B------:R-:W-:-:S03]  /*3ae0*/  LEA R0, P0, R4, R232, 0x6 ;  /* 0x000000e804007211 */ /* 0x000fc600078030ff */
[----:B------:R-:W-:Y:S01]  /*3af0*/  IMAD.IADD R3, R5, 0x1, R2 ;  /* 0x0000000105037824 */ /* 0x000fe200078e0202 */
[----:B------:R-:W-:-:S04]  /*3b00*/  IADD3 R2, -R97, R242, -R10 ;  /* 0x000000f261027210 */ /* 0x000fc80007ffe90a */
[----:B------:R-:W-:Y:S02]  /*3b10*/  LEA.HI.X R3, R4, R231, R3, 0x6, P0 ;  /* 0x000000e704037211 */ /* 0x000fe400000f3403 */
[----:B------:R-:W-:Y:S01]  /*3b20*/  ISETP.GE.AND P0, PT, R2, 0x21, PT ;  /* 0x000000210200780c */ /* 0x000fe20003f06270 */
[----:B------:R-:W-:-:S04]  /*3b30*/  IMAD.MOV.U32 R4, RZ, RZ, 0x20 ;  /* 0x00000020ff047424 */ /* 0x000fc800078e00ff */
[----:B--2---:R-:W-:-:S04]  /*3b40*/  IMAD.WIDE.U32 R8, R4, c[0x0][0x1e0], RZ ;  /* 0x0000780004087a25 */ /* 0x004fc800078e00ff */
[----:B------:R-:W-:Y:S01]  /*3b50*/  IMAD R4, R4, c[0x0][0x1e4], RZ ;  /* 0x0000790004047a24 */ /* 0x000fe200078e02ff */
[----:B------:R-:W-:Y:S01]  /*3b60*/  WARPSYNC 0xffffffff ;  /* 0xffffffff00007948 */ /* 0x000fe20003800000 */
[----:B------:R-:W-:Y:S02]  /*3b70*/  BAR.SYNC.DEFER_BLOCKING 0x0 ;  /* 0x0000000000007b1d */ /* 0x000fe40000010000 */
[----:B------:R-:W-:-:S04]  /*3b80*/  @P0 IADD3 R6, P1, R0, R8, RZ ;  /* 0x0000000800060210 */ /* 0x000fc80007f3e0ff */
[----:B------:R-:W-:Y:S02]  /*3b90*/  @P0 IADD3.X R8, R3, R9, R4, P1, !PT ;  /* 0x0000000903080210 */ /* 0x000fe40000ffe404 */
[----:B------:R-:W-:-:S13]  /*3ba0*/  ISETP.GE.AND P1, PT, R2, 0x1, PT ;  /* 0x000000010200780c */ /* 0x000fda0003f26270 */
        /* <DEDUP_REMOVED lines=19> */
[----:B------:R-:W-:Y:S01]  /*3ce0*/  LEA R0, P0, R4, R234, 0x6 ;  /* 0x000000ea04007211 */ /* 0x000fe200078030ff */
[----:B--2---:R-:W-:Y:S01]  /*3cf0*/  IMAD.IADD R3, R5, 0x1, R6 ;  /* 0x0000000105037824 */ /* 0x004fe200078e0206 */
[----:B------:R-:W-:-:S04]  /*3d00*/  DEPBAR.LE SB0, 0x1 ;  /* 0x000080400000791a */ /* 0x000fc80000000000 */
[----:B------:R-:W-:Y:S01]  /*3d10*/  LEA.HI.X R3, R4, R236, R3, 0x6, P0 ;  /* 0x000000ec04037211 */ /* 0x000fe200000f3403 */
[----:B------:R-:W-:-:S04]  /*3d20*/  DEPBAR.LE SB0, 0x0 ;  /* 0x000080000000791a */ /* 0x000fc80000000000 */
[C---:B------:R-:W-:Y:S01]  /*3d30*/  LEA R2, P0, R0.reuse, c[0x0][0x1f8], 0x1 ;  /* 0x00007e0000027a11 */ /* 0x040fe200078008ff */
[----:B------:R-:W-:Y:S01]  /*3d40*/  BAR.SYNC.DEFER_BLOCKING 0x0 ;  /* 0x0000000000007b1d */ /* 0x000fe20000010000 */
[----:B------:R-:W-:Y:S02]  /*3d50*/  IMAD.MOV.U32 R4, RZ, RZ, c[0x0][0x208] ;  /* 0x00008200ff047624 */ /* 0x000fe400078e00ff */
[----:B------:R-:W-:Y:S01]  /*3d60*/  LEA.HI.X R3, R0, c[0x0][0x1fc], R3, 0x1, P0 ;  /* 0x00007f0000037a11 */ /* 0x000fe200000f0c03 */
[----:B------:R-:W-:Y:S01]  /*3d70*/  IMAD.IADD R98, R242, 0x1, -R97 ;  /* 0x00000001f2627824 */ /* 0x000fe200078e0a61 */
[----:B------:R-:W-:Y:S01]  /*3d80*/  LOP3.LUT R0, R24, 0x1, RZ, 0xc0, !PT ;  /* 0x0000000118007812 */ /* 0x000fe200078ec0ff */
[----:B------:R-:W-:Y:S01]  /*3d90*/  IMAD.MOV.U32 R5, RZ, RZ, c[0x0][0x20c] ;  /* 0x00008300ff057624 */ /* 0x000fe200078e00ff */
[----:B------:R-:W-:Y:S02]  /*3da0*/  P2R R14, PR, RZ, 0x40 ;  /* 0x00000040ff0e7803 */ /* 0x000fe40000000000 */
[----:B------:R-:W-:Y:S01]  /*3db0*/  ISETP.NE.U32.AND P6, PT, R0, 0x1, PT ;  /* 0x000000010000780c */ /* 0x000fe20003fc5070 */
[----:B------:R-:W-:Y:S01]  /*3dc0*/  IMAD.IADD R0, R98, 0x1, -R10 ;  /* 0x0000000162007824 */ /* 0x000fe200078e0a0a */
[----:B------:R-:W-:-:S04]  /*3dd0*/  LEA R12, P0, R4, R2, 0x6 ;  /* 0x00000002040c7211 */ /* 0x000fc800078030ff */
        /* <DEDUP_REMOVED lines=21> */
[----:B------:R-:W-:Y:S02]  /*3f30*/  P2R R15, PR, RZ, 0x20 ;  /* 0x00000020ff0f7803 */ /* 0x000fe40000000000 */
[C---:B------:R-:W-:Y:S02]  /*3f40*/  ISETP.LT.OR P6, PT, R0.reuse, 0x21, P6 ;  /* 0x000000210000780c */ /* 0x040fe400037c1670 */
[----:B------:R-:W-:-:S07]  /*3f50*/  ISETP.LT.OR P2, PT, R0, 0x21, !P2 ;  /* 0x000000210000780c */ /* 0x000fce0005741670 */
[----:B------:R2:W-:Y:S01]  /*3f60*/  LDGSTS.E.BYPASS.LTC128B.128 [R219+0x4100], [R2.64+0x100], !P0 ;  /* 0x0410010002db7fae */ /* 0x0005e2000c101d46 */
[----:B------:R-:W-:-:S04]  /*3f70*/  LOP3.LUT P0, RZ, R24, 0x8, RZ, 0xc0, !PT ;  /* 0x0000000818ff7812 */ /* 0x000fc8000780c0ff */
[C---:B------:R-:W-:Y:S02]  /*3f80*/  ISETP.LT.OR P5, PT, R0.reuse, 0x1, !P0 ;  /* 0x000000010000780c */ /* 0x040fe400047a1670 */
[C---:B------:R-:W-:Y:S02]  /*3f90*/  ISETP.LT.OR P1, PT, R0.reuse, 0x21, !P1 ;  /* 0x000000210000780c */ /* 0x040fe40004f21670 */
[----:B------:R-:W-:Y:S01]  /*3fa0*/  ISETP.LT.OR P0, PT, R0, 0x21, !P0 ;  /* 0x000000210000780c */ /* 0x000fe20004701670 */
[C---:B-1----:R-:W-:Y:S08]  /*3fb0*/  HMMA.16816.F32 R24, R4.reuse, R20, RZ ;  /* 0x000000140418723c */ /* 0x042ff000000018ff */
[----:B------:R1:W-:Y:S01]  /*3fc0*/  LDGSTS.E.BYPASS.LTC128B.128 [R219+0x6100], [R2.64+0x180], !P5 ;  /* 0x0610018002db7fae */ /* 0x0003e2000e901d46 */
[----:B------:R-:W-:Y:S03]  /*3fd0*/  HMMA.16816.F32 R28, R4, R22, RZ ;  /* 0x00000016041c723c */ /* 0x000fe600000018ff */
[----:B------:R1:W-:Y:S01]  /*3fe0*/  LDGSTS.E.BYPASS.LTC128B.128 [R219+0x1100], [R12.64], !P6 ;  /* 0x011000000cdb7fae */ /* 0x0003e2000f101d46 */
[----:B------:R-:W-:-:S03]  /*3ff0*/  ISETP.NE.AND P5, PT, R15, RZ, PT ;  /* 0x000000ff0f00720c */ /* 0x000fc60003fa5270 */
[----:B------:R1:W-:Y:S01]  /*4000*/  LDGSTS.E.BYPASS.LTC128B.128 [R219+0x3100], [R12.64+0x80], !P2 ;  /* 0x031000800cdb7fae */ /* 0x0003e2000d101d46 */
[C---:B--2---:R-:W-:Y:S01]  /*4010*/  HMMA.16816.F32 R20, R4.reuse, R16, RZ ;  /* 0x000000100414723c */ /* 0x044fe200000018ff */
[----:B------:R-:W-:Y:S02]  /*4020*/  ISETP.NE.AND P6, PT, R14, RZ, PT ;  /* 0x000000ff0e00720c */ /* 0x000fe40003fc5270 */
        /* <DEDUP_REMOVED lines=17> */
[----:B------:R-:W-:Y:S07]  /*4140*/  LDSM.16.M88.4 R48, [R195+0x1800] ;  /* 0x00180000c330783b */ /* 0x000fee0000000200 */
[C---:B------:R-:W-:Y:S01]  /*4150*/  HMMA.16816.F32 R32, R8.reuse, R60, R20 ;  /* 0x0000003c0820723c */ /* 0x040fe20000001814 */
[----:B------:R-:W2:Y:S07]  /*4160*/  LDSM.16.M88.4 R20, [R198+0x1800] ;  /* 0x00180000c614783b */ /* 0x000eae0000000200 */
        /* <DEDUP_REMOVED lines=162> */
[----:B------:R-:W2:Y:S07]  /*4b90*/  LDSM.16.M88.4 R60, [R204] ;  /* 0x00000000cc3c783b */ /* 0x000eae0000000200 */
[----:B------:R-:W-:Y:S01]  /*4ba0*/  HMMA.16816.F32 R64, R16, R72, R88 ;  /* 0x000000481040723c */ /* 0x000fe20000001858 */
[----:B------:R4:W1:Y:S07]  /*4bb0*/  MUFU.TANH R72, R0 ;  /* 0x0000000000487308 */ /* 0x00086e0000002400 */
[----:B---3--:R-:W-:Y:S01]  /*4bc0*/  HMMA.16816.F32 R36, R4, R52, R36 ;  /* 0x000000340424723c */ /* 0x008fe20000001824 */
[----:B----4-:R-:W-:-:S04]  /*4bd0*/  FMUL.FTZ R0, R50, c[0x0][0x320] ;  /* 0x0000c80032007a20 */ /* 0x010fc80000410000 */
[----:B------:R3:W4:Y:S03]  /*4be0*/  MUFU.TANH R77, R0 ;  /* 0x00000000004d7308 */ /* 0x0007260000002400 */
[----:B------:R-:W-:Y:S01]  /*4bf0*/  HMMA.16816.F32 R40, R12, R70, R44 ;  /* 0x000000460c28723c */ /* 0x000fe2000000182c */
[----:B------:R-:W-:Y:S01]  /*4c00*/  LDSM.16.M88.4 R44, [R198+0x7800] ;  /* 0x00780000c62c783b */ /* 0x000fe20000000200 */
[----:B---3--:R-:W-:-:S03]  /*4c10*/  FMUL.FTZ R0, R51, c[0x0][0x320] ;  /* 0x0000c80033007a20 */ /* 0x008fc60000410000 */
[----:B------:R-:W3:Y:S01]  /*4c20*/  LDSM.16.M88.4 R48, [R195+0x7000] ;  /* 0x00700000c330783b */ /* 0x000ee20000000200 */
        /* <DEDUP_REMOVED lines=19> */
[----:B-1----:R-:W-:-:S06]  /*4d60*/  FMUL.FTZ R0, R38, c[0x0][0x320] ;  /* 0x0000c80026007a20 */ /* 0x002fcc0000410000 */
[----:B------:R1:W1:Y:S01]  /*4d70*/  MUFU.TANH R53, R0 ;  /* 0x0000000000357308 */ /* 0x0002620000002400 */
        /* <DEDUP_REMOVED lines=55> */
[----:B------:R-:W-:Y:S02]  /*50f0*/  IMAD.MOV.U32 R5, RZ, RZ, c[0x0][0x1e0] ;  /* 0x00007800ff057624 */ /* 0x000fe400078e00ff */
[----:B------:R-:W-:Y:S01]  /*5100*/  IMAD.MOV.U32 R6, RZ, RZ, c[0x0][0x1e4] ;  /* 0x00007900ff067624 */ /* 0x000fe200078e00ff */
[----:B------:R-:W-:-:S05]  /*5110*/  SHF.R.S32.HI R2, RZ, 0x1f, R0 ;  /* 0x0000001fff027819 */ /* 0x000fca0000011400 */
[----:B------:R-:W-:Y:S02]  /*5120*/  IMAD R4, R2, c[0x0][0x1e0], RZ ;  /* 0x0000780002047a24 */ /* 0x000fe400078e02ff */
[----:B------:R-:W-:-:S04]  /*5130*/  IMAD.WIDE.U32 R2, R0, c[0x0][0x1e0], RZ ;  /* 0x0000780000027a25 */ /* 0x000fc800078e00ff */
[----:B------:R-:W-:Y:S01]  /*5140*/  IMAD R4, R0, c[0x0][0x1e4], R4 ;  /* 0x0000790000047a24 */ /* 0x000fe200078e0204 */
[----:B------:R-:W-:-:S03]  /*5150*/  LEA R0, P0, R2, R232, 0x6 ;  /* 0x000000e802007211 */ /* 0x000fc600078030ff */
[----:B------:R-:W-:-:S05]  /*5160*/  IMAD.IADD R3, R3, 0x1, R4 ;  /* 0x0000000103037824 */ /* 0x000fca00078e0204 */
[----:B------:R-:W-:Y:S02]  /*5170*/  LEA.HI.X R3, R2, R231, R3, 0x6, P0 ;  /* 0x000000e702037211 */ /* 0x000fe400000f3403 */
[----:B------:R-:W-:-:S04]  /*5180*/  LEA R2, P0, R0, c[0x0][0x1c8], 0x1 ;  /* 0x0000720000027a11 */ /* 0x000fc800078008ff */
[----:B------:R-:W-:Y:S02]  /*5190*/  LEA.HI.X R3, R0, c[0x0][0x1cc], R3, 0x1, P0 ;  /* 0x0000730000037a11 */ /* 0x000fe400000f0c03 */
[----:B------:R-:W-:-:S03]  /*51a0*/  LEA R4, P0, R5, R2, 0x6 ;  /* 0x0000000205047211 */ /* 0x000fc600078030ff */
[----:B------:R-:W-:Y:S01]  /*51b0*/  @!PT LDS RZ, [RZ] ;  /* 0x00000000fffff984 */ /* 0x000fe20000000800 */
[----:B------:R-:W-:Y:S01]  /*51c0*/  @!PT LDS RZ, [RZ] ;  /* 0x00000000fffff984 */ /* 0x000fe20000000800 */
[----:B------:R-:W-:Y:S01]  /*51d0*/  @!PT LDS RZ, [RZ] ;  /* 0x00000000fffff984 */ /* 0x000fe20000000800 */
[----:B------:R1:W-:Y:S01]  /*51e0*/  LDGSTS.E.BYPASS.LTC128B.128 [R219+0x8100], [R2.64], !P6 ;  /* 0x0810000002db7fae */ /* 0x0003e2000f101d46 */
[----:B------:R-:W-:-:S03]  /*51f0*/  LEA.HI.X R5, R5, R3, R6, 0x6, P0 ;  /* 0x0000000305057211 */ /* 0x000fc600000f3406 */
[----:B------:R1:W-:Y:S04]  /*5200*/  LDGSTS.E.BYPASS.LTC128B.128 [R219+0xa100], [R2.64+0x80], !P5 ;  /* 0x0a10008002db7fae */ /* 0x0003e8000e901d46 */
[----:B------:R1:W-:Y:S04]  /*5210*/  LDGSTS.E.BYPASS.LTC128B.128 [R219+0xc100], [R2.64+0x100], !P4 ;  /* 0x0c10010002db7fae */ /* 0x0003e8000e101d46 */
[----:B------:R1:W-:Y:S04]  /*5220*/  LDGSTS.E.BYPASS.LTC128B.128 [R219+0xe100], [R2.64+0x180], !P3 ;  /* 0x0e10018002db7fae */ /* 0x0003e8000d901d46 */
[----:B------:R1:W-:Y:S04]  /*5230*/  LDGSTS.E.BYPASS.LTC128B.128 [R219+0x9100], [R4.64], !P6 ;  /* 0x0910000004db7fae */ /* 0x0003e8000f101d46 */
[----:B------:R1:W-:Y:S04]  /*5240*/  LDGSTS.E.BYPASS.LTC128B.128 [R219+0xb100], [R4.64+0x80], !P5 ;  /* 0x0b10008004db7fae */ /* 0x0003e8000e901d46 */
[----:B------:R1:W-:Y:S04]  /*5250*/  LDGSTS.E.BYPASS.LTC128B.128 [R219+0xd100], [R4.64+0x100], !P4 ;  /* 0x0d10010004db7fae */ /* 0x0003e8000e101d46 */
[----:B------:R1:W-:Y:S02]  /*5260*/  LDGSTS.E.BYPASS.LTC128B.128 [R219+0xf100], [R4.64+0x180], !P3 ;  /* 0x0f10018004db7fae */ /* 0x0003e4000d901d46 */
.L_x_1675:
[----:B--234-:R-:W-:Y:S05]  /*5270*/  BSYNC B0 ;  /* 0x0000000000007941 */ /* 0x01cfea0003800000 */
.L_x_1674:
[----:B-1----:R-:W2:Y:S01]  /*5280*/  LDL R0, [R1+0x44] ;  /* 0x0000440001007983 */ /* 0x002ea20000100800 */
[----:B------:R-:W-:-:S03]  /*5290*/  IMAD.MOV.U32 R2, RZ, RZ, c[0x0][0x2c4] ;  /* 0x0000b100ff027624 */ /* 0x000fc600078e00ff */
[----:B------:R-:W2:Y:S04]  /*52a0*/  LDL R125, [R1+0x18] ;  /* 0x00001800017d7983 */ /* 0x000ea80000100800 */
[----:B------:R-:W3:Y:S04]  /*52b0*/  LDL R14, [R1+0x4] ;  /* 0x00000400010e7983 */ /* 0x000ee80000100800 */
[----:B------:R-:W3:Y:S01]  /*52c0*/  LDL R243, [R1+0x10] ;  /* 0x0000100001f37983 */ /* 0x000ee20000100800 */
[----:B------:R-:W-:Y:S01]  /*52d0*/  ISETP.NE.AND P0, PT, R2, 0x1, PT ;  /* 0x000000010200780c */ /* 0x000fe20003f05270 */
[----:B------:R-:W-:Y:S01]  /*52e0*/  IMAD.MOV.U32 R8, RZ, RZ, c[0x0][0x32c] ;  /* 0x0000cb00ff087624 */ /* 0x000fe200078e00ff */
[----:B------:R-:W-:Y:S01]  /*52f0*/  ULDC UR4, c[0x0][0x324] ;  /* 0x0000c90000047ab9 */ /* 0x000fe20000000800 */
[----:B------:R-:W0:Y:S03]  /*5300*/  LDGDEPBAR ;  /* 0x00000000000079af */ /* 0x000e260000000000 */
[----:B------:R-:W-:Y:S01]  /*5310*/  ISETP.GE.AND P2, PT, R8, 0x1, PT ;  /* 0x000000010800780c */ /* 0x000fe20003f46270 */
[----:B------:R-:W-:Y:S01]  /*5320*/  ULOP3.LUT UR4, URZ, UR4, URZ, 0x33, !UPT ;  /* 0x000000043f047292 */ /* 0x000fe2000f8e333f */
[----:B--2---:R-:W-:-:S05]  /*5330*/  IMAD.IADD R0, R0, 0x1, R125 ;  /* 0x0000000100007824 */ /* 0x004fca00078e027d */
[----:B------:R-:W-:-:S04]  /*5340*/  @P0 IMAD.HI.U32 R2, R0, c[0x0][0x2c8], RZ ;  /* 0x0000b20000020a27 */ /* 0x000fc800078e00ff */
[----:B------:R-:W-:Y:S01]  /*5350*/  IMAD.MOV.U32 R4, RZ, RZ, R0 ;  /* 0x000000ffff047224 */ /* 0x000fe200078e0000 */
[----:B------:R-:W-:-:S05]  /*5360*/  @P0 SHF.R.U32.HI R4, RZ, c[0x0][0x2cc], R2 ;  /* 0x0000b300ff040a19 */ /* 0x000fca0000011602 */
[----:B------:R-:W1:Y:S01]  /*5370*/  SHFL.IDX PT, R3, R4, RZ, 0x1c1f ;  /* 0x001c1fff04037589 */ /* 0x000e6200000e0000 */
[----:B------:R-:W-:-:S04]  /*5380*/  IADD3 R0, R242, 0x1, -R97 ;  /* 0x00000001f2007810 */ /* 0x000fc80007ffe861 */
[----:B---3--:R-:W-:-:S04]  /*5390*/  IADD3 R0, -R243, R0, -R14 ;  /* 0x00000000f3007210 */ /* 0x008fc80007ffe90e */
[----:B------:R-:W-:Y:S01]  /*53a0*/  IADD3 R5, R0, c[0x0][0x328], RZ ;  /* 0x0000ca0000057a10 */ /* 0x000fe20007ffe0ff */
[----:B------:R-:W-:Y:S01]  /*53b0*/  IMAD.IADD R7, R98, 0x1, -R14 ;  /* 0x0000000162077824 */ /* 0x000fe200078e0a0e */
[----:B------:R-:W-:-:S03]  /*53c0*/  IADD3 R6, R0, UR4, RZ ;  /* 0x0000000400067c10 */ /* 0x000fc6000fffe0ff */
[--C-:B-1----:R-:W-:Y:S02]  /*53d0*/  IMAD.IADD R2, R5, 0x1, R3.reuse ;  /* 0x0000000105027824 */ /* 0x102fe400078e0203 */
[----:B------:R-:W-:-:S03]  /*53e0*/  IMAD.IADD R0, R6, 0x1, R3 ;  /* 0x0000000106007824 */ /* 0x000fc600078e0203 */
        /* <DEDUP_REMOVED lines=13> */
.L_x_1678:
[----:B------:R-:W-:-:S04]  /*54c0*/  MOV R8, c[0x0][0x32c] ;  /* 0x0000cb0000087a02 */ /* 0x000fc80000000f00 */
[----:B------:R-:W-:-:S13]  /*54d0*/  ISETP.NE.AND P0, PT, R8, 0x1, PT ;  /* 0x000000010800780c */ /* 0x000fda0003f05270 */
[----:B------:R-:W-:-:S05]  /*54e0*/  @P0 IMAD.HI.U32 R8, R3, c[0x0][0x330], RZ ;  /* 0x0000cc0003080a27 */ /* 0x000fca00078e00ff */
[----:B------:R-:W-:Y:S02]  /*54f0*/  @P0 SHF.R.U32.HI R3, RZ, c[0x0][0x334], R8 ;  /* 0x0000cd00ff030a19 */ /* 0x000fe40000011608 */
.L_x_1679:
[----:B------:R-:W-:Y:S05]  /*5500*/  BSYNC B0 ;  /* 0x0000000000007941 */ /* 0x000fea0003800000 */
.L_x_1677:
[----:B------:R-:W-:-:S04]  /*5510*/  IMAD R3, R3, c[0x0][0x32c], -R97 ;  /* 0x0000cb0003037a24 */ /* 0x000fc800078e0a61 */
[----:B------:R-:W-:-:S05]  /*5520*/  IMAD.IADD R3, R3, 0x1, -R14 ;  /* 0x0000000103037824 */ /* 0x000fca00078e0a0e */
[----:B------:R-:W-:Y:S02]  /*5530*/  IADD3 R8, R3, c[0x0][0x32c], RZ ;  /* 0x0000cb0003087a10 */ /* 0x000fe40007ffe0ff */
[----:B------:R-:W-:Y:S02]  /*5540*/  IMNMX R0, R0, R3, !PT ;  /* 0x0000000300007217 */ /* 0x000fe40007800200 */
[----:B------:R-:W-:Y:S02]  /*5550*/  IMNMX R2, R2, R8, PT ;  /* 0x0000000802027217 */ /* 0x000fe40003800200 */
.L_x_1676:
[----:B------:R-:W-:Y:S01]  /*5560*/  ISETP.GT.AND P1, PT, R238, RZ, PT ;  /* 0x000000ffee00720c */ /* 0x000fe20003f24270 */
        /* <DEDUP_REMOVED lines=64> */
.L_x_1682:
[----:B------:R-:W-:-:S04]  /*5970*/  MOV R4, c[0x0][0x32c] ;  /* 0x0000cb0000047a02 */ /* 0x000fc80000000f00 */
[----:B------:R-:W-:-:S13]  /*5980*/  ISETP.NE.AND P0, PT, R4, 0x1, PT ;  /* 0x000000010400780c */ /* 0x000fda0003f05270 */
[----:B------:R-:W-:-:S05]  /*5990*/  @P0 IMAD.HI.U32 R4, R3, c[0x0][0x330], RZ ;  /* 0x0000cc0003040a27 */ /* 0x000fca00078e00ff */
[----:B------:R-:W-:Y:S02]  /*59a0*/  @P0 SHF.R.U32.HI R3, RZ, c[0x0][0x334], R4 ;  /* 0x0000cd00ff030a19 */ /* 0x000fe40000011604 */
.L_x_1683:
[----:B------:R-:W-:Y:S05]  /*59b0*/  BSYNC B0 ;  /* 0x0000000000007941 */ /* 0x000fea0003800000 */
.L_x_1681:
[----:B------:R-:W-:-:S04]  /*59c0*/  IMAD R3, R3, c[0x0][0x32c], -R97 ;  /* 0x0000cb0003037a24 */ /* 0x000fc800078e0a61 */
[----:B------:R-:W-:-:S05]  /*59d0*/  IMAD.IADD R3, R3, 0x1, -R14 ;  /* 0x0000000103037824 */ /* 0x000fca00078e0a0e */
[----:B------:R-:W-:Y:S02]  /*59e0*/  IADD3 R4, R3, c[0x0][0x32c], RZ ;  /* 0x0000cb0003047a10 */ /* 0x000fe40007ffe0ff */
[----:B------:R-:W-:Y:S02]  /*59f0*/  IMNMX R0, R0, R3, !PT ;  /* 0x0000000300007217 */ /* 0x000fe40007800200 */
[----:B------:R-:W-:Y:S02]  /*5a00*/  IMNMX R2, R2, R4, PT ;  /* 0x0000000402027217 */ /* 0x000fe40003800200 */
.L_x_1680:
[----:B------:R-:W-:Y:S01]  /*5a10*/  ISETP.GT.AND P0, PT, R0, RZ, P1 ;  /* 0x000000ff0000720c */ /* 0x000fe20000f04270 */
[----:B------:R-:W-:Y:S01]  /*5a20*/  LDSM.16.MT88.4 R36, [R193+0x800] ;  /* 0x00080000c124783b */ /* 0x000fe20000004200 */
[----:B------:R-:W-:Y:S02]  /*5a30*/  FMNMX.FTZ R3, R8, R9, !PT ;  /* 0x0000000908037209 */ /* 0x000fe40007810000 */
[----:B------:R-:W-:Y:S01]  /*5a40*/  ISETP.LT.OR P0, PT, R2, 0x1, P0 ;  /* 0x000000010200780c */ /* 0x000fe20000701670 */
[----:B------:R-:W-:Y:S01]  /*5a50*/  LDSM.16.MT88.4 R48, [R197] ;  /* 0x00000000c530783b */ /* 0x000fe20000004200 */
[----:B------:R-:W-:-:S02]  /*5a60*/  FMNMX.FTZ R3, R11, R3, !PT ;  /* 0x000000030b037209 */ /* 0x000fc40007810000 */
[----:B------:R-:W-:Y:S01]  /*5a70*/  FSEL R6, R77, -INF , !P0 ;  /* 0xff8000004d067808 */ /* 0x000fe20004000000 */
[----:B------:R-:W-:Y:S01]  /*5a80*/  LDSM.16.MT88.4 R60, [R193+0x2000] ;  /* 0x00200000c13c783b */ /* 0x000fe20000004200 */
[----:B------:R-:W-:Y:S02]  /*5a90*/  ISETP.GT.AND P0, PT, R0, 0x1, P1 ;  /* 0x000000010000780c */ /* 0x000fe40000f04270 */
[----:B------:R-:W-:Y:S01]  /*5aa0*/  FMNMX.FTZ R3, R13, R3, !PT ;  /* 0x000000030d037209 */ /* 0x000fe20007810000 */
[----:B------:R-:W-:Y:S01]  /*5ab0*/  LDSM.16.MT88.4 R76, [R197+0x2000] ;  /* 0x00200000c54c783b */ /* 0x000fe20000004200 */
[----:B------:R-:W-:Y:S02]  /*5ac0*/  ISETP.LT.OR P0, PT, R2, 0x2, P0 ;  /* 0x000000020200780c */ /* 0x000fe40000701670 */
[----:B------:R-:W-:Y:S02]  /*5ad0*/  FMNMX.FTZ R3, R15, R3, !PT ;  /* 0x000000030f037209 */ /* 0x000fe40007810000 */
[----:B------:R-:W-:-:S02]  /*5ae0*/  FSEL R7, R73, -INF , !P0 ;  /* 0xff80000049077808 */ /* 0x000fc40004000000 */
[----:B------:R-:W-:Y:S01]  /*5af0*/  ISETP.GT.AND P0, PT, R0, 0x8, P1 ;  /* 0x000000080000780c */ /* 0x000fe20000f04270 */
[----:B------:R-:W-:Y:S01]  /*5b00*/  LDSM.16.MT88.4 R72, [R197+0x800] ;  /* 0x00080000c548783b */ /* 0x000fe20000004200 */
[----:B------:R-:W-:Y:S02]  /*5b10*/  FMNMX.FTZ R3, R22, R3, !PT ;  /* 0x0000000316037209 */ /* 0x000fe40007810000 */
[----:B------:R-:W-:Y:S02]  /*5b20*/  ISETP.LT.OR P0, PT, R2, 0x9, P0 ;  /* 0x000000090200780c */ /* 0x000fe40000701670 */
[----:B------:R-:W-:Y:S02]  /*5b30*/  FMNMX.FTZ R3, R23, R3, !PT ;  /* 0x0000000317037209 */ /* 0x000fe40007810000 */
[----:B------:R-:W-:Y:S02]  /*5b40*/  FSEL R10, R70, -INF , !P0 ;  /* 0xff800000460a7808 */ /* 0x000fe40004000000 */
[----:B------:R-:W-:Y:S01]  /*5b50*/  ISETP.GT.AND P0, PT, R0, 0x9, P1 ;  /* 0x000000090000780c */ /* 0x000fe20000f04270 */
[----:B------:R-:W-:Y:S01]  /*5b60*/  LDSM.16.MT88.4 R68, [R194+0x2000] ;  /* 0x00200000c244783b */ /* 0x000fe20000004200 */
[----:B------:R-:W-:-:S02]  /*5b70*/  FMNMX.FTZ R3, R24, R3, !PT ;  /* 0x0000000318037209 */ /* 0x000fc40007810000 */
[----:B------:R-:W-:Y:S02]  /*5b80*/  ISETP.LT.OR P0, PT, R2, 0xa, P0 ;  /* 0x0000000a0200780c */ /* 0x000fe40000701670 */
[----:B------:R-:W-:Y:S02]  /*5b90*/  FMNMX.FTZ R3, R106, R3, !PT ;  /* 0x000000036a037209 */ /* 0x000fe40007810000 */
[----:B------:R-:W-:Y:S02]  /*5ba0*/  FSEL R14, R56, -INF , !P0 ;  /* 0xff800000380e7808 */ /* 0x000fe40004000000 */
[----:B------:R-:W-:Y:S01]  /*5bb0*/  ISETP.GT.AND P0, PT, R0, 0x10, P1 ;  /* 0x000000100000780c */ /* 0x000fe20000f04270 */
[----:B------:R-:W-:Y:S01]  /*5bc0*/  LDSM.16.MT88.4 R56, [R197+0x2800] ;  /* 0x00280000c538783b */ /* 0x000fe20000004200 */
[----:B------:R-:W-:Y:S02]  /*5bd0*/  FMNMX.FTZ R4, R6, R7, !PT ;  /* 0x0000000706047209 */ /* 0x000fe40007810000 */
[----:B------:R-:W-:-:S02]  /*5be0*/  ISETP.LT.OR P0, PT, R2, 0x11, P0 ;  /* 0x000000110200780c */ /* 0x000fc40000701670 */
[----:B------:R-:W-:Y:S02]  /*5bf0*/  FMNMX.FTZ R3, R105, R3, !PT ;  /* 0x0000000369037209 */ /* 0x000fe40007810000 */
[----:B------:R-:W-:Y:S02]  /*5c00*/  FSEL R20, R53, -INF , !P0 ;  /* 0xff80000035147808 */ /* 0x000fe40004000000 */
[----:B------:R-:W-:Y:S02]  /*5c10*/  ISETP.GT.AND P0, PT, R0, 0x11, P1 ;  /* 0x000000110000780c */ /* 0x000fe40000f04270 */
[----:B------:R-:W-:Y:S02]  /*5c20*/  FMNMX.FTZ R4, R10, R4, !PT ;  /* 0x000000040a047209 */ /* 0x000fe40007810000 */
[----:B------:R-:W-:Y:S02]  /*5c30*/  ISETP.LT.OR P0, PT, R2, 0x12, P0 ;  /* 0x000000120200780c */ /* 0x000fe40000701670 */
[----:B------:R-:W-:-:S02]  /*5c40*/  FMNMX.FTZ R3, R104, R3, !PT ;  /* 0x0000000368037209 */ /* 0x000fc40007810000 */
[----:B------:R-:W-:Y:S02]  /*5c50*/  FSEL R21, R43, -INF , !P0 ;  /* 0xff8000002b157808 */ /* 0x000fe40004000000 */
[----:B------:R-:W-:Y:S02]  /*5c60*/  ISETP.GT.AND P0, PT, R0, 0x18, P1 ;  /* 0x000000180000780c */ /* 0x000fe40000f04270 */
[----:B------:R-:W-:Y:S02]  /*5c70*/  FMNMX.FTZ R4, R14, R4, !PT ;  /* 0x000000040e047209 */ /* 0x000fe40007810000 */
[----:B------:R-:W-:Y:S02]  /*5c80*/  ISETP.LT.OR P0, PT, R2, 0x19, P0 ;  /* 0x000000190200780c */ /* 0x000fe40000701670 */
[----:B------:R-:W-:Y:S02]  /*5c90*/  FMNMX.FTZ R3, R103, R3, !PT ;  /* 0x0000000367037209 */ /* 0x000fe40007810000 */
[----:B------:R-:W-:-:S02]  /*5ca0*/  FSEL R52, R42, -INF , !P0 ;  /* 0xff8000002a347808 */ /* 0x000fc40004000000 */
[----:B------:R-:W-:Y:S02]  /*5cb0*/  ISETP.GT.AND P0, PT, R0, 0x19, P1 ;  /* 0x000000190000780c */ /* 0x000fe40000f04270 */
[----:B------:R-:W-:Y:S02]  /*5cc0*/  FMNMX.FTZ R4, R20, R4, !PT ;  /* 0x0000000414047209 */ /* 0x000fe40007810000 */
[----:B------:R-:W-:Y:S02]  /*5cd0*/  ISETP.LT.OR P0, PT, R2, 0x1a, P0 ;  /* 0x0000001a0200780c */ /* 0x000fe40000701670 */
[----:B------:R-:W-:Y:S02]  /*5ce0*/  FMNMX.FTZ R3, R107, R3, !PT ;  /* 0x000000036b037209 */ /* 0x000fe40007810000 */
[----:B------:R-:W-:Y:S02]  /*5cf0*/  FSEL R53, R40, -INF , !P0 ;  /* 0xff80000028357808 */ /* 0x000fe40004000000 */
[----:B------:R-:W-:-:S02]  /*5d00*/  ISETP.GT.AND P0, PT, R0, 0x20, P1 ;  /* 0x000000200000780c */ /* 0x000fc40000f04270 */
[----:B------:R-:W-:Y:S02]  /*5d10*/  FMNMX.FTZ R4, R21, R4, !PT ;  /* 0x0000000415047209 */ /* 0x000fe40007810000 */
[----:B------:R-:W-:Y:S02]  /*5d20*/  ISETP.LT.OR P0, PT, R2, 0x21, P0 ;  /* 0x000000210200780c */ /* 0x000fe40000701670 */
[----:B------:R-:W-:Y:S02]  /*5d30*/  FMNMX.FTZ R3, R109, R3, !PT ;  /* 0x000000036d037209 */ /* 0x000fe40007810000 */
[----:B------:R-:W-:Y:S02]  /*5d40*/  FSEL R83, R33, -INF , !P0 ;  /* 0xff80000021537808 */ /* 0x000fe40004000000 */
[----:B------:R-:W-:Y:S02]  /*5d50*/  ISETP.GT.AND P0, PT, R0, 0x21, P1 ;  /* 0x000000210000780c */ /* 0x000fe40000f04270 */
        /* <DEDUP_REMOVED lines=10> */
[----:B------:R-:W-:Y:S01]  /*5e00*/  ISETP.GT.AND P0, PT, R0, 0x29, P1 ;  /* 0x000000290000780c */ /* 0x000fe20000f04270 */
[----:B------:R-:W1:Y:S01]  /*5e10*/  SHFL.BFLY PT, R5, R3, 0x2, 0x1f ;  /* 0x0c401f0003057f89 */ /* 0x000e6200000e0000 */
        /* <DEDUP_REMOVED lines=9> */
[----:B------:R-:W-:-:S04]  /*5eb0*/  ISETP.GT.AND P0, PT, R0, 0x31, P1 ;  /* 0x000000310000780c */ /* 0x000fc80000f04270 */
[----:B------:R-:W-:-:S04]  /*5ec0*/  ISETP.LT.OR P0, PT, R2, 0x32, P0 ;  /* 0x000000320200780c */ /* 0x000fc80000701670 */
[----:B------:R-:W-:Y:S02]  /*5ed0*/  FSEL R100, R19, -INF , !P0 ;  /* 0xff80000013647808 */ /* 0x000fe40004000000 */
[----:B------:R-:W-:-:S04]  /*5ee0*/  ISETP.GT.AND P0, PT, R0, 0x38, P1 ;  /* 0x000000380000780c */ /* 0x000fc80000f04270 */
[----:B------:R-:W-:-:S04]  /*5ef0*/  ISETP.LT.OR P0, PT, R2, 0x39, P0 ;  /* 0x000000390200780c */ /* 0x000fc80000701670 */
[----:B------:R-:W-:Y:S02]  /*5f00*/  FSEL R87, R18, -INF , !P0 ;  /* 0xff80000012577808 */ /* 0x000fe40004000000 */
[----:B------:R-:W-:Y:S01]  /*5f10*/  ISETP.GT.AND P0, PT, R0, 0x39, P1 ;  /* 0x000000390000780c */ /* 0x000fe20000f04270 */
[----:B------:R-:W-:Y:S01]  /*5f20*/  LDSM.16.MT88.4 R16, [R193] ;  /* 0x00000000c110783b */ /* 0x000fe20000004200 */
[----:B------:R-:W-:Y:S02]  /*5f30*/  FMNMX.FTZ R0, R101, R4, !PT ;  /* 0x0000000465007209 */ /* 0x000fe40007810000 */
[----:B------:R-:W-:Y:S02]  /*5f40*/  ISETP.LT.OR P0, PT, R2, 0x3a, P0 ;  /* 0x0000003a0200780c */ /* 0x000fe40000701670 */
[----:B------:R-:W-:Y:S02]  /*5f50*/  FMNMX.FTZ R0, R100, R0, !PT ;  /* 0x0000000064007209 */ /* 0x000fe40007810000 */
[----:B------:R-:W-:-:S02]  /*5f60*/  FSEL R82, R29, -INF , !P0 ;  /* 0xff8000001d527808 */ /* 0x000fc40004000000 */
[----:B------:R-:W-:Y:S01]  /*5f70*/  FMNMX.FTZ R2, R87, R0, !PT ;  /* 0x0000000057027209 */ /* 0x000fe20007810000 */
[----:B------:R-:W-:Y:S01]  /*5f80*/  LDSM.16.MT88.4 R28, [R196] ;  /* 0x00000000c41c783b */ /* 0x000fe20000004200 */
[----:B-1----:R-:W-:Y:S02]  /*5f90*/  FMNMX.FTZ R0, R3, R5, !PT ;  /* 0x0000000503007209 */ /* 0x002fe40007810000 */
        /* <DEDUP_REMOVED lines=19> */
[----:B--2---:R-:W-:Y:S01]  /*60d0*/  FFMA.FTZ R3, R11, c[0x0][0x2d0], -R2 ;  /* 0x0000b4000b037a23 */ /* 0x004fe20000010802 */
[----:B---3--:R-:W-:-:S03]  /*60e0*/  F2FP.PACK_AB R8, R110, R111 ;  /* 0x0000006f6e08723e */ /* 0x008fc600000000ff */
[----:B------:R1:W2:Y:S02]  /*60f0*/  MUFU.EX2 R229, R3 ;  /* 0x0000000300e57308 */ /* 0x0002a40000000800 */
[--C-:B-1----:R-:W-:Y:S02]  /*6100*/  FFMA.FTZ R3, R15, c[0x0][0x2d0], -R2.reuse ;  /* 0x0000b4000f037a23 */ /* 0x102fe40000010802 */
[----:B------:R-:W-:-:S04]  /*6110*/  FFMA.FTZ R15, R102, c[0x0][0x2d0], -R2 ;  /* 0x0000b400660f7a23 */ /* 0x000fc80000010802 */
[----:B------:R1:W-:Y:S08]  /*6120*/  MUFU.EX2 R241, R3 ;  /* 0x0000000300f17308 */ /* 0x0003f00000000800 */
[----:B------:R-:W-:Y:S01]  /*6130*/  MUFU.EX2 R15, R15 ;  /* 0x0000000f000f7308 */ /* 0x000fe20000000800 */
[----:B-1----:R-:W-:-:S07]  /*6140*/  FFMA.FTZ R3, R6, c[0x0][0x2d0], -R0 ;  /* 0x0000b40006037a23 */ /* 0x002fce0000010800 */
[----:B------:R1:W-:Y:S02]  /*6150*/  MUFU.EX2 R80, R3 ;  /* 0x0000000300507308 */ /* 0x0003e40000000800 */
[--C-:B-1----:R-:W-:Y:S02]  /*6160*/  FFMA.FTZ R3, R7, c[0x0][0x2d0], -R0.reuse ;  /* 0x0000b40007037a23 */ /* 0x102fe40000010800 */
[----:B------:R-:W1:Y:S04]  /*6170*/  LDSM.16.MT88.4 R4, [R194] ;  /* 0x00000000c204783b */ /* 0x000e680000004200 */
[----:B------:R3:W4:Y:S02]  /*6180*/  MUFU.EX2 R13, R3 ;  /* 0x00000003000d7308 */ /* 0x0007240000000800 */
[----:B---3--:R-:W-:Y:S01]  /*6190*/  FFMA.FTZ R3, R10, c[0x0][0x2d0], -R0 ;  /* 0x0000b4000a037a23 */ /* 0x008fe20000010800 */
[----:B--2---:R-:W-:-:S02]  /*61a0*/  F2FP.PACK_AB R10, R240, R229 ;  /* 0x000000e5f00a723e */ /* 0x004fc400000000ff */
[----:B----4-:R-:W-:-:S03]  /*61b0*/  F2FP.PACK_AB R9, R13, R80 ;  /* 0x000000500d09723e */ /* 0x010fc600000000ff */
[----:B------:R2:W-:Y:S02]  /*61c0*/  MUFU.EX2 R81, R3 ;  /* 0x0000000300517308 */ /* 0x0005e40000000800 */
[--C-:B--2---:R-:W-:Y:S02]  /*61d0*/  FFMA.FTZ R3, R14, c[0x0][0x2d0], -R0.reuse ;  /* 0x0000b4000e037a23 */ /* 0x104fe40000010800 */
[----:B------:R-:W-:-:S04]  /*61e0*/  FFMA.FTZ R14, R87, c[0x0][0x2d0], -R0 ;  /* 0x0000b400570e7a23 */ /* 0x000fc80000010800 */
[----:B------:R2:W3:Y:S02]  /*61f0*/  MUFU.EX2 R228, R3 ;  /* 0x0000000300e47308 */ /* 0x0004e40000000800 */
[----:B--2---:R-:W-:Y:S01]  /*6200*/  FFMA.FTZ R3, R22, c[0x0][0x2d0], -R2 ;  /* 0x0000b40016037a23 */ /* 0x004fe20000010802 */
[----:B---3--:R-:W-:-:S05]  /*6210*/  F2FP.PACK_AB R11, R228, R81 ;  /* 0x00000051e40b723e */ /* 0x008fca00000000ff */
[----:B------:R2:W3:Y:S02]  /*6220*/  MUFU.EX2 R252, R3 ;  /* 0x0000000300fc7308 */ /* 0x0004e40000000800 */
[C---:B------:R-:W-:Y:S08]  /*6230*/  HMMA.16816.F32 R40, R8.reuse, R18, RZ ;  /* 0x000000120828723c */ /* 0x040ff000000018ff */
[----:B------:R-:W-:Y:S01]  /*6240*/  HMMA.16816.F32 R44, R8, R16, RZ ;  /* 0x00000010082c723c */ /* 0x000fe200000018ff */
[----:B--2---:R-:W-:-:S04]  /*6250*/  FFMA.FTZ R3, R23, c[0x0][0x2d0], -R2 ;  /* 0x0000b40017037a23 */ /* 0x004fc80000010802 */
[----:B------:R2:W-:Y:S03]  /*6260*/  MUFU.EX2 R251, R3 ;  /* 0x0000000300fb7308 */ /* 0x0005e60000000800 */
[C---:B------:R-:W-:Y:S08]  /*6270*/  HMMA.16816.F32 R16, R8.reuse, R48, RZ ;  /* 0x000000300810723c */ /* 0x040ff000000018ff */
[----:B------:R-:W-:Y:S01]  /*6280*/  HMMA.16816.F32 R64, R8, R50, RZ ;  /* 0x000000320840723c */ /* 0x000fe200000018ff */
[----:B------:R-:W-:Y:S01]  /*6290*/  LDSM.16.MT88.4 R48, [R196+0x800] ;  /* 0x00080000c430783b */ /* 0x000fe20000004200 */
[----:B--2---:R-:W-:-:S06]  /*62a0*/  FFMA.FTZ R3, R24, c[0x0][0x2d0], -R2 ;  /* 0x0000b40018037a23 */ /* 0x004fcc0000010802 */
[----:B-1----:R-:W-:Y:S01]  /*62b0*/  HMMA.16816.F32 R24, R8, R4, RZ ;  /* 0x000000040818723c */ /* 0x002fe200000018ff */
[----:B------:R1:W2:Y:S06]  /*62c0*/  MUFU.EX2 R124, R3 ;  /* 0x00000003007c7308 */ /* 0x0002ac0000000800 */
[----:B---3--:R-:W-:Y:S01]  /*62d0*/  F2FP.PACK_AB R4, R252, R241 ;  /* 0x000000f1fc04723e */ /* 0x008fe200000000ff */
[----:B-1----:R-:W-:-:S04]  /*62e0*/  FFMA.FTZ R3, R20, c[0x0][0x2d0], -R0 ;  /* 0x0000b40014037a23 */ /* 0x002fc80000010800 */
[----:B------:R1:W-:Y:S02]  /*62f0*/  MUFU.EX2 R135, R3 ;  /* 0x0000000300877308 */ /* 0x0003e40000000800 */
[--C-:B-1----:R-:W-:Y:S02]  /*6300*/  FFMA.FTZ R3, R21, c[0x0][0x2d0], -R0.reuse ;  /* 0x0000b40015037a23 */ /* 0x102fe40000010800 */
[----:B------:R-:W-:Y:S04]  /*6310*/  HMMA.16816.F32 R20, R8, R6, RZ ;  /* 0x000000060814723c */ /* 0x000fe800000018ff */
[----:B------:R1:W3:Y:S03]  /*6320*/  MUFU.EX2 R127, R3 ;  /* 0x00000003007f7308 */ /* 0x0002e60000000800 */
[----:B--2---:R-:W-:Y:S01]  /*6330*/  F2FP.PACK_AB R6, R124, R251 ;  /* 0x000000fb7c06723e */ /* 0x004fe200000000ff */
[----:B-1----:R-:W-:Y:S01]  /*6340*/  FFMA.FTZ R3, R52, c[0x0][0x2d0], -R0 ;  /* 0x0000b40034037a23 */ /* 0x002fe20000010800 */
[----:B---3--:R-:W-:-:S03]  /*6350*/  F2FP.PACK_AB R5, R127, R135 ;  /* 0x000000877f05723e */ /* 0x008fc600000000ff */
[----:B------:R1:W-:Y:S02]  /*6360*/  MUFU.EX2 R126, R3 ;  /* 0x00000003007e7308 */ /* 0x0003e40000000800 */
[----:B-1----:R-:W-:Y:S02]  /*6370*/  FFMA.FTZ R3, R53, c[0x0][0x2d0], -R0 ;  /* 0x0000b40035037a23 */ /* 0x002fe40000010800 */
[----:B------:R-:W-:Y:S04]  /*6380*/  HMMA.16816.F32 R52, R8, R28, RZ ;  /* 0x0000001c0834723c */ /* 0x000fe800000018ff */
[----:B------:R-:W1:Y:S02]  /*6390*/  MUFU.EX2 R237, R3 ;  /* 0x0000000300ed7308 */ /* 0x000e640000000800 */
[----:B-1----:R-:W-:Y:S01]  /*63a0*/  F2FP.PACK_AB R7, R237, R126 ;  /* 0x0000007eed07723e */ /* 0x002fe200000000ff */
[----:B------:R-:W-:-:S02]  /*63b0*/  FFMA.FTZ R3, R106, c[0x0][0x2d0], -R2 ;  /* 0x0000b4006a037a23 */ /* 0x000fc40000010802 */
[----:B------:R-:W-:-:S03]  /*63c0*/  IMAD.MOV.U32 R106, RZ, RZ, R125 ;  /* 0x000000ffff6a7224 */ /* 0x000fc600078e007d */
[----:B------:R1:W-:Y:S01]  /*63d0*/  MUFU.EX2 R248, R3 ;  /* 0x0000000300f87308 */ /* 0x0003e20000000800 */
[C---:B------:R-:W-:Y:S01]  /*63e0*/  HMMA.16816.F32 R144, R4.reuse, R38, R40 ;  /* 0x000000260490723c */ /* 0x040fe20000001828 */
[----:B------:R-:W2:Y:S07]  /*63f0*/  LDSM.16.MT88.4 R40, [R194+0x2800] ;  /* 0x00280000c228783b */ /* 0x000eae0000004200 */
[----:B------:R-:W-:Y:S01]  /*6400*/  HMMA.16816.F32 R136, R4, R36, R44 ;  /* 0x000000240488723c */ /* 0x000fe2000000182c */
[----:B------:R-:W3:Y:S01]  /*6410*/  LDSM.16.MT88.4 R44, [R193+0x2800] ;  /* 0x00280000c12c783b */ /* 0x000ee20000004200 */
[----:B-1----:R-:W-:-:S06]  /*6420*/  FFMA.FTZ R3, R105, c[0x0][0x2d0], -R2 ;  /* 0x0000b40069037a23 */ /* 0x002fcc0000010802 */
[C---:B------:R-:W-:Y:S01]  /*6430*/  HMMA.16816.F32 R224, R4.reuse, R32, R24 ;  /* 0x0000002004e0723c */ /* 0x040fe20000001818 */
[----:B------:R-:W-:Y:S01]  /*6440*/  IMAD.MOV.U32 R105, RZ, RZ, R124 ;  /* 0x000000ffff697224 */ /* 0x000fe200078e007c */
[----:B------:R1:W4:Y:S06]  /*6450*/  MUFU.EX2 R239, R3 ;  /* 0x0000000300ef7308 */ /* 0x00032c0000000800 */
[----:B------:R-:W-:Y:S08]  /*6460*/  HMMA.16816.F32 R152, R4, R34, R20 ;  /* 0x000000220498723c */ /* 0x000ff00000001814 */
[----:B------:R-:W-:Y:S01]  /*6470*/  HMMA.16816.F32 R36, R8, R30, RZ ;  /* 0x0000001e0824723c */ /* 0x000fe200000018ff */
[----:B-1----:R-:W-:-:S04]  /*6480*/  FFMA.FTZ R3, R104, c[0x0][0x2d0], -R2 ;  /* 0x0000b40068037a23 */ /* 0x002fc80000010802 */
[----:B------:R1:W-:Y:S03]  /*6490*/  MUFU.EX2 R250, R3 ;  /* 0x0000000300fa7308 */ /* 0x0003e60000000800 */
[C---:B------:R-:W-:Y:S08]  /*64a0*/  HMMA.16816.F32 R24, R8.reuse, R68, RZ ;  /* 0x000000440818723c */ /* 0x040ff000000018ff */
[----:B------:R-:W-:Y:S01]  /*64b0*/  HMMA.16816.F32 R20, R8, R70, RZ ;  /* 0x000000460814723c */ /* 0x000fe200000018ff */
[----:B------:R-:W5:Y:S01]  /*64c0*/  LDSM.16.MT88.4 R68, [R196+0x2000] ;  /* 0x00200000c444783b */ /* 0x000f620000004200 */
[----:B-1----:R-:W-:-:S06]  /*64d0*/  FFMA.FTZ R3, R103, c[0x0][0x2d0], -R2 ;  /* 0x0000b40067037a23 */ /* 0x002fcc0000010802 */
[----:B------:R-:W-:Y:S01]  /*64e0*/  HMMA.16816.F32 R28, R8, R62, RZ ;  /* 0x0000003e081c723c */ /* 0x000fe200000018ff */
[----:B------:R1:W1:Y:S07]  /*64f0*/  MUFU.EX2 R249, R3 ;  /* 0x0000000300f97308 */ /* 0x00026e0000000800 */
[----:B------:R-:W-:Y:S08]  /*6500*/  HMMA.16816.F32 R220, R4, R72, R16 ;  /* 0x0000004804dc723c */ /* 0x000ff00000001810 */
[----:B------:R-:W-:Y:S01]  /*6510*/  HMMA.16816.F32 R32, R8, R60, RZ ;  /* 0x0000003c0820723c */ /* 0x000fe200000018ff */
[----:B-1----:R-:W-:-:S04]  /*6520*/  FFMA.FTZ R3, R83, c[0x0][0x2d0], -R0 ;  /* 0x0000b40053037a23 */ /* 0x002fc80000010800 */
[----:B------:R1:W-:Y:S03]  /*6530*/  MUFU.EX2 R125, R3 ;  /* 0x00000003007d7308 */ /* 0x0003e60000000800 */
[C---:B------:R-:W-:Y:S08]  /*6540*/  HMMA.16816.F32 R16, R8.reuse, R76, RZ ;  /* 0x0000004c0810723c */ /* 0x040ff000000018ff */
[----:B------:R-:W-:Y:S01]  /*6550*/  HMMA.16816.F32 R60, R8, R78, RZ ;  /* 0x0000004e083c723c */ /* 0x000fe200000018ff */
[----:B-1----:R-:W-:-:S07]  /*6560*/  FADD.FTZ R3, R111, R110 ;  /* 0x0000006e6f037221 */ /* 0x002fce0000010000 */
[----:B------:R-:W-:Y:S01]  /*6570*/  HMMA.16816.F32 R160, R4, R74, R64 ;  /* 0x0000004a04a0723c */ /* 0x000fe20000001840 */
[----:B------:R-:W1:Y:S01]  /*6580*/  LDSM.16.MT88.4 R64, [R193+0x4000] ;  /* 0x00400000c140783b */ /* 0x000e620000004200 */
[----:B------:R-:W-:Y:S02]  /*6590*/  FADD.FTZ R229, R229, R3 ;  /* 0x00000003e5e57221 */ /* 0x000fe40000010000 */
[----:B------:R-:W-:-:S04]  /*65a0*/  FFMA.FTZ R3, R100, c[0x0][0x2d0], -R0 ;  /* 0x0000b40064037a23 */ /* 0x000fc80000010800 */
[C---:B--2---:R-:W-:Y:S01]  /*65b0*/  HMMA.16816.F32 R180, R4.reuse, R40, R24 ;  /* 0x0000002804b4723c */ /* 0x044fe20000001818 */
[----:B------:R-:W2:Y:S07]  /*65c0*/  LDSM.16.MT88.4 R24, [R196+0x2800] ;  /* 0x00280000c418783b */ /* 0x000eae0000004200 */
[C---:B---3--:R-:W-:Y:S01]  /*65d0*/  HMMA.16816.F32 R72, R4.reuse, R46, R28 ;  /* 0x0000002e0448723c */ /* 0x048fe2000000181c */
[----:B------:R-:W3:Y:S07]  /*65e0*/  LDSM.16.MT88.4 R28, [R194+0x4000] ;  /* 0x00400000c21c783b */ /* 0x000eee0000004200 */
[C---:B------:R-:W-:Y:S01]  /*65f0*/  HMMA.16816.F32 R184, R4.reuse, R44, R32 ;  /* 0x0000002c04b8723c */ /* 0x040fe20000001820 */
[----:B------:R-:W1:Y:S07]  /*6600*/  LDSM.16.MT88.4 R44, [R193+0x4800] ;  /* 0x00480000c12c783b */ /* 0x000e6e0000004200 */
[C---:B------:R-:W-:Y:S08]  /*6610*/  HMMA.16816.F32 R176, R4.reuse, R56, R16 ;  /* 0x0000003804b0723c */ /* 0x040ff00000001810 */
[C---:B------:R-:W-:Y:S01]  /*6620*/  HMMA.16816.F32 R168, R4.reuse, R58, R60 ;  /* 0x0000003a04a8723c */ /* 0x040fe2000000183c */
[----:B------:R-:W2:Y:S04]  /*6630*/  LDSM.16.MT88.4 R56, [R197+0x4000] ;  /* 0x00400000c538783b */ /* 0x000ea80000004200 */
[----:B------:R-:W-:Y:S03]  /*6640*/  LDSM.16.MT88.4 R60, [R196+0x4000] ;  /* 0x00400000c43c783b */ /* 0x000fe60000004200 */
[----:B------:R-:W-:Y:S01]  /*6650*/  HMMA.16816.F32 R76, R4, R42, R20 ;  /* 0x0000002a044c723c */ /* 0x000fe20000001814 */
[----:B------:R-:W2:Y:S07]  /*6660*/  LDSM.16.MT88.4 R40, [R194+0x4800] ;  /* 0x00480000c228783b */ /* 0x000eae0000004200 */
[C---:B-----5:R-:W-:Y:S08]  /*6670*/  HMMA.16816.F32 R20, R8.reuse, R68, RZ ;  /* 0x000000440814723c */ /* 0x060ff000000018ff */
[----:B------:R-:W-:Y:S08]  /*6680*/  HMMA.16816.F32 R16, R8, R70, RZ ;  /* 0x000000460810723c */ /* 0x000ff000000018ff */
[----:B------:R-:W-:Y:S08]  /*6690*/  HMMA.16816.F32 R172, R4, R50, R36 ;  /* 0x0000003204ac723c */ /* 0x000ff00000001824 */
[----:B-1----:R-:W-:Y:S08]  /*66a0*/  HMMA.16816.F32 R36, R8, R64, RZ ;  /* 0x000000400824723c */ /* 0x002ff000000018ff */
[C---:B------:R-:W-:Y:S01]  /*66b0*/  HMMA.16816.F32 R188, R4.reuse, R48, R52 ;  /* 0x0000003004bc723c */ /* 0x040fe20000001834 */
[----:B------:R-:W1:Y:S04]  /*66c0*/  LDSM.16.MT88.4 R52, [R197+0x4800] ;  /* 0x00480000c534783b */ /* 0x000e680000004200 */
[----:B------:R-:W-:Y:S03]  /*66d0*/  LDSM.16.MT88.4 R48, [R196+0x4800] ;  /* 0x00480000c430783b */ /* 0x000fe60000004200 */
[----:B--2---:R-:W-:Y:S08]  /*66e0*/  HMMA.16816.F32 R164, R4, R24, R20 ;  /* 0x0000001804a4723c */ /* 0x004ff00000001814 */
[C---:B------:R-:W-:Y:S01]  /*66f0*/  HMMA.16816.F32 R32, R8.reuse, R66, RZ ;  /* 0x000000420820723c */ /* 0x040fe200000018ff */
[----:B------:R-:W2:Y:S07]  /*6700*/  LDSM.16.MT88.4 R64, [R193+0x6000] ;  /* 0x00600000c140783b */ /* 0x000eae0000004200 */
[----:B---3--:R-:W-:Y:S08]  /*6710*/  HMMA.16816.F32 R20, R8, R28, RZ ;  /* 0x0000001c0814723c */ /* 0x008ff000000018ff */
[----:B------:R-:W-:Y:S08]  /*6720*/  HMMA.16816.F32 R156, R4, R26, R16 ;  /* 0x0000001a049c723c */ /* 0x000ff00000001810 */
[----:B------:R-:W-:Y:S08]  /*6730*/  HMMA.16816.F32 R16, R8, R30, RZ ;  /* 0x0000001e0810723c */ /* 0x000ff000000018ff */
[----:B------:R-:W-:Y:S01]  /*6740*/  HMMA.16816.F32 R148, R4, R44, R36 ;  /* 0x0000002c0494723c */ /* 0x000fe20000001824 */
[----:B------:R-:W3:Y:S07]  /*6750*/  LDSM.16.MT88.4 R36, [R194+0x6000] ;  /* 0x00600000c224783b */ /* 0x000eee0000004200 */
[----:B------:R-:W-:Y:S08]  /*6760*/  HMMA.16816.F32 R28, R8, R58, RZ ;  /* 0x0000003a081c723c */ /* 0x000ff000000018ff */
[C---:B------:R-:W-:Y:S01]  /*6770*/  HMMA.16816.F32 R128, R4.reuse, R46, R32 ;  /* 0x0000002e0480723c */ /* 0x040fe20000001820 */
[----:B------:R-:W5:Y:S07]  /*6780*/  LDSM.16.MT88.4 R44, [R193+0x6800] ;  /* 0x00680000c12c783b */ /* 0x000f6e0000004200 */
[----:B------:R-:W-:Y:S08]  /*6790*/  HMMA.16816.F32 R140, R4, R40, R20 ;  /* 0x00000028048c723c */ /* 0x000ff00000001814 */
[C---:B------:R-:W-:Y:S08]  /*67a0*/  HMMA.16816.F32 R20, R8.reuse, R62, RZ ;  /* 0x0000003e0814723c */ /* 0x040ff000000018ff */
[----:B------:R-:W-:Y:S08]  /*67b0*/  HMMA.16816.F32 R32, R8, R56, RZ ;  /* 0x000000380820723c */ /* 0x000ff000000018ff */
[C---:B-1----:R-:W-:Y:S01]  /*67c0*/  HMMA.16816.F32 R112, R4.reuse, R54, R28 ;  /* 0x000000360470723c */ /* 0x042fe2000000181c */
[----:B------:R-:W1:Y:S07]  /*67d0*/  LDSM.16.MT88.4 R28, [R194+0x6800] ;  /* 0x00680000c21c783b */ /* 0x000e6e0000004200 */
[----:B------:R-:W-:Y:S08]  /*67e0*/  HMMA.16816.F32 R120, R4, R42, R16 ;  /* 0x0000002a0478723c */ /* 0x000ff00000001810 */
[----:B--2---:R-:W-:Y:S08]  /*67f0*/  HMMA.16816.F32 R16, R8, R64, RZ ;  /* 0x000000400810723c */ /* 0x004ff000000018ff */
[C---:B------:R-:W-:Y:S08]  /*6800*/  HMMA.16816.F32 R92, R4.reuse, R50, R20 ;  /* 0x00000032045c723c */ /* 0x040ff00000001814 */
[----:B------:R-:W-:Y:S01]  /*6810*/  HMMA.16816.F32 R116, R4, R52, R32 ;  /* 0x000000340474723c */ /* 0x000fe20000001820 */
[----:B------:R-:W2:Y:S07]  /*6820*/  LDSM.16.MT88.4 R32, [R197+0x6000] ;  /* 0x00600000c520783b */ /* 0x000eae0000004200 */
[C---:B---3--:R-:W-:Y:S08]  /*6830*/  HMMA.16816.F32 R20, R8.reuse, R36, RZ ;  /* 0x000000240814723c */ /* 0x048ff000000018ff */
[----:B------:R-:W-:Y:S08]  /*6840*/  HMMA.16816.F32 R24, R8, R60, RZ ;  /* 0x0000003c0818723c */ /* 0x000ff000000018ff */
[----:B-----5:R-:W-:Y:S08]  /*6850*/  HMMA.16816.F32 R88, R4, R44, R16 ;  /* 0x0000002c0458723c */ /* 0x020ff00000001810 */
[----:B------:R-:W-:Y:S08]  /*6860*/  HMMA.16816.F32 R16, R8, R38, RZ ;  /* 0x000000260810723c */ /* 0x000ff000000018ff */
[C---:B-1----:R-:W-:Y:S01]  /*6870*/  HMMA.16816.F32 R56, R4.reuse, R28, R20 ;  /* 0x0000001c0438723c */ /* 0x042fe20000001814 */
[----:B------:R-:W1:Y:S07]  /*6880*/  LDSM.16.MT88.4 R20, [R197+0x6800] ;  /* 0x00680000c514783b */ /* 0x000e6e0000004200 */
[----:B------:R-:W-:Y:S08]  /*6890*/  HMMA.16816.F32 R96, R4, R48, R24 ;  /* 0x000000300460723c */ /* 0x000ff00000001818 */
[----:B------:R-:W-:Y:S08]  /*68a0*/  HMMA.16816.F32 R24, R8, R66, RZ ;  /* 0x000000420818723c */ /* 0x000ff000000018ff */
[----:B------:R-:W-:Y:S08]  /*68b0*/  HMMA.16816.F32 R52, R4, R30, R16 ;  /* 0x0000001e0434723c */ /* 0x000ff00000001810 */
[----:B--2---:R-:W-:Y:S08]  /*68c0*/  HMMA.16816.F32 R16, R8, R32, RZ ;  /* 0x000000200810723c */ /* 0x004ff000000018ff */
[C---:B------:R-:W-:Y:S11]  /*68d0*/  HMMA.16816.F32 R60, R4.reuse, R46, R24 ;  /* 0x0000002e043c723c */ /* 0x040ff60000001818 */
[----:B------:R-:W-:Y:S05]  /*68e0*/  @!UPT UIADD3 URZ, URZ, URZ, URZ ;  /* 0x0000003f3f3ff290 */ /* 0x000fea000fffe03f */
[----:B-1----:R-:W-:Y:S08]  /*68f0*/  HMMA.16816.F32 R44, R4, R20, R16 ;  /* 0x00000014042c723c */ /* 0x002ff00000001810 */
[----:B------:R-:W-:Y:S11]  /*6900*/  HMMA.16816.F32 R16, R8, R34, RZ ;  /* 0x000000220810723c */ /* 0x000ff600000018ff */
[----:B------:R-:W-:Y:S11]  /*6910*/  @!UPT UIADD3 URZ, URZ, URZ, URZ ;  /* 0x0000003f3f3ff290 */ /* 0x000ff6000fffe03f */
[----:B------:R-:W-:Y:S02]  /*6920*/  @!UPT UIADD3 URZ, URZ, URZ, URZ ;  /* 0x0000003f3f3ff290 */ /* 0x000fe4000fffe03f */
[----:B------:R-:W-:Y:S01]  /*6930*/  HMMA.16816.F32 R36, R4, R22, R16 ;  /* 0x000000160424723c */ /* 0x000fe20000001810 */
[----:B------:R-:W1:Y:S07]  /*6940*/  LDSM.16.MT88.4 R16, [R196+0x6000] ;  /* 0x00600000c410783b */ /* 0x000e6e0000004200 */
[C---:B-1----:R-:W-:Y:S08]  /*6950*/  HMMA.16816.F32 R20, R8.reuse, R16, RZ ;  /* 0x000000100814723c */ /* 0x042ff000000018ff */
[----:B------:R-:W-:Y:S01]  /*6960*/  HMMA.16816.F32 R8, R8, R18, RZ ;  /* 0x000000120808723c */ /* 0x000fe200000018ff */
[----:B------:R-:W1:Y:S11]  /*6970*/  LDSM.16.MT88.4 R16, [R196+0x6800] ;  /* 0x00680000c410783b */ /* 0x000e760000004200 */
[----:B------:R-:W-:Y:S04]  /*6980*/  @!UPT UIADD3 URZ, URZ, URZ, URZ ;  /* 0x0000003f3f3ff290 */ /* 0x000fe8000fffe03f */
[C---:B-1----:R-:W-:Y:S07]  /*6990*/  HMMA.16816.F32 R28, R4.reuse, R16, R20 ;  /* 0x00000010041c723c */ /* 0x042fee0000001814 */
[----:B------:R-:W-:Y:S01]  /*69a0*/  FFMA.FTZ R17, R108, c[0x0][0x2d0], -R2 ;  /* 0x0000b4006c117a23 */ /* 0x000fe20000010802 */
[----:B------:R-:W-:Y:S01]  /*69b0*/  HMMA.16816.F32 R20, R4, R18, R8 ;  /* 0x000000120414723c */ /* 0x000fe20000001808 */
[----:B------:R-:W1:Y:S01]  /*69c0*/  LDSM.16.MT88.4 R8, [R193+0x1000] ;  /* 0x00100000c108783b */ /* 0x000e620000004200 */
[----:B------:R-:W-:-:S03]  /*69d0*/  FFMA.FTZ R16, R82, c[0x0][0x2d0], -R0 ;  /* 0x0000b40052107a23 */ /* 0x000fc60000010800 */
[----:B------:R-:W-:Y:S02]  /*69e0*/  MUFU.EX2 R17, R17 ;  /* 0x0000001100117308 */ /* 0x000fe40000000800 */
[--C-:B------:R-:W-:Y:S01]  /*69f0*/  FFMA.FTZ R19, R107, c[0x0][0x2d0], -R2.reuse ;  /* 0x0000b4006b137a23 */ /* 0x100fe20000010802 */
[----:B----4-:R-:W-:Y:S01]  /*6a00*/  F2FP.PACK_AB R4, R239, R248 ;  /* 0x000000f8ef04723e */ /* 0x010fe200000000ff */
[----:B------:R-:W-:Y:S01]  /*6a10*/  FFMA.FTZ R18, R109, c[0x0][0x2d0], -R2 ;  /* 0x0000b4006d127a23 */ /* 0x000fe20000010802 */
[----:B------:R-:W-:Y:S01]  /*6a20*/  F2FP.PACK_AB R6, R249, R250 ;  /* 0x000000faf906723e */ /* 0x000fe200000000ff */
[--C-:B------:R-:W-:Y:S02]  /*6a30*/  FFMA.FTZ R2, R84, c[0x0][0x2d0], -R0.reuse ;  /* 0x0000b40054027a23 */ /* 0x100fe40000010800 */
[----:B------:R-:W-:Y:S08]  /*6a40*/  MUFU.EX2 R19, R19 ;  /* 0x0000001300137308 */ /* 0x000ff00000000800 */
[----:B------:R2:W3:Y:S08]  /*6a50*/  MUFU.EX2 R124, R2 ;  /* 0x00000002007c7308 */ /* 0x0004f00000000800 */
[----:B------:R-:W-:Y:S01]  /*6a60*/  MUFU.EX2 R18, R18 ;  /* 0x0000001200127308 */ /* 0x000fe20000000800 */
[----:B--2---:R-:W-:Y:S01]  /*6a70*/  FFMA.FTZ R2, R85, c[0x0][0x2d0], -R0 ;  /* 0x0000b40055027a23 */ /* 0x004fe20000010800 */
[----:B---3--:R-:W-:-:S06]  /*6a80*/  F2FP.PACK_AB R5, R124, R125 ;  /* 0x0000007d7c05723e */ /* 0x008fcc00000000ff */
[----:B------:R2:W-:Y:S02]  /*6a90*/  MUFU.EX2 R133, R2 ;  /* 0x0000000200857308 */ /* 0x0005e40000000800 */
[----:B--2---:R-:W-:-:S06]  /*6aa0*/  FFMA.FTZ R2, R86, c[0x0][0x2d0], -R0 ;  /* 0x0000b40056027a23 */ /* 0x004fcc0000010800 */
[----:B------:R-:W2:Y:S02]  /*6ab0*/  MUFU.EX2 R134, R2 ;  /* 0x0000000200867308 */ /* 0x000ea40000000800 */
[----:B--2---:R-:W-:Y:S01]  /*6ac0*/  F2FP.PACK_AB R7, R134, R133 ;  /* 0x000000858607723e */ /* 0x004fe200000000ff */
[----:B------:R-:W-:Y:S02]  /*6ad0*/  FADD.FTZ R2, R80, R13 ;  /* 0x0000000d50027221 */ /* 0x000fe40000010000 */
[----:B------:R-:W-:Y:S02]  /*6ae0*/  FFMA.FTZ R13, R101, c[0x0][0x2d0], -R0 ;  /* 0x0000b400650d7a23 */ /* 0x000fe40000010800 */
[----:B------:R-:W-:Y:S02]  /*6af0*/  FADD.FTZ R0, R81, R2 ;  /* 0x0000000251007221 */ /* 0x000fe40000010000 */
[----:B-1----:R-:W-:Y:S01]  /*6b00*/  HMMA.16816.F32 R136, R4, R8, R136 ;  /* 0x000000080488723c */ /* 0x002fe20000001888 */
[----:B------:R-:W-:-:S02]  /*6b10*/  IMAD.MOV.U32 R2, RZ, RZ, R240 ;  /* 0x000000ffff027224 */ /* 0x000fc400078e00f0 */
[----:B------:R-:W-:Y:S02]  /*6b20*/  FADD.FTZ R0, R228, R0 ;  /* 0x00000000e4007221 */ /* 0x000fe40000010000 */
[----:B------:R-:W-:Y:S02]  /*6b30*/  FADD.FTZ R2, R2, R229 ;  /* 0x000000e502027221 */ /* 0x000fe40000010000 */
[----:B------:R-:W-:Y:S01]  /*6b40*/  FADD.FTZ R0, R135, R0 ;  /* 0x0000000087007221 */ /* 0x000fe20000010000 */
[----:B------:R-:W-:Y:S01]  /*6b50*/  HMMA.16816.F32 R24, R4, R10, R144 ;  /* 0x0000000a0418723c */ /* 0x000fe20000001890 */
[----:B------:R-:W1:Y:S02]  /*6b60*/  LDSM.16.MT88.4 R8, [R194+0x1000] ;  /* 0x00100000c208783b */ /* 0x000e640000004200 */
[----:B------:R-:W-:-:S04]  /*6b70*/  FADD.FTZ R0, R127, R0 ;  /* 0x000000007f007221 */ /* 0x000fc80000010000 */
[----:B------:R-:W-:-:S04]  /*6b80*/  FADD.FTZ R0, R126, R0 ;  /* 0x000000007e007221 */ /* 0x000fc80000010000 */
[----:B------:R-:W-:-:S04]  /*6b90*/  FADD.FTZ R0, R237, R0 ;  /* 0x00000000ed007221 */ /* 0x000fc80000010000 */
[----:B------:R-:W-:-:S04]  /*6ba0*/  FADD.FTZ R0, R125, R0 ;  /* 0x000000007d007221 */ /* 0x000fc80000010000 */
[----:B------:R-:W-:-:S04]  /*6bb0*/  FADD.FTZ R0, R124, R0 ;  /* 0x000000007c007221 */ /* 0x000fc80000010000 */
[----:B------:R-:W-:-:S04]  /*6bc0*/  FADD.FTZ R0, R133, R0 ;  /* 0x0000000085007221 */ /* 0x000fc80000010000 */
        /* <DEDUP_REMOVED lines=20> */
[----:B------:R-:W-:Y:S01]  /*6d10*/  IMAD.MOV.U32 R167, RZ, RZ, R105 ;  /* 0x000000ffffa77224 */ /* 0x000fe200078e0069 */
[----:B------:R-:W-:Y:S01]  /*6d20*/  HMMA.16816.F32 R220, R4, R10, R156 ;  /* 0x0000000a04dc723c */ /* 0x000fe2000000189c */
[----:B------:R-:W1:Y:S01]  /*6d30*/  LDSM.16.MT88.4 R8, [R193+0x5000] ;  /* 0x00500000c108783b */ /* 0x000e620000004200 */
[----:B------:R-:W-:-:S02]  /*6d40*/  IMAD.MOV.U32 R166, RZ, RZ, R106 ;  /* 0x000000ffffa67224 */ /* 0x000fc400078e006a */
[----:B------:R-:W-:Y:S02]  /*6d50*/  IMAD.MOV.U32 R165, RZ, RZ, R243 ;  /* 0x000000ffffa57224 */ /* 0x000fe400078e00f3 */
[----:B------:R-:W-:Y:S02]  /*6d60*/  IMAD.MOV.U32 R164, RZ, RZ, R242 ;  /* 0x000000ffffa47224 */ /* 0x000fe400078e00f2 */
[----:B------:R-:W-:Y:S02]  /*6d70*/  IMAD.MOV.U32 R159, RZ, RZ, R241 ;  /* 0x000000ffff9f7224 */ /* 0x000fe400078e00f1 */
[----:B------:R-:W-:Y:S02]  /*6d80*/  IMAD.MOV.U32 R229, RZ, RZ, R166 ;  /* 0x000000ffffe57224 */ /* 0x000fe400078e00a6 */
[----:B------:R-:W-:Y:S02]  /*6d90*/  FADD.FTZ R2, R159, R2 ;  /* 0x000000029f027221 */ /* 0x000fe40000010000 */
[----:B------:R-:W-:Y:S02]  /*6da0*/  LDSM.16.MT88.4 R156, [R197+0x1800] ;  /* 0x00180000c59c783b */ /* 0x000fe40000004200 */
[----:B------:R-:W-:-:S04]  /*6db0*/  FADD.FTZ R2, R252, R2 ;  /* 0x00000002fc027221 */ /* 0x000fc80000010000 */
[----:B------:R-:W-:Y:S01]  /*6dc0*/  FADD.FTZ R2, R251, R2 ;  /* 0x00000002fb027221 */ /* 0x000fe20000010000 */
[C---:B-1----:R-:W-:Y:S01]  /*6dd0*/  HMMA.16816.F32 R180, R4.reuse, R8, R148 ;  /* 0x0000000804b4723c */ /* 0x042fe20000001894 */
[----:B------:R-:W-:Y:S07]  /*6de0*/  LDSM.16.MT88.4 R148, [R194+0x1800] ;  /* 0x00180000c294783b */ /* 0x000fee0000004200 */
[----:B------:R-:W-:Y:S01]  /*6df0*/  HMMA.16816.F32 R100, R4, R10, R128 ;  /* 0x0000000a0464723c */ /* 0x000fe20000001880 */
[----:B------:R-:W1:Y:S06]  /*6e00*/  LDSM.16.MT88.4 R8, [R194+0x5000] ;  /* 0x00500000c208783b */ /* 0x000e6c0000004200 */
[----:B------:R-:W-:-:S02]  /*6e10*/  F2FP.PACK_AB R128, R18, R19 ;  /* 0x000000131280723e */ /* 0x000fc400000000ff */
[----:B------:R-:W-:Y:S01]  /*6e20*/  F2FP.PACK_AB R130, R15, R17 ;  /* 0x000000110f82723e */ /* 0x000fe200000000ff */
[C---:B-1----:R-:W-:Y:S01]  /*6e30*/  HMMA.16816.F32 R104, R4.reuse, R8, R140 ;  /* 0x000000080468723c */ /* 0x042fe2000000188c */
[----:B------:R-:W-:Y:S07]  /*6e40*/  LDSM.16.MT88.4 R140, [R193+0x1800] ;  /* 0x00180000c18c783b */ /* 0x000fee0000004200 */
        /* <DEDUP_REMOVED lines=21> */
[----:B------:R1:W-:Y:S07]  /*6fa0*/  MUFU.EX2 R8, R13 ;  /* 0x0000000d00087308 */ /* 0x0003ee0000000800 */
[----:B------:R-:W-:Y:S01]  /*6fb0*/  HMMA.16816.F32 R20, R4, R10, R20 ;  /* 0x0000000a0414723c */ /* 0x000fe20000001814 */
[----:B------:R2:W3:Y:S01]  /*6fc0*/  MUFU.EX2 R9, R3 ;  /* 0x0000000300097308 */ /* 0x0004e20000000800 */
[----:B------:R-:W-:Y:S07]  /*6fd0*/  LDSM.16.MT88.4 R4, [R196+0x7800] ;  /* 0x00780000c404783b */ /* 0x000fee0000004200 */
[----:B------:R4:W-:Y:S01]  /*6fe0*/  MUFU.EX2 R10, R14 ;  /* 0x0000000e000a7308 */ /* 0x0009e20000000800 */
[----:B-1----:R-:W-:-:S02]  /*6ff0*/  IMAD.MOV.U32 R13, RZ, RZ, R164 ;  /* 0x000000ffff0d7224 */ /* 0x002fc400078e00a4 */
[----:B--2---:R-:W-:-:S05]  /*7000*/  IMAD.MOV.U32 R3, RZ, RZ, R167 ;  /* 0x000000ffff037224 */ /* 0x004fca00078e00a7 */
[----:B------:R-:W1:Y:S01]  /*7010*/  MUFU.EX2 R11, R16 ;  /* 0x00000010000b7308 */ /* 0x000e620000000800 */
[----:B---3--:R-:W-:Y:S01]  /*7020*/  F2FP.PACK_AB R129, R9, R8 ;  /* 0x000000080981723e */ /* 0x008fe200000000ff */
[----:B------:R-:W-:Y:S02]  /*7030*/  FADD.FTZ R2, R3, R2 ;  /* 0x0000000203027221 */ /* 0x000fe40000010000 */
[----:B------:R-:W-:Y:S02]  /*7040*/  IMAD.MOV.U32 R3, RZ, RZ, c[0x0][0x2c4] ;  /* 0x0000b100ff037624 */ /* 0x000fe400078e00ff */
[----:B----4-:R-:W-:Y:S02]  /*7050*/  IMAD.MOV.U32 R14, RZ, RZ, R165 ;  /* 0x000000ffff0e7224 */ /* 0x010fe400078e00a5 */
[----:B------:R-:W2:Y:S01]  /*7060*/  LDSM.16.MT88.4 R164, [R196+0x1800] ;  /* 0x00180000c4a4783b */ /* 0x000ea20000004200 */
[----:B------:R-:W-:Y:S01]  /*7070*/  FADD.FTZ R2, R248, R2 ;  /* 0x00000002f8027221 */ /* 0x000fe20000010000 */
[----:B------:R-:W-:-:S03]  /*7080*/  ISETP.NE.AND P1, PT, R3, 0x1, PT ;  /* 0x000000010300780c */ /* 0x000fc60003f25270 */
[----:B------:R-:W-:Y:S01]  /*7090*/  FADD.FTZ R2, R239, R2 ;  /* 0x00000002ef027221 */ /* 0x000fe20000010000 */
[----:B-1----:R-:W-:-:S03]  /*70a0*/  F2FP.PACK_AB R131, R11, R10 ;  /* 0x0000000a0b83723e */ /* 0x002fc600000000ff */
[----:B------:R-:W-:-:S04]  /*70b0*/  FADD.FTZ R2, R250, R2 ;  /* 0x00000002fa027221 */ /* 0x000fc80000010000 */
[----:B------:R-:W-:Y:S01]  /*70c0*/  FADD.FTZ R2, R249, R2 ;  /* 0x00000002f9027221 */ /* 0x000fe20000010000 */
[C---:B------:R-:W-:Y:S01]  /*70d0*/  HMMA.16816.F32 R52, R128.reuse, R56, R80 ;  /* 0x000000388034723c */ /* 0x040fe20000001850 */
[----:B------:R-:W-:Y:S02]  /*70e0*/  LDSM.16.MT88.4 R80, [R194+0x5800] ;  /* 0x00580000c250783b */ /* 0x000fe40000004200 */
[----:B------:R-:W-:Y:S02]  /*70f0*/  FADD.FTZ R3, R19, R2 ;  /* 0x0000000213037221 */ /* 0x000fe40000010000 */
[----:B------:R-:W-:Y:S02]  /*7100*/  FADD.FTZ R2, R8, R0 ;  /* 0x0000000008027221 */ /* 0x000fe40000010000 */
[----:B------:R-:W-:Y:S01]  /*7110*/  IMAD.MOV.U32 R0, RZ, RZ, R229 ;  /* 0x000000ffff007224 */ /* 0x000fe200078e00e5 */
[C---:B------:R-:W-:Y:S08]  /*7120*/  HMMA.16816.F32 R152, R128.reuse, R156, R152 ;  /* 0x0000009c8098723c */ /* 0x040ff00000001898 */
[C---:B------:R-:W-:Y:S01]  /*7130*/  HMMA.16816.F32 R156, R128.reuse, R158, R40 ;  /* 0x0000009e809c723c */ /* 0x040fe20000001828 */
[----:B------:R-:W1:Y:S07]  /*7140*/  LDSM.16.MT88.4 R40, [R193+0x3800] ;  /* 0x00380000c128783b */ /* 0x000e6e0000004200 */
[C---:B------:R-:W-:Y:S08]  /*7150*/  HMMA.16816.F32 R92, R128.reuse, R96, R176 ;  /* 0x00000060805c723c */ /* 0x040ff000000018b0 */
[C---:B--2---:R-:W-:Y:S08]  /*7160*/  HMMA.16816.F32 R160, R128.reuse, R164, R160 ;  /* 0x000000a480a0723c */ /* 0x044ff000000018a0 */
[C---:B------:R-:W-:Y:S01]  /*7170*/  HMMA.16816.F32 R164, R128.reuse, R166, R48 ;  /* 0x000000a680a4723c */ /* 0x040fe20000001830 */
[----:B------:R-:W2:Y:S07]  /*7180*/  LDSM.16.MT88.4 R48, [R194+0x3800] ;  /* 0x00380000c230783b */ /* 0x000eae0000004200 */
[C---:B------:R-:W-:Y:S01]  /*7190*/  HMMA.16816.F32 R96, R128.reuse, R98, R120 ;  /* 0x000000628060723c */ /* 0x040fe20000001878 */
[----:B------:R-:W-:Y:S07]  /*71a0*/  LDSM.16.MT88.4 R120, [R197+0x7800] ;  /* 0x00780000c578783b */ /* 0x000fee0000004200 */
[C---:B------:R-:W-:Y:S07]  /*71b0*/  HMMA.16816.F32 R124, R128.reuse, R4, R28 ;  /* 0x00000004807c723c */ /* 0x040fee000000181c */
[----:B------:R-:W-:Y:S01]  /*71c0*/  @P1 IMAD.HI.U32 R4, R229, c[0x0][0x2c8], RZ ;  /* 0x0000b200e5041a27 */ /* 0x000fe200078e00ff */
[----:B-1----:R-:W-:Y:S01]  /*71d0*/  HMMA.16816.F32 R36, R128, R40, R64 ;  /* 0x000000288024723c */ /* 0x002fe20000001840 */
[----:B------:R-:W-:Y:S02]  /*71e0*/  LDSM.16.MT88.4 R64, [R196+0x3800] ;  /* 0x00380000c440783b */ /* 0x000fe40000004200 */
[----:B------:R-:W-:Y:S01]  /*71f0*/  FADD.FTZ R5, R18, R3 ;  /* 0x0000000312057221 */ /* 0x000fe20000010000 */
[----:B------:R-:W-:Y:S01]  /*7200*/  @P1 SHF.R.U32.HI R0, RZ, c[0x0][0x2cc], R4 ;  /* 0x0000b300ff001a19 */ /* 0x000fe20000011604 */
[----:B------:R-:W-:-:S02]  /*7210*/  FADD.FTZ R3, R9, R2 ;  /* 0x0000000209037221 */ /* 0x000fc40000010000 */
[----:B------:R-:W-:Y:S01]  /*7220*/  IMAD.IADD R2, R13, 0x1, -R14 ;  /* 0x000000010d027824 */ /* 0x000fe200078e0a0e */
[C---:B------:R-:W-:Y:S01]  /*7230*/  HMMA.16816.F32 R40, R128.reuse, R42, R68 ;  /* 0x0000002a8028723c */ /* 0x040fe20000001844 */
[----:B------:R-:W-:Y:S02]  /*7240*/  FADD.FTZ R4, R17, R5 ;  /* 0x0000000511047221 */ /* 0x000fe40000010000 */
[----:B------:R-:W-:Y:S02]  /*7250*/  FADD.FTZ R3, R10, R3 ;  /* 0x000000030a037221 */ /* 0x000fe40000010000 */
[----:B------:R-:W-:Y:S02]  /*7260*/  IMAD.IADD R2, R2, 0x1, R0 ;  /* 0x0000000102027824 */ /* 0x000fe400078e0200 */
[----:B------:R-:W-:Y:S01]  /*7270*/  FADD.FTZ R0, R15, R4 ;  /* 0x000000040f007221 */ /* 0x000fe20000010000 */
[----:B------:R-:W-:Y:S01]  /*7280*/  HMMA.16816.F32 R56, R128, R58, R84 ;  /* 0x0000003a8038723c */ /* 0x000fe20000001854 */
[----:B------:R-:W-:-:S03]  /*7290*/  FADD.FTZ R3, R11, R3 ;  /* 0x000000030b037221 */ /* 0x000fc60000010000 */
[----:B------:R1:W-:Y:S04]  /*72a0*/  STL [R1], R0 ;  /* 0x0000000001007387 */ /* 0x0003e80000100800 */
[C---:B--2---:R-:W-:Y:S01]  /*72b0*/  HMMA.16816.F32 R44, R128.reuse, R48, R72 ;  /* 0x00000030802c723c */ /* 0x044fe20000001848 */
[----:B------:R-:W2:Y:S04]  /*72c0*/  LDSM.16.MT88.4 R72, [R193+0x5800] ;  /* 0x00580000c148783b */ /* 0x000ea80000004200 */
[----:B------:R-:W-:Y:S03]  /*72d0*/  STL [R1+0x8], R3 ;  /* 0x0000080301007387 */ /* 0x000fe60000100800 */
[C---:B------:R-:W-:Y:S08]  /*72e0*/  HMMA.16816.F32 R48, R128.reuse, R50, R76 ;  /* 0x000000328030723c */ /* 0x040ff0000000184c */
[----:B------:R-:W-:Y:S01]  /*72f0*/  HMMA.16816.F32 R76, R128, R80, R104 ;  /* 0x00000050804c723c */ /* 0x000fe20000001868 */
[----:B------:R-:W3:Y:S01]  /*7300*/  LDSM.16.MT88.4 R104, [R193+0x7800] ;  /* 0x00780000c168783b */ /* 0x000ee20000004200 */
[----:B-1----:R-:W-:-:S06]  /*7310*/  IADD3 R0, R2, c[0x0][0x328], RZ ;  /* 0x0000ca0002007a10 */ /* 0x002fcc0007ffe0ff */
[C---:B------:R-:W-:Y:S08]  /*7320*/  HMMA.16816.F32 R80, R128.reuse, R82, R108 ;  /* 0x000000528050723c */ /* 0x040ff0000000186c */
[C---:B------:R-:W-:Y:S08]  /*7330*/  HMMA.16816.F32 R136, R128.reuse, R140, R136 ;  /* 0x0000008c8088723c */ /* 0x040ff00000001888 */
[C---:B------:R-:W-:Y:S08]  /*7340*/  HMMA.16816.F32 R144, R128.reuse, R148, R144 ;  /* 0x000000948090723c */ /* 0x040ff00000001890 */
[C---:B--2---:R-:W-:Y:S08]  /*7350*/  HMMA.16816.F32 R68, R128.reuse, R72, R180 ;  /* 0x000000488044723c */ /* 0x044ff000000018b4 */
[C---:B------:R-:W-:Y:S08]  /*7360*/  HMMA.16816.F32 R72, R128.reuse, R74, R100 ;  /* 0x0000004a8048723c */ /* 0x040ff00000001864 */
[C---:B---3--:R-:W-:Y:S08]  /*7370*/  HMMA.16816.F32 R100, R128.reuse, R104, R116 ;  /* 0x000000688064723c */ /* 0x048ff00000001874 */
        /* <DEDUP_REMOVED lines=8> */
[C---:B------:R-:W-:Y:S07]  /*7400*/  HMMA.16816.F32 R64, R128.reuse, R66, R220 ;  /* 0x000000428040723c */ /* 0x040fee00000018dc */
[----:B------:R-:W-:Y:S01]  /*7410*/  IADD3 R220, R238, -0x2, RZ ;  /* 0xfffffffeeedc7810 */ /* 0x000fe20007ffe0ff */
        /* <DEDUP_REMOVED lines=16> */
.L_x_1686:
[----:B------:R-:W-:-:S13]  /*7520*/  ISETP.NE.AND P0, PT, R4, 0x1, PT ;  /* 0x000000010400780c */ /* 0x000fda0003f05270 */
[----:B------:R-:W-:-:S05]  /*7530*/  @P0 IMAD.HI.U32 R2, R3, c[0x0][0x330], RZ ;  /* 0x0000cc0003020a27 */ /* 0x000fca00078e00ff */
[----:B------:R-:W-:Y:S02]  /*7540*/  @P0 SHF.R.U32.HI R3, RZ, c[0x0][0x334], R2 ;  /* 0x0000cd00ff030a19 */ /* 0x000fe40000011602 */
.L_x_1687:
[----:B------:R-:W-:Y:S05]  /*7550*/  BSYNC B0 ;  /* 0x0000000000007941 */ /* 0x000fea0003800000 */
.L_x_1685:
[----:B------:R-:W-:-:S05]  /*7560*/  IMAD R3, R3, R4, c[0x0][0x32c] ;  /* 0x0000cb0003037624 */ /* 0x000fca00078e0204 */
[----:B------:R-:W-:-:S04]  /*7570*/  IMNMX R0, R0, R3, PT ;  /* 0x0000000300007217 */ /* 0x000fc80003800200 */
.L_x_1684:
        /* <DEDUP_REMOVED lines=9> */
.L_x_1697:
[----:B------:R-:W-:Y:S01]  /*7610*/  ISETP.GT.AND P0, PT, R230, R222, PT ;  /* 0x000000dee600720c */ /* 0x000fe20003f04270 */
[----:B------:R-:W-:Y:S04]  /*7620*/  DEPBAR.LE SB0, 0x0 ;  /* 0x000080000000791a */ /* 0x000fe80000000000 */
[----:B------:R-:W-:Y:S01]  /*7630*/  WARPSYNC 0xffffffff ;  /* 0xffffffff00007948 */ /* 0x000fe20003800000 */
[----:B------:R-:W-:Y:S01]  /*7640*/  BAR.SYNC.DEFER_BLOCKING 0x0 ;  /* 0x0000000000007b1d */ /* 0x000fe20000010000 */
[----:B------:R-:W-:Y:S05]  /*7650*/  IMAD.MOV.U32 R241, RZ, RZ, c[0x0][0x2c4] ;  /* 0x0000b100fff17624 */ /* 0x000fea00078e00ff */
[----:B------:R-:W-:Y:S01]  /*7660*/  ISETP.NE.AND P2, PT, R241, 0x1, PT ;  /* 0x00000001f100780c */ /* 0x000fe20003f45270 */
[----:B------:R-:W-:Y:S01]  /*7670*/  @!P0 IMAD.WIDE.U32 R4, R222, c[0x0][0x208], RZ ;  /* 0x00008200de048a25 */ /* 0x000fe200078e00ff */
[----:B--2---:R-:W-:Y:S02]  /*7680*/  @!P0 SHF.R.S32.HI R0, RZ, 0x1f, R222 ;  /* 0x0000001fff008819 */ /* 0x004fe400000114de */
[----:B------:R-:W-:Y:S01]  /*7690*/  @!P0 IADD3 R11, P1, R234, 0x40, RZ ;  /* 0x00000040ea0b8810 */ /* 0x000fe20007f3e0ff */
[----:B------:R-:W-:Y:S02]  /*76a0*/  @!P0 IMAD.MOV.U32 R6, RZ, RZ, c[0x0][0x208] ;  /* 0x00008200ff068624 */ /* 0x000fe400078e00ff */
[----:B------:R-:W-:Y:S02]  /*76b0*/  @!P0 IMAD R0, R0, c[0x0][0x208], RZ ;  /* 0x0000820000008a24 */ /* 0x000fe400078e02ff */
[----:B------:R-:W-:Y:S02]  /*76c0*/  @!P0 IMAD.SHL.U32 R3, R4, 0x40, RZ ;  /* 0x0000004004038824 */ /* 0x000fe400078e00ff */
[----:B------:R-:W-:Y:S02]  /*76d0*/  @!P0 IMAD R0, R222, c[0x0][0x20c], R0 ;  /* 0x00008300de008a24 */ /* 0x000fe400078e0200 */
[----:B------:R-:W-:Y:S02]  /*76e0*/  @!P0 IMAD.X R12, RZ, RZ, R236, P1 ;  /* 0x000000ffff0c8224 */ /* 0x000fe400008e06ec */
[----:B------:R-:W-:Y:S01]  /*76f0*/  @!P0 IMAD.IADD R0, R5, 0x1, R0 ;  /* 0x0000000105008824 */ /* 0x000fe200078e0200 */
[----:B------:R-:W-:Y:S01]  /*7700*/  @!P0 LEA R5, P1, R6, R3, 0x5 ;  /* 0x0000000306058211 */ /* 0x000fe200078228ff */
[----:B------:R-:W-:Y:S01]  /*7710*/  LDSM.16.M88.4 R32, [R199] ;  /* 0x00000000c720783b */ /* 0x000fe20000000200 */
[----:B------:R-:W-:Y:S02]  /*7720*/  ULDC UR4, c[0x0][0x324] ;  /* 0x0000c90000047ab9 */ /* 0x000fe40000000800 */
[----:B------:R-:W-:Y:S01]  /*7730*/  @!P0 SHF.L.U64.HI R0, R4, 0x6, R0 ;  /* 0x0000000604008819 */ /* 0x000fe20000010200 */
[----:B------:R-:W-:Y:S01]  /*7740*/  @!P0 IMAD.MOV.U32 R4, RZ, RZ, c[0x0][0x20c] ;  /* 0x00008300ff048624 */ /* 0x000fe200078e00ff */
[----:B------:R-:W-:Y:S01]  /*7750*/  ULOP3.LUT UR4, URZ, UR4, URZ, 0x33, !UPT ;  /* 0x000000043f047292 */ /* 0x000fe2000f8e333f */
[----:B------:R-:W-:Y:S03]  /*7760*/  LDSM.16.M88.4 R16, [R192+0x800] ;  /* 0x00080000c010783b */ /* 0x000fe60000000200 */
[----:B------:R-:W-:Y:S02]  /*7770*/  @!P0 LEA.HI.X R4, R6, R0, R4, 0x5, P1 ;  /* 0x0000000006048211 */ /* 0x000fe400008f2c04 */
[C---:B------:R-:W-:Y:S01]  /*7780*/  @!P0 IADD3 R6, P1, R3.reuse, R234, RZ ;  /* 0x000000ea03068210 */ /* 0x040fe20007f3e0ff */
[----:B------:R-:W-:Y:S04]  /*7790*/  LDSM.16.M88.4 R24, [R192+0x1000] ;  /* 0x00100000c018783b */ /* 0x000fe80000000200 */
[C---:B------:R-:W-:Y:S01]  /*77a0*/  @!P0 IMAD.X R8, R0.reuse, 0x1, R236, P1 ;  /* 0x0000000100088824 */ /* 0x040fe200008e06ec */
[----:B------:R-:W-:Y:S01]  /*77b0*/  @!P0 IADD3 R7, P1, R3, R11, RZ ;  /* 0x0000000b03078210 */ /* 0x000fe20007f3e0ff */
[----:B------:R-:W-:Y:S04]  /*77c0*/  LDSM.16.M88.4 R168, [R192+0x1800] ;  /* 0x00180000c0a8783b */ /* 0x000fe80000000200 */
[----:B------:R-:W-:Y:S01]  /*77d0*/  @!P0 IMAD.X R9, R0, 0x1, R12, P1 ;  /* 0x0000000100098824 */ /* 0x000fe200008e060c */
[C---:B------:R-:W-:Y:S01]  /*77e0*/  @!P0 LEA R134, P1, R6.reuse, c[0x0][0x1f8], 0x1 ;  /* 0x00007e0006868a11 */ /* 0x040fe200078208ff */
[----:B------:R-:W-:Y:S03]  /*77f0*/  LDSM.16.M88.4 R172, [R200] ;  /* 0x00000000c8ac783b */ /* 0x000fe60000000200 */
[----:B------:R-:W-:Y:S02]  /*7800*/  @!P0 LEA.HI.X R135, R6, c[0x0][0x1fc], R8, 0x1, P1 ;  /* 0x00007f0006878a11 */ /* 0x000fe400008f0c08 */
[C---:B------:R-:W-:Y:S01]  /*7810*/  @!P0 LEA R28, P1, R7.reuse, c[0x0][0x1f8], 0x1 ;  /* 0x00007e00071c8a11 */ /* 0x040fe200078208ff */
[----:B------:R-:W-:Y:S03]  /*7820*/  LDSM.16.M88.4 R176, [R203] ;  /* 0x00000000cbb0783b */ /* 0x000fe60000000200 */
[----:B------:R-:W-:Y:S02]  /*7830*/  @!P0 LEA.HI.X R29, R7, c[0x0][0x1fc], R9, 0x1, P1 ;  /* 0x00007f00071d8a11 */ /* 0x000fe400008f0c09 */
[----:B------:R-:W-:Y:S01]  /*7840*/  @!P0 IADD3 R8, P1, R234, 0x80, RZ ;  /* 0x00000080ea088810 */ /* 0x000fe20007f3e0ff */
[----:B------:R-:W-:Y:S04]  /*7850*/  LDSM.16.M88.4 R180, [R218] ;  /* 0x00000000dab4783b */ /* 0x000fe80000000200 */
[----:B------:R-:W-:Y:S01]  /*7860*/  @!P0 IMAD.X R10, RZ, RZ, R236, P1 ;  /* 0x000000ffff0a8224 */ /* 0x000fe200008e06ec */
[CC--:B------:R-:W-:Y:S01]  /*7870*/  @!P0 IADD3 R6, P1, R3.reuse, R8.reuse, RZ ;  /* 0x0000000803068210 */ /* 0x0c0fe20007f3e0ff */
[----:B------:R-:W-:Y:S04]  /*7880*/  LDSM.16.M88.4 R184, [R217] ;  /* 0x00000000d9b8783b */ /* 0x000fe80000000200 */
[----:B------:R-:W-:Y:S01]  /*7890*/  @!P0 IMAD.X R7, R0, 0x1, R10, P1 ;  /* 0x0000000100078824 */ /* 0x000fe200008e060a */
[C---:B------:R-:W-:Y:S01]  /*78a0*/  @!P0 LEA R14, P1, R6.reuse, c[0x0][0x1f8], 0x1 ;  /* 0x00007e00060e8a11 */ /* 0x040fe200078208ff */
[----:B------:R-:W-:Y:S03]  /*78b0*/  LDSM.16.M88.4 R188, [R216] ;  /* 0x00000000d8bc783b */ /* 0x000fe60000000200 */
[----:B------:R-:W-:Y:S02]  /*78c0*/  @!P0 LEA.HI.X R15, R6, c[0x0][0x1fc], R7, 0x1, P1 ;  /* 0x00007f00060f8a11 */ /* 0x000fe400008f0c07 */
[----:B------:R-:W-:Y:S01]  /*78d0*/  @!P0 IADD3 R7, P1, R234, 0xc0, RZ ;  /* 0x000000c0ea078810 */ /* 0x000fe20007f3e0ff */
[----:B------:R-:W2:Y:S04]  /*78e0*/  LDL R239, [R1+0x18] ;  /* 0x0000180001ef7983 */ /* 0x000ea80000100800 */
[----:B------:R-:W-:Y:S01]  /*78f0*/  @!P0 IMAD.X R9, RZ, RZ, R236, P1 ;  /* 0x000000ffff098224 */ /* 0x000fe200008e06ec */
[----:B------:R-:W-:Y:S01]  /*7900*/  @!P0 IADD3 R3, P1, R3, R7, RZ ;  /* 0x0000000703038210 */ /* 0x000fe20007f3e0ff */
[----:B------:R-:W2:Y:S04]  /*7910*/  LDL R238, [R1+0x44] ;  /* 0x0000440001ee7983 */ /* 0x000ea80000100800 */
[--C-:B------:R-:W-:Y:S01]  /*7920*/  @!P0 IMAD.X R0, R0, 0x1, R9.reuse, P1 ;  /* 0x0000000100008824 */ /* 0x100fe200008e0609 */
[C---:B------:R-:W-:Y:S01]  /*7930*/  @!P0 LEA R22, P1, R3.reuse, c[0x0][0x1f8], 0x1 ;  /* 0x00007e0003168a11 */ /* 0x040fe200078208ff */
[----:B------:R-:W3:Y:S03]  /*7940*/  LDL R237, [R1+0x4] ;  /* 0x0000040001ed7983 */ /* 0x000ee60000100800 */
[----:B------:R-:W-:Y:S02]  /*7950*/  @!P0 LEA.HI.X R23, R3, c[0x0][0x1fc], R0, 0x1, P1 ;  /* 0x00007f0003178a11 */ /* 0x000fe400008f0c00 */
[C---:B------:R-:W-:Y:S05]  /*7960*/  @!P0 IADD3 R3, P1, R5.reuse, R11, RZ ;  /* 0x0000000b05038210 */ /* 0x040fea0007f3e0ff */
[C---:B------:R-:W-:Y:S01]  /*7970*/  @!P0 IMAD.X R11, R4.reuse, 0x1, R12, P1 ;  /* 0x00000001040b8824 */ /* 0x040fe200008e060c */
[C---:B------:R-:W-:Y:S04]  /*7980*/  @!P0 IADD3 R6, P1, R5.reuse, R8, RZ ;  /* 0x0000000805068210 */ /* 0x040fe80007f3e0ff */
[C---:B------:R-:W-:Y:S02]  /*7990*/  @!P0 IADD3.X R10, R4.reuse, R10, RZ, P1, !PT ;  /* 0x0000000a040a8210 */ /* 0x040fe40000ffe4ff */
[C---:B------:R-:W-:Y:S05]  /*79a0*/  @!P0 IADD3 R7, P1, R5.reuse, R7, RZ ;  /* 0x0000000705078210 */ /* 0x040fea0007f3e0ff */
[C---:B------:R-:W-:Y:S01]  /*79b0*/  @!P0 IMAD.X R9, R4.reuse, 0x1, R9, P1 ;  /* 0x0000000104098824 */ /* 0x040fe200008e0609 */
[----:B------:R-:W-:Y:S05]  /*79c0*/  @!P0 IADD3 R0, P1, R5, R234, RZ ;  /* 0x000000ea05008210 */ /* 0x000fea0007f3e0ff */
[----:B------:R-:W-:Y:S01]  /*79d0*/  @!P0 IMAD.X R4, R4, 0x1, R236, P1 ;  /* 0x0000000104048824 */ /* 0x000fe200008e06ec */
[C---:B------:R-:W-:Y:S04]  /*79e0*/  @!P0 LEA R12, P1, R0.reuse, c[0x0][0x1f8], 0x1 ;  /* 0x00007e00000c8a11 */ /* 0x040fe800078208ff */
[----:B------:R-:W-:Y:S02]  /*79f0*/  @!P0 LEA.HI.X R13, R0, c[0x0][0x1fc], R4, 0x1, P1 ;  /* 0x00007f00000d8a11 */ /* 0x000fe400008f0c04 */
[C---:B------:R-:W-:Y:S04]  /*7a00*/  @!P0 LEA R20, P1, R3.reuse, c[0x0][0x1f8], 0x1 ;  /* 0x00007e0003148a11 */ /* 0x040fe800078208ff */
[----:B------:R-:W-:Y:S02]  /*7a10*/  @!P0 LEA.HI.X R21, R3, c[0x0][0x1fc], R11, 0x1, P1 ;  /* 0x00007f0003158a11 */ /* 0x000fe400008f0c0b */
[C---:B------:R-:W-:Y:S04]  /*7a20*/  @!P0 LEA R30, P1, R6.reuse, c[0x0][0x1f8], 0x1 ;  /* 0x00007e00061e8a11 */ /* 0x040fe800078208ff */
[----:B------:R-:W-:Y:S02]  /*7a30*/  @!P0 LEA.HI.X R31, R6, c[0x0][0x1fc], R10, 0x1, P1 ;  /* 0x00007f00061f8a11 */ /* 0x000fe400008f0c0a */
[C---:B------:R-:W-:Y:S04]  /*7a40*/  @!P0 LEA R220, P1, R7.reuse, c[0x0][0x1f8], 0x1 ;  /* 0x00007e0007dc8a11 */ /* 0x040fe800078208ff */
[----:B------:R-:W-:Y:S02]  /*7a50*/  @!P0 LEA.HI.X R221, R7, c[0x0][0x1fc], R9, 0x1, P1 ;  /* 0x00007f0007dd8a11 */ /* 0x000fe400008f0c09 */
[----:B------:R-:W1:Y:S06]  /*7a60*/  LDSM.16.M88.4 R8, [R192] ;  /* 0x00000000c008783b */ /* 0x000e6c0000000200 */
[----:B------:R-:W-:Y:S01]  /*7a70*/  @!PT LDS RZ, [RZ] ;  /* 0x00000000fffff984 */ /* 0x000fe20000000800 */
[----:B------:R-:W-:Y:S01]  /*7a80*/  @!PT LDS RZ, [RZ] ;  /* 0x00000000fffff984 */ /* 0x000fe20000000800 */
[----:B------:R-:W-:Y:S01]  /*7a90*/  @!PT LDS RZ, [RZ] ;  /* 0x00000000fffff984 */ /* 0x000fe20000000800 */
[----:B------:R4:W-:Y:S06]  /*7aa0*/  @!P0 LDGSTS.E.BYPASS.LTC128B.128 [R219+0x100], [R134.64], !P6 ;  /* 0x0010000086db8fae */ /* 0x0009ec000f101d46 */
[----:B------:R5:W-:Y:S06]  /*7ab0*/  @!P0 LDGSTS.E.BYPASS.LTC128B.128 [R219+0x2100], [R28.64], !P5 ;  /* 0x021000001cdb8fae */ /* 0x000bec000e901d46 */
[----:B------:R4:W-:Y:S06]  /*7ac0*/  @!P0 LDGSTS.E.BYPASS.LTC128B.128 [R219+0x4100], [R14.64], !P4 ;  /* 0x041000000edb8fae */ /* 0x0009ec000e101d46 */
[----:B------:R4:W-:Y:S06]  /*7ad0*/  @!P0 LDGSTS.E.BYPASS.LTC128B.128 [R219+0x6100], [R22.64], !P3 ;  /* 0x0610000016db8fae */ /* 0x0009ec000d901d46 */
[----:B------:R4:W-:Y:S06]  /*7ae0*/  @!P0 LDGSTS.E.BYPASS.LTC128B.128 [R219+0x1100], [R12.64], !P6 ;  /* 0x011000000cdb8fae */ /* 0x0009ec000f101d46 */
[----:B------:R5:W-:Y:S01]  /*7af0*/  @!P0 LDGSTS.E.BYPASS.LTC128B.128 [R219+0x3100], [R20.64], !P5 ;  /* 0x0310000014db8fae */ /* 0x000be2000e901d46 */
[C---:B-1----:R-:W-:Y:S05]  /*7b00*/  HMMA.16816.F32 R4, R32.reuse, R8, RZ ;  /* 0x000000082004723c */ /* 0x042fea00000018ff */
[----:B------:R1:W-:Y:S03]  /*7b10*/  @!P0 LDGSTS.E.BYPASS.LTC128B.128 [R219+0x5100], [R30.64], !P4 ;  /* 0x051000001edb8fae */ /* 0x0003e6000e101d46 */
[C---:B------:R-:W-:Y:S03]  /*7b20*/  HMMA.16816.F32 R8, R32.reuse, R10, RZ ;  /* 0x0000000a2008723c */ /* 0x040fe600000018ff */
[----:B------:R1:W-:Y:S01]  /*7b30*/  @!P0 LDGSTS.E.BYPASS.LTC128B.128 [R219+0x7100], [R220.64], !P3 ;  /* 0x07100000dcdb8fae */ /* 0x0003e2000d901d46 */
[C---:B------:R-:W-:Y:S05]  /*7b40*/  ISETP.GT.AND P0, PT, R222.reuse, R230, PT ;  /* 0x000000e6de00720c */ /* 0x040fea0003f04270 */
[----:B------:R-:W0:Y:S01]  /*7b50*/  LDGDEPBAR ;  /* 0x00000000000079af */ /* 0x000e220000000000 */
[C---:B----4-:R-:W-:Y:S07]  /*7b60*/  HMMA.16816.F32 R12, R32.reuse, R16, RZ ;  /* 0x00000010200c723c */ /* 0x050fee00000018ff */
[----:B------:R-:W-:Y:S01]  /*7b70*/  @P0 IADD3 R0, R222, -0x1, RZ ;  /* 0xffffffffde000810 */ /* 0x000fe20007ffe0ff */
[----:B------:R-:W-:Y:S01]  /*7b80*/  @P0 IMAD.MOV.U32 R132, RZ, RZ, c[0x0][0x1e4] ;  /* 0x00007900ff840624 */ /* 0x000fe200078e00ff */
[C---:B------:R-:W-:Y:S03]  /*7b90*/  HMMA.16816.F32 R16, R32.reuse, R18, RZ ;  /* 0x000000122010723c */ /* 0x040fe600000018ff */
[----:B------:R-:W-:Y:S01]  /*7ba0*/  @P0 SHF.R.S32.HI R3, RZ, 0x1f, R0 ;  /* 0x0000001fff030819 */ /* 0x000fe20000011400 */
[C---:B------:R-:W-:Y:S04]  /*7bb0*/  @P0 IMAD.WIDE.U32 R134, R0.reuse, c[0x0][0x1e0], RZ ;  /* 0x0000780000860a25 */ /* 0x040fe800078e00ff */
[C---:B-----5:R-:W-:Y:S01]  /*7bc0*/  HMMA.16816.F32 R20, R32.reuse, R24, RZ ;  /* 0x000000182014723c */ /* 0x060fe200000018ff */
[----:B------:R-:W-:Y:S04]  /*7bd0*/  @P0 IMAD R3, R3, c[0x0][0x1e0], RZ ;  /* 0x0000780003030a24 */ /* 0x000fe800078e02ff */
[----:B------:R-:W-:Y:S03]  /*7be0*/  @P0 IMAD R3, R0, c[0x0][0x1e4], R3 ;  /* 0x0000790000030a24 */ /* 0x000fe600078e0203 */
[C---:B------:R-:W-:Y:S01]  /*7bf0*/  HMMA.16816.F32 R24, R32.reuse, R26, RZ ;  /* 0x0000001a2018723c */ /* 0x040fe200000018ff */
[----:B------:R-:W-:Y:S03]  /*7c00*/  @P0 IMAD.IADD R3, R135, 0x1, R3 ;  /* 0x0000000187030824 */ /* 0x000fe600078e0203 */
[C---:B------:R-:W-:Y:S04]  /*7c10*/  @P0 IMAD.SHL.U32 R135, R134.reuse, 0x40, RZ ;  /* 0x0000004086870824 */ /* 0x040fe800078e00ff */
[C---:B-1----:R-:W-:Y:S01]  /*7c20*/  HMMA.16816.F32 R28, R32.reuse, R168, RZ ;  /* 0x000000a8201c723c */ /* 0x042fe200000018ff */
[C---:B------:R-:W-:Y:S07]  /*7c30*/  @P0 IADD3 R0, P1, R135.reuse, R232, RZ ;  /* 0x000000e887000210 */ /* 0x040fee0007f3e0ff */
[----:B------:R-:W-:Y:S01]  /*7c40*/  HMMA.16816.F32 R32, R32, R170, RZ ;  /* 0x000000aa2020723c */ /* 0x000fe200000018ff */
[----:B------:R-:W-:Y:S07]  /*7c50*/  LDSM.16.M88.4 R168, [R202] ;  /* 0x00000000caa8783b */ /* 0x000fee0000000200 */
[C---:B------:R-:W-:Y:S07]  /*7c60*/  HMMA.16816.F32 R4, R172.reuse, R176, R4 ;  /* 0x000000b0ac04723c */ /* 0x040fee0000001804 */
[----:B------:R-:W-:Y:S01]  /*7c70*/  @P0 SHF.L.U64.HI R176, R134, 0x6, R3 ;  /* 0x0000000686b00819 */ /* 0x000fe20000010203 */
[C---:B------:R-:W-:Y:S04]  /*7c80*/  HMMA.16816.F32 R8, R172.reuse, R178, R8 ;  /* 0x000000b2ac08723c */ /* 0x040fe80000001808 */
[----:B------:R-:W-:Y:S01]  /*7c90*/  @P0 IMAD.X R3, R176, 0x1, R231, P1 ;  /* 0x00000001b0030824 */ /* 0x000fe200008e06e7 */
[C---:B------:R-:W-:Y:S03]  /*7ca0*/  @P0 LEA R228, P1, R0.reuse, c[0x0][0x1c8], 0x1 ;  /* 0x0000720000e40a11 */ /* 0x040fe600078208ff */
[C---:B------:R-:W-:Y:S04]  /*7cb0*/  HMMA.16816.F32 R12, R172.reuse, R180, R12 ;  /* 0x000000b4ac0c723c */ /* 0x040fe8000000180c */
[----:B------:R-:W-:Y:S02]  /*7cc0*/  @P0 LEA.HI.X R229, R0, c[0x0][0x1cc], R3, 0x1, P1 ;  /* 0x0000730000e50a11 */ /* 0x000fe400008f0c03 */
[----:B------:R-:W-:Y:S02]  /*7cd0*/  @P0 IADD3 R179, P1, R232, 0x40, RZ ;  /* 0x00000040e8b30810 */ /* 0x000fe40007f3e0ff */
[C---:B------:R-:W-:Y:S04]  /*7ce0*/  HMMA.16816.F32 R16, R172.reuse, R182, R16 ;  /* 0x000000b6ac10723c */ /* 0x040fe80000001810 */
[----:B------:R-:W-:Y:S01]  /*7cf0*/  @P0 IMAD.X R180, RZ, RZ, R231, P1 ;  /* 0x000000ffffb40224 */ /* 0x000fe200008e06e7 */
[C---:B------:R-:W-:Y:S03]  /*7d00*/  @P0 IADD3 R0, P1, R135.reuse, R179, RZ ;  /* 0x000000b387000210 */ /* 0x040fe60007f3e0ff */
        /* <DEDUP_REMOVED lines=9> */
[----:B------:R-:W-:Y:S01]  /*7da0*/  HMMA.16816.F32 R32, R172, R190, R32 ;  /* 0x000000beac20723c */ /* 0x000fe20000001820 */
[----:B------:R-:W1:Y:S03]  /*7db0*/  LDSM.16.M88.4 R172, [R198] ;  /* 0x00000000c6ac783b */ /* 0x000e660000000200 */
[----:B------:R-:W-:Y:S02]  /*7dc0*/  @P0 IADD3.X R3, R176, R178, RZ, P1, !PT ;  /* 0x000000b2b0030210 */ /* 0x000fe40000ffe4ff */
[C---:B------:R-:W-:Y:S06]  /*7dd0*/  @P0 LEA R224, P1, R0.reuse, c[0x0][0x1c8], 0x1 ;  /* 0x0000720000e00a11 */ /* 0x040fec00078208ff */
[----:B------:R-:W-:Y:S01]  /*7de0*/  @P0 LEA.HI.X R225, R0, c[0x0][0x1cc], R3, 0x1, P1 ;  /* 0x0000730000e10a11 */ /* 0x000fe200008f0c03 */
[----:B------:R-:W-:Y:S05]  /*7df0*/  @P0 IMAD.MOV.U32 R0, RZ, RZ, c[0x0][0x1e0] ;  /* 0x00007800ff000624 */ /* 0x000fea00078e00ff */
[C---:B------:R-:W-:Y:S04]  /*7e00*/  @P0 LEA R3, P1, R0.reuse, R135, 0x5 ;  /* 0x0000008700030211 */ /* 0x040fe800078228ff */
[----:B------:R-:W-:Y:S02]  /*7e10*/  @P0 LEA.HI.X R0, R0, R176, R132, 0x5, P1 ;  /* 0x000000b000000211 */ /* 0x000fe400008f2c84 */
[----:B------:R-:W-:Y:S05]  /*7e20*/  @P0 IADD3 R134, P1, R232, 0xc0, RZ ;  /* 0x000000c0e8860810 */ /* 0x000fea0007f3e0ff */
[----:B------:R-:W-:Y:S01]  /*7e30*/  @P0 IMAD.X R132, RZ, RZ, R231, P1 ;  /* 0x000000ffff840224 */ /* 0x000fe200008e06e7 */
[-C--:B------:R-:W-:Y:S01]  /*7e40*/  @P0 IADD3 R135, P1, R135, R134.reuse, RZ ;  /* 0x0000008687870210 */ /* 0x080fe20007f3e0ff */
        /* <DEDUP_REMOVED lines=11> */
[----:B------:R-:W-:Y:S06]  /*7f00*/  LDSM.16.M88.4 R168, [R201] ;  /* 0x00000000c9a8783b */ /* 0x000fec0000000200 */
[----:B------:R-:W1:Y:S02]  /*7f10*/  LDSM.16.M88.4 R172, [R195] ;  /* 0x00000000c3ac783b */ /* 0x000e640000000200 */
        /* <DEDUP_REMOVED lines=11> */
[----:B------:R-:W-:Y:S06]  /*7fd0*/  LDSM.16.M88.4 R168, [R199+0x4000] ;  /* 0x00400000c7a8783b */ /* 0x000fec0000000200 */
[----:B------:R-:W1:Y:S02]  /*7fe0*/  LDSM.16.M88.4 R172, [R192+0x2000] ;  /* 0x00200000c0ac783b */ /* 0x000e640000000200 */
        /* <DEDUP_REMOVED lines=12> */
[----:B------:R-:W1:Y:S02]  /*80b0*/  LDSM.16.M88.4 R172, [R215] ;  /* 0x00000000d7ac783b */ /* 0x000e640000000200 */
        /* <DEDUP_REMOVED lines=138> */
[----:B------:R-:W1:Y:S01]  /*8960*/  LDSM.16.M88.4 R172, [R195+0x7800] ;  /* 0x00780000c3ac783b */ /* 0x000e620000000200 */
[----:B------:R-:W-:Y:S05]  /*8970*/  DEPBAR.LE SB0, 0x0 ;  /* 0x000080000000791a */ /* 0x000fea0000000000 */
[----:B------:R-:W-:Y:S01]  /*8980*/  BAR.SYNC.DEFER_BLOCKING 0x0 ;  /* 0x0000000000007b1d */ /* 0x000fe20000010000 */
[C---:B-1----:R-:W-:Y:S08]  /*8990*/  HMMA.16816.F32 R28, R168.reuse, R172, R28 ;  /* 0x000000aca81c723c */ /* 0x042ff0000000181c */
[----:B------:R-:W-:Y:S07]  /*89a0*/  HMMA.16816.F32 R32, R168, R174, R32 ;  /* 0x000000aea820723c */ /* 0x000fee0000001820 */
[----:B------:R-:W-:Y:S01]  /*89b0*/  @P0 IMAD.X R168, R176, 0x1, R132, P1 ;  /* 0x00000001b0a80824 */ /* 0x000fe200008e0684 */
[C---:B------:R-:W-:Y:S04]  /*89c0*/  @P0 LEA R174, P1, R135.reuse, c[0x0][0x1c8], 0x1 ;  /* 0x0000720087ae0a11 */ /* 0x040fe800078208ff */
[----:B------:R-:W-:Y:S02]  /*89d0*/  @P0 LEA.HI.X R175, R135, c[0x0][0x1cc], R168, 0x1, P1 ;  /* 0x0000730087af0a11 */ /* 0x000fe400008f0ca8 */
[C---:B------:R-:W-:Y:S05]  /*89e0*/  @P0 IADD3 R135, P1, R3.reuse, R179, RZ ;  /* 0x000000b303870210 */ /* 0x040fea0007f3e0ff */
[C---:B------:R-:W-:Y:S01]  /*89f0*/  @P0 IMAD.X R170, R0.reuse, 0x1, R180, P1 ;  /* 0x0000000100aa0824 */ /* 0x040fe200008e06b4 */
[C---:B------:R-:W-:Y:S05]  /*8a00*/  @P0 IADD3 R168, P1, R3.reuse, R177, RZ ;  /* 0x000000b103a80210 */ /* 0x040fea0007f3e0ff */
[C---:B------:R-:W-:Y:S01]  /*8a10*/  @P0 IMAD.X R171, R0.reuse, 0x1, R178, P1 ;  /* 0x0000000100ab0824 */ /* 0x040fe200008e06b2 */
[C---:B------:R-:W-:Y:S05]  /*8a20*/  @P0 IADD3 R169, P1, R3.reuse, R134, RZ ;  /* 0x0000008603a90210 */ /* 0x040fea0007f3e0ff */
[C---:B------:R-:W-:Y:S01]  /*8a30*/  @P0 IMAD.X R132, R0.reuse, 0x1, R132, P1 ;  /* 0x0000000100840824 */ /* 0x040fe200008e0684 */
[----:B------:R-:W-:Y:S04]  /*8a40*/  @P0 IADD3 R3, P1, R3, R232, RZ ;  /* 0x000000e803030210 */ /* 0x000fe80007f3e0ff */
[----:B------:R-:W-:Y:S02]  /*8a50*/  @P0 IADD3.X R0, R0, R231, RZ, P1, !PT ;  /* 0x000000e700000210 */ /* 0x000fe40000ffe4ff */
[C---:B------:R-:W-:Y:S04]  /*8a60*/  @P0 LEA R172, P1, R3.reuse, c[0x0][0x1c8], 0x1 ;  /* 0x0000720003ac0a11 */ /* 0x040fe800078208ff */
[----:B------:R-:W-:Y:S01]  /*8a70*/  @P0 LEA.HI.X R173, R3, c[0x0][0x1cc], R0, 0x1, P1 ;  /* 0x0000730003ad0a11 */ /* 0x000fe200008f0c00 */
[----:B------:R-:W-:Y:S01]  /*8a80*/  FMUL.FTZ R0, R5, c[0x0][0x320] ;  /* 0x0000c80005007a20 */ /* 0x000fe20000410000 */
[C---:B------:R-:W-:Y:S01]  /*8a90*/  @P0 LEA R134, P1, R135.reuse, c[0x0][0x1c8], 0x1 ;  /* 0x0000720087860a11 */ /* 0x040fe200078208ff */
[----:B------:R-:W-:Y:S02]  /*8aa0*/  FMUL.FTZ R3, R4, c[0x0][0x320] ;  /* 0x0000c80004037a20 */ /* 0x000fe40000410000 */
[----:B------:R1:W4:Y:S01]  /*8ab0*/  MUFU.TANH R181, R0 ;  /* 0x0000000000b57308 */ /* 0x0003220000002400 */
[----:B------:R-:W-:Y:S01]  /*8ac0*/  @P0 LEA.HI.X R135, R135, c[0x0][0x1cc], R170, 0x1, P1 ;  /* 0x0000730087870a11 */ /* 0x000fe200008f0caa */
[----:B------:R-:W-:Y:S01]  /*8ad0*/  @!PT LDS RZ, [RZ] ;  /* 0x00000000fffff984 */ /* 0x000fe20000000800 */
[----:B------:R-:W-:Y:S01]  /*8ae0*/  @!PT LDS RZ, [RZ] ;  /* 0x00000000fffff984 */ /* 0x000fe20000000800 */
[----:B------:R-:W-:Y:S01]  /*8af0*/  @!PT LDS RZ, [RZ] ;  /* 0x00000000fffff984 */ /* 0x000fe20000000800 */
[----:B------:R3:W-:Y:S01]  /*8b00*/  @P0 LDGSTS.E.BYPASS.LTC128B.128 [R219+0x8100], [R228.64], !P6 ;  /* 0x08100000e4db0fae */ /* 0x0007e2000f101d46 */
[----:B------:R-:W-:Y:S01]  /*8b10*/  @P0 LEA R170, P1, R168, c[0x0][0x1c8], 0x1 ;  /* 0x00007200a8aa0a11 */ /* 0x000fe200078208ff */
[----:B------:R-:W-:Y:S03]  /*8b20*/  IMAD.SHL.U32 R5, R222, 0x40, RZ ;  /* 0x00000040de057824 */ /* 0x000fe600078e00ff */
[----:B------:R-:W-:Y:S01]  /*8b30*/  @P0 LEA.HI.X R171, R168, c[0x0][0x1cc], R171, 0x1, P1 ;  /* 0x00007300a8ab0a11 */ /* 0x000fe200008f0cab */
[----:B------:R3:W-:Y:S01]  /*8b40*/  @P0 LDGSTS.E.BYPASS.LTC128B.128 [R219+0xa100], [R226.64], !P5 ;  /* 0x0a100000e2db0fae */ /* 0x0007e2000e901d46 */
[C---:B------:R-:W-:Y:S01]  /*8b50*/  @P0 LEA R168, P1, R169.reuse, c[0x0][0x1c8], 0x1 ;  /* 0x00007200a9a80a11 */ /* 0x040fe200078208ff */
[----:B------:R5:W3:Y:S03]  /*8b60*/  MUFU.TANH R182, R3 ;  /* 0x0000000300b67308 */ /* 0x000ae60000002400 */
[----:B------:R-:W-:Y:S01]  /*8b70*/  @P0 LEA.HI.X R169, R169, c[0x0][0x1cc], R132, 0x1, P1 ;  /* 0x00007300a9a90a11 */ /* 0x000fe200008f0c84 */
[----:B------:R3:W-:Y:S06]  /*8b80*/  @P0 LDGSTS.E.BYPASS.LTC128B.128 [R219+0xc100], [R224.64], !P4 ;  /* 0x0c100000e0db0fae */ /* 0x0007ec000e101d46 */
[----:B------:R3:W-:Y:S01]  /*8b90*/  @P0 LDGSTS.E.BYPASS.LTC128B.128 [R219+0xe100], [R174.64], !P3 ;  /* 0x0e100000aedb0fae */ /* 0x0007e2000d901d46 */
[----:B-1----:R-:W-:Y:S05]  /*8ba0*/  FMUL.FTZ R0, R6, c[0x0][0x320] ;  /* 0x0000c80006007a20 */ /* 0x002fea0000410000 */
[----:B------:R1:W-:Y:S01]  /*8bb0*/  @P0 LDGSTS.E.BYPASS.LTC128B.128 [R219+0x9100], [R172.64], !P6 ;  /* 0x09100000acdb0fae */ /* 0x0003e2000f101d46 */
[----:B--2---:R-:W-:Y:S01]  /*8bc0*/  IMAD.IADD R6, R238, 0x1, R239 ;  /* 0x00000001ee067824 */ /* 0x004fe200078e02ef */
[----:B------:R2:W1:Y:S04]  /*8bd0*/  MUFU.TANH R223, R0 ;  /* 0x0000000000df7308 */ /* 0x0004680000002400 */
[----:B------:R1:W-:Y:S01]  /*8be0*/  @P0 LDGSTS.E.BYPASS.LTC128B.128 [R219+0xb100], [R134.64], !P5 ;  /* 0x0b10000086db0fae */ /* 0x0003e2000e901d46 */
[----:B-----5:R-:W-:Y:S05]  /*8bf0*/  FMUL.FTZ R3, R31, c[0x0][0x320] ;  /* 0x0000c8001f037a20 */ /* 0x020fea0000410000 */
[----:B------:R1:W-:Y:S06]  /*8c00*/  @P0 LDGSTS.E.BYPASS.LTC128B.128 [R219+0xd100], [R170.64], !P4 ;  /* 0x0d100000aadb0fae */ /* 0x0003ec000e101d46 */
[----:B------:R1:W-:Y:S06]  /*8c10*/  @P0 LDGSTS.E.BYPASS.LTC128B.128 [R219+0xf100], [R168.64], !P3 ;  /* 0x0f100000a8db0fae */ /* 0x0003ec000d901d46 */
[----:B------:R-:W0:Y:S01]  /*8c20*/  LDGDEPBAR ;  /* 0x00000000000079af */ /* 0x000e220000000000 */
[----:B--2---:R-:W-:Y:S02]  /*8c30*/  FMUL.FTZ R0, R7, c[0x0][0x320] ;  /* 0x0000c80007007a20 */ /* 0x004fe40000410000 */
[----:B------:R-:W-:Y:S02]  /*8c40*/  IMAD.MOV.U32 R7, RZ, RZ, c[0x0][0x32c] ;  /* 0x0000cb00ff077624 */ /* 0x000fe400078e00ff */
        /* <DEDUP_REMOVED lines=38> */
[----:B------:R2:W1:Y:S10]  /*8eb0*/  MUFU.TANH R26, R3 ;  /* 0x00000003001a7308 */ /* 0x0004740000002400 */
[----:B------:R5:W1:Y:S01]  /*8ec0*/  MUFU.TANH R184, R0 ;  /* 0x0000000000b87308 */ /* 0x000a620000002400 */
[----:B--2---:R-:W-:Y:S09]  /*8ed0*/  FMUL.FTZ R3, R32, c[0x0][0x320] ;  /* 0x0000c80020037a20 */ /* 0x004ff20000410000 */
[----:B------:R-:W2:Y:S01]  /*8ee0*/  MUFU.TANH R11, R3 ;  /* 0x00000003000b7308 */ /* 0x000ea20000002400 */
[----:B-----5:R-:W-:Y:S09]  /*8ef0*/  FMUL.FTZ R0, R27, c[0x0][0x320] ;  /* 0x0000c8001b007a20 */ /* 0x020ff20000410000 */
[----:B------:R5:W1:Y:S02]  /*8f00*/  MUFU.TANH R183, R0 ;  /* 0x0000000000b77308 */ /* 0x000a640000002400 */
[----:B-----5:R-:W-:Y:S08]  /*8f10*/  FMUL.FTZ R0, R28, c[0x0][0x320] ;  /* 0x0000c8001c007a20 */ /* 0x020ff00000410000 */
[----:B------:R5:W1:Y:S02]  /*8f20*/  MUFU.TANH R13, R0 ;  /* 0x00000000000d7308 */ /* 0x000a640000002400 */
[----:B-----5:R-:W-:Y:S02]  /*8f30*/  FMUL.FTZ R0, R29, c[0x0][0x320] ;  /* 0x0000c8001d007a20 */ /* 0x020fe40000410000 */
[----:B------:R-:W5:Y:S06]  /*8f40*/  LDL R29, [R1+0x10] ;  /* 0x00001000011d7983 */ /* 0x000f6c0000100800 */
[----:B------:R1:W1:Y:S02]  /*8f50*/  MUFU.TANH R12, R0 ;  /* 0x00000000000c7308 */ /* 0x0002640000002400 */
[----:B-1----:R-:W-:Y:S02]  /*8f60*/  FMUL.FTZ R0, R30, c[0x0][0x320] ;  /* 0x0000c8001e007a20 */ /* 0x002fe40000410000 */
[----:B------:R-:W5:Y:S06]  /*8f70*/  LDL R30, [R1+0xc] ;  /* 0x00000c00011e7983 */ /* 0x000f6c0000100800 */
[----:B------:R1:W1:Y:S02]  /*8f80*/  MUFU.TANH R27, R0 ;  /* 0x00000000001b7308 */ /* 0x0002640000002400 */
[----:B-1----:R-:W-:Y:S05]  /*8f90*/  @P2 IMAD.HI.U32 R0, R6, c[0x0][0x2c8], RZ ;  /* 0x0000b20006002a27 */ /* 0x002fea00078e00ff */
[----:B------:R-:W-:Y:S01]  /*8fa0*/  @P2 SHF.R.U32.HI R6, RZ, c[0x0][0x2cc], R0 ;  /* 0x0000b300ff062a19 */ /* 0x000fe20000011600 */
[----:B------:R-:W-:Y:S01]  /*8fb0*/  FMUL.FTZ R0, R33, c[0x0][0x320] ;  /* 0x0000c80021007a20 */ /* 0x000fe20000410000 */
[----:B------:R-:W-:Y:S03]  /*8fc0*/  ISETP.GE.AND P2, PT, R7, 0x1, PT ;  /* 0x000000010700780c */ /* 0x000fe60003f46270 */
[----:B------:R1:W1:Y:S01]  /*8fd0*/  MUFU.TANH R10, R0 ;  /* 0x00000000000a7308 */ /* 0x0002620000002400 */
[----:B------:R-:W2:Y:S01]  /*8fe0*/  SHFL.IDX PT, R4, R6, RZ, 0x1c1f ;  /* 0x001c1fff06047589 */ /* 0x000ea200000e0000 */
[----:B-1----:R-:W-:Y:S08]  /*8ff0*/  FMUL.FTZ R0, R34, c[0x0][0x320] ;  /* 0x0000c80022007a20 */ /* 0x002ff00000410000 */
[----:B------:R1:W1:Y:S02]  /*9000*/  MUFU.TANH R25, R0 ;  /* 0x0000000000197308 */ /* 0x0002640000002400 */
[----:B-1----:R-:W-:Y:S08]  /*9010*/  FMUL.FTZ R0, R35, c[0x0][0x320] ;  /* 0x0000c80023007a20 */ /* 0x002ff00000410000 */
[----:B------:R3:W1:Y:S02]  /*9020*/  MUFU.TANH R28, R0 ;  /* 0x00000000001c7308 */ /* 0x0006640000002400 */
[----:B---3--:R-:W-:Y:S04]  /*9030*/  IADD3 R0, -R237, 0x1, -R5 ;  /* 0x00000001ed007810 */ /* 0x008fe80007ffe905 */
[----:B-----5:R-:W-:Y:S04]  /*9040*/  IADD3 R0, -R29, R0, R30 ;  /* 0x000000001d007210 */ /* 0x020fe80007ffe11e */
[C---:B------:R-:W-:Y:S02]  /*9050*/  IADD3 R8, R0.reuse, c[0x0][0x328], RZ ;  /* 0x0000ca0000087a10 */ /* 0x040fe40007ffe0ff */
[----:B------:R-:W-:Y:S03]  /*9060*/  IADD3 R7, R0, UR4, RZ ;  /* 0x0000000400077c10 */ /* 0x000fe6000fffe0ff */
[--C-:B--2---:R-:W-:Y:S02]  /*9070*/  IMAD.IADD R3, R8, 0x1, R4.reuse ;  /* 0x0000000108037824 */ /* 0x104fe400078e0204 */
[----:B------:R-:W-:Y:S01]  /*9080*/  IMAD.IADD R0, R7, 0x1, R4 ;  /* 0x0000000107007824 */ /* 0x000fe200078e0204 */
[----:B------:R-:W-:-:S05]  /*9090*/  @!P2 BRA `(.L_x_1689) ;  /* 0x000001800000a947 */ /* 0x000fca0003800000 */
[----:B-1--4-:R-:W-:Y:S01]  /*90a0*/  IADD3 R4, -R29, R30, R4 ;  /* 0x0000001e1d047210 */ /* 0x012fe20007ffe104 */
        /* <DEDUP_REMOVED lines=12> */
.L_x_1691:
[----:B------:R-:W-:Y:S04]  /*9170*/  MOV R9, c[0x0][0x32c] ;  /* 0x0000cb0000097a02 */ /* 0x000fe80000000f00 */
[----:B------:R-:W-:Y:S11]  /*9180*/  ISETP.NE.AND P0, PT, R9, 0x1, PT ;  /* 0x000000010900780c */ /* 0x000ff60003f05270 */
[----:B------:R-:W-:Y:S02]  /*9190*/  @!UPT UIADD3 URZ, URZ, URZ, URZ ;  /* 0x0000003f3f3ff290 */ /* 0x000fe4000fffe03f */
[----:B------:R-:W-:Y:S05]  /*91a0*/  @P0 IMAD.HI.U32 R9, R4, c[0x0][0x330], RZ ;  /* 0x0000cc0004090a27 */ /* 0x000fea00078e00ff */
[----:B------:R-:W-:Y:S02]  /*91b0*/  @P0 SHF.R.U32.HI R4, RZ, c[0x0][0x334], R9 ;  /* 0x0000cd00ff040a19 */ /* 0x000fe40000011609 */
.L_x_1692:
[----:B------:R-:W-:Y:S05]  /*91c0*/  BSYNC B0 ;  /* 0x0000000000007941 */ /* 0x000fea0003800000 */
.L_x_1690:
[----:B------:R-:W-:Y:S04]  /*91d0*/  IMAD R4, R4, c[0x0][0x32c], -R5 ;  /* 0x0000cb0004047a24 */ /* 0x000fe800078e0a05 */
[----:B------:R-:W-:Y:S05]  /*91e0*/  IMAD.IADD R4, R4, 0x1, -R237 ;  /* 0x0000000104047824 */ /* 0x000fea00078e0aed */
[----:B------:R-:W-:Y:S02]  /*91f0*/  IMNMX R0, R0, R4, !PT ;  /* 0x0000000400007217 */ /* 0x000fe40007800200 */
[----:B------:R-:W-:Y:S04]  /*9200*/  IADD3 R4, R4, c[0x0][0x32c], RZ ;  /* 0x0000cb0004047a10 */ /* 0x000fe80007ffe0ff */
[----:B------:R-:W-:Y:S02]  /*9210*/  IMNMX R3, R3, R4, PT ;  /* 0x0000000403037217 */ /* 0x000fe40003800200 */
.L_x_1689:
[----:B-1--4-:R-:W-:Y:S04]  /*9220*/  ISETP.GT.AND P1, PT, R222, -0x1, PT ;  /* 0xffffffffde00780c */ /* 0x012fe80003f24270 */
[----:B------:R-:W-:Y:S04]  /*9230*/  ISETP.GT.AND P0, PT, R0, RZ, P1 ;  /* 0x000000ff0000720c */ /* 0x000fe80000f04270 */
[C---:B------:R-:W-:Y:S04]  /*9240*/  ISETP.LT.OR P0, PT, R3.reuse, 0x1, P0 ;  /* 0x000000010300780c */ /* 0x040fe80000701670 */
[----:B------:R-:W-:Y:S02]  /*9250*/  FSEL R9, R182, -INF , !P0 ;  /* 0xff800000b6097808 */ /* 0x000fe40004000000 */
[C---:B------:R-:W-:Y:S04]  /*9260*/  ISETP.GT.AND P0, PT, R0.reuse, 0x1, P1 ;  /* 0x000000010000780c */ /* 0x040fe80000f04270 */
[----:B------:R-:W-:Y:S04]  /*9270*/  ISETP.LT.OR P0, PT, R3, 0x2, P0 ;  /* 0x000000020300780c */ /* 0x000fe80000701670 */
[----:B------:R-:W-:Y:S02]  /*9280*/  FSEL R24, R181, -INF , !P0 ;  /* 0xff800000b5187808 */ /* 0x000fe40004000000 */
[----:B------:R-:W-:Y:S04]  /*9290*/  ISETP.GT.AND P0, PT, R0, 0x8, P1 ;  /* 0x000000080000780c */ /* 0x000fe80000f04270 */
        /* <DEDUP_REMOVED lines=38> */
[----:B------:R-:W-:Y:S02]  /*9500*/  ISETP.GT.AND P0, PT, R0, 0x39, P1 ;  /* 0x000000390000780c */ /* 0x000fe40000f04270 */
[----:B------:R-:W1:Y:S02]  /*9510*/  SHFL.IDX PT, R0, R6, 0x1, 0x1c1f ;  /* 0x003c1f0006007f89 */ /* 0x000e6400000e0000 */
[----:B------:R-:W-:Y:S04]  /*9520*/  ISETP.LT.OR P0, PT, R3, 0x3a, P0 ;  /* 0x0000003a0300780c */ /* 0x000fe80000701670 */
[----:B------:R-:W-:Y:S01]  /*9530*/  FSEL R10, R10, -INF , !P0 ;  /* 0xff8000000a0a7808 */ /* 0x000fe20004000000 */
[--C-:B-1----:R-:W-:Y:S02]  /*9540*/  IMAD.IADD R4, R8, 0x1, R0.reuse ;  /* 0x0000000108047824 */ /* 0x102fe400078e0200 */
        /* <DEDUP_REMOVED lines=15> */
.L_x_1695:
[----:B------:R-:W-:Y:S04]  /*9640*/  MOV R6, c[0x0][0x32c] ;  /* 0x0000cb0000067a02 */ /* 0x000fe80000000f00 */
[----:B------:R-:W-:Y:S11]  /*9650*/  ISETP.NE.AND P0, PT, R6, 0x1, PT ;  /* 0x000000010600780c */ /* 0x000ff60003f05270 */
[----:B------:R-:W-:Y:S02]  /*9660*/  @!UPT UIADD3 URZ, URZ, URZ, URZ ;  /* 0x0000003f3f3ff290 */ /* 0x000fe4000fffe03f */
[----:B------:R-:W-:Y:S05]  /*9670*/  @P0 IMAD.HI.U32 R6, R0, c[0x0][0x330], RZ ;  /* 0x0000cc0000060a27 */ /* 0x000fea00078e00ff */
[----:B------:R-:W-:Y:S02]  /*9680*/  @P0 SHF.R.U32.HI R0, RZ, c[0x0][0x334], R6 ;  /* 0x0000cd00ff000a19 */ /* 0x000fe40000011606 */
.L_x_1696:
[----:B------:R-:W-:Y:S05]  /*9690*/  BSYNC B0 ;  /* 0x0000000000007941 */ /* 0x000fea0003800000 */
.L_x_1694:
[----:B------:R-:W-:Y:S04]  /*96a0*/  IMAD R5, R0, c[0x0][0x32c], -R5 ;  /* 0x0000cb0000057a24 */ /* 0x000fe800078e0a05 */
[----:B------:R-:W-:Y:S05]  /*96b0*/  IMAD.IADD R0, R5, 0x1, -R237 ;  /* 0x0000000105007824 */ /* 0x000fea00078e0aed */
[----:B------:R-:W-:Y:S02]  /*96c0*/  IMNMX R3, R3, R0, !PT ;  /* 0x0000000003037217 */ /* 0x000fe40007800200 */
[----:B------:R-:W-:Y:S04]  /*96d0*/  IADD3 R0, R0, c[0x0][0x32c], RZ ;  /* 0x0000cb0000007a10 */ /* 0x000fe80007ffe0ff */
[----:B------:R-:W-:Y:S02]  /*96e0*/  IMNMX R4, R4, R0, PT ;  /* 0x0000000004047217 */ /* 0x000fe40003800200 */
.L_x_1693:
[----:B------:R-:W2:Y:S01]  /*96f0*/  LDL.LU R29, [R1] ;  /* 0x00000000011d7983 */ /* 0x000ea20000300800 */
[----:B------:R-:W-:Y:S03]  /*9700*/  FMNMX.FTZ R0, R9, R2, !PT ;  /* 0x0000000209007209 */ /* 0x000fe60007810000 */
[----:B------:R-:W-:Y:S01]  /*9710*/  LDSM.16.MT88.4 R172, [R193] ;  /* 0x00000000c1ac783b */ /* 0x000fe20000004200 */
        /* <DEDUP_REMOVED lines=20> */
[----:B------:R-:W-:Y:S05]  /*9860*/  FSEL R0, R132, RZ, P0 ;  /* 0x000000ff84007208 */ /* 0x000fea0000000000 */
[----:B------:R-:W-:Y:S02]  /*9870*/  FADD.FTZ R0, -R0, R2 ;  /* 0x0000000200007221 */ /* 0x000fe40000010100 */
[----:B------:R-:W-:Y:S02]  /*9880*/  FMUL.FTZ R2, R132, c[0x0][0x2d0] ;  /* 0x0000b40084027a20 */ /* 0x000fe40000410000 */
[----:B------:R-:W-:Y:S03]  /*9890*/  FMUL.FTZ R0, R0, c[0x0][0x2d0] ;  /* 0x0000b40000007a20 */ /* 0x000fe60000410000 */
[----:B------:R-:W-:Y:S02]  /*98a0*/  FSEL R2, R2, RZ, P0 ;  /* 0x000000ff02027208 */ /* 0x000fe40000000000 */
[----:B------:R-:W-:Y:S03]  /*98b0*/  ISETP.GT.AND P0, PT, R3, RZ, P1 ;  /* 0x000000ff0300720c */ /* 0x000fe60000f04270 */
        /* <DEDUP_REMOVED lines=8> */
[----:B------:R-:W-:Y:S01]  /*9940*/  MUFU.EX2 R9, R9 ;  /* 0x0000000900097308 */ /* 0x000fe20000000800 */
        /* <DEDUP_REMOVED lines=8> */
[----:B------:R-:W1:Y:S01]  /*99d0*/  MUFU.EX2 R8, R8 ;  /* 0x0000000800087308 */ /* 0x000e620000000800 */
        /* <DEDUP_REMOVED lines=9> */
[----:B------:R-:W-:Y:S01]  /*9a70*/  FFMA.FTZ R237, R11, c[0x0][0x2d0], -R2 ;  /* 0x0000b4000bed7a23 */ /* 0x000fe20000010802 */
[----:B------:R-:W-:Y:S02]  /*9a80*/  ISETP.LT.OR P0, PT, R4, 0xa, P0 ;  /* 0x0000000a0400780c */ /* 0x000fe40000701670 */
[----:B------:R-:W-:Y:S02]  /*9a90*/  IADD3 R220, R222, -0x1, RZ ;  /* 0xffffffffdedc7810 */ /* 0x000fe40007ffe0ff */
[----:B------:R-:W-:Y:S02]  /*9aa0*/  FSEL R10, R191, -INF , !P0 ;  /* 0xff800000bf0a7808 */ /* 0x000fe40004000000 */
[C---:B------:R-:W-:Y:S02]  /*9ab0*/  ISETP.GT.AND P0, PT, R3.reuse, 0x10, P1 ;  /* 0x000000100300780c */ /* 0x040fe40000f04270 */
[----:B------:R-:W3:Y:S02]  /*9ac0*/  MUFU.EX2 R2, R0 ;  /* 0x0000000000027308 */ /* 0x000ee40000000800 */
[----:B------:R-:W-:Y:S02]  /*9ad0*/  ISETP.LT.OR P0, PT, R4, 0x11, P0 ;  /* 0x000000110400780c */ /* 0x000fe40000701670 */
[----:B-1----:R-:W-:Y:S02]  /*9ae0*/  F2FP.PACK_AB R168, R8, R9 ;  /* 0x0000000908a8723e */ /* 0x002fe400000000ff */
[----:B------:R-:W-:Y:S02]  /*9af0*/  FSEL R176, R190, -INF , !P0 ;  /* 0xff800000beb07808 */ /* 0x000fe40004000000 */
[----:B------:R-:W-:Y:S02]  /*9b00*/  ISETP.GT.AND P0, PT, R3, 0x11, P1 ;  /* 0x000000110300780c */ /* 0x000fe40000f04270 */
[----:B------:R1:W-:Y:S02]  /*9b10*/  MUFU.EX2 R15, R20 ;  /* 0x00000014000f7308 */ /* 0x0003e40000000800 */
[C---:B------:R-:W-:Y:S04]  /*9b20*/  ISETP.LT.OR P0, PT, R4.reuse, 0x12, P0 ;  /* 0x000000120400780c */ /* 0x040fe80000701670 */
[----:B------:R-:W-:Y:S02]  /*9b30*/  FSEL R135, R189, -INF , !P0 ;  /* 0xff800000bd877808 */ /* 0x000fe40004000000 */
[C---:B------:R-:W-:Y:S04]  /*9b40*/  ISETP.GT.AND P0, PT, R3.reuse, 0x18, P1 ;  /* 0x000000180300780c */ /* 0x040fe80000f04270 */
[----:B------:R-:W-:Y:S01]  /*9b50*/  ISETP.LT.OR P0, PT, R4, 0x19, P0 ;  /* 0x000000190400780c */ /* 0x000fe20000701670 */
[----:B---3--:R-:W-:Y:S03]  /*9b60*/  FMUL.FTZ R24, R2, R156 ;  /* 0x0000009c02187220 */ /* 0x008fe60000410000 */
[----:B------:R-:W-:Y:S01]  /*9b70*/  FSEL R177, R188, -INF , !P0 ;  /* 0xff800000bcb17808 */ /* 0x000fe20004000000 */
[C---:B------:R-:W-:Y:S01]  /*9b80*/  FMUL.FTZ R12, R2.reuse, R144 ;  /* 0x00000090020c7220 */ /* 0x040fe20000410000 */
[----:B------:R-:W-:Y:S01]  /*9b90*/  ISETP.GT.AND P0, PT, R3, 0x19, P1 ;  /* 0x000000190300780c */ /* 0x000fe20000f04270 */
[C---:B------:R-:W-:Y:S01]  /*9ba0*/  FMUL.FTZ R32, R2.reuse, R164 ;  /* 0x000000a402207220 */ /* 0x040fe20000410000 */
[----:B------:R-:W3:Y:S01]  /*9bb0*/  LDL.LU R188, [R1+0x8] ;  /* 0x0000080001bc7983 */ /* 0x000ee20000300800 */
[----:B------:R-:W-:Y:S01]  /*9bc0*/  FMUL.FTZ R33, R2, R165 ;  /* 0x000000a502217220 */ /* 0x000fe20000410000 */
[----:B------:R-:W-:Y:S01]  /*9bd0*/  ISETP.LT.OR P0, PT, R4, 0x1a, P0 ;  /* 0x0000001a0400780c */ /* 0x000fe20000701670 */
[C---:B------:R-:W-:Y:S02]  /*9be0*/  FMUL.FTZ R13, R2.reuse, R145 ;  /* 0x00000091020d7220 */ /* 0x040fe40000410000 */
[C---:B------:R-:W-:Y:S01]  /*9bf0*/  FMUL.FTZ R16, R2.reuse, R148 ;  /* 0x0000009402107220 */ /* 0x040fe20000410000 */
[----:B------:R-:W-:Y:S01]  /*9c00*/  FSEL R178, R187, -INF , !P0 ;  /* 0xff800000bbb27808 */ /* 0x000fe20004000000 */
[C---:B------:R-:W-:Y:S01]  /*9c10*/  FMUL.FTZ R17, R2.reuse, R149 ;  /* 0x0000009502117220 */ /* 0x040fe20000410000 */
[C---:B------:R-:W-:Y:S01]  /*9c20*/  ISETP.GT.AND P0, PT, R3.reuse, 0x20, P1 ;  /* 0x000000200300780c */ /* 0x040fe20000f04270 */
[C---:B-1----:R-:W-:Y:S01]  /*9c30*/  FMUL.FTZ R20, R2.reuse, R152 ;  /* 0x0000009802147220 */ /* 0x042fe20000410000 */
[----:B------:R-:W-:Y:S01]  /*9c40*/  MUFU.EX2 R187, R225 ;  /* 0x000000e100bb7308 */ /* 0x000fe20000000800 */
[----:B------:R-:W-:Y:S01]  /*9c50*/  FMUL.FTZ R21, R2, R153 ;  /* 0x0000009902157220 */ /* 0x000fe20000410000 */
[----:B------:R-:W-:Y:S01]  /*9c60*/  ISETP.LT.OR P0, PT, R4, 0x21, P0 ;  /* 0x000000210400780c */ /* 0x000fe20000701670 */
[C---:B------:R-:W-:Y:S02]  /*9c70*/  FMUL.FTZ R36, R2.reuse, R36 ;  /* 0x0000002402247220 */ /* 0x040fe40000410000 */
[----:B------:R-:W-:Y:S01]  /*9c80*/  FMUL.FTZ R37, R2, R37 ;  /* 0x0000002502257220 */ /* 0x000fe20000410000 */
[----:B------:R-:W-:Y:S01]  /*9c90*/  FSEL R179, R186, -INF , !P0 ;  /* 0xff800000bab37808 */ /* 0x000fe20004000000 */
[C---:B------:R-:W-:Y:S01]  /*9ca0*/  FMUL.FTZ R40, R2.reuse, R40 ;  /* 0x0000002802287220 */ /* 0x040fe20000410000 */
[----:B------:R-:W-:Y:S01]  /*9cb0*/  ISETP.GT.AND P0, PT, R3, 0x21, P1 ;  /* 0x000000210300780c */ /* 0x000fe20000f04270 */
[C---:B------:R-:W-:Y:S02]  /*9cc0*/  FMUL.FTZ R41, R2.reuse, R41 ;  /* 0x0000002902297220 */ /* 0x040fe40000410000 */
[----:B------:R-:W-:Y:S01]  /*9cd0*/  FMUL.FTZ R44, R2, R44 ;  /* 0x0000002c022c7220 */ /* 0x000fe20000410000 */
[----:B------:R-:W-:Y:S01]  /*9ce0*/  ISETP.LT.OR P0, PT, R4, 0x22, P0 ;  /* 0x000000220400780c */ /* 0x000fe20000701670 */
[C---:B------:R-:W-:Y:S02]  /*9cf0*/  FMUL.FTZ R45, R2.reuse, R45 ;  /* 0x0000002d022d7220 */ /* 0x040fe40000410000 */
[C---:B------:R-:W-:Y:S01]  /*9d00*/  FMUL.FTZ R48, R2.reuse, R48 ;  /* 0x0000003002307220 */ /* 0x040fe20000410000 */
[----:B------:R-:W-:Y:S01]  /*9d10*/  FSEL R180, R185, -INF , !P0 ;  /* 0xff800000b9b47808 */ /* 0x000fe20004000000 */
[C---:B------:R-:W-:Y:S01]  /*9d20*/  FMUL.FTZ R49, R2.reuse, R49 ;  /* 0x0000003102317220 */ /* 0x040fe20000410000 */
[C---:B------:R-:W-:Y:S01]  /*9d30*/  ISETP.GT.AND P0, PT, R3.reuse, 0x28, P1 ;  /* 0x000000280300780c */ /* 0x040fe20000f04270 */
[C---:B------:R-:W-:Y:S02]  /*9d40*/  FMUL.FTZ R52, R2.reuse, R52 ;  /* 0x0000003402347220 */ /* 0x040fe40000410000 */
        /* <DEDUP_REMOVED lines=43> */
[----:B------:R-:W-:Y:S01]  /*a000*/  FMUL.FTZ R105, R2, R105 ;  /* 0x0000006902697220 */ /* 0x000fe20000410000 */
[----:B------:R-:W-:Y:S01]  /*a010*/  FSEL R134, R28, -INF , !P0 ;  /* 0xff8000001c867808 */ /* 0x000fe20004000000 */
[C---:B--2---:R-:W-:Y:S02]  /*a020*/  FFMA.FTZ R0, R2.reuse, R29, R9 ;  /* 0x0000001d02007223 */ /* 0x044fe40000010009 */
[----:B------:R-:W-:Y:S01]  /*a030*/  MUFU.EX2 R9, R23 ;  /* 0x0000001700097308 */ /* 0x000fe20000000800 */
[----:B------:R-:W-:Y:S02]  /*a040*/  FMUL.FTZ R28, R2, R160 ;  /* 0x000000a0021c7220 */ /* 0x000fe40000410000 */
[----:B------:R-:W-:Y:S01]  /*a050*/  FADD.FTZ R4, R8, R0 ;  /* 0x0000000008047221 */ /* 0x000fe20000010000 */
[----:B------:R-:W-:Y:S01]  /*a060*/  FMNMX.FTZ R0, R5, R133, !PT ;  /* 0x0000008505007209 */ /* 0x000fe20007810000 */
[C---:B------:R-:W-:Y:S02]  /*a070*/  FMUL.FTZ R29, R2.reuse, R161 ;  /* 0x000000a1021d7220 */ /* 0x040fe40000410000 */
[C---:B------:R-:W-:Y:S01]  /*a080*/  FMUL.FTZ R108, R2.reuse, R108 ;  /* 0x0000006c026c7220 */ /* 0x040fe20000410000 */
[----:B------:R-:W-:Y:S01]  /*a090*/  FMNMX.FTZ R0, R7, R0, !PT ;  /* 0x0000000007007209 */ /* 0x000fe20007810000 */
[C---:B------:R-:W-:Y:S01]  /*a0a0*/  FMUL.FTZ R109, R2.reuse, R109 ;  /* 0x0000006d026d7220 */ /* 0x040fe20000410000 */
[----:B------:R-:W1:Y:S01]  /*a0b0*/  MUFU.EX2 R8, R22 ;  /* 0x0000001600087308 */ /* 0x000e620000000800 */
[----:B------:R-:W-:Y:S01]  /*a0c0*/  FMUL.FTZ R112, R2, R112 ;  /* 0x0000007002707220 */ /* 0x000fe20000410000 */
[----:B------:R-:W-:Y:S01]  /*a0d0*/  FMNMX.FTZ R0, R6, R0, !PT ;  /* 0x0000000006007209 */ /* 0x000fe20007810000 */
[C---:B------:R-:W-:Y:S02]  /*a0e0*/  FMUL.FTZ R113, R2.reuse, R113 ;  /* 0x0000007102717220 */ /* 0x040fe40000410000 */
[----:B------:R-:W-:Y:S01]  /*a0f0*/  FMUL.FTZ R116, R2, R116 ;  /* 0x0000007402747220 */ /* 0x000fe20000410000 */
[----:B------:R-:W-:Y:S01]  /*a100*/  FMNMX.FTZ R0, R10, R0, !PT ;  /* 0x000000000a007209 */ /* 0x000fe20007810000 */
[C---:B------:R-:W-:Y:S02]  /*a110*/  FMUL.FTZ R117, R2.reuse, R117 ;  /* 0x0000007502757220 */ /* 0x040fe40000410000 */
[----:B------:R-:W-:Y:S01]  /*a120*/  FMUL.FTZ R120, R2, R120 ;  /* 0x0000007802787220 */ /* 0x000fe20000410000 */
[----:B------:R-:W-:Y:S01]  /*a130*/  FMNMX.FTZ R0, R176, R0, !PT ;  /* 0x00000000b0007209 */ /* 0x000fe20007810000 */
[C---:B------:R-:W-:Y:S01]  /*a140*/  FMUL.FTZ R121, R2.reuse, R121 ;  /* 0x0000007902797220 */ /* 0x040fe20000410000 */
[----:B------:R-:W-:Y:S01]  /*a150*/  MUFU.EX2 R160, R228 ;  /* 0x000000e400a07308 */ /* 0x000fe20000000800 */
[C---:B------:R-:W-:Y:S01]  /*a160*/  FMUL.FTZ R124, R2.reuse, R124 ;  /* 0x0000007c027c7220 */ /* 0x040fe20000410000 */
[----:B------:R-:W-:Y:S01]  /*a170*/  FMNMX.FTZ R0, R135, R0, !PT ;  /* 0x0000000087007209 */ /* 0x000fe20007810000 */
[C---:B------:R-:W-:Y:S02]  /*a180*/  FMUL.FTZ R125, R2.reuse, R125 ;  /* 0x0000007d027d7220 */ /* 0x040fe40000410000 */
[C---:B------:R-:W-:Y:S01]  /*a190*/  FMUL.FTZ R128, R2.reuse, R128 ;  /* 0x0000008002807220 */ /* 0x040fe20000410000 */
[----:B------:R-:W-:Y:S01]  /*a1a0*/  FMNMX.FTZ R0, R177, R0, !PT ;  /* 0x00000000b1007209 */ /* 0x000fe20007810000 */
[----:B------:R-:W-:Y:S03]  /*a1b0*/  FMUL.FTZ R129, R2, R129 ;  /* 0x0000008102817220 */ /* 0x000fe60000410000 */
[----:B------:R-:W-:Y:S01]  /*a1c0*/  FMNMX.FTZ R0, R178, R0, !PT ;  /* 0x00000000b2007209 */ /* 0x000fe20007810000 */
[----:B------:R-:W-:Y:S01]  /*a1d0*/  MUFU.EX2 R161, R227 ;  /* 0x000000e300a17308 */ /* 0x000fe20000000800 */
[----:B-1----:R-:W-:Y:S02]  /*a1e0*/  F2FP.PACK_AB R170, R8, R9 ;  /* 0x0000000908aa723e */ /* 0x002fe400000000ff */
        /* <DEDUP_REMOVED lines=15> */
[----:B------:R-:W-:Y:S02]  /*a2e0*/  FADD.FTZ R14, R8, R0 ;  /* 0x00000000080e7221 */ /* 0x000fe40000010000 */
[C---:B------:R-:W-:Y:S01]  /*a2f0*/  FMUL.FTZ R4, R3.reuse, c[0x0][0x2d0] ;  /* 0x0000b40003047a20 */ /* 0x040fe20000410000 */
[----:B------:R-:W-:Y:S01]  /*a300*/  FSEL R0, R3, RZ, P0 ;  /* 0x000000ff03007208 */ /* 0x000fe20000000000 */
[----:B------:R-:W-:Y:S01]  /*a310*/  FMUL.FTZ R8, R2, R140 ;  /* 0x0000008c02087220 */ /* 0x000fe20000410000 */
[----:B------:R-:W-:Y:S03]  /*a320*/  F2FP.PACK_AB R140, R15, R18 ;  /* 0x000000120f8c723e */ /* 0x000fe600000000ff */
[----:B------:R-:W-:Y:S01]  /*a330*/  FADD.FTZ R0, -R0, R133 ;  /* 0x0000008500007221 */ /* 0x000fe20000010100 */
[----:B------:R-:W-:Y:S01]  /*a340*/  FSEL R133, R4, RZ, P0 ;  /* 0x000000ff04857208 */ /* 0x000fe20000000000 */
[----:B------:R-:W-:Y:S01]  /*a350*/  FMUL.FTZ R4, R2, R136 ;  /* 0x0000008802047220 */ /* 0x000fe20000410000 */
[----:B------:R-:W-:Y:S01]  /*a360*/  ISETP.GT.AND P0, PT, R222, R240, PT ;  /* 0x000000f0de00720c */ /* 0x000fe20003f04270 */
[----:B------:R-:W-:Y:S01]  /*a370*/  FMUL.FTZ R0, R0, c[0x0][0x2d0] ;  /* 0x0000b40000007a20 */ /* 0x000fe20000410000 */
[----:B------:R-:W-:Y:S01]  /*a380*/  MOV R222, R220 ;  /* 0x000000dc00de7202 */ /* 0x000fe20000000f00 */
[--C-:B------:R-:W-:Y:S02]  /*a390*/  FFMA.FTZ R6, R6, c[0x0][0x2d0], -R133.reuse ;  /* 0x0000b40006067a23 */ /* 0x100fe40000010885 */
[--C-:B------:R-:W-:Y:S02]  /*a3a0*/  FFMA.FTZ R7, R7, c[0x0][0x2d0], -R133.reuse ;  /* 0x0000b40007077a23 */ /* 0x100fe40000010885 */
[----:B------:R1:W-:Y:S01]  /*a3b0*/  MUFU.EX2 R156, R6 ;  /* 0x00000006009c7308 */ /* 0x0003e20000000800 */
[--C-:B------:R-:W-:Y:S02]  /*a3c0*/  FFMA.FTZ R11, R5, c[0x0][0x2d0], -R133.reuse ;  /* 0x0000b400050b7a23 */ /* 0x100fe40000010885 */
[----:B------:R-:W-:Y:S02]  /*a3d0*/  FMUL.FTZ R5, R2, R137 ;  /* 0x0000008902057220 */ /* 0x000fe40000410000 */
[--C-:B------:R-:W-:Y:S05]  /*a3e0*/  FFMA.FTZ R2, R10, c[0x0][0x2d0], -R133.reuse ;  /* 0x0000b4000a027a23 */ /* 0x100fea0000010885 */
[----:B------:R-:W-:Y:S10]  /*a3f0*/  MUFU.EX2 R144, R7 ;  /* 0x0000000700907308 */ /* 0x000ff40000000800 */
[----:B------:R-:W2:Y:S01]  /*a400*/  MUFU.EX2 R0, R0 ;  /* 0x0000000000007308 */ /* 0x000ea20000000800 */
[----:B-1----:R-:W-:Y:S04]  /*a410*/  FADD.FTZ R6, R18, R14 ;  /* 0x0000000e12067221 */ /* 0x002fe80000010000 */
[----:B------:R-:W-:Y:S05]  /*a420*/  FADD.FTZ R157, R15, R6 ;  /* 0x000000060f9d7221 */ /* 0x000fea0000010000 */
[----:B------:R-:W1:Y:S10]  /*a430*/  MUFU.EX2 R145, R11 ;  /* 0x0000000b00917308 */ /* 0x000e740000000800 */
[----:B------:R-:W4:Y:S01]  /*a440*/  MUFU.EX2 R153, R2 ;  /* 0x0000000200997308 */ /* 0x000f220000000800 */
[C---:B--2---:R-:W-:Y:S02]  /*a450*/  FMUL.FTZ R6, R0.reuse, R138 ;  /* 0x0000008a00067220 */ /* 0x044fe40000410000 */
[C---:B------:R-:W-:Y:S02]  /*a460*/  FMUL.FTZ R7, R0.reuse, R139 ;  /* 0x0000008b00077220 */ /* 0x040fe40000410000 */
[----:B------:R-:W2:Y:S01]  /*a470*/  LDSM.16.MT88.4 R136, [R194] ;  /* 0x00000000c288783b */ /* 0x000ea20000004200 */
[C---:B------:R-:W-:Y:S02]  /*a480*/  FMUL.FTZ R10, R0.reuse, R142 ;  /* 0x0000008e000a7220 */ /* 0x040fe40000410000 */
[C---:B------:R-:W-:Y:S02]  /*a490*/  FMUL.FTZ R14, R0.reuse, R146 ;  /* 0x00000092000e7220 */ /* 0x040fe40000410000 */
[----:B------:R-:W-:Y:S01]  /*a4a0*/  FMUL.FTZ R15, R0, R147 ;  /* 0x00000093000f7220 */ /* 0x000fe20000410000 */
[----:B-1----:R-:W-:Y:S01]  /*a4b0*/  F2FP.PACK_AB R169, R144, R145 ;  /* 0x0000009190a9723e */ /* 0x002fe200000000ff */
[C---:B------:R-:W-:Y:S02]  /*a4c0*/  FMUL.FTZ R11, R0.reuse, R143 ;  /* 0x0000008f000b7220 */ /* 0x040fe40000410000 */
[C---:B------:R-:W-:Y:S02]  /*a4d0*/  FMUL.FTZ R18, R0.reuse, R150 ;  /* 0x0000009600127220 */ /* 0x040fe40000410000 */
[C---:B------:R-:W-:Y:S01]  /*a4e0*/  FMUL.FTZ R19, R0.reuse, R151 ;  /* 0x0000009700137220 */ /* 0x040fe20000410000 */
[----:B------:R-:W-:Y:S01]  /*a4f0*/  MUFU.EX2 R150, R224 ;  /* 0x000000e000967308 */ /* 0x000fe20000000800 */
[C---:B------:R-:W-:Y:S02]  /*a500*/  FMUL.FTZ R22, R0.reuse, R154 ;  /* 0x0000009a00167220 */ /* 0x040fe40000410000 */
[C---:B------:R-:W-:Y:S01]  /*a510*/  FMUL.FTZ R23, R0.reuse, R155 ;  /* 0x0000009b00177220 */ /* 0x040fe20000410000 */
[----:B----4-:R-:W-:Y:S01]  /*a520*/  F2FP.PACK_AB R171, R153, R156 ;  /* 0x0000009c99ab723e */ /* 0x010fe200000000ff */
[C---:B------:R-:W-:Y:S02]  /*a530*/  FMUL.FTZ R26, R0.reuse, R158 ;  /* 0x0000009e001a7220 */ /* 0x040fe40000410000 */
[C---:B------:R-:W-:Y:S02]  /*a540*/  FMUL.FTZ R27, R0.reuse, R159 ;  /* 0x0000009f001b7220 */ /* 0x040fe40000410000 */
[C---:B------:R-:W-:Y:S01]  /*a550*/  FMUL.FTZ R34, R0.reuse, R166 ;  /* 0x000000a600227220 */ /* 0x040fe20000410000 */
[----:B------:R-:W1:Y:S01]  /*a560*/  MUFU.EX2 R151, R182 ;  /* 0x000000b600977308 */ /* 0x000e620000000800 */
[C---:B------:R-:W-:Y:S05]  /*a570*/  HMMA.16816.F32 R4, R168.reuse, R172, R4 ;  /* 0x000000aca804723c */ /* 0x040fea0000001804 */
[C---:B------:R-:W-:Y:S02]  /*a580*/  FMUL.FTZ R35, R0.reuse, R167 ;  /* 0x000000a700237220 */ /* 0x040fe40000410000 */
[----:B------:R-:W-:Y:S01]  /*a590*/  LDSM.16.MT88.4 R164, [R196+0x1800] ;  /* 0x00180000c4a4783b */ /* 0x000fe20000004200 */
[C---:B------:R-:W-:Y:S01]  /*a5a0*/  HMMA.16816.F32 R8, R168.reuse, R174, R8 ;  /* 0x000000aea808723c */ /* 0x040fe20000001808 */
[----:B------:R-:W-:Y:S03]  /*a5b0*/  MUFU.EX2 R182, R226 ;  /* 0x000000e200b67308 */ /* 0x000fe60000000800 */
[C---:B------:R-:W-:Y:S02]  /*a5c0*/  FMUL.FTZ R30, R0.reuse, R162 ;  /* 0x000000a2001e7220 */ /* 0x040fe40000410000 */
[C---:B------:R-:W-:Y:S02]  /*a5d0*/  FMUL.FTZ R31, R0.reuse, R163 ;  /* 0x000000a3001f7220 */ /* 0x040fe40000410000 */
[C---:B------:R-:W-:Y:S01]  /*a5e0*/  FMUL.FTZ R38, R0.reuse, R38 ;  /* 0x0000002600267220 */ /* 0x040fe20000410000 */
[C---:B--2---:R-:W-:Y:S03]  /*a5f0*/  HMMA.16816.F32 R12, R168.reuse, R136, R12 ;  /* 0x00000088a80c723c */ /* 0x044fe6000000180c */
[C---:B------:R-:W-:Y:S02]  /*a600*/  FMUL.FTZ R39, R0.reuse, R39 ;  /* 0x0000002700277220 */ /* 0x040fe40000410000 */
[C---:B------:R-:W-:Y:S01]  /*a610*/  FMUL.FTZ R42, R0.reuse, R42 ;  /* 0x0000002a002a7220 */ /* 0x040fe20000410000 */
[----:B-1----:R-:W-:Y:S01]  /*a620*/  F2FP.PACK_AB R142, R151, R150 ;  /* 0x00000096978e723e */ /* 0x002fe200000000ff */
[C---:B------:R-:W-:Y:S01]  /*a630*/  FMUL.FTZ R43, R0.reuse, R43 ;  /* 0x0000002b002b7220 */ /* 0x040fe20000410000 */
[C---:B------:R-:W-:Y:S01]  /*a640*/  HMMA.16816.F32 R16, R168.reuse, R138, R16 ;  /* 0x0000008aa810723c */ /* 0x040fe20000001810 */
[----:B------:R-:W1:Y:S03]  /*a650*/  LDSM.16.MT88.4 R136, [R197] ;  /* 0x00000000c588783b */ /* 0x000e660000004200 */
        /* <DEDUP_REMOVED lines=50> */
[C---:B------:R-:W-:Y:S04]  /*a980*/  FMUL.FTZ R130, R0.reuse, R130 ;  /* 0x0000008200827220 */ /* 0x040fe80000410000 */
[C---:B------:R-:W-:Y:S02]  /*a990*/  FMUL.FTZ R131, R0.reuse, R131 ;  /* 0x0000008300837220 */ /* 0x040fe40000410000 */
[----:B---3--:R-:W-:Y:S02]  /*a9a0*/  FFMA.FTZ R0, R0, R188, R145 ;  /* 0x000000bc00007223 */ /* 0x008fe40000010091 */
[--C-:B--2---:R-:W-:Y:S02]  /*a9b0*/  FFMA.FTZ R2, R135, c[0x0][0x2d0], -R133.reuse ;  /* 0x0000b40087027a23 */ /* 0x104fe40000010885 */
[----:B------:R-:W-:Y:S02]  /*a9c0*/  FADD.FTZ R0, R144, R0 ;  /* 0x0000000090007221 */ /* 0x000fe40000010000 */
[----:B------:R-:W-:Y:S01]  /*a9d0*/  LDSM.16.MT88.4 R144, [R194+0x1000] ;  /* 0x00100000c290783b */ /* 0x000fe20000004200 */
[----:B------:R-:W2:Y:S01]  /*a9e0*/  MUFU.EX2 R149, R2 ;  /* 0x0000000200957308 */ /* 0x000ea20000000800 */
[C---:B-1----:R-:W-:Y:S03]  /*a9f0*/  HMMA.16816.F32 R36, R168.reuse, R136, R36 ;  /* 0x00000088a824723c */ /* 0x042fe60000001824 */
[----:B--2---:R-:W-:Y:S01]  /*aa00*/  F2FP.PACK_AB R141, R149, R148 ;  /* 0x00000094958d723e */ /* 0x004fe200000000ff */
[--C-:B------:R-:W-:Y:S05]  /*aa10*/  FFMA.FTZ R2, R177, c[0x0][0x2d0], -R133.reuse ;  /* 0x0000b400b1027a23 */ /* 0x100fea0000010885 */
[----:B------:R-:W-:Y:S01]  /*aa20*/  MUFU.EX2 R177, R239 ;  /* 0x000000ef00b17308 */ /* 0x000fe20000000800 */
[C---:B------:R-:W-:Y:S01]  /*aa30*/  HMMA.16816.F32 R40, R168.reuse, R138, R40 ;  /* 0x0000008aa828723c */ /* 0x040fe20000001828 */
[----:B------:R-:W1:Y:S08]  /*aa40*/  LDSM.16.MT88.4 R136, [R194+0x2000] ;  /* 0x00200000c288783b */ /* 0x000e700000004200 */
[----:B------:R2:W-:Y:S03]  /*aa50*/  MUFU.EX2 R154, R2 ;  /* 0x00000002009a7308 */ /* 0x0005e60000000800 */
[--C-:B--2---:R-:W-:Y:S07]  /*aa60*/  FFMA.FTZ R2, R178, c[0x0][0x2d0], -R133.reuse ;  /* 0x0000b400b2027a23 */ /* 0x104fee0000010885 */
[----:B------:R-:W-:Y:S01]  /*aa70*/  MUFU.EX2 R178, R238 ;  /* 0x000000ee00b27308 */ /* 0x000fe20000000800 */
[C---:B-1----:R-:W-:Y:S09]  /*aa80*/  HMMA.16816.F32 R44, R168.reuse, R136, R44 ;  /* 0x00000088a82c723c */ /* 0x042ff2000000182c */
[----:B------:R-:W1:Y:S01]  /*aa90*/  MUFU.EX2 R155, R2 ;  /* 0x00000002009b7308 */ /* 0x000e620000000800 */
[C---:B------:R-:W-:Y:S01]  /*aaa0*/  HMMA.16816.F32 R48, R168.reuse, R138, R48 ;  /* 0x0000008aa830723c */ /* 0x040fe20000001830 */
[----:B------:R-:W2:Y:S02]  /*aab0*/  LDSM.16.MT88.4 R136, [R197+0x2000] ;  /* 0x00200000c588783b */ /* 0x000ea40000004200 */
[----:B-1----:R-:W-:Y:S01]  /*aac0*/  F2FP.PACK_AB R143, R155, R154 ;  /* 0x0000009a9b8f723e */ /* 0x002fe200000000ff */
[--C-:B------:R-:W-:Y:S05]  /*aad0*/  FFMA.FTZ R2, R179, c[0x0][0x2d0], -R133.reuse ;  /* 0x0000b400b3027a23 */ /* 0x100fea0000010885 */
[----:B------:R-:W-:Y:S10]  /*aae0*/  MUFU.EX2 R179, R237 ;  /* 0x000000ed00b37308 */ /* 0x000ff40000000800 */
[----:B------:R1:W3:Y:S01]  /*aaf0*/  MUFU.EX2 R152, R2 ;  /* 0x0000000200987308 */ /* 0x0002e20000000800 */
[C---:B--2---:R-:W-:Y:S08]  /*ab00*/  HMMA.16816.F32 R52, R168.reuse, R136, R52 ;  /* 0x00000088a834723c */ /* 0x044ff00000001834 */
[C---:B------:R-:W-:Y:S01]  /*ab10*/  HMMA.16816.F32 R56, R168.reuse, R138, R56 ;  /* 0x0000008aa838723c */ /* 0x040fe20000001838 */
[----:B------:R-:W2:Y:S03]  /*ab20*/  LDSM.16.MT88.4 R136, [R196+0x2000] ;  /* 0x00200000c488783b */ /* 0x000ea60000004200 */
[--C-:B-1----:R-:W-:Y:S02]  /*ab30*/  FFMA.FTZ R2, R180, c[0x0][0x2d0], -R133.reuse ;  /* 0x0000b400b4027a23 */ /* 0x102fe40000010885 */
[----:B------:R-:W-:Y:S10]  /*ab40*/  MUFU.EX2 R180, R229 ;  /* 0x000000e500b47308 */ /* 0x000ff40000000800 */
[----:B------:R1:W4:Y:S01]  /*ab50*/  MUFU.EX2 R176, R2 ;  /* 0x0000000200b07308 */ /* 0x0003220000000800 */
[C---:B--2---:R-:W-:Y:S03]  /*ab60*/  HMMA.16816.F32 R60, R168.reuse, R136, R60 ;  /* 0x00000088a83c723c */ /* 0x044fe6000000183c */
[--C-:B-1----:R-:W-:Y:S06]  /*ab70*/  FFMA.FTZ R2, R181, c[0x0][0x2d0], -R133.reuse ;  /* 0x0000b400b5027a23 */ /* 0x102fec0000010885 */
[----:B------:R1:W2:Y:S01]  /*ab80*/  MUFU.EX2 R175, R2 ;  /* 0x0000000200af7308 */ /* 0x0002a20000000800 */
[C---:B------:R-:W-:Y:S01]  /*ab90*/  HMMA.16816.F32 R64, R168.reuse, R138, R64 ;  /* 0x0000008aa840723c */ /* 0x040fe20000001840 */
[----:B------:R-:W5:Y:S02]  /*aba0*/  LDSM.16.MT88.4 R136, [R193+0x4000] ;  /* 0x00400000c188783b */ /* 0x000f640000004200 */
[----:B-1----:R-:W-:Y:S06]  /*abb0*/  FFMA.FTZ R2, R183, c[0x0][0x2d0], -R133 ;  /* 0x0000b400b7027a23 */ /* 0x002fec0000010885 */
[----:B------:R1:W-:Y:S01]  /*abc0*/  MUFU.EX2 R174, R2 ;  /* 0x0000000200ae7308 */ /* 0x0003e20000000800 */
[C---:B-----5:R-:W-:Y:S08]  /*abd0*/  HMMA.16816.F32 R68, R168.reuse, R136, R68 ;  /* 0x00000088a844723c */ /* 0x060ff00000001844 */
[C---:B------:R-:W-:Y:S01]  /*abe0*/  HMMA.16816.F32 R72, R168.reuse, R138, R72 ;  /* 0x0000008aa848723c */ /* 0x040fe20000001848 */
[----:B------:R-:W5:Y:S03]  /*abf0*/  LDSM.16.MT88.4 R136, [R194+0x4000] ;  /* 0x00400000c288783b */ /* 0x000f660000004200 */
[----:B-1----:R-:W-:Y:S02]  /*ac00*/  FADD.FTZ R2, R156, R0 ;  /* 0x000000009c027221 */ /* 0x002fe40000010000 */
[----:B------:R-:W-:Y:S02]  /*ac10*/  FADD.FTZ R0, R150, R157 ;  /* 0x0000009d96007221 */ /* 0x000fe40000010000 */
[----:B------:R-:W-:Y:S01]  /*ac20*/  FADD.FTZ R2, R153, R2 ;  /* 0x0000000299027221 */ /* 0x000fe20000010000 */
[----:B------:R-:W-:Y:S03]  /*ac30*/  LDSM.16.MT88.4 R156, [R197+0x1800] ;  /* 0x00180000c59c783b */ /* 0x000fe60000004200 */
[----:B------:R-:W-:Y:S02]  /*ac40*/  FADD.FTZ R153, R151, R0 ;  /* 0x0000000097997221 */ /* 0x000fe40000010000 */
[----:B------:R-:W-:Y:S02]  /*ac50*/  FADD.FTZ R2, R148, R2 ;  /* 0x0000000294027221 */ /* 0x000fe40000010000 */
[--C-:B------:R-:W-:Y:S04]  /*ac60*/  FFMA.FTZ R0, R184, c[0x0][0x2d0], -R133.reuse ;  /* 0x0000b400b8007a23 */ /* 0x100fe80000010885 */
[----:B------:R1:W-:Y:S01]  /*ac70*/  MUFU.EX2 R172, R0 ;  /* 0x0000000000ac7308 */ /* 0x0003e20000000800 */
[C---:B-----5:R-:W-:Y:S03]  /*ac80*/  HMMA.16816.F32 R76, R168.reuse, R136, R76 ;  /* 0x00000088a84c723c */ /* 0x060fe6000000184c */
[--C-:B-1----:R-:W-:Y:S06]  /*ac90*/  FFMA.FTZ R0, R185, c[0x0][0x2d0], -R133.reuse ;  /* 0x0000b400b9007a23 */ /* 0x102fec0000010885 */
[----:B------:R1:W5:Y:S01]  /*aca0*/  MUFU.EX2 R135, R0 ;  /* 0x0000000000877308 */ /* 0x0003620000000800 */
[C---:B------:R-:W-:Y:S01]  /*acb0*/  HMMA.16816.F32 R80, R168.reuse, R138, R80 ;  /* 0x0000008aa850723c */ /* 0x040fe20000001850 */
[----:B------:R-:W2:Y:S02]  /*acc0*/  LDSM.16.MT88.4 R136, [R197+0x4000] ;  /* 0x00400000c588783b */ /* 0x000ea40000004200 */
[--C-:B-1----:R-:W-:Y:S02]  /*acd0*/  FFMA.FTZ R0, R186, c[0x0][0x2d0], -R133.reuse ;  /* 0x0000b400ba007a23 */ /* 0x102fe40000010885 */
[----:B------:R-:W-:Y:S04]  /*ace0*/  FFMA.FTZ R133, R134, c[0x0][0x2d0], -R133 ;  /* 0x0000b40086857a23 */ /* 0x000fe80000010885 */
[----:B------:R1:W-:Y:S10]  /*acf0*/  MUFU.EX2 R134, R0 ;  /* 0x0000000000867308 */ /* 0x0003f40000000800 */
[----:B------:R-:W3:Y:S01]  /*ad00*/  MUFU.EX2 R133, R133 ;  /* 0x0000008500857308 */ /* 0x000ee20000000800 */
[C---:B--2---:R-:W-:Y:S08]  /*ad10*/  HMMA.16816.F32 R84, R168.reuse, R136, R84 ;  /* 0x00000088a854723c */ /* 0x044ff00000001854 */
[C---:B------:R-:W-:Y:S01]  /*ad20*/  HMMA.16816.F32 R88, R168.reuse, R138, R88 ;  /* 0x0000008aa858723c */ /* 0x040fe20000001858 */
[----:B------:R-:W2:Y:S03]  /*ad30*/  LDSM.16.MT88.4 R136, [R196+0x4000] ;  /* 0x00400000c488783b */ /* 0x000ea60000004200 */
[----:B-1----:R-:W-:Y:S02]  /*ad40*/  FADD.FTZ R0, R149, R2 ;  /* 0x0000000295007221 */ /* 0x002fe40000010000 */
[----:B------:R-:W-:Y:S02]  /*ad50*/  FADD.FTZ R2, R160, R153 ;  /* 0x00000099a0027221 */ /* 0x000fe40000010000 */
[----:B------:R-:W-:Y:S01]  /*ad60*/  FADD.FTZ R0, R154, R0 ;  /* 0x000000009a007221 */ /* 0x000fe20000010000 */
[----:B------:R-:W-:Y:S03]  /*ad70*/  LDSM.16.MT88.4 R148, [R194+0x1800] ;  /* 0x00180000c294783b */ /* 0x000fe60000004200 */
[----:B------:R-:W-:Y:S02]  /*ad80*/  FADD.FTZ R173, R161, R2 ;  /* 0x00000002a1ad7221 */ /* 0x000fe40000010000 */
[----:B------:R-:W-:Y:S04]  /*ad90*/  FADD.FTZ R0, R155, R0 ;  /* 0x000000009b007221 */ /* 0x000fe80000010000 */
[----:B---3--:R-:W-:Y:S04]  /*ada0*/  FADD.FTZ R0, R152, R0 ;  /* 0x0000000098007221 */ /* 0x008fe80000010000 */
[----:B----4-:R-:W-:Y:S02]  /*adb0*/  FADD.FTZ R2, R176, R0 ;  /* 0x00000000b0027221 */ /* 0x010fe40000010000 */
[----:B------:R-:W-:Y:S02]  /*adc0*/  FADD.FTZ R0, R182, R173 ;  /* 0x000000adb6007221 */ /* 0x000fe40000010000 */
[----:B------:R-:W-:Y:S02]  /*add0*/  FADD.FTZ R2, R175, R2 ;  /* 0x00000002af027221 */ /* 0x000fe40000010000 */
[----:B------:R-:W-:Y:S01]  /*ade0*/  FADD.FTZ R0, R187, R0 ;  /* 0x00000000bb007221 */ /* 0x000fe20000010000 */
        /* <DEDUP_REMOVED lines=17> */
[----:B-----5:R-:W-:Y:S02]  /*af00*/  F2FP.PACK_AB R169, R135, R172 ;  /* 0x000000ac87a9723e */ /* 0x020fe400000000ff */
[----:B------:R-:W-:Y:S01]  /*af10*/  F2FP.PACK_AB R171, R133, R134 ;  /* 0x0000008685ab723e */ /* 0x000fe200000000ff */
        /* <DEDUP_REMOVED lines=48> */
[----:B------:R-:W1:Y:S03]  /*b220*/  LDSM.16.MT88.4 R140, [R193+0x1000] ;  /* 0x00100000c18c783b */ /* 0x000e660000004200 */
[----:B------:R-:W-:Y:S03]  /*b230*/  F2FP.PACK_AB R137, R176, R152 ;  /* 0x00000098b089723e */ /* 0x000fe600000000ff */
[----:B------:R-:W-:Y:S02]  /*b240*/  F2FP.PACK_AB R138, R187, R182 ;  /* 0x000000b6bb8a723e */ /* 0x000fe400000000ff */
[C---:B------:R-:W-:Y:S07]  /*b250*/  F2FP.PACK_AB R139, R174.reuse, R175 ;  /* 0x000000afae8b723e */ /* 0x040fee00000000ff */
        /* <DEDUP_REMOVED lines=91> */
[C---:B------:R-:W-:Y:S04]  /*b810*/  HMMA.16816.F32 R112, R168.reuse, R10, R112 ;  /* 0x0000000aa870723c */ /* 0x040fe80000001870 */
[----:B------:R-:W-:Y:S02]  /*b820*/  FADD.FTZ R2, R179, R2 ;  /* 0x00000002b3027221 */ /* 0x000fe40000010000 */
[----:B------:R-:W-:Y:S02]  /*b830*/  FADD.FTZ R0, R134, R0 ;  /* 0x0000000086007221 */ /* 0x000fe40000010000 */
[C---:B---3--:R-:W-:Y:S04]  /*b840*/  HMMA.16816.F32 R116, R168.reuse, R12, R116 ;  /* 0x0000000ca874723c */ /* 0x048fe80000001874 */
[----:B------:R-:W-:Y:S02]  /*b850*/  FADD.FTZ R2, R180, R2 ;  /* 0x00000002b4027221 */ /* 0x000fe40000010000 */
[----:B------:R-:W-:Y:S01]  /*b860*/  FADD.FTZ R0, R133, R0 ;  /* 0x0000000085007221 */ /* 0x000fe20000010000 */
[-C--:B------:R-:W-:Y:S01]  /*b870*/  MOV R12, R3.reuse ;  /* 0x00000003000c7202 */ /* 0x080fe20000000f00 */
[C---:B------:R-:W-:Y:S01]  /*b880*/  HMMA.16816.F32 R120, R168.reuse, R14, R120 ;  /* 0x0000000ea878723c */ /* 0x040fe20000001878 */
[----:B------:R1:W-:Y:S03]  /*b890*/  STL [R1], R2 ;  /* 0x0000000201007387 */ /* 0x0003e60000100800 */
[----:B------:R-:W-:Y:S01]  /*b8a0*/  MOV R133, R3 ;  /* 0x0000000300857202 */ /* 0x000fe20000000f00 */
[----:B------:R2:W-:Y:S03]  /*b8b0*/  STL [R1+0x8], R0 ;  /* 0x0000080001007387 */ /* 0x0005e60000100800 */
[C---:B----4-:R-:W-:Y:S08]  /*b8c0*/  HMMA.16816.F32 R124, R168.reuse, R16, R124 ;  /* 0x00000010a87c723c */ /* 0x050ff0000000187c */
[----:B------:R-:W-:Y:S04]  /*b8d0*/  HMMA.16816.F32 R128, R168, R18, R128 ;  /* 0x00000012a880723c */ /* 0x000fe80000001880 */
[----:B-1----:R-:W-:Y:S04]  /*b8e0*/  MOV R2, R132 ;  /* 0x0000008400027202 */ /* 0x002fe80000000f00 */
[----:B------:R-:W-:-:S05]  /*b8f0*/  @P0 BRA `(.L_x_1697) ;  /* 0xffffbd1000000947 */ /* 0x000fca000383ffff */
.L_x_1688:
[----:B------:R-:W3:Y:S04]  /*b900*/  LDL R5, [R1+0x10] ;  /* 0x0000100001057983 */ /* 0x000ee80000100800 */
[----:B------:R-:W4:Y:S04]  /*b910*/  LDL R4, [R1+0xc] ;  /* 0x00000c0001047983 */ /* 0x000f280000100800 */
[----:B--2---:R-:W2:Y:S01]  /*b920*/  LDL R0, [R1+0x18] ;  /* 0x0000180001007983 */ /* 0x004ea20000100800 */
[----:B------:R-:W-:-:S05]  /*b930*/  IMAD.MOV.U32 R3, RZ, RZ, c[0x0][0x2c4] ;  /* 0x0000b100ff037624 */ /* 0x000fca00078e00ff */
[----:B------:R-:W-:Y:S01]  /*b940*/  ISETP.NE.AND P1, PT, R3, 0x1, PT ;  /* 0x000000010300780c */ /* 0x000fe20003f25270 */
[----:B---3--:R-:W-:Y:S02]  /*b950*/  IMAD.MOV.U32 R6, RZ, RZ, R5 ;  /* 0x000000ffff067224 */ /* 0x008fe400078e0005 */
[----:B----4-:R-:W-:Y:S02]  /*b960*/  IMAD.MOV.U32 R5, RZ, RZ, R4 ;  /* 0x000000ffff057224 */ /* 0x010fe400078e0004 */
[----:B------:R-:W-:Y:S01]  /*b970*/  IMAD.MOV.U32 R4, RZ, RZ, c[0x0][0x32c] ;  /* 0x0000cb00ff047624 */ /* 0x000fe200078e00ff */
[----:B--2---:R-:W-:-:S04]  /*b980*/  IADD3 R0, R0, 0x7f, RZ ;  /* 0x0000007f00007810 */ /* 0x004fc80007ffe0ff */
[----:B------:R-:W-:-:S03]  /*b990*/  ISETP.GE.AND P0, PT, R4, 0x1, PT ;  /* 0x000000010400780c */ /* 0x000fc60003f06270 */
[----:B------:R-:W-:Y:S01]  /*b9a0*/  @P1 IMAD.HI.U32 R3, R0, c[0x0][0x2c8], RZ ;  /* 0x0000b20000031a27 */ /* 0x000fe200078e00ff */
[----:B------:R-:W-:-:S04]  /*b9b0*/  IADD3 R2, R5, 0x1, -R6 ;  /* 0x0000000105027810 */ /* 0x000fc80007ffe806 */
        /* <DEDUP_REMOVED lines=14> */
.L_x_1700:
[----:B------:R-:W-:-:S04]  /*baa0*/  MOV R3, c[0x0][0x32c] ;  /* 0x0000cb0000037a02 */ /* 0x000fc80000000f00 */
[----:B------:R-:W-:-:S13]  /*bab0*/  ISETP.NE.AND P0, PT, R3, 0x1, PT ;  /* 0x000000010300780c */ /* 0x000fda0003f05270 */
[----:B------:R-:W-:-:S05]  /*bac0*/  @P0 IMAD.HI.U32 R3, R0, c[0x0][0x330], RZ ;  /* 0x0000cc0000030a27 */ /* 0x000fca00078e00ff */
[----:B------:R-:W-:Y:S02]  /*bad0*/  @P0 SHF.R.U32.HI R0, RZ, c[0x0][0x334], R3 ;  /* 0x0000cd00ff000a19 */ /* 0x000fe40000011603 */
.L_x_1701:
[----:B------:R-:W-:Y:S05]  /*bae0*/  BSYNC B0 ;  /* 0x0000000000007941 */ /* 0x000fea0003800000 */
.L_x_1699:
[----:B------:R-:W-:-:S05]  /*baf0*/  IMAD R0, R0, c[0x0][0x32c], RZ ;  /* 0x0000cb0000007a24 */ /* 0x000fca00078e02ff */
[----:B------:R-:W-:-:S04]  /*bb00*/  IMNMX R2, R2, R0, !PT ;  /* 0x0000000002027217 */ /* 0x000fc80007800200 */
.L_x_1698:
        /* <DEDUP_REMOVED lines=8> */
[----:B------:R-:W-:Y:S02]  /*bb90*/  MOV R134, R12 ;  /* 0x0000000c00867202 */ /* 0x000fe40000000f00 */
[----:B------:R-:W-:Y:S02]  /*bba0*/  MOV R133, R132 ;  /* 0x0000008400857202 */ /* 0x000fe40000000f00 */
[----:B------:R-:W-:-:S04]  /*bbb0*/  MOV R222, R220 ;  /* 0x000000dc00de7202 */ /* 0x000fc80000000f00 */
.L_x_1703:
[----:B------:R-:W-:Y:S01]  /*bbc0*/  ISETP.GT.AND P0, PT, R230, R222, PT ;  /* 0x000000dee600720c */ /* 0x000fe20003f04270 */
[----:B------:R-:W-:Y:S04]  /*bbd0*/  DEPBAR.LE SB0, 0x0 ;  /* 0x000080000000791a */ /* 0x000fe80000000000 */
[----:B------:R-:W-:Y:S01]  /*bbe0*/  WARPSYNC 0xffffffff ;  /* 0xffffffff00007948 */ /* 0x000fe20003800000 */
[----:B------:R-:W-:Y:S07]  /*bbf0*/  BAR.SYNC.DEFER_BLOCKING 0x0 ;  /* 0x0000000000007b1d */ /* 0x000fee0000010000 */
[----:B-1----:R-:W-:Y:S01]  /*bc00*/  @!P0 SHF.R.S32.HI R0, RZ, 0x1f, R222 ;  /* 0x0000001fff008819 */ /* 0x002fe200000114de */
[----:B------:R-:W-:Y:S01]  /*bc10*/  @!P0 IMAD.WIDE.U32 R4, R222, c[0x0][0x208], RZ ;  /* 0x00008200de048a25 */ /* 0x000fe200078e00ff */
[----:B------:R-:W-:Y:S02]  /*bc20*/  @!P0 IADD3 R10, P1, R234, 0x40, RZ ;  /* 0x00000040ea0a8810 */ /* 0x000fe40007f3e0ff */
[----:B-1----:R-:W-:Y:S01]  /*bc30*/  @!P0 MOV R3, c[0x0][0x208] ;  /* 0x0000820000038a02 */ /* 0x002fe20000000f00 */
[----:B------:R-:W-:Y:S01]  /*bc40*/  @!P0 IMAD R0, R0, c[0x0][0x208], RZ ;  /* 0x0000820000008a24 */ /* 0x000fe200078e02ff */
[----:B------:R-:W-:Y:S02]  /*bc50*/  @!P0 SHF.L.U32 R2, R4, 0x6, RZ ;  /* 0x0000000604028819 */ /* 0x000fe400000006ff */
[----:B------:R-:W-:Y:S01]  /*bc60*/  @!P0 IADD3.X R11, RZ, R236, RZ, P1, !PT ;  /* 0x000000ecff0b8210 */ /* 0x000fe20000ffe4ff */
[----:B------:R-:W-:Y:S05]  /*bc70*/  @!P0 IMAD R0, R222, c[0x0][0x20c], R0 ;  /* 0x00008300de008a24 */ /* 0x000fea00078e0200 */
[----:B------:R-:W-:Y:S02]  /*bc80*/  @!P0 IADD3 R0, R5, R0, RZ ;  /* 0x0000000005008210 */ /* 0x000fe40007ffe0ff */
[----:B------:R-:W-:Y:S01]  /*bc90*/  @!P0 MOV R5, c[0x0][0x20c] ;  /* 0x0000830000058a02 */ /* 0x000fe20000000f00 */
[----:B------:R-:W-:Y:S01]  /*bca0*/  LDSM.16.M88.4 R32, [R199] ;  /* 0x00000000c720783b */ /* 0x000fe20000000200 */
[----:B------:R-:W-:Y:S02]  /*bcb0*/  @!P0 SHF.L.U64.HI R0, R4, 0x6, R0 ;  /* 0x0000000604008819 */ /* 0x000fe40000010200 */
[C---:B------:R-:W-:Y:S04]  /*bcc0*/  @!P0 LEA R4, P1, R3.reuse, R2, 0x5 ;  /* 0x0000000203048211 */ /* 0x040fe800078228ff */
[----:B------:R-:W-:Y:S01]  /*bcd0*/  @!P0 LEA.HI.X R3, R3, R0, R5, 0x5, P1 ;  /* 0x0000000003038211 */ /* 0x000fe200008f2c05 */
[----:B------:R-:W-:Y:S01]  /*bce0*/  LDSM.16.M88.4 R16, [R192+0x800] ;  /* 0x00080000c010783b */ /* 0x000fe20000000200 */
[----:B------:R-:W-:Y:S04]  /*bcf0*/  @!P0 IADD3 R5, P1, R2, R234, RZ ;  /* 0x000000ea02058210 */ /* 0x000fe80007f3e0ff */
[----:B------:R-:W-:Y:S02]  /*bd00*/  @!P0 IADD3.X R7, R0, R236, RZ, P1, !PT ;  /* 0x000000ec00078210 */ /* 0x000fe40000ffe4ff */
[----:B------:R-:W-:Y:S01]  /*bd10*/  @!P0 IADD3 R6, P1, R2, R10, RZ ;  /* 0x0000000a02068210 */ /* 0x000fe20007f3e0ff */
[----:B------:R-:W-:Y:S03]  /*bd20*/  LDSM.16.M88.4 R24, [R192+0x1000] ;  /* 0x00100000c018783b */ /* 0x000fe60000000200 */
[----:B------:R-:W-:Y:S02]  /*bd30*/  @!P0 IADD3.X R8, R0, R11, RZ, P1, !PT ;  /* 0x0000000b00088210 */ /* 0x000fe40000ffe4ff */
[C---:B------:R-:W-:Y:S03]  /*bd40*/  @!P0 LEA R30, P1, R5.reuse, c[0x0][0x1f8], 0x1 ;  /* 0x00007e00051e8a11 */ /* 0x040fe600078208ff */
[----:B------:R-:W-:Y:S01]  /*bd50*/  LDSM.16.M88.4 R168, [R192+0x1800] ;  /* 0x00180000c0a8783b */ /* 0x000fe20000000200 */
[----:B------:R-:W-:Y:S02]  /*bd60*/  @!P0 LEA.HI.X R31, R5, c[0x0][0x1fc], R7, 0x1, P1 ;  /* 0x00007f00051f8a11 */ /* 0x000fe400008f0c07 */
[C---:B------:R-:W-:Y:S04]  /*bd70*/  @!P0 LEA R28, P1, R6.reuse, c[0x0][0x1f8], 0x1 ;  /* 0x00007e00061c8a11 */ /* 0x040fe800078208ff */
[----:B------:R-:W-:Y:S01]  /*bd80*/  @!P0 LEA.HI.X R29, R6, c[0x0][0x1fc], R8, 0x1, P1 ;  /* 0x00007f00061d8a11 */ /* 0x000fe200008f0c08 */
[----:B------:R-:W-:Y:S01]  /*bd90*/  LDSM.16.M88.4 R172, [R200] ;  /* 0x00000000c8ac783b */ /* 0x000fe20000000200 */
[----:B------:R-:W-:Y:S04]  /*bda0*/  @!P0 IADD3 R6, P1, R234, 0x80, RZ ;  /* 0x00000080ea068810 */ /* 0x000fe80007f3e0ff */
[----:B------:R-:W-:Y:S02]  /*bdb0*/  @!P0 IADD3.X R8, RZ, R236, RZ, P1, !PT ;  /* 0x000000ecff088210 */ /* 0x000fe40000ffe4ff */
[----:B------:R-:W-:Y:S01]  /*bdc0*/  @!P0 IADD3 R5, P1, R2, R6, RZ ;  /* 0x0000000602058210 */ /* 0x000fe20007f3e0ff */
[----:B------:R-:W-:Y:S03]  /*bdd0*/  LDSM.16.M88.4 R176, [R203] ;  /* 0x00000000cbb0783b */ /* 0x000fe60000000200 */
[----:B------:R-:W-:Y:S02]  /*bde0*/  @!P0 IADD3.X R7, R0, R8, RZ, P1, !PT ;  /* 0x0000000800078210 */ /* 0x000fe40000ffe4ff */
[C---:B------:R-:W-:Y:S03]  /*bdf0*/  @!P0 LEA R14, P1, R5.reuse, c[0x0][0x1f8], 0x1 ;  /* 0x00007e00050e8a11 */ /* 0x040fe600078208ff */
[----:B------:R-:W-:Y:S01]  /*be00*/  LDSM.16.M88.4 R180, [R218] ;  /* 0x00000000dab4783b */ /* 0x000fe20000000200 */
[----:B------:R-:W-:Y:S02]  /*be10*/  @!P0 LEA.HI.X R15, R5, c[0x0][0x1fc], R7, 0x1, P1 ;  /* 0x00007f00050f8a11 */ /* 0x000fe400008f0c07 */
[----:B------:R-:W-:Y:S04]  /*be20*/  @!P0 IADD3 R7, P1, R234, 0xc0, RZ ;  /* 0x000000c0ea078810 */ /* 0x000fe80007f3e0ff */
[----:B------:R-:W-:Y:S01]  /*be30*/  @!P0 IADD3.X R9, RZ, R236, RZ, P1, !PT ;  /* 0x000000ecff098210 */ /* 0x000fe20000ffe4ff */
[----:B------:R-:W-:Y:S01]  /*be40*/  LDSM.16.M88.4 R184, [R217] ;  /* 0x00000000d9b8783b */ /* 0x000fe20000000200 */
[----:B------:R-:W-:Y:S04]  /*be50*/  @!P0 IADD3 R2, P1, R2, R7, RZ ;  /* 0x0000000702028210 */ /* 0x000fe80007f3e0ff */
[----:B------:R-:W-:Y:S02]  /*be60*/  @!P0 IADD3.X R0, R0, R9, RZ, P1, !PT ;  /* 0x0000000900008210 */ /* 0x000fe40000ffe4ff */
[C---:B------:R-:W-:Y:S01]  /*be70*/  @!P0 LEA R22, P1, R2.reuse, c[0x0][0x1f8], 0x1 ;  /* 0x00007e0002168a11 */ /* 0x040fe200078208ff */
[----:B------:R-:W-:Y:S03]  /*be80*/  LDSM.16.M88.4 R188, [R216] ;  /* 0x00000000d8bc783b */ /* 0x000fe60000000200 */
[----:B------:R-:W-:Y:S02]  /*be90*/  @!P0 LEA.HI.X R23, R2, c[0x0][0x1fc], R0, 0x1, P1 ;  /* 0x00007f0002178a11 */ /* 0x000fe400008f0c00 */
[C---:B------:R-:W-:Y:S04]  /*bea0*/  @!P0 IADD3 R2, P1, R4.reuse, R10, RZ ;  /* 0x0000000a04028210 */ /* 0x040fe80007f3e0ff */
[C---:B------:R-:W-:Y:S02]  /*beb0*/  @!P0 IADD3.X R11, R3.reuse, R11, RZ, P1, !PT ;  /* 0x0000000b030b8210 */ /* 0x040fe40000ffe4ff */
[C---:B------:R-:W-:Y:S04]  /*bec0*/  @!P0 IADD3 R5, P1, R4.reuse, R6, RZ ;  /* 0x0000000604058210 */ /* 0x040fe80007f3e0ff */
[C---:B------:R-:W-:Y:S02]  /*bed0*/  @!P0 IADD3.X R8, R3.reuse, R8, RZ, P1, !PT ;  /* 0x0000000803088210 */ /* 0x040fe40000ffe4ff */
[C---:B------:R-:W-:Y:S04]  /*bee0*/  @!P0 IADD3 R6, P1, R4.reuse, R7, RZ ;  /* 0x0000000704068210 */ /* 0x040fe80007f3e0ff */
[C---:B------:R-:W-:Y:S02]  /*bef0*/  @!P0 IADD3.X R7, R3.reuse, R9, RZ, P1, !PT ;  /* 0x0000000903078210 */ /* 0x040fe40000ffe4ff */
[----:B------:R-:W-:Y:S04]  /*bf00*/  @!P0 IADD3 R0, P1, R4, R234, RZ ;  /* 0x000000ea04008210 */ /* 0x000fe80007f3e0ff */
[----:B------:R-:W-:Y:S02]  /*bf10*/  @!P0 IADD3.X R3, R3, R236, RZ, P1, !PT ;  /* 0x000000ec03038210 */ /* 0x000fe40000ffe4ff */
[C---:B------:R-:W-:Y:S04]  /*bf20*/  @!P0 LEA R12, P1, R0.reuse, c[0x0][0x1f8], 0x1 ;  /* 0x00007e00000c8a11 */ /* 0x040fe800078208ff */
[----:B------:R-:W-:Y:S02]  /*bf30*/  @!P0 LEA.HI.X R13, R0, c[0x0][0x1fc], R3, 0x1, P1 ;  /* 0x00007f00000d8a11 */ /* 0x000fe400008f0c03 */
[C---:B------:R-:W-:Y:S04]  /*bf40*/  @!P0 LEA R20, P1, R2.reuse, c[0x0][0x1f8], 0x1 ;  /* 0x00007e0002148a11 */ /* 0x040fe800078208ff */
[----:B------:R-:W-:Y:S02]  /*bf50*/  @!P0 LEA.HI.X R21, R2, c[0x0][0x1fc], R11, 0x1, P1 ;  /* 0x00007f0002158a11 */ /* 0x000fe400008f0c0b */
[C---:B------:R-:W-:Y:S04]  /*bf60*/  @!P0 LEA R2, P1, R5.reuse, c[0x0][0x1f8], 0x1 ;  /* 0x00007e0005028a11 */ /* 0x040fe800078208ff */
[----:B------:R-:W-:Y:S02]  /*bf70*/  @!P0 LEA.HI.X R3, R5, c[0x0][0x1fc], R8, 0x1, P1 ;  /* 0x00007f0005038a11 */ /* 0x000fe400008f0c08 */
[----:B------:R-:W1:Y:S01]  /*bf80*/  LDSM.16.M88.4 R8, [R192] ;  /* 0x00000000c008783b */ /* 0x000e620000000200 */
[C---:B------:R-:W-:Y:S04]  /*bf90*/  @!P0 LEA R220, P1, R6.reuse, c[0x0][0x1f8], 0x1 ;  /* 0x00007e0006dc8a11 */ /* 0x040fe800078208ff */
[----:B------:R-:W-:Y:S03]  /*bfa0*/  @!P0 LEA.HI.X R221, R6, c[0x0][0x1fc], R7, 0x1, P1 ;  /* 0x00007f0006dd8a11 */ /* 0x000fe600008f0c07 */
[----:B------:R-:W-:Y:S01]  /*bfb0*/  @!PT LDS RZ, [RZ] ;  /* 0x00000000fffff984 */ /* 0x000fe20000000800 */
[----:B------:R-:W-:Y:S01]  /*bfc0*/  @!PT LDS RZ, [RZ] ;  /* 0x00000000fffff984 */ /* 0x000fe20000000800 */
[----:B------:R-:W-:Y:S01]  /*bfd0*/  @!PT LDS RZ, [RZ] ;  /* 0x00000000fffff984 */ /* 0x000fe20000000800 */
[----:B------:R2:W-:Y:S08]  /*bfe0*/  @!P0 LDGSTS.E.BYPASS.LTC128B.128 [R219+0x100], [R30.64], !P6 ;  /* 0x001000001edb8fae */ /* 0x0005f0000f101d46 */
[----:B------:R2:W-:Y:S08]  /*bff0*/  @!P0 LDGSTS.E.BYPASS.LTC128B.128 [R219+0x2100], [R28.64], !P5 ;  /* 0x021000001cdb8fae */ /* 0x0005f0000e901d46 */
[----:B------:R3:W-:Y:S08]  /*c000*/  @!P0 LDGSTS.E.BYPASS.LTC128B.128 [R219+0x4100], [R14.64], !P4 ;  /* 0x041000000edb8fae */ /* 0x0007f0000e101d46 */
[----:B------:R4:W-:Y:S01]  /*c010*/  @!P0 LDGSTS.E.BYPASS.LTC128B.128 [R219+0x6100], [R22.64], !P3 ;  /* 0x0610000016db8fae */ /* 0x0009e2000d901d46 */
[C---:B-1----:R-:W-:Y:S07]  /*c020*/  HMMA.16816.F32 R4, R32.reuse, R8, RZ ;  /* 0x000000082004723c */ /* 0x042fee00000018ff */
[----:B------:R3:W-:Y:S01]  /*c030*/  @!P0 LDGSTS.E.BYPASS.LTC128B.128 [R219+0x1100], [R12.64], !P6 ;  /* 0x011000000cdb8fae */ /* 0x0007e2000f101d46 */
[C---:B------:R-:W-:Y:S07]  /*c040*/  HMMA.16816.F32 R8, R32.reuse, R10, RZ ;  /* 0x0000000a2008723c */ /* 0x040fee00000018ff */
[----:B------:R4:W-:Y:S08]  /*c050*/  @!P0 LDGSTS.E.BYPASS.LTC128B.128 [R219+0x3100], [R20.64], !P5 ;  /* 0x0310000014db8fae */ /* 0x0009f0000e901d46 */
[----:B------:R1:W-:Y:S08]  /*c060*/  @!P0 LDGSTS.E.BYPASS.LTC128B.128 [R219+0x5100], [R2.64], !P4 ;  /* 0x0510000002db8fae */ /* 0x0003f0000e101d46 */
[----:B------:R5:W-:Y:S01]  /*c070*/  @!P0 LDGSTS.E.BYPASS.LTC128B.128 [R219+0x7100], [R220.64], !P3 ;  /* 0x07100000dcdb8fae */ /* 0x000be2000d901d46 */
[C---:B------:R-:W-:Y:S01]  /*c080*/  ISETP.GT.AND P0, PT, R222.reuse, R230, PT ;  /* 0x000000e6de00720c */ /* 0x040fe20003f04270 */
[C---:B---3--:R-:W-:Y:S06]  /*c090*/  HMMA.16816.F32 R12, R32.reuse, R16, RZ ;  /* 0x00000010200c723c */ /* 0x048fec00000018ff */
[----:B------:R-:W0:Y:S02]  /*c0a0*/  LDGDEPBAR ;  /* 0x00000000000079af */ /* 0x000e240000000000 */
[C---:B------:R-:W-:Y:S08]  /*c0b0*/  HMMA.16816.F32 R16, R32.reuse, R18, RZ ;  /* 0x000000122010723c */ /* 0x040ff000000018ff */
[C---:B----4-:R-:W-:Y:S08]  /*c0c0*/  HMMA.16816.F32 R20, R32.reuse, R24, RZ ;  /* 0x000000182014723c */ /* 0x050ff000000018ff */
[C---:B------:R-:W-:Y:S01]  /*c0d0*/  HMMA.16816.F32 R24, R32.reuse, R26, RZ ;  /* 0x0000001a2018723c */ /* 0x040fe200000018ff */
[----:B-----5:R-:W-:Y:S04]  /*c0e0*/  IADD3 R220, R222, -0x1, RZ ;  /* 0xffffffffdedc7810 */ /* 0x020fe80007ffe0ff */
[----:B------:R-:W-:Y:S01]  /*c0f0*/  @P0 SHF.R.S32.HI R0, RZ, 0x1f, R220 ;  /* 0x0000001fff000819 */ /* 0x000fe200000114dc */
[----:B-1----:R-:W-:Y:S02]  /*c100*/  @P0 IMAD.WIDE.U32 R2, R220, c[0x0][0x1e0], RZ ;  /* 0x00007800dc020a25 */ /* 0x002fe400078e00ff */
[C---:B--2---:R-:W-:Y:S04]  /*c110*/  HMMA.16816.F32 R28, R32.reuse, R168, RZ ;  /* 0x000000a8201c723c */ /* 0x044fe800000018ff */
[----:B------:R-:W-:Y:S01]  /*c120*/  @P0 SHF.L.U32 R132, R2, 0x6, RZ ;  /* 0x0000000602840819 */ /* 0x000fe200000006ff */
[----:B------:R-:W-:Y:S03]  /*c130*/  @P0 IMAD R0, R0, c[0x0][0x1e0], RZ ;  /* 0x0000780000000a24 */ /* 0x000fe600078e02ff */
[----:B------:R-:W-:Y:S01]  /*c140*/  HMMA.16816.F32 R32, R32, R170, RZ ;  /* 0x000000aa2020723c */ /* 0x000fe200000018ff */
[----:B------:R-:W-:Y:S03]  /*c150*/  LDSM.16.M88.4 R168, [R202] ;  /* 0x00000000caa8783b */ /* 0x000fe60000000200 */
[----:B------:R-:W-:Y:S04]  /*c160*/  @P0 IMAD R0, R220, c[0x0][0x1e4], R0 ;  /* 0x00007900dc000a24 */ /* 0x000fe800078e0200 */
[C---:B------:R-:W-:Y:S05]  /*c170*/  HMMA.16816.F32 R4, R172.reuse, R176, R4 ;  /* 0x000000b0ac04723c */ /* 0x040fea0000001804 */
[----:B------:R-:W-:Y:S02]  /*c180*/  @P0 IADD3 R0, R3, R0, RZ ;  /* 0x0000000003000210 */ /* 0x000fe40007ffe0ff */
[----:B------:R-:W-:Y:S01]  /*c190*/  @P0 MOV R3, c[0x0][0x1e4] ;  /* 0x0000790000030a02 */ /* 0x000fe20000000f00 */
[C---:B------:R-:W-:Y:S04]  /*c1a0*/  HMMA.16816.F32 R8, R172.reuse, R178, R8 ;  /* 0x000000b2ac08723c */ /* 0x040fe80000001808 */
[----:B------:R-:W-:Y:S02]  /*c1b0*/  @P0 SHF.L.U64.HI R176, R2, 0x6, R0 ;  /* 0x0000000602b00819 */ /* 0x000fe40000010200 */
[----:B------:R-:W-:Y:S02]  /*c1c0*/  @P0 IADD3 R0, P1, R132, R232, RZ ;  /* 0x000000e884000210 */ /* 0x000fe40007f3e0ff */
[C---:B------:R-:W-:Y:S04]  /*c1d0*/  HMMA.16816.F32 R12, R172.reuse, R180, R12 ;  /* 0x000000b4ac0c723c */ /* 0x040fe8000000180c */
[-C--:B------:R-:W-:Y:S02]  /*c1e0*/  @P0 IADD3.X R2, R176, R231.reuse, RZ, P1, !PT ;  /* 0x000000e7b0020210 */ /* 0x080fe40000ffe4ff */
[C---:B------:R-:W-:Y:S02]  /*c1f0*/  @P0 LEA R226, P1, R0.reuse, c[0x0][0x1c8], 0x1 ;  /* 0x0000720000e20a11 */ /* 0x040fe400078208ff */
[C---:B------:R-:W-:Y:S04]  /*c200*/  HMMA.16816.F32 R16, R172.reuse, R182, R16 ;  /* 0x000000b6ac10723c */ /* 0x040fe80000001810 */
[----:B------:R-:W-:Y:S02]  /*c210*/  @P0 LEA.HI.X R227, R0, c[0x0][0x1cc], R2, 0x1, P1 ;  /* 0x0000730000e30a11 */ /* 0x000fe400008f0c02 */
[----:B------:R-:W-:Y:S02]  /*c220*/  @P0 IADD3 R181, P1, R232, 0x40, RZ ;  /* 0x00000040e8b50810 */ /* 0x000fe40007f3e0ff */
[C---:B------:R-:W-:Y:S04]  /*c230*/  HMMA.16816.F32 R20, R172.reuse, R184, R20 ;  /* 0x000000b8ac14723c */ /* 0x040fe80000001814 */
[----:B------:R-:W-:Y:S02]  /*c240*/  @P0 IADD3.X R221, RZ, R231, RZ, P1, !PT ;  /* 0x000000e7ffdd0210 */ /* 0x000fe40000ffe4ff */
[----:B------:R-:W-:Y:S02]  /*c250*/  @P0 IADD3 R0, P1, R132, R181, RZ ;  /* 0x000000b584000210 */ /* 0x000fe40007f3e0ff */
[C---:B------:R-:W-:Y:S04]  /*c260*/  HMMA.16816.F32 R24, R172.reuse, R186, R24 ;  /* 0x000000baac18723c */ /* 0x040fe80000001818 */
[----:B------:R-:W-:Y:S02]  /*c270*/  @P0 IADD3.X R2, R176, R221, RZ, P1, !PT ;  /* 0x000000ddb0020210 */ /* 0x000fe40000ffe4ff */
[C---:B------:R-:W-:Y:S02]  /*c280*/  @P0 LEA R224, P1, R0.reuse, c[0x0][0x1c8], 0x1 ;  /* 0x0000720000e00a11 */ /* 0x040fe400078208ff */
[C---:B------:R-:W-:Y:S04]  /*c290*/  HMMA.16816.F32 R28, R172.reuse, R188, R28 ;  /* 0x000000bcac1c723c */ /* 0x040fe8000000181c */
[----:B------:R-:W-:Y:S02]  /*c2a0*/  @P0 LEA.HI.X R225, R0, c[0x0][0x1cc], R2, 0x1, P1 ;  /* 0x0000730000e10a11 */ /* 0x000fe400008f0c02 */
[----:B------:R-:W-:Y:S02]  /*c2b0*/  @P0 IADD3 R177, P1, R232, 0x80, RZ ;  /* 0x00000080e8b10810 */ /* 0x000fe40007f3e0ff */
[----:B------:R-:W-:Y:S01]  /*c2c0*/  HMMA.16816.F32 R32, R172, R190, R32 ;  /* 0x000000beac20723c */ /* 0x000fe20000001820 */
[----:B------:R-:W1:Y:S03]  /*c2d0*/  LDSM.16.M88.4 R172, [R198] ;  /* 0x00000000c6ac783b */ /* 0x000e660000000200 */
[----:B------:R-:W-:Y:S02]  /*c2e0*/  @P0 IADD3.X R180, RZ, R231, RZ, P1, !PT ;  /* 0x000000e7ffb40210 */ /* 0x000fe40000ffe4ff */
[----:B------:R-:W-:Y:S06]  /*c2f0*/  @P0 IADD3 R0, P1, R132, R177, RZ ;  /* 0x000000b184000210 */ /* 0x000fec0007f3e0ff */
[----:B------:R-:W-:Y:S02]  /*c300*/  @P0 IADD3.X R2, R176, R180, RZ, P1, !PT ;  /* 0x000000b4b0020210 */ /* 0x000fe40000ffe4ff */
[C---:B------:R-:W-:Y:S04]  /*c310*/  @P0 LEA R184, P1, R0.reuse, c[0x0][0x1c8], 0x1 ;  /* 0x0000720000b80a11 */ /* 0x040fe800078208ff */
[----:B------:R-:W-:Y:S02]  /*c320*/  @P0 LEA.HI.X R185, R0, c[0x0][0x1cc], R2, 0x1, P1 ;  /* 0x0000730000b90a11 */ /* 0x000fe400008f0c02 */
[----:B------:R-:W-:Y:S04]  /*c330*/  @P0 MOV R0, c[0x0][0x1e0] ;  /* 0x0000780000000a02 */ /* 0x000fe80000000f00 */
[C---:B------:R-:W-:Y:S04]  /*c340*/  @P0 LEA R2, P1, R0.reuse, R132, 0x5 ;  /* 0x0000008400020211 */ /* 0x040fe800078228ff */
[----:B------:R-:W-:Y:S02]  /*c350*/  @P0 LEA.HI.X R0, R0, R176, R3, 0x5, P1 ;  /* 0x000000b000000211 */ /* 0x000fe400008f2c03 */
[----:B------:R-:W-:Y:S04]  /*c360*/  @P0 IADD3 R3, P1, R232, 0xc0, RZ ;  /* 0x000000c0e8030810 */ /* 0x000fe80007f3e0ff */
[----:B------:R-:W-:Y:S02]  /*c370*/  @P0 IADD3.X R135, RZ, R231, RZ, P1, !PT ;  /* 0x000000e7ff870210 */ /* 0x000fe40000ffe4ff */
[----:B------:R-:W-:Y:S01]  /*c380*/  @P0 IADD3 R132, P1, R132, R3, RZ ;  /* 0x0000000384840210 */ /* 0x000fe20007f3e0ff */
        /* <DEDUP_REMOVED lines=11> */
[----:B------:R-:W-:Y:S08]  /*c440*/  LDSM.16.M88.4 R168, [R201] ;  /* 0x00000000c9a8783b */ /* 0x000ff00000000200 */
        /* <DEDUP_REMOVED lines=12> */
[----:B------:R-:W-:Y:S08]  /*c510*/  LDSM.16.M88.4 R168, [R199+0x4000] ;  /* 0x00400000c7a8783b */ /* 0x000ff00000000200 */
        /* <DEDUP_REMOVED lines=153> */
[----:B------:R-:W-:Y:S07]  /*ceb0*/  DEPBAR.LE SB0, 0x0 ;  /* 0x000080000000791a */ /* 0x000fee0000000000 */
[----:B------:R-:W-:Y:S01]  /*cec0*/  BAR.SYNC.DEFER_BLOCKING 0x0 ;  /* 0x0000000000007b1d */ /* 0x000fe20000010000 */
[C---:B-1----:R-:W-:Y:S08]  /*ced0*/  HMMA.16816.F32 R28, R168.reuse, R172, R28 ;  /* 0x000000aca81c723c */ /* 0x042ff0000000181c */
[----:B------:R-:W-:Y:S01]  /*cee0*/  HMMA.16816.F32 R32, R168, R174, R32 ;  /* 0x000000aea820723c */ /* 0x000fe20000001820 */
[----:B------:R-:W-:Y:S01]  /*cef0*/  @!PT LDS RZ, [RZ] ;  /* 0x00000000fffff984 */ /* 0x000fe20000000800 */
[----:B------:R-:W-:Y:S01]  /*cf00*/  @!PT LDS RZ, [RZ] ;  /* 0x00000000fffff984 */ /* 0x000fe20000000800 */
[----:B------:R-:W-:Y:S01]  /*cf10*/  @!PT LDS RZ, [RZ] ;  /* 0x00000000fffff984 */ /* 0x000fe20000000800 */
[----:B------:R1:W-:Y:S06]  /*cf20*/  @P0 LDGSTS.E.BYPASS.LTC128B.128 [R219+0x8100], [R226.64], !P6 ;  /* 0x08100000e2db0fae */ /* 0x0003ec000f101d46 */
[----:B------:R-:W-:Y:S02]  /*cf30*/  @P0 IADD3.X R168, R176, R135, RZ, P1, !PT ;  /* 0x00000087b0a80210 */ /* 0x000fe40000ffe4ff */
[C---:B------:R-:W-:Y:S01]  /*cf40*/  @P0 LEA R178, P1, R132.reuse, c[0x0][0x1c8], 0x1 ;  /* 0x0000720084b20a11 */ /* 0x040fe200078208ff */
[----:B------:R2:W-:Y:S03]  /*cf50*/  @P0 LDGSTS.E.BYPASS.LTC128B.128 [R219+0xa100], [R224.64], !P5 ;  /* 0x0a100000e0db0fae */ /* 0x0005e6000e901d46 */
[----:B------:R-:W-:Y:S02]  /*cf60*/  @P0 LEA.HI.X R179, R132, c[0x0][0x1cc], R168, 0x1, P1 ;  /* 0x0000730084b30a11 */ /* 0x000fe400008f0ca8 */
[----:B------:R-:W-:Y:S03]  /*cf70*/  @P0 IADD3 R132, P1, R2, R181, RZ ;  /* 0x000000b502840210 */ /* 0x000fe60007f3e0ff */
[----:B------:R3:W-:Y:S01]  /*cf80*/  @P0 LDGSTS.E.BYPASS.LTC128B.128 [R219+0xc100], [R184.64], !P4 ;  /* 0x0c100000b8db0fae */ /* 0x0007e2000e101d46 */
[----:B------:R-:W-:Y:S02]  /*cf90*/  @P0 IADD3.X R169, R0, R221, RZ, P1, !PT ;  /* 0x000000dd00a90210 */ /* 0x000fe40000ffe4ff */
[----:B------:R-:W-:Y:S04]  /*cfa0*/  @P0 IADD3 R168, P1, R2, R177, RZ ;  /* 0x000000b102a80210 */ /* 0x000fe80007f3e0ff */
[----:B------:R-:W-:Y:S01]  /*cfb0*/  @P0 IADD3.X R170, R0, R180, RZ, P1, !PT ;  /* 0x000000b400aa0210 */ /* 0x000fe20000ffe4ff */
[----:B------:R4:W-:Y:S01]  /*cfc0*/  @P0 LDGSTS.E.BYPASS.LTC128B.128 [R219+0xe100], [R178.64], !P3 ;  /* 0x0e100000b2db0fae */ /* 0x0009e2000d901d46 */
[----:B------:R-:W-:Y:S04]  /*cfd0*/  @P0 IADD3 R3, P1, R2, R3, RZ ;  /* 0x0000000302030210 */ /* 0x000fe80007f3e0ff */
[----:B------:R-:W-:Y:S02]  /*cfe0*/  @P0 IADD3.X R135, R0, R135, RZ, P1, !PT ;  /* 0x0000008700870210 */ /* 0x000fe40000ffe4ff */
[----:B------:R-:W-:Y:S04]  /*cff0*/  @P0 IADD3 R2, P1, R2, R232, RZ ;  /* 0x000000e802020210 */ /* 0x000fe80007f3e0ff */
[----:B------:R-:W-:Y:S02]  /*d000*/  @P0 IADD3.X R0, R0, R231, RZ, P1, !PT ;  /* 0x000000e700000210 */ /* 0x000fe40000ffe4ff */
[C---:B------:R-:W-:Y:S04]  /*d010*/  @P0 LEA R176, P1, R2.reuse, c[0x0][0x1c8], 0x1 ;  /* 0x0000720002b00a11 */ /* 0x040fe800078208ff */
[----:B------:R-:W-:Y:S01]  /*d020*/  @P0 LEA.HI.X R177, R2, c[0x0][0x1cc], R0, 0x1, P1 ;  /* 0x0000730002b10a11 */ /* 0x000fe200008f0c00 */
[----:B------:R-:W-:Y:S01]  /*d030*/  FMUL.FTZ R0, R5, c[0x0][0x320] ;  /* 0x0000c80005007a20 */ /* 0x000fe20000410000 */
[----:B------:R-:W-:Y:S01]  /*d040*/  @P0 LEA R174, P1, R132, c[0x0][0x1c8], 0x1 ;  /* 0x0000720084ae0a11 */ /* 0x000fe200078208ff */
[----:B------:R-:W-:Y:S02]  /*d050*/  FMUL.FTZ R2, R4, c[0x0][0x320] ;  /* 0x0000c80004027a20 */ /* 0x000fe40000410000 */
[----:B------:R5:W-:Y:S01]  /*d060*/  @P0 LDGSTS.E.BYPASS.LTC128B.128 [R219+0x9100], [R176.64], !P6 ;  /* 0x09100000b0db0fae */ /* 0x000be2000f101d46 */
[----:B------:R-:W-:Y:S01]  /*d070*/  @P0 LEA.HI.X R175, R132, c[0x0][0x1cc], R169, 0x1, P1 ;  /* 0x0000730084af0a11 */ /* 0x000fe200008f0ca9 */
[----:B------:R1:W-:Y:S01]  /*d080*/  MUFU.TANH R181, R2 ;  /* 0x0000000200b57308 */ /* 0x0003e20000002400 */
[C---:B------:R-:W-:Y:S04]  /*d090*/  @P0 LEA R172, P1, R168.reuse, c[0x0][0x1c8], 0x1 ;  /* 0x00007200a8ac0a11 */ /* 0x040fe800078208ff */
[----:B------:R-:W-:Y:S01]  /*d0a0*/  @P0 LEA.HI.X R173, R168, c[0x0][0x1cc], R170, 0x1, P1 ;  /* 0x00007300a8ad0a11 */ /* 0x000fe200008f0caa */
[----:B------:R2:W-:Y:S01]  /*d0b0*/  @P0 LDGSTS.E.BYPASS.LTC128B.128 [R219+0xb100], [R174.64], !P5 ;  /* 0x0b100000aedb0fae */ /* 0x0005e2000e901d46 */
[C---:B------:R-:W-:Y:S03]  /*d0c0*/  @P0 LEA R170, P1, R3.reuse, c[0x0][0x1c8], 0x1 ;  /* 0x0000720003aa0a11 */ /* 0x040fe600078208ff */
[----:B------:R2:W-:Y:S01]  /*d0d0*/  MUFU.TANH R169, R0 ;  /* 0x0000000000a97308 */ /* 0x0005e20000002400 */
[----:B------:R-:W-:Y:S01]  /*d0e0*/  @P0 LEA.HI.X R171, R3, c[0x0][0x1cc], R135, 0x1, P1 ;  /* 0x0000730003ab0a11 */ /* 0x000fe200008f0c87 */
[----:B------:R-:W-:Y:S02]  /*d0f0*/  FMUL.FTZ R3, R32, c[0x0][0x320] ;  /* 0x0000c80020037a20 */ /* 0x000fe40000410000 */
[----:B------:R3:W-:Y:S06]  /*d100*/  @P0 LDGSTS.E.BYPASS.LTC128B.128 [R219+0xd100], [R172.64], !P4 ;  /* 0x0d100000acdb0fae */ /* 0x0007ec000e101d46 */
[----:B------:R3:W-:Y:S02]  /*d110*/  MUFU.TANH R250, R3 ;  /* 0x0000000300fa7308 */ /* 0x0007e40000002400 */
[----:B------:R5:W-:Y:S01]  /*d120*/  @P0 LDGSTS.E.BYPASS.LTC128B.128 [R219+0xf100], [R170.64], !P3 ;  /* 0x0f100000aadb0fae */ /* 0x000be2000d901d46 */
[----:B-1----:R-:W-:Y:S07]  /*d130*/  FMUL.FTZ R2, R31, c[0x0][0x320] ;  /* 0x0000c8001f027a20 */ /* 0x002fee0000410000 */
[----:B------:R-:W1:Y:S01]  /*d140*/  MUFU.TANH R188, R2 ;  /* 0x0000000200bc7308 */ /* 0x000e620000002400 */
[----:B----4-:R-:W4:Y:S01]  /*d150*/  LDL.LU R178, [R1] ;  /* 0x0000000001b27983 */ /* 0x010f220000300800 */
[----:B--2---:R-:W-:Y:S03]  /*d160*/  FMUL.FTZ R0, R6, c[0x0][0x320] ;  /* 0x0000c80006007a20 */ /* 0x004fe60000410000 */
[----:B------:R-:W0:Y:S05]  /*d170*/  LDGDEPBAR ;  /* 0x00000000000079af */ /* 0x000e2a0000000000 */
[----:B------:R2:W2:Y:S01]  /*d180*/  MUFU.TANH R182, R0 ;  /* 0x0000000000b67308 */ /* 0x0004a20000002400 */
[----:B---3--:R-:W-:Y:S09]  /*d190*/  FMUL.FTZ R3, R33, c[0x0][0x320] ;  /* 0x0000c80021037a20 */ /* 0x008ff20000410000 */
[----:B------:R3:W-:Y:S01]  /*d1a0*/  MUFU.TANH R248, R3 ;  /* 0x0000000300f87308 */ /* 0x0007e20000002400 */
[----:B-1----:R-:W-:Y:S01]  /*d1b0*/  MOV R179, R188 ;  /* 0x000000bc00b37202 */ /* 0x002fe20000000f00 */
[----:B--2---:R-:W-:Y:S01]  /*d1c0*/  FMUL.FTZ R0, R7, c[0x0][0x320] ;  /* 0x0000c80007007a20 */ /* 0x004fe20000410000 */
[----:B------:R-:W-:Y:S07]  /*d1d0*/  FMNMX.FTZ R2, R182, R134, !PT ;  /* 0x00000086b6027209 */ /* 0x000fee0007810000 */
[----:B------:R1:W2:Y:S01]  /*d1e0*/  MUFU.TANH R180, R0 ;  /* 0x0000000000b47308 */ /* 0x0002a20000002400 */
[----:B---3--:R-:W-:Y:S09]  /*d1f0*/  FMUL.FTZ R3, R34, c[0x0][0x320] ;  /* 0x0000c80022037a20 */ /* 0x008ff20000410000 */
[----:B------:R-:W-:Y:S01]  /*d200*/  MUFU.TANH R135, R3 ;  /* 0x0000000300877308 */ /* 0x000fe20000002400 */
[----:B-1----:R-:W-:Y:S01]  /*d210*/  FMUL.FTZ R0, R8, c[0x0][0x320] ;  /* 0x0000c80008007a20 */ /* 0x002fe20000410000 */
[----:B--2---:R-:W-:Y:S08]  /*d220*/  FMNMX.FTZ R2, R180, R2, !PT ;  /* 0x00000002b4027209 */ /* 0x004ff00007810000 */
[----:B------:R1:W-:Y:S02]  /*d230*/  MUFU.TANH R7, R0 ;  /* 0x0000000000077308 */ /* 0x0003e40000002400 */
[----:B-1----:R-:W-:Y:S08]  /*d240*/  FMUL.FTZ R0, R9, c[0x0][0x320] ;  /* 0x0000c80009007a20 */ /* 0x002ff00000410000 */
[----:B------:R1:W-:Y:S02]  /*d250*/  MUFU.TANH R6, R0 ;  /* 0x0000000000067308 */ /* 0x0003e40000002400 */
[----:B-1----:R-:W-:Y:S08]  /*d260*/  FMUL.FTZ R0, R10, c[0x0][0x320] ;  /* 0x0000c8000a007a20 */ /* 0x002ff00000410000 */
[----:B------:R1:W2:Y:S02]  /*d270*/  MUFU.TANH R8, R0 ;  /* 0x0000000000087308 */ /* 0x0002a40000002400 */
[----:B-1----:R-:W-:Y:S01]  /*d280*/  FMUL.FTZ R0, R11, c[0x0][0x320] ;  /* 0x0000c8000b007a20 */ /* 0x002fe20000410000 */
[----:B--2---:R-:W-:Y:S07]  /*d290*/  FMNMX.FTZ R2, R8, R2, !PT ;  /* 0x0000000208027209 */ /* 0x004fee0007810000 */
[----:B------:R1:W2:Y:S02]  /*d2a0*/  MUFU.TANH R9, R0 ;  /* 0x0000000000097308 */ /* 0x0002a40000002400 */
[----:B-1----:R-:W-:Y:S01]  /*d2b0*/  FMUL.FTZ R0, R12, c[0x0][0x320] ;  /* 0x0000c8000c007a20 */ /* 0x002fe20000410000 */
[----:B--2---:R-:W-:Y:S07]  /*d2c0*/  FMNMX.FTZ R2, R9, R2, !PT ;  /* 0x0000000209027209 */ /* 0x004fee0007810000 */
[----:B------:R1:W-:Y:S02]  /*d2d0*/  MUFU.TANH R186, R0 ;  /* 0x0000000000ba7308 */ /* 0x0003e40000002400 */
[----:B-1----:R-:W-:Y:S08]  /*d2e0*/  FMUL.FTZ R0, R13, c[0x0][0x320] ;  /* 0x0000c8000d007a20 */ /* 0x002ff00000410000 */
[----:B------:R1:W-:Y:S02]  /*d2f0*/  MUFU.TANH R189, R0 ;  /* 0x0000000000bd7308 */ /* 0x0003e40000002400 */
[----:B-1----:R-:W-:Y:S08]  /*d300*/  FMUL.FTZ R0, R14, c[0x0][0x320] ;  /* 0x0000c8000e007a20 */ /* 0x002ff00000410000 */
[----:B------:R1:W2:Y:S02]  /*d310*/  MUFU.TANH R190, R0 ;  /* 0x0000000000be7308 */ /* 0x0002a40000002400 */
[----:B-1----:R-:W-:Y:S01]  /*d320*/  FMUL.FTZ R0, R15, c[0x0][0x320] ;  /* 0x0000c8000f007a20 */ /* 0x002fe20000410000 */
[----:B--2---:R-:W-:Y:S01]  /*d330*/  FMNMX.FTZ R2, R190, R2, !PT ;  /* 0x00000002be027209 */ /* 0x004fe20007810000 */
[----:B------:R-:W-:Y:S06]  /*d340*/  LDSM.16.MT88.4 R12, [R193] ;  /* 0x00000000c10c783b */ /* 0x000fec0000004200 */
        /* <DEDUP_REMOVED lines=24> */
[----:B------:R1:W2:Y:S02]  /*d4d0*/  MUFU.TANH R245, R0 ;  /* 0x0000000000f57308 */ /* 0x0002a40000002400 */
[----:B-1----:R-:W-:Y:S08]  /*d4e0*/  FMUL.FTZ R0, R25, c[0x0][0x320] ;  /* 0x0000c80019007a20 */ /* 0x002ff00000410000 */
[----:B------:R1:W3:Y:S02]  /*d4f0*/  MUFU.TANH R246, R0 ;  /* 0x0000000000f67308 */ /* 0x0002e40000002400 */
        /* <DEDUP_REMOVED lines=8> */
[----:B-1----:R-:W-:Y:S02]  /*d580*/  FMUL.FTZ R0, R30, c[0x0][0x320] ;  /* 0x0000c8001e007a20 */ /* 0x002fe40000410000 */
[----:B------:R-:W-:Y:S06]  /*d590*/  LDSM.16.MT88.4 R28, [R197] ;  /* 0x00000000c51c783b */ /* 0x000fec0000004200 */
[----:B------:R1:W1:Y:S02]  /*d5a0*/  MUFU.TANH R191, R0 ;  /* 0x0000000000bf7308 */ /* 0x0002640000002400 */
[----:B-1----:R-:W-:Y:S04]  /*d5b0*/  FMNMX.FTZ R0, R181, R133, !PT ;  /* 0x00000085b5007209 */ /* 0x002fe80007810000 */
        /* <DEDUP_REMOVED lines=8> */
[----:B------:R-:W-:Y:S01]  /*d640*/  FMNMX.FTZ R2, R242, R0, !PT ;  /* 0x00000000f2027209 */ /* 0x000fe20007810000 */
[----:B------:R-:W-:Y:S03]  /*d650*/  FMUL.FTZ R0, R35, c[0x0][0x320] ;  /* 0x0000c80023007a20 */ /* 0x000fe60000410000 */
[----:B--2---:R-:W-:Y:S01]  /*d660*/  FMNMX.FTZ R2, R245, R2, !PT ;  /* 0x00000002f5027209 */ /* 0x004fe20007810000 */
[----:B------:R3:W1:Y:S03]  /*d670*/  MUFU.TANH R168, R0 ;  /* 0x0000000000a87308 */ /* 0x0006660000002400 */
[----:B---3--:R-:W-:Y:S02]  /*d680*/  FMNMX.FTZ R0, R246, R2, !PT ;  /* 0x00000002f6007209 */ /* 0x008fe40007810000 */
        /* <DEDUP_REMOVED lines=17> */
[C---:B------:R-:W-:Y:S02]  /*d7a0*/  FMUL.FTZ R183, R132.reuse, c[0x0][0x2d0] ;  /* 0x0000b40084b77a20 */ /* 0x040fe40000410000 */
[----:B------:R-:W-:Y:S01]  /*d7b0*/  FADD.FTZ R2, -R132, R133 ;  /* 0x0000008584027221 */ /* 0x000fe20000010100 */
[----:B-1----:R-:W-:Y:S01]  /*d7c0*/  FMNMX.FTZ R3, R0, R3, !PT ;  /* 0x0000000300037209 */ /* 0x002fe20007810000 */
[--C-:B------:R-:W-:Y:S02]  /*d7d0*/  FFMA.FTZ R4, R181, c[0x0][0x2d0], -R183.reuse ;  /* 0x0000b400b5047a23 */ /* 0x100fe400000108b7 */
[----:B------:R-:W-:Y:S02]  /*d7e0*/  FMUL.FTZ R0, R2, c[0x0][0x2d0] ;  /* 0x0000b40002007a20 */ /* 0x000fe40000410000 */
[----:B------:R1:W-:Y:S01]  /*d7f0*/  MUFU.EX2 R181, R4 ;  /* 0x0000000400b57308 */ /* 0x0003e20000000800 */
[----:B------:R-:W-:Y:S09]  /*d800*/  FMUL.FTZ R133, R3, c[0x0][0x2d0] ;  /* 0x0000b40003857a20 */ /* 0x000ff20000410000 */
[----:B------:R2:W3:Y:S01]  /*d810*/  MUFU.EX2 R2, R0 ;  /* 0x0000000000027308 */ /* 0x0004e20000000800 */
[--C-:B-1----:R-:W-:Y:S09]  /*d820*/  FFMA.FTZ R4, R169, c[0x0][0x2d0], -R183.reuse ;  /* 0x0000b400a9047a23 */ /* 0x102ff200000108b7 */
        /* <DEDUP_REMOVED lines=8> */
[----:B------:R-:W-:Y:S02]  /*d8b0*/  FMUL.FTZ R25, R2, R157 ;  /* 0x0000009d02197220 */ /* 0x000fe40000410000 */
[--C-:B------:R-:W-:Y:S02]  /*d8c0*/  FFMA.FTZ R134, R186, c[0x0][0x2d0], -R183.reuse ;  /* 0x0000b400ba867a23 */ /* 0x100fe400000108b7 */
[C---:B------:R-:W-:Y:S02]  /*d8d0*/  FMUL.FTZ R32, R2.reuse, R164 ;  /* 0x000000a402207220 */ /* 0x040fe40000410000 */
[--C-:B-1----:R-:W-:Y:S01]  /*d8e0*/  FFMA.FTZ R4, R7, c[0x0][0x2d0], -R183.reuse ;  /* 0x0000b40007047a23 */ /* 0x102fe200000108b7 */
[----:B------:R-:W-:Y:S01]  /*d8f0*/  MUFU.EX2 R227, R134 ;  /* 0x0000008600e37308 */ /* 0x000fe20000000800 */
[C---:B------:R-:W-:Y:S02]  /*d900*/  FMUL.FTZ R33, R2.reuse, R165 ;  /* 0x000000a502217220 */ /* 0x040fe40000410000 */
[C---:B------:R-:W-:Y:S02]  /*d910*/  FMUL.FTZ R36, R2.reuse, R36 ;  /* 0x0000002402247220 */ /* 0x040fe40000410000 */
[----:B------:R-:W-:Y:S02]  /*d920*/  FMUL.FTZ R37, R2, R37 ;  /* 0x0000002502257220 */ /* 0x000fe40000410000 */
[--C-:B------:R-:W-:Y:S02]  /*d930*/  FFMA.FTZ R156, R251, c[0x0][0x2d0], -R183.reuse ;  /* 0x0000b400fb9c7a23 */ /* 0x100fe400000108b7 */
[--C-:B------:R-:W-:Y:S01]  /*d940*/  FFMA.FTZ R157, R250, c[0x0][0x2d0], -R183.reuse ;  /* 0x0000b400fa9d7a23 */ /* 0x100fe200000108b7 */
[----:B------:R1:W-:Y:S01]  /*d950*/  MUFU.EX2 R240, R4 ;  /* 0x0000000400f07308 */ /* 0x0003e20000000800 */
[C---:B------:R-:W-:Y:S02]  /*d960*/  FMUL.FTZ R40, R2.reuse, R40 ;  /* 0x0000002802287220 */ /* 0x040fe40000410000 */
[----:B------:R-:W-:Y:S02]  /*d970*/  FMUL.FTZ R41, R2, R41 ;  /* 0x0000002902297220 */ /* 0x000fe40000410000 */
[C---:B--2---:R-:W-:Y:S02]  /*d980*/  FMUL.FTZ R7, R0.reuse, R139 ;  /* 0x0000008b00077220 */ /* 0x044fe40000410000 */
[C---:B------:R-:W-:Y:S02]  /*d990*/  FMUL.FTZ R10, R0.reuse, R142 ;  /* 0x0000008e000a7220 */ /* 0x040fe40000410000 */
[C---:B------:R-:W-:Y:S02]  /*d9a0*/  FMUL.FTZ R11, R0.reuse, R143 ;  /* 0x0000008f000b7220 */ /* 0x040fe40000410000 */
[C---:B------:R-:W-:Y:S02]  /*d9b0*/  FMUL.FTZ R18, R0.reuse, R150 ;  /* 0x0000009600127220 */ /* 0x040fe40000410000 */
[C---:B------:R-:W-:Y:S02]  /*d9c0*/  FMUL.FTZ R19, R0.reuse, R151 ;  /* 0x0000009700137220 */ /* 0x040fe40000410000 */
[C---:B------:R-:W-:Y:S01]  /*d9d0*/  FMUL.FTZ R26, R0.reuse, R158 ;  /* 0x0000009e001a7220 */ /* 0x040fe20000410000 */
[----:B------:R-:W-:Y:S01]  /*d9e0*/  LDSM.16.MT88.4 R148, [R194+0x2000] ;  /* 0x00200000c294783b */ /* 0x000fe20000004200 */
[C---:B------:R-:W-:Y:S02]  /*d9f0*/  FMUL.FTZ R27, R0.reuse, R159 ;  /* 0x0000009f001b7220 */ /* 0x040fe40000410000 */
[C---:B------:R-:W-:Y:S02]  /*da00*/  FMUL.FTZ R34, R0.reuse, R166 ;  /* 0x000000a600227220 */ /* 0x040fe40000410000 */
[C---:B------:R-:W-:Y:S02]  /*da10*/  FMUL.FTZ R35, R0.reuse, R167 ;  /* 0x000000a700237220 */ /* 0x040fe40000410000 */
[----:B------:R-:W-:Y:S01]  /*da20*/  FMUL.FTZ R38, R0, R38 ;  /* 0x0000002600267220 */ /* 0x000fe20000410000 */
[----:B------:R-:W2:Y:S01]  /*da30*/  LDL.LU R158, [R1+0x8] ;  /* 0x00000800019e7983 */ /* 0x000ea20000300800 */
[--C-:B-1----:R-:W-:Y:S02]  /*da40*/  FFMA.FTZ R4, R6, c[0x0][0x2d0], -R183.reuse ;  /* 0x0000b40006047a23 */ /* 0x102fe400000108b7 */
[C---:B------:R-:W-:Y:S01]  /*da50*/  FMUL.FTZ R6, R0.reuse, R138 ;  /* 0x0000008a00067220 */ /* 0x040fe20000410000 */
[----:B------:R-:W-:Y:S01]  /*da60*/  LDSM.16.MT88.4 R164, [R196+0x1800] ;  /* 0x00180000c4a4783b */ /* 0x000fe20000004200 */
[----:B------:R-:W1:Y:S01]  /*da70*/  MUFU.EX2 R239, R4 ;  /* 0x0000000400ef7308 */ /* 0x000e620000000800 */
[C---:B------:R-:W-:Y:S02]  /*da80*/  FMUL.FTZ R39, R0.reuse, R39 ;  /* 0x0000002700277220 */ /* 0x040fe40000410000 */
[----:B------:R-:W-:Y:S02]  /*da90*/  FFMA.FTZ R134, R189, c[0x0][0x2d0], -R183 ;  /* 0x0000b400bd867a23 */ /* 0x000fe400000108b7 */
        /* <DEDUP_REMOVED lines=8> */
[----:B------:R-:W-:Y:S02]  /*db20*/  FMUL.FTZ R49, R2, R49 ;  /* 0x0000003102317220 */ /* 0x000fe40000410000 */
[C---:B------:R-:W-:Y:S02]  /*db30*/  FMUL.FTZ R50, R0.reuse, R50 ;  /* 0x0000003200327220 */ /* 0x040fe40000410000 */
[----:B------:R-:W-:Y:S01]  /*db40*/  FMUL.FTZ R51, R0, R51 ;  /* 0x0000003300337220 */ /* 0x000fe20000410000 */
        /* <DEDUP_REMOVED lines=16> */
[--C-:B-1----:R-:W-:Y:S01]  /*dc50*/  FFMA.FTZ R4, R180, c[0x0][0x2d0], -R133.reuse ;  /* 0x0000b400b4047a23 */ /* 0x102fe20000010885 */
[----:B------:R-:W-:Y:S01]  /*dc60*/  MOV R180, R191 ;  /* 0x000000bf00b47202 */ /* 0x000fe20000000f00 */
[----:B------:R-:W-:Y:S02]  /*dc70*/  FMUL.FTZ R65, R2, R65 ;  /* 0x0000004102417220 */ /* 0x000fe40000410000 */
[----:B------:R-:W1:Y:S01]  /*dc80*/  MUFU.EX2 R188, R4 ;  /* 0x0000000400bc7308 */ /* 0x000e620000000800 */
        /* <DEDUP_REMOVED lines=28> */
[--C-:B-1----:R-:W-:Y:S02]  /*de50*/  FFMA.FTZ R4, R9, c[0x0][0x2d0], -R133.reuse ;  /* 0x0000b40009047a23 */ /* 0x102fe40000010885 */
[----:B------:R-:W-:Y:S02]  /*de60*/  FMUL.FTZ R9, R2, R141 ;  /* 0x0000008d02097220 */ /* 0x000fe40000410000 */
[----:B------:R-:W1:Y:S01]  /*de70*/  MUFU.EX2 R191, R4 ;  /* 0x0000000400bf7308 */ /* 0x000e620000000800 */
[----:B------:R-:W3:Y:S01]  /*de80*/  LDSM.16.MT88.4 R140, [R196] ;  /* 0x00000000c48c783b */ /* 0x000ee20000004200 */
        /* <DEDUP_REMOVED lines=12> */
[----:B------:R-:W-:Y:S01]  /*df50*/  FMUL.FTZ R4, R2, R136 ;  /* 0x0000008802047220 */ /* 0x000fe20000410000 */
[----:B------:R-:W-:Y:S01]  /*df60*/  F2FP.PACK_AB R136, R238, R181 ;  /* 0x000000b5ee88723e */ /* 0x000fe200000000ff */
[----:B------:R-:W-:Y:S02]  /*df70*/  FMUL.FTZ R101, R2, R101 ;  /* 0x0000006502657220 */ /* 0x000fe40000410000 */
[C---:B------:R-:W-:Y:S02]  /*df80*/  FMUL.FTZ R102, R0.reuse, R102 ;  /* 0x0000006600667220 */ /* 0x040fe40000410000 */
[----:B------:R-:W-:Y:S02]  /*df90*/  FMUL.FTZ R103, R0, R103 ;  /* 0x0000006700677220 */ /* 0x000fe40000410000 */
[C---:B------:R-:W-:Y:S05]  /*dfa0*/  HMMA.16816.F32 R4, R136.reuse, R12, R4 ;  /* 0x0000000c8804723c */ /* 0x040fea0000001804 */
        /* <DEDUP_REMOVED lines=10> */
[C---:B------:R-:W-:Y:S03]  /*e050*/  HMMA.16816.F32 R12, R136.reuse, R20, R12 ;  /* 0x00000014880c723c */ /* 0x040fe6000000180c */
[C---:B------:R-:W-:Y:S02]  /*e060*/  FMUL.FTZ R108, R2.reuse, R108 ;  /* 0x0000006c026c7220 */ /* 0x040fe40000410000 */
        /* <DEDUP_REMOVED lines=8> */
[----:B------:R-:W-:Y:S01]  /*e0f0*/  LDSM.16.MT88.4 R152, [R196+0x1000] ;  /* 0x00100000c498783b */ /* 0x000fe20000004200 */
        /* <DEDUP_REMOVED lines=11> */
[----:B------:R-:W-:Y:S02]  /*e1b0*/  FMUL.FTZ R115, R0, R115 ;  /* 0x0000007300737220 */ /* 0x000fe40000410000 */
[C---:B------:R-:W-:Y:S02]  /*e1c0*/  FMUL.FTZ R116, R2.reuse, R116 ;  /* 0x0000007402747220 */ /* 0x040fe40000410000 */
[----:B------:R-:W-:Y:S01]  /*e1d0*/  FMUL.FTZ R117, R2, R117 ;  /* 0x0000007502757220 */ /* 0x000fe20000410000 */
[C---:B---3--:R-:W-:Y:S03]  /*e1e0*/  HMMA.16816.F32 R28, R136.reuse, R140, R28 ;  /* 0x0000008c881c723c */ /* 0x048fe6000000181c */
[C---:B------:R-:W-:Y:S02]  /*e1f0*/  FMUL.FTZ R118, R0.reuse, R118 ;  /* 0x0000007600767220 */ /* 0x040fe40000410000 */
[----:B------:R-:W-:Y:S02]  /*e200*/  FMUL.FTZ R119, R0, R119 ;  /* 0x0000007700777220 */ /* 0x000fe40000410000 */
[C---:B------:R-:W-:Y:S01]  /*e210*/  FMUL.FTZ R120, R2.reuse, R120 ;  /* 0x0000007802787220 */ /* 0x040fe20000410000 */
[C---:B------:R-:W-:Y:S01]  /*e220*/  HMMA.16816.F32 R32, R136.reuse, R142, R32 ;  /* 0x0000008e8820723c */ /* 0x040fe20000001820 */
[----:B------:R-:W3:Y:S03]  /*e230*/  LDSM.16.MT88.4 R140, [R197+0x2000] ;  /* 0x00200000c58c783b */ /* 0x000ee60000004200 */
[----:B------:R-:W-:Y:S02]  /*e240*/  FMUL.FTZ R121, R2, R121 ;  /* 0x0000007902797220 */ /* 0x000fe40000410000 */
[C---:B------:R-:W-:Y:S02]  /*e250*/  FMUL.FTZ R122, R0.reuse, R122 ;  /* 0x0000007a007a7220 */ /* 0x040fe40000410000 */
[C---:B-1----:R-:W-:Y:S04]  /*e260*/  HMMA.16816.F32 R36, R136.reuse, R144, R36 ;  /* 0x000000908824723c */ /* 0x042fe80000001824 */
[----:B------:R-:W-:Y:S02]  /*e270*/  FMUL.FTZ R123, R0, R123 ;  /* 0x0000007b007b7220 */ /* 0x000fe40000410000 */
[C---:B------:R-:W-:Y:S02]  /*e280*/  FMUL.FTZ R124, R2.reuse, R124 ;  /* 0x0000007c027c7220 */ /* 0x040fe40000410000 */
[C---:B------:R-:W-:Y:S01]  /*e290*/  HMMA.16816.F32 R40, R136.reuse, R146, R40 ;  /* 0x000000928828723c */ /* 0x040fe20000001828 */
[----:B------:R-:W1:Y:S03]  /*e2a0*/  LDSM.16.MT88.4 R144, [R196+0x2000] ;  /* 0x00200000c490783b */ /* 0x000e660000004200 */
[----:B------:R-:W-:Y:S02]  /*e2b0*/  FMUL.FTZ R125, R2, R125 ;  /* 0x0000007d027d7220 */ /* 0x000fe40000410000 */
[C---:B------:R-:W-:Y:S02]  /*e2c0*/  FMUL.FTZ R126, R0.reuse, R126 ;  /* 0x0000007e007e7220 */ /* 0x040fe40000410000 */
[C---:B------:R-:W-:Y:S04]  /*e2d0*/  HMMA.16816.F32 R44, R136.reuse, R148, R44 ;  /* 0x00000094882c723c */ /* 0x040fe8000000182c */
[----:B------:R-:W-:Y:S02]  /*e2e0*/  FMUL.FTZ R127, R0, R127 ;  /* 0x0000007f007f7220 */ /* 0x000fe40000410000 */
[C---:B------:R-:W-:Y:S02]  /*e2f0*/  FMUL.FTZ R128, R2.reuse, R128 ;  /* 0x0000008002807220 */ /* 0x040fe40000410000 */
[C---:B------:R-:W-:Y:S01]  /*e300*/  HMMA.16816.F32 R48, R136.reuse, R150, R48 ;  /* 0x000000968830723c */ /* 0x040fe20000001830 */
[----:B------:R-:W2:Y:S03]  /*e310*/  LDSM.16.MT88.4 R148, [R193+0x4000] ;  /* 0x00400000c194783b */ /* 0x000ea60000004200 */
[----:B------:R-:W-:Y:S02]  /*e320*/  FMUL.FTZ R129, R2, R129 ;  /* 0x0000008102817220 */ /* 0x000fe40000410000 */
[C---:B------:R-:W-:Y:S02]  /*e330*/  FMUL.FTZ R130, R0.reuse, R130 ;  /* 0x0000008200827220 */ /* 0x040fe40000410000 */
[----:B------:R-:W-:Y:S01]  /*e340*/  FMUL.FTZ R131, R0, R131 ;  /* 0x0000008300837220 */ /* 0x000fe20000410000 */
[C---:B---3--:R-:W-:Y:S03]  /*e350*/  HMMA.16816.F32 R52, R136.reuse, R140, R52 ;  /* 0x0000008c8834723c */ /* 0x048fe60000001834 */
[----:B------:R-:W-:Y:S02]  /*e360*/  FFMA.FTZ R134, R221, c[0x0][0x2d0], -R133 ;  /* 0x0000b400dd867a23 */ /* 0x000fe40000010885 */
[----:B----4-:R-:W-:Y:S01]  /*e370*/  FFMA.FTZ R160, R2, R178, R181 ;  /* 0x000000b202a07223 */ /* 0x010fe200000100b5 */
[----:B------:R-:W-:Y:S01]  /*e380*/  MOV R178, R180 ;  /* 0x000000b400b27202 */ /* 0x000fe20000000f00 */
[----:B------:R3:W4:Y:S01]  /*e390*/  MUFU.EX2 R185, R134 ;  /* 0x0000008600b97308 */ /* 0x0007220000000800 */
[C---:B------:R-:W-:Y:S01]  /*e3a0*/  HMMA.16816.F32 R56, R136.reuse, R142, R56 ;  /* 0x0000008e8838723c */ /* 0x040fe20000001838 */
[----:B------:R-:W4:Y:S03]  /*e3b0*/  LDSM.16.MT88.4 R140, [R194+0x4000] ;  /* 0x00400000c28c783b */ /* 0x000f260000004200 */
[----:B------:R-:W-:Y:S04]  /*e3c0*/  FFMA.FTZ R2, R178, c[0x0][0x2d0], -R133 ;  /* 0x0000b400b2027a23 */ /* 0x000fe80000010885 */
[C---:B-1----:R-:W-:Y:S01]  /*e3d0*/  HMMA.16816.F32 R60, R136.reuse, R144, R60 ;  /* 0x00000090883c723c */ /* 0x042fe2000000183c */
[----:B------:R-:W-:Y:S07]  /*e3e0*/  MUFU.EX2 R180, R156 ;  /* 0x0000009c00b47308 */ /* 0x000fee0000000800 */
[C---:B------:R-:W-:Y:S01]  /*e3f0*/  HMMA.16816.F32 R64, R136.reuse, R146, R64 ;  /* 0x000000928840723c */ /* 0x040fe20000001840 */
[----:B------:R-:W1:Y:S02]  /*e400*/  LDSM.16.MT88.4 R144, [R197+0x4000] ;  /* 0x00400000c590783b */ /* 0x000e640000004200 */
[----:B------:R5:W-:Y:S01]  /*e410*/  MUFU.EX2 R172, R2 ;  /* 0x0000000200ac7308 */ /* 0x000be20000000800 */
[----:B---3--:R-:W-:Y:S04]  /*e420*/  FFMA.FTZ R134, R223, c[0x0][0x2d0], -R183 ;  /* 0x0000b400df867a23 */ /* 0x008fe800000108b7 */
[C---:B--2---:R-:W-:Y:S05]  /*e430*/  HMMA.16816.F32 R68, R136.reuse, R148, R68 ;  /* 0x000000948844723c */ /* 0x044fea0000001844 */
[----:B------:R2:W-:Y:S03]  /*e440*/  MUFU.EX2 R225, R134 ;  /* 0x0000008600e17308 */ /* 0x0005e60000000800 */
[C---:B------:R-:W-:Y:S01]  /*e450*/  HMMA.16816.F32 R72, R136.reuse, R150, R72 ;  /* 0x000000968848723c */ /* 0x040fe20000001848 */
[----:B------:R-:W3:Y:S07]  /*e460*/  LDSM.16.MT88.4 R148, [R196+0x4000] ;  /* 0x00400000c494783b */ /* 0x000eee0000004200 */
[C---:B----4-:R-:W-:Y:S04]  /*e470*/  HMMA.16816.F32 R76, R136.reuse, R140, R76 ;  /* 0x0000008c884c723c */ /* 0x050fe8000000184c */
[----:B-----5:R-:W-:Y:S02]  /*e480*/  FFMA.FTZ R2, R179, c[0x0][0x2d0], -R133 ;  /* 0x0000b400b3027a23 */ /* 0x020fe40000010885 */
[----:B------:R-:W-:Y:S02]  /*e490*/  MUFU.EX2 R179, R157 ;  /* 0x0000009d00b37308 */ /* 0x000fe40000000800 */
[C---:B------:R-:W-:Y:S01]  /*e4a0*/  HMMA.16816.F32 R80, R136.reuse, R142, R80 ;  /* 0x0000008e8850723c */ /* 0x040fe20000001850 */
[----:B------:R-:W4:Y:S03]  /*e4b0*/  LDSM.16.MT88.4 R140, [R193+0x6000] ;  /* 0x00600000c18c783b */ /* 0x000f260000004200 */
[----:B--2---:R-:W-:Y:S04]  /*e4c0*/  FFMA.FTZ R134, R228, c[0x0][0x2d0], -R183 ;  /* 0x0000b400e4867a23 */ /* 0x004fe800000108b7 */
[----:B------:R2:W-:Y:S01]  /*e4d0*/  MUFU.EX2 R173, R2 ;  /* 0x0000000200ad7308 */ /* 0x0005e20000000800 */
[C---:B-1----:R-:W-:Y:S08]  /*e4e0*/  HMMA.16816.F32 R84, R136.reuse, R144, R84 ;  /* 0x000000908854723c */ /* 0x042ff00000001854 */
[C---:B------:R-:W-:Y:S01]  /*e4f0*/  HMMA.16816.F32 R88, R136.reuse, R146, R88 ;  /* 0x000000928858723c */ /* 0x040fe20000001858 */
[----:B------:R-:W1:Y:S01]  /*e500*/  LDSM.16.MT88.4 R144, [R194+0x6000] ;  /* 0x00600000c290783b */ /* 0x000e620000004200 */
[----:B------:R5:W1:Y:S06]  /*e510*/  MUFU.EX2 R224, R134 ;  /* 0x0000008600e07308 */ /* 0x000a6c0000000800 */
[C---:B---3--:R-:W-:Y:S04]  /*e520*/  HMMA.16816.F32 R92, R136.reuse, R148, R92 ;  /* 0x00000094885c723c */ /* 0x048fe8000000185c */
[--C-:B--2---:R-:W-:Y:S04]  /*e530*/  FFMA.FTZ R2, R135, c[0x0][0x2d0], -R133.reuse ;  /* 0x0000b40087027a23 */ /* 0x104fe80000010885 */
[C---:B------:R-:W-:Y:S01]  /*e540*/  HMMA.16816.F32 R96, R136.reuse, R150, R96 ;  /* 0x000000968860723c */ /* 0x040fe20000001860 */
[----:B------:R-:W2:Y:S07]  /*e550*/  LDSM.16.MT88.4 R148, [R197+0x6000] ;  /* 0x00600000c594783b */ /* 0x000eae0000004200 */
[C---:B----4-:R-:W-:Y:S04]  /*e560*/  HMMA.16816.F32 R100, R136.reuse, R140, R100 ;  /* 0x0000008c8864723c */ /* 0x050fe80000001864 */
[--C-:B-----5:R-:W-:Y:S04]  /*e570*/  FFMA.FTZ R134, R229, c[0x0][0x2d0], -R133.reuse ;  /* 0x0000b400e5867a23 */ /* 0x120fe80000010885 */
[----:B------:R3:W-:Y:S01]  /*e580*/  MUFU.EX2 R184, R134 ;  /* 0x0000008600b87308 */ /* 0x0007e20000000800 */
[C---:B------:R-:W-:Y:S01]  /*e590*/  HMMA.16816.F32 R104, R136.reuse, R142, R104 ;  /* 0x0000008e8868723c */ /* 0x040fe20000001868 */
[----:B------:R-:W4:Y:S07]  /*e5a0*/  LDSM.16.MT88.4 R140, [R196+0x6000] ;  /* 0x00600000c48c783b */ /* 0x000f2e0000004200 */
[C---:B-1----:R-:W-:Y:S08]  /*e5b0*/  HMMA.16816.F32 R108, R136.reuse, R144, R108 ;  /* 0x00000090886c723c */ /* 0x042ff0000000186c */
[C---:B------:R-:W-:Y:S01]  /*e5c0*/  HMMA.16816.F32 R112, R136.reuse, R146, R112 ;  /* 0x000000928870723c */ /* 0x040fe20000001870 */
[----:B------:R-:W1:Y:S03]  /*e5d0*/  LDSM.16.MT88.4 R144, [R193+0x800] ;  /* 0x00080000c190783b */ /* 0x000e660000004200 */
[----:B---3--:R-:W-:Y:S04]  /*e5e0*/  FFMA.FTZ R134, R237, c[0x0][0x2d0], -R133 ;  /* 0x0000b400ed867a23 */ /* 0x008fe80000010885 */
[C---:B--2---:R-:W-:Y:S01]  /*e5f0*/  HMMA.16816.F32 R116, R136.reuse, R148, R116 ;  /* 0x000000948874723c */ /* 0x044fe20000001874 */
[----:B------:R2:W3:Y:S07]  /*e600*/  MUFU.EX2 R182, R134 ;  /* 0x0000008600b67308 */ /* 0x0004ee0000000800 */
[C---:B------:R-:W-:Y:S01]  /*e610*/  HMMA.16816.F32 R120, R136.reuse, R150, R120 ;  /* 0x000000968878723c */ /* 0x040fe20000001878 */
[----:B------:R-:W5:Y:S07]  /*e620*/  LDSM.16.MT88.4 R148, [R194+0x800] ;  /* 0x00080000c294783b */ /* 0x000f6e0000004200 */
[C---:B----4-:R-:W-:Y:S08]  /*e630*/  HMMA.16816.F32 R124, R136.reuse, R140, R124 ;  /* 0x0000008c887c723c */ /* 0x050ff0000000187c */
[----:B------:R-:W-:Y:S01]  /*e640*/  HMMA.16816.F32 R128, R136, R142, R128 ;  /* 0x0000008e8880723c */ /* 0x000fe20000001880 */
[----:B------:R-:W4:Y:S03]  /*e650*/  LDSM.16.MT88.4 R140, [R197+0x800] ;  /* 0x00080000c58c783b */ /* 0x000f260000004200 */
[--C-:B--2---:R-:W-:Y:S03]  /*e660*/  FFMA.FTZ R134, R241, c[0x0][0x2d0], -R183.reuse ;  /* 0x0000b400f1867a23 */ /* 0x104fe600000108b7 */
[----:B------:R-:W-:Y:S01]  /*e670*/  F2FP.PACK_AB R136, R226, R227 ;  /* 0x000000e3e288723e */ /* 0x000fe200000000ff */
[----:B------:R2:W-:Y:S01]  /*e680*/  MUFU.EX2 R223, R134 ;  /* 0x0000008600df7308 */ /* 0x0005e20000000800 */
[----:B------:R-:W-:Y:S03]  /*e690*/  F2FP.PACK_AB R137, R185, R186 ;  /* 0x000000bab989723e */ /* 0x000fe600000000ff */
[----:B------:R-:W-:Y:S02]  /*e6a0*/  F2FP.PACK_AB R138, R224, R225 ;  /* 0x000000e1e08a723e */ /* 0x000fe400000000ff */
[----:B---3--:R-:W-:Y:S07]  /*e6b0*/  F2FP.PACK_AB R139, R182, R184 ;  /* 0x000000b8b68b723e */ /* 0x008fee00000000ff */
[C---:B-1----:R-:W-:Y:S08]  /*e6c0*/  HMMA.16816.F32 R4, R136.reuse, R144, R4 ;  /* 0x000000908804723c */ /* 0x042ff00000001804 */
[C---:B------:R-:W-:Y:S01]  /*e6d0*/  HMMA.16816.F32 R8, R136.reuse, R146, R8 ;  /* 0x000000928808723c */ /* 0x040fe20000001808 */
[----:B------:R-:W1:Y:S03]  /*e6e0*/  LDSM.16.MT88.4 R144, [R196+0x800] ;  /* 0x00080000c490783b */ /* 0x000e660000004200 */
[----:B--2---:R-:W-:Y:S04]  /*e6f0*/  FFMA.FTZ R134, R242, c[0x0][0x2d0], -R183 ;  /* 0x0000b400f2867a23 */ /* 0x004fe800000108b7 */
[C---:B-----5:R-:W-:Y:S01]  /*e700*/  HMMA.16816.F32 R12, R136.reuse, R148, R12 ;  /* 0x00000094880c723c */ /* 0x060fe2000000180c */
[----:B------:R2:W-:Y:S07]  /*e710*/  MUFU.EX2 R221, R134 ;  /* 0x0000008600dd7308 */ /* 0x0005ee0000000800 */
[C---:B------:R-:W-:Y:S01]  /*e720*/  HMMA.16816.F32 R16, R136.reuse, R150, R16 ;  /* 0x000000968810723c */ /* 0x040fe20000001810 */
[----:B------:R-:W3:Y:S07]  /*e730*/  LDSM.16.MT88.4 R148, [R193+0x2800] ;  /* 0x00280000c194783b */ /* 0x000eee0000004200 */
[C---:B----4-:R-:W-:Y:S08]  /*e740*/  HMMA.16816.F32 R20, R136.reuse, R140, R20 ;  /* 0x0000008c8814723c */ /* 0x050ff00000001814 */
[C---:B------:R-:W-:Y:S01]  /*e750*/  HMMA.16816.F32 R24, R136.reuse, R142, R24 ;  /* 0x0000008e8818723c */ /* 0x040fe20000001818 */
[----:B------:R-:W4:Y:S03]  /*e760*/  LDSM.16.MT88.4 R140, [R194+0x2800] ;  /* 0x00280000c28c783b */ /* 0x000f260000004200 */
[--C-:B--2---:R-:W-:Y:S04]  /*e770*/  FFMA.FTZ R134, R244, c[0x0][0x2d0], -R133.reuse ;  /* 0x0000b400f4867a23 */ /* 0x104fe80000010885 */
[----:B------:R2:W-:Y:S01]  /*e780*/  MUFU.EX2 R176, R134 ;  /* 0x0000008600b07308 */ /* 0x0005e20000000800 */
[C---:B-1----:R-:W-:Y:S08]  /*e790*/  HMMA.16816.F32 R28, R136.reuse, R144, R28 ;  /* 0x00000090881c723c */ /* 0x042ff0000000181c */
[C---:B------:R-:W-:Y:S01]  /*e7a0*/  HMMA.16816.F32 R32, R136.reuse, R146, R32 ;  /* 0x000000928820723c */ /* 0x040fe20000001820 */
[----:B------:R-:W1:Y:S07]  /*e7b0*/  LDSM.16.MT88.4 R144, [R197+0x2800] ;  /* 0x00280000c590783b */ /* 0x000e6e0000004200 */
[C---:B---3--:R-:W-:Y:S04]  /*e7c0*/  HMMA.16816.F32 R36, R136.reuse, R148, R36 ;  /* 0x000000948824723c */ /* 0x048fe80000001824 */
[----:B--2---:R-:W-:Y:S04]  /*e7d0*/  FFMA.FTZ R134, R243, c[0x0][0x2d0], -R133 ;  /* 0x0000b400f3867a23 */ /* 0x004fe80000010885 */
[C---:B------:R-:W-:Y:S01]  /*e7e0*/  HMMA.16816.F32 R40, R136.reuse, R150, R40 ;  /* 0x000000968828723c */ /* 0x040fe20000001828 */
[----:B------:R-:W2:Y:S01]  /*e7f0*/  LDSM.16.MT88.4 R148, [R196+0x2800] ;  /* 0x00280000c494783b */ /* 0x000ea20000004200 */
[----:B------:R3:W-:Y:S06]  /*e800*/  MUFU.EX2 R177, R134 ;  /* 0x0000008600b17308 */ /* 0x0007ec0000000800 */
[C---:B----4-:R-:W-:Y:S08]  /*e810*/  HMMA.16816.F32 R44, R136.reuse, R140, R44 ;  /* 0x0000008c882c723c */ /* 0x050ff0000000182c */
[C---:B------:R-:W-:Y:S01]  /*e820*/  HMMA.16816.F32 R48, R136.reuse, R142, R48 ;  /* 0x0000008e8830723c */ /* 0x040fe20000001830 */
[----:B------:R-:W4:Y:S07]  /*e830*/  LDSM.16.MT88.4 R140, [R193+0x4800] ;  /* 0x00480000c18c783b */ /* 0x000f2e0000004200 */
[C---:B-1----:R-:W-:Y:S04]  /*e840*/  HMMA.16816.F32 R52, R136.reuse, R144, R52 ;  /* 0x000000908834723c */ /* 0x042fe80000001834 */
[--C-:B---3--:R-:W-:Y:S04]  /*e850*/  FFMA.FTZ R134, R245, c[0x0][0x2d0], -R183.reuse ;  /* 0x0000b400f5867a23 */ /* 0x108fe800000108b7 */
[----:B------:R1:W-:Y:S01]  /*e860*/  MUFU.EX2 R190, R134 ;  /* 0x0000008600be7308 */ /* 0x0003e20000000800 */
[C---:B------:R-:W-:Y:S01]  /*e870*/  HMMA.16816.F32 R56, R136.reuse, R146, R56 ;  /* 0x000000928838723c */ /* 0x040fe20000001838 */
[----:B------:R-:W3:Y:S07]  /*e880*/  LDSM.16.MT88.4 R144, [R194+0x4800] ;  /* 0x00480000c290783b */ /* 0x000eee0000004200 */
[C---:B--2---:R-:W-:Y:S08]  /*e890*/  HMMA.16816.F32 R60, R136.reuse, R148, R60 ;  /* 0x00000094883c723c */ /* 0x044ff0000000183c */
[C---:B------:R-:W-:Y:S01]  /*e8a0*/  HMMA.16816.F32 R64, R136.reuse, R150, R64 ;  /* 0x000000968840723c */ /* 0x040fe20000001840 */
[----:B------:R-:W2:Y:S03]  /*e8b0*/  LDSM.16.MT88.4 R148, [R197+0x4800] ;  /* 0x00480000c594783b */ /* 0x000ea60000004200 */
[----:B-1----:R-:W-:Y:S04]  /*e8c0*/  FFMA.FTZ R134, R246, c[0x0][0x2d0], -R183 ;  /* 0x0000b400f6867a23 */ /* 0x002fe800000108b7 */
[C---:B----4-:R-:W-:Y:S01]  /*e8d0*/  HMMA.16816.F32 R68, R136.reuse, R140, R68 ;  /* 0x0000008c8844723c */ /* 0x050fe20000001844 */
[----:B------:R1:W-:Y:S07]  /*e8e0*/  MUFU.EX2 R189, R134 ;  /* 0x0000008600bd7308 */ /* 0x0003ee0000000800 */
[C---:B------:R-:W-:Y:S01]  /*e8f0*/  HMMA.16816.F32 R72, R136.reuse, R142, R72 ;  /* 0x0000008e8848723c */ /* 0x040fe20000001848 */
[----:B------:R-:W4:Y:S07]  /*e900*/  LDSM.16.MT88.4 R140, [R196+0x4800] ;  /* 0x00480000c48c783b */ /* 0x000f2e0000004200 */
[C---:B---3--:R-:W-:Y:S08]  /*e910*/  HMMA.16816.F32 R76, R136.reuse, R144, R76 ;  /* 0x00000090884c723c */ /* 0x048ff0000000184c */
[C---:B------:R-:W-:Y:S01]  /*e920*/  HMMA.16816.F32 R80, R136.reuse, R146, R80 ;  /* 0x000000928850723c */ /* 0x040fe20000001850 */
[----:B------:R-:W3:Y:S03]  /*e930*/  LDSM.16.MT88.4 R144, [R193+0x6800] ;  /* 0x00680000c190783b */ /* 0x000ee60000004200 */
[--C-:B-1----:R-:W-:Y:S04]  /*e940*/  FFMA.FTZ R134, R247, c[0x0][0x2d0], -R133.reuse ;  /* 0x0000b400f7867a23 */ /* 0x102fe80000010885 */
[C---:B--2---:R-:W-:Y:S01]  /*e950*/  HMMA.16816.F32 R84, R136.reuse, R148, R84 ;  /* 0x000000948854723c */ /* 0x044fe20000001854 */
[----:B------:R1:W-:Y:S07]  /*e960*/  MUFU.EX2 R175, R134 ;  /* 0x0000008600af7308 */ /* 0x0003ee0000000800 */
[C---:B------:R-:W-:Y:S01]  /*e970*/  HMMA.16816.F32 R88, R136.reuse, R150, R88 ;  /* 0x000000968858723c */ /* 0x040fe20000001858 */
[----:B------:R-:W2:Y:S07]  /*e980*/  LDSM.16.MT88.4 R148, [R194+0x6800] ;  /* 0x00680000c294783b */ /* 0x000eae0000004200 */
[C---:B----4-:R-:W-:Y:S08]  /*e990*/  HMMA.16816.F32 R92, R136.reuse, R140, R92 ;  /* 0x0000008c885c723c */ /* 0x050ff0000000185c */
[C---:B------:R-:W-:Y:S01]  /*e9a0*/  HMMA.16816.F32 R96, R136.reuse, R142, R96 ;  /* 0x0000008e8860723c */ /* 0x040fe20000001860 */
[----:B------:R-:W4:Y:S03]  /*e9b0*/  LDSM.16.MT88.4 R140, [R197+0x6800] ;  /* 0x00680000c58c783b */ /* 0x000f260000004200 */
[--C-:B-1----:R-:W-:Y:S02]  /*e9c0*/  FFMA.FTZ R134, R249, c[0x0][0x2d0], -R133.reuse ;  /* 0x0000b400f9867a23 */ /* 0x102fe40000010885 */
[----:B------:R-:W-:Y:S02]  /*e9d0*/  FFMA.FTZ R133, R168, c[0x0][0x2d0], -R133 ;  /* 0x0000b400a8857a23 */ /* 0x000fe40000010885 */
[----:B------:R1:W-:Y:S01]  /*e9e0*/  MUFU.EX2 R174, R134 ;  /* 0x0000008600ae7308 */ /* 0x0003e20000000800 */
[C---:B---3--:R-:W-:Y:S08]  /*e9f0*/  HMMA.16816.F32 R100, R136.reuse, R144, R100 ;  /* 0x000000908864723c */ /* 0x048ff00000001864 */
[C---:B------:R-:W-:Y:S01]  /*ea00*/  HMMA.16816.F32 R104, R136.reuse, R146, R104 ;  /* 0x000000928868723c */ /* 0x040fe20000001868 */
[----:B------:R-:W3:Y:S01]  /*ea10*/  LDSM.16.MT88.4 R144, [R196+0x6800] ;  /* 0x00680000c490783b */ /* 0x000ee20000004200 */
[----:B------:R-:W-:Y:S06]  /*ea20*/  MUFU.EX2 R133, R133 ;  /* 0x0000008500857308 */ /* 0x000fec0000000800 */
[C---:B--2---:R-:W-:Y:S04]  /*ea30*/  HMMA.16816.F32 R108, R136.reuse, R148, R108 ;  /* 0x00000094886c723c */ /* 0x044fe8000000186c */
[--C-:B-1----:R-:W-:Y:S04]  /*ea40*/  FFMA.FTZ R134, R252, c[0x0][0x2d0], -R183.reuse ;  /* 0x0000b400fc867a23 */ /* 0x102fe800000108b7 */
[C---:B------:R-:W-:Y:S01]  /*ea50*/  HMMA.16816.F32 R112, R136.reuse, R150, R112 ;  /* 0x000000968870723c */ /* 0x040fe20000001870 */
[----:B------:R-:W-:Y:S01]  /*ea60*/  LDSM.16.MT88.4 R148, [R194+0x1000] ;  /* 0x00100000c294783b */ /* 0x000fe20000004200 */
[----:B------:R-:W1:Y:S02]  /*ea70*/  MUFU.EX2 R181, R134 ;  /* 0x0000008600b57308 */ /* 0x000e640000000800 */
[----:B------:R-:W-:Y:S04]  /*ea80*/  FFMA.FTZ R183, R248, c[0x0][0x2d0], -R183 ;  /* 0x0000b400f8b77a23 */ /* 0x000fe800000108b7 */
[C---:B----4-:R-:W-:Y:S04]  /*ea90*/  HMMA.16816.F32 R116, R136.reuse, R140, R116 ;  /* 0x0000008c8874723c */ /* 0x050fe80000001874 */
[----:B------:R-:W2:Y:S04]  /*eaa0*/  MUFU.EX2 R178, R183 ;  /* 0x000000b700b27308 */ /* 0x000ea80000000800 */
[C---:B------:R-:W-:Y:S01]  /*eab0*/  HMMA.16816.F32 R120, R136.reuse, R142, R120 ;  /* 0x0000008e8878723c */ /* 0x040fe20000001878 */
[----:B------:R-:W4:Y:S05]  /*eac0*/  LDSM.16.MT88.4 R140, [R193+0x1000] ;  /* 0x00100000c18c783b */ /* 0x000f2a0000004200 */
[----:B------:R5:W5:Y:S02]  /*ead0*/  MUFU.EX2 R134, R2 ;  /* 0x0000000200867308 */ /* 0x000b640000000800 */
[C---:B---3--:R-:W-:Y:S04]  /*eae0*/  HMMA.16816.F32 R124, R136.reuse, R144, R124 ;  /* 0x00000090887c723c */ /* 0x048fe8000000187c */
[----:B-1----:R-:W-:Y:S04]  /*eaf0*/  F2FP.PACK_AB R168, R180, R181 ;  /* 0x000000b5b4a8723e */ /* 0x002fe800000000ff */
[----:B------:R-:W-:Y:S01]  /*eb00*/  HMMA.16816.F32 R128, R136, R146, R128 ;  /* 0x000000928880723c */ /* 0x000fe20000001880 */
[----:B------:R-:W1:Y:S03]  /*eb10*/  LDSM.16.MT88.4 R144, [R197+0x1000] ;  /* 0x00100000c590783b */ /* 0x000e660000004200 */
[----:B--2---:R-:W-:Y:S03]  /*eb20*/  F2FP.PACK_AB R170, R178, R179 ;  /* 0x000000b3b2aa723e */ /* 0x004fe600000000ff */
[----:B------:R-:W-:Y:S02]  /*eb30*/  F2FP.PACK_AB R136, R221, R223 ;  /* 0x000000dfdd88723e */ /* 0x000fe400000000ff */
[----:B------:R-:W-:Y:S01]  /*eb40*/  F2FP.PACK_AB R137, R177, R176 ;  /* 0x000000b0b189723e */ /* 0x000fe200000000ff */
[----:B------:R-:W2:Y:S02]  /*eb50*/  LDL R183, [R1+0x14] ;  /* 0x0000140001b77983 */ /* 0x000ea40000100800 */
[----:B------:R-:W-:Y:S02]  /*eb60*/  F2FP.PACK_AB R138, R189, R190 ;  /* 0x000000bebd8a723e */ /* 0x000fe400000000ff */
[----:B------:R-:W-:Y:S01]  /*eb70*/  F2FP.PACK_AB R139, R174, R175 ;  /* 0x000000afae8b723e */ /* 0x000fe200000000ff */
[----:B-----5:R-:W-:Y:S01]  /*eb80*/  FFMA.FTZ R2, R0, R158, R187 ;  /* 0x0000009e00027223 */ /* 0x020fe200000100bb */
[----:B------:R-:W-:Y:S01]  /*eb90*/  F2FP.PACK_AB R171, R133, R134 ;  /* 0x0000008685ab723e */ /* 0x000fe200000000ff */
[----:B------:R-:W-:Y:S01]  /*eba0*/  LDSM.16.MT88.4 R156, [R197+0x1800] ;  /* 0x00180000c59c783b */ /* 0x000fe20000004200 */
[----:B------:R-:W-:Y:S02]  /*ebb0*/  FADD.FTZ R0, R238, R160 ;  /* 0x000000a0ee007221 */ /* 0x000fe40000010000 */
[----:B------:R-:W-:Y:S02]  /*ebc0*/  FADD.FTZ R2, R188, R2 ;  /* 0x00000002bc027221 */ /* 0x000fe40000010000 */
[----:B------:R-:W-:Y:S01]  /*ebd0*/  FADD.FTZ R0, R240, R0 ;  /* 0x00000000f0007221 */ /* 0x000fe20000010000 */
[C---:B----4-:R-:W-:Y:S03]  /*ebe0*/  HMMA.16816.F32 R4, R136.reuse, R140, R4 ;  /* 0x0000008c8804723c */ /* 0x050fe60000001804 */
[----:B------:R-:W-:Y:S01]  /*ebf0*/  FADD.FTZ R135, R169, R2 ;  /* 0x00000002a9877221 */ /* 0x000fe20000010000 */
[----:B------:R-:W-:Y:S01]  /*ec00*/  F2FP.PACK_AB R169, R173, R172 ;  /* 0x000000acada9723e */ /* 0x000fe200000000ff */
[----:B------:R-:W-:Y:S02]  /*ec10*/  FADD.FTZ R2, R239, R0 ;  /* 0x00000000ef027221 */ /* 0x000fe40000010000 */
[----:B------:R-:W-:Y:S01]  /*ec20*/  FADD.FTZ R0, R191, R135 ;  /* 0x00000087bf007221 */ /* 0x000fe20000010000 */
[C---:B------:R-:W-:Y:S01]  /*ec30*/  HMMA.16816.F32 R8, R136.reuse, R142, R8 ;  /* 0x0000008e8808723c */ /* 0x040fe20000001808 */
[----:B------:R-:W3:Y:S03]  /*ec40*/  LDSM.16.MT88.4 R140, [R193+0x3000] ;  /* 0x00300000c18c783b */ /* 0x000ee60000004200 */
[----:B------:R-:W-:Y:S02]  /*ec50*/  FADD.FTZ R2, R227, R2 ;  /* 0x00000002e3027221 */ /* 0x000fe40000010000 */
[----:B------:R-:W-:Y:S02]  /*ec60*/  FADD.FTZ R0, R186, R0 ;  /* 0x00000000ba007221 */ /* 0x000fe40000010000 */
[C---:B------:R-:W-:Y:S04]  /*ec70*/  HMMA.16816.F32 R12, R136.reuse, R148, R12 ;  /* 0x00000094880c723c */ /* 0x040fe8000000180c */
[----:B------:R-:W-:Y:S02]  /*ec80*/  FADD.FTZ R2, R226, R2 ;  /* 0x00000002e2027221 */ /* 0x000fe40000010000 */
[----:B------:R-:W-:Y:S02]  /*ec90*/  FADD.FTZ R0, R185, R0 ;  /* 0x00000000b9007221 */ /* 0x000fe40000010000 */
[C---:B------:R-:W-:Y:S01]  /*eca0*/  HMMA.16816.F32 R16, R136.reuse, R150, R16 ;  /* 0x000000968810723c */ /* 0x040fe20000001810 */
[----:B------:R-:W4:Y:S03]  /*ecb0*/  LDSM.16.MT88.4 R148, [R194+0x3000] ;  /* 0x00300000c294783b */ /* 0x000f260000004200 */
[----:B------:R-:W-:Y:S02]  /*ecc0*/  FADD.FTZ R2, R225, R2 ;  /* 0x00000002e1027221 */ /* 0x000fe40000010000 */
        /* <DEDUP_REMOVED lines=8> */
[C---:B------:R-:W-:Y:S04]  /*ed50*/  HMMA.16816.F32 R28, R136.reuse, R152, R28 ;  /* 0x00000098881c723c */ /* 0x040fe8000000181c */
[----:B------:R-:W-:Y:S02]  /*ed60*/  FADD.FTZ R2, R221, R2 ;  /* 0x00000002dd027221 */ /* 0x000fe40000010000 */
[----:B------:R-:W-:Y:S02]  /*ed70*/  FADD.FTZ R0, R177, R0 ;  /* 0x00000000b1007221 */ /* 0x000fe40000010000 */
[C---:B------:R-:W-:Y:S01]  /*ed80*/  HMMA.16816.F32 R32, R136.reuse, R154, R32 ;  /* 0x0000009a8820723c */ /* 0x040fe20000001820 */
[----:B------:R-:W5:Y:S03]  /*ed90*/  LDSM.16.MT88.4 R152, [R196+0x3000] ;  /* 0x00300000c498783b */ /* 0x000f660000004200 */
[----:B------:R-:W-:Y:S02]  /*eda0*/  FADD.FTZ R2, R190, R2 ;  /* 0x00000002be027221 */ /* 0x000fe40000010000 */
[----:B------:R-:W-:Y:S02]  /*edb0*/  FADD.FTZ R0, R175, R0 ;  /* 0x00000000af007221 */ /* 0x000fe40000010000 */
[C---:B---3--:R-:W-:Y:S04]  /*edc0*/  HMMA.16816.F32 R36, R136.reuse, R140, R36 ;  /* 0x0000008c8824723c */ /* 0x048fe80000001824 */
[----:B------:R-:W-:Y:S02]  /*edd0*/  FADD.FTZ R2, R189, R2 ;  /* 0x00000002bd027221 */ /* 0x000fe40000010000 */
[----:B------:R-:W-:Y:S02]  /*ede0*/  FADD.FTZ R0, R174, R0 ;  /* 0x00000000ae007221 */ /* 0x000fe40000010000 */
        /* <DEDUP_REMOVED lines=8> */
[C---:B-----5:R-:W-:Y:S08]  /*ee70*/  HMMA.16816.F32 R60, R136.reuse, R152, R60 ;  /* 0x00000098883c723c */ /* 0x060ff0000000183c */
[C---:B------:R-:W-:Y:S01]  /*ee80*/  HMMA.16816.F32 R64, R136.reuse, R154, R64 ;  /* 0x0000009a8840723c */ /* 0x040fe20000001840 */
[----:B------:R-:W5:Y:S07]  /*ee90*/  LDSM.16.MT88.4 R152, [R196+0x5000] ;  /* 0x00500000c498783b */ /* 0x000f6e0000004200 */
        /* <DEDUP_REMOVED lines=19> */
[C---:B------:R-:W-:Y:S08]  /*efd0*/  HMMA.16816.F32 R120, R136.reuse, R146, R120 ;  /* 0x000000928878723c */ /* 0x040ff00000001878 */
[C---:B-----5:R-:W-:Y:S08]  /*efe0*/  HMMA.16816.F32 R124, R136.reuse, R152, R124 ;  /* 0x00000098887c723c */ /* 0x060ff0000000187c */
[----:B------:R-:W-:Y:S08]  /*eff0*/  HMMA.16816.F32 R128, R136, R154, R128 ;  /* 0x0000009a8880723c */ /* 0x000ff00000001880 */
[C---:B---3--:R-:W-:Y:S01]  /*f000*/  HMMA.16816.F32 R136, R168.reuse, R140, R4 ;  /* 0x0000008ca888723c */ /* 0x048fe20000001804 */
[----:B------:R-:W1:Y:S07]  /*f010*/  LDSM.16.MT88.4 R4, [R193+0x3800] ;  /* 0x00380000c104783b */ /* 0x000e6e0000004200 */
[C---:B------:R-:W-:Y:S01]  /*f020*/  HMMA.16816.F32 R140, R168.reuse, R142, R8 ;  /* 0x0000008ea88c723c */ /* 0x040fe20000001808 */
[----:B------:R-:W3:Y:S07]  /*f030*/  LDSM.16.MT88.4 R8, [R194+0x3800] ;  /* 0x00380000c208783b */ /* 0x000eee0000004200 */
[C---:B----4-:R-:W-:Y:S01]  /*f040*/  HMMA.16816.F32 R144, R168.reuse, R148, R12 ;  /* 0x00000094a890723c */ /* 0x050fe2000000180c */
[----:B------:R-:W4:Y:S07]  /*f050*/  LDSM.16.MT88.4 R12, [R197+0x3800] ;  /* 0x00380000c50c783b */ /* 0x000f2e0000004200 */
[C---:B------:R-:W-:Y:S01]  /*f060*/  HMMA.16816.F32 R148, R168.reuse, R150, R16 ;  /* 0x00000096a894723c */ /* 0x040fe20000001810 */
[----:B------:R-:W5:Y:S02]  /*f070*/  LDSM.16.MT88.4 R16, [R196+0x3800] ;  /* 0x00380000c410783b */ /* 0x000f640000004200 */
[----:B--2---:R-:W-:Y:S05]  /*f080*/  ISETP.GT.AND P0, PT, R222, R183, PT ;  /* 0x000000b7de00720c */ /* 0x004fea0003f04270 */
[C---:B------:R-:W-:Y:S01]  /*f090*/  HMMA.16816.F32 R152, R168.reuse, R156, R20 ;  /* 0x0000009ca898723c */ /* 0x040fe20000001814 */
[----:B------:R-:W2:Y:S03]  /*f0a0*/  LDSM.16.MT88.4 R20, [R193+0x5800] ;  /* 0x00580000c114783b */ /* 0x000ea60000004200 */
[----:B------:R-:W-:Y:S04]  /*f0b0*/  MOV R222, R220 ;  /* 0x000000dc00de7202 */ /* 0x000fe80000000f00 */
[C---:B------:R-:W-:Y:S01]  /*f0c0*/  HMMA.16816.F32 R156, R168.reuse, R158, R24 ;  /* 0x0000009ea89c723c */ /* 0x040fe20000001818 */
[----:B------:R-:W-:Y:S07]  /*f0d0*/  LDSM.16.MT88.4 R24, [R193+0x7800] ;  /* 0x00780000c118783b */ /* 0x000fee0000004200 */
[C---:B------:R-:W-:Y:S08]  /*f0e0*/  HMMA.16816.F32 R160, R168.reuse, R164, R28 ;  /* 0x000000a4a8a0723c */ /* 0x040ff0000000181c */
[C---:B------:R-:W-:Y:S08]  /*f0f0*/  HMMA.16816.F32 R164, R168.reuse, R166, R32 ;  /* 0x000000a6a8a4723c */ /* 0x040ff00000001820 */
        /* <DEDUP_REMOVED lines=20> */
[C---:B----4-:R-:W-:Y:S07]  /*f240*/  HMMA.16816.F32 R92, R168.reuse, R12, R92 ;  /* 0x0000000ca85c723c */ /* 0x050fee000000185c */
[-C--:B------:R-:W-:Y:S01]  /*f250*/  MOV R12, R3.reuse ;  /* 0x00000003000c7202 */ /* 0x080fe20000000f00 */
[C---:B------:R-:W-:Y:S08]  /*f260*/  HMMA.16816.F32 R96, R168.reuse, R14, R96 ;  /* 0x0000000ea860723c */ /* 0x040ff00000001860 */
[C---:B------:R-:W-:Y:S08]  /*f270*/  HMMA.16816.F32 R100, R168.reuse, R24, R100 ;  /* 0x00000018a864723c */ /* 0x040ff00000001864 */
[C---:B------:R-:W-:Y:S08]  /*f280*/  HMMA.16816.F32 R104, R168.reuse, R26, R104 ;  /* 0x0000001aa868723c */ /* 0x040ff00000001868 */
[C---:B-----5:R-:W-:Y:S08]  /*f290*/  HMMA.16816.F32 R108, R168.reuse, R16, R108 ;  /* 0x00000010a86c723c */ /* 0x060ff0000000186c */
[C---:B------:R-:W-:Y:S08]  /*f2a0*/  HMMA.16816.F32 R112, R168.reuse, R18, R112 ;  /* 0x00000012a870723c */ /* 0x040ff00000001870 */
[C---:B--2---:R-:W-:Y:S08]  /*f2b0*/  HMMA.16816.F32 R116, R168.reuse, R20, R116 ;  /* 0x00000014a874723c */ /* 0x044ff00000001874 */
        /* <DEDUP_REMOVED lines=8> */
[----:B------:R-:W-:Y:S01]  /*f340*/  FADD.FTZ R0, R134, R4 ;  /* 0x0000000486007221 */ /* 0x000fe20000010000 */
[----:B------:R-:W-:Y:S01]  /*f350*/  MOV R134, R3 ;  /* 0x0000000300867202 */ /* 0x000fe20000000f00 */
[----:B------:R-:W-:Y:S02]  /*f360*/  FADD.FTZ R2, R178, R2 ;  /* 0x00000002b2027221 */ /* 0x000fe40000010000 */
[----:B------:R-:W-:Y:S01]  /*f370*/  FADD.FTZ R0, R133, R0 ;  /* 0x0000000085007221 */ /* 0x000fe20000010000 */
[----:B------:R-:W-:Y:S02]  /*f380*/  MOV R133, R132 ;  /* 0x0000008400857202 */ /* 0x000fe40000000f00 */
[----:B------:R1:W-:Y:S04]  /*f390*/  STL [R1], R2 ;  /* 0x0000000201007387 */ /* 0x0003e80000100800 */
[----:B------:R1:W-:Y:S01]  /*f3a0*/  STL [R1+0x8], R0 ;  /* 0x0000080001007387 */ /* 0x0003e20000100800 */
[----:B------:R-:W-:-:S05]  /*f3b0*/  @P0 BRA `(.L_x_1703) ;  /* 0xffffc80000000947 */ /* 0x000fca000383ffff */
.L_x_1702:
[----:B------:R-:W-:-:S13]  /*f3c0*/  ISETP.GE.AND P0, PT, R220, R230, PT ;  /* 0x000000e6dc00720c */ /* 0x000fda0003f06270 */
[----:B------:R-:W-:Y:S05]  /*f3d0*/  @!P0 BRA `(.L_x_1704) ;  /* 0x0000430000008947 */ /* 0x000fea0003800000 */
[----:B------:R-:W-:Y:S02]  /*f3e0*/  MOV R133, R12 ;  /* 0x0000000c00857202 */ /* 0x000fe40000000f00 */
[----:B-1----:R-:W-:Y:S02]  /*f3f0*/  MOV R2, R132 ;  /* 0x0000008400027202 */ /* 0x002fe40000000f00 */
.L_x_1713:
[----:B------:R-:W-:Y:S01]  /*f400*/  SHF.R.S32.HI R0, RZ, 0x1f, R220 ;  /* 0x0000001fff007819 */ /* 0x000fe200000114dc */
[----:B------:R-:W-:Y:S04]  /*f410*/  DEPBAR.LE SB0, 0x0 ;  /* 0x000080000000791a */ /* 0x000fe80000000000 */
[----:B------:R-:W-:Y:S01]  /*f420*/  WARPSYNC 0xffffffff ;  /* 0xffffffff00007948 */ /* 0x000fe20003800000 */
[----:B------:R-:W-:Y:S01]  /*f430*/  BAR.SYNC.DEFER_BLOCKING 0x0 ;  /* 0x0000000000007b1d */ /* 0x000fe20000010000 */
[----:B------:R-:W-:Y:S01]  /*f440*/  IMAD R0, R0, c[0x0][0x208], RZ ;  /* 0x0000820000007a24 */ /* 0x000fe200078e02ff */
[----:B------:R-:W-:Y:S01]  /*f450*/  IADD3 R14, P0, R234, 0x40, RZ ;  /* 0x00000040ea0e7810 */ /* 0x000fe20007f1e0ff */
[C---:B------:R-:W-:Y:S04]  /*f460*/  IMAD.WIDE.U32 R6, R220.reuse, c[0x0][0x208], RZ ;  /* 0x00008200dc067a25 */ /* 0x040fe800078e00ff */
[----:B------:R-:W-:Y:S02]  /*f470*/  IMAD R0, R220, c[0x0][0x20c], R0 ;  /* 0x00008300dc007a24 */ /* 0x000fe400078e0200 */
[----:B------:R-:W-:Y:S01]  /*f480*/  IMAD.X R15, RZ, RZ, R236, P0 ;  /* 0x000000ffff0f7224 */ /* 0x000fe200000e06ec */
[----:B------:R-:W-:Y:S01]  /*f490*/  IADD3 R23, P0, R234, 0x80, RZ ;  /* 0x00000080ea177810 */ /* 0x000fe20007f1e0ff */
[----:B------:R-:W-:Y:S02]  /*f4a0*/  IMAD.IADD R0, R7, 0x1, R0 ;  /* 0x0000000107007824 */ /* 0x000fe400078e0200 */
[C---:B------:R-:W-:Y:S02]  /*f4b0*/  IMAD.SHL.U32 R4, R6.reuse, 0x40, RZ ;  /* 0x0000004006047824 */ /* 0x040fe400078e00ff */
[----:B------:R-:W-:Y:S01]  /*f4c0*/  IMAD.X R22, RZ, RZ, R236, P0 ;  /* 0x000000ffff167224 */ /* 0x000fe200000e06ec */
[----:B------:R-:W-:Y:S01]  /*f4d0*/  SHF.L.U64.HI R0, R6, 0x6, R0 ;  /* 0x0000000606007819 */ /* 0x000fe20000010200 */
[----:B------:R-:W-:Y:S01]  /*f4e0*/  IMAD.MOV.U32 R20, RZ, RZ, c[0x0][0x208] ;  /* 0x00008200ff147624 */ /* 0x000fe200078e00ff */
[----:B------:R-:W-:Y:S01]  /*f4f0*/  IADD3 R3, P0, R4, R234, RZ ;  /* 0x000000ea04037210 */ /* 0x000fe20007f1e0ff */
[----:B------:R-:W-:Y:S04]  /*f500*/  IMAD.MOV.U32 R240, RZ, RZ, c[0x0][0x2c4] ;  /* 0x0000b100fff07624 */ /* 0x000fe800078e00ff */
[----:B------:R-:W-:Y:S01]  /*f510*/  IMAD.X R5, R0, 0x1, R236, P0 ;  /* 0x0000000100057824 */ /* 0x000fe200000e06ec */
[C---:B------:R-:W-:Y:S01]  /*f520*/  LEA R6, P0, R3.reuse, c[0x0][0x1f8], 0x1 ;  /* 0x00007e0003067a11 */ /* 0x040fe200078008ff */
[----:B------:R-:W-:Y:S01]  /*f530*/  LDSM.16.M88.4 R32, [R199] ;  /* 0x00000000c720783b */ /* 0x000fe20000000200 */
[----:B------:R-:W-:Y:S01]  /*f540*/  ISETP.NE.AND P2, PT, R240, 0x1, PT ;  /* 0x00000001f000780c */ /* 0x000fe20003f45270 */
[----:B------:R-:W-:Y:S01]  /*f550*/  ULDC UR4, c[0x0][0x324] ;  /* 0x0000c90000047ab9 */ /* 0x000fe20000000800 */
[----:B------:R-:W-:Y:S01]  /*f560*/  LEA.HI.X R7, R3, c[0x0][0x1fc], R5, 0x1, P0 ;  /* 0x00007f0003077a11 */ /* 0x000fe200000f0c05 */
[----:B------:R-:W-:Y:S01]  /*f570*/  ULOP3.LUT UR4, URZ, UR4, URZ, 0x33, !UPT ;  /* 0x000000043f047292 */ /* 0x000fe2000f8e333f */
[----:B------:R-:W-:Y:S01]  /*f580*/  IADD3 R3, P0, R4, R14, RZ ;  /* 0x0000000e04037210 */ /* 0x000fe20007f1e0ff */
[----:B------:R-:W1:Y:S04]  /*f590*/  LDSM.16.M88.4 R8, [R192] ;  /* 0x00000000c008783b */ /* 0x000e680000000200 */
[----:B------:R-:W-:Y:S01]  /*f5a0*/  IMAD.X R13, R0, 0x1, R15, P0 ;  /* 0x00000001000d7824 */ /* 0x000fe200000e060f */
[----:B------:R-:W-:Y:S01]  /*f5b0*/  IADD3 R5, P0, R4, R23, RZ ;  /* 0x0000001704057210 */ /* 0x000fe20007f1e0ff */
[----:B------:R-:W2:Y:S06]  /*f5c0*/  LDSM.16.M88.4 R16, [R192+0x800] ;  /* 0x00080000c010783b */ /* 0x000eac0000000200 */
[----:B------:R-:W3:Y:S06]  /*f5d0*/  LDSM.16.M88.4 R24, [R192+0x1000] ;  /* 0x00100000c018783b */ /* 0x000eec0000000200 */
[----:B------:R-:W4:Y:S06]  /*f5e0*/  LDSM.16.M88.4 R168, [R192+0x1800] ;  /* 0x00180000c0a8783b */ /* 0x000f2c0000000200 */
[----:B------:R-:W-:Y:S06]  /*f5f0*/  LDSM.16.M88.4 R172, [R200] ;  /* 0x00000000c8ac783b */ /* 0x000fec0000000200 */
[----:B------:R-:W2:Y:S06]  /*f600*/  LDSM.16.M88.4 R176, [R203] ;  /* 0x00000000cbb0783b */ /* 0x000eac0000000200 */
[----:B------:R-:W1:Y:S06]  /*f610*/  LDSM.16.M88.4 R180, [R218] ;  /* 0x00000000dab4783b */ /* 0x000e6c0000000200 */
[----:B------:R-:W1:Y:S06]  /*f620*/  LDSM.16.M88.4 R184, [R217] ;  /* 0x00000000d9b8783b */ /* 0x000e6c0000000200 */
[----:B------:R-:W1:Y:S06]  /*f630*/  LDSM.16.M88.4 R188, [R216] ;  /* 0x00000000d8bc783b */ /* 0x000e6c0000000200 */
[----:B------:R-:W-:Y:S01]  /*f640*/  @!PT LDS RZ, [RZ] ;  /* 0x00000000fffff984 */ /* 0x000fe20000000800 */
[----:B------:R-:W-:Y:S01]  /*f650*/  @!PT LDS RZ, [RZ] ;  /* 0x00000000fffff984 */ /* 0x000fe20000000800 */
[----:B------:R-:W-:Y:S01]  /*f660*/  @!PT LDS RZ, [RZ] ;  /* 0x00000000fffff984 */ /* 0x000fe20000000800 */
[----:B------:R2:W-:Y:S06]  /*f670*/  LDGSTS.E.BYPASS.LTC128B.128 [R219+0x100], [R6.64], !P6 ;  /* 0x0010000006db7fae */ /* 0x0005ec000f101d46 */
[----:B------:R-:W5:Y:S06]  /*f680*/  LDL R239, [R1+0x18] ;  /* 0x0000180001ef7983 */ /* 0x000f6c0000100800 */
[----:B------:R-:W5:Y:S06]  /*f690*/  LDL R238, [R1+0x44] ;  /* 0x0000440001ee7983 */ /* 0x000f6c0000100800 */
[----:B------:R-:W5:Y:S01]  /*f6a0*/  LDL R237, [R1+0x4] ;  /* 0x0000040001ed7983 */ /* 0x000f620000100800 */
[----:B--2---:R-:W-:Y:S01]  /*f6b0*/  IMAD.X R7, R0, 0x1, R22, P0 ;  /* 0x0000000100077824 */ /* 0x004fe200000e0616 */
[C---:B------:R-:W-:Y:S04]  /*f6c0*/  LEA R12, P0, R3.reuse, c[0x0][0x1f8], 0x1 ;  /* 0x00007e00030c7a11 */ /* 0x040fe800078008ff */
[----:B------:R-:W-:Y:S02]  /*f6d0*/  LEA.HI.X R13, R3, c[0x0][0x1fc], R13, 0x1, P0 ;  /* 0x00007f00030d7a11 */ /* 0x000fe400000f0c0d */
[C---:B------:R-:W-:Y:S03]  /*f6e0*/  LEA R6, P0, R5.reuse, c[0x0][0x1f8], 0x1 ;  /* 0x00007e0005067a11 */ /* 0x040fe600078008ff */
[----:B------:R2:W-:Y:S01]  /*f6f0*/  LDGSTS.E.BYPASS.LTC128B.128 [R219+0x2100], [R12.64], !P5 ;  /* 0x021000000cdb7fae */ /* 0x0005e2000e901d46 */
[----:B------:R-:W-:Y:S01]  /*f700*/  LEA.HI.X R7, R5, c[0x0][0x1fc], R7, 0x1, P0 ;  /* 0x00007f0005077a11 */ /* 0x000fe200000f0c07 */
[----:B------:R-:W-:Y:S01]  /*f710*/  IMAD.MOV.U32 R5, RZ, RZ, c[0x0][0x20c] ;  /* 0x00008300ff057624 */ /* 0x000fe200078e00ff */
[----:B------:R-:W-:Y:S03]  /*f720*/  IADD3 R21, P0, R234, 0xc0, RZ ;  /* 0x000000c0ea157810 */ /* 0x000fe60007f1e0ff */
[----:B------:R1:W-:Y:S02]  /*f730*/  LDGSTS.E.BYPASS.LTC128B.128 [R219+0x4100], [R6.64], !P4 ;  /* 0x0410000006db7fae */ /* 0x0003e4000e101d46 */
[----:B------:R-:W-:Y:S01]  /*f740*/  IMAD.X R28, RZ, RZ, R236, P0 ;  /* 0x000000ffff1c7224 */ /* 0x000fe200000e06ec */
[C---:B------:R-:W-:Y:S04]  /*f750*/  LEA R3, P0, R20.reuse, R4, 0x5 ;  /* 0x0000000414037211 */ /* 0x040fe800078028ff */
[----:B------:R-:W-:Y:S02]  /*f760*/  LEA.HI.X R20, R20, R0, R5, 0x5, P0 ;  /* 0x0000000014147211 */ /* 0x000fe400000f2c05 */
[----:B------:R-:W-:Y:S05]  /*f770*/  IADD3 R5, P0, R4, R21, RZ ;  /* 0x0000001504057210 */ /* 0x000fea0007f1e0ff */
[----:B------:R-:W-:Y:S01]  /*f780*/  IMAD.X R0, R0, 0x1, R28, P0 ;  /* 0x0000000100007824 */ /* 0x000fe200000e061c */
[C---:B------:R-:W-:Y:S04]  /*f790*/  LEA R4, P0, R5.reuse, c[0x0][0x1f8], 0x1 ;  /* 0x00007e0005047a11 */ /* 0x040fe800078008ff */
[----:B------:R-:W-:Y:S05]  /*f7a0*/  LEA.HI.X R5, R5, c[0x0][0x1fc], R0, 0x1, P0 ;  /* 0x00007f0005057a11 */ /* 0x000fea00000f0c00 */
[----:B------:R2:W-:Y:S01]  /*f7b0*/  LDGSTS.E.BYPASS.LTC128B.128 [R219+0x6100], [R4.64], !P3 ;  /* 0x0610000004db7fae */ /* 0x0005e2000d901d46 */
[C---:B-1----:R-:W-:Y:S05]  /*f7c0*/  IADD3 R6, P0, R3.reuse, R14, RZ ;  /* 0x0000000e03067210 */ /* 0x042fea0007f1e0ff */
[C---:B------:R-:W-:Y:S01]  /*f7d0*/  IMAD.X R7, R20.reuse, 0x1, R15, P0 ;  /* 0x0000000114077824 */ /* 0x040fe200000e060f */
[C---:B------:R-:W-:Y:S04]  /*f7e0*/  IADD3 R0, P0, R3.reuse, R234, RZ ;  /* 0x000000ea03007210 */ /* 0x040fe80007f1e0ff */
[----:B--2---:R-:W-:Y:S02]  /*f7f0*/  IADD3.X R4, R20, R236, RZ, P0, !PT ;  /* 0x000000ec14047210 */ /* 0x004fe400007fe4ff */
[C---:B------:R-:W-:Y:S04]  /*f800*/  LEA R12, P0, R0.reuse, c[0x0][0x1f8], 0x1 ;  /* 0x00007e00000c7a11 */ /* 0x040fe800078008ff */
[----:B------:R-:W-:Y:S02]  /*f810*/  LEA.HI.X R13, R0, c[0x0][0x1fc], R4, 0x1, P0 ;  /* 0x00007f00000d7a11 */ /* 0x000fe400000f0c04 */
[C---:B------:R-:W-:Y:S03]  /*f820*/  LEA R14, P0, R6.reuse, c[0x0][0x1f8], 0x1 ;  /* 0x00007e00060e7a11 */ /* 0x040fe600078008ff */
[----:B------:R1:W-:Y:S01]  /*f830*/  LDGSTS.E.BYPASS.LTC128B.128 [R219+0x1100], [R12.64], !P6 ;  /* 0x011000000cdb7fae */ /* 0x0003e2000f101d46 */
[----:B------:R-:W-:Y:S02]  /*f840*/  LEA.HI.X R15, R6, c[0x0][0x1fc], R7, 0x1, P0 ;  /* 0x00007f00060f7a11 */ /* 0x000fe400000f0c07 */
[C---:B------:R-:W-:Y:S03]  /*f850*/  IADD3 R0, P0, R3.reuse, R23, RZ ;  /* 0x0000001703007210 */ /* 0x040fe60007f1e0ff */
[----:B------:R1:W-:Y:S02]  /*f860*/  LDGSTS.E.BYPASS.LTC128B.128 [R219+0x3100], [R14.64], !P5 ;  /* 0x031000000edb7fae */ /* 0x0003e4000e901d46 */
[----:B------:R-:W-:Y:S01]  /*f870*/  IMAD.X R4, R20, 0x1, R22, P0 ;  /* 0x0000000114047824 */ /* 0x000fe200000e0616 */
[C---:B------:R-:W-:Y:S04]  /*f880*/  LEA R22, P0, R0.reuse, c[0x0][0x1f8], 0x1 ;  /* 0x00007e0000167a11 */ /* 0x040fe800078008ff */
[----:B------:R-:W-:Y:S02]  /*f890*/  LEA.HI.X R23, R0, c[0x0][0x1fc], R4, 0x1, P0 ;  /* 0x00007f0000177a11 */ /* 0x000fe400000f0c04 */
[C---:B------:R-:W-:Y:S03]  /*f8a0*/  HMMA.16816.F32 R4, R32.reuse, R8, RZ ;  /* 0x000000082004723c */ /* 0x040fe600000018ff */
[----:B------:R-:W-:Y:S01]  /*f8b0*/  IADD3 R3, P0, R3, R21, RZ ;  /* 0x0000001503037210 */ /* 0x000fe20007f1e0ff */
[----:B------:R3:W-:Y:S04]  /*f8c0*/  LDGSTS.E.BYPASS.LTC128B.128 [R219+0x5100], [R22.64], !P4 ;  /* 0x0510000016db7fae */ /* 0x0007e8000e101d46 */
[C---:B------:R-:W-:Y:S01]  /*f8d0*/  HMMA.16816.F32 R8, R32.reuse, R10, RZ ;  /* 0x0000000a2008723c */ /* 0x040fe200000018ff */
[----:B------:R-:W-:Y:S03]  /*f8e0*/  IMAD.X R0, R20, 0x1, R28, P0 ;  /* 0x0000000114007824 */ /* 0x000fe600000e061c */
[C---:B------:R-:W-:Y:S04]  /*f8f0*/  LEA R20, P0, R3.reuse, c[0x0][0x1f8], 0x1 ;  /* 0x00007e0003147a11 */ /* 0x040fe800078008ff */
[----:B------:R-:W-:Y:S01]  /*f900*/  LEA.HI.X R21, R3, c[0x0][0x1fc], R0, 0x1, P0 ;  /* 0x00007f0003157a11 */ /* 0x000fe200000f0c00 */
[C---:B-1----:R-:W-:Y:S01]  /*f910*/  HMMA.16816.F32 R12, R32.reuse, R16, RZ ;  /* 0x00000010200c723c */ /* 0x042fe200000018ff */
[C---:B------:R-:W-:Y:S03]  /*f920*/  ISETP.GT.AND P0, PT, R220.reuse, R230, PT ;  /* 0x000000e6dc00720c */ /* 0x040fe60003f04270 */
[----:B------:R3:W-:Y:S04]  /*f930*/  LDGSTS.E.BYPASS.LTC128B.128 [R219+0x7100], [R20.64], !P3 ;  /* 0x0710000014db7fae */ /* 0x0007e8000d901d46 */
[C---:B------:R-:W-:Y:S02]  /*f940*/  HMMA.16816.F32 R16, R32.reuse, R18, RZ ;  /* 0x000000122010723c */ /* 0x040fe400000018ff */
[----:B------:R-:W0:Y:S04]  /*f950*/  LDGDEPBAR ;  /* 0x00000000000079af */ /* 0x000e280000000000 */
[----:B------:R-:W-:Y:S06]  /*f960*/  @P0 IADD3 R0, R220, -0x1, RZ ;  /* 0xffffffffdc000810 */ /* 0x000fec0007ffe0ff */
[----:B------:R-:W-:Y:S01]  /*f970*/  @P0 SHF.R.S32.HI R3, RZ, 0x1f, R0 ;  /* 0x0000001fff030819 */ /* 0x000fe20000011400 */
[----:B------:R-:W-:Y:S04]  /*f980*/  @P0 IMAD.WIDE.U32 R134, R0, c[0x0][0x1e0], RZ ;  /* 0x0000780000860a25 */ /* 0x000fe800078e00ff */
[----:B------:R-:W-:Y:S02]  /*f990*/  @P0 IMAD.SHL.U32 R132, R134, 0x40, RZ ;  /* 0x0000004086840824 */ /* 0x000fe400078e00ff */
[----:B------:R-:W-:Y:S01]  /*f9a0*/  @P0 IMAD R3, R3, c[0x0][0x1e0], RZ ;  /* 0x0000780003030a24 */ /* 0x000fe200078e02ff */
[C---:B---3--:R-:W-:Y:S03]  /*f9b0*/  HMMA.16816.F32 R20, R32.reuse, R24, RZ ;  /* 0x000000182014723c */ /* 0x048fe600000018ff */
[----:B------:R-:W-:Y:S01]  /*f9c0*/  @P0 IMAD R3, R0, c[0x0][0x1e4], R3 ;  /* 0x0000790000030a24 */ /* 0x000fe200078e0203 */
[----:B------:R-:W-:Y:S03]  /*f9d0*/  @P0 IADD3 R0, P1, R132, R232, RZ ;  /* 0x000000e884000210 */ /* 0x000fe60007f3e0ff */
[----:B------:R-:W-:Y:S01]  /*f9e0*/  @P0 IMAD.IADD R3, R135, 0x1, R3 ;  /* 0x0000000187030824 */ /* 0x000fe200078e0203 */
[C---:B------:R-:W-:Y:S08]  /*f9f0*/  HMMA.16816.F32 R24, R32.reuse, R26, RZ ;  /* 0x0000001a2018723c */ /* 0x040ff000000018ff */
[C---:B----4-:R-:W-:Y:S08]  /*fa00*/  HMMA.16816.F32 R28, R32.reuse, R168, RZ ;  /* 0x000000a8201c723c */ /* 0x050ff000000018ff */
[----:B------:R-:W-:Y:S01]  /*fa10*/  HMMA.16816.F32 R32, R32, R170, RZ ;  /* 0x000000aa2020723c */ /* 0x000fe200000018ff */
[----:B------:R-:W-:Y:S07]  /*fa20*/  LDSM.16.M88.4 R168, [R202] ;  /* 0x00000000caa8783b */ /* 0x000fee0000000200 */
[C---:B------:R-:W-:Y:S08]  /*fa30*/  HMMA.16816.F32 R4, R172.reuse, R176, R4 ;  /* 0x000000b0ac04723c */ /* 0x040ff00000001804 */
        /* <DEDUP_REMOVED lines=10> */
[----:B------:R-:W-:Y:S03]  /*fae0*/  @P0 IADD3 R0, P1, R132, R181, RZ ;  /* 0x000000b584000210 */ /* 0x000fe60007f3e0ff */
[C---:B------:R-:W-:Y:S04]  /*faf0*/  HMMA.16816.F32 R24, R172.reuse, R186, R24 ;  /* 0x000000baac18723c */ /* 0x040fe80000001818 */
[----:B------:R-:W-:Y:S01]  /*fb00*/  @P0 IMAD.X R3, R178, 0x1, R182, P1 ;  /* 0x00000001b2030824 */ /* 0x000fe200008e06b6 */
[C---:B------:R-:W-:Y:S03]  /*fb10*/  @P0 LEA R226, P1, R0.reuse, c[0x0][0x1c8], 0x1 ;  /* 0x0000720000e20a11 */ /* 0x040fe600078208ff */
[C---:B------:R-:W-:Y:S04]  /*fb20*/  HMMA.16816.F32 R28, R172.reuse, R188, R28 ;  /* 0x000000bcac1c723c */ /* 0x040fe8000000181c */
[----:B------:R-:W-:Y:S01]  /*fb30*/  @P0 LEA.HI.X R227, R0, c[0x0][0x1cc], R3, 0x1, P1 ;  /* 0x0000730000e30a11 */ /* 0x000fe200008f0c03 */
[----:B------:R-:W-:Y:S01]  /*fb40*/  @P0 IMAD.MOV.U32 R0, RZ, RZ, c[0x0][0x1e0] ;  /* 0x00007800ff000624 */ /* 0x000fe200078e00ff */
[----:B------:R-:W-:Y:S02]  /*fb50*/  @P0 MOV R3, c[0x0][0x1e4] ;  /* 0x0000790000030a02 */ /* 0x000fe40000000f00 */
[----:B------:R-:W-:Y:S01]  /*fb60*/  HMMA.16816.F32 R32, R172, R190, R32 ;  /* 0x000000beac20723c */ /* 0x000fe20000001820 */
[----:B------:R-:W1:Y:S03]  /*fb70*/  LDSM.16.M88.4 R172, [R198] ;  /* 0x00000000c6ac783b */ /* 0x000e660000000200 */
[C---:B------:R-:W-:Y:S04]  /*fb80*/  @P0 LEA R180, P1, R0.reuse, R132, 0x5 ;  /* 0x0000008400b40211 */ /* 0x040fe800078228ff */
[----:B------:R-:W-:Y:S04]  /*fb90*/  @P0 LEA.HI.X R179, R0, R178, R3, 0x5, P1 ;  /* 0x000000b200b30211 */ /* 0x000fe800008f2c03 */
[----:B------:R-:W-:Y:S05]  /*fba0*/  @P0 IADD3 R134, P1, R232, 0x80, RZ ;  /* 0x00000080e8860810 */ /* 0x000fea0007f3e0ff */
[----:B------:R-:W-:Y:S01]  /*fbb0*/  @P0 IMAD.X R135, RZ, RZ, R231, P1 ;  /* 0x000000ffff870224 */ /* 0x000fe200008e06e7 */
[-C--:B------:R-:W-:Y:S05]  /*fbc0*/  @P0 IADD3 R0, P1, R132, R134.reuse, RZ ;  /* 0x0000008684000210 */ /* 0x080fea0007f3e0ff */
[----:B------:R-:W-:Y:S01]  /*fbd0*/  @P0 IMAD.X R3, R178, 0x1, R135, P1 ;  /* 0x00000001b2030824 */ /* 0x000fe200008e0687 */
[C---:B------:R-:W-:Y:S04]  /*fbe0*/  @P0 LEA R176, P1, R0.reuse, c[0x0][0x1c8], 0x1 ;  /* 0x0000720000b00a11 */ /* 0x040fe800078208ff */
[----:B------:R-:W-:Y:S02]  /*fbf0*/  @P0 LEA.HI.X R177, R0, c[0x0][0x1cc], R3, 0x1, P1 ;  /* 0x0000730000b10a11 */ /* 0x000fe400008f0c03 */
[----:B------:R-:W-:Y:S05]  /*fc00*/  @P0 IADD3 R3, P1, R232, 0xc0, RZ ;  /* 0x000000c0e8030810 */ /* 0x000fea0007f3e0ff */
[----:B------:R-:W-:Y:S01]  /*fc10*/  @P0 IMAD.X R0, RZ, RZ, R231, P1 ;  /* 0x000000ffff000224 */ /* 0x000fe200008e06e7 */
        /* <DEDUP_REMOVED lines=197> */
[C---:B------:R-:W-:Y:S03]  /*10870*/  @P0 LEA R134, P1, R132.reuse, c[0x0][0x1c8], 0x1 ;  /* 0x0000720084860a11 */ /* 0x040fe600078208ff */
[----:B------:R1:W2:Y:S01]  /*10880*/  MUFU.TANH R184, R0 ;  /* 0x0000000000b87308 */ /* 0x0002a20000002400 */
[----:B------:R-:W-:Y:S01]  /*10890*/  @P0 LEA.HI.X R135, R132, c[0x0][0x1cc], R169, 0x1, P1 ;  /* 0x0000730084870a11 */ /* 0x000fe200008f0ca9 */
[----:B------:R-:W-:Y:S01]  /*108a0*/  @!PT LDS RZ, [RZ] ;  /* 0x00000000fffff984 */ /* 0x000fe20000000800 */
[----:B------:R-:W-:Y:S01]  /*108b0*/  @!PT LDS RZ, [RZ] ;  /* 0x00000000fffff984 */ /* 0x000fe20000000800 */
[----:B------:R-:W-:Y:S01]  /*108c0*/  @!PT LDS RZ, [RZ] ;  /* 0x00000000fffff984 */ /* 0x000fe20000000800 */
[----:B------:R3:W-:Y:S01]  /*108d0*/  @P0 LDGSTS.E.BYPASS.LTC128B.128 [R219+0x8100], [R228.64], !P6 ;  /* 0x08100000e4db0fae */ /* 0x0007e2000f101d46 */
[C---:B------:R-:W-:Y:S04]  /*108e0*/  @P0 LEA R170, P1, R168.reuse, c[0x0][0x1c8], 0x1 ;  /* 0x00007200a8aa0a11 */ /* 0x040fe800078208ff */
[----:B------:R-:W-:Y:S01]  /*108f0*/  @P0 LEA.HI.X R171, R168, c[0x0][0x1cc], R171, 0x1, P1 ;  /* 0x00007300a8ab0a11 */ /* 0x000fe200008f0cab */
[----:B------:R3:W-:Y:S01]  /*10900*/  @P0 LDGSTS.E.BYPASS.LTC128B.128 [R219+0xa100], [R226.64], !P5 ;  /* 0x0a100000e2db0fae */ /* 0x0007e2000e901d46 */
[C---:B------:R-:W-:Y:S04]  /*10910*/  @P0 LEA R168, P1, R3.reuse, c[0x0][0x1c8], 0x1 ;  /* 0x0000720003a80a11 */ /* 0x040fe800078208ff */
[----:B------:R-:W-:Y:S01]  /*10920*/  @P0 LEA.HI.X R169, R3, c[0x0][0x1cc], R178, 0x1, P1 ;  /* 0x0000730003a90a11 */ /* 0x000fe200008f0cb2 */
[----:B------:R3:W-:Y:S01]  /*10930*/  @P0 LDGSTS.E.BYPASS.LTC128B.128 [R219+0xc100], [R176.64], !P4 ;  /* 0x0c100000b0db0fae */ /* 0x0007e2000e101d46 */
[----:B------:R-:W-:Y:S05]  /*10940*/  FMUL.FTZ R3, R31, c[0x0][0x320] ;  /* 0x0000c8001f037a20 */ /* 0x000fea0000410000 */
[----:B------:R3:W-:Y:S01]  /*10950*/  @P0 LDGSTS.E.BYPASS.LTC128B.128 [R219+0xe100], [R174.64], !P3 ;  /* 0x0e100000aedb0fae */ /* 0x0007e2000d901d46 */
[----:B-1----:R-:W-:Y:S05]  /*10960*/  FMUL.FTZ R0, R5, c[0x0][0x320] ;  /* 0x0000c80005007a20 */ /* 0x002fea0000410000 */
[----:B------:R3:W-:Y:S01]  /*10970*/  @P0 LDGSTS.E.BYPASS.LTC128B.128 [R219+0x9100], [R172.64], !P6 ;  /* 0x09100000acdb0fae */ /* 0x0007e2000f101d46 */
[----:B-----5:R-:W-:Y:S01]  /*10980*/  IMAD.IADD R5, R238, 0x1, R239 ;  /* 0x00000001ee057824 */ /* 0x020fe200078e02ef */
[----:B------:R1:W4:Y:S04]  /*10990*/  MUFU.TANH R183, R0 ;  /* 0x0000000000b77308 */ /* 0x0003280000002400 */
[----:B------:R3:W-:Y:S06]  /*109a0*/  @P0 LDGSTS.E.BYPASS.LTC128B.128 [R219+0xb100], [R134.64], !P5 ;  /* 0x0b10000086db0fae */ /* 0x0007ec000e901d46 */
[----:B------:R3:W-:Y:S06]  /*109b0*/  @P0 LDGSTS.E.BYPASS.LTC128B.128 [R219+0xd100], [R170.64], !P4 ;  /* 0x0d100000aadb0fae */ /* 0x0007ec000e101d46 */
[----:B------:R3:W-:Y:S06]  /*109c0*/  @P0 LDGSTS.E.BYPASS.LTC128B.128 [R219+0xf100], [R168.64], !P3 ;  /* 0x0f100000a8db0fae */ /* 0x0007ec000d901d46 */
[----:B------:R-:W0:Y:S01]  /*109d0*/  LDGDEPBAR ;  /* 0x00000000000079af */ /* 0x000e220000000000 */
[----:B-1----:R-:W-:Y:S02]  /*109e0*/  FMUL.FTZ R0, R6, c[0x0][0x320] ;  /* 0x0000c80006007a20 */ /* 0x002fe40000410000 */
[----:B------:R-:W-:Y:S02]  /*109f0*/  IMAD.SHL.U32 R6, R220, 0x40, RZ ;  /* 0x00000040dc067824 */ /* 0x000fe400078e00ff */
[----:B------:R1:W1:Y:S02]  /*10a00*/  MUFU.TANH R225, R0 ;  /* 0x0000000000e17308 */ /* 0x0002640000002400 */
[----:B-1----:R-:W-:Y:S02]  /*10a10*/  FMUL.FTZ R0, R7, c[0x0][0x320] ;  /* 0x0000c80007007a20 */ /* 0x002fe40000410000 */
[----:B------:R-:W-:Y:S06]  /*10a20*/  IMAD.MOV.U32 R7, RZ, RZ, c[0x0][0x32c] ;  /* 0x0000cb00ff077624 */ /* 0x000fec00078e00ff */
[----:B------:R1:W1:Y:S01]  /*10a30*/  MUFU.TANH R224, R0 ;  /* 0x0000000000e07308 */ /* 0x0002620000002400 */
[----:B------:R-:W-:Y:S01]  /*10a40*/  ISETP.GE.AND P1, PT, R7, 0x1, PT ;  /* 0x000000010700780c */ /* 0x000fe20003f26270 */
        /* <DEDUP_REMOVED lines=39> */
[----:B-1----:R-:W-:Y:S08]  /*10cc0*/  FMUL.FTZ R0, R27, c[0x0][0x320] ;  /* 0x0000c8001b007a20 */ /* 0x002ff00000410000 */
[----:B------:R1:W1:Y:S10]  /*10cd0*/  MUFU.TANH R27, R3 ;  /* 0x00000003001b7308 */ /* 0x0002740000002400 */
[----:B------:R2:W2:Y:S01]  /*10ce0*/  MUFU.TANH R185, R0 ;  /* 0x0000000000b97308 */ /* 0x0004a20000002400 */
[----:B-1----:R-:W-:Y:S09]  /*10cf0*/  FMUL.FTZ R3, R32, c[0x0][0x320] ;  /* 0x0000c80020037a20 */ /* 0x002ff20000410000 */
[----:B------:R-:W1:Y:S01]  /*10d00*/  MUFU.TANH R11, R3 ;  /* 0x00000003000b7308 */ /* 0x000e620000002400 */
[----:B--2---:R-:W-:Y:S09]  /*10d10*/  FMUL.FTZ R0, R28, c[0x0][0x320] ;  /* 0x0000c8001c007a20 */ /* 0x004ff20000410000 */
[----:B------:R2:W1:Y:S02]  /*10d20*/  MUFU.TANH R13, R0 ;  /* 0x00000000000d7308 */ /* 0x0004640000002400 */
[----:B--2---:R-:W-:Y:S08]  /*10d30*/  FMUL.FTZ R0, R29, c[0x0][0x320] ;  /* 0x0000c8001d007a20 */ /* 0x004ff00000410000 */
[----:B------:R2:W1:Y:S02]  /*10d40*/  MUFU.TANH R12, R0 ;  /* 0x00000000000c7308 */ /* 0x0004640000002400 */
[----:B--2---:R-:W-:Y:S02]  /*10d50*/  FMUL.FTZ R0, R30, c[0x0][0x320] ;  /* 0x0000c8001e007a20 */ /* 0x004fe40000410000 */
[----:B------:R-:W5:Y:S06]  /*10d60*/  LDL R30, [R1+0xc] ;  /* 0x00000c00011e7983 */ /* 0x000f6c0000100800 */
[----:B------:R2:W1:Y:S02]  /*10d70*/  MUFU.TANH R28, R0 ;  /* 0x00000000001c7308 */ /* 0x0004640000002400 */
[----:B--2---:R-:W-:Y:S05]  /*10d80*/  @P2 IMAD.HI.U32 R0, R5, c[0x0][0x2c8], RZ ;  /* 0x0000b20005002a27 */ /* 0x004fea00078e00ff */
[----:B------:R-:W-:Y:S01]  /*10d90*/  @P2 SHF.R.U32.HI R5, RZ, c[0x0][0x2cc], R0 ;  /* 0x0000b300ff052a19 */ /* 0x000fe20000011600 */
[----:B------:R-:W-:Y:S04]  /*10da0*/  FMUL.FTZ R0, R33, c[0x0][0x320] ;  /* 0x0000c80021007a20 */ /* 0x000fe80000410000 */
[----:B------:R2:W1:Y:S01]  /*10db0*/  MUFU.TANH R10, R0 ;  /* 0x00000000000a7308 */ /* 0x0004620000002400 */
[----:B------:R-:W1:Y:S01]  /*10dc0*/  SHFL.IDX PT, R4, R5, RZ, 0x1c1f ;  /* 0x001c1fff05047589 */ /* 0x000e6200000e0000 */
[----:B--2---:R-:W-:Y:S08]  /*10dd0*/  FMUL.FTZ R0, R34, c[0x0][0x320] ;  /* 0x0000c80022007a20 */ /* 0x004ff00000410000 */
[----:B------:R2:W1:Y:S02]  /*10de0*/  MUFU.TANH R25, R0 ;  /* 0x0000000000197308 */ /* 0x0004640000002400 */
[----:B--2---:R-:W-:Y:S08]  /*10df0*/  FMUL.FTZ R0, R35, c[0x0][0x320] ;  /* 0x0000c80023007a20 */ /* 0x004ff00000410000 */
[----:B------:R2:W1:Y:S02]  /*10e00*/  MUFU.TANH R29, R0 ;  /* 0x00000000001d7308 */ /* 0x0004640000002400 */
[----:B--2---:R-:W-:Y:S04]  /*10e10*/  IADD3 R0, -R237, 0x1, -R6 ;  /* 0x00000001ed007810 */ /* 0x004fe80007ffe906 */
[----:B-----5:R-:W-:Y:S04]  /*10e20*/  IADD3 R0, -R26, R0, R30 ;  /* 0x000000001a007210 */ /* 0x020fe80007ffe11e */
[C---:B------:R-:W-:Y:S02]  /*10e30*/  IADD3 R8, R0.reuse, c[0x0][0x328], RZ ;  /* 0x0000ca0000087a10 */ /* 0x040fe40007ffe0ff */
[----:B------:R-:W-:Y:S03]  /*10e40*/  IADD3 R7, R0, UR4, RZ ;  /* 0x0000000400077c10 */ /* 0x000fe6000fffe0ff */
[----:B-1----:R-:W-:Y:S02]  /*10e50*/  IMAD.IADD R3, R8, 0x1, R4 ;  /* 0x0000000108037824 */ /* 0x002fe400078e0204 */
[----:B------:R-:W-:Y:S01]  /*10e60*/  IMAD.IADD R0, R4, 0x1, R7 ;  /* 0x0000000104007824 */ /* 0x000fe200078e0207 */
[----:B------:R-:W-:-:S05]  /*10e70*/  @!P1 BRA `(.L_x_1705) ;  /* 0x0000018000009947 */ /* 0x000fca0003800000 */
[----:B---34-:R-:W-:Y:S01]  /*10e80*/  IADD3 R4, -R26, R30, R4 ;  /* 0x0000001e1a047210 */ /* 0x018fe20007ffe104 */
        /* <DEDUP_REMOVED lines=12> */
.L_x_1707:
[----:B------:R-:W-:Y:S04]  /*10f50*/  MOV R9, c[0x0][0x32c] ;  /* 0x0000cb0000097a02 */ /* 0x000fe80000000f00 */
[----:B------:R-:W-:Y:S11]  /*10f60*/  ISETP.NE.AND P0, PT, R9, 0x1, PT ;  /* 0x000000010900780c */ /* 0x000ff60003f05270 */
[----:B------:R-:W-:Y:S02]  /*10f70*/  @!UPT UIADD3 URZ, URZ, URZ, URZ ;  /* 0x0000003f3f3ff290 */ /* 0x000fe4000fffe03f */
[----:B------:R-:W-:Y:S05]  /*10f80*/  @P0 IMAD.HI.U32 R9, R4, c[0x0][0x330], RZ ;  /* 0x0000cc0004090a27 */ /* 0x000fea00078e00ff */
[----:B------:R-:W-:Y:S02]  /*10f90*/  @P0 SHF.R.U32.HI R4, RZ, c[0x0][0x334], R9 ;  /* 0x0000cd00ff040a19 */ /* 0x000fe40000011609 */
.L_x_1708:
[----:B------:R-:W-:Y:S05]  /*10fa0*/  BSYNC B0 ;  /* 0x0000000000007941 */ /* 0x000fea0003800000 */
.L_x_1706:
[----:B------:R-:W-:Y:S04]  /*10fb0*/  IMAD R4, R4, c[0x0][0x32c], -R6 ;  /* 0x0000cb0004047a24 */ /* 0x000fe800078e0a06 */
[----:B------:R-:W-:Y:S05]  /*10fc0*/  IMAD.IADD R4, R4, 0x1, -R237 ;  /* 0x0000000104047824 */ /* 0x000fea00078e0aed */
[----:B------:R-:W-:Y:S02]  /*10fd0*/  IMNMX R0, R0, R4, !PT ;  /* 0x0000000400007217 */ /* 0x000fe40007800200 */
[----:B------:R-:W-:Y:S04]  /*10fe0*/  IADD3 R4, R4, c[0x0][0x32c], RZ ;  /* 0x0000cb0004047a10 */ /* 0x000fe80007ffe0ff */
[----:B------:R-:W-:Y:S02]  /*10ff0*/  IMNMX R3, R3, R4, PT ;  /* 0x0000000403037217 */ /* 0x000fe40003800200 */
.L_x_1705:
[----:B---34-:R-:W-:Y:S04]  /*11000*/  ISETP.GT.AND P2, PT, R220, -0x1, PT ;  /* 0xffffffffdc00780c */ /* 0x018fe80003f44270 */
        /* <DEDUP_REMOVED lines=65> */
.L_x_1711:
[----:B------:R-:W-:Y:S04]  /*11420*/  MOV R3, c[0x0][0x32c] ;  /* 0x0000cb0000037a02 */ /* 0x000fe80000000f00 */
[----:B------:R-:W-:Y:S11]  /*11430*/  ISETP.NE.AND P0, PT, R3, 0x1, PT ;  /* 0x000000010300780c */ /* 0x000ff60003f05270 */
[----:B------:R-:W-:Y:S02]  /*11440*/  @!UPT UIADD3 URZ, URZ, URZ, URZ ;  /* 0x0000003f3f3ff290 */ /* 0x000fe4000fffe03f */
[----:B------:R-:W-:Y:S05]  /*11450*/  @P0 IMAD.HI.U32 R3, R0, c[0x0][0x330], RZ ;  /* 0x0000cc0000030a27 */ /* 0x000fea00078e00ff */
[----:B------:R-:W-:Y:S02]  /*11460*/  @P0 SHF.R.U32.HI R0, RZ, c[0x0][0x334], R3 ;  /* 0x0000cd00ff000a19 */ /* 0x000fe40000011603 */
.L_x_1712:
[----:B------:R-:W-:Y:S05]  /*11470*/  BSYNC B0 ;  /* 0x0000000000007941 */ /* 0x000fea0003800000 */
.L_x_1710:
[----:B------:R-:W-:Y:S04]  /*11480*/  IMAD R6, R0, c[0x0][0x32c], -R6 ;  /* 0x0000cb0000067a24 */ /* 0x000fe800078e0a06 */
[----:B------:R-:W-:Y:S05]  /*11490*/  IMAD.IADD R0, R6, 0x1, -R237 ;  /* 0x0000000106007824 */ /* 0x000fea00078e0aed */
[----:B------:R-:W-:Y:S02]  /*114a0*/  IMNMX R4, R4, R0, !PT ;  /* 0x0000000004047217 */ /* 0x000fe40007800200 */
[----:B------:R-:W-:Y:S04]  /*114b0*/  IADD3 R0, R0, c[0x0][0x32c], RZ ;  /* 0x0000cb0000007a10 */ /* 0x000fe80007ffe0ff */
[----:B------:R-:W-:Y:S02]  /*114c0*/  IMNMX R5, R5, R0, PT ;  /* 0x0000000005057217 */ /* 0x000fe40003800200 */
.L_x_1709:
[----:B------:R-:W2:Y:S01]  /*114d0*/  LDL.LU R30, [R1] ;  /* 0x00000000011e7983 */ /* 0x000ea20000300800 */
[----:B------:R-:W-:Y:S02]  /*114e0*/  FMNMX.FTZ R0, R9, R2, !PT ;  /* 0x0000000209007209 */ /* 0x000fe40007810000 */
[----:B------:R-:W-:Y:S01]  /*114f0*/  ISETP.GT.AND P1, PT, R4, RZ, P2 ;  /* 0x000000ff0400720c */ /* 0x000fe20001724270 */
[----:B------:R-:W-:Y:S01]  /*11500*/  LDSM.16.MT88.4 R172, [R193] ;  /* 0x00000000c1ac783b */ /* 0x000fe20000004200 */
[----:B------:R-:W-:Y:S02]  /*11510*/  FMNMX.FTZ R0, R24, R0, !PT ;  /* 0x0000000018007209 */ /* 0x000fe40007810000 */
[----:B------:R-:W-:Y:S02]  /*11520*/  ISETP.LT.OR P1, PT, R5, 0x1, P1 ;  /* 0x000000010500780c */ /* 0x000fe40000f21670 */
[----:B------:R-:W-:Y:S02]  /*11530*/  FMNMX.FTZ R0, R23, R0, !PT ;  /* 0x0000000017007209 */ /* 0x000fe40007810000 */
[----:B------:R-:W-:Y:S01]  /*11540*/  FSEL R6, R225, -INF , !P1 ;  /* 0xff800000e1067808 */ /* 0x000fe20004800000 */
[----:B------:R-:W3:Y:S01]  /*11550*/  LDL.LU R227, [R1+0x8] ;  /* 0x0000080001e37983 */ /* 0x000ee20000300800 */
[----:B------:R-:W-:Y:S02]  /*11560*/  FMNMX.FTZ R0, R22, R0, !PT ;  /* 0x0000000016007209 */ /* 0x000fe40007810000 */
[----:B------:R-:W-:Y:S02]  /*11570*/  ISETP.GT.AND P1, PT, R4, 0x1, P2 ;  /* 0x000000010400780c */ /* 0x000fe40001724270 */
[----:B------:R-:W-:Y:S02]  /*11580*/  FMNMX.FTZ R0, R21, R0, !PT ;  /* 0x0000000015007209 */ /* 0x000fe40007810000 */
        /* <DEDUP_REMOVED lines=22> */
[C---:B------:R-:W-:Y:S03]  /*116f0*/  ISETP.GT.AND P1, PT, R4.reuse, 0x11, P2 ;  /* 0x000000110400780c */ /* 0x040fe60001724270 */
[----:B------:R-:W1:Y:S01]  /*11700*/  SHFL.BFLY PT, R3, R0, 0x2, 0x1f ;  /* 0x0c401f0000037f89 */ /* 0x000e6200000e0000 */
        /* <DEDUP_REMOVED lines=27> */
[----:B------:R-:W-:Y:S04]  /*118c0*/  ISETP.LT.OR P1, PT, R5, 0x39, P1 ;  /* 0x000000390500780c */ /* 0x000fe80000f21670 */
[----:B------:R-:W-:Y:S02]  /*118d0*/  FSEL R189, R25, -INF , !P1 ;  /* 0xff80000019bd7808 */ /* 0x000fe40004800000 */
[----:B-1----:R-:W-:Y:S05]  /*118e0*/  FMNMX.FTZ R0, R0, R3, !PT ;  /* 0x0000000300007209 */ /* 0x002fea0007810000 */
[----:B------:R-:W1:Y:S02]  /*118f0*/  SHFL.BFLY PT, R3, R0, 0x1, 0x1f ;  /* 0x0c201f0000037f89 */ /* 0x000e6400000e0000 */
[----:B-1----:R-:W-:Y:S04]  /*11900*/  FMNMX.FTZ R132, R0, R3, !PT ;  /* 0x0000000300847209 */ /* 0x002fe80007810000 */
[C---:B------:R-:W-:Y:S04]  /*11910*/  FSETP.NEU.FTZ.AND P0, PT, R132.reuse, -INF , PT ;  /* 0xff8000008400780b */ /* 0x040fe80003f1d000 */
[----:B------:R-:W-:Y:S05]  /*11920*/  FSEL R0, R132, RZ, P0 ;  /* 0x000000ff84007208 */ /* 0x000fea0000000000 */
[----:B------:R-:W-:Y:S02]  /*11930*/  FADD.FTZ R3, -R0, R2 ;  /* 0x0000000200037221 */ /* 0x000fe40000010100 */
[----:B------:R-:W-:Y:S05]  /*11940*/  FMUL.FTZ R0, R132, c[0x0][0x2d0] ;  /* 0x0000b40084007a20 */ /* 0x000fea0000410000 */
[----:B------:R-:W-:Y:S02]  /*11950*/  FSEL R0, R0, RZ, P0 ;  /* 0x000000ff00007208 */ /* 0x000fe40000000000 */
[----:B------:R-:W-:Y:S03]  /*11960*/  ISETP.GT.AND P0, PT, R4, 0x39, P2 ;  /* 0x000000390400780c */ /* 0x000fe60001704270 */
[--C-:B------:R-:W-:Y:S01]  /*11970*/  FFMA.FTZ R186, R20, c[0x0][0x2d0], -R0.reuse ;  /* 0x0000b40014ba7a23 */ /* 0x100fe20000010800 */
[----:B------:R-:W-:Y:S01]  /*11980*/  ISETP.LT.OR P0, PT, R5, 0x3a, P0 ;  /* 0x0000003a0500780c */ /* 0x000fe20000701670 */
[--C-:B------:R-:W-:Y:S02]  /*11990*/  FFMA.FTZ R185, R19, c[0x0][0x2d0], -R0.reuse ;  /* 0x0000b40013b97a23 */ /* 0x100fe40000010800 */
[--C-:B------:R-:W-:Y:S01]  /*119a0*/  FFMA.FTZ R4, R9, c[0x0][0x2d0], -R0.reuse ;  /* 0x0000b40009047a23 */ /* 0x100fe20000010800 */
[----:B------:R-:W-:Y:S01]  /*119b0*/  FSEL R134, R29, -INF , !P0 ;  /* 0xff8000001d867808 */ /* 0x000fe20004000000 */
        /* <DEDUP_REMOVED lines=14> */
[----:B------:R-:W-:Y:S01]  /*11aa0*/  FFMA.FTZ R223, R10, c[0x0][0x2d0], -R0 ;  /* 0x0000b4000adf7a23 */ /* 0x000fe20000010800 */
[----:B------:R-:W-:Y:S01]  /*11ab0*/  FMNMX.FTZ R0, R6, R133, !PT ;  /* 0x0000008506007209 */ /* 0x000fe20007810000 */
[----:B------:R-:W-:Y:S03]  /*11ac0*/  MUFU.EX2 R15, R9 ;  /* 0x00000009000f7308 */ /* 0x000fe60000000800 */
[----:B------:R-:W-:Y:S04]  /*11ad0*/  FMNMX.FTZ R0, R8, R0, !PT ;  /* 0x0000000008007209 */ /* 0x000fe80007810000 */
[----:B------:R-:W-:Y:S03]  /*11ae0*/  FMNMX.FTZ R0, R7, R0, !PT ;  /* 0x0000000007007209 */ /* 0x000fe60007810000 */
[----:B------:R-:W4:Y:S01]  /*11af0*/  MUFU.EX2 R14, R22 ;  /* 0x00000016000e7308 */ /* 0x000f220000000800 */
[----:B------:R-:W-:Y:S02]  /*11b00*/  FMNMX.FTZ R0, R26, R0, !PT ;  /* 0x000000001a007209 */ /* 0x000fe40007810000 */
[----:B-1----:R-:W-:Y:S02]  /*11b10*/  F2FP.PACK_AB R168, R5, R4 ;  /* 0x0000000405a8723e */ /* 0x002fe400000000ff */
[----:B------:R-:W-:Y:S04]  /*11b20*/  FMNMX.FTZ R0, R177, R0, !PT ;  /* 0x00000000b1007209 */ /* 0x000fe80007810000 */
[----:B------:R-:W-:Y:S01]  /*11b30*/  FMNMX.FTZ R0, R176, R0, !PT ;  /* 0x00000000b0007209 */ /* 0x000fe20007810000 */
[----:B------:R-:W-:Y:S03]  /*11b40*/  MUFU.EX2 R135, R135 ;  /* 0x0000008700877308 */ /* 0x000fe60000000800 */
[----:B------:R-:W-:Y:S04]  /*11b50*/  FMNMX.FTZ R0, R178, R0, !PT ;  /* 0x00000000b2007209 */ /* 0x000fe80007810000 */
[----:B------:R-:W-:Y:S04]  /*11b60*/  FMNMX.FTZ R0, R179, R0, !PT ;  /* 0x00000000b3007209 */ /* 0x000fe80007810000 */
[----:B------:R-:W-:Y:S02]  /*11b70*/  FMNMX.FTZ R0, R180, R0, !PT ;  /* 0x00000000b4007209 */ /* 0x000fe40007810000 */
[----:B----4-:R-:W-:Y:S02]  /*11b80*/  F2FP.PACK_AB R170, R14, R15 ;  /* 0x0000000f0eaa723e */ /* 0x010fe400000000ff */
        /* <DEDUP_REMOVED lines=8> */
[----:B-1----:R-:W-:Y:S01]  /*11c10*/  FMNMX.FTZ R2, R0, R2, !PT ;  /* 0x0000000200027209 */ /* 0x002fe20007810000 */
[----:B------:R-:W-:Y:S05]  /*11c20*/  FMUL.FTZ R0, R3, c[0x0][0x2d0] ;  /* 0x0000b40003007a20 */ /* 0x000fea0000410000 */
[----:B------:R-:W1:Y:S01]  /*11c30*/  SHFL.BFLY PT, R3, R2, 0x1, 0x1f ;  /* 0x0c201f0002037f89 */ /* 0x000e6200000e0000 */
[----:B------:R-:W2:Y:S01]  /*11c40*/  MUFU.EX2 R0, R0 ;  /* 0x0000000000007308 */ /* 0x000ea20000000800 */
[----:B-1----:R-:W-:Y:S01]  /*11c50*/  FMNMX.FTZ R3, R2, R3, !PT ;  /* 0x0000000302037209 */ /* 0x002fe20007810000 */
[C---:B--2---:R-:W-:Y:S03]  /*11c60*/  FFMA.FTZ R2, R0.reuse, R30, R4 ;  /* 0x0000001e00027223 */ /* 0x044fe60000010004 */
[C---:B------:R-:W-:Y:S01]  /*11c70*/  FSETP.NEU.FTZ.AND P0, PT, R3.reuse, -INF , PT ;  /* 0xff8000000300780b */ /* 0x040fe20003f1d000 */
[----:B------:R-:W-:Y:S02]  /*11c80*/  FMUL.FTZ R4, R3, c[0x0][0x2d0] ;  /* 0x0000b40003047a20 */ /* 0x000fe40000410000 */
[----:B------:R-:W-:Y:S01]  /*11c90*/  FADD.FTZ R11, R5, R2 ;  /* 0x00000002050b7221 */ /* 0x000fe20000010000 */
[----:B------:R-:W-:Y:S01]  /*11ca0*/  FSEL R2, R3, RZ, P0 ;  /* 0x000000ff03027208 */ /* 0x000fe20000000000 */
[C---:B------:R-:W-:Y:S02]  /*11cb0*/  FMUL.FTZ R5, R0.reuse, R137 ;  /* 0x0000008900057220 */ /* 0x040fe40000410000 */
[----:B------:R-:W-:Y:S02]  /*11cc0*/  FMUL.FTZ R9, R0, R141 ;  /* 0x0000008d00097220 */ /* 0x000fe40000410000 */
[----:B------:R-:W-:Y:S01]  /*11cd0*/  FADD.FTZ R2, -R2, R133 ;  /* 0x0000008502027221 */ /* 0x000fe20000010100 */
[----:B------:R-:W-:Y:S01]  /*11ce0*/  FSEL R133, R4, RZ, P0 ;  /* 0x000000ff04857208 */ /* 0x000fe20000000000 */
[----:B------:R-:W-:Y:S01]  /*11cf0*/  FMUL.FTZ R4, R0, R136 ;  /* 0x0000008800047220 */ /* 0x000fe20000410000 */
[----:B------:R-:W-:Y:S01]  /*11d00*/  ISETP.GT.AND P0, PT, R220, R230, PT ;  /* 0x000000e6dc00720c */ /* 0x000fe20003f04270 */
[----:B------:R-:W-:Y:S02]  /*11d10*/  FMUL.FTZ R2, R2, c[0x0][0x2d0] ;  /* 0x0000b40002027a20 */ /* 0x000fe40000410000 */
[C---:B------:R-:W-:Y:S02]  /*11d20*/  FMUL.FTZ R32, R0.reuse, R164 ;  /* 0x000000a400207220 */ /* 0x040fe40000410000 */
[----:B------:R-:W-:Y:S02]  /*11d30*/  FMUL.FTZ R33, R0, R165 ;  /* 0x000000a500217220 */ /* 0x000fe40000410000 */
[--C-:B------:R-:W-:Y:S02]  /*11d40*/  FFMA.FTZ R10, R8, c[0x0][0x2d0], -R133.reuse ;  /* 0x0000b400080a7a23 */ /* 0x100fe40000010885 */
        /* <DEDUP_REMOVED lines=63> */
[----:B------:R1:W2:Y:S01]  /*12140*/  MUFU.EX2 R0, R2 ;  /* 0x0000000200007308 */ /* 0x0002a20000000800 */
[--C-:B------:R-:W-:Y:S02]  /*12150*/  FFMA.FTZ R6, R6, c[0x0][0x2d0], -R133.reuse ;  /* 0x0000b40006067a23 */ /* 0x100fe40000010885 */
[--C-:B------:R-:W-:Y:S07]  /*12160*/  FFMA.FTZ R7, R7, c[0x0][0x2d0], -R133.reuse ;  /* 0x0000b40007077a23 */ /* 0x100fee0000010885 */
[----:B------:R-:W4:Y:S10]  /*12170*/  MUFU.EX2 R157, R6 ;  /* 0x00000006009d7308 */ /* 0x000f340000000800 */
[----:B------:R5:W-:Y:S01]  /*12180*/  MUFU.EX2 R156, R7 ;  /* 0x00000007009c7308 */ /* 0x000be20000000800 */
[----:B-1----:R-:W-:Y:S02]  /*12190*/  FFMA.FTZ R2, R26, c[0x0][0x2d0], -R133 ;  /* 0x0000b4001a027a23 */ /* 0x002fe40000010885 */
[C---:B--2---:R-:W-:Y:S02]  /*121a0*/  FMUL.FTZ R10, R0.reuse, R142 ;  /* 0x0000008e000a7220 */ /* 0x044fe40000410000 */
[C---:B------:R-:W-:Y:S05]  /*121b0*/  FMUL.FTZ R18, R0.reuse, R150 ;  /* 0x0000009600127220 */ /* 0x040fea0000410000 */
[----:B------:R-:W1:Y:S01]  /*121c0*/  MUFU.EX2 R153, R2 ;  /* 0x0000000200997308 */ /* 0x000e620000000800 */
[C---:B------:R-:W-:Y:S02]  /*121d0*/  FMUL.FTZ R19, R0.reuse, R151 ;  /* 0x0000009700137220 */ /* 0x040fe40000410000 */
[C---:B------:R-:W-:Y:S01]  /*121e0*/  FMUL.FTZ R22, R0.reuse, R154 ;  /* 0x0000009a00167220 */ /* 0x040fe20000410000 */
[----:B----4-:R-:W-:Y:S01]  /*121f0*/  F2FP.PACK_AB R169, R145, R157 ;  /* 0x0000009d91a9723e */ /* 0x010fe200000000ff */
[----:B------:R-:W-:Y:S02]  /*12200*/  FADD.FTZ R6, R15, R11 ;  /* 0x0000000b0f067221 */ /* 0x000fe40000010000 */
[----:B------:R-:W-:Y:S02]  /*12210*/  FMUL.FTZ R11, R0, R143 ;  /* 0x0000008f000b7220 */ /* 0x000fe40000410000 */
[----:B------:R-:W-:Y:S01]  /*12220*/  FADD.FTZ R144, R14, R6 ;  /* 0x000000060e907221 */ /* 0x000fe20000010000 */
[----:B------:R-:W-:Y:S01]  /*12230*/  LDSM.16.MT88.4 R140, [R193+0x800] ;  /* 0x00080000c18c783b */ /* 0x000fe20000004200 */
[C---:B------:R-:W-:Y:S01]  /*12240*/  FMUL.FTZ R6, R0.reuse, R138 ;  /* 0x0000008a00067220 */ /* 0x040fe20000410000 */
[----:B------:R-:W2:Y:S01]  /*12250*/  MUFU.EX2 R151, R186 ;  /* 0x000000ba00977308 */ /* 0x000ea20000000800 */
[C---:B------:R-:W-:Y:S02]  /*12260*/  FMUL.FTZ R14, R0.reuse, R146 ;  /* 0x00000092000e7220 */ /* 0x040fe40000410000 */
[C---:B-----5:R-:W-:Y:S02]  /*12270*/  FMUL.FTZ R7, R0.reuse, R139 ;  /* 0x0000008b00077220 */ /* 0x060fe40000410000 */
[C---:B------:R-:W-:Y:S01]  /*12280*/  FMUL.FTZ R15, R0.reuse, R147 ;  /* 0x00000093000f7220 */ /* 0x040fe20000410000 */
[----:B------:R-:W4:Y:S01]  /*12290*/  LDSM.16.MT88.4 R136, [R194] ;  /* 0x00000000c288783b */ /* 0x000f220000004200 */
[C---:B------:R-:W-:Y:S02]  /*122a0*/  FMUL.FTZ R23, R0.reuse, R155 ;  /* 0x0000009b00177220 */ /* 0x040fe40000410000 */
[C---:B------:R-:W-:Y:S01]  /*122b0*/  FMUL.FTZ R27, R0.reuse, R159 ;  /* 0x0000009f001b7220 */ /* 0x040fe20000410000 */
[----:B------:R-:W-:Y:S01]  /*122c0*/  MUFU.EX2 R186, R190 ;  /* 0x000000be00ba7308 */ /* 0x000fe20000000800 */
[C---:B------:R-:W-:Y:S01]  /*122d0*/  FMUL.FTZ R26, R0.reuse, R158 ;  /* 0x0000009e001a7220 */ /* 0x040fe20000410000 */
[----:B-1----:R-:W-:Y:S01]  /*122e0*/  F2FP.PACK_AB R171, R153, R156 ;  /* 0x0000009c99ab723e */ /* 0x002fe200000000ff */
[C---:B------:R-:W-:Y:S02]  /*122f0*/  FMUL.FTZ R34, R0.reuse, R166 ;  /* 0x000000a600227220 */ /* 0x040fe40000410000 */
[C---:B------:R-:W-:Y:S02]  /*12300*/  FMUL.FTZ R35, R0.reuse, R167 ;  /* 0x000000a700237220 */ /* 0x040fe40000410000 */
[----:B------:R-:W-:Y:S01]  /*12310*/  LDSM.16.MT88.4 R164, [R196+0x1800] ;  /* 0x00180000c4a4783b */ /* 0x000fe20000004200 */
[----:B------:R-:W-:Y:S01]  /*12320*/  FADD.FTZ R148, R135, R144 ;  /* 0x0000009087947221 */ /* 0x000fe20000010000 */
[C---:B------:R-:W-:Y:S01]  /*12330*/  HMMA.16816.F32 R4, R168.reuse, R172, R4 ;  /* 0x000000aca804723c */ /* 0x040fe20000001804 */
[----:B------:R-:W1:Y:S04]  /*12340*/  MUFU.EX2 R158, R185 ;  /* 0x000000b9009e7308 */ /* 0x000e680000000800 */
[C---:B------:R-:W-:Y:S02]  /*12350*/  FMUL.FTZ R30, R0.reuse, R162 ;  /* 0x000000a2001e7220 */ /* 0x040fe40000410000 */
[C---:B------:R-:W-:Y:S01]  /*12360*/  FMUL.FTZ R31, R0.reuse, R163 ;  /* 0x000000a3001f7220 */ /* 0x040fe20000410000 */
[C---:B------:R-:W-:Y:S03]  /*12370*/  HMMA.16816.F32 R8, R168.reuse, R174, R8 ;  /* 0x000000aea808723c */ /* 0x040fe60000001808 */
[----:B------:R-:W-:Y:S01]  /*12380*/  MUFU.EX2 R185, R191 ;  /* 0x000000bf00b97308 */ /* 0x000fe20000000800 */
[C---:B------:R-:W-:Y:S02]  /*12390*/  FMUL.FTZ R38, R0.reuse, R38 ;  /* 0x0000002600267220 */ /* 0x040fe40000410000 */
[C---:B------:R-:W-:Y:S02]  /*123a0*/  FMUL.FTZ R39, R0.reuse, R39 ;  /* 0x0000002700277220 */ /* 0x040fe40000410000 */
[C---:B------:R-:W-:Y:S04]  /*123b0*/  FMUL.FTZ R42, R0.reuse, R42 ;  /* 0x0000002a002a7220 */ /* 0x040fe80000410000 */
[C---:B------:R-:W-:Y:S02]  /*123c0*/  FMUL.FTZ R43, R0.reuse, R43 ;  /* 0x0000002b002b7220 */ /* 0x040fe40000410000 */
[C---:B------:R-:W-:Y:S02]  /*123d0*/  FMUL.FTZ R46, R0.reuse, R46 ;  /* 0x0000002e002e7220 */ /* 0x040fe40000410000 */
[C---:B------:R-:W-:Y:S02]  /*123e0*/  FMUL.FTZ R47, R0.reuse, R47 ;  /* 0x0000002f002f7220 */ /* 0x040fe40000410000 */
[C---:B------:R-:W-:Y:S01]  /*123f0*/  FMUL.FTZ R50, R0.reuse, R50 ;  /* 0x0000003200327220 */ /* 0x040fe20000410000 */
[C---:B----4-:R-:W-:Y:S03]  /*12400*/  HMMA.16816.F32 R12, R168.reuse, R136, R12 ;  /* 0x00000088a80c723c */ /* 0x050fe6000000180c */
[C---:B------:R-:W-:Y:S02]  /*12410*/  FMUL.FTZ R51, R0.reuse, R51 ;  /* 0x0000003300337220 */ /* 0x040fe40000410000 */
[C---:B------:R-:W-:Y:S02]  /*12420*/  FMUL.FTZ R54, R0.reuse, R54 ;  /* 0x0000003600367220 */ /* 0x040fe40000410000 */
[C---:B------:R-:W-:Y:S01]  /*12430*/  FMUL.FTZ R55, R0.reuse, R55 ;  /* 0x0000003700377220 */ /* 0x040fe20000410000 */
[C---:B------:R-:W-:Y:S01]  /*12440*/  HMMA.16816.F32 R16, R168.reuse, R138, R16 ;  /* 0x0000008aa810723c */ /* 0x040fe20000001810 */
[----:B------:R-:W4:Y:S03]  /*12450*/  LDSM.16.MT88.4 R136, [R197] ;  /* 0x00000000c588783b */ /* 0x000f260000004200 */
        /* <DEDUP_REMOVED lines=31> */
[----:B------:R-:W-:Y:S02]  /*12650*/  FFMA.FTZ R2, R177, c[0x0][0x2d0], -R133 ;  /* 0x0000b400b1027a23 */ /* 0x000fe40000010885 */
[C---:B------:R-:W-:Y:S01]  /*12660*/  FMUL.FTZ R114, R0.reuse, R114 ;  /* 0x0000007200727220 */ /* 0x040fe20000410000 */
[----:B------:R-:W-:Y:S01]  /*12670*/  MUFU.EX2 R177, R226 ;  /* 0x000000e200b17308 */ /* 0x000fe20000000800 */
[C---:B------:R-:W-:Y:S02]  /*12680*/  FMUL.FTZ R115, R0.reuse, R115 ;  /* 0x0000007300737220 */ /* 0x040fe40000410000 */
[C---:B------:R-:W-:Y:S02]  /*12690*/  FMUL.FTZ R118, R0.reuse, R118 ;  /* 0x0000007600767220 */ /* 0x040fe40000410000 */
[C---:B------:R-:W-:Y:S02]  /*126a0*/  FMUL.FTZ R119, R0.reuse, R119 ;  /* 0x0000007700777220 */ /* 0x040fe40000410000 */
[C---:B------:R-:W-:Y:S02]  /*126b0*/  FMUL.FTZ R122, R0.reuse, R122 ;  /* 0x0000007a007a7220 */ /* 0x040fe40000410000 */
[C---:B------:R-:W-:Y:S01]  /*126c0*/  FMUL.FTZ R123, R0.reuse, R123 ;  /* 0x0000007b007b7220 */ /* 0x040fe20000410000 */
[----:B------:R5:W1:Y:S01]  /*126d0*/  MUFU.EX2 R149, R2 ;  /* 0x0000000200957308 */ /* 0x000a620000000800 */
[C---:B------:R-:W-:Y:S02]  /*126e0*/  FMUL.FTZ R126, R0.reuse, R126 ;  /* 0x0000007e007e7220 */ /* 0x040fe40000410000 */
[C---:B------:R-:W-:Y:S02]  /*126f0*/  FMUL.FTZ R127, R0.reuse, R127 ;  /* 0x0000007f007f7220 */ /* 0x040fe40000410000 */
[C---:B------:R-:W-:Y:S02]  /*12700*/  FMUL.FTZ R130, R0.reuse, R130 ;  /* 0x0000008200827220 */ /* 0x040fe40000410000 */
[C---:B------:R-:W-:Y:S01]  /*12710*/  FMUL.FTZ R131, R0.reuse, R131 ;  /* 0x0000008300837220 */ /* 0x040fe20000410000 */
[C---:B----4-:R-:W-:Y:S03]  /*12720*/  HMMA.16816.F32 R28, R168.reuse, R136, R28 ;  /* 0x00000088a81c723c */ /* 0x050fe6000000181c */
[----:B---3--:R-:W-:Y:S04]  /*12730*/  FFMA.FTZ R0, R0, R227, R157 ;  /* 0x000000e300007223 */ /* 0x008fe8000001009d */
[----:B------:R-:W-:Y:S01]  /*12740*/  FADD.FTZ R0, R145, R0 ;  /* 0x0000000091007221 */ /* 0x000fe20000010000 */
[C---:B------:R-:W-:Y:S01]  /*12750*/  HMMA.16816.F32 R32, R168.reuse, R138, R32 ;  /* 0x0000008aa820723c */ /* 0x040fe20000001820 */
[----:B------:R-:W3:Y:S03]  /*12760*/  LDSM.16.MT88.4 R136, [R193+0x2000] ;  /* 0x00200000c188783b */ /* 0x000ee60000004200 */
[--C-:B-----5:R-:W-:Y:S05]  /*12770*/  FFMA.FTZ R2, R176, c[0x0][0x2d0], -R133.reuse ;  /* 0x0000b400b0027a23 */ /* 0x120fea0000010885 */
[----:B------:R-:W-:Y:S01]  /*12780*/  LDSM.16.MT88.4 R144, [R194+0x1000] ;  /* 0x00100000c290783b */ /* 0x000fe20000004200 */
[----:B------:R4:W5:Y:S02]  /*12790*/  MUFU.EX2 R150, R2 ;  /* 0x0000000200967308 */ /* 0x0009640000000800 */
[--C-:B----4-:R-:W-:Y:S08]  /*127a0*/  FFMA.FTZ R2, R178, c[0x0][0x2d0], -R133.reuse ;  /* 0x0000b400b2027a23 */ /* 0x110ff00000010885 */
[----:B------:R-:W-:Y:S01]  /*127b0*/  MUFU.EX2 R178, R225 ;  /* 0x000000e100b27308 */ /* 0x000fe20000000800 */
[C---:B---3--:R-:W-:Y:S09]  /*127c0*/  HMMA.16816.F32 R36, R168.reuse, R136, R36 ;  /* 0x00000088a824723c */ /* 0x048ff20000001824 */
[----:B------:R3:W-:Y:S01]  /*127d0*/  MUFU.EX2 R154, R2 ;  /* 0x00000002009a7308 */ /* 0x0007e20000000800 */
[C---:B------:R-:W-:Y:S01]  /*127e0*/  HMMA.16816.F32 R40, R168.reuse, R138, R40 ;  /* 0x0000008aa828723c */ /* 0x040fe20000001828 */
[----:B------:R-:W4:Y:S02]  /*127f0*/  LDSM.16.MT88.4 R136, [R194+0x2000] ;  /* 0x00200000c288783b */ /* 0x000f240000004200 */
[--C-:B---3--:R-:W-:Y:S06]  /*12800*/  FFMA.FTZ R2, R179, c[0x0][0x2d0], -R133.reuse ;  /* 0x0000b400b3027a23 */ /* 0x108fec0000010885 */
[----:B------:R-:W-:Y:S10]  /*12810*/  MUFU.EX2 R179, R224 ;  /* 0x000000e000b37308 */ /* 0x000ff40000000800 */
[----:B------:R3:W1:Y:S01]  /*12820*/  MUFU.EX2 R155, R2 ;  /* 0x00000002009b7308 */ /* 0x0006620000000800 */
[C---:B----4-:R-:W-:Y:S08]  /*12830*/  HMMA.16816.F32 R44, R168.reuse, R136, R44 ;  /* 0x00000088a82c723c */ /* 0x050ff0000000182c */
[C---:B------:R-:W-:Y:S01]  /*12840*/  HMMA.16816.F32 R48, R168.reuse, R138, R48 ;  /* 0x0000008aa830723c */ /* 0x040fe20000001830 */
[----:B------:R-:W4:Y:S03]  /*12850*/  LDSM.16.MT88.4 R136, [R197+0x2000] ;  /* 0x00200000c588783b */ /* 0x000f260000004200 */
[--C-:B---3--:R-:W-:Y:S02]  /*12860*/  FFMA.FTZ R2, R180, c[0x0][0x2d0], -R133.reuse ;  /* 0x0000b400b4027a23 */ /* 0x108fe40000010885 */
[----:B------:R-:W3:Y:S10]  /*12870*/  MUFU.EX2 R180, R223 ;  /* 0x000000df00b47308 */ /* 0x000ef40000000800 */
[----:B------:R1:W-:Y:S01]  /*12880*/  MUFU.EX2 R152, R2 ;  /* 0x0000000200987308 */ /* 0x0003e20000000800 */
[C---:B----4-:R-:W-:Y:S03]  /*12890*/  HMMA.16816.F32 R52, R168.reuse, R136, R52 ;  /* 0x00000088a834723c */ /* 0x050fe60000001834 */
[--C-:B-1----:R-:W-:Y:S05]  /*128a0*/  FFMA.FTZ R2, R181, c[0x0][0x2d0], -R133.reuse ;  /* 0x0000b400b5027a23 */ /* 0x102fea0000010885 */
[C---:B------:R-:W-:Y:S01]  /*128b0*/  HMMA.16816.F32 R56, R168.reuse, R138, R56 ;  /* 0x0000008aa838723c */ /* 0x040fe20000001838 */
[----:B------:R-:W1:Y:S01]  /*128c0*/  LDSM.16.MT88.4 R136, [R196+0x2000] ;  /* 0x00200000c488783b */ /* 0x000e620000004200 */
[----:B------:R4:W-:Y:S02]  /*128d0*/  MUFU.EX2 R176, R2 ;  /* 0x0000000200b07308 */ /* 0x0009e40000000800 */
[--C-:B----4-:R-:W-:Y:S08]  /*128e0*/  FFMA.FTZ R2, R182, c[0x0][0x2d0], -R133.reuse ;  /* 0x0000b400b6027a23 */ /* 0x110ff00000010885 */
[----:B------:R4:W-:Y:S01]  /*128f0*/  MUFU.EX2 R175, R2 ;  /* 0x0000000200af7308 */ /* 0x0009e20000000800 */
[C---:B-1----:R-:W-:Y:S08]  /*12900*/  HMMA.16816.F32 R60, R168.reuse, R136, R60 ;  /* 0x00000088a83c723c */ /* 0x042ff0000000183c */
[C---:B------:R-:W-:Y:S01]  /*12910*/  HMMA.16816.F32 R64, R168.reuse, R138, R64 ;  /* 0x0000008aa840723c */ /* 0x040fe20000001840 */
[----:B------:R-:W1:Y:S03]  /*12920*/  LDSM.16.MT88.4 R136, [R193+0x4000] ;  /* 0x00400000c188783b */ /* 0x000e660000004200 */
[--C-:B----4-:R-:W-:Y:S04]  /*12930*/  FFMA.FTZ R2, R183, c[0x0][0x2d0], -R133.reuse ;  /* 0x0000b400b7027a23 */ /* 0x110fe80000010885 */
[----:B------:R4:W-:Y:S04]  /*12940*/  MUFU.EX2 R174, R2 ;  /* 0x0000000200ae7308 */ /* 0x0009e80000000800 */
[----:B----4-:R-:W-:Y:S02]  /*12950*/  FADD.FTZ R2, R156, R0 ;  /* 0x000000009c027221 */ /* 0x010fe40000010000 */
[----:B--2---:R-:W-:Y:S02]  /*12960*/  FADD.FTZ R0, R151, R148 ;  /* 0x0000009497007221 */ /* 0x004fe40000010000 */
[----:B------:R-:W-:Y:S02]  /*12970*/  FADD.FTZ R2, R153, R2 ;  /* 0x0000000299027221 */ /* 0x000fe40000010000 */
[----:B------:R-:W-:Y:S01]  /*12980*/  FADD.FTZ R153, R158, R0 ;  /* 0x000000009e997221 */ /* 0x000fe20000010000 */
[C---:B-1----:R-:W-:Y:S03]  /*12990*/  HMMA.16816.F32 R68, R168.reuse, R136, R68 ;  /* 0x00000088a844723c */ /* 0x042fe60000001844 */
[----:B------:R-:W-:Y:S02]  /*129a0*/  FADD.FTZ R2, R149, R2 ;  /* 0x0000000295027221 */ /* 0x000fe40000010000 */
[--C-:B------:R-:W-:Y:S03]  /*129b0*/  FFMA.FTZ R0, R187, c[0x0][0x2d0], -R133.reuse ;  /* 0x0000b400bb007a23 */ /* 0x100fe60000010885 */
[C---:B------:R-:W-:Y:S01]  /*129c0*/  HMMA.16816.F32 R72, R168.reuse, R138, R72 ;  /* 0x0000008aa848723c */ /* 0x040fe20000001848 */
[----:B------:R-:W1:Y:S01]  /*129d0*/  LDSM.16.MT88.4 R136, [R194+0x4000] ;  /* 0x00400000c288783b */ /* 0x000e620000004200 */
[----:B------:R2:W-:Y:S02]  /*129e0*/  MUFU.EX2 R172, R0 ;  /* 0x0000000000ac7308 */ /* 0x0005e40000000800 */
[--C-:B--2---:R-:W-:Y:S04]  /*129f0*/  FFMA.FTZ R0, R188, c[0x0][0x2d0], -R133.reuse ;  /* 0x0000b400bc007a23 */ /* 0x104fe80000010885 */
        /* <DEDUP_REMOVED lines=21> */
[----:B------:R1:W2:Y:S03]  /*12b50*/  MUFU.EX2 R135, R0 ;  /* 0x0000000000877308 */ /* 0x0002a60000000800 */
[----:B-----5:R-:W-:Y:S03]  /*12b60*/  F2FP.PACK_AB R137, R150, R149 ;  /* 0x000000959689723e */ /* 0x020fe600000000ff */
[----:B------:R-:W-:Y:S02]  /*12b70*/  F2FP.PACK_AB R138, R161, R158 ;  /* 0x0000009ea18a723e */ /* 0x000fe400000000ff */
[----:B------:R-:W-:Y:S01]  /*12b80*/  F2FP.PACK_AB R139, R155, R154 ;  /* 0x0000009a9b8b723e */ /* 0x000fe200000000ff */
[----:B------:R-:W-:Y:S02]  /*12b90*/  LDSM.16.MT88.4 R156, [R197+0x1800] ;  /* 0x00180000c59c783b */ /* 0x000fe40000004200 */
[----:B------:R-:W-:Y:S02]  /*12ba0*/  F2FP.PACK_AB R168, R178, R177 ;  /* 0x000000b1b2a8723e */ /* 0x000fe400000000ff */
[----:B---3--:R-:W-:Y:S02]  /*12bb0*/  F2FP.PACK_AB R170, R180, R179 ;  /* 0x000000b3b4aa723e */ /* 0x008fe400000000ff */
[C---:B------:R-:W-:Y:S08]  /*12bc0*/  HMMA.16816.F32 R4, R136.reuse, R140, R4 ;  /* 0x0000008c8804723c */ /* 0x040ff00000001804 */
[C---:B------:R-:W-:Y:S01]  /*12bd0*/  HMMA.16816.F32 R8, R136.reuse, R142, R8 ;  /* 0x0000008e8808723c */ /* 0x040fe20000001808 */
[----:B------:R-:W3:Y:S03]  /*12be0*/  LDSM.16.MT88.4 R140, [R194+0x800] ;  /* 0x00080000c28c783b */ /* 0x000ee60000004200 */
[--C-:B-1----:R-:W-:Y:S01]  /*12bf0*/  FFMA.FTZ R0, R189, c[0x0][0x2d0], -R133.reuse ;  /* 0x0000b400bd007a23 */ /* 0x102fe20000010885 */
[----:B--2---:R-:W-:Y:S01]  /*12c00*/  F2FP.PACK_AB R169, R135, R172 ;  /* 0x000000ac87a9723e */ /* 0x004fe200000000ff */
[----:B------:R-:W-:Y:S02]  /*12c10*/  FFMA.FTZ R133, R134, c[0x0][0x2d0], -R133 ;  /* 0x0000b40086857a23 */ /* 0x000fe40000010885 */
[----:B------:R1:W-:Y:S10]  /*12c20*/  MUFU.EX2 R134, R0 ;  /* 0x0000000000867308 */ /* 0x0003f40000000800 */
[----:B------:R-:W2:Y:S01]  /*12c30*/  MUFU.EX2 R133, R133 ;  /* 0x0000008500857308 */ /* 0x000ea20000000800 */
[----:B-1----:R-:W-:Y:S02]  /*12c40*/  FADD.FTZ R0, R150, R2 ;  /* 0x0000000296007221 */ /* 0x002fe40000010000 */
[----:B------:R-:W-:Y:S01]  /*12c50*/  LDSM.16.MT88.4 R148, [R194+0x1800] ;  /* 0x00180000c294783b */ /* 0x000fe20000004200 */
[----:B------:R-:W-:Y:S02]  /*12c60*/  FADD.FTZ R2, R161, R153 ;  /* 0x00000099a1027221 */ /* 0x000fe40000010000 */
[----:B------:R-:W-:Y:S02]  /*12c70*/  FADD.FTZ R0, R154, R0 ;  /* 0x000000009a007221 */ /* 0x000fe40000010000 */
[----:B------:R-:W-:Y:S01]  /*12c80*/  FADD.FTZ R173, R160, R2 ;  /* 0x00000002a0ad7221 */ /* 0x000fe20000010000 */
[C---:B---3--:R-:W-:Y:S03]  /*12c90*/  HMMA.16816.F32 R12, R136.reuse, R140, R12 ;  /* 0x0000008c880c723c */ /* 0x048fe6000000180c */
[----:B--2---:R-:W-:Y:S01]  /*12ca0*/  F2FP.PACK_AB R171, R133, R134 ;  /* 0x0000008685ab723e */ /* 0x004fe200000000ff */
[----:B------:R-:W-:Y:S04]  /*12cb0*/  FADD.FTZ R0, R155, R0 ;  /* 0x000000009b007221 */ /* 0x000fe80000010000 */
[C---:B------:R-:W-:Y:S01]  /*12cc0*/  HMMA.16816.F32 R16, R136.reuse, R142, R16 ;  /* 0x0000008e8810723c */ /* 0x040fe20000001810 */
[----:B------:R-:W1:Y:S03]  /*12cd0*/  LDSM.16.MT88.4 R140, [R197+0x800] ;  /* 0x00080000c58c783b */ /* 0x000e660000004200 */
[----:B------:R-:W-:Y:S02]  /*12ce0*/  FADD.FTZ R2, R152, R0 ;  /* 0x0000000098027221 */ /* 0x000fe40000010000 */
[----:B------:R-:W-:Y:S02]  /*12cf0*/  FADD.FTZ R0, R184, R173 ;  /* 0x000000adb8007221 */ /* 0x000fe40000010000 */
[----:B------:R-:W-:Y:S04]  /*12d00*/  FADD.FTZ R2, R176, R2 ;  /* 0x00000002b0027221 */ /* 0x000fe80000010000 */
[----:B------:R-:W-:Y:S02]  /*12d10*/  FADD.FTZ R2, R175, R2 ;  /* 0x00000002af027221 */ /* 0x000fe40000010000 */
[----:B------:R-:W-:Y:S04]  /*12d20*/  FADD.FTZ R0, R185, R0 ;  /* 0x00000000b9007221 */ /* 0x000fe80000010000 */
        /* <DEDUP_REMOVED lines=140> */
[----:B------:R-:W-:Y:S01]  /*135f0*/  FADD.FTZ R2, R134, R0 ;  /* 0x0000000086027221 */ /* 0x000fe20000010000 */
[----:B------:R-:W-:Y:S01]  /*13600*/  IADD3 R0, R220, -0x1, RZ ;  /* 0xffffffffdc007810 */ /* 0x000fe20007ffe0ff */
[C---:B---3--:R-:W-:Y:S04]  /*13610*/  HMMA.16816.F32 R116, R168.reuse, R12, R116 ;  /* 0x0000000ca874723c */ /* 0x048fe80000001874 */
[----:B------:R-:W-:Y:S01]  /*13620*/  FADD.FTZ R4, R180, R4 ;  /* 0x00000004b4047221 */ /* 0x000fe20000010000 */
[----:B------:R-:W-:Y:S01]  /*13630*/  MOV R220, R0 ;  /* 0x0000000000dc7202 */ /* 0x000fe20000000f00 */
[----:B------:R-:W-:Y:S01]  /*13640*/  FADD.FTZ R2, R133, R2 ;  /* 0x0000000285027221 */ /* 0x000fe20000010000 */
[-C--:B------:R-:W-:Y:S01]  /*13650*/  MOV R12, R3.reuse ;  /* 0x00000003000c7202 */ /* 0x080fe20000000f00 */
[C---:B------:R-:W-:Y:S01]  /*13660*/  HMMA.16816.F32 R120, R168.reuse, R14, R120 ;  /* 0x0000000ea878723c */ /* 0x040fe20000001878 */
[----:B------:R-:W-:Y:S03]  /*13670*/  STL [R1], R4 ;  /* 0x0000000401007387 */ /* 0x000fe60000100800 */
[----:B------:R-:W-:Y:S01]  /*13680*/  MOV R133, R3 ;  /* 0x0000000300857202 */ /* 0x000fe20000000f00 */
[----:B------:R1:W-:Y:S03]  /*13690*/  STL [R1+0x8], R2 ;  /* 0x0000080201007387 */ /* 0x0003e60000100800 */
[C---:B----4-:R-:W-:Y:S08]  /*136a0*/  HMMA.16816.F32 R124, R168.reuse, R16, R124 ;  /* 0x00000010a87c723c */ /* 0x050ff0000000187c */
[----:B------:R-:W-:Y:S04]  /*136b0*/  HMMA.16816.F32 R128, R168, R18, R128 ;  /* 0x00000012a880723c */ /* 0x000fe80000001880 */
[----:B-1----:R-:W-:Y:S04]  /*136c0*/  MOV R2, R132 ;  /* 0x0000008400027202 */ /* 0x002fe80000000f00 */
[----:B------:R-:W-:-:S05]  /*136d0*/  @P0 BRA `(.L_x_1713) ;  /* 0xffffbd2000000947 */ /* 0x000fca000383ffff */
.L_x_1704:
[----:B------:R-:W-:Y:S02]  /*136e0*/  @!UPT UIADD3 URZ, URZ, URZ, URZ ;  /* 0x0000003f3f3ff290 */ /* 0x000fe4000fffe03f */
[----:B------:R-:W-:Y:S02]  /*136f0*/  MOV R7, 0x1f ;  /* 0x0000001f00077802 */ /* 0x000fe40000000f00 */
[----:B------:R-:W-:Y:S01]  /*13700*/  MOV R6, 0xffffffff ;  /* 0xffffffff00067802 */ /* 0x000fe20000000f00 */
[----:B------:R-:W-:Y:S06]  /*13710*/  BRA.DIV ~URZ, `(.L_x_1714) ;  /* 0x000068127f007947 */ /* 0x000fec000b800000 */
[----:B-1----:R-:W2:Y:S04]  /*13720*/  LDL R2, [R1] ;  /* 0x0000000001027983 */ /* 0x002ea80000100800 */
[----:B--2---:R1:W2:Y:S02]  /*13730*/  SHFL.BFLY PT, R0, R2, 0x2, 0x1f ;  /* 0x0c401f0002007f89 */ /* 0x0042a400000e0000 */
.L_x_1787:
[----:B-1----:R-:W3:Y:S02]  /*13740*/  LDL.LU R2, [R1] ;  /* 0x0000000001027983 */ /* 0x002ee40000300800 */
        /* <DEDUP_REMOVED lines=8> */
.L_x_1788:
        /* <DEDUP_REMOVED lines=21> */
[----:B------:R-:W-:Y:S02]  /*13920*/  FMUL.FTZ R61, R2, R69 ;  /* 0x00000045023d7220 */ /* 0x000fe40000410000 */
[----:B---3--:R-:W-:-:S02]  /*13930*/  @P1 FMUL.FTZ R5, R5, 0.69314718246459960938 ;  /* 0x3f31721805051820 */ /* 0x008fc40000410000 */
        /* <DEDUP_REMOVED lines=16> */
[----:B------:R-:W-:Y:S01]  /*13a40*/  @P1 FFMA.FTZ R21, R4, R132, R5 ;  /* 0x0000008404151223 */ /* 0x000fe20000010005 */
[----:B------:R-:W-:Y:S01]  /*13a50*/  MOV R4, 0x1 ;  /* 0x0000000100047802 */ /* 0x000fe20000000f00 */
        /* <DEDUP_REMOVED lines=37> */
[----:B------:R-:W-:Y:S02]  /*13cb0*/  FMUL.FTZ R85, R2, R129 ;  /* 0x0000008102557220 */ /* 0x000fe40000410000 */
[----:B------:R2:W3:Y:S01]  /*13cc0*/  @P0 MUFU.LG2 R2, R3 ;  /* 0x0000000300020308 */ /* 0x0004e20000000c00 */
[C---:B-1----:R-:W-:Y:S02]  /*13cd0*/  FMUL.FTZ R128, R0.reuse, R150 ;  /* 0x0000009600807220 */ /* 0x042fe40000410000 */
[C---:B------:R-:W-:Y:S02]  /*13ce0*/  FMUL.FTZ R129, R0.reuse, R151 ;  /* 0x0000009700817220 */ /* 0x040fe40000410000 */
[C---:B------:R-:W-:Y:S02]  /*13cf0*/  FMUL.FTZ R150, R0.reuse, R42 ;  /* 0x0000002a00967220 */ /* 0x040fe40000410000 */
[C---:B------:R-:W-:Y:S02]  /*13d00*/  FMUL.FTZ R151, R0.reuse, R43 ;  /* 0x0000002b00977220 */ /* 0x040fe40000410000 */
[----:B------:R-:W-:-:S02]  /*13d10*/  FMUL.FTZ R42, R0, R46 ;  /* 0x0000002e002a7220 */ /* 0x000fc40000410000 */
[C---:B------:R-:W-:Y:S02]  /*13d20*/  FMUL.FTZ R43, R0.reuse, R47 ;  /* 0x0000002f002b7220 */ /* 0x040fe40000410000 */
[C---:B------:R-:W-:Y:S02]  /*13d30*/  FMUL.FTZ R112, R0.reuse, R138 ;  /* 0x0000008a00707220 */ /* 0x040fe40000410000 */
[C---:B------:R-:W-:Y:S01]  /*13d40*/  FMUL.FTZ R113, R0.reuse, R139 ;  /* 0x0000008b00717220 */ /* 0x040fe20000410000 */
[----:B--2---:R-:W-:Y:S01]  /*13d50*/  @P0 MOV R3, 0x3f317218 ;  /* 0x3f31721800030802 */ /* 0x004fe20000000f00 */
        /* <DEDUP_REMOVED lines=10> */
[----:B---3--:R-:W-:Y:S02]  /*13e00*/  @P0 FMUL.FTZ R2, R2, 0.69314718246459960938 ;  /* 0x3f31721802020820 */ /* 0x008fe40000410000 */
        /* <DEDUP_REMOVED lines=49> */
.L_x_1661:
[----:B------:R2:W5:Y:S04]  /*14120*/  LDL R6, [R1+0x28] ;  /* 0x0000280001067983 */ /* 0x0005680000100800 */
        /* <DEDUP_REMOVED lines=18> */
.L_x_1717:
[----:B--2---:R-:W-:Y:S05]  /*14250*/  BSYNC B0 ;  /* 0x0000000000007941 */ /* 0x004fea0003800000 */
.L_x_1716:
        /* <DEDUP_REMOVED lines=149> */
[----:B------:R-:W-:Y:S01]  /*14bb0*/  STS [R10+0xc000], R3 ;  /* 0x00c000030a007388 */ /* 0x000fe20000000800 */
        /* <DEDUP_REMOVED lines=10> */
[----:B--2---:R-:W-:Y:S05]  /*14c60*/  @!P2 BRA `(.L_x_1720) ;  /* 0x000000300000a947 */ /* 0x004fea0003800000 */
[----:B-----5:R1:W2:Y:S04]  /*14c70*/  LDG.E R12, [R4.64] ;  /* 0x00000006040c7981 */ /* 0x0202a8000c1e1900 */
[----:B-1----:R-:W2:Y:S02]  /*14c80*/  LDG.E R4, [R4.64+0x4] ;  /* 0x0000040604047981 */ /* 0x002ea4000c1e1900 */
[----:B--2---:R-:W-:Y:S02]  /*14c90*/  IADD3 R12, -R12, R4, RZ ;  /* 0x000000040c0c7210 */ /* 0x004fe40007ffe1ff */
.L_x_1720:
[----:B--2---:R-:W2:Y:S04]  /*14ca0*/  LDL R114, [R1+0x48] ;  /* 0x0000480001727983 */ /* 0x004ea80000100800 */
[----:B------:R-:W3:Y:S04]  /*14cb0*/  LDL R3, [R1+0x44] ;  /* 0x0000440001037983 */ /* 0x000ee80000100800 */
[----:B------:R-:W3:Y:S04]  /*14cc0*/  LDL R111, [R1+0x18] ;  /* 0x00001800016f7983 */ /* 0x000ee80000100800 */
[----:B------:R-:W4:Y:S01]  /*14cd0*/  LDL R13, [R1+0x30] ;  /* 0x00003000010d7983 */ /* 0x000f220000100800 */
[----:B------:R-:W-:Y:S01]  /*14ce0*/  IMAD.MOV.U32 R10, RZ, RZ, 0x368 ;  /* 0x00000368ff0a7424 */ /* 0x000fe200078e00ff */
[----:B------:R-:W-:-:S02]  /*14cf0*/  ISETP.GT.AND P2, PT, R0, 0x1, PT ;  /* 0x000000010000780c */ /* 0x000fc40003f44270 */
[----:B------:R-:W4:Y:S02]  /*14d00*/  LDL R118, [R1+0xac] ;  /* 0x0000ac0001767983 */ /* 0x000f240000100800 */
[----:B------:R-:W-:-:S04]  /*14d10*/  SEL R10, R10, 0x328, P2 ;  /* 0x000003280a0a7807 */ /* 0x000fc80001000000 */
[----:B------:R-:W2:Y:S08]  /*14d20*/  LDC.64 R14, c[0x0][R10+0x168] ;  /* 0x00005a000a0e7b82 */ /* 0x000eb00000000a00 */
[----:B------:R-:W1:Y:S08]  /*14d30*/  LDC.64 R6, c[0x0][R10+0x170] ;  /* 0x00005c000a067b82 */ /* 0x000e700000000a00 */
[----:B------:R1:W2:Y:S08]  /*14d40*/  LDC.64 R18, c[0x0][R10+0x178] ;  /* 0x00005e000a127b82 */ /* 0x0002b00000000a00 */
[----:B------:R1:W2:Y:S01]  /*14d50*/  LDC.64 R16, c[0x0][R10+0x160] ;  /* 0x000058000a107b82 */ /* 0x0002a20000000a00 */
[----:B------:R-:W-:Y:S01]  /*14d60*/  ISETP.NE.U32.AND P0, PT, RZ, c[0x0][0x500], PT ;  /* 0x00014000ff007a0c */ /* 0x000fe20003f05070 */
[----:B------:R-:W-:-:S03]  /*14d70*/  IMAD.MOV.U32 R0, RZ, RZ, c[0x0][0x4e8] ;  /* 0x00013a00ff007624 */ /* 0x000fc600078e00ff */
[----:B------:R-:W-:Y:S02]  /*14d80*/  ISETP.NE.AND.EX P0, PT, RZ, c[0x0][0x504], PT, P0 ;  /* 0x00014100ff007a0c */ /* 0x000fe40003f05300 */
[----:B------:R-:W-:Y:S02]  /*14d90*/  ISETP.NE.AND P3, PT, R0, 0x1, PT ;  /* 0x000000010000780c */ /* 0x000fe40003f65270 */
[----:B------:R-:W-:Y:S02]  /*14da0*/  SHF.R.S32.HI R4, RZ, 0x1f, R8 ;  /* 0x0000001fff047819 */ /* 0x000fe40000011408 */
[----:B------:R-:W-:Y:S02]  /*14db0*/  SEL R0, R8, RZ, !P0 ;  /* 0x000000ff08007207 */ /* 0x000fe40004000000 */
[----:B------:R-:W-:Y:S01]  /*14dc0*/  SEL R5, R4, RZ, !P0 ;  /* 0x000000ff04057207 */ /* 0x000fe20004000000 */
[----:B------:R-:W2:Y:S02]  /*14dd0*/  S2R R119, SR_TID.X ;  /* 0x0000000000777919 */ /* 0x000ea40000002100 */
[----:B-1----:R-:W-:-:S02]  /*14de0*/  IMAD R4, R7, R0, RZ ;  /* 0x0000000007047224 */ /* 0x002fc400078e02ff */
[----:B--2---:R-:W-:Y:S02]  /*14df0*/  IMAD R11, R15, R114, RZ ;  /* 0x000000720f0b7224 */ /* 0x004fe400078e02ff */
[----:B------:R-:W2:Y:S01]  /*14e00*/  LDL.LU R15, [R1+0x1c] ;  /* 0x00001c00010f7983 */ /* 0x000ea20000300800 */
[----:B------:R-:W-:Y:S02]  /*14e10*/  IMAD R10, R6, R5, R4 ;  /* 0x00000005060a7224 */ /* 0x000fe400078e0204 */
[----:B---3--:R-:W-:-:S04]  /*14e20*/  IMAD.IADD R3, R3, 0x1, R111 ;  /* 0x0000000103037824 */ /* 0x008fc800078e026f */
[----:B------:R-:W-:-:S04]  /*14e30*/  @P3 IMAD.HI.U32 R5, R3, c[0x0][0x4ec], RZ ;  /* 0x00013b0003053a27 */ /* 0x000fc800078e00ff */
[----:B------:R-:W-:Y:S01]  /*14e40*/  IMAD.MOV.U32 R4, RZ, RZ, R3 ;  /* 0x000000ffff047224 */ /* 0x000fe200078e0003 */
[----:B------:R-:W-:Y:S01]  /*14e50*/  @P3 SHF.R.U32.HI R4, RZ, c[0x0][0x4f0], R5 ;  /* 0x00013c00ff043a19 */ /* 0x000fe20000011605 */
[----:B------:R-:W-:Y:S01]  /*14e60*/  IMAD.WIDE.U32 R6, R6, R0, RZ ;  /* 0x0000000006067225 */ /* 0x000fe200078e00ff */
[----:B----4-:R-:W-:-:S03]  /*14e70*/  SEL R5, R13, RZ, P2 ;  /* 0x000000ff0d057207 */ /* 0x010fc60001000000 */
[----:B------:R-:W-:-:S04]  /*14e80*/  IMAD.WIDE.U32 R8, R14, R114, RZ ;  /* 0x000000720e087225 */ /* 0x000fc800078e00ff */
[----:B------:R-:W-:Y:S01]  /*14e90*/  IMAD.IADD R13, R7, 0x1, R10 ;  /* 0x00000001070d7824 */ /* 0x000fe200078e020a */
[--C-:B-----5:R-:W-:Y:S01]  /*14ea0*/  IADD3 R14, P1, P0, R6, R8, R2.reuse ;  /* 0x00000008060e7210 */ /* 0x120fe2000783e002 */
[----:B------:R-:W-:Y:S01]  /*14eb0*/  IMAD.IADD R7, R9, 0x1, R11 ;  /* 0x0000000109077824 */ /* 0x000fe200078e020b */
[----:B------:R-:W-:Y:S01]  /*14ec0*/  SHF.R.S32.HI R6, RZ, 0x1f, R2 ;  /* 0x0000001fff067819 */ /* 0x000fe20000011402 */
[----:B------:R-:W-:Y:S02]  /*14ed0*/  IMAD.MOV R10, RZ, RZ, -R4 ;  /* 0x000000ffff0a7224 */ /* 0x000fe400078e0a04 */
        /* <DEDUP_REMOVED lines=24> */
[----:B------:R-:W-:-:S02]  /*15060*/  IMAD.IADD R115, R119, 0x1, -R115 ;  /* 0x0000000177737824 */ /* 0x000fc400078e0a73 */
[----:B------:R-:W-:Y:S01]  /*15070*/  IMAD.IADD R5, R118, 0x1, R111 ;  /* 0x0000000176057824 */ /* 0x000fe200078e026f */
[----:B------:R3:W-:Y:S02]  /*15080*/  SHFL.IDX PT, R9, R4, 0x1, 0x1c1f ;  /* 0x003c1f0004097f89 */ /* 0x0007e400000e0000 */
[----:B------:R-:W-:Y:S02]  /*15090*/  LOP3.LUT P0, RZ, R115, 0x3, RZ, 0xc0, !PT ;  /* 0x0000000373ff7812 */ /* 0x000fe4000780c0ff */
[----:B------:R-:W-:Y:S01]  /*150a0*/  IADD3 R7, R5, 0x8, RZ ;  /* 0x0000000805077810 */ /* 0x000fe20007ffe0ff */
[----:B---3--:R-:W-:-:S05]  /*150b0*/  IMAD R4, R12, c[0x0][0x4e8], RZ ;  /* 0x00013a000c047a24 */ /* 0x008fca00078e02ff */
[----:B------:R-:W-:-:S13]  /*150c0*/  ISETP.GE.OR P1, PT, R5, R4, P0 ;  /* 0x000000040500720c */ /* 0x000fda0000726670 */
[----:B-1----:R-:W-:Y:S01]  /*150d0*/  @!P1 ST.E [R10.64], R21 ;  /* 0x000000150a009985 */ /* 0x002fe2000c101906 */
[----:B------:R-:W-:-:S03]  /*150e0*/  ISETP.GE.AND P1, PT, R7, R4, PT ;  /* 0x000000040700720c */ /* 0x000fc60003f26270 */
[----:B------:R-:W1:Y:S01]  /*150f0*/  SHFL.IDX PT, R8, R8, 0x1, 0x1c1f ;  /* 0x003c1f0008087f89 */ /* 0x000e6200000e0000 */
[----:B------:R-:W-:-:S13]  /*15100*/  ISETP.GE.OR P0, PT, R7, R4, P0 ;  /* 0x000000040700720c */ /* 0x000fda0000706670 */
[----:B-1----:R1:W-:Y:S01]  /*15110*/  @!P0 ST.E [R8.64], R20 ;  /* 0x0000001408008985 */ /* 0x0023e2000c101906 */
[----:B------:R-:W-:Y:S02]  /*15120*/  ISETP.GE.AND P0, PT, R5, R4, PT ;  /* 0x000000040500720c */ /* 0x000fe40003f06270 */
[----:B--2---:R-:W-:-:S04]  /*15130*/  LOP3.LUT R15, R15, 0xfffffffd, RZ, 0xc0, !PT ;  /* 0xfffffffd0f0f7812 */ /* 0x004fc800078ec0ff */
[----:B------:R-:W-:-:S05]  /*15140*/  @P1 LOP3.LUT R15, R15, 0x2, RZ, 0xfc, !PT ;  /* 0x000000020f0f1812 */ /* 0x000fca00078efcff */
[----:B------:R1:W-:Y:S01]  /*15150*/  STL [R1+0x1c], R15 ;  /* 0x00001c0f01007387 */ /* 0x0003e20000100800 */
[----:B------:R-:W-:Y:S05]  /*15160*/  @P2 BRA `(.L_x_1721) ;  /* 0x00000b1000002947 */ /* 0x000fea0003800000 */
[----:B-1----:R-:W2:Y:S01]  /*15170*/  LDL R15, [R1+0x90] ;  /* 0x00009000010f7983 */ /* 0x002ea20000100800 */
[----:B------:R-:W-:Y:S01]  /*15180*/  IMAD R3, R6, c[0x0][0x3a0], RZ ;  /* 0x0000e80006037a24 */ /* 0x000fe200078e02ff */
[----:B------:R-:W-:Y:S01]  /*15190*/  SHF.R.S32.HI R8, RZ, 0x1f, R0 ;  /* 0x0000001fff087819 */ /* 0x000fe20000011400 */
        /* <DEDUP_REMOVED lines=28> */
[----:B--2---:R-:W-:-:S04]  /*15360*/  IADD3 R5, R15, R111, RZ ;  /* 0x0000006f0f057210 */ /* 0x004fc80007ffe0ff */
        /* <DEDUP_REMOVED lines=12> */
[----:B------:R-:W-:Y:S02]  /*15430*/  IADD3 R7, R9, R111, RZ ;  /* 0x0000006f09077210 */ /* 0x000fe40007ffe0ff */
        /* <DEDUP_REMOVED lines=9> */
.L_x_1789:
[----:B------:R-:W-:Y:S05]  /*154d0*/  BRA.DIV ~URZ, `(.L_x_1723) ;  /* 0x00004c327f007947 */ /* 0x000fea000b800000 */
[----:B------:R3:W4:Y:S02]  /*154e0*/  SHFL.IDX PT, R0, R15, RZ, 0x181f ;  /* 0x00181fff0f007589 */ /* 0x00072400000e0000 */
.L_x_1790:
[----:B------:R-:W-:Y:S01]  /*154f0*/  ISETP.GE.AND P0, PT, R7, R4, PT ;  /* 0x000000040700720c */ /* 0x000fe20003f06270 */
[----:B------:R-:W-:-:S12]  /*15500*/  BSSY B0, `(.L_x_1724) ;  /* 0x0000019000007945 */ /* 0x000fd80003800000 */
        /* <DEDUP_REMOVED lines=24> */
.L_x_1725:
[----:B------:R-:W-:Y:S05]  /*15690*/  BSYNC B0 ;  /* 0x0000000000007941 */ /* 0x000fea0003800000 */
.L_x_1724:
[----:B------:R-:W-:Y:S05]  /*156a0*/  BRA.DIV ~URZ, `(.L_x_1726) ;  /* 0x00004ac27f007947 */ /* 0x000fea000b800000 */
[----:B--2---:R2:W1:Y:S04]  /*156b0*/  SHFL.IDX PT, R6, R14, 0x1, 0x181f ;  /* 0x00381f000e067f89 */ /* 0x00446800000e0000 */
[----:B----4-:R2:W4:Y:S02]  /*156c0*/  SHFL.IDX PT, R0, R15, 0x1, 0x181f ;  /* 0x00381f000f007f89 */ /* 0x01052400000e0000 */
.L_x_1791:
        /* <DEDUP_REMOVED lines=27> */
.L_x_1728:
[----:B------:R-:W-:Y:S05]  /*15880*/  BSYNC B0 ;  /* 0x0000000000007941 */ /* 0x000fea0003800000 */
.L_x_1727:
[----:B------:R-:W-:Y:S05]  /*15890*/  BRA.DIV ~URZ, `(.L_x_1729) ;  /* 0x000049927f007947 */ /* 0x000fea000b800000 */
[----:B-1----:R1:W2:Y:S02]  /*158a0*/  SHFL.IDX PT, R6, R14, 0x2, 0x181f ;  /* 0x00581f000e067f89 */ /* 0x0022a400000e0000 */
.L_x_1792:
[----:B------:R-:W-:Y:S05]  /*158b0*/  BRA.DIV ~URZ, `(.L_x_1730) ;  /* 0x000049e27f007947 */ /* 0x000fea000b800000 */
[----:B----4-:R4:W1:Y:S02]  /*158c0*/  SHFL.IDX PT, R0, R15, 0x2, 0x181f ;  /* 0x00581f000f007f89 */ /* 0x01086400000e0000 */
.L_x_1793:
        /* <DEDUP_REMOVED lines=27> */
.L_x_1732:
[----:B------:R-:W-:Y:S05]  /*15a80*/  BSYNC B0 ;  /* 0x0000000000007941 */ /* 0x000fea0003800000 */
.L_x_1731:
[----:B------:R-:W-:Y:S05]  /*15a90*/  BRA.DIV ~URZ, `(.L_x_1733) ;  /* 0x000048627f007947 */ /* 0x000fea000b800000 */
[----:B--2---:R2:W3:Y:S04]  /*15aa0*/  SHFL.IDX PT, R6, R14, 0x3, 0x181f ;  /* 0x00781f000e067f89 */ /* 0x0044e800000e0000 */
[----:B-1----:R2:W1:Y:S02]  /*15ab0*/  SHFL.IDX PT, R0, R15, 0x3, 0x181f ;  /* 0x00781f000f007f89 */ /* 0x00246400000e0000 */
.L_x_1794:
        /* <DEDUP_REMOVED lines=8> */
[----:B------:R-:W3:Y:S01]  /*15b40*/  LDL R10, [R1+0x40] ;  /* 0x00004000010a7983 */ /* 0x000ee20000100800 */
[----:B-----5:R-:W-:-:S02]  /*15b50*/  ISETP.GE.AND P2, PT, R16, c[0x0][0x3c8], PT ;  /* 0x0000f20010007a0c */ /* 0x020fc40003f46270 */
[----:B--2---:R-:W-:Y:S02]  /*15b60*/  ISETP.GE.AND P1, PT, R13, c[0x0][0x3c8], PT ;  /* 0x0000f2000d007a0c */ /* 0x004fe40003f26270 */
[----:B----4-:R-:W-:-:S09]  /*15b70*/  ISETP.GE.AND P0, PT, R11, c[0x0][0x3c8], PT ;  /* 0x0000f2000b007a0c */ /* 0x010fd20003f06270 */
[CC--:B-1----:R-:W-:Y:S02]  /*15b80*/  @!P2 LEA R8, P5, R16.reuse, R0.reuse, 0x1 ;  /* 0x000000001008a211 */ /* 0x0c2fe400078a08ff */
[----:B------:R-:W-:Y:S02]  /*15b90*/  @!P1 LEA R4, P4, R13, R0, 0x1 ;  /* 0x000000000d049211 */ /* 0x000fe400078808ff */
[----:B------:R-:W-:Y:S02]  /*15ba0*/  @!P2 LEA.HI.X R9, R16, R6, R17, 0x1, P5 ;  /* 0x000000061009a211 */ /* 0x000fe400028f0c11 */
[----:B------:R-:W-:Y:S02]  /*15bb0*/  @!P0 LEA R2, P3, R11, R0, 0x1 ;  /* 0x000000000b028211 */ /* 0x000fe400078608ff */
[-C--:B---3--:R-:W-:Y:S02]  /*15bc0*/  @!P1 LEA.HI.X R5, R13, R6.reuse, R14, 0x1, P4 ;  /* 0x000000060d059211 */ /* 0x088fe400020f0c0e */
        /* <DEDUP_REMOVED lines=11> */
.L_x_1721:
        /* <DEDUP_REMOVED lines=34> */
.L_x_1795:
[----:B------:R-:W-:Y:S05]  /*15ea0*/  BRA.DIV ~URZ, `(.L_x_1736) ;  /* 0x000045827f007947 */ /* 0x000fea000b800000 */
[----:B------:R3:W4:Y:S02]  /*15eb0*/  SHFL.IDX PT, R0, R19, RZ, 0x1c1f ;  /* 0x001c1fff13007589 */ /* 0x00072400000e0000 */
.L_x_1796:
        /* <DEDUP_REMOVED lines=11> */
[----:B-----5:R-:W-:-:S02]  /*15f70*/  ISETP.GE.AND P1, PT, R115, c[0x0][0x3c8], PT ;  /* 0x0000f20073007a0c */ /* 0x020fc40003f26270 */
[----:B---3--:R-:W-:-:S11]  /*15f80*/  ISETP.GE.AND P0, PT, R13, c[0x0][0x3c8], PT ;  /* 0x0000f2000d007a0c */ /* 0x008fd60003f06270 */
[-C--:B------:R-:W-:Y:S02]  /*15f90*/  @!P1 LEA R8, P2, R115, R0.reuse, 0x2 ;  /* 0x0000000073089211 */ /* 0x080fe400078410ff */
[----:B------:R-:W-:Y:S02]  /*15fa0*/  @!P0 LEA R6, P5, R13, R0, 0x2 ;  /* 0x000000000d068211 */ /* 0x000fe400078a10ff */
[-C--:B----4-:R-:W-:Y:S02]  /*15fb0*/  @!P1 LEA.HI.X R9, R115, R4.reuse, R10, 0x2, P2 ;  /* 0x0000000473099211 */ /* 0x090fe400010f140a */
[----:B--2---:R-:W-:-:S03]  /*15fc0*/  @!P0 LEA.HI.X R7, R13, R4, R14, 0x2, P5 ;  /* 0x000000040d078211 */ /* 0x004fc600028f140e */
[----:B------:R2:W-:Y:S04]  /*15fd0*/  @!P1 ST.E.64 [R8.64], R24 ;  /* 0x0000001808009985 */ /* 0x0005e8000c101b06 */
[----:B------:R3:W-:Y:S04]  /*15fe0*/  @!P0 ST.E.64 [R6.64], R22 ;  /* 0x0000001606008985 */ /* 0x0007e8000c101b06 */
[----:B--2---:R-:W2:Y:S04]  /*15ff0*/  LDL R24, [R1+0x84] ;  /* 0x0000840001187983 */ /* 0x004ea80000100800 */
[----:B---3--:R-:W3:Y:S04]  /*16000*/  LDL R22, [R1+0x80] ;  /* 0x0000800001167983 */ /* 0x008ee80000100800 */
[----:B------:R-:W4:Y:S04]  /*16010*/  LDL R25, [R1+0x9c] ;  /* 0x00009c0001197983 */ /* 0x000f280000100800 */
[----:B------:R-:W5:Y:S01]  /*16020*/  LDL R23, [R1+0x98] ;  /* 0x0000980001177983 */ /* 0x000f620000100800 */
[----:B------:R-:W-:-:S04]  /*16030*/  IADD3 R2, R115, 0x18, RZ ;  /* 0x0000001873027810 */ /* 0x000fc80007ffe0ff */
[----:B------:R-:W-:Y:S02]  /*16040*/  ISETP.GE.AND P3, PT, R2, c[0x0][0x3c8], PT ;  /* 0x0000f20002007a0c */ /* 0x000fe40003f66270 */
[----:B------:R-:W-:Y:S02]  /*16050*/  ISETP.GE.AND P4, PT, R12, c[0x0][0x3c8], PT ;  /* 0x0000f2000c007a0c */ /* 0x000fe40003f86270 */
[----:B------:R-:W-:Y:S02]  /*16060*/  SHF.R.S32.HI R3, RZ, 0x1f, R2 ;  /* 0x0000001fff037819 */ /* 0x000fe40000011402 */
[----:B------:R-:W-:-:S07]  /*16070*/  IADD3 R5, R115, 0x20, RZ ;  /* 0x0000002073057810 */ /* 0x000fce0007ffe0ff */
[C---:B------:R-:W-:Y:S02]  /*16080*/  @!P3 LEA R10, P2, R2.reuse, R0, 0x2 ;  /* 0x00000000020ab211 */ /* 0x040fe400078410ff */
[----:B------:R-:W-:Y:S02]  /*16090*/  ISETP.GE.AND P6, PT, R5, c[0x0][0x3c8], PT ;  /* 0x0000f20005007a0c */ /* 0x000fe40003fc6270 */
[----:B------:R-:W-:Y:S02]  /*160a0*/  @!P3 LEA.HI.X R11, R2, R4, R3, 0x2, P2 ;  /* 0x00000004020bb211 */ /* 0x000fe400010f1403 */
[----:B------:R-:W-:Y:S02]  /*160b0*/  IADD3 R3, R115, 0x28, RZ ;  /* 0x0000002873037810 */ /* 0x000fe40007ffe0ff */
[----:B------:R-:W-:Y:S02]  /*160c0*/  SHF.R.S32.HI R6, RZ, 0x1f, R12 ;  /* 0x0000001fff067819 */ /* 0x000fe4000001140c */
[----:B------:R-:W-:-:S02]  /*160d0*/  ISETP.GE.AND P5, PT, R3, c[0x0][0x3c8], PT ;  /* 0x0000f20003007a0c */ /* 0x000fc40003fa6270 */
[C---:B------:R-:W-:Y:S02]  /*160e0*/  @!P4 LEA R8, P0, R12.reuse, R0, 0x2 ;  /* 0x000000000c08c211 */ /* 0x040fe400078010ff */
[----:B------:R-:W-:Y:S02]  /*160f0*/  IADD3 R2, R115, 0x30, RZ ;  /* 0x0000003073027810 */ /* 0x000fe40007ffe0ff */
[----:B------:R-:W-:Y:S02]  /*16100*/  @!P4 LEA.HI.X R9, R12, R4, R6, 0x2, P0 ;  /* 0x000000040c09c211 */ /* 0x000fe400000f1406 */
[----:B------:R-:W-:Y:S02]  /*16110*/  ISETP.GE.AND P2, PT, R2, c[0x0][0x3c8], PT ;  /* 0x0000f20002007a0c */ /* 0x000fe40003f46270 */
[----:B------:R-:W-:Y:S02]  /*16120*/  SHF.R.S32.HI R7, RZ, 0x1f, R5 ;  /* 0x0000001fff077819 */ /* 0x000fe40000011405 */
[----:B------:R-:W-:-:S02]  /*16130*/  @!P6 LEA R16, P0, R5, R0, 0x2 ;  /* 0x000000000510e211 */ /* 0x000fc400078010ff */
[----:B------:R-:W-:Y:S01]  /*16140*/  IADD3 R6, R115, 0x38, RZ ;  /* 0x0000003873067810 */ /* 0x000fe20007ffe0ff */
[----:B------:R1:W-:Y:S01]  /*16150*/  @!P4 ST.E.64 [R8.64], R28 ;  /* 0x0000001c0800c985 */ /* 0x0003e2000c101b06 */
[----:B------:R-:W-:Y:S02]  /*16160*/  @!P6 LEA.HI.X R17, R5, R4, R7, 0x2, P0 ;  /* 0x000000040511e211 */ /* 0x000fe400000f1407 */
[----:B------:R-:W-:Y:S01]  /*16170*/  ISETP.GE.AND P4, PT, R6, c[0x0][0x3c8], PT ;  /* 0x0000f20006007a0c */ /* 0x000fe20003f86270 */
[----:B------:R1:W-:Y:S01]  /*16180*/  @!P3 ST.E.64 [R10.64], R26 ;  /* 0x0000001a0a00b985 */ /* 0x0003e2000c101b06 */
[----:B------:R-:W-:Y:S02]  /*16190*/  IADD3 R5, R115, 0x40, RZ ;  /* 0x0000004073057810 */ /* 0x000fe40007ffe0ff */
[----:B------:R-:W-:Y:S02]  /*161a0*/  SHF.R.S32.HI R7, RZ, 0x1f, R2 ;  /* 0x0000001fff077819 */ /* 0x000fe40000011402 */
[----:B------:R-:W-:-:S04]  /*161b0*/  @!P2 LEA R14, P0, R2, R0, 0x2 ;  /* 0x00000000020ea211 */ /* 0x000fc800078010ff */
[----:B------:R-:W-:-:S03]  /*161c0*/  @!P2 LEA.HI.X R15, R2, R4, R7, 0x2, P0 ;  /* 0x00000004020fa211 */ /* 0x000fc600000f1407 */
[-C--:B------:R-:W-:Y:S02]  /*161d0*/  @!P4 LEA R12, P0, R6, R0.reuse, 0x2 ;  /* 0x00000000060cc211 */ /* 0x080fe400078010ff */
[----:B-1----:R-:W-:Y:S02]  /*161e0*/  SHF.R.S32.HI R8, RZ, 0x1f, R3 ;  /* 0x0000001fff087819 */ /* 0x002fe40000011403 */
[----:B------:R-:W-:-:S04]  /*161f0*/  @!P5 LEA R10, P1, R3, R0, 0x2 ;  /* 0x00000000030ad211 */ /* 0x000fc800078210ff */
[-C--:B------:R-:W-:Y:S02]  /*16200*/  @!P5 LEA.HI.X R11, R3, R4.reuse, R8, 0x2, P1 ;  /* 0x00000004030bd211 */ /* 0x080fe400008f1408 */
[----:B------:R-:W-:Y:S02]  /*16210*/  ISETP.GE.AND P1, PT, R5, c[0x0][0x3c8], PT ;  /* 0x0000f20005007a0c */ /* 0x000fe40003f26270 */
[----:B------:R-:W-:Y:S02]  /*16220*/  SHF.R.S32.HI R3, RZ, 0x1f, R6 ;  /* 0x0000001fff037819 */ /* 0x000fe40000011406 */
[----:B------:R-:W-:Y:S02]  /*16230*/  IADD3 R2, R115, 0x48, RZ ;  /* 0x0000004873027810 */ /* 0x000fe40007ffe0ff */
[----:B------:R-:W-:Y:S02]  /*16240*/  @!P4 LEA.HI.X R13, R6, R4, R3, 0x2, P0 ;  /* 0x00000004060dc211 */ /* 0x000fe400000f1403 */
[----:B------:R-:W-:Y:S01]  /*16250*/  SHF.R.S32.HI R3, RZ, 0x1f, R5 ;  /* 0x0000001fff037819 */ /* 0x000fe20000011405 */
[----:B------:R-:W-:Y:S04]  /*16260*/  @!P6 ST.E.64 [R16.64], R30 ;  /* 0x0000001e1000e985 */ /* 0x000fe8000c101b06 */
[----:B------:R-:W-:-:S02]  /*16270*/  @!P1 LEA R8, P0, R5, R0, 0x2 ;  /* 0x0000000005089211 */ /* 0x000fc400078010ff */
[----:B------:R-:W-:Y:S02]  /*16280*/  ISETP.GE.AND P6, PT, R2, c[0x0][0x3c8], PT ;  /* 0x0000f20002007a0c */ /* 0x000fe40003fc6270 */
[----:B------:R-:W-:Y:S02]  /*16290*/  @!P1 LEA.HI.X R9, R5, R4, R3, 0x2, P0 ;  /* 0x0000000405099211 */ /* 0x000fe400000f1403 */
[C---:B------:R-:W-:Y:S02]  /*162a0*/  IADD3 R5, R115.reuse, 0x50, RZ ;  /* 0x0000005073057810 */ /* 0x040fe40007ffe0ff */
[----:B------:R-:W-:Y:S02]  /*162b0*/  IADD3 R3, R115, 0x58, RZ ;  /* 0x0000005873037810 */ /* 0x000fe40007ffe0ff */
[----:B------:R-:W-:Y:S01]  /*162c0*/  ISETP.GE.AND P3, PT, R5, c[0x0][0x3c8], PT ;  /* 0x0000f20005007a0c */ /* 0x000fe20003f66270 */
[----:B------:R1:W-:Y:S04]  /*162d0*/  @!P5 ST.E.64 [R10.64], R34 ;  /* 0x000000220a00d985 */ /* 0x0003e8000c101b06 */
[----:B------:R-:W-:Y:S01]  /*162e0*/  @!P2 ST.E.64 [R14.64], R32 ;  /* 0x000000200e00a985 */ /* 0x000fe2000c101b06 */
[----:B------:R-:W-:-:S02]  /*162f0*/  ISETP.GE.AND P2, PT, R3, c[0x0][0x3c8], PT ;  /* 0x0000f20003007a0c */ /* 0x000fc40003f46270 */
[----:B------:R-:W-:Y:S02]  /*16300*/  SHF.R.S32.HI R6, RZ, 0x1f, R2 ;  /* 0x0000001fff067819 */ /* 0x000fe40000011402 */
[----:B------:R-:W-:Y:S01]  /*16310*/  IADD3 R7, R115, 0x60, RZ ;  /* 0x0000006073077810 */ /* 0x000fe20007ffe0ff */
[----:B------:R-:W-:Y:S03]  /*16320*/  @!P4 ST.E.64 [R12.64], R132 ;  /* 0x000000840c00c985 */ /* 0x000fe6000c101b06 */
[----:B------:R-:W-:Y:S01]  /*16330*/  ISETP.GE.AND P4, PT, R7, c[0x0][0x3c8], PT ;  /* 0x0000f20007007a0c */ /* 0x000fe20003f86270 */
[----:B------:R1:W-:Y:S02]  /*16340*/  @!P1 ST.E.64 [R8.64], R36 ;  /* 0x0000002408009985 */ /* 0x0003e4000c101b06 */
[----:B-1----:R-:W-:-:S04]  /*16350*/  @!P6 LEA R10, P0, R2, R0, 0x2 ;  /* 0x00000000020ae211 */ /* 0x002fc800078010ff */
[----:B------:R-:W-:Y:S02]  /*16360*/  @!P6 LEA.HI.X R11, R2, R4, R6, 0x2, P0 ;  /* 0x00000004020be211 */ /* 0x000fe400000f1406 */
[----:B------:R-:W-:Y:S02]  /*16370*/  IADD3 R2, R115, 0x68, RZ ;  /* 0x0000006873027810 */ /* 0x000fe40007ffe0ff */
[----:B------:R-:W-:Y:S02]  /*16380*/  SHF.R.S32.HI R6, RZ, 0x1f, R3 ;  /* 0x0000001fff067819 */ /* 0x000fe40000011403 */
[----:B------:R-:W-:Y:S02]  /*16390*/  SHF.R.S32.HI R9, RZ, 0x1f, R5 ;  /* 0x0000001fff097819 */ /* 0x000fe40000011405 */
[-C--:B------:R-:W-:Y:S02]  /*163a0*/  @!P3 LEA R8, P1, R5, R0.reuse, 0x2 ;  /* 0x000000000508b211 */ /* 0x080fe400078210ff */
[----:B------:R-:W-:-:S02]  /*163b0*/  @!P2 LEA R14, P0, R3, R0, 0x2 ;  /* 0x00000000030ea211 */ /* 0x000fc400078010ff */
[-C--:B------:R-:W-:Y:S02]  /*163c0*/  @!P3 LEA.HI.X R9, R5, R4.reuse, R9, 0x2, P1 ;  /* 0x000000040509b211 */ /* 0x080fe400008f1409 */
[----:B------:R-:W-:Y:S02]  /*163d0*/  ISETP.GE.AND P1, PT, R2, c[0x0][0x3c8], PT ;  /* 0x0000f20002007a0c */ /* 0x000fe40003f26270 */
[----:B------:R-:W-:Y:S02]  /*163e0*/  @!P2 LEA.HI.X R15, R3, R4, R6, 0x2, P0 ;  /* 0x00000004030fa211 */ /* 0x000fe400000f1406 */
[----:B------:R-:W-:Y:S02]  /*163f0*/  IADD3 R6, R115, 0x70, RZ ;  /* 0x0000007073067810 */ /* 0x000fe40007ffe0ff */
[----:B------:R-:W-:Y:S02]  /*16400*/  SHF.R.S32.HI R3, RZ, 0x1f, R7 ;  /* 0x0000001fff037819 */ /* 0x000fe40000011407 */
[----:B------:R-:W-:-:S02]  /*16410*/  @!P4 LEA R12, P0, R7, R0, 0x2 ;  /* 0x00000000070cc211 */ /* 0x000fc400078010ff */
[----:B------:R-:W-:Y:S02]  /*16420*/  ISETP.GE.AND P5, PT, R6, c[0x0][0x3c8], PT ;  /* 0x0000f20006007a0c */ /* 0x000fe40003fa6270 */
[----:B------:R-:W-:Y:S01]  /*16430*/  IADD3 R5, R115, 0x78, RZ ;  /* 0x0000007873057810 */ /* 0x000fe20007ffe0ff */
[----:B------:R1:W-:Y:S01]  /*16440*/  @!P6 ST.E.64 [R10.64], R40 ;  /* 0x000000280a00e985 */ /* 0x0003e2000c101b06 */
[----:B------:R-:W-:Y:S02]  /*16450*/  @!P4 LEA.HI.X R13, R7, R4, R3, 0x2, P0 ;  /* 0x00000004070dc211 */ /* 0x000fe400000f1403 */
[----:B------:R-:W-:Y:S01]  /*16460*/  SHF.R.S32.HI R3, RZ, 0x1f, R2 ;  /* 0x0000001fff037819 */ /* 0x000fe20000011402 */
[----:B------:R1:W-:Y:S01]  /*16470*/  @!P3 ST.E.64 [R8.64], R134 ;  /* 0x000000860800b985 */ /* 0x0003e2000c101b06 */
[----:B------:R-:W-:-:S03]  /*16480*/  ISETP.GE.AND P3, PT, R5, c[0x0][0x3c8], PT ;  /* 0x0000f20005007a0c */ /* 0x000fc60003f66270 */
[----:B------:R1:W-:Y:S04]  /*16490*/  @!P2 ST.E.64 [R14.64], R44 ;  /* 0x0000002c0e00a985 */ /* 0x0003e8000c101b06 */
[----:B------:R-:W-:Y:S01]  /*164a0*/  @!P4 ST.E.64 [R12.64], R52 ;  /* 0x000000340c00c985 */ /* 0x000fe2000c101b06 */
[----:B-1----:R-:W-:-:S04]  /*164b0*/  @!P1 LEA R10, P0, R2, R0, 0x2 ;  /* 0x00000000020a9211 */ /* 0x002fc800078010ff */
[----:B------:R-:W-:Y:S02]  /*164c0*/  @!P1 LEA.HI.X R11, R2, R4, R3, 0x2, P0 ;  /* 0x00000004020b9211 */ /* 0x000fe400000f1403 */
[----:B------:R-:W-:Y:S02]  /*164d0*/  IADD3 R3, R115, 0x80, RZ ;  /* 0x0000008073037810 */ /* 0x000fe40007ffe0ff */
[----:B------:R-:W-:Y:S02]  /*164e0*/  SHF.R.S32.HI R2, RZ, 0x1f, R6 ;  /* 0x0000001fff027819 */ /* 0x000fe40000011406 */
[C---:B------:R-:W-:Y:S02]  /*164f0*/  @!P5 LEA R16, P0, R6.reuse, R0, 0x2 ;  /* 0x000000000610d211 */ /* 0x040fe400078010ff */
[----:B------:R-:W-:Y:S02]  /*16500*/  ISETP.GE.AND P2, PT, R3, c[0x0][0x3c8], PT ;  /* 0x0000f20003007a0c */ /* 0x000fe40003f46270 */
[----:B------:R-:W-:Y:S01]  /*16510*/  IADD3 R8, R115, 0x88, RZ ;  /* 0x0000008873087810 */ /* 0x000fe20007ffe0ff */
[----:B------:R1:W-:Y:S01]  /*16520*/  @!P1 ST.E.64 [R10.64], R48 ;  /* 0x000000300a009985 */ /* 0x0003e2000c101b06 */
[----:B------:R-:W-:-:S02]  /*16530*/  @!P5 LEA.HI.X R17, R6, R4, R2, 0x2, P0 ;  /* 0x000000040611d211 */ /* 0x000fc400000f1402 */
[----:B------:R-:W-:Y:S02]  /*16540*/  ISETP.GE.AND P6, PT, R8, c[0x0][0x3c8], PT ;  /* 0x0000f20008007a0c */ /* 0x000fe40003fc6270 */
[----:B------:R-:W-:Y:S02]  /*16550*/  SHF.R.S32.HI R6, RZ, 0x1f, R5 ;  /* 0x0000001fff067819 */ /* 0x000fe40000011405 */
[----:B------:R-:W-:Y:S02]  /*16560*/  IADD3 R2, R115, 0x90, RZ ;  /* 0x0000009073027810 */ /* 0x000fe40007ffe0ff */
[----:B------:R-:W-:Y:S02]  /*16570*/  SHF.R.S32.HI R7, RZ, 0x1f, R3 ;  /* 0x0000001fff077819 */ /* 0x000fe40000011403 */
[----:B------:R-:W-:-:S04]  /*16580*/  @!P2 LEA R14, P0, R3, R0, 0x2 ;  /* 0x00000000030ea211 */ /* 0x000fc800078010ff */
[----:B------:R-:W-:Y:S02]  /*16590*/  @!P2 LEA.HI.X R15, R3, R4, R7, 0x2, P0 ;  /* 0x00000004030fa211 */ /* 0x000fe400000f1407 */
[----:B-1----:R-:W-:-:S04]  /*165a0*/  @!P3 LEA R10, P1, R5, R0, 0x2 ;  /* 0x00000000050ab211 */ /* 0x002fc800078210ff */
[----:B------:R-:W-:Y:S02]  /*165b0*/  @!P3 LEA.HI.X R11, R5, R4, R6, 0x2, P1 ;  /* 0x00000004050bb211 */ /* 0x000fe400008f1406 */
[----:B------:R-:W-:Y:S02]  /*165c0*/  ISETP.GE.AND P1, PT, R2, c[0x0][0x3c8], PT ;  /* 0x0000f20002007a0c */ /* 0x000fe40003f26270 */
[----:B------:R-:W-:Y:S02]  /*165d0*/  SHF.R.S32.HI R3, RZ, 0x1f, R8 ;  /* 0x0000001fff037819 */ /* 0x000fe40000011408 */
[C---:B------:R-:W-:Y:S02]  /*165e0*/  @!P6 LEA R12, P0, R8.reuse, R0, 0x2 ;  /* 0x00000000080ce211 */ /* 0x040fe400078010ff */
[----:B------:R-:W-:Y:S01]  /*165f0*/  IADD3 R7, R115, 0x98, RZ ;  /* 0x0000009873077810 */ /* 0x000fe20007ffe0ff */
[----:B------:R-:W-:Y:S01]  /*16600*/  @!P5 ST.E.64 [R16.64], R56 ;  /* 0x000000381000d985 */ /* 0x000fe2000c101b06 */
[----:B------:R-:W-:-:S02]  /*16610*/  @!P6 LEA.HI.X R13, R8, R4, R3, 0x2, P0 ;  /* 0x00000004080de211 */ /* 0x000fc400000f1403 */
[----:B------:R-:W-:Y:S02]  /*16620*/  ISETP.GE.AND P5, PT, R7, c[0x0][0x3c8], PT ;  /* 0x0000f20007007a0c */ /* 0x000fe40003fa6270 */
[----:B------:R-:W-:Y:S02]  /*16630*/  SHF.R.S32.HI R3, RZ, 0x1f, R2 ;  /* 0x0000001fff037819 */ /* 0x000fe40000011402 */
[C---:B------:R-:W-:Y:S02]  /*16640*/  @!P1 LEA R8, P0, R2.reuse, R0, 0x2 ;  /* 0x0000000002089211 */ /* 0x040fe400078010ff */
[C---:B------:R-:W-:Y:S02]  /*16650*/  IADD3 R6, R115.reuse, 0xa0, RZ ;  /* 0x000000a073067810 */ /* 0x040fe40007ffe0ff */
[----:B------:R-:W-:Y:S01]  /*16660*/  IADD3 R5, R115, 0xa8, RZ ;  /* 0x000000a873057810 */ /* 0x000fe20007ffe0ff */
[----:B------:R1:W-:Y:S01]  /*16670*/  @!P3 ST.E.64 [R10.64], R64 ;  /* 0x000000400a00b985 */ /* 0x0003e2000c101b06 */
[----:B------:R-:W-:-:S02]  /*16680*/  @!P1 LEA.HI.X R9, R2, R4, R3, 0x2, P0 ;  /* 0x0000000402099211 */ /* 0x000fc400000f1403 */
[----:B------:R-:W-:Y:S02]  /*16690*/  ISETP.GE.AND P3, PT, R6, c[0x0][0x3c8], PT ;  /* 0x0000f20006007a0c */ /* 0x000fe40003f66270 */
[----:B------:R-:W-:Y:S02]  /*166a0*/  ISETP.GE.AND P4, PT, R5, c[0x0][0x3c8], PT ;  /* 0x0000f20005007a0c */ /* 0x000fe40003f86270 */
[----:B------:R-:W-:Y:S01]  /*166b0*/  IADD3 R3, R115, 0xb0, RZ ;  /* 0x000000b073037810 */ /* 0x000fe20007ffe0ff */
[----:B------:R2:W-:Y:S04]  /*166c0*/  @!P2 ST.E.64 [R14.64], R60 ;  /* 0x0000003c0e00a985 */ /* 0x0005e8000c101b06 */
[----:B------:R-:W-:Y:S01]  /*166d0*/  @!P6 ST.E.64 [R12.64], R72 ;  /* 0x000000480c00e985 */ /* 0x000fe2000c101b06 */
[----:B------:R-:W-:-:S02]  /*166e0*/  ISETP.GE.AND P6, PT, R3, c[0x0][0x3c8], PT ;  /* 0x0000f20003007a0c */ /* 0x000fc40003fc6270 */
[----:B------:R-:W-:Y:S01]  /*166f0*/  SHF.R.S32.HI R2, RZ, 0x1f, R7 ;  /* 0x0000001fff027819 */ /* 0x000fe20000011407 */
[----:B------:R3:W-:Y:S01]  /*16700*/  @!P1 ST.E.64 [R8.64], R68 ;  /* 0x0000004408009985 */ /* 0x0007e2000c101b06 */
[-C--:B-1----:R-:W-:Y:S02]  /*16710*/  @!P3 LEA R10, P1, R6, R0.reuse, 0x2 ;  /* 0x00000000060ab211 */ /* 0x082fe400078210ff */
[----:B--2---:R-:W-:-:S04]  /*16720*/  @!P5 LEA R14, P0, R7, R0, 0x2 ;  /* 0x00000000070ed211 */ /* 0x004fc800078010ff */
[----:B------:R-:W-:Y:S02]  /*16730*/  @!P5 LEA.HI.X R15, R7, R4, R2, 0x2, P0 ;  /* 0x00000004070fd211 */ /* 0x000fe400000f1402 */
[----:B------:R-:W-:Y:S02]  /*16740*/  SHF.R.S32.HI R7, RZ, 0x1f, R5 ;  /* 0x0000001fff077819 */ /* 0x000fe40000011405 */
[----:B---3--:R-:W-:Y:S02]  /*16750*/  SHF.R.S32.HI R8, RZ, 0x1f, R6 ;  /* 0x0000001fff087819 */ /* 0x008fe40000011406 */
[----:B------:R-:W-:Y:S02]  /*16760*/  @!P4 LEA R12, P0, R5, R0, 0x2 ;  /* 0x00000000050cc211 */ /* 0x000fe400078010ff */
[----:B------:R-:W-:Y:S02]  /*16770*/  IADD3 R2, R115, 0xb8, RZ ;  /* 0x000000b873027810 */ /* 0x000fe40007ffe0ff */
[----:B------:R-:W-:-:S02]  /*16780*/  @!P3 LEA.HI.X R11, R6, R4, R8, 0x2, P1 ;  /* 0x00000004060bb211 */ /* 0x000fc400008f1408 */
[----:B------:R-:W-:Y:S02]  /*16790*/  @!P4 LEA.HI.X R13, R5, R4, R7, 0x2, P0 ;  /* 0x00000004050dc211 */ /* 0x000fe400000f1407 */
[----:B------:R-:W-:Y:S02]  /*167a0*/  ISETP.GE.AND P1, PT, R2, c[0x0][0x3c8], PT ;  /* 0x0000f20002007a0c */ /* 0x000fe40003f26270 */
[----:B------:R-:W-:Y:S02]  /*167b0*/  SHF.R.S32.HI R5, RZ, 0x1f, R3 ;  /* 0x0000001fff057819 */ /* 0x000fe40000011403 */
[----:B------:R-:W-:-:S04]  /*167c0*/  @!P6 LEA R8, P0, R3, R0, 0x2 ;  /* 0x000000000308e211 */ /* 0x000fc800078010ff */
[----:B------:R-:W-:Y:S02]  /*167d0*/  @!P6 LEA.HI.X R9, R3, R4, R5, 0x2, P0 ;  /* 0x000000040309e211 */ /* 0x000fe400000f1405 */
[----:B------:R-:W-:Y:S01]  /*167e0*/  IADD3 R3, R115, 0xc0, RZ ;  /* 0x000000c073037810 */ /* 0x000fe20007ffe0ff */
[----:B------:R1:W-:Y:S03]  /*167f0*/  @!P5 ST.E.64 [R14.64], R76 ;  /* 0x0000004c0e00d985 */ /* 0x0003e6000c101b06 */
[----:B------:R-:W-:Y:S02]  /*16800*/  ISETP.GE.AND P2, PT, R3, c[0x0][0x3c8], PT ;  /* 0x0000f20003007a0c */ /* 0x000fe40003f46270 */
[----:B------:R-:W-:Y:S02]  /*16810*/  SHF.R.S32.HI R5, RZ, 0x1f, R2 ;  /* 0x0000001fff057819 */ /* 0x000fe40000011402 */
[----:B------:R-:W-:Y:S01]  /*16820*/  IADD3 R6, R115, 0xc8, RZ ;  /* 0x000000c873067810 */ /* 0x000fe20007ffe0ff */
[----:B------:R-:W-:Y:S01]  /*16830*/  @!P3 ST.E.64 [R10.64], R136 ;  /* 0x000000880a00b985 */ /* 0x000fe2000c101b06 */
[----:B------:R-:W-:-:S03]  /*16840*/  SHF.R.S32.HI R7, RZ, 0x1f, R3 ;  /* 0x0000001fff077819 */ /* 0x000fc60000011403 */
[----:B------:R2:W-:Y:S04]  /*16850*/  @!P4 ST.E.64 [R12.64], R80 ;  /* 0x000000500c00c985 */ /* 0x0005e8000c101b06 */
[----:B------:R3:W-:Y:S01]  /*16860*/  @!P6 ST.E.64 [R8.64], R88 ;  /* 0x000000580800e985 */ /* 0x0007e2000c101b06 */
[----:B-1----:R-:W-:-:S04]  /*16870*/  @!P1 LEA R14, P0, R2, R0, 0x2 ;  /* 0x00000000020e9211 */ /* 0x002fc800078010ff */
[----:B------:R-:W-:Y:S02]  /*16880*/  @!P1 LEA.HI.X R15, R2, R4, R5, 0x2, P0 ;  /* 0x00000004020f9211 */ /* 0x000fe400000f1405 */
[----:B------:R-:W-:Y:S02]  /*16890*/  IADD3 R5, R115, 0xd0, RZ ;  /* 0x000000d073057810 */ /* 0x000fe40007ffe0ff */
[----:B------:R-:W-:Y:S02]  /*168a0*/  ISETP.GE.AND P1, PT, R6, c[0x0][0x3c8], PT ;  /* 0x0000f20006007a0c */ /* 0x000fe40003f26270 */
[----:B------:R-:W-:Y:S02]  /*168b0*/  ISETP.GE.AND P5, PT, R5, c[0x0][0x3c8], PT ;  /* 0x0000f20005007a0c */ /* 0x000fe40003fa6270 */
[----:B--2---:R-:W-:Y:S02]  /*168c0*/  @!P2 LEA R12, P0, R3, R0, 0x2 ;  /* 0x00000000030ca211 */ /* 0x004fe400078010ff */
[----:B------:R-:W-:-:S02]  /*168d0*/  ISETP.GE.AND P6, PT, R2, c[0x0][0x3c8], PT ;  /* 0x0000f20002007a0c */ /* 0x000fc40003fc6270 */
[----:B------:R-:W-:Y:S02]  /*168e0*/  @!P2 LEA.HI.X R13, R3, R4, R7, 0x2, P0 ;  /* 0x00000004030da211 */ /* 0x000fe400000f1407 */
[----:B------:R-:W-:-:S04]  /*168f0*/  IADD3 R3, R115, 0xd8, RZ ;  /* 0x000000d873037810 */ /* 0x000fc80007ffe0ff */
[----:B------:R-:W-:Y:S02]  /*16900*/  ISETP.GE.AND P4, PT, R3, c[0x0][0x3c8], PT ;  /* 0x0000f20003007a0c */ /* 0x000fe40003f86270 */
[----:B---3--:R-:W-:Y:S02]  /*16910*/  SHF.R.S32.HI R9, RZ, 0x1f, R6 ;  /* 0x0000001fff097819 */ /* 0x008fe40000011406 */
[CC--:B------:R-:W-:Y:S02]  /*16920*/  @!P1 LEA R8, P0, R6.reuse, R0.reuse, 0x2 ;  /* 0x0000000006089211 */ /* 0x0c0fe400078010ff */
[----:B------:R-:W-:Y:S02]  /*16930*/  SHF.R.S32.HI R7, RZ, 0x1f, R5 ;  /* 0x0000001fff077819 */ /* 0x000fe40000011405 */
[----:B------:R-:W-:Y:S01]  /*16940*/  @!P5 LEA R10, P3, R5, R0, 0x2 ;  /* 0x00000000050ad211 */ /* 0x000fe200078610ff */
[----:B------:R-:W-:Y:S01]  /*16950*/  @!P6 ST.E.64 [R14.64], R144 ;  /* 0x000000900e00e985 */ /* 0x000fe2000c101b06 */
[----:B------:R-:W-:-:S02]  /*16960*/  @!P1 LEA.HI.X R9, R6, R4, R9, 0x2, P0 ;  /* 0x0000000406099211 */ /* 0x000fc400000f1409 */
[----:B------:R-:W-:Y:S01]  /*16970*/  @!P5 LEA.HI.X R11, R5, R4, R7, 0x2, P3 ;  /* 0x00000004050bd211 */ /* 0x000fe200018f1407 */
[----:B------:R-:W-:Y:S01]  /*16980*/  @!P2 ST.E.64 [R12.64], R140 ;  /* 0x0000008c0c00a985 */ /* 0x000fe2000c101b06 */
[----:B------:R-:W-:Y:S02]  /*16990*/  ISETP.GE.AND P3, PT, R111, c[0x0][0x3c8], PT ;  /* 0x0000f2006f007a0c */ /* 0x000fe40003f66270 */
[----:B------:R-:W-:Y:S01]  /*169a0*/  ISETP.GE.AND P2, PT, R24, c[0x0][0x3c8], PT ;  /* 0x0000f20018007a0c */ /* 0x000fe20003f46270 */
[----:B------:R1:W-:Y:S01]  /*169b0*/  @!P1 ST.E.64 [R8.64], R92 ;  /* 0x0000005c08009985 */ /* 0x0003e2000c101b06 */
[----:B------:R-:W-:Y:S02]  /*169c0*/  SHF.R.S32.HI R5, RZ, 0x1f, R3 ;  /* 0x0000001fff057819 */ /* 0x000fe40000011403 */
[----:B------:R-:W-:Y:S02]  /*169d0*/  @!P4 LEA R2, P6, R3, R0, 0x2 ;  /* 0x000000000302c211 */ /* 0x000fe400078c10ff */
[----:B------:R-:W-:-:S02]  /*169e0*/  ISETP.GE.AND P1, PT, R22, c[0x0][0x3c8], PT ;  /* 0x0000f20016007a0c */ /* 0x000fc40003f26270 */
[----:B------:R-:W-:Y:S02]  /*169f0*/  ISETP.GE.AND P0, PT, R20, c[0x0][0x3c8], PT ;  /* 0x0000f20014007a0c */ /* 0x000fe40003f06270 */
[----:B------:R-:W-:Y:S01]  /*16a00*/  @!P4 LEA.HI.X R3, R3, R4, R5, 0x2, P6 ;  /* 0x000000040303c211 */ /* 0x000fe200030f1405 */
[----:B------:R2:W-:Y:S04]  /*16a10*/  @!P5 ST.E.64 [R10.64], R96 ;  /* 0x000000600a00d985 */ /* 0x0005e8000c101b06 */
[----:B------:R3:W-:Y:S01]  /*16a20*/  @!P4 ST.E.64 [R2.64], R100 ;  /* 0x000000640200c985 */ /* 0x0007e2000c101b06 */
[----:B-1----:R-:W-:-:S04]  /*16a30*/  @!P2 LEA R8, P4, R24, R0, 0x2 ;  /* 0x000000001808a211 */ /* 0x002fc800078810ff */
[----:B----4-:R-:W-:Y:S02]  /*16a40*/  @!P2 LEA.HI.X R9, R24, R4, R25, 0x2, P4 ;  /* 0x000000041809a211 */ /* 0x010fe400020f1419 */
[----:B--2---:R-:W-:-:S04]  /*16a50*/  @!P3 LEA R10, P5, R111, R0, 0x2 ;  /* 0x000000006f0ab211 */ /* 0x004fc800078a10ff */
[----:B------:R-:W-:Y:S02]  /*16a60*/  @!P3 LEA.HI.X R11, R111, R4, R114, 0x2, P5 ;  /* 0x000000046f0bb211 */ /* 0x000fe400028f1472 */
[-C--:B------:R-:W-:Y:S02]  /*16a70*/  @!P1 LEA R6, P5, R22, R0.reuse, 0x2 ;  /* 0x0000000016069211 */ /* 0x080fe400078a10ff */
[----:B---3--:R-:W-:Y:S02]  /*16a80*/  @!P0 LEA R2, P4, R20, R0, 0x2 ;  /* 0x0000000014028211 */ /* 0x008fe400078810ff */
[-C--:B-----5:R-:W-:Y:S02]  /*16a90*/  @!P1 LEA.HI.X R7, R22, R4.reuse, R23, 0x2, P5 ;  /* 0x0000000416079211 */ /* 0x0a0fe400028f1417 */
[----:B------:R-:W-:Y:S01]  /*16aa0*/  @!P0 LEA.HI.X R3, R20, R4, R21, 0x2, P4 ;  /* 0x0000000414038211 */ /* 0x000fe200020f1415 */
[----:B------:R1:W-:Y:S04]  /*16ab0*/  @!P3 ST.E.64 [R10.64], R116 ;  /* 0x000000740a00b985 */ /* 0x0003e8000c101b06 */
[----:B------:R1:W-:Y:S04]  /*16ac0*/  @!P2 ST.E.64 [R8.64], R108 ;  /* 0x0000006c0800a985 */ /* 0x0003e8000c101b06 */
[----:B------:R1:W-:Y:S04]  /*16ad0*/  @!P1 ST.E.64 [R6.64], R104 ;  /* 0x0000006806009985 */ /* 0x0003e8000c101b06 */
[----:B------:R1:W-:Y:S02]  /*16ae0*/  @!P0 ST.E.64 [R2.64], R84 ;  /* 0x0000005402008985 */ /* 0x0003e4000c101b06 */
.L_x_1738:
[----:B------:R-:W-:Y:S05]  /*16af0*/  BSYNC B0 ;  /* 0x0000000000007941 */ /* 0x000fea0003800000 */
.L_x_1737:
[----:B------:R-:W-:Y:S05]  /*16b00*/  BRA.DIV ~URZ, `(.L_x_1739) ;  /* 0x000039827f007947 */ /* 0x000fea000b800000 */
[----:B--2---:R2:W1:Y:S04]  /*16b10*/  SHFL.IDX PT, R4, R18, 0x1, 0x1c1f ;  /* 0x003c1f0012047f89 */ /* 0x00446800000e0000 */
[----:B----4-:R2:W4:Y:S02]  /*16b20*/  SHFL.IDX PT, R0, R19, 0x1, 0x1c1f ;  /* 0x003c1f0013007f89 */ /* 0x01052400000e0000 */
.L_x_1797:
[----:B-1----:R-:W5:Y:S02]  /*16b30*/  LDL R2, [R1+0x1c] ;  /* 0x00001c0001027983 */ /* 0x002f640000100800 */
[----:B-----5:R-:W-:-:S13]  /*16b40*/  LOP3.LUT P0, RZ, R2, 0x2, RZ, 0xc0, !PT ;  /* 0x0000000202ff7812 */ /* 0x020fda000780c0ff */
[----:B------:R-:W-:Y:S05]  /*16b50*/  @P0 BRA `(.L_x_1734) ;  /* 0x00001bf000000947 */ /* 0x000fea0003800000 */
[----:B------:R-:W5:Y:S04]  /*16b60*/  LDL R27, [R1+0x4] ;  /* 0x00000400011b7983 */ /* 0x000f680000100800 */
[----:B--2---:R-:W2:Y:S04]  /*16b70*/  LDL R13, [R1+0x8c] ;  /* 0x00008c00010d7983 */ /* 0x004ea80000100800 */
[----:B---3--:R-:W3:Y:S04]  /*16b80*/  LDL R8, [R1+0xa8] ;  /* 0x0000a80001087983 */ /* 0x008ee80000100800 */
[----:B----4-:R-:W4:Y:S04]  /*16b90*/  LDL R12, [R1+0x78] ;  /* 0x00007800010c7983 */ /* 0x010f280000100800 */
[----:B------:R-:W3:Y:S04]  /*16ba0*/  LDL R14, [R1+0xa4] ;  /* 0x0000a400010e7983 */ /* 0x000ee80000100800 */
[----:B------:R-:W3:Y:S04]  /*16bb0*/  LDL R25, [R1+0x88] ;  /* 0x0000880001197983 */ /* 0x000ee80000100800 */
[----:B------:R-:W3:Y:S04]  /*16bc0*/  LDL R23, [R1+0x84] ;  /* 0x0000840001177983 */ /* 0x000ee80000100800 */
[----:B------:R-:W3:Y:S04]  /*16bd0*/  LDL R21, [R1+0x80] ;  /* 0x0000800001157983 */ /* 0x000ee80000100800 */
[----:B------:R-:W3:Y:S04]  /*16be0*/  LDL R26, [R1+0xa0] ;  /* 0x0000a000011a7983 */ /* 0x000ee80000100800 */
[----:B------:R-:W3:Y:S04]  /*16bf0*/  LDL R24, [R1+0x9c] ;  /* 0x00009c0001187983 */ /* 0x000ee80000100800 */
[----:B------:R-:W3:Y:S04]  /*16c00*/  LDL R22, [R1+0x98] ;  /* 0x0000980001167983 */ /* 0x000ee80000100800 */
[----:B------:R-:W3:Y:S01]  /*16c10*/  LDL R20, [R1+0x7c] ;  /* 0x00007c0001147983 */ /* 0x000ee20000100800 */
[----:B-----5:R-:W-:-:S02]  /*16c20*/  ISETP.GE.AND P0, PT, R27, c[0x0][0x3c8], PT ;  /* 0x0000f2001b007a0c */ /* 0x020fc40003f06270 */
[----:B------:R-:W-:-:S04]  /*16c30*/  IADD3 R2, R27, 0x18, RZ ;  /* 0x000000181b027810 */ /* 0x000fc80007ffe0ff */
[----:B------:R-:W-:Y:S02]  /*16c40*/  ISETP.GE.AND P5, PT, R2, c[0x0][0x3c8], PT ;  /* 0x0000f20002007a0c */ /* 0x000fe40003fa6270 */
[----:B--2---:R-:W-:-:S05]  /*16c50*/  ISETP.GE.AND P2, PT, R13, c[0x0][0x3c8], PT ;  /* 0x0000f2000d007a0c */ /* 0x004fca0003f46270 */
[C---:B------:R-:W-:Y:S02]  /*16c60*/  @!P0 LEA R6, P1, R27.reuse, R0, 0x2 ;  /* 0x000000001b068211 */ /* 0x040fe400078210ff */
[----:B----4-:R-:W-:Y:S02]  /*16c70*/  ISETP.GE.AND P4, PT, R12, c[0x0][0x3c8], PT ;  /* 0x0000f2000c007a0c */ /* 0x010fe40003f86270 */
[C---:B---3--:R-:W-:Y:S02]  /*16c80*/  @!P0 LEA.HI.X R7, R27.reuse, R4, R8, 0x2, P1 ;  /* 0x000000041b078211 */ /* 0x048fe400008f1408 */
[----:B------:R-:W-:Y:S02]  /*16c90*/  IADD3 R5, R27, 0x20, RZ ;  /* 0x000000201b057810 */ /* 0x000fe40007ffe0ff */
[----:B------:R-:W-:Y:S01]  /*16ca0*/  SHF.R.S32.HI R3, RZ, 0x1f, R2 ;  /* 0x0000001fff037819 */ /* 0x000fe20000011402 */
[----:B------:R1:W-:Y:S01]  /*16cb0*/  @!P0 ST.E.64 [R6.64], R112 ;  /* 0x0000007006008985 */ /* 0x0003e2000c101b06 */
[----:B------:R-:W-:-:S02]  /*16cc0*/  ISETP.GE.AND P3, PT, R5, c[0x0][0x3c8], PT ;  /* 0x0000f20005007a0c */ /* 0x000fc40003f66270 */
[----:B------:R-:W-:-:S04]  /*16cd0*/  @!P5 LEA R16, P1, R2, R0, 0x2 ;  /* 0x000000000210d211 */ /* 0x000fc800078210ff */
[----:B------:R-:W-:Y:S02]  /*16ce0*/  @!P5 LEA.HI.X R17, R2, R4, R3, 0x2, P1 ;  /* 0x000000040211d211 */ /* 0x000fe400008f1403 */
[----:B------:R-:W-:Y:S02]  /*16cf0*/  IADD3 R3, R27, 0x30, RZ ;  /* 0x000000301b037810 */ /* 0x000fe40007ffe0ff */
[-C--:B------:R-:W-:Y:S02]  /*16d00*/  @!P2 LEA R10, P1, R13, R0.reuse, 0x2 ;  /* 0x000000000d0aa211 */ /* 0x080fe400078210ff */
[----:B------:R-:W-:Y:S02]  /*16d10*/  @!P4 LEA R8, P0, R12, R0, 0x2 ;  /* 0x000000000c08c211 */ /* 0x000fe400078010ff */
[----:B------:R-:W-:Y:S02]  /*16d20*/  ISETP.GE.AND P5, PT, R3, c[0x0][0x3c8], PT ;  /* 0x0000f20003007a0c */ /* 0x000fe40003fa6270 */
[----:B------:R-:W-:-:S02]  /*16d30*/  @!P2 LEA.HI.X R11, R13, R4, R14, 0x2, P1 ;  /* 0x000000040d0ba211 */ /* 0x000fc400008f140e */
[----:B-1----:R-:W-:-:S04]  /*16d40*/  IADD3 R7, R27, 0x28, RZ ;  /* 0x000000281b077810 */ /* 0x002fc80007ffe0ff */
[----:B------:R-:W-:Y:S02]  /*16d50*/  ISETP.GE.AND P6, PT, R7, c[0x0][0x3c8], PT ;  /* 0x0000f20007007a0c */ /* 0x000fe40003fc6270 */
[----:B------:R-:W-:-:S04]  /*16d60*/  SHF.R.S32.HI R6, RZ, 0x1f, R12 ;  /* 0x0000001fff067819 */ /* 0x000fc8000001140c */
[----:B------:R-:W-:Y:S02]  /*16d70*/  @!P4 LEA.HI.X R9, R12, R4, R6, 0x2, P0 ;  /* 0x000000040c09c211 */ /* 0x000fe400000f1406 */
[----:B------:R-:W-:Y:S02]  /*16d80*/  SHF.R.S32.HI R12, RZ, 0x1f, R5 ;  /* 0x0000001fff0c7819 */ /* 0x000fe40000011405 */
[C---:B------:R-:W-:Y:S01]  /*16d90*/  @!P3 LEA R14, P0, R5.reuse, R0, 0x2 ;  /* 0x00000000050eb211 */ /* 0x040fe200078010ff */
[----:B------:R-:W-:Y:S01]  /*16da0*/  @!P2 ST.E.64 [R10.64], R124 ;  /* 0x0000007c0a00a985 */ /* 0x000fe2000c101b06 */
[----:B------:R-:W-:Y:S02]  /*16db0*/  ISETP.GE.AND P2, PT, R2, c[0x0][0x3c8], PT ;  /* 0x0000f20002007a0c */ /* 0x000fe40003f46270 */
[----:B------:R-:W-:Y:S01]  /*16dc0*/  @!P3 LEA.HI.X R15, R5, R4, R12, 0x2, P0 ;  /* 0x00000004050fb211 */ /* 0x000fe200000f140c */
[----:B------:R1:W-:Y:S01]  /*16dd0*/  @!P4 ST.E.64 [R8.64], R120 ;  /* 0x000000780800c985 */ /* 0x0003e2000c101b06 */
[----:B------:R-:W-:-:S02]  /*16de0*/  @!P6 LEA R12, P1, R7, R0, 0x2 ;  /* 0x00000000070ce211 */ /* 0x000fc400078210ff */
[----:B------:R-:W-:Y:S02]  /*16df0*/  IADD3 R6, R27, 0x38, RZ ;  /* 0x000000381b067810 */ /* 0x000fe40007ffe0ff */
[----:B------:R-:W-:Y:S02]  /*16e00*/  @!P5 LEA R18, P0, R3, R0, 0x2 ;  /* 0x000000000312d211 */ /* 0x000fe400078010ff */
[----:B------:R-:W-:Y:S02]  /*16e10*/  ISETP.GE.AND P3, PT, R6, c[0x0][0x3c8], PT ;  /* 0x0000f20006007a0c */ /* 0x000fe40003f66270 */
[----:B------:R-:W-:Y:S01]  /*16e20*/  IADD3 R2, R27, 0x48, RZ ;  /* 0x000000481b027810 */ /* 0x000fe20007ffe0ff */
[----:B------:R2:W-:Y:S01]  /*16e30*/  @!P2 ST.E.64 [R16.64], R128 ;  /* 0x000000801000a985 */ /* 0x0005e2000c101b06 */
[----:B------:R-:W-:Y:S02]  /*16e40*/  ISETP.GE.AND P2, PT, R5, c[0x0][0x3c8], PT ;  /* 0x0000f20005007a0c */ /* 0x000fe40003f46270 */
[----:B------:R-:W-:-:S02]  /*16e50*/  ISETP.GE.AND P4, PT, R2, c[0x0][0x3c8], PT ;  /* 0x0000f20002007a0c */ /* 0x000fc40003f86270 */
[----:B-1----:R-:W-:-:S04]  /*16e60*/  SHF.R.S32.HI R9, RZ, 0x1f, R7 ;  /* 0x0000001fff097819 */ /* 0x002fc80000011407 */
[----:B------:R-:W-:Y:S02]  /*16e70*/  @!P6 LEA.HI.X R13, R7, R4, R9, 0x2, P1 ;  /* 0x00000004070de211 */ /* 0x000fe400008f1409 */
[----:B------:R-:W-:Y:S02]  /*16e80*/  ISETP.GE.AND P1, PT, R3, c[0x0][0x3c8], PT ;  /* 0x0000f20003007a0c */ /* 0x000fe40003f26270 */
[----:B------:R-:W-:-:S04]  /*16e90*/  IADD3 R8, R27, 0x40, RZ ;  /* 0x000000401b087810 */ /* 0x000fc80007ffe0ff */
[----:B------:R-:W-:Y:S02]  /*16ea0*/  ISETP.GE.AND P5, PT, R8, c[0x0][0x3c8], PT ;  /* 0x0000f20008007a0c */ /* 0x000fe40003fa6270 */
[----:B------:R-:W-:-:S05]  /*16eb0*/  SHF.R.S32.HI R10, RZ, 0x1f, R3 ;  /* 0x0000001fff0a7819 */ /* 0x000fca0000011403 */
[----:B------:R-:W-:Y:S02]  /*16ec0*/  @!P1 LEA.HI.X R19, R3, R4, R10, 0x2, P0 ;  /* 0x0000000403139211 */ /* 0x000fe400000f140a */
[----:B------:R-:W-:Y:S02]  /*16ed0*/  SHF.R.S32.HI R3, RZ, 0x1f, R6 ;  /* 0x0000001fff037819 */ /* 0x000fe40000011406 */
[C---:B------:R-:W-:Y:S02]  /*16ee0*/  @!P3 LEA R10, P0, R6.reuse, R0, 0x2 ;  /* 0x00000000060ab211 */ /* 0x040fe400078010ff */
[----:B------:R-:W-:Y:S02]  /*16ef0*/  IADD3 R5, R27, 0x50, RZ ;  /* 0x000000501b057810 */ /* 0x000fe40007ffe0ff */
[----:B------:R-:W-:Y:S02]  /*16f00*/  @!P3 LEA.HI.X R11, R6, R4, R3, 0x2, P0 ;  /* 0x00000004060bb211 */ /* 0x000fe400000f1403 */
[----:B------:R-:W-:-:S02]  /*16f10*/  SHF.R.S32.HI R3, RZ, 0x1f, R8 ;  /* 0x0000001fff037819 */ /* 0x000fc40000011408 */
[C---:B--2---:R-:W-:Y:S01]  /*16f20*/  @!P5 LEA R16, P0, R8.reuse, R0, 0x2 ;  /* 0x000000000810d211 */ /* 0x044fe200078010ff */
[----:B------:R-:W-:Y:S01]  /*16f30*/  @!P2 ST.E.64 [R14.64], R142 ;  /* 0x0000008e0e00a985 */ /* 0x000fe2000c101b06 */
[----:B------:R-:W-:Y:S02]  /*16f40*/  ISETP.GE.AND P2, PT, R5, c[0x0][0x3c8], PT ;  /* 0x0000f20005007a0c */ /* 0x000fe40003f46270 */
[----:B------:R-:W-:Y:S01]  /*16f50*/  @!P5 LEA.HI.X R17, R8, R4, R3, 0x2, P0 ;  /* 0x000000040811d211 */ /* 0x000fe200000f1403 */
[----:B------:R1:W-:Y:S01]  /*16f60*/  @!P6 ST.E.64 [R12.64], R138 ;  /* 0x0000008a0c00e985 */ /* 0x0003e2000c101b06 */
[----:B------:R-:W-:Y:S02]  /*16f70*/  SHF.R.S32.HI R7, RZ, 0x1f, R2 ;  /* 0x0000001fff077819 */ /* 0x000fe40000011402 */
[----:B------:R-:W-:Y:S01]  /*16f80*/  IADD3 R3, R27, 0x58, RZ ;  /* 0x000000581b037810 */ /* 0x000fe20007ffe0ff */
[----:B------:R-:W-:Y:S01]  /*16f90*/  @!P1 ST.E.64 [R18.64], R148 ;  /* 0x0000009412009985 */ /* 0x000fe2000c101b06 */
[----:B------:R-:W-:-:S03]  /*16fa0*/  SHF.R.S32.HI R8, RZ, 0x1f, R5 ;  /* 0x0000001fff087819 */ /* 0x000fc60000011405 */
[----:B------:R2:W-:Y:S01]  /*16fb0*/  @!P3 ST.E.64 [R10.64], R146 ;  /* 0x000000920a00b985 */ /* 0x0005e2000c101b06 */
[----:B------:R-:W-:Y:S02]  /*16fc0*/  IADD3 R6, R27, 0x60, RZ ;  /* 0x000000601b067810 */ /* 0x000fe40007ffe0ff */
[----:B-1----:R-:W-:-:S04]  /*16fd0*/  @!P4 LEA R12, P0, R2, R0, 0x2 ;  /* 0x00000000020cc211 */ /* 0x002fc800078010ff */
[----:B------:R-:W-:Y:S02]  /*16fe0*/  @!P4 LEA.HI.X R13, R2, R4, R7, 0x2, P0 ;  /* 0x00000004020dc211 */ /* 0x000fe400000f1407 */
[----:B------:R-:W-:Y:S02]  /*16ff0*/  ISETP.GE.AND P0, PT, R3, c[0x0][0x3c8], PT ;  /* 0x0000f20003007a0c */ /* 0x000fe40003f06270 */
[C---:B--2---:R-:W-:Y:S02]  /*17000*/  @!P2 LEA R10, P1, R5.reuse, R0, 0x2 ;  /* 0x00000000050aa211 */ /* 0x044fe400078210ff */
[----:B------:R-:W-:Y:S02]  /*17010*/  ISETP.GE.AND P6, PT, R6, c[0x0][0x3c8], PT ;  /* 0x0000f20006007a0c */ /* 0x000fe40003fc6270 */
[----:B------:R-:W-:Y:S02]  /*17020*/  @!P2 LEA.HI.X R11, R5, R4, R8, 0x2, P1 ;  /* 0x00000004050ba211 */ /* 0x000fe400008f1408 */
[----:B------:R-:W-:-:S02]  /*17030*/  ISETP.GE.AND P1, PT, R3, c[0x0][0x3c8], PT ;  /* 0x0000f20003007a0c */ /* 0x000fc40003f26270 */
[----:B------:R-:W-:-:S03]  /*17040*/  IADD3 R2, R27, 0x68, RZ ;  /* 0x000000681b027810 */ /* 0x000fc60007ffe0ff */
[C---:B------:R-:W-:Y:S02]  /*17050*/  @!P0 LEA R14, P0, R3.reuse, R0, 0x2 ;  /* 0x00000000030e8211 */ /* 0x040fe400078010ff */
[----:B------:R-:W-:Y:S02]  /*17060*/  ISETP.GE.AND P3, PT, R2, c[0x0][0x3c8], PT ;  /* 0x0000f20002007a0c */ /* 0x000fe40003f66270 */
[----:B------:R-:W-:Y:S02]  /*17070*/  SHF.R.S32.HI R7, RZ, 0x1f, R3 ;  /* 0x0000001fff077819 */ /* 0x000fe40000011403 */
[----:B------:R-:W-:Y:S01]  /*17080*/  SHF.R.S32.HI R5, RZ, 0x1f, R6 ;  /* 0x0000001fff057819 */ /* 0x000fe20000011406 */
[----:B------:R1:W-:Y:S06]  /*17090*/  @!P5 ST.E.64 [R16.64], R38 ;  /* 0x000000261000d985 */ /* 0x0003ec000c101b06 */
[----:B------:R-:W-:-:S02]  /*170a0*/  @!P1 LEA.HI.X R15, R3, R4, R7, 0x2, P0 ;  /* 0x00000004030f9211 */ /* 0x000fc400000f1407 */
[C---:B------:R-:W-:Y:S02]  /*170b0*/  @!P6 LEA R8, P0, R6.reuse, R0, 0x2 ;  /* 0x000000000608e211 */ /* 0x040fe400078010ff */
[----:B------:R-:W-:Y:S02]  /*170c0*/  IADD3 R3, R27, 0x70, RZ ;  /* 0x000000701b037810 */ /* 0x000fe40007ffe0ff */
[----:B------:R-:W-:Y:S02]  /*170d0*/  @!P6 LEA.HI.X R9, R6, R4, R5, 0x2, P0 ;  /* 0x000000040609e211 */ /* 0x000fe400000f1405 */
[----:B------:R-:W-:Y:S02]  /*170e0*/  ISETP.GE.AND P5, PT, R3, c[0x0][0x3c8], PT ;  /* 0x0000f20003007a0c */ /* 0x000fe40003fa6270 */
[----:B------:R-:W-:Y:S02]  /*170f0*/  SHF.R.S32.HI R5, RZ, 0x1f, R2 ;  /* 0x0000001fff057819 */ /* 0x000fe40000011402 */
[----:B------:R-:W-:Y:S01]  /*17100*/  IADD3 R6, R27, 0x78, RZ ;  /* 0x000000781b067810 */ /* 0x000fe20007ffe0ff */
[----:B------:R2:W-:Y:S04]  /*17110*/  @!P4 ST.E.64 [R12.64], R150 ;  /* 0x000000960c00c985 */ /* 0x0005e8000c101b06 */
[----:B------:R3:W-:Y:S01]  /*17120*/  @!P2 ST.E.64 [R10.64], R42 ;  /* 0x0000002a0a00a985 */ /* 0x0007e2000c101b06 */
[----:B------:R-:W-:-:S02]  /*17130*/  ISETP.GE.AND P2, PT, R6, c[0x0][0x3c8], PT ;  /* 0x0000f20006007a0c */ /* 0x000fc40003f46270 */
[----:B-1----:R-:W-:-:S04]  /*17140*/  @!P3 LEA R16, P0, R2, R0, 0x2 ;  /* 0x000000000210b211 */ /* 0x002fc800078010ff */
[----:B------:R-:W-:Y:S02]  /*17150*/  @!P3 LEA.HI.X R17, R2, R4, R5, 0x2, P0 ;  /* 0x000000040211b211 */ /* 0x000fe400000f1405 */
[C---:B------:R-:W-:Y:S02]  /*17160*/  IADD3 R5, R27.reuse, 0x80, RZ ;  /* 0x000000801b057810 */ /* 0x040fe40007ffe0ff */
[----:B------:R-:W-:Y:S02]  /*17170*/  IADD3 R7, R27, 0x88, RZ ;  /* 0x000000881b077810 */ /* 0x000fe40007ffe0ff */
[----:B------:R-:W-:Y:S01]  /*17180*/  ISETP.GE.AND P3, PT, R5, c[0x0][0x3c8], PT ;  /* 0x0000f20005007a0c */ /* 0x000fe20003f66270 */
[----:B------:R-:W-:Y:S01]  /*17190*/  @!P1 ST.E.64 [R14.64], R50 ;  /* 0x000000320e009985 */ /* 0x000fe2000c101b06 */
[----:B------:R-:W-:-:S03]  /*171a0*/  ISETP.GE.AND P1, PT, R7, c[0x0][0x3c8], PT ;  /* 0x0000f20007007a0c */ /* 0x000fc60003f26270 */
[----:B------:R1:W-:Y:S01]  /*171b0*/  @!P6 ST.E.64 [R8.64], R46 ;  /* 0x0000002e0800e985 */ /* 0x0003e2000c101b06 */
[----:B--2---:R-:W-:Y:S02]  /*171c0*/  @!P5 LEA R12, P0, R3, R0, 0x2 ;  /* 0x00000000030cd211 */ /* 0x004fe400078010ff */
[----:B---3--:R-:W-:-:S04]  /*171d0*/  SHF.R.S32.HI R10, RZ, 0x1f, R3 ;  /* 0x0000001fff0a7819 */ /* 0x008fc80000011403 */
[----:B------:R-:W-:Y:S02]  /*171e0*/  @!P5 LEA.HI.X R13, R3, R4, R10, 0x2, P0 ;  /* 0x00000004030dd211 */ /* 0x000fe400000f140a */
[C---:B------:R-:W-:Y:S02]  /*171f0*/  @!P2 LEA R10, P4, R6.reuse, R0, 0x2 ;  /* 0x00000000060aa211 */ /* 0x040fe400078810ff */
[----:B------:R-:W-:Y:S02]  /*17200*/  IADD3 R3, R27, 0x90, RZ ;  /* 0x000000901b037810 */ /* 0x000fe40007ffe0ff */
[----:B-1----:R-:W-:Y:S02]  /*17210*/  SHF.R.S32.HI R9, RZ, 0x1f, R6 ;  /* 0x0000001fff097819 */ /* 0x002fe40000011406 */
[----:B------:R-:W-:Y:S02]  /*17220*/  SHF.R.S32.HI R8, RZ, 0x1f, R5 ;  /* 0x0000001fff087819 */ /* 0x000fe40000011405 */
[----:B------:R-:W-:-:S02]  /*17230*/  @!P2 LEA.HI.X R11, R6, R4, R9, 0x2, P4 ;  /* 0x00000004060ba211 */ /* 0x000fc400020f1409 */
[C---:B------:R-:W-:Y:S02]  /*17240*/  @!P3 LEA R14, P0, R5.reuse, R0, 0x2 ;  /* 0x00000000050eb211 */ /* 0x040fe400078010ff */
[----:B------:R-:W-:Y:S02]  /*17250*/  ISETP.GE.AND P4, PT, R2, c[0x0][0x3c8], PT ;  /* 0x0000f20002007a0c */ /* 0x000fe40003f86270 */
[----:B------:R-:W-:Y:S02]  /*17260*/  @!P3 LEA.HI.X R15, R5, R4, R8, 0x2, P0 ;  /* 0x00000004050fb211 */ /* 0x000fe400000f1408 */
[----:B------:R-:W-:Y:S02]  /*17270*/  SHF.R.S32.HI R6, RZ, 0x1f, R7 ;  /* 0x0000001fff067819 */ /* 0x000fe40000011407 */
[----:B------:R-:W-:Y:S02]  /*17280*/  @!P1 LEA R8, P0, R7, R0, 0x2 ;  /* 0x0000000007089211 */ /* 0x000fe400078010ff */
[----:B------:R-:W-:-:S02]  /*17290*/  ISETP.GE.AND P6, PT, R3, c[0x0][0x3c8], PT ;  /* 0x0000f20003007a0c */ /* 0x000fc40003fc6270 */
[----:B------:R-:W-:Y:S02]  /*172a0*/  @!P1 LEA.HI.X R9, R7, R4, R6, 0x2, P0 ;  /* 0x0000000407099211 */ /* 0x000fe400000f1406 */
[C---:B------:R-:W-:Y:S02]  /*172b0*/  IADD3 R7, R27.reuse, 0xa0, RZ ;  /* 0x000000a01b077810 */ /* 0x040fe40007ffe0ff */
[----:B------:R-:W-:Y:S01]  /*172c0*/  IADD3 R5, R27, 0x98, RZ ;  /* 0x000000981b057810 */ /* 0x000fe20007ffe0ff */
[----:B------:R-:W-:Y:S01]  /*172d0*/  @!P4 ST.E.64 [R16.64], R54 ;  /* 0x000000361000c985 */ /* 0x000fe2000c101b06 */
[----:B------:R-:W-:-:S03]  /*172e0*/  ISETP.GE.AND P4, PT, R7, c[0x0][0x3c8], PT ;  /* 0x0000f20007007a0c */ /* 0x000fc60003f86270 */
[----:B------:R-:W-:Y:S01]  /*172f0*/  @!P5 ST.E.64 [R12.64], R62 ;  /* 0x0000003e0c00d985 */ /* 0x000fe2000c101b06 */
[----:B------:R-:W-:Y:S02]  /*17300*/  ISETP.GE.AND P5, PT, R5, c[0x0][0x3c8], PT ;  /* 0x0000f20005007a0c */ /* 0x000fe40003fa6270 */
[----:B------:R-:W-:Y:S02]  /*17310*/  SHF.R.S32.HI R2, RZ, 0x1f, R3 ;  /* 0x0000001fff027819 */ /* 0x000fe40000011403 */
[----:B------:R-:W-:Y:S01]  /*17320*/  @!P6 LEA R18, P0, R3, R0, 0x2 ;  /* 0x000000000312e211 */ /* 0x000fe200078010ff */
[----:B------:R1:W-:Y:S01]  /*17330*/  @!P2 ST.E.64 [R10.64], R58 ;  /* 0x0000003a0a00a985 */ /* 0x0003e2000c101b06 */
[----:B------:R-:W-:Y:S02]  /*17340*/  IADD3 R6, R27, 0xa8, RZ ;  /* 0x000000a81b067810 */ /* 0x000fe40007ffe0ff */
[----:B------:R-:W-:Y:S01]  /*17350*/  @!P6 LEA.HI.X R19, R3, R4, R2, 0x2, P0 ;  /* 0x000000040313e211 */ /* 0x000fe200000f1402 */
[----:B------:R-:W-:Y:S01]  /*17360*/  @!P3 ST.E.64 [R14.64], R70 ;  /* 0x000000460e00b985 */ /* 0x000fe2000c101b06 */
[----:B------:R-:W-:-:S03]  /*17370*/  ISETP.GE.AND P6, PT, R6, c[0x0][0x3c8], PT ;  /* 0x0000f20006007a0c */ /* 0x000fc60003fc6270 */
[----:B------:R2:W-:Y:S01]  /*17380*/  @!P1 ST.E.64 [R8.64], R66 ;  /* 0x0000004208009985 */ /* 0x0005e2000c101b06 */
[----:B------:R-:W-:Y:S02]  /*17390*/  IADD3 R2, R27, 0xb0, RZ ;  /* 0x000000b01b027810 */ /* 0x000fe40007ffe0ff */
[----:B------:R-:W-:Y:S02]  /*173a0*/  ISETP.GE.AND P3, PT, R3, c[0x0][0x3c8], PT ;  /* 0x0000f20003007a0c */ /* 0x000fe40003f66270 */
[----:B-1----:R-:W-:Y:S02]  /*173b0*/  SHF.R.S32.HI R11, RZ, 0x1f, R5 ;  /* 0x0000001fff0b7819 */ /* 0x002fe40000011405 */
[-C--:B------:R-:W-:Y:S02]  /*173c0*/  @!P5 LEA R10, P0, R5, R0.reuse, 0x2 ;  /* 0x00000000050ad211 */ /* 0x080fe400078010ff */
[----:B--2---:R-:W-:Y:S02]  /*173d0*/  SHF.R.S32.HI R9, RZ, 0x1f, R7 ;  /* 0x0000001fff097819 */ /* 0x004fe40000011407 */
[----:B------:R-:W-:-:S02]  /*173e0*/  @!P4 LEA R8, P1, R7, R0, 0x2 ;  /* 0x000000000708c211 */ /* 0x000fc400078210ff */
[-C--:B------:R-:W-:Y:S02]  /*173f0*/  @!P5 LEA.HI.X R11, R5, R4.reuse, R11, 0x2, P0 ;  /* 0x00000004050bd211 */ /* 0x080fe400000f140b */
[----:B------:R-:W-:Y:S02]  /*17400*/  @!P4 LEA.HI.X R9, R7, R4, R9, 0x2, P1 ;  /* 0x000000040709c211 */ /* 0x000fe400008f1409 */
[----:B------:R-:W-:Y:S02]  /*17410*/  ISETP.GE.AND P1, PT, R2, c[0x0][0x3c8], PT ;  /* 0x0000f20002007a0c */ /* 0x000fe40003f26270 */
[----:B------:R-:W-:-:S04]  /*17420*/  IADD3 R5, R27, 0xb8, RZ ;  /* 0x000000b81b057810 */ /* 0x000fc80007ffe0ff */
[----:B------:R-:W-:Y:S02]  /*17430*/  ISETP.GE.AND P2, PT, R5, c[0x0][0x3c8], PT ;  /* 0x0000f20005007a0c */ /* 0x000fe40003f46270 */
[----:B------:R-:W-:Y:S02]  /*17440*/  SHF.R.S32.HI R13, RZ, 0x1f, R6 ;  /* 0x0000001fff0d7819 */ /* 0x000fe40000011406 */
[----:B------:R-:W-:-:S04]  /*17450*/  @!P6 LEA R12, P0, R6, R0, 0x2 ;  /* 0x00000000060ce211 */ /* 0x000fc800078010ff */
[----:B------:R-:W-:Y:S02]  /*17460*/  @!P6 LEA.HI.X R13, R6, R4, R13, 0x2, P0 ;  /* 0x00000004060de211 */ /* 0x000fe400000f140d */
[----:B------:R-:W-:Y:S02]  /*17470*/  SHF.R.S32.HI R6, RZ, 0x1f, R2 ;  /* 0x0000001fff067819 */ /* 0x000fe40000011402 */
[C---:B------:R-:W-:Y:S02]  /*17480*/  @!P1 LEA R16, P0, R2.reuse, R0, 0x2 ;  /* 0x0000000002109211 */ /* 0x040fe400078010ff */
[----:B------:R-:W-:Y:S02]  /*17490*/  IADD3 R3, R27, 0xc0, RZ ;  /* 0x000000c01b037810 */ /* 0x000fe40007ffe0ff */
[----:B------:R-:W-:Y:S02]  /*174a0*/  @!P1 LEA.HI.X R17, R2, R4, R6, 0x2, P0 ;  /* 0x0000000402119211 */ /* 0x000fe400000f1406 */
[----:B------:R-:W-:-:S02]  /*174b0*/  SHF.R.S32.HI R6, RZ, 0x1f, R5 ;  /* 0x0000001fff067819 */ /* 0x000fc40000011405 */
[----:B------:R-:W-:Y:S02]  /*174c0*/  @!P2 LEA R14, P0, R5, R0, 0x2 ;  /* 0x00000000050ea211 */ /* 0x000fe400078010ff */
[----:B------:R-:W-:Y:S02]  /*174d0*/  ISETP.GE.AND P1, PT, R3, c[0x0][0x3c8], PT ;  /* 0x0000f20003007a0c */ /* 0x000fe40003f26270 */
[----:B------:R-:W-:Y:S02]  /*174e0*/  @!P2 LEA.HI.X R15, R5, R4, R6, 0x2, P0 ;  /* 0x00000004050fa211 */ /* 0x000fe400000f1406 */
[----:B------:R-:W-:Y:S01]  /*174f0*/  IADD3 R6, R27, 0xc8, RZ ;  /* 0x000000c81b067810 */ /* 0x000fe20007ffe0ff */
[----:B------:R-:W-:Y:S04]  /*17500*/  @!P3 ST.E.64 [R18.64], R152 ;  /* 0x000000981200b985 */ /* 0x000fe8000c101b06 */
[----:B------:R1:W-:Y:S01]  /*17510*/  @!P5 ST.E.64 [R10.64], R154 ;  /* 0x0000009a0a00d985 */ /* 0x0003e2000c101b06 */
[----:B------:R-:W-:-:S02]  /*17520*/  ISETP.GE.AND P5, PT, R6, c[0x0][0x3c8], PT ;  /* 0x0000f20006007a0c */ /* 0x000fc40003fa6270 */
[----:B------:R-:W-:Y:S01]  /*17530*/  SHF.R.S32.HI R7, RZ, 0x1f, R3 ;  /* 0x0000001fff077819 */ /* 0x000fe20000011403 */
[----:B------:R2:W-:Y:S04]  /*17540*/  @!P4 ST.E.64 [R8.64], R82 ;  /* 0x000000520800c985 */ /* 0x0005e8000c101b06 */
[----:B------:R3:W-:Y:S01]  /*17550*/  @!P6 ST.E.64 [R12.64], R156 ;  /* 0x0000009c0c00e985 */ /* 0x0007e2000c101b06 */
[----:B------:R-:W-:-:S04]  /*17560*/  IADD3 R5, R27, 0xd0, RZ ;  /* 0x000000d01b057810 */ /* 0x000fc80007ffe0ff */
[----:B------:R-:W-:Y:S02]  /*17570*/  ISETP.GE.AND P4, PT, R5, c[0x0][0x3c8], PT ;  /* 0x0000f20005007a0c */ /* 0x000fe40003f86270 */
[----:B-1----:R-:W-:-:S04]  /*17580*/  @!P1 LEA R10, P0, R3, R0, 0x2 ;  /* 0x00000000030a9211 */ /* 0x002fc800078010ff */
[----:B------:R-:W-:Y:S02]  /*17590*/  @!P1 LEA.HI.X R11, R3, R4, R7, 0x2, P0 ;  /* 0x00000004030b9211 */ /* 0x000fe400000f1407 */
[----:B--2---:R-:W-:Y:S02]  /*175a0*/  SHF.R.S32.HI R9, RZ, 0x1f, R6 ;  /* 0x0000001fff097819 */ /* 0x004fe40000011406 */
[----:B---3--:R-:W-:-:S04]  /*175b0*/  @!P5 LEA R12, P0, R6, R0, 0x2 ;  /* 0x00000000060cd211 */ /* 0x008fc800078010ff */
[----:B------:R-:W-:Y:S02]  /*175c0*/  @!P5 LEA.HI.X R13, R6, R4, R9, 0x2, P0 ;  /* 0x00000004060dd211 */ /* 0x000fe400000f1409 */
[----:B------:R-:W-:Y:S02]  /*175d0*/  ISETP.GE.AND P0, PT, R2, c[0x0][0x3c8], PT ;  /* 0x0000f20002007a0c */ /* 0x000fe40003f06270 */
[----:B------:R-:W-:-:S04]  /*175e0*/  IADD3 R3, R27, 0xd8, RZ ;  /* 0x000000d81b037810 */ /* 0x000fc80007ffe0ff */
[----:B------:R-:W-:Y:S02]  /*175f0*/  ISETP.GE.AND P3, PT, R3, c[0x0][0x3c8], PT ;  /* 0x0000f20003007a0c */ /* 0x000fe40003f66270 */
[----:B------:R-:W-:-:S05]  /*17600*/  SHF.R.S32.HI R7, RZ, 0x1f, R5 ;  /* 0x0000001fff077819 */ /* 0x000fca0000011405 */
[----:B------:R-:W-:Y:S01]  /*17610*/  @!P0 ST.E.64 [R16.64], R160 ;  /* 0x000000a010008985 */ /* 0x000fe2000c101b06 */
[----:B------:R-:W-:-:S03]  /*17620*/  ISETP.GE.AND P0, PT, R21, c[0x0][0x3c8], PT ;  /* 0x0000f20015007a0c */ /* 0x000fc60003f06270 */
[----:B------:R-:W-:Y:S01]  /*17630*/  @!P2 ST.E.64 [R14.64], R158 ;  /* 0x0000009e0e00a985 */ /* 0x000fe2000c101b06 */
[----:B------:R-:W-:-:S03]  /*17640*/  ISETP.GE.AND P2, PT, R25, c[0x0][0x3c8], PT ;  /* 0x0000f20019007a0c */ /* 0x000fc60003f46270 */
[----:B------:R1:W-:Y:S01]  /*17650*/  @!P1 ST.E.64 [R10.64], R94 ;  /* 0x0000005e0a009985 */ /* 0x0003e2000c101b06 */
[----:B------:R-:W-:Y:S02]  /*17660*/  ISETP.GE.AND P1, PT, R23, c[0x0][0x3c8], PT ;  /* 0x0000f20017007a0c */ /* 0x000fe40003f26270 */
[C---:B------:R-:W-:Y:S02]  /*17670*/  @!P4 LEA R8, P6, R5.reuse, R0, 0x2 ;  /* 0x000000000508c211 */ /* 0x040fe400078c10ff */
[----:B------:R-:W-:Y:S02]  /*17680*/  SHF.R.S32.HI R2, RZ, 0x1f, R3 ;  /* 0x0000001fff027819 */ /* 0x000fe40000011403 */
[----:B------:R-:W-:Y:S01]  /*17690*/  @!P4 LEA.HI.X R9, R5, R4, R7, 0x2, P6 ;  /* 0x000000040509c211 */ /* 0x000fe200030f1407 */
[----:B------:R-:W-:Y:S04]  /*176a0*/  @!P5 ST.E.64 [R12.64], R98 ;  /* 0x000000620c00d985 */ /* 0x000fe8000c101b06 */
[----:B------:R2:W-:Y:S02]  /*176b0*/  @!P4 ST.E.64 [R8.64], R86 ;  /* 0x000000560800c985 */ /* 0x0005e4000c101b06 */
[----:B------:R-:W-:-:S04]  /*176c0*/  @!P1 LEA R6, P5, R23, R0, 0x2 ;  /* 0x0000000017069211 */ /* 0x000fc800078a10ff */
[----:B------:R-:W-:Y:S02]  /*176d0*/  @!P1 LEA.HI.X R7, R23, R4, R24, 0x2, P5 ;  /* 0x0000000417079211 */ /* 0x000fe400028f1418 */
[----:B-1----:R-:W-:-:S04]  /*176e0*/  @!P3 LEA R10, P6, R3, R0, 0x2 ;  /* 0x00000000030ab211 */ /* 0x002fc800078c10ff */
[----:B------:R-:W-:Y:S02]  /*176f0*/  @!P3 LEA.HI.X R11, R3, R4, R2, 0x2, P6 ;  /* 0x00000004030bb211 */ /* 0x000fe400030f1402 */
[-C--:B------:R-:W-:Y:S02]  /*17700*/  @!P0 LEA R2, P4, R21, R0.reuse, 0x2 ;  /* 0x0000000015028211 */ /* 0x080fe400078810ff */
[----:B--2---:R-:W-:Y:S02]  /*17710*/  @!P2 LEA R8, P6, R25, R0, 0x2 ;  /* 0x000000001908a211 */ /* 0x004fe400078c10ff */
[-C--:B------:R-:W-:Y:S02]  /*17720*/  @!P0 LEA.HI.X R3, R21, R4.reuse, R22, 0x2, P4 ;  /* 0x0000000415038211 */ /* 0x080fe400020f1416 */
[----:B------:R-:W-:Y:S01]  /*17730*/  @!P2 LEA.HI.X R9, R25, R4, R26, 0x2, P6 ;  /* 0x000000041909a211 */ /* 0x000fe200030f141a */
[----:B------:R1:W-:Y:S04]  /*17740*/  @!P3 ST.E.64 [R10.64], R106 ;  /* 0x0000006a0a00b985 */ /* 0x0003e8000c101b06 */
        /* <DEDUP_REMOVED lines=10> */
.L_x_1719:
[----:B------:R-:W2:Y:S04]  /*177f0*/  LDL.LU R7, [R1+0x2c] ;  /* 0x00002c0001077983 */ /* 0x000ea80000300800 */
[----:B-1----:R-:W3:Y:S01]  /*17800*/  LDL R6, [R1+0x34] ;  /* 0x0000340001067983 */ /* 0x002ee20000100800 */
[----:B------:R-:W-:Y:S01]  /*17810*/  ISETP.NE.U32.AND P0, PT, RZ, c[0x0][0x508], PT ;  /* 0x00014200ff007a0c */ /* 0x000fe20003f05070 */
[----:B------:R-:W-:Y:S01]  /*17820*/  IMAD.MOV.U32 R4, RZ, RZ, 0x4 ;  /* 0x00000004ff047424 */ /* 0x000fe200078e00ff */
[----:B------:R-:W-:Y:S01]  /*17830*/  ISETP.NE.U32.AND P2, PT, RZ, c[0x0][0x500], PT ;  /* 0x00014000ff007a0c */ /* 0x000fe20003f45070 */
[----:B------:R-:W-:Y:S01]  /*17840*/  IMAD.MOV.U32 R17, RZ, RZ, c[0x0][0x388] ;  /* 0x0000e200ff117624 */ /* 0x000fe200078e00ff */
[----:B------:R-:W-:Y:S01]  /*17850*/  ISETP.NE.AND.EX P0, PT, RZ, c[0x0][0x50c], PT, P0 ;  /* 0x00014300ff007a0c */ /* 0x000fe20003f05300 */
[----:B------:R-:W-:Y:S01]  /*17860*/  IMAD.MOV.U32 R0, RZ, RZ, RZ ;  /* 0x000000ffff007224 */ /* 0x000fe200078e00ff */
[----:B------:R-:W-:Y:S01]  /*17870*/  ISETP.NE.AND.EX P2, PT, RZ, c[0x0][0x504], PT, P2 ;  /* 0x00014100ff007a0c */ /* 0x000fe20003f45320 */
[----:B---3--:R-:W-:-:S10]  /*17880*/  IMAD.WIDE R2, R6, R4, c[0x0][0x500] ;  /* 0x0001400006027625 */ /* 0x008fd400078e0204 */
[----:B------:R-:W-:Y:S02]  /*17890*/  @P0 IMAD.WIDE R4, R6, R4, c[0x0][0x508] ;  /* 0x0001420006040625 */ /* 0x000fe400078e0204 */
        /* <DEDUP_REMOVED lines=9> */
.L_x_1740:
[----:B-1----:R-:W1:Y:S01]  /*17930*/  S2R R5, SR_TID.X ;  /* 0x0000000000057919 */ /* 0x002e620000002100 */
[----:B------:R-:W-:Y:S01]  /*17940*/  SHF.R.S32.HI R2, RZ, 0x1f, R6 ;  /* 0x0000001fff027819 */ /* 0x000fe20000011406 */
[----:B------:R-:W-:Y:S01]  /*17950*/  BSSY B0, `(.L_x_1741) ;  /* 0x0000038000007945 */ /* 0x000fe20003800000 */
[----:B-----5:R-:W-:-:S02]  /*17960*/  SHF.R.S32.HI R13, RZ, 0x1f, R0 ;  /* 0x0000001fff0d7819 */ /* 0x020fc40000011400 */
[----:B------:R-:W-:Y:S02]  /*17970*/  SEL R3, R6, RZ, !P2 ;  /* 0x000000ff06037207 */ /* 0x000fe40005000000 */
[----:B------:R-:W-:Y:S02]  /*17980*/  SEL R20, R2, RZ, !P2 ;  /* 0x000000ff02147207 */ /* 0x000fe40005000000 */
        /* <DEDUP_REMOVED lines=52> */
.L_x_1742:
[----:B------:R-:W-:Y:S05]  /*17cd0*/  BSYNC B0 ;  /* 0x0000000000007941 */ /* 0x000fea0003800000 */
.L_x_1741:
        /* <DEDUP_REMOVED lines=15> */
[----:B------:R-:W-:-:S03]  /*17dd0*/  IADD3 R14, R10, R11, RZ ;  /* 0x0000000b0a0e7210 */ /* 0x000fc60007ffe0ff */
[----:B------:R-:W-:Y:S01]  /*17de0*/  IMAD R0, R0, c[0x0][0x3a4], R2 ;  /* 0x0000e90000007a24 */ /* 0x000fe200078e0202 */
[----:B----4-:R-:W-:Y:S01]  /*17df0*/  IADD3 R2, R6, R11, RZ ;  /* 0x0000000b06027210 */ /* 0x010fe20007ffe0ff */
        /* <DEDUP_REMOVED lines=27> */
.L_x_1798:
[----:B------:R-:W-:Y:S05]  /*17fb0*/  BRA.DIV ~URZ, `(.L_x_1744) ;  /* 0x000026027f007947 */ /* 0x000fea000b800000 */
[----:B------:R3:W4:Y:S02]  /*17fc0*/  SHFL.IDX PT, R0, R15, RZ, 0x181f ;  /* 0x00181fff0f007589 */ /* 0x00072400000e0000 */
.L_x_1799:
        /* <DEDUP_REMOVED lines=27> */
.L_x_1746:
[----:B------:R-:W-:Y:S05]  /*18180*/  BSYNC B0 ;  /* 0x0000000000007941 */ /* 0x000fea0003800000 */
.L_x_1745:
[----:B------:R-:W-:Y:S05]  /*18190*/  BRA.DIV ~URZ, `(.L_x_1747) ;  /* 0x000024827f007947 */ /* 0x000fea000b800000 */
[----:B--2---:R2:W1:Y:S04]  /*181a0*/  SHFL.IDX PT, R4, R12, 0x1, 0x181f ;  /* 0x00381f000c047f89 */ /* 0x00446800000e0000 */
[----:B----4-:R2:W4:Y:S02]  /*181b0*/  SHFL.IDX PT, R0, R15, 0x1, 0x181f ;  /* 0x00381f000f007f89 */ /* 0x01052400000e0000 */
.L_x_1800:
        /* <DEDUP_REMOVED lines=27> */
.L_x_1749:
[----:B------:R-:W-:Y:S05]  /*18370*/  BSYNC B0 ;  /* 0x0000000000007941 */ /* 0x000fea0003800000 */
.L_x_1748:
[----:B------:R-:W-:Y:S05]  /*18380*/  BRA.DIV ~URZ, `(.L_x_1750) ;  /* 0x000023527f007947 */ /* 0x000fea000b800000 */
[----:B-1----:R1:W2:Y:S02]  /*18390*/  SHFL.IDX PT, R4, R12, 0x2, 0x181f ;  /* 0x00581f000c047f89 */ /* 0x0022a400000e0000 */
.L_x_1801:
[----:B------:R-:W-:Y:S05]  /*183a0*/  BRA.DIV ~URZ, `(.L_x_1751) ;  /* 0x000023a27f007947 */ /* 0x000fea000b800000 */
[----:B----4-:R4:W1:Y:S02]  /*183b0*/  SHFL.IDX PT, R0, R15, 0x2, 0x181f ;  /* 0x00581f000f007f89 */ /* 0x01086400000e0000 */
.L_x_1802:
        /* <DEDUP_REMOVED lines=27> */
.L_x_1753:
[----:B------:R-:W-:Y:S05]  /*18570*/  BSYNC B0 ;  /* 0x0000000000007941 */ /* 0x000fea0003800000 */
.L_x_1752:
[----:B------:R-:W-:Y:S05]  /*18580*/  BRA.DIV ~URZ, `(.L_x_1754) ;  /* 0x000022227f007947 */ /* 0x000fea000b800000 */
[----:B--2---:R2:W3:Y:S04]  /*18590*/  SHFL.IDX PT, R4, R12, 0x3, 0x181f ;  /* 0x00781f000c047f89 */ /* 0x0044e800000e0000 */
[----:B-1----:R2:W1:Y:S02]  /*185a0*/  SHFL.IDX PT, R0, R15, 0x3, 0x181f ;  /* 0x00781f000f007f89 */ /* 0x00246400000e0000 */
.L_x_1803:
[----:B------:R-:W-:-:S04]  /*185b0*/  IADD3 R14, R14, 0x60, RZ ;  /* 0x000000600e0e7810 */ /* 0x000fc80007ffe0ff */
[----:B------:R-:W-:-:S13]  /*185c0*/  ISETP.GE.AND P0, PT, R14, R13, PT ;  /* 0x0000000d0e00720c */ /* 0x000fda0003f06270 */
[----:B------:R-:W-:Y:S05]  /*185d0*/  @P0 BRA `(.L_x_1734) ;  /* 0x0000017000000947 */ /* 0x000fea0003800000 */
[----:B------:R-:W5:Y:S04]  /*185e0*/  LDL.64 R2, [R1+0x20] ;  /* 0x0000200001027983 */ /* 0x000f680000100a00 */
[----:B--2---:R-:W2:Y:S04]  /*185f0*/  LDL R17, [R1+0x3c] ;  /* 0x00003c0001117983 */ /* 0x004ea80000100800 */
[----:B---34-:R-:W3:Y:S04]  /*18600*/  LDL R15, [R1+0x38] ;  /* 0x00003800010f7983 */ /* 0x018ee80000100800 */
[----:B------:R-:W4:Y:S04]  /*18610*/  LDL R5, [R1+0x40] ;  /* 0x0000400001057983 */ /* 0x000f280000100800 */
[----:B------:R-:W4:Y:S04]  /*18620*/  LDL R18, [R1+0x54] ;  /* 0x0000540001127983 */ /* 0x000f280000100800 */
[----:B------:R-:W4:Y:S04]  /*18630*/  LDL R16, [R1+0x50] ;  /* 0x0000500001107983 */ /* 0x000f280000100800 */
[----:B------:R-:W4:Y:S01]  /*18640*/  LDL R12, [R1+0x4c] ;  /* 0x00004c00010c7983 */ /* 0x000f220000100800 */
[----:B-----5:R-:W-:-:S02]  /*18650*/  ISETP.GE.AND P3, PT, R2, c[0x0][0x3c8], PT ;  /* 0x0000f20002007a0c */ /* 0x020fc40003f66270 */
[----:B--2---:R-:W-:Y:S02]  /*18660*/  ISETP.GE.AND P2, PT, R17, c[0x0][0x3c8], PT ;  /* 0x0000f20011007a0c */ /* 0x004fe40003f46270 */
[----:B---3--:R-:W-:Y:S02]  /*18670*/  ISETP.GE.AND P1, PT, R15, c[0x0][0x3c8], PT ;  /* 0x0000f2000f007a0c */ /* 0x008fe40003f26270 */
[----:B----4-:R-:W-:-:S07]  /*18680*/  ISETP.GE.AND P0, PT, R5, c[0x0][0x3c8], PT ;  /* 0x0000f20005007a0c */ /* 0x010fce0003f06270 */
        /* <DEDUP_REMOVED lines=12> */
.L_x_1734:
[----:B------:R-:W-:Y:S05]  /*18750*/  BSYNC B1 ;  /* 0x0000000000017941 */ /* 0x000fea0003800000 */
.L_x_1718:
[----:B------:R-:W-:-:S13]  /*18760*/  ISETP.NE.AND P0, PT, RZ, UR5, PT ;  /* 0x00000005ff007c0c */ /* 0x000fda000bf05270 */
[----:B------:R-:W-:Y:S01]  /*18770*/  @P0 WARPSYNC 0xffffffff ;  /* 0xffffffff00000948 */ /* 0x000fe20003800000 */
[----:B------:R-:W-:Y:S06]  /*18780*/  @P0 BAR.SYNC.DEFER_BLOCKING 0x5, 0x100 ;  /* 0x0144000000000b1d */ /* 0x000fec0000010000 */
[----:B-1-3--:R-:W1:Y:S04]  /*18790*/  @P0 LDS.128 R4, [0x20100] ;  /* 0x02010000ff040984 */ /* 0x00ae680000000c00 */
[----:B-1----:R1:W-:Y:S04]  /*187a0*/  @P0 STL.64 [R1+0x28], R4 ;  /* 0x0000280401000387 */ /* 0x0023e80000100a00 */
[----:B------:R1:W-:Y:S04]  /*187b0*/  @P0 STL.64 [R1+0x30], R6 ;  /* 0x0000300601000387 */ /* 0x0003e80000100a00 */
[----:B------:R-:W-:Y:S06]  /*187c0*/  @P0 BAR.ARV 0x4, 0x100 ;  /* 0x0104000000000b1d */ /* 0x000fec0000002000 */
[----:B------:R-:W-:Y:S05]  /*187d0*/  @P0 BRA `(.L_x_1755) ;  /* 0x0000104000000947 */ /* 0x000fea0003800000 */
[----:B----4-:R-:W3:Y:S01]  /*187e0*/  S2R R0, SR_TID.X ;  /* 0x0000000000007919 */ /* 0x010ee20000002100 */
[----:B-1----:R-:W-:Y:S01]  /*187f0*/  IMAD.MOV.U32 R7, RZ, RZ, RZ ;  /* 0x000000ffff077224 */ /* 0x002fe200078e00ff */
[----:B--23--:R-:W-:-:S04]  /*18800*/  LOP3.LUT R14, R0, 0x1f, RZ, 0xc0, !PT ;  /* 0x0000001f000e7812 */ /* 0x00cfc800078ec0ff */
[----:B------:R-:W-:Y:S01]  /*18810*/  ISETP.NE.AND P6, PT, R14, 0x1f, PT ;  /* 0x0000001f0e00780c */ /* 0x000fe20003fc5270 */
[----:B------:R-:W-:Y:S10]  /*18820*/  BRA.DIV ~URZ, `(.L_x_1756) ;  /* 0x000020427f007947 */ /* 0x000ff4000b800000 */
[----:B------:R1:W2:Y:S02]  /*18830*/  SHFL.IDX PT, R9, R110, RZ, 0x1f ;  /* 0x00001fff6e097589 */ /* 0x0002a400000e0000 */
.L_x_1804:
[----:B------:R-:W-:Y:S05]  /*18840*/  BRA.DIV ~URZ, `(.L_x_1757) ;  /* 0x000020927f007947 */ /* 0x000fea000b800000 */
[----:B------:R3:W4:Y:S02]  /*18850*/  SHFL.IDX PT, R8, R110, 0x1, 0x1f ;  /* 0x00201f006e087f89 */ /* 0x00072400000e0000 */
.L_x_1805:
        /* <DEDUP_REMOVED lines=19> */
.L_x_1806:
        /* <DEDUP_REMOVED lines=16> */
.L_x_1807:
[----:B---3--:R-:W-:Y:S01]  /*18a90*/  IMAD R0, R0, c[0x0][0x538], RZ ;  /* 0x00014e0000007a24 */ /* 0x008fe200078e02ff */
[----:B------:R-:W-:Y:S04]  /*18aa0*/  BSSY B1, `(.L_x_1760) ;  /* 0x00000ce000017945 */ /* 0x000fe80003800000 */
[----:B----4-:R-:W-:-:S04]  /*18ab0*/  IADD3 R8, R0, R8, RZ ;  /* 0x0000000800087210 */ /* 0x010fc80007ffe0ff */
[----:B--2---:R-:W-:-:S13]  /*18ac0*/  ISETP.GT.AND P0, PT, R8, R9, PT ;  /* 0x000000090800720c */ /* 0x004fda0003f04270 */
[----:B------:R-:W-:Y:S05]  /*18ad0*/  @P0 BRA `(.L_x_1761) ;  /* 0x0000025000000947 */ /* 0x000fea0003800000 */
.L_x_1765:
        /* <DEDUP_REMOVED lines=17> */
.L_x_1808:
        /* <DEDUP_REMOVED lines=16> */
.L_x_1809:
[----:B--2---:R-:W-:-:S05]  /*18cf0*/  IMAD R0, R0, c[0x0][0x538], RZ ;  /* 0x00014e0000007a24 */ /* 0x004fca00078e02ff */
[----:B------:R-:W-:-:S04]  /*18d00*/  IADD3 R8, R0, R8, RZ ;  /* 0x0000000800087210 */ /* 0x000fc80007ffe0ff */
[----:B------:R-:W-:-:S13]  /*18d10*/  ISETP.GT.AND P0, PT, R8, R9, PT ;  /* 0x000000090800720c */ /* 0x000fda0003f04270 */
[----:B-1----:R-:W-:Y:S05]  /*18d20*/  @!P0 BRA `(.L_x_1765) ;  /* 0xfffffdb000008947 */ /* 0x002fea000383ffff */
.L_x_1761:
[----:B------:R-:W-:-:S05]  /*18d30*/  IADD3 R11, -R0, R8, RZ ;  /* 0x00000008000b7210 */ /* 0x000fca0007ffe1ff */
[----:B------:R-:W-:-:S05]  /*18d40*/  IMAD R0, R4, c[0x0][0x538], R11 ;  /* 0x00014e0004007a24 */ /* 0x000fca00078e020b */
[----:B------:R-:W-:Y:S01]  /*18d50*/  ISETP.GT.AND P0, PT, R0, R9, PT ;  /* 0x000000090000720c */ /* 0x000fe20003f04270 */
[----:B------:R-:W-:-:S12]  /*18d60*/  BRA.DIV ~URZ, `(.L_x_1766) ;  /* 0x00001fb27f007947 */ /* 0x000fd8000b800000 */
[----:B------:R-:W-:-:S03]  /*18d70*/  VOTE.ANY R12, PT, !P0 ;  /* 0x00000000000c7806 */ /* 0x000fc600040e0100 */
.L_x_1810:
[----:B------:R-:W2:Y:S01]  /*18d80*/  LDL.LU R0, [R1+0x34] ;  /* 0x0000340001007983 */ /* 0x000ea20000300800 */
[----:B------:R-:W2:Y:S02]  /*18d90*/  POPC R8, R12 ;  /* 0x0000000c00087309 */ /* 0x000ea40000000000 */
[----:B--2---:R-:W-:-:S05]  /*18da0*/  IADD3 R0, R8, R0, RZ ;  /* 0x0000000008007210 */ /* 0x004fca0007ffe0ff */
[----:B------:R2:W-:Y:S01]  /*18db0*/  STL [R1+0x34], R0 ;  /* 0x0000340001007387 */ /* 0x0005e20000100800 */
[----:B------:R-:W-:Y:S05]  /*18dc0*/  BRA.DIV ~URZ, `(.L_x_1767) ;  /* 0x00001fa27f007947 */ /* 0x000fea000b800000 */
[----:B------:R3:W4:Y:S04]  /*18dd0*/  SHFL.IDX PT, R10, R6, R8, 0x1f ;  /* 0x00001f08060a7589 */ /* 0x00072800000e0000 */
[----:B------:R3:W1:Y:S02]  /*18de0*/  SHFL.IDX PT, R7, R7, R8, 0x1f ;  /* 0x00001f0807077589 */ /* 0x00066400000e0000 */
.L_x_1811:
[----:B------:R-:W-:Y:S01]  /*18df0*/  ISETP.NE.AND P0, PT, R12, RZ, PT ;  /* 0x000000ff0c00720c */ /* 0x000fe20003f05270 */
[----:B------:R-:W-:-:S12]  /*18e00*/  BSSY B0, `(.L_x_1768) ;  /* 0x0000005000007945 */ /* 0x000fd80003800000 */
[----:B------:R-:W-:Y:S05]  /*18e10*/  @!P0 BRA `(.L_x_1769) ;  /* 0x0000003000008947 */ /* 0x000fea0003800000 */
[----:B------:R-:W-:Y:S01]  /*18e20*/  IADD3 R3, R8, -0x1, RZ ;  /* 0xffffffff08037810 */ /* 0x000fe20007ffe0ff */
[----:B------:R-:W-:Y:S05]  /*18e30*/  BRA.DIV ~URZ, `(.L_x_1770) ;  /* 0x000020027f007947 */ /* 0x000fea000b800000 */
[----:B------:R2:W3:Y:S02]  /*18e40*/  SHFL.IDX PT, R13, R4, R3, 0x1f ;  /* 0x00001f03040d7589 */ /* 0x0004e400000e0000 */
.L_x_1769:
[----:B------:R-:W-:Y:S05]  /*18e50*/  BSYNC B0 ;  /* 0x0000000000007941 */ /* 0x000fea0003800000 */
.L_x_1768:
        /* <DEDUP_REMOVED lines=68> */
.L_x_1772:
        /* <DEDUP_REMOVED lines=40> */
[----:B------:R-:W-:Y:S02]  /*19520*/  IABS R11, R0 ;  /* 0x00000000000b7213 */ /* 0x000fe40000000000 */
[----:B------:R-:W1:Y:S01]  /*19530*/  I2F.RP R4, R3 ;  /* 0x0000000300047306 */ /* 0x000e620000209400 */
[----:B------:R-:W-:Y:S02]  /*19540*/  MOV R7, R2 ;  /* 0x0000000200077202 */ /* 0x000fe40000000f00 */
[----:B------:R-:W-:-:S05]  /*19550*/  IMAD.MOV R2, RZ, RZ, -R11 ;  /* 0x000000ffff027224 */ /* 0x000fca00078e0a0b */
[----:B-1----:R-:W1:Y:S02]  /*19560*/  MUFU.RCP R4, R4 ;  /* 0x0000000400047308 */ /* 0x002e640000001000 */
[----:B-1----:R-:W-:-:S06]  /*19570*/  IADD3 R4, R4, 0xffffffe, RZ ;  /* 0x0ffffffe04047810 */ /* 0x002fcc0007ffe0ff */
[----:B------:R-:W1:Y:S02]  /*19580*/  F2I.FTZ.U32.TRUNC.NTZ R5, R4 ;  /* 0x0000000400057305 */ /* 0x000e64000021f000 */
[----:B-1----:R-:W-:-:S04]  /*19590*/  IMAD.MOV R4, RZ, RZ, -R5 ;  /* 0x000000ffff047224 */ /* 0x002fc800078e0a05 */
[----:B------:R-:W-:Y:S02]  /*195a0*/  IMAD R8, R4, R3, RZ ;  /* 0x0000000304087224 */ /* 0x000fe400078e02ff */
[----:B------:R-:W-:-:S04]  /*195b0*/  IMAD.MOV.U32 R4, RZ, RZ, RZ ;  /* 0x000000ffff047224 */ /* 0x000fc800078e00ff */
[----:B------:R-:W-:-:S04]  /*195c0*/  IMAD.HI.U32 R5, R5, R8, R4 ;  /* 0x0000000805057227 */ /* 0x000fc800078e0004 */
        /* <DEDUP_REMOVED lines=17> */
.L_x_1773:
[----:B------:R-:W-:Y:S05]  /*196e0*/  BSYNC B0 ;  /* 0x0000000000007941 */ /* 0x000fea0003800000 */
.L_x_1771:
[----:B------:R-:W-:-:S04]  /*196f0*/  LOP3.LUT R2, RZ, R2, RZ, 0x33, !PT ;  /* 0x00000002ff027212 */ /* 0x000fc800078e33ff */
[----:B-1----:R-:W-:-:S05]  /*19700*/  IADD3 R0, R2, R10, RZ ;  /* 0x0000000a02007210 */ /* 0x002fca0007ffe0ff */
[----:B------:R1:W-:Y:S01]  /*19710*/  STL [R1+0x2c], R0 ;  /* 0x00002c0001007387 */ /* 0x0003e20000100800 */
[----:B------:R-:W-:Y:S05]  /*19720*/  BRA `(.L_x_1774) ;  /* 0x0000005000007947 */ /* 0x000fea0003800000 */
.L_x_1762:
[----:B------:R-:W-:Y:S01]  /*19730*/  MOV R0, c[0x0][0x53c] ;  /* 0x00014f0000007a02 */ /* 0x000fe20000000f00 */
[----:B------:R2:W-:Y:S04]  /*19740*/  STL [R1+0x28], R9 ;  /* 0x0000280901007387 */ /* 0x0005e80000100800 */
[----:B------:R2:W-:Y:S04]  /*19750*/  STL [R1+0x2c], RZ ;  /* 0x00002cff01007387 */ /* 0x0005e80000100800 */
[----:B------:R2:W-:Y:S04]  /*19760*/  STL [R1+0x30], RZ ;  /* 0x000030ff01007387 */ /* 0x0005e80000100800 */
[----:B------:R2:W-:Y:S02]  /*19770*/  STL [R1+0x34], R0 ;  /* 0x0000340001007387 */ /* 0x0005e40000100800 */
.L_x_1774:
[----:B------:R-:W-:Y:S05]  /*19780*/  BSYNC B1 ;  /* 0x0000000000017941 */ /* 0x000fea0003800000 */
.L_x_1760:
        /* <DEDUP_REMOVED lines=9> */
.L_x_1755:
[----:B--2-4-:R-:W2:Y:S02]  /*19820*/  LDL R0, [R1+0x34] ;  /* 0x0000340001007983 */ /* 0x014ea40000100800 */
[----:B--2---:R-:W-:-:S13]  /*19830*/  ISETP.GE.AND P0, PT, R0, c[0x0][0x53c], PT ;  /* 0x00014f0000007a0c */ /* 0x004fda0003f06270 */
[----:B-1----:R-:W-:Y:S01]  /*19840*/  @P0 CALL.REL.NOINC `(.L_x_1775) ;  /* 0x0000001000000944 */ /* 0x002fe20003c00000 */
[----:B------:R-:W-:Y:S05]  /*19850*/  BRA `(.L_x_1776) ;  /* 0xfffe83a000007947 */ /* 0x000fea000383ffff */
.L_x_1775:
[----:B------:R-:W-:Y:S05]  /*19860*/  EXIT ;  /* 0x000000000000794d */ /* 0x000fea0003800000 */
.L_x_1636:
[----:B------:R-:W-:Y:S01]  /*19870*/  IMAD.MOV.U32 R0, RZ, RZ, R5 ;  /* 0x000000ffff007224 */ /* 0x000fe200078e0005 */
[----:B------:R-:W-:Y:S02]  /*19880*/  MOV R2, 0x1 ;  /* 0x0000000100027802 */ /* 0x000fe40000000f00 */
[----:B------:R-:W-:Y:S02]  /*19890*/  MOV R3, 0x198b0 ;  /* 0x000198b000037802 */ /* 0x000fe40000000f00 */
[----:B------:R-:W-:Y:S05]  /*198a0*/  CALL.REL.NOINC `($__internal_36_$__cuda_sm70_shflsync_up_p) ;  /* 0x0000169000007944 */ /* 0x000fea0003c00000 */
[----:B------:R-:W-:Y:S01]  /*198b0*/  MOV R0, R4 ;  /* 0x0000000400007202 */ /* 0x000fe20000000f00 */
[----:B------:R-:W-:Y:S05]  /*198c0*/  BRA `(.L_x_1777) ;  /* 0xfffe6b9000007947 */ /* 0x000fea000383ffff */
.L_x_1637:
[----:B------:R-:W-:Y:S01]  /*198d0*/  IMAD.MOV.U32 R0, RZ, RZ, R5 ;  /* 0x000000ffff007224 */ /* 0x000fe200078e0005 */
[----:B------:R-:W-:Y:S02]  /*198e0*/  MOV R2, 0x2 ;  /* 0x0000000200027802 */ /* 0x000fe40000000f00 */
[----:B------:R-:W-:Y:S02]  /*198f0*/  MOV R3, 0x19910 ;  /* 0x0001991000037802 */ /* 0x000fe40000000f00 */
[----:B------:R-:W-:Y:S05]  /*19900*/  CALL.REL.NOINC `($__internal_36_$__cuda_sm70_shflsync_up_p) ;  /* 0x0000163000007944 */ /* 0x000fea0003c00000 */
[----:B------:R-:W-:Y:S01]  /*19910*/  SEL R0, R4, RZ, P4 ;  /* 0x000000ff04007207 */ /* 0x000fe20002000000 */
[----:B------:R-:W-:Y:S01]  /*19920*/  IMAD.MOV.U32 R2, RZ, RZ, 0x4 ;  /* 0x00000004ff027424 */ /* 0x000fe200078e00ff */
[----:B------:R-:W-:-:S03]  /*19930*/  MOV R3, 0x19960 ;  /* 0x0001996000037802 */ /* 0x000fc60000000f00 */
[----:B------:R-:W-:Y:S02]  /*19940*/  IMAD.IADD R0, R5, 0x1, R0 ;  /* 0x0000000105007824 */ /* 0x000fe400078e0200 */
        /* <DEDUP_REMOVED lines=14> */
[----:B------:R-:W-:Y:S01]  /*19a30*/  IMAD.IADD R4, R0, 0x1, R4 ;  /* 0x0000000100047824 */ /* 0x000fe200078e0204 */
[----:B------:R-:W-:-:S03]  /*19a40*/  MOV R0, 0x1f ;  /* 0x0000001f00007802 */ /* 0x000fc60000000f00 */
[----:B------:R-:W-:Y:S02]  /*19a50*/  IMAD.MOV.U32 R5, RZ, RZ, R4 ;  /* 0x000000ffff057224 */ /* 0x000fe400078e0004 */
[----:B------:R-:W-:Y:S05]  /*19a60*/  CALL.REL.NOINC `($__internal_35_$__cuda_sm70_shflsync_idx_p) ;  /* 0x0000148000007944 */ /* 0x000fea0003c00000 */
[----:B------:R-:W-:Y:S05]  /*19a70*/  BRA `(.L_x_1778) ;  /* 0xfffe6ae000007947 */ /* 0x000fea000383ffff */
.L_x_1639:
[----:B------:R-:W-:Y:S02]  /*19a80*/  SEL R0, RZ, 0x1, P0 ;  /* 0x00000001ff007807 */ /* 0x000fe40000000000 */
[----:B------:R-:W-:Y:S02]  /*19a90*/  MOV R2, 0x19ab0 ;  /* 0x00019ab000027802 */ /* 0x000fe40000000f00 */
[----:B------:R-:W-:Y:S05]  /*19aa0*/  CALL.REL.NOINC `($__internal_37_$__cuda_sm70_votesync_ballot) ;  /* 0x0000150000007944 */ /* 0x000fea0003c00000 */
[----:B------:R-:W-:Y:S01]  /*19ab0*/  MOV R10, R0 ;  /* 0x00000000000a7202 */ /* 0x000fe20000000f00 */
[----:B------:R-:W-:Y:S05]  /*19ac0*/  BRA `(.L_x_1779) ;  /* 0xfffe6b2000007947 */ /* 0x000fea000383ffff */
.L_x_1640:
[----:B------:R-:W-:Y:S01]  /*19ad0*/  IMAD.MOV.U32 R5, RZ, RZ, R9 ;  /* 0x000000ffff057224 */ /* 0x000fe200078e0009 */
[----:B------:R-:W-:Y:S01]  /*19ae0*/  MOV R3, R7 ;  /* 0x0000000700037202 */ /* 0x000fe20000000f00 */
[----:B-1----:R-:W-:Y:S01]  /*19af0*/  IMAD.MOV.U32 R0, RZ, RZ, 0x1f ;  /* 0x0000001fff007424 */ /* 0x002fe200078e00ff */
[----:B------:R-:W-:Y:S02]  /*19b00*/  MOV R2, 0x19b20 ;  /* 0x00019b2000027802 */ /* 0x000fe40000000f00 */
[----:B------:R-:W-:Y:S05]  /*19b10*/  CALL.REL.NOINC `($__internal_35_$__cuda_sm70_shflsync_idx_p) ;  /* 0x000013d000007944 */ /* 0x000fea0003c00000 */
[----:B------:R-:W-:Y:S01]  /*19b20*/  IMAD.MOV.U32 R12, RZ, RZ, R0 ;  /* 0x000000ffff0c7224 */ /* 0x000fe200078e0000 */
[----:B------:R-:W-:Y:S01]  /*19b30*/  MOV R5, R8 ;  /* 0x0000000800057202 */ /* 0x000fe20000000f00 */
[----:B------:R-:W-:Y:S01]  /*19b40*/  IMAD.MOV.U32 R6, RZ, RZ, RZ ;  /* 0x000000ffff067224 */ /* 0x000fe200078e00ff */
[----:B------:R-:W-:Y:S01]  /*19b50*/  MOV R3, R7 ;  /* 0x0000000700037202 */ /* 0x000fe20000000f00 */
[----:B------:R-:W-:Y:S01]  /*19b60*/  IMAD.MOV.U32 R0, RZ, RZ, 0x1f ;  /* 0x0000001fff007424 */ /* 0x000fe200078e00ff */
[----:B------:R-:W-:-:S02]  /*19b70*/  MOV R2, 0x19b90 ;  /* 0x00019b9000027802 */ /* 0x000fc40000000f00 */
[----:B------:R-:W-:Y:S05]  /*19b80*/  CALL.REL.NOINC `($__internal_35_$__cuda_sm70_shflsync_idx_p) ;  /* 0x0000136000007944 */ /* 0x000fea0003c00000 */
[----:B------:R-:W-:Y:S01]  /*19b90*/  MOV R9, R0 ;  /* 0x0000000000097202 */ /* 0x000fe20000000f00 */
[----:B------:R-:W-:Y:S05]  /*19ba0*/  BRA `(.L_x_1780) ;  /* 0xfffe6ab000007947 */ /* 0x000fea000383ffff */
.L_x_1643:
[----:B------:R-:W-:Y:S01]  /*19bb0*/  IMAD.MOV.U32 R5, RZ, RZ, R4 ;  /* 0x000000ffff057224 */ /* 0x000fe200078e0004 */
[----:B-1----:R-:W-:-:S02]  /*19bc0*/  MOV R0, 0x1f ;  /* 0x0000001f00007802 */ /* 0x002fc40000000f00 */
[----:B------:R-:W-:Y:S02]  /*19bd0*/  MOV R2, 0x19bf0 ;  /* 0x00019bf000027802 */ /* 0x000fe40000000f00 */
[----:B--234-:R-:W-:Y:S05]  /*19be0*/  CALL.REL.NOINC `($__internal_35_$__cuda_sm70_shflsync_idx_p) ;  /* 0x0000130000007944 */ /* 0x01cfea0003c00000 */
[----:B------:R-:W-:Y:S01]  /*19bf0*/  MOV R6, R0 ;  /* 0x0000000000067202 */ /* 0x000fe20000000f00 */
[----:B------:R-:W-:Y:S05]  /*19c00*/  BRA `(.L_x_1642) ;  /* 0xfffe6ab000007947 */ /* 0x000fea000383ffff */
.L_x_1662:
[----:B-1----:R-:W-:Y:S01]  /*19c10*/  IMAD.MOV.U32 R5, RZ, RZ, R14 ;  /* 0x000000ffff057224 */ /* 0x002fe200078e000e */
[----:B------:R-:W-:Y:S01]  /*19c20*/  MOV R3, RZ ;  /* 0x000000ff00037202 */ /* 0x000fe20000000f00 */
[----:B------:R-:W-:Y:S01]  /*19c30*/  IMAD.MOV.U32 R0, RZ, RZ, 0x181f ;  /* 0x0000181fff007424 */ /* 0x000fe200078e00ff */
[----:B------:R-:W-:Y:S02]  /*19c40*/  MOV R2, 0x19c60 ;  /* 0x00019c6000027802 */ /* 0x000fe40000000f00 */
[----:B------:R-:W-:Y:S05]  /*19c50*/  CALL.REL.NOINC `($__internal_35_$__cuda_sm70_shflsync_idx_p) ;  /* 0x0000129000007944 */ /* 0x000fea0003c00000 */
[----:B------:R-:W-:Y:S01]  /*19c60*/  MOV R4, R0 ;  /* 0x0000000000047202 */ /* 0x000fe20000000f00 */
[----:B------:R-:W-:Y:S05]  /*19c70*/  BRA `(.L_x_1781) ;  /* 0xfffe94d000007947 */ /* 0x000fea000383ffff */
.L_x_1663:
[----:B------:R-:W-:Y:S01]  /*19c80*/  IMAD.MOV.U32 R5, RZ, RZ, R15 ;  /* 0x000000ffff057224 */ /* 0x000fe200078e000f */
[----:B------:R-:W-:Y:S01]  /*19c90*/  MOV R3, RZ ;  /* 0x000000ff00037202 */ /* 0x000fe20000000f00 */
[----:B------:R-:W-:Y:S01]  /*19ca0*/  IMAD.MOV.U32 R0, RZ, RZ, 0x181f ;  /* 0x0000181fff007424 */ /* 0x000fe200078e00ff */
[----:B------:R-:W-:Y:S02]  /*19cb0*/  MOV R2, 0x19cd0 ;  /* 0x00019cd000027802 */ /* 0x000fe40000000f00 */
[----:B-12---:R-:W-:Y:S05]  /*19cc0*/  CALL.REL.NOINC `($__internal_35_$__cuda_sm70_shflsync_idx_p) ;  /* 0x0000122000007944 */ /* 0x006fea0003c00000 */
[----:B------:R-:W-:Y:S05]  /*19cd0*/  BRA `(.L_x_1782) ;  /* 0xfffe949000007947 */ /* 0x000fea000383ffff */
.L_x_1666:
[----:B------:R-:W-:Y:S01]  /*19ce0*/  IMAD.MOV.U32 R5, RZ, RZ, R14 ;  /* 0x000000ffff057224 */ /* 0x000fe200078e000e */
[----:B---3--:R-:W-:Y:S01]  /*19cf0*/  MOV R3, 0x1 ;  /* 0x0000000100037802 */ /* 0x008fe20000000f00 */
[----:B----4-:R-:W-:Y:S01]  /*19d00*/  IMAD.MOV.U32 R0, RZ, RZ, 0x181f ;  /* 0x0000181fff007424 */ /* 0x010fe200078e00ff */
[----:B------:R-:W-:-:S02]  /*19d10*/  MOV R2, 0x19d30 ;  /* 0x00019d3000027802 */ /* 0x000fc40000000f00 */
[----:B-12---:R-:W-:Y:S05]  /*19d20*/  CALL.REL.NOINC `($__internal_35_$__cuda_sm70_shflsync_idx_p) ;  /* 0x000011c000007944 */ /* 0x006fea0003c00000 */
[----:B------:R-:W-:Y:S01]  /*19d30*/  IMAD.MOV.U32 R4, RZ, RZ, R0 ;  /* 0x000000ffff047224 */ /* 0x000fe200078e0000 */
[----:B------:R-:W-:Y:S01]  /*19d40*/  MOV R3, 0x1 ;  /* 0x0000000100037802 */ /* 0x000fe20000000f00 */
[----:B------:R-:W-:Y:S01]  /*19d50*/  IMAD.MOV.U32 R5, RZ, RZ, R15 ;  /* 0x000000ffff057224 */ /* 0x000fe200078e000f */
[----:B------:R-:W-:-:S02]  /*19d60*/  MOV R0, 0x181f ;  /* 0x0000181f00007802 */ /* 0x000fc40000000f00 */
[----:B------:R-:W-:Y:S02]  /*19d70*/  MOV R2, 0x19d90 ;  /* 0x00019d9000027802 */ /* 0x000fe40000000f00 */
[----:B------:R-:W-:Y:S05]  /*19d80*/  CALL.REL.NOINC `($__internal_35_$__cuda_sm70_shflsync_idx_p) ;  /* 0x0000116000007944 */ /* 0x000fea0003c00000 */
[----:B------:R-:W-:Y:S05]  /*19d90*/  BRA `(.L_x_1783) ;  /* 0xfffe962000007947 */ /* 0x000fea000383ffff */
.L_x_1669:
[----:B------:R-:W-:Y:S01]  /*19da0*/  IMAD.MOV.U32 R5, RZ, RZ, R14 ;  /* 0x000000ffff057224 */ /* 0x000fe200078e000e */
[----:B-1----:R-:W-:Y:S01]  /*19db0*/  MOV R3, 0x2 ;  /* 0x0000000200037802 */ /* 0x002fe20000000f00 */
[----:B----4-:R-:W-:Y:S01]  /*19dc0*/  IMAD.MOV.U32 R0, RZ, RZ, 0x181f ;  /* 0x0000181fff007424 */ /* 0x010fe200078e00ff */
[----:B------:R-:W-:Y:S02]  /*19dd0*/  MOV R2, 0x19df0 ;  /* 0x00019df000027802 */ /* 0x000fe40000000f00 */
[----:B--2---:R-:W-:Y:S05]  /*19de0*/  CALL.REL.NOINC `($__internal_35_$__cuda_sm70_shflsync_idx_p) ;  /* 0x0000110000007944 */ /* 0x004fea0003c00000 */
[----:B------:R-:W-:Y:S01]  /*19df0*/  MOV R4, R0 ;  /* 0x0000000000047202 */ /* 0x000fe20000000f00 */
[----:B------:R-:W-:Y:S05]  /*19e00*/  BRA `(.L_x_1784) ;  /* 0xfffe97e000007947 */ /* 0x000fea000383ffff */
.L_x_1670:
[----:B------:R-:W-:Y:S01]  /*19e10*/  IMAD.MOV.U32 R5, RZ, RZ, R15 ;  /* 0x000000ffff057224 */ /* 0x000fe200078e000f */
[----:B------:R-:W-:Y:S01]  /*19e20*/  MOV R3, 0x2 ;  /* 0x0000000200037802 */ /* 0x000fe20000000f00 */
[----:B----4-:R-:W-:Y:S01]  /*19e30*/  IMAD.MOV.U32 R0, RZ, RZ, 0x181f ;  /* 0x0000181fff007424 */ /* 0x010fe200078e00ff */
[----:B------:R-:W-:Y:S02]  /*19e40*/  MOV R2, 0x19e60 ;  /* 0x00019e6000027802 */ /* 0x000fe40000000f00 */
[----:B-123--:R-:W-:Y:S05]  /*19e50*/  CALL.REL.NOINC `($__internal_35_$__cuda_sm70_shflsync_idx_p) ;  /* 0x0000109000007944 */ /* 0x00efea0003c00000 */
[----:B------:R-:W-:Y:S05]  /*19e60*/  BRA `(.L_x_1785) ;  /* 0xfffe97a000007947 */ /* 0x000fea000383ffff */
.L_x_1673:
[----:B------:R-:W-:Y:S01]  /*19e70*/  IMAD.MOV.U32 R5, RZ, RZ, R14 ;  /* 0x000000ffff057224 */ /* 0x000fe200078e000e */
[----:B-1----:R-:W-:Y:S01]  /*19e80*/  MOV R3, 0x3 ;  /* 0x0000000300037802 */ /* 0x002fe20000000f00 */
[----:B------:R-:W-:Y:S01]  /*19e90*/  IMAD.MOV.U32 R0, RZ, RZ, 0x181f ;  /* 0x0000181fff007424 */ /* 0x000fe200078e00ff */
[----:B------:R-:W-:-:S02]  /*19ea0*/  MOV R2, 0x19ec0 ;  /* 0x00019ec000027802 */ /* 0x000fc40000000f00 */
[----:B--234-:R-:W-:Y:S05]  /*19eb0*/  CALL.REL.NOINC `($__internal_35_$__cuda_sm70_shflsync_idx_p) ;  /* 0x0000103000007944 */ /* 0x01cfea0003c00000 */
[----:B------:R-:W-:Y:S01]  /*19ec0*/  IMAD.MOV.U32 R4, RZ, RZ, R0 ;  /* 0x000000ffff047224 */ /* 0x000fe200078e0000 */
[----:B------:R-:W-:Y:S01]  /*19ed0*/  MOV R3, 0x3 ;  /* 0x0000000300037802 */ /* 0x000fe20000000f00 */
[----:B------:R-:W-:Y:S01]  /*19ee0*/  IMAD.MOV.U32 R5, RZ, RZ, R15 ;  /* 0x000000ffff057224 */ /* 0x000fe200078e000f */
[----:B------:R-:W-:-:S02]  /*19ef0*/  MOV R0, 0x181f ;  /* 0x0000181f00007802 */ /* 0x000fc40000000f00 */
[----:B------:R-:W-:Y:S02]  /*19f00*/  MOV R2, 0x19f20 ;  /* 0x00019f2000027802 */ /* 0x000fe40000000f00 */
[----:B------:R-:W-:Y:S05]  /*19f10*/  CALL.REL.NOINC `($__internal_35_$__cuda_sm70_shflsync_idx_p) ;  /* 0x00000fd000007944 */ /* 0x000fea0003c00000 */
[----:B------:R-:W-:Y:S05]  /*19f20*/  BRA `(.L_x_1786) ;  /* 0xfffe992000007947 */ /* 0x000fea000383ffff */
.L_x_1714:
[----:B-1----:R1:W5:Y:S01]  /*19f30*/  LDL R2, [R1] ;  /* 0x0000000001027983 */ /* 0x0023620000100800 */
[----:B------:R-:W-:Y:S02]  /*19f40*/  MOV R5, 0x2 ;  /* 0x0000000200057802 */ /* 0x000fe40000000f00 */
[----:B------:R-:W-:Y:S02]  /*19f50*/  MOV R3, 0x19f70 ;  /* 0x00019f7000037802 */ /* 0x000fe40000000f00 */
[----:B-1---5:R-:W-:Y:S05]  /*19f60*/  CALL.REL.NOINC `($__internal_34_$__cuda_sm70_shflsync_bfly_p) ;  /* 0x00000f3000007944 */ /* 0x022fea0003c00000 */
[----:B------:R-:W-:Y:S01]  /*19f70*/  MOV R0, R5 ;  /* 0x0000000500007202 */ /* 0x000fe20000000f00 */
[----:B------:R-:W-:Y:S05]  /*19f80*/  BRA `(.L_x_1787) ;  /* 0xffff97b000007947 */ /* 0x000fea000383ffff */
.L_x_1715:
[----:B------:R-:W-:Y:S01]  /*19f90*/  IMAD.MOV.U32 R2, RZ, RZ, R0 ;  /* 0x000000ffff027224 */ /* 0x000fe200078e0000 */
[----:B------:R-:W-:Y:S02]  /*19fa0*/  MOV R5, 0x1 ;  /* 0x0000000100057802 */ /* 0x000fe40000000f00 */
[----:B------:R-:W-:Y:S02]  /*19fb0*/  MOV R3, 0x19fd0 ;  /* 0x00019fd000037802 */ /* 0x000fe40000000f00 */
[----:B------:R-:W-:Y:S05]  /*19fc0*/  CALL.REL.NOINC `($__internal_34_$__cuda_sm70_shflsync_bfly_p) ;  /* 0x00000ed000007944 */ /* 0x000fea0003c00000 */
[----:B------:R1:W5:Y:S01]  /*19fd0*/  LDL R2, [R1+0x8] ;  /* 0x0000080001027983 */ /* 0x0003620000100800 */
[----:B------:R-:W-:Y:S01]  /*19fe0*/  FADD.FTZ R0, R0, R5 ;  /* 0x0000000500007221 */ /* 0x000fe20000010000 */
[----:B------:R-:W-:Y:S02]  /*19ff0*/  MOV R5, 0x2 ;  /* 0x0000000200057802 */ /* 0x000fe40000000f00 */
[----:B------:R-:W-:-:S02]  /*1a000*/  MOV R3, 0x1a020 ;  /* 0x0001a02000037802 */ /* 0x000fc40000000f00 */
[----:B-1---5:R-:W-:Y:S05]  /*1a010*/  CALL.REL.NOINC `($__internal_34_$__cuda_sm70_shflsync_bfly_p) ;  /* 0x00000e8000007944 */ /* 0x022fea0003c00000 */
[----:B------:R-:W2:Y:S01]  /*1a020*/  LDL.LU R2, [R1+0x8] ;  /* 0x0000080001027983 */ /* 0x000ea20000300800 */
[----:B------:R-:W-:Y:S01]  /*1a030*/  MOV R3, 0x1a080 ;  /* 0x0001a08000037802 */ /* 0x000fe20000000f00 */
[----:B--2---:R-:W-:Y:S01]  /*1a040*/  FADD.FTZ R4, R2, R5 ;  /* 0x0000000502047221 */ /* 0x004fe20000010000 */
[----:B------:R-:W-:-:S04]  /*1a050*/  MOV R5, 0x1 ;  /* 0x0000000100057802 */ /* 0x000fc80000000f00 */
[----:B------:R-:W-:Y:S02]  /*1a060*/  MOV R2, R4 ;  /* 0x0000000400027202 */ /* 0x000fe40000000f00 */
[----:B------:R-:W-:Y:S05]  /*1a070*/  CALL.REL.NOINC `($__internal_34_$__cuda_sm70_shflsync_bfly_p) ;  /* 0x00000e2000007944 */ /* 0x000fea0003c00000 */
[----:B------:R-:W-:Y:S01]  /*1a080*/  MOV R3, R5 ;  /* 0x0000000500037202 */ /* 0x000fe20000000f00 */
[----:B------:R-:W-:Y:S05]  /*1a090*/  BRA `(.L_x_1788) ;  /* 0xffff973000007947 */ /* 0x000fea000383ffff */
.L_x_1722:
[----:B-1-34-:R-:W-:Y:S01]  /*1a0a0*/  IMAD.MOV.U32 R5, RZ, RZ, R14 ;  /* 0x000000ffff057224 */ /* 0x01afe200078e000e */
[----:B------:R-:W-:Y:S01]  /*1a0b0*/  MOV R3, RZ ;  /* 0x000000ff00037202 */ /* 0x000fe20000000f00 */
[----:B------:R-:W-:Y:S01]  /*1a0c0*/  IMAD.MOV.U32 R0, RZ, RZ, 0x181f ;  /* 0x0000181fff007424 */ /* 0x000fe200078e00ff */
[----:B------:R-:W-:Y:S02]  /*1a0d0*/  MOV R2, 0x1a0f0 ;  /* 0x0001a0f000027802 */ /* 0x000fe40000000f00 */
[----:B------:R-:W-:Y:S05]  /*1a0e0*/  CALL.REL.NOINC `($__internal_35_$__cuda_sm70_shflsync_idx_p) ;  /* 0x00000e0000007944 */ /* 0x000fea0003c00000 */
[----:B------:R-:W-:Y:S01]  /*1a0f0*/  MOV R6, R0 ;  /* 0x0000000000067202 */ /* 0x000fe20000000f00 */
[----:B------:R-:W-:Y:S05]  /*1a100*/  BRA `(.L_x_1789) ;  /* 0xffffb3c000007947 */ /* 0x000fea000383ffff */
.L_x_1723:
[----:B------:R-:W-:Y:S01]  /*1a110*/  IMAD.MOV.U32 R5, RZ, RZ, R15 ;  /* 0x000000ffff057224 */ /* 0x000fe200078e000f */
[----:B------:R-:W-:Y:S01]  /*1a120*/  MOV R3, RZ ;  /* 0x000000ff00037202 */ /* 0x000fe20000000f00 */
[----:B------:R-:W-:Y:S01]  /*1a130*/  IMAD.MOV.U32 R0, RZ, RZ, 0x181f ;  /* 0x0000181fff007424 */ /* 0x000fe200078e00ff */
[----:B------:R-:W-:Y:S02]  /*1a140*/  MOV R2, 0x1a160 ;  /* 0x0001a16000027802 */ /* 0x000fe40000000f00 */
[----:B-12---:R-:W-:Y:S05]  /*1a150*/  CALL.REL.NOINC `($__internal_35_$__cuda_sm70_shflsync_idx_p) ;  /* 0x00000d9000007944 */ /* 0x006fea0003c00000 */
[----:B------:R-:W-:Y:S05]  /*1a160*/  BRA `(.L_x_1790) ;  /* 0xffffb38000007947 */ /* 0x000fea000383ffff */
.L_x_1726:
[----:B------:R-:W-:Y:S01]  /*1a170*/  IMAD.MOV.U32 R5, RZ, RZ, R14 ;  /* 0x000000ffff057224 */ /* 0x000fe200078e000e */
[----:B--2---:R-:W-:Y:S01]  /*1a180*/  MOV R3, 0x1 ;  /* 0x0000000100037802 */ /* 0x004fe20000000f00 */
[----:B----4-:R-:W-:Y:S01]  /*1a190*/  IMAD.MOV.U32 R0, RZ, RZ, 0x181f ;  /* 0x0000181fff007424 */ /* 0x010fe200078e00ff */
[----:B------:R-:W-:-:S02]  /*1a1a0*/  MOV R2, 0x1a1c0 ;  /* 0x0001a1c000027802 */ /* 0x000fc40000000f00 */
[----:B-1-3--:R-:W-:Y:S05]  /*1a1b0*/  CALL.REL.NOINC `($__internal_35_$__cuda_sm70_shflsync_idx_p) ;  /* 0x00000d3000007944 */ /* 0x00afea0003c00000 */
[----:B------:R-:W-:Y:S01]  /*1a1c0*/  IMAD.MOV.U32 R6, RZ, RZ, R0 ;  /* 0x000000ffff067224 */ /* 0x000fe200078e0000 */
[----:B------:R-:W-:Y:S01]  /*1a1d0*/  MOV R3, 0x1 ;  /* 0x0000000100037802 */ /* 0x000fe20000000f00 */
[----:B------:R-:W-:Y:S01]  /*1a1e0*/  IMAD.MOV.U32 R5, RZ, RZ, R15 ;  /* 0x000000ffff057224 */ /* 0x000fe200078e000f */
[----:B------:R-:W-:-:S02]  /*1a1f0*/  MOV R0, 0x181f ;  /* 0x0000181f00007802 */ /* 0x000fc40000000f00 */
[----:B------:R-:W-:Y:S02]  /*1a200*/  MOV R2, 0x1a220 ;  /* 0x0001a22000027802 */ /* 0x000fe40000000f00 */
[----:B------:R-:W-:Y:S05]  /*1a210*/  CALL.REL.NOINC `($__internal_35_$__cuda_sm70_shflsync_idx_p) ;  /* 0x00000cd000007944 */ /* 0x000fea0003c00000 */
[----:B------:R-:W-:Y:S05]  /*1a220*/  BRA `(.L_x_1791) ;  /* 0xffffb4a000007947 */ /* 0x000fea000383ffff */
.L_x_1729:
[----:B------:R-:W-:Y:S01]  /*1a230*/  IMAD.MOV.U32 R5, RZ, RZ, R14 ;  /* 0x000000ffff057224 */ /* 0x000fe200078e000e */
[----:B-1----:R-:W-:Y:S01]  /*1a240*/  MOV R3, 0x2 ;  /* 0x0000000200037802 */ /* 0x002fe20000000f00 */
[----:B----4-:R-:W-:Y:S01]  /*1a250*/  IMAD.MOV.U32 R0, RZ, RZ, 0x181f ;  /* 0x0000181fff007424 */ /* 0x010fe200078e00ff */
[----:B------:R-:W-:Y:S02]  /*1a260*/  MOV R2, 0x1a280 ;  /* 0x0001a28000027802 */ /* 0x000fe40000000f00 */
[----:B--23--:R-:W-:Y:S05]  /*1a270*/  CALL.REL.NOINC `($__internal_35_$__cuda_sm70_shflsync_idx_p) ;  /* 0x00000c7000007944 */ /* 0x00cfea0003c00000 */
[----:B------:R-:W-:Y:S01]  /*1a280*/  MOV R6, R0 ;  /* 0x0000000000067202 */ /* 0x000fe20000000f00 */
[----:B------:R-:W-:Y:S05]  /*1a290*/  BRA `(.L_x_1792) ;  /* 0xffffb61000007947 */ /* 0x000fea000383ffff */
.L_x_1730:
[----:B------:R-:W-:Y:S01]  /*1a2a0*/  IMAD.MOV.U32 R5, RZ, RZ, R15 ;  /* 0x000000ffff057224 */ /* 0x000fe200078e000f */
[----:B------:R-:W-:Y:S01]  /*1a2b0*/  MOV R3, 0x2 ;  /* 0x0000000200037802 */ /* 0x000fe20000000f00 */
[----:B----4-:R-:W-:Y:S01]  /*1a2c0*/  IMAD.MOV.U32 R0, RZ, RZ, 0x181f ;  /* 0x0000181fff007424 */ /* 0x010fe200078e00ff */
[----:B------:R-:W-:Y:S02]  /*1a2d0*/  MOV R2, 0x1a2f0 ;  /* 0x0001a2f000027802 */ /* 0x000fe40000000f00 */
[----:B-123--:R-:W-:Y:S05]  /*1a2e0*/  CALL.REL.NOINC `($__internal_35_$__cuda_sm70_shflsync_idx_p) ;  /* 0x00000c0000007944 */ /* 0x00efea0003c00000 */
[----:B------:R-:W-:Y:S05]  /*1a2f0*/  BRA `(.L_x_1793) ;  /* 0xffffb5d000007947 */ /* 0x000fea000383ffff */
.L_x_1733:
        /* <DEDUP_REMOVED lines=12> */
.L_x_1735:
[----:B------:R-:W-:Y:S01]  /*1a3c0*/  IMAD.MOV.U32 R5, RZ, RZ, R18 ;  /* 0x000000ffff057224 */ /* 0x000fe200078e0012 */
[----:B------:R-:W-:Y:S01]  /*1a3d0*/  MOV R3, RZ ;  /* 0x000000ff00037202 */ /* 0x000fe20000000f00 */
[----:B------:R-:W-:Y:S01]  /*1a3e0*/  IMAD.MOV.U32 R0, RZ, RZ, 0x1c1f ;  /* 0x00001c1fff007424 */ /* 0x000fe200078e00ff */
[----:B------:R-:W-:Y:S02]  /*1a3f0*/  MOV R2, 0x1a410 ;  /* 0x0001a41000027802 */ /* 0x000fe40000000f00 */
[----:B------:R-:W-:Y:S05]  /*1a400*/  CALL.REL.NOINC `($__internal_35_$__cuda_sm70_shflsync_idx_p) ;  /* 0x00000ae000007944 */ /* 0x000fea0003c00000 */
[----:B------:R-:W-:Y:S01]  /*1a410*/  MOV R4, R0 ;  /* 0x0000000000047202 */ /* 0x000fe20000000f00 */
[----:B------:R-:W-:Y:S05]  /*1a420*/  BRA `(.L_x_1795) ;  /* 0xffffba7000007947 */ /* 0x000fea000383ffff */
.L_x_1736:
[----:B------:R-:W-:Y:S01]  /*1a430*/  IMAD.MOV.U32 R5, RZ, RZ, R19 ;  /* 0x000000ffff057224 */ /* 0x000fe200078e0013 */
[----:B------:R-:W-:Y:S01]  /*1a440*/  MOV R3, RZ ;  /* 0x000000ff00037202 */ /* 0x000fe20000000f00 */
[----:B------:R-:W-:Y:S01]  /*1a450*/  IMAD.MOV.U32 R0, RZ, RZ, 0x1c1f ;  /* 0x00001c1fff007424 */ /* 0x000fe200078e00ff */
[----:B------:R-:W-:Y:S02]  /*1a460*/  MOV R2, 0x1a480 ;  /* 0x0001a48000027802 */ /* 0x000fe40000000f00 */
[----:B-12---:R-:W-:Y:S05]  /*1a470*/  CALL.REL.NOINC `($__internal_35_$__cuda_sm70_shflsync_idx_p) ;  /* 0x00000a7000007944 */ /* 0x006fea0003c00000 */
[----:B------:R-:W-:Y:S05]  /*1a480*/  BRA `(.L_x_1796) ;  /* 0xffffba3000007947 */ /* 0x000fea000383ffff */
.L_x_1739:
[----:B------:R-:W-:Y:S01]  /*1a490*/  IMAD.MOV.U32 R5, RZ, RZ, R18 ;  /* 0x000000ffff057224 */ /* 0x000fe200078e0012 */
[----:B-1----:R-:W-:Y:S01]  /*1a4a0*/  MOV R3, 0x1 ;  /* 0x0000000100037802 */ /* 0x002fe20000000f00 */
[----:B----4-:R-:W-:Y:S01]  /*1a4b0*/  IMAD.MOV.U32 R0, RZ, RZ, 0x1c1f ;  /* 0x00001c1fff007424 */ /* 0x010fe200078e00ff */
[----:B------:R-:W-:-:S02]  /*1a4c0*/  MOV R2, 0x1a4e0 ;  /* 0x0001a4e000027802 */ /* 0x000fc40000000f00 */
[----:B--23--:R-:W-:Y:S05]  /*1a4d0*/  CALL.REL.NOINC `($__internal_35_$__cuda_sm70_shflsync_idx_p) ;  /* 0x00000a1000007944 */ /* 0x00cfea0003c00000 */
[----:B------:R-:W-:Y:S01]  /*1a4e0*/  IMAD.MOV.U32 R4, RZ, RZ, R0 ;  /* 0x000000ffff047224 */ /* 0x000fe200078e0000 */
[----:B------:R-:W-:Y:S01]  /*1a4f0*/  MOV R3, 0x1 ;  /* 0x0000000100037802 */ /* 0x000fe20000000f00 */
[----:B------:R-:W-:Y:S01]  /*1a500*/  IMAD.MOV.U32 R5, RZ, RZ, R19 ;  /* 0x000000ffff057224 */ /* 0x000fe200078e0013 */
[----:B------:R-:W-:-:S02]  /*1a510*/  MOV R0, 0x1c1f ;  /* 0x00001c1f00007802 */ /* 0x000fc40000000f00 */
[----:B------:R-:W-:Y:S02]  /*1a520*/  MOV R2, 0x1a540 ;  /* 0x0001a54000027802 */ /* 0x000fe40000000f00 */
[----:B------:R-:W-:Y:S05]  /*1a530*/  CALL.REL.NOINC `($__internal_35_$__cuda_sm70_shflsync_idx_p) ;  /* 0x000009b000007944 */ /* 0x000fea0003c00000 */
[----:B------:R-:W-:Y:S05]  /*1a540*/  BRA `(.L_x_1797) ;  /* 0xffffc5e000007947 */ /* 0x000fea000383ffff */
.L_x_1743:
[----:B------:R-:W-:Y:S01]  /*1a550*/  IMAD.MOV.U32 R5, RZ, RZ, R12 ;  /* 0x000000ffff057224 */ /* 0x000fe200078e000c */
[----:B------:R-:W-:Y:S01]  /*1a560*/  MOV R3, RZ ;  /* 0x000000ff00037202 */ /* 0x000fe20000000f00 */
[----:B------:R-:W-:Y:S01]  /*1a570*/  IMAD.MOV.U32 R0, RZ, RZ, 0x181f ;  /* 0x0000181fff007424 */ /* 0x000fe200078e00ff */
[----:B------:R-:W-:Y:S02]  /*1a580*/  MOV R2, 0x1a5a0 ;  /* 0x0001a5a000027802 */ /* 0x000fe40000000f00 */
[----:B------:R-:W-:Y:S05]  /*1a590*/  CALL.REL.NOINC `($__internal_35_$__cuda_sm70_shflsync_idx_p) ;  /* 0x0000095000007944 */ /* 0x000fea0003c00000 */
[----:B------:R-:W-:Y:S01]  /*1a5a0*/  MOV R4, R0 ;  /* 0x0000000000047202 */ /* 0x000fe20000000f00 */
[----:B------:R-:W-:Y:S05]  /*1a5b0*/  BRA `(.L_x_1798) ;  /* 0xffffd9f000007947 */ /* 0x000fea000383ffff */
.L_x_1744:
[----:B------:R-:W-:Y:S01]  /*1a5c0*/  IMAD.MOV.U32 R5, RZ, RZ, R15 ;  /* 0x000000ffff057224 */ /* 0x000fe200078e000f */
[----:B------:R-:W-:Y:S01]  /*1a5d0*/  MOV R3, RZ ;  /* 0x000000ff00037202 */ /* 0x000fe20000000f00 */
[----:B------:R-:W-:Y:S01]  /*1a5e0*/  IMAD.MOV.U32 R0, RZ, RZ, 0x181f ;  /* 0x0000181fff007424 */ /* 0x000fe200078e00ff */
[----:B------:R-:W-:Y:S02]  /*1a5f0*/  MOV R2, 0x1a610 ;  /* 0x0001a61000027802 */ /* 0x000fe40000000f00 */
[----:B-12---:R-:W-:Y:S05]  /*1a600*/  CALL.REL.NOINC `($__internal_35_$__cuda_sm70_shflsync_idx_p) ;  /* 0x000008e000007944 */ /* 0x006fea0003c00000 */
[----:B------:R-:W-:Y:S05]  /*1a610*/  BRA `(.L_x_1799) ;  /* 0xffffd9b000007947 */ /* 0x000fea000383ffff */
.L_x_1747:
        /* <DEDUP_REMOVED lines=12> */
.L_x_1750:
[----:B------:R-:W-:Y:S01]  /*1a6e0*/  IMAD.MOV.U32 R5, RZ, RZ, R12 ;  /* 0x000000ffff057224 */ /* 0x000fe200078e000c */
[----:B-1----:R-:W-:Y:S01]  /*1a6f0*/  MOV R3, 0x2 ;  /* 0x0000000200037802 */ /* 0x002fe20000000f00 */
[----:B----4-:R-:W-:Y:S01]  /*1a700*/  IMAD.MOV.U32 R0, RZ, RZ, 0x181f ;  /* 0x0000181fff007424 */ /* 0x010fe200078e00ff */
[----:B------:R-:W-:Y:S02]  /*1a710*/  MOV R2, 0x1a730 ;  /* 0x0001a73000027802 */ /* 0x000fe40000000f00 */
[----:B--23--:R-:W-:Y:S05]  /*1a720*/  CALL.REL.NOINC `($__internal_35_$__cuda_sm70_shflsync_idx_p) ;  /* 0x000007c000007944 */ /* 0x00cfea0003c00000 */
[----:B------:R-:W-:Y:S01]  /*1a730*/  MOV R4, R0 ;  /* 0x0000000000047202 */ /* 0x000fe20000000f00 */
[----:B------:R-:W-:Y:S05]  /*1a740*/  BRA `(.L_x_1801) ;  /* 0xffffdc5000007947 */ /* 0x000fea000383ffff */
.L_x_1751:
[----:B------:R-:W-:Y:S01]  /*1a750*/  IMAD.MOV.U32 R5, RZ, RZ, R15 ;  /* 0x000000ffff057224 */ /* 0x000fe200078e000f */
[----:B------:R-:W-:Y:S01]  /*1a760*/  MOV R3, 0x2 ;  /* 0x0000000200037802 */ /* 0x000fe20000000f00 */
[----:B----4-:R-:W-:Y:S01]  /*1a770*/  IMAD.MOV.U32 R0, RZ, RZ, 0x181f ;  /* 0x0000181fff007424 */ /* 0x010fe200078e00ff */
[----:B------:R-:W-:Y:S02]  /*1a780*/  MOV R2, 0x1a7a0 ;  /* 0x0001a7a000027802 */ /* 0x000fe40000000f00 */
[----:B-123--:R-:W-:Y:S05]  /*1a790*/  CALL.REL.NOINC `($__internal_35_$__cuda_sm70_shflsync_idx_p) ;  /* 0x0000075000007944 */ /* 0x00efea0003c00000 */
[----:B------:R-:W-:Y:S05]  /*1a7a0*/  BRA `(.L_x_1802) ;  /* 0xffffdc1000007947 */ /* 0x000fea000383ffff */
.L_x_1754:
        /* <DEDUP_REMOVED lines=12> */
.L_x_1756:
[----:B------:R-:W-:Y:S01]  /*1a870*/  IMAD.MOV.U32 R5, RZ, RZ, R110 ;  /* 0x000000ffff057224 */ /* 0x000fe200078e006e */
[----:B------:R-:W-:Y:S01]  /*1a880*/  MOV R3, RZ ;  /* 0x000000ff00037202 */ /* 0x000fe20000000f00 */
[----:B------:R-:W-:Y:S01]  /*1a890*/  IMAD.MOV.U32 R0, RZ, RZ, 0x1f ;  /* 0x0000001fff007424 */ /* 0x000fe200078e00ff */
[----:B------:R-:W-:Y:S02]  /*1a8a0*/  MOV R2, 0x1a8c0 ;  /* 0x0001a8c000027802 */ /* 0x000fe40000000f00 */
[----:B------:R-:W-:Y:S05]  /*1a8b0*/  CALL.REL.NOINC `($__internal_35_$__cuda_sm70_shflsync_idx_p) ;  /* 0x0000063000007944 */ /* 0x000fea0003c00000 */
[----:B------:R-:W-:Y:S01]  /*1a8c0*/  MOV R9, R0 ;  /* 0x0000000000097202 */ /* 0x000fe20000000f00 */
[----:B------:R-:W-:Y:S05]  /*1a8d0*/  BRA `(.L_x_1804) ;  /* 0xffffdf6000007947 */ /* 0x000fea000383ffff */
.L_x_1757:
[----:B------:R-:W-:Y:S01]  /*1a8e0*/  IMAD.MOV.U32 R5, RZ, RZ, R110 ;  /* 0x000000ffff057224 */ /* 0x000fe200078e006e */
[----:B------:R-:W-:Y:S01]  /*1a8f0*/  MOV R3, 0x1 ;  /* 0x0000000100037802 */ /* 0x000fe20000000f00 */
[----:B------:R-:W-:Y:S01]  /*1a900*/  IMAD.MOV.U32 R0, RZ, RZ, 0x1f ;  /* 0x0000001fff007424 */ /* 0x000fe200078e00ff */
[----:B------:R-:W-:Y:S02]  /*1a910*/  MOV R2, 0x1a930 ;  /* 0x0001a93000027802 */ /* 0x000fe40000000f00 */
[----:B-12---:R-:W-:Y:S05]  /*1a920*/  CALL.REL.NOINC `($__internal_35_$__cuda_sm70_shflsync_idx_p) ;  /* 0x000005c000007944 */ /* 0x006fea0003c00000 */
[----:B------:R-:W-:Y:S01]  /*1a930*/  MOV R8, R0 ;  /* 0x0000000000087202 */ /* 0x000fe20000000f00 */
[----:B------:R-:W-:Y:S05]  /*1a940*/  BRA `(.L_x_1805) ;  /* 0xffffdf1000007947 */ /* 0x000fea000383ffff */
.L_x_1758:
[----:B------:R-:W-:Y:S02]  /*1a950*/  MOV R2, 0x1 ;  /* 0x0000000100027802 */ /* 0x000fe40000000f00 */
[----:B------:R-:W-:-:S02]  /*1a960*/  MOV R3, 0x1a980 ;  /* 0x0001a98000037802 */ /* 0x000fc40000000f00 */
[----:B-1234-:R-:W-:Y:S05]  /*1a970*/  CALL.REL.NOINC `($__internal_36_$__cuda_sm70_shflsync_up_p) ;  /* 0x000005c000007944 */ /* 0x01efea0003c00000 */
[----:B------:R-:W-:Y:S05]  /*1a980*/  BRA `(.L_x_1806) ;  /* 0xffffe00000007947 */ /* 0x000fea000383ffff */
.L_x_1759:
[----:B------:R-:W-:Y:S02]  /*1a990*/  MOV R2, 0x2 ;  /* 0x0000000200027802 */ /* 0x000fe40000000f00 */
[----:B------:R-:W-:-:S02]  /*1a9a0*/  MOV R3, 0x1a9c0 ;  /* 0x0001a9c000037802 */ /* 0x000fc40000000f00 */
[----:B--2-4-:R-:W-:Y:S05]  /*1a9b0*/  CALL.REL.NOINC `($__internal_36_$__cuda_sm70_shflsync_up_p) ;  /* 0x0000058000007944 */ /* 0x014fea0003c00000 */
[----:B------:R-:W-:Y:S01]  /*1a9c0*/  SEL R3, R4, RZ, P1 ;  /* 0x000000ff04037207 */ /* 0x000fe20000800000 */
[----:B------:R-:W-:-:S04]  /*1a9d0*/  IMAD.MOV.U32 R2, RZ, RZ, 0x4 ;  /* 0x00000004ff027424 */ /* 0x000fc800078e00ff */
[----:B------:R-:W-:Y:S01]  /*1a9e0*/  IMAD.IADD R0, R0, 0x1, R3 ;  /* 0x0000000100007824 */ /* 0x000fe200078e0203 */
        /* <DEDUP_REMOVED lines=20> */
.L_x_1763:
[----:B------:R-:W-:Y:S02]  /*1ab30*/  MOV R2, 0x1 ;  /* 0x0000000100027802 */ /* 0x000fe40000000f00 */
[----:B------:R-:W-:Y:S02]  /*1ab40*/  MOV R3, 0x1ab60 ;  /* 0x0001ab6000037802 */ /* 0x000fe40000000f00 */
[----:B------:R-:W-:Y:S05]  /*1ab50*/  CALL.REL.NOINC `($__internal_36_$__cuda_sm70_shflsync_up_p) ;  /* 0x000003e000007944 */ /* 0x000fea0003c00000 */
[----:B------:R-:W-:Y:S01]  /*1ab60*/  MOV R2, R4 ;  /* 0x0000000400027202 */ /* 0x000fe20000000f00 */
[----:B------:R-:W-:Y:S05]  /*1ab70*/  BRA `(.L_x_1808) ;  /* 0xffffe07000007947 */ /* 0x000fea000383ffff */
.L_x_1764:
        /* <DEDUP_REMOVED lines=26> */
.L_x_1766:
[----:B------:R-:W-:Y:S02]  /*1ad20*/  SEL R0, RZ, 0x1, P0 ;  /* 0x00000001ff007807 */ /* 0x000fe40000000000 */
[----:B------:R-:W-:Y:S02]  /*1ad30*/  MOV R2, 0x1ad50 ;  /* 0x0001ad5000027802 */ /* 0x000fe40000000f00 */
[----:B-1----:R-:W-:Y:S05]  /*1ad40*/  CALL.REL.NOINC `($__internal_37_$__cuda_sm70_votesync_ballot) ;  /* 0x0000026000007944 */ /* 0x002fea0003c00000 */
[----:B------:R-:W-:Y:S01]  /*1ad50*/  MOV R12, R0 ;  /* 0x00000000000c7202 */ /* 0x000fe20000000f00 */
[----:B------:R-:W-:Y:S05]  /*1ad60*/  BRA `(.L_x_1810) ;  /* 0xffffe01000007947 */ /* 0x000fea000383ffff */
.L_x_1767:
[----:B------:R-:W-:Y:S01]  /*1ad70*/  IMAD.MOV.U32 R5, RZ, RZ, R6 ;  /* 0x000000ffff057224 */ /* 0x000fe200078e0006 */
[----:B------:R-:W-:Y:S01]  /*1ad80*/  MOV R3, R8 ;  /* 0x0000000800037202 */ /* 0x000fe20000000f00 */
[----:B--2---:R-:W-:Y:S01]  /*1ad90*/  IMAD.MOV.U32 R0, RZ, RZ, 0x1f ;  /* 0x0000001fff007424 */ /* 0x004fe200078e00ff */
[----:B------:R-:W-:Y:S02]  /*1ada0*/  MOV R2, 0x1adc0 ;  /* 0x0001adc000027802 */ /* 0x000fe40000000f00 */
[----:B-1----:R-:W-:Y:S05]  /*1adb0*/  CALL.REL.NOINC `($__internal_35_$__cuda_sm70_shflsync_idx_p) ;  /* 0x0000013000007944 */ /* 0x002fea0003c00000 */
[----:B------:R-:W-:Y:S01]  /*1adc0*/  IMAD.MOV.U32 R10, RZ, RZ, R0 ;  /* 0x000000ffff0a7224 */ /* 0x000fe200078e0000 */
[----:B------:R-:W-:Y:S01]  /*1add0*/  MOV R3, R8 ;  /* 0x0000000800037202 */ /* 0x000fe20000000f00 */
[----:B------:R-:W-:Y:S01]  /*1ade0*/  IMAD.MOV.U32 R5, RZ, RZ, R7 ;  /* 0x000000ffff057224 */ /* 0x000fe200078e0007 */
[----:B------:R-:W-:Y:S02]  /*1adf0*/  MOV R0, 0x1f ;  /* 0x0000001f00007802 */ /* 0x000fe40000000f00 */
[----:B------:R-:W-:-:S02]  /*1ae00*/  MOV R2, 0x1ae20 ;  /* 0x0001ae2000027802 */ /* 0x000fc40000000f00 */
[----:B------:R-:W-:Y:S05]  /*1ae10*/  CALL.REL.NOINC `($__internal_35_$__cuda_sm70_shflsync_idx_p) ;  /* 0x000000d000007944 */ /* 0x000fea0003c00000 */
[----:B------:R-:W-:Y:S01]  /*1ae20*/  MOV R7, R0 ;  /* 0x0000000000077202 */ /* 0x000fe20000000f00 */
[----:B------:R-:W-:Y:S05]  /*1ae30*/  BRA `(.L_x_1811) ;  /* 0xffffdfb000007947 */ /* 0x000fea000383ffff */
.L_x_1770:
[----:B------:R-:W-:Y:S01]  /*1ae40*/  IMAD.MOV.U32 R5, RZ, RZ, R4 ;  /* 0x000000ffff057224 */ /* 0x000fe200078e0004 */
[----:B--2---:R-:W-:-:S02]  /*1ae50*/  MOV R0, 0x1f ;  /* 0x0000001f00007802 */ /* 0x004fc40000000f00 */
[----:B------:R-:W-:Y:S02]  /*1ae60*/  MOV R2, 0x1ae80 ;  /* 0x0001ae8000027802 */ /* 0x000fe40000000f00 */
[----:B-1-34-:R-:W-:Y:S05]  /*1ae70*/  CALL.REL.NOINC `($__internal_35_$__cuda_sm70_shflsync_idx_p) ;  /* 0x0000007000007944 */ /* 0x01afea0003c00000 */
[----:B------:R-:W-:Y:S01]  /*1ae80*/  MOV R13, R0 ;  /* 0x00000000000d7202 */ /* 0x000fe20000000f00 */
[----:B------:R-:W-:Y:S05]  /*1ae90*/  BRA `(.L_x_1769) ;  /* 0xffffdfb000007947 */ /* 0x000fea000383ffff */
        .weak           $__internal_34_$__cuda_sm70_shflsync_bfly_p
        .type           $__internal_34_$__cuda_sm70_shflsync_bfly_p,@function
        .size           $__internal_34_$__cuda_sm70_shflsync_bfly_p,($__internal_35_$__cuda_sm70_shflsync_idx_p - $__internal_34_$__cuda_sm70_shflsync_bfly_p)
$__internal_34_$__cuda_sm70_shflsync_bfly_p:
[----:B------:R-:W-:Y:S04]  /*1aea0*/  WARPSYNC R6 ;  /* 0x0000000600007348 */ /* 0x000fe80003800000 */
[----:B------:R1:W2:Y:S02]  /*1aeb0*/  SHFL.BFLY PT, R5, R2, R5, R7 ;  /* 0x0c00000502057389 */ /* 0x0002a400000e0007 */
[----:B-1----:R-:W-:Y:S02]  /*1aec0*/  MOV R2, R3 ;  /* 0x0000000300027202 */ /* 0x002fe40000000f00 */
[----:B------:R-:W-:-:S04]  /*1aed0*/  MOV R3, 0x0 ;  /* 0x0000000000037802 */ /* 0x000fc80000000f00 */
[----:B--2---:R-:W-:Y:S05]  /*1aee0*/  RET.REL.NODEC R2 `(_ZN7cutlass13device_kernelIN5flash19enable_sm80_to_sm89INS1_16FlashAttnFwdSm80INS1_25CollectiveMainloopFwdSm80ILi8ELi1ELb0EN4cute5tupleIJNS5_1CILi128EEENS7_ILi64EEENS7_ILi256EEEEEELi256ENS_6half_tEfNS_4arch4Sm80ELb0ELb1ELb1ELb1ELb0ELb0ELb1ELb1EEENS1_21CollectiveEpilogueFwdINS6_IJS8_SA_S9_EEENS6_IJNS7_ILi1EEESI_SI_EEESC_SE_Li256ELb1ELb1ELb1ELb0EEENS1_36VarlenDynamicPersistentTileSchedulerILi128ELi64ELi256ELi256ELb1ELb1ELb0ELb1ELb0ELb1EEEEEEEEEvNT_6ParamsE) ;  /* 0xfffe511002007950 */ /* 0x004fea0003c3ffff */
        .weak           $__internal_35_$__cuda_sm70_shflsync_idx_p
        .type           $__internal_35_$__cuda_sm70_shflsync_idx_p,@function
        .size           $__internal_35_$__cuda_sm70_shflsync_idx_p,($__internal_36_$__cuda_sm70_shflsync_up_p - $__internal_35_$__cuda_sm70_shflsync_idx_p)
$__internal_35_$__cuda_sm70_shflsync_idx_p:
[----:B------:R-:W-:-:S04]  /*1aef0*/  MOV R111, 0xffffffff ;  /* 0xffffffff006f7802 */ /* 0x000fc80000000f00 */
[----:B------:R-:W-:Y:S04]  /*1af00*/  WARPSYNC R111 ;  /* 0x0000006f00007348 */ /* 0x000fe80003800000 */
[----:B------:R1:W2:Y:S02]  /*1af10*/  SHFL.IDX PT, R0, R5, R3, R0 ;  /* 0x0000000305007389 */ /* 0x0002a400000e0000 */
[----:B-1----:R-:W-:-:S04]  /*1af20*/  MOV R3, 0x0 ;  /* 0x0000000000037802 */ /* 0x002fc80000000f00 */
[----:B--2---:R-:W-:Y:S05]  /*1af30*/  RET.REL.NODEC R2 `(_ZN7cutlass13device_kernelIN5flash19enable_sm80_to_sm89INS1_16FlashAttnFwdSm80INS1_25CollectiveMainloopFwdSm80ILi8ELi1ELb0EN4cute5tupleIJNS5_1CILi128EEENS7_ILi64EEENS7_ILi256EEEEEELi256ENS_6half_tEfNS_4arch4Sm80ELb0ELb1ELb1ELb1ELb0ELb0ELb1ELb1EEENS1_21CollectiveEpilogueFwdINS6_IJS8_SA_S9_EEENS6_IJNS7_ILi1EEESI_SI_EEESC_SE_Li256ELb1ELb1ELb1ELb0EEENS1_36VarlenDynamicPersistentTileSchedulerILi128ELi64ELi256ELi256ELb1ELb1ELb0ELb1ELb0ELb1EEEEEEEEEvNT_6ParamsE) ;  /* 0xfffe50c002007950 */ /* 0x004fea0003c3ffff */
        .weak           $__internal_36_$__cuda_sm70_shflsync_up_p
        .type           $__internal_36_$__cuda_sm70_shflsync_up_p,@function
        .size           $__internal_36_$__cuda_sm70_shflsync_up_p,($__internal_37_$__cuda_sm70_votesync_ballot - $__internal_36_$__cuda_sm70_shflsync_up_p)
$__internal_36_$__cuda_sm70_shflsync_up_p:
[----:B------:R-:W-:Y:S02]  /*1af40*/  IMAD.MOV.U32 R4, RZ, RZ, RZ ;  /* 0x000000ffff047224 */ /* 0x000fe400078e00ff */
[----:B------:R-:W-:-:S04]  /*1af50*/  IMAD.MOV.U32 R10, RZ, RZ, -0x1 ;  /* 0xffffffffff0a7424 */ /* 0x000fc800078e00ff */
[----:B------:R-:W-:Y:S04]  /*1af60*/  WARPSYNC R10 ;  /* 0x0000000a00007348 */ /* 0x000fe80003800000 */
[----:B------:R1:W2:Y:S02]  /*1af70*/  SHFL.UP PT, R4, R0, R2, R4 ;  /* 0x0400000200047389 */ /* 0x0002a400000e0004 */
[----:B-1----:R-:W-:Y:S02]  /*1af80*/  MOV R2, R3 ;  /* 0x0000000300027202 */ /* 0x002fe40000000f00 */
[----:B------:R-:W-:-:S04]  /*1af90*/  MOV R3, 0x0 ;  /* 0x0000000000037802 */ /* 0x000fc80000000f00 */
[----:B--2---:R-:W-:Y:S05]  /*1afa0*/  RET.REL.NODEC R2 `(_ZN7cutlass13device_kernelIN5flash19enable_sm80_to_sm89INS1_16FlashAttnFwdSm80INS1_25CollectiveMainloopFwdSm80ILi8ELi1ELb0EN4cute5tupleIJNS5_1CILi128EEENS7_ILi64EEENS7_ILi256EEEEEELi256ENS_6half_tEfNS_4arch4Sm80ELb0ELb1ELb1ELb1ELb0ELb0ELb1ELb1EEENS1_21CollectiveEpilogueFwdINS6_IJS8_SA_S9_EEENS6_IJNS7_ILi1EEESI_SI_EEESC_SE_Li256ELb1ELb1ELb1ELb0EEENS1_36VarlenDynamicPersistentTileSchedulerILi128ELi64ELi256ELi256ELb1ELb1ELb0ELb1ELb0ELb1EEEEEEEEEvNT_6ParamsE) ;  /* 0xfffe505002007950 */ /* 0x004fea0003c3ffff */
        .weak           $__internal_37_$__cuda_sm70_votesync_ballot
        .type           $__internal_37_$__cuda_sm70_votesync_ballot,@function
        .size           $__internal_37_$__cuda_sm70_votesync_ballot,(.L_x_2631 - $__internal_37_$__cuda_sm70_votesync_ballot)
$__internal_37_$__cuda_sm70_votesync_ballot:
[----:B------:R-:W-:Y:S01]  /*1afb0*/  ISETP.NE.U32.AND P0, PT, R0, 0x1, PT ;  /* 0x000000010000780c */ /* 0x000fe20003f05070 */
[----:B------:R-:W-:-:S04]  /*1afc0*/  IMAD.MOV.U32 R3, RZ, RZ, -0x1 ;  /* 0xffffffffff037424 */ /* 0x000fc800078e00ff */
[----:B------:R-:W-:Y:S08]  /*1afd0*/  WARPSYNC R3 ;  /* 0x0000000300007348 */ /* 0x000ff00003800000 */
[----:B------:R-:W-:-:S04]  /*1afe0*/  VOTE.ANY R0, PT, !P0 ;  /* 0x0000000000007806 */ /* 0x000fc800040e0100 */
[----:B------:R-:W-:Y:S01]  /*1aff0*/  LOP3.LUT R0, R0, R3, RZ, 0xc0, !PT ;  /* 0x0000000300007212 */ /* 0x000fe200078ec0ff */
[----:B------:R-:W-:-:S04]  /*1b000*/  IMAD.MOV.U32 R3, RZ, RZ, 0x0 ;  /* 0x00000000ff037424 */ /* 0x000fc800078e00ff */
[----:B------:R-:W-:Y:S05]  /*1b010*/  RET.REL.NODEC R2 `(_ZN7cutlass13device_kernelIN5flash19enable_sm80_to_sm89INS1_16FlashAttnFwdSm80INS1_25CollectiveMainloopFwdSm80ILi8ELi1ELb0EN4cute5tupleIJNS5_1CILi128EEENS7_ILi64EEENS7_ILi256EEEEEELi256ENS_6half_tEfNS_4arch4Sm80ELb0ELb1ELb1ELb1ELb0ELb0ELb1ELb1EEENS1_21CollectiveEpilogueFwdINS6_IJS8_SA_S9_EEENS6_IJNS7_ILi1EEESI_SI_EEESC_SE_Li256ELb1ELb1ELb1ELb0EEENS1_36VarlenDynamicPersistentTileSchedulerILi128ELi64ELi256ELi256ELb1ELb1ELb0ELb1ELb0ELb1EEEEEEEEEvNT_6ParamsE) ;  /* 0xfffe4fe002007950 */ /* 0x000fea0003c3ffff */
.L_x_1812:
        /* <DEDUP_REMOVED lines=14> */
.L_x_2631:


//--------------------- .text._ZN7cutlass13device_kernelIN5flash19enable_sm80_to_sm89INS1_16FlashAttnFwdSm80INS1_25CollectiveMainloopFwdSm80ILi8ELi1ELb0EN4cute5tupleIJNS5_1CILi128EEENS7_ILi48EEENS7_ILi256EEEEEELi256ENS_6half_tEfNS_4arch4Sm80ELb0ELb1ELb1ELb1ELb0ELb1ELb1ELb1EEENS1_21CollectiveEpilogueFwdINS6_IJS8_SA_S9_EEENS6_IJNS7_ILi1EEESI_SI_EEESC_SE_Li256ELb1ELb1ELb1ELb0EEENS1_36VarlenDynamicPersistentTileSchedulerILi128ELi48ELi256ELi256ELb1ELb1ELb0ELb1ELb0ELb1EEEEEEEEEvNT_6ParamsE --------------------------
	.section	.text._ZN7cutlass13device_kernelIN5flash19enable_sm80_to_sm89INS1_16FlashAttnFwdSm80INS1_25CollectiveMainloopFwdSm80ILi8ELi1ELb0EN4cute5tupleIJNS5_1CILi128EEENS7_ILi48EEENS7_ILi256EEEEEELi256ENS_6half_tEfNS_4arch4Sm80ELb0ELb1ELb1ELb1ELb0ELb1ELb1ELb1EEENS1_21CollectiveEpilogueFwdINS6_IJS8_SA_S9_EEENS6_IJNS7_ILi1EEESI_SI_EEESC_SE_Li256ELb1ELb1ELb1ELb0EEENS1_36VarlenDynamicPersistentTileSchedulerILi128ELi48ELi256ELi256ELb1ELb1ELb0ELb1ELb0ELb1EEEEEEEEEvNT_6ParamsE,"ax",@progbits
	.sectioninfo	@"SHI_REGISTERS=255"
	.align	128
.text._ZN7cutlass13device_kernelIN5flash19enable_sm80_to_sm89INS1_16FlashAttnFwdSm80INS1_25CollectiveMainloopFwdSm80ILi8ELi1ELb0EN4cute5tupleIJNS5_1CILi128EEENS7_ILi48EEENS7_ILi256EEEEEELi256ENS_6half_tEfNS_4arch4Sm80ELb0ELb1ELb1ELb1ELb0ELb1ELb1ELb1EEENS1_21CollectiveEpilogueFwdINS6_IJS8_SA_S9_EEENS6_IJNS7_ILi1EEESI_SI_EEESC_SE_Li256ELb1ELb1ELb1ELb0EEENS1_36VarlenDynamicPersistentTileSchedulerILi128ELi48ELi256ELi256ELb1ELb1ELb0ELb1ELb0ELb1EEEEEEEEEvNT_6ParamsE:
        .type           _ZN7cutlass13device_kernelIN5flash19enable_sm80_to_sm89INS1_16FlashAttnFwdSm80INS1_25CollectiveMainloopFwdSm80ILi8ELi1ELb0EN4cute5tupleIJNS5_1CILi128EEENS7_ILi48EEENS7_ILi256EEEEEELi256ENS_6half_tEfNS_4arch4Sm80ELb0ELb1ELb1ELb1ELb0ELb1ELb1ELb1EEENS1_21CollectiveEpilogueFwdINS6_IJS8_SA_S9_EEENS6_IJNS7_ILi1EEESI_SI_EEESC_SE_Li256ELb1ELb1ELb1ELb0EEENS1_36VarlenDynamicPersistentTileSchedulerILi128ELi48ELi256ELi256ELb1ELb1ELb0ELb1ELb0ELb1EEEEEEEEEvNT_6ParamsE,@function
        .size           _ZN7cutlass13device_kernelIN5flash19enable_sm80_to_sm89INS1_16FlashAttnFwdSm80INS1_25CollectiveMainloopFwdSm80ILi8ELi1ELb0EN4cute5tupleIJNS5_1CILi128EEENS7_ILi48EEENS7_ILi256EEEEEELi256ENS_6half_tEfNS_4arch4Sm80ELb0ELb1ELb1ELb1ELb0ELb1ELb1ELb1EEENS1_21CollectiveEpilogueFwdINS6_IJS8_SA_S9_EEENS6_IJNS7_ILi1EEESI_SI_EEESC_SE_Li256ELb1ELb1ELb1ELb0EEENS1_36VarlenDynamicPersistentTileSchedulerILi128ELi48ELi256ELi256ELb1ELb1ELb0ELb1ELb0ELb1EEEEEEEEEvNT_6ParamsE,(.L_x_2636 - _ZN7cutlass13device_kernelIN5flash19enable_sm80_to_sm89INS1_16FlashAttnFwdSm80INS1_25CollectiveMainloopFwdSm80ILi8ELi1ELb0EN4cute5tupleIJNS5_1CILi128EEENS7_ILi48EEENS7_ILi256EEEEEELi256ENS_6half_tEfNS_4arch4Sm80ELb0ELb1ELb1ELb1ELb0ELb1ELb1ELb1EEENS1_21CollectiveEpilogueFwdINS6_IJS8_SA_S9_EEENS6_IJNS7_ILi1EEESI_SI_EEESC_SE_Li256ELb1ELb1ELb1ELb0EEENS1_36VarlenDynamicPersistentTileSchedulerILi128ELi48ELi256ELi256ELb1ELb1ELb0ELb1ELb0ELb1EEEEEEEEEvNT_6ParamsE)
        .other          _ZN7cutlass13device_kernelIN5flash19enable_sm80_to_sm89INS1_16FlashAttnFwdSm80INS1_25CollectiveMainloopFwdSm80ILi8ELi1ELb0EN4cute5tupleIJNS5_1CILi128EEENS7_ILi48EEENS7_ILi256EEEEEELi256ENS_6half_tEfNS_4arch4Sm80ELb0ELb1ELb1ELb1ELb0ELb1ELb1ELb1EEENS1_21CollectiveEpilogueFwdINS6_IJS8_SA_S9_EEENS6_IJNS7_ILi1EEESI_SI_EEESC_SE_Li256ELb1ELb1ELb1ELb0EEENS1_36VarlenDynamicPersistentTileSchedulerILi128ELi48ELi256ELi256ELb1ELb1ELb0ELb1ELb0ELb1EEEEEEEEEvNT_6ParamsE,@"STO_CUDA_ENTRY STV_DEFAULT"
_ZN7cutlass13device_kernelIN5flash19enable_sm80_to_sm89INS1_16FlashAttnFwdSm80INS1_25CollectiveMainloopFwdSm80ILi8ELi1ELb0EN4cute5tupleIJNS5_1CILi128EEENS7_ILi48EEENS7_ILi256EEEEEELi256ENS_6half_tEfNS_4arch4Sm80ELb0ELb1ELb1ELb1ELb0ELb1ELb1ELb1EEENS1_21CollectiveEpilogueFwdINS6_IJS8_SA_S9_EEENS6_IJNS7_ILi1EEESI_SI_EEESC_SE_Li256ELb1ELb1ELb1ELb0EEENS1_36VarlenDynamicPersistentTileSchedulerILi128ELi48ELi256ELi256ELb1ELb1ELb0ELb1ELb0ELb1EEEEEEEEEvNT_6ParamsE:
[----:B------:R-:W-:-:S03]  /*0000*/  MOV R1, c[0x0][0x28] ;  /* 0x00000a0000017a02 */ /* 0x000fc60000000f00 */
[----:B------:R-:W1:Y:S01]  /*0010*/  S2R R2, SR_TID.X ;  /* 0x0000000000027919 */ /* 0x000e620000002100 */
[----:B------:R-:W-:Y:S01]  /*0020*/  IADD3 R1, R1, -0x1c0, RZ ;  /* 0xfffffe4001017810 */ /* 0x000fe20007ffe0ff */
[----:B------:R-:W-:-:S03]  /*0030*/  ULDC.64 UR12, c[0x0][0x118] ;  /* 0x00004600000c7ab9 */ /* 0x000fc60000000a00 */
[----:B------:R2:W3:Y:S01]  /*0040*/  R2UR UR4, R1 ;  /* 0x00000000010473c2 */ /* 0x0004e200000e0000 */
[----:B-1----:R-:W-:-:S06]  /*0050*/  SHF.R.U32.HI R0, RZ, 0x5, R2 ;  /* 0x00000005ff007819 */ /* 0x002fcc0000011602 */
[----:B------:R-:W1:Y:S02]  /*0060*/  SHFL.IDX PT, R0, R0, RZ, 0x1f ;  /* 0x00001fff00007589 */ /* 0x000e6400000e0000 */
[----:B-1----:R-:W1:Y:S02]  /*0070*/  R2UR UR10, R0 ;  /* 0x00000000000a73c2 */ /* 0x002e6400000e0000 */
[----:B-1----:R-:W-:-:S13]  /*0080*/  ISETP.NE.AND P0, PT, RZ, UR10, PT ;  /* 0x0000000aff007c0c */ /* 0x002fda000bf05270 */
[----:B------:R-:W-:Y:S06]  /*0090*/  @P0 BAR.SYNC.DEFER_BLOCKING 0x5, 0x100 ;  /* 0x0144000000000b1d */ /* 0x000fec0000010000 */
[----:B------:R-:W1:Y:S02]  /*00a0*/  @P0 LDS.128 R4, [0x20080] ;  /* 0x02008000ff040984 */ /* 0x000e640000000c00 */
[----:B-1----:R-:W-:Y:S01]  /*00b0*/  @P0 IMAD.MOV.U32 R0, RZ, RZ, R5 ;  /* 0x000000ffff000224 */ /* 0x002fe200078e0005 */
[----:B------:R-:W-:Y:S01]  /*00c0*/  @P0 MOV R239, R7 ;  /* 0x0000000700ef0202 */ /* 0x000fe20000000f00 */
[----:B------:R-:W-:-:S02]  /*00d0*/  @P0 IMAD.MOV.U32 R236, RZ, RZ, R4 ;  /* 0x000000ffffec0224 */ /* 0x000fc400078e0004 */
[----:B------:R-:W-:Y:S01]  /*00e0*/  @P0 IMAD.MOV.U32 R238, RZ, RZ, R6 ;  /* 0x000000ffffee0224 */ /* 0x000fe200078e0006 */
[----:B------:R1:W-:Y:S02]  /*00f0*/  @P0 STL [R1+0xc0], R0 ;  /* 0x0000c00001000387 */ /* 0x0003e40000100800 */
[----:B-1----:R-:W-:-:S05]  /*0100*/  @P0 MOV R0, R236 ;  /* 0x000000ec00000202 */ /* 0x002fca0000000f00 */
[----:B------:R2:W-:Y:S04]  /*0110*/  @P0 STL [R1+0xa8], R0 ;  /* 0x0000a80001000387 */ /* 0x0005e80000100800 */
[----:B------:R-:W-:Y:S06]  /*0120*/  @P0 BAR.ARV 0x4, 0x100 ;  /* 0x0104000000000b1d */ /* 0x000fec0000002000 */
[----:B------:R-:W-:Y:S05]  /*0130*/  @P0 BRA `(.L_x_1813) ;  /* 0x00000fb000000947 */ /* 0x000fea0003800000 */
[----:B---3--:R-:W-:Y:S01]  /*0140*/  LOP3.LUT R15, R2, 0x1f, RZ, 0xc0, !PT ;  /* 0x0000001f020f7812 */ /* 0x008fe200078ec0ff */
        /* <DEDUP_REMOVED lines=17> */
[----:B--2---:R-:W2:Y:S02]  /*0260*/  SHFL.UP PT, R0, R4, 0x1, RZ ;  /* 0x0420000004007989 */ /* 0x004ea400000e00ff */
        /* <DEDUP_REMOVED lines=21> */
.L_x_1818:
[----:B------:R-:W-:Y:S01]  /*03c0*/  IADD3 R0, R7, 0x1f, RZ ;  /* 0x0000001f07007810 */ /* 0x000fe20007ffe0ff */
[----:B------:R-:W-:-:S03]  /*03d0*/  IMAD.MOV.U32 R239, RZ, RZ, c[0x0][0x53c] ;  /* 0x00014f00ffef7624 */ /* 0x000fc600078e00ff */
        /* <DEDUP_REMOVED lines=15> */
.L_x_2020:
        /* <DEDUP_REMOVED lines=16> */
.L_x_2021:
[----:B--2---:R-:W-:-:S05]  /*05d0*/  IMAD R0, R0, c[0x0][0x538], RZ ;  /* 0x00014e0000007a24 */ /* 0x004fca00078e02ff */
[----:B------:R-:W-:-:S04]  /*05e0*/  IADD3 R6, R0, R6, RZ ;  /* 0x0000000600067210 */ /* 0x000fc80007ffe0ff */
[----:B------:R-:W-:-:S13]  /*05f0*/  ISETP.GT.AND P0, PT, R6, UR5, PT ;  /* 0x0000000506007c0c */ /* 0x000fda000bf04270 */
[----:B-1----:R-:W-:Y:S05]  /*0600*/  @!P0 BRA `(.L_x_1818) ;  /* 0xfffffdb000008947 */ /* 0x002fea000383ffff */
.L_x_1814:
[----:B------:R-:W-:-:S05]  /*0610*/  IADD3 R6, -R0, R6, RZ ;  /* 0x0000000600067210 */ /* 0x000fca0007ffe1ff */
[----:B------:R-:W-:-:S05]  /*0620*/  IMAD R0, R4, c[0x0][0x538], R6 ;  /* 0x00014e0004007a24 */ /* 0x000fca00078e0206 */
[----:B------:R-:W-:Y:S01]  /*0630*/  ISETP.GT.AND P0, PT, R0, UR5, PT ;  /* 0x0000000500007c0c */ /* 0x000fe2000bf04270 */
[----:B------:R-:W-:-:S12]  /*0640*/  BRA.DIV ~URZ, `(.L_x_1819) ;  /* 0x0001ecc27f007947 */ /* 0x000fd8000b800000 */
[----:B------:R-:W-:-:S04]  /*0650*/  VOTE.ANY R5, PT, !P0 ;  /* 0x0000000000057806 */ /* 0x000fc800040e0100 */
.L_x_2022:
[----:B------:R-:W1:Y:S02]  /*0660*/  POPC R10, R5 ;  /* 0x00000005000a7309 */ /* 0x000e640000000000 */
[----:B-1----:R-:W-:Y:S01]  /*0670*/  IADD3 R239, R10, R7, RZ ;  /* 0x000000070aef7210 */ /* 0x002fe20007ffe0ff */
[----:B------:R-:W-:Y:S05]  /*0680*/  BRA.DIV ~URZ, `(.L_x_1820) ;  /* 0x0001ecd27f007947 */ /* 0x000fea000b800000 */
[----:B------:R1:W2:Y:S01]  /*0690*/  SHFL.IDX PT, R14, R9, R10, 0x1f ;  /* 0x00001f0a090e7589 */ /* 0x0002a200000e0000 */
[----:B------:R-:W-:-:S03]  /*06a0*/  MOV R0, RZ ;  /* 0x000000ff00007202 */ /* 0x000fc60000000f00 */
[----:B------:R1:W3:Y:S04]  /*06b0*/  SHFL.IDX PT, R9, R8, R10, 0x1f ;  /* 0x00001f0a08097589 */ /* 0x0002e800000e0000 */
.L_x_2023:
[----:B------:R-:W-:Y:S01]  /*06c0*/  ISETP.NE.AND P0, PT, R5, RZ, PT ;  /* 0x000000ff0500720c */ /* 0x000fe20003f05270 */
[----:B------:R-:W-:-:S12]  /*06d0*/  BSSY B0, `(.L_x_1821) ;  /* 0x0000005000007945 */ /* 0x000fd80003800000 */
[----:B------:R-:W-:Y:S05]  /*06e0*/  @!P0 BRA `(.L_x_1822) ;  /* 0x0000003000008947 */ /* 0x000fea0003800000 */
[----:B-1----:R-:W-:Y:S01]  /*06f0*/  IADD3 R10, R10, -0x1, RZ ;  /* 0xffffffff0a0a7810 */ /* 0x002fe20007ffe0ff */
[----:B------:R-:W-:Y:S05]  /*0700*/  BRA.DIV ~URZ, `(.L_x_1823) ;  /* 0x0001ed327f007947 */ /* 0x000fea000b800000 */
[----:B------:R1:W4:Y:S02]  /*0710*/  SHFL.IDX PT, R0, R4, R10, 0x1f ;  /* 0x00001f0a04007589 */ /* 0x00032400000e0000 */
.L_x_1822:
[----:B------:R-:W-:Y:S05]  /*0720*/  BSYNC B0 ;  /* 0x0000000000007941 */ /* 0x000fea0003800000 */
.L_x_1821:
[----:B----4-:R-:W-:Y:S01]  /*0730*/  IMAD R0, R0, c[0x0][0x538], R6 ;  /* 0x00014e0000007a24 */ /* 0x010fe200078e0206 */
[----:B---3--:R-:W-:Y:S01]  /*0740*/  ISETP.NE.AND P0, PT, R9, 0x1, PT ;  /* 0x000000010900780c */ /* 0x008fe20003f05270 */
[----:B------:R-:W-:Y:S03]  /*0750*/  BSSY B0, `(.L_x_1824) ;  /* 0x0000086000007945 */ /* 0x000fe60003800000 */
[----:B------:R3:W-:Y:S01]  /*0760*/  STL [R1+0xa8], R0 ;  /* 0x0000a80001007387 */ /* 0x0007e20000100800 */
[----:B------:R-:W-:-:S08]  /*0770*/  IADD3 R11, -R0, UR5, RZ ;  /* 0x00000005000b7c10 */ /* 0x000fd0000fffe1ff */
[----:B------:R-:W-:Y:S05]  /*0780*/  @!P0 BRA `(.L_x_1825) ;  /* 0x000003e000008947 */ /* 0x000fea0003800000 */
[-C--:B--23--:R-:W-:Y:S02]  /*0790*/  IABS R0, R14.reuse ;  /* 0x0000000e00007213 */ /* 0x08cfe40000000000 */
[----:B------:R-:W-:-:S03]  /*07a0*/  IABS R6, R14 ;  /* 0x0000000e00067213 */ /* 0x000fc60000000000 */
[----:B------:R-:W-:Y:S01]  /*07b0*/  IMAD.MOV.U32 R5, RZ, RZ, R0 ;  /* 0x000000ffff057224 */ /* 0x000fe200078e0000 */
[----:B------:R-:W-:-:S03]  /*07c0*/  IABS R0, R9 ;  /* 0x0000000900007213 */ /* 0x000fc60000000000 */
[----:B------:R-:W2:Y:S02]  /*07d0*/  I2F.RP R2, R5 ;  /* 0x0000000500027306 */ /* 0x000ea40000209400 */
[----:B-1----:R-:W-:Y:S01]  /*07e0*/  IMAD.MOV.U32 R8, RZ, RZ, R0 ;  /* 0x000000ffff087224 */ /* 0x002fe200078e0000 */
[----:B------:R-:W-:-:S05]  /*07f0*/  IABS R0, R11 ;  /* 0x0000000b00007213 */ /* 0x000fca0000000000 */
[----:B------:R-:W-:Y:S08]  /*0800*/  I2F.RP R7, R8 ;  /* 0x0000000800077306 */ /* 0x000ff00000209400 */
[----:B--2---:R-:W1:Y:S02]  /*0810*/  MUFU.RCP R2, R2 ;  /* 0x0000000200027308 */ /* 0x004e640000001000 */
        /* <DEDUP_REMOVED lines=53> */
.L_x_1825:
[----:B------:R-:W-:-:S04]  /*0b70*/  IMAD.MOV.U32 R2, RZ, RZ, 0x4 ;  /* 0x00000004ff027424 */ /* 0x000fc800078e00ff */
[----:B------:R-:W-:-:S05]  /*0b80*/  IMAD.WIDE R2, R239, R2, c[0x0][0x590] ;  /* 0x00016400ef027625 */ /* 0x000fca00078e0202 */
[----:B------:R-:W4:Y:S02]  /*0b90*/  LDG.E R7, [R2.64] ;  /* 0x0000000c02077981 */ /* 0x000f24000c1e1900 */
[----:B-12-4-:R-:W-:-:S05]  /*0ba0*/  IMAD R9, R7, R14, RZ ;  /* 0x0000000e07097224 */ /* 0x016fca00078e02ff */
[-C--:B---3--:R-:W-:Y:S02]  /*0bb0*/  IABS R0, R9.reuse ;  /* 0x0000000900007213 */ /* 0x088fe40000000000 */
[----:B------:R-:W-:-:S03]  /*0bc0*/  IABS R8, R9 ;  /* 0x0000000900087213 */ /* 0x000fc60000000000 */
[----:B------:R-:W-:-:S04]  /*0bd0*/  IMAD.MOV.U32 R6, RZ, RZ, R0 ;  /* 0x000000ffff067224 */ /* 0x000fc800078e0000 */
[----:B------:R-:W1:Y:S08]  /*0be0*/  I2F.RP R2, R6 ;  /* 0x0000000600027306 */ /* 0x000e700000209400 */
[----:B-1----:R-:W1:Y:S02]  /*0bf0*/  MUFU.RCP R2, R2 ;  /* 0x0000000200027308 */ /* 0x002e640000001000 */
[----:B-1----:R-:W-:-:S06]  /*0c00*/  IADD3 R2, R2, 0xffffffe, RZ ;  /* 0x0ffffffe02027810 */ /* 0x002fcc0007ffe0ff */
[----:B------:R-:W1:Y:S02]  /*0c10*/  F2I.FTZ.U32.TRUNC.NTZ R3, R2 ;  /* 0x0000000200037305 */ /* 0x000e64000021f000 */
[----:B-1----:R-:W-:Y:S02]  /*0c20*/  IMAD.MOV R0, RZ, RZ, -R3 ;  /* 0x000000ffff007224 */ /* 0x002fe400078e0a03 */
[----:B------:R-:W-:Y:S02]  /*0c30*/  IMAD.MOV.U32 R2, RZ, RZ, RZ ;  /* 0x000000ffff027224 */ /* 0x000fe400078e00ff */
[----:B------:R-:W-:Y:S01]  /*0c40*/  IMAD.MOV.U32 R4, RZ, RZ, R0 ;  /* 0x000000ffff047224 */ /* 0x000fe200078e0000 */
[----:B------:R-:W-:-:S03]  /*0c50*/  IABS R0, R11 ;  /* 0x0000000b00007213 */ /* 0x000fc60000000000 */
[----:B------:R-:W-:Y:S01]  /*0c60*/  IMAD R4, R4, R6, RZ ;  /* 0x0000000604047224 */ /* 0x000fe200078e02ff */
[----:B------:R-:W-:-:S03]  /*0c70*/  MOV R5, R0 ;  /* 0x0000000000057202 */ /* 0x000fc60000000f00 */
        /* <DEDUP_REMOVED lines=19> */
[----:B------:R-:W-:-:S04]  /*0db0*/  IMNMX R6, R7, R0, PT ;  /* 0x0000000007067217 */ /* 0x000fc80003800200 */
[-C--:B------:R-:W-:Y:S02]  /*0dc0*/  IABS R0, R6.reuse ;  /* 0x0000000600007213 */ /* 0x080fe40000000000 */
[----:B------:R-:W-:-:S03]  /*0dd0*/  IABS R9, R6 ;  /* 0x0000000600097213 */ /* 0x000fc60000000000 */
[----:B------:R-:W-:-:S04]  /*0de0*/  IMAD.MOV.U32 R5, RZ, RZ, R0 ;  /* 0x000000ffff057224 */ /* 0x000fc800078e0000 */
[----:B------:R-:W1:Y:S08]  /*0df0*/  I2F.RP R2, R5 ;  /* 0x0000000500027306 */ /* 0x000e700000209400 */
[----:B-1----:R-:W1:Y:S02]  /*0e00*/  MUFU.RCP R2, R2 ;  /* 0x0000000200027308 */ /* 0x002e640000001000 */
[----:B-1----:R-:W-:-:S06]  /*0e10*/  IADD3 R2, R2, 0xffffffe, RZ ;  /* 0x0ffffffe02027810 */ /* 0x002fcc0007ffe0ff */
[----:B------:R-:W1:Y:S02]  /*0e20*/  F2I.FTZ.U32.TRUNC.NTZ R3, R2 ;  /* 0x0000000200037305 */ /* 0x000e64000021f000 */
[----:B-1----:R-:W-:Y:S01]  /*0e30*/  IADD3 R0, RZ, -R3, RZ ;  /* 0x80000003ff007210 */ /* 0x002fe20007ffe0ff */
[----:B------:R-:W-:-:S04]  /*0e40*/  IMAD.MOV.U32 R2, RZ, RZ, RZ ;  /* 0x000000ffff027224 */ /* 0x000fc800078e00ff */
[----:B------:R-:W-:Y:S01]  /*0e50*/  IMAD.MOV.U32 R7, RZ, RZ, R0 ;  /* 0x000000ffff077224 */ /* 0x000fe200078e0000 */
[----:B------:R-:W-:-:S03]  /*0e60*/  IABS R0, R8 ;  /* 0x0000000800007213 */ /* 0x000fc60000000000 */
[----:B------:R-:W-:Y:S02]  /*0e70*/  IMAD R7, R7, R5, RZ ;  /* 0x0000000507077224 */ /* 0x000fe400078e02ff */
        /* <DEDUP_REMOVED lines=19> */
.L_x_1826:
[----:B------:R-:W-:Y:S05]  /*0fb0*/  BSYNC B0 ;  /* 0x0000000000007941 */ /* 0x000fea0003800000 */
.L_x_1824:
[----:B------:R-:W-:-:S04]  /*0fc0*/  LOP3.LUT R0, RZ, R0, RZ, 0x33, !PT ;  /* 0x00000000ff007212 */ /* 0x000fc800078e33ff */
[----:B------:R-:W-:-:S05]  /*0fd0*/  IADD3 R0, R0, R14, RZ ;  /* 0x0000000e00007210 */ /* 0x000fca0007ffe0ff */
[----:B------:R1:W-:Y:S01]  /*0fe0*/  STL [R1+0xc0], R0 ;  /* 0x0000c00001007387 */ /* 0x0003e20000100800 */
[----:B------:R-:W-:Y:S05]  /*0ff0*/  BRA `(.L_x_1827) ;  /* 0x0000004000007947 */ /* 0x000fea0003800000 */
.L_x_1815:
[----:B------:R-:W-:Y:S01]  /*1000*/  MOV R0, UR5 ;  /* 0x0000000500007c02 */ /* 0x000fe20008000f00 */
[----:B------:R1:W-:Y:S01]  /*1010*/  STL [R1+0xc0], RZ ;  /* 0x0000c0ff01007387 */ /* 0x0003e20000100800 */
[----:B------:R-:W-:-:S03]  /*1020*/  MOV R238, RZ ;  /* 0x000000ff00ee7202 */ /* 0x000fc60000000f00 */
[----:B------:R1:W-:Y:S04]  /*1030*/  STL [R1+0xa8], R0 ;  /* 0x0000a80001007387 */ /* 0x0003e80000100800 */
.L_x_1827:
[----:B------:R-:W2:Y:S04]  /*1040*/  LDL R2, [R1+0xa8] ;  /* 0x0000a80001027983 */ /* 0x000ea80000100800 */
[----:B-1----:R-:W3:Y:S01]  /*1050*/  LDL R0, [R1+0xc0] ;  /* 0x0000c00001007983 */ /* 0x002ee20000100800 */
[----:B------:R-:W-:Y:S01]  /*1060*/  ISETP.NE.AND P0, PT, R15, RZ, PT ;  /* 0x000000ff0f00720c */ /* 0x000fe20003f05270 */
[----:B------:R-:W-:Y:S01]  /*1070*/  IMAD.MOV.U32 R6, RZ, RZ, R238 ;  /* 0x000000ffff067224 */ /* 0x000fe200078e00ee */
[----:B------:R-:W-:Y:S01]  /*1080*/  MOV R7, R239 ;  /* 0x000000ef00077202 */ /* 0x000fe20000000f00 */
[----:B------:R-:W-:Y:S10]  /*1090*/  WARPSYNC 0xffffffff ;  /* 0xffffffff00007948 */ /* 0x000ff40003800000 */
[----:B--2---:R-:W-:Y:S01]  /*10a0*/  @!P0 IMAD.MOV.U32 R236, RZ, RZ, R2 ;  /* 0x000000ffffec8224 */ /* 0x004fe200078e0002 */
[----:B---3--:R-:W-:-:S03]  /*10b0*/  MOV R5, R0 ;  /* 0x0000000000057202 */ /* 0x008fc60000000f00 */
[----:B------:R-:W-:-:S05]  /*10c0*/  IMAD.MOV.U32 R4, RZ, RZ, R236 ;  /* 0x000000ffff047224 */ /* 0x000fca00078e00ec */
[----:B------:R1:W-:Y:S04]  /*10d0*/  @!P0 STS.128 [0x20080], R4 ;  /* 0x02008004ff008388 */ /* 0x0003e80000000c00 */
[----:B------:R-:W-:Y:S06]  /*10e0*/  BAR.ARV 0x5, 0x100 ;  /* 0x0144000000007b1d */ /* 0x000fec0000002000 */
.L_x_1813:
[----:B---3--:R-:W-:-:S13]  /*10f0*/  ISETP.GE.AND P0, PT, R239, c[0x0][0x53c], PT ;  /* 0x00014f00ef007a0c */ /* 0x008fda0003f06270 */
[----:B------:R-:W-:Y:S05]  /*1100*/  @P0 EXIT ;  /* 0x000000000000094d */ /* 0x000fea0003800000 */
[----:B------:R-:W3:Y:S01]  /*1110*/  S2R R18, SR_TID.X ;  /* 0x0000000000127919 */ /* 0x000ee20000002100 */
[----:B------:R-:W-:Y:S01]  /*1120*/  IMAD.MOV.U32 R200, RZ, RZ, 0x20 ;  /* 0x00000020ffc87424 */ /* 0x000fe200078e00ff */
[----:B------:R-:W-:Y:S01]  /*1130*/  ULDC UR8, c[0x0][0x20] ;  /* 0x0000080000087ab9 */ /* 0x000fe20000000800 */
[----:B------:R-:W-:Y:S01]  /*1140*/  IMAD.MOV.U32 R201, RZ, RZ, 0x40 ;  /* 0x00000040ffc97424 */ /* 0x000fe200078e00ff */
[----:B------:R-:W-:Y:S02]  /*1150*/  UIADD3 UR8, UP0, UR4, UR8, URZ ;  /* 0x0000000804087290 */ /* 0x000fe4000ff1e03f */
[----:B------:R-:W-:Y:S02]  /*1160*/  ULDC UR7, c[0x0][0x24] ;  /* 0x0000090000077ab9 */ /* 0x000fe40000000800 */
[----:B------:R-:W-:Y:S01]  /*1170*/  UIADD3.X UR7, URZ, UR7, URZ, UP0, !UPT ;  /* 0x000000073f077290 */ /* 0x000fe200087fe43f */
[----:B---3--:R-:W-:-:S04]  /*1180*/  SHF.R.S32.HI R11, RZ, 0x1f, R18 ;  /* 0x0000001fff0b7819 */ /* 0x008fc80000011412 */
[CC--:B------:R-:W-:Y:S02]  /*1190*/  LEA.HI R3, R11.reuse, R18.reuse, RZ, 0x4 ;  /* 0x000000120b037211 */ /* 0x0c0fe400078f20ff */
[----:B-1----:R-:W-:Y:S02]  /*11a0*/  LEA.HI R6, R11, R18, RZ, 0x2 ;  /* 0x000000120b067211 */ /* 0x002fe400078f10ff */
[C---:B--2---:R-:W-:Y:S02]  /*11b0*/  LOP3.LUT R0, R3.reuse, 0xfffffff0, RZ, 0xc0, !PT ;  /* 0xfffffff003007812 */ /* 0x044fe400078ec0ff */
        /* <DEDUP_REMOVED lines=10> */
[----:B------:R-:W-:-:S02]  /*1260*/  LEA.HI R231, R11, R18, RZ, 0x3 ;  /* 0x000000120be77211 */ /* 0x000fc400078f18ff */
[----:B------:R-:W-:Y:S02]  /*1270*/  LOP3.LUT R3, R4, 0xfffffff8, RZ, 0xc0, !PT ;  /* 0xfffffff804037812 */ /* 0x000fe400078ec0ff */
[C---:B------:R-:W-:Y:S01]  /*1280*/  LOP3.LUT R2, R147.reuse, 0xfffffff8, RZ, 0xc0, !PT ;  /* 0xfffffff893027812 */ /* 0x040fe200078ec0ff */
[----:B------:R-:W-:Y:S01]  /*1290*/  IMAD.SHL.U32 R147, R147, 0x40, RZ ;  /* 0x0000004093937824 */ /* 0x000fe200078e00ff */
[----:B------:R-:W-:Y:S01]  /*12a0*/  LOP3.LUT R4, R231, 0xfffffff8, RZ, 0xc0, !PT ;  /* 0xfffffff8e7047812 */ /* 0x000fe200078ec0ff */
[----:B------:R-:W-:Y:S01]  /*12b0*/  IMAD.IADD R5, R7, 0x1, -R3 ;  /* 0x0000000107057824 */ /* 0x000fe200078e0a03 */
[----:B------:R-:W-:Y:S01]  /*12c0*/  LEA.HI R9, R11, R18, RZ, 0x5 ;  /* 0x000000120b097211 */ /* 0x000fe200078f28ff */
[----:B------:R-:W-:Y:S01]  /*12d0*/  IMAD.IADD R8, R0, 0x1, -R2 ;  /* 0x0000000100087824 */ /* 0x000fe200078e0a02 */
[----:B------:R-:W-:Y:S01]  /*12e0*/  LOP3.LUT R2, R6, 0xfffffffc, RZ, 0xc0, !PT ;  /* 0xfffffffc06027812 */ /* 0x000fe200078ec0ff */
[----:B------:R-:W-:Y:S01]  /*12f0*/  IMAD.IADD R17, R18, 0x1, -R4 ;  /* 0x0000000112117824 */ /* 0x000fe200078e0a04 */
[----:B------:R-:W-:-:S02]  /*1300*/  SHF.R.S32.HI R3, RZ, 0x5, R9 ;  /* 0x00000005ff037819 */ /* 0x000fc40000011409 */
[----:B------:R-:W-:Y:S01]  /*1310*/  SHF.R.S32.HI R0, RZ, 0x1f, R9 ;  /* 0x0000001fff007819 */ /* 0x000fe20000011409 */
[----:B------:R-:W-:Y:S01]  /*1320*/  IMAD.SHL.U32 R7, R17, 0x40, RZ ;  /* 0x0000004011077824 */ /* 0x000fe200078e00ff */
[----:B------:R-:W-:Y:S01]  /*1330*/  LOP3.LUT R6, R9, 0xffffffe0, RZ, 0xc0, !PT ;  /* 0xffffffe009067812 */ /* 0x000fe200078ec0ff */
[----:B------:R-:W-:Y:S01]  /*1340*/  IMAD.SHL.U32 R199, R3, 0x400, RZ ;  /* 0x0000040003c77824 */ /* 0x000fe200078e00ff */
[----:B------:R-:W-:Y:S01]  /*1350*/  LEA.HI R4, R0, R3, RZ, 0x3 ;  /* 0x0000000300047211 */ /* 0x000fe200078f18ff */
[C---:B------:R-:W-:Y:S01]  /*1360*/  IMAD.IADD R0, R18.reuse, 0x1, -R2 ;  /* 0x0000000112007824 */ /* 0x040fe200078e0a02 */
[----:B------:R-:W-:Y:S01]  /*1370*/  LOP3.LUT R2, R7, 0x1c0, RZ, 0xc0, !PT ;  /* 0x000001c007027812 */ /* 0x000fe200078ec0ff */
[----:B------:R-:W-:Y:S01]  /*1380*/  IMAD.IADD R16, R18, 0x1, -R6 ;  /* 0x0000000112107824 */ /* 0x000fe200078e0a06 */
[----:B------:R-:W-:Y:S01]  /*1390*/  LOP3.LUT R6, R4, 0xffffff8, RZ, 0xc0, !PT ;  /* 0x0ffffff804067812 */ /* 0x000fe200078ec0ff */
[C---:B------:R-:W-:Y:S01]  /*13a0*/  IMAD.SHL.U32 R140, R17.reuse, 0x8, RZ ;  /* 0x00000008118c7824 */ /* 0x040fe200078e00ff */
[----:B------:R-:W-:Y:S01]  /*13b0*/  LEA.HI R4, R0, R0, RZ, 0x1 ;  /* 0x0000000000047211 */ /* 0x000fe200078f08ff */
[----:B------:R-:W-:Y:S01]  /*13c0*/  IMAD.SHL.U32 R142, R17, 0x4, RZ ;  /* 0x00000004118e7824 */ /* 0x000fe200078e00ff */
[----:B------:R-:W-:Y:S01]  /*13d0*/  LOP3.LUT R7, R2, 0x8, R231, 0xf8, !PT ;  /* 0x0000000802077812 */ /* 0x000fe200078ef8e7 */
[----:B------:R-:W-:Y:S01]  /*13e0*/  IMAD.IADD R9, R3, 0x1, -R6 ;  /* 0x0000000103097824 */ /* 0x000fe200078e0a06 */
[----:B------:R-:W-:Y:S01]  /*13f0*/  LOP3.LUT R4, R4, 0x1ffffffe, RZ, 0xc0, !PT ;  /* 0x1ffffffe04047812 */ /* 0x000fe200078ec0ff */
[----:B------:R-:W-:Y:S01]  /*1400*/  IMAD R6, R0, 0x2, R199 ;  /* 0x0000000200067824 */ /* 0x000fe200078e02c7 */
[----:B------:R-:W-:-:S02]  /*1410*/  SHF.R.U32.HI R2, RZ, 0x3, R2 ;  /* 0x00000003ff027819 */ /* 0x000fc40000011602 */
[----:B------:R-:W-:Y:S01]  /*1420*/  LOP3.LUT R3, R5, 0x1, RZ, 0xc0, !PT ;  /* 0x0000000105037812 */ /* 0x000fe200078ec0ff */
[----:B------:R-:W-:Y:S01]  /*1430*/  IMAD.IADD R12, R0, 0x1, -R4 ;  /* 0x00000001000c7824 */ /* 0x000fe200078e0a04 */
[----:B------:R-:W-:Y:S01]  /*1440*/  LOP3.LUT R7, R7, R2, RZ, 0x3c, !PT ;  /* 0x0000000207077212 */ /* 0x000fe200078e3cff */
[C---:B------:R-:W-:Y:S01]  /*1450*/  IMAD.SHL.U32 R0, R5.reuse, 0x40, RZ ;  /* 0x0000004005007824 */ /* 0x040fe200078e00ff */
[----:B------:R-:W-:Y:S02]  /*1460*/  SHF.R.S32.HI R2, RZ, 0x1f, R16 ;  /* 0x0000001fff027819 */ /* 0x000fe40000011410 */
[C---:B------:R-:W-:Y:S02]  /*1470*/  LOP3.LUT P3, RZ, R5.reuse, 0x2, RZ, 0xc0, !PT ;  /* 0x0000000205ff7812 */ /* 0x040fe4000786c0ff */
[----:B------:R-:W-:Y:S02]  /*1480*/  LEA.HI R10, R2, R16, RZ, 0x2 ;  /* 0x00000010020a7211 */ /* 0x000fe400078f10ff */
[----:B------:R-:W-:Y:S01]  /*1490*/  LOP3.LUT R2, R0, 0x1c0, RZ, 0xc0, !PT ;  /* 0x000001c000027812 */ /* 0x000fe200078ec0ff */
[----:B------:R-:W-:Y:S01]  /*14a0*/  IMAD.SHL.U32 R0, R8, 0x40, RZ ;  /* 0x0000004008007824 */ /* 0x000fe200078e00ff */
[----:B------:R-:W-:Y:S01]  /*14b0*/  LOP3.LUT P0, RZ, R5, 0x4, RZ, 0xc0, !PT ;  /* 0x0000000405ff7812 */ /* 0x000fe2000780c0ff */
[----:B------:R-:W-:Y:S01]  /*14c0*/  IMAD.SHL.U32 R5, R146, 0x8, RZ ;  /* 0x0000000892057824 */ /* 0x000fe200078e00ff */
[----:B------:R-:W-:Y:S01]  /*14d0*/  LEA.HI R2, R2, R2, RZ, 0x1d ;  /* 0x0000000202027211 */ /* 0x000fe200078fe8ff */
[----:B------:R-:W-:Y:S01]  /*14e0*/  IMAD R146, R146, 0x200, R7 ;  /* 0x0000020092927824 */ /* 0x000fe200078e0207 */
[----:B------:R-:W-:-:S02]  /*14f0*/  LOP3.LUT R0, R0, 0x1c0, RZ, 0xc0, !PT ;  /* 0x000001c000007812 */ /* 0x000fc400078ec0ff */
[----:B------:R-:W-:Y:S01]  /*1500*/  ISETP.NE.U32.AND P4, PT, R3, 0x1, PT ;  /* 0x000000010300780c */ /* 0x000fe20003f85070 */
[----:B------:R-:W-:Y:S01]  /*1510*/  IMAD.IADD R3, R6, 0x1, R2 ;  /* 0x0000000106037824 */ /* 0x000fe200078e0202 */
[----:B------:R-:W-:Y:S02]  /*1520*/  LOP3.LUT R2, R0, 0x8, R5, 0xf8, !PT ;  /* 0x0000000800027812 */ /* 0x000fe400078ef805 */
[----:B------:R-:W-:Y:S01]  /*1530*/  SHF.R.U32.HI R0, RZ, 0x3, R0 ;  /* 0x00000003ff007819 */ /* 0x000fe20000011600 */
[----:B------:R-:W-:Y:S01]  /*1540*/  IMAD.SHL.U32 R14, R3, 0x2, RZ ;  /* 0x00000002030e7824 */ /* 0x000fe200078e00ff */
[----:B------:R-:W-:Y:S02]  /*1550*/  SHF.R.S32.HI R231, RZ, 0x3, R231 ;  /* 0x00000003ffe77819 */ /* 0x000fe400000114e7 */
[----:B------:R-:W-:Y:S02]  /*1560*/  LOP3.LUT R0, R2, R0, RZ, 0x3c, !PT ;  /* 0x0000000002007212 */ /* 0x000fe400078e3cff */
[C---:B------:R-:W-:Y:S01]  /*1570*/  IADD3 R2, R14.reuse, 0x80, RZ ;  /* 0x000000800e027810 */ /* 0x040fe20007ffe0ff */
[----:B------:R-:W-:Y:S01]  /*1580*/  STL [R1+0x88], R14 ;  /* 0x0000880e01007387 */ /* 0x000fe20000100800 */
[----:B------:R-:W-:-:S02]  /*1590*/  IADD3 R13, R14, 0x70, RZ ;  /* 0x000000700e0d7810 */ /* 0x000fc40007ffe0ff */
[----:B------:R-:W-:Y:S02]  /*15a0*/  @P4 IADD3 R13, R2, 0x10, RZ ;  /* 0x00000010020d4810 */ /* 0x000fe40007ffe0ff */
[C---:B------:R-:W-:Y:S02]  /*15b0*/  IADD3 R2, R231.reuse, 0x20, RZ ;  /* 0x00000020e7027810 */ /* 0x040fe40007ffe0ff */
[----:B------:R-:W-:Y:S01]  /*15c0*/  LOP3.LUT R147, R0, 0xfffffe00, R147, 0xf8, !PT ;  /* 0xfffffe0000937812 */ /* 0x000fe200078ef893 */
[----:B------:R-:W-:Y:S01]  /*15d0*/  IMAD.SHL.U32 R0, R231, 0x40, RZ ;  /* 0x00000040e7007824 */ /* 0x000fe200078e00ff */
[----:B------:R-:W-:Y:S01]  /*15e0*/  SHF.R.S32.HI R4, RZ, 0x2, R10 ;  /* 0x00000002ff047819 */ /* 0x000fe2000001140a */
[----:B------:R-:W-:Y:S01]  /*15f0*/  STL [R1+0x8c], R13 ;  /* 0x00008c0d01007387 */ /* 0x000fe20000100800 */
[----:B------:R-:W-:Y:S01]  /*1600*/  LEA.HI R6, R11, R18, RZ, 0x6 ;  /* 0x000000120b067211 */ /* 0x000fe200078f30ff */
[----:B------:R-:W-:Y:S01]  /*1610*/  IMAD.IADD R199, R199, 0x1, R147 ;  /* 0x00000001c7c77824 */ /* 0x000fe200078e0293 */
[----:B------:R-:W-:Y:S01]  /*1620*/  SHF.R.S32.HI R11, RZ, 0x1f, R2 ;  /* 0x0000001fff0b7819 */ /* 0x000fe20000011402 */
[----:B------:R-:W-:Y:S01]  /*1630*/  IMAD R15, R9, 0x10, R4 ;  /* 0x00000010090f7824 */ /* 0x000fe200078e0204 */
[----:B------:R-:W-:Y:S01]  /*1640*/  IADD3 R233, R140, 0x80, RZ ;  /* 0x000000808ce97810 */ /* 0x000fe20007ffe0ff */
[----:B------:R-:W-:Y:S01]  /*1650*/  IMAD.SHL.U32 R6, R6, 0x8, RZ ;  /* 0x0000000806067824 */ /* 0x000fe200078e00ff */
[----:B------:R-:W-:Y:S01]  /*1660*/  LOP3.LUT R242, R0, 0x1c0, RZ, 0xc0, !PT ;  /* 0x000001c000f27812 */ /* 0x000fe200078ec0ff */
[----:B------:R-:W-:Y:S01]  /*1670*/  IMAD.SHL.U32 R0, R2, 0x40, RZ ;  /* 0x0000004002007824 */ /* 0x000fe200078e00ff */
[----:B------:R-:W-:Y:S01]  /*1680*/  LEA.HI R11, R11, R2, RZ, 0x3 ;  /* 0x000000020b0b7211 */ /* 0x000fe200078f18ff */
[----:B------:R-:W-:Y:S01]  /*1690*/  STL [R1+0x1b4], R15 ;  /* 0x0001b40f01007387 */ /* 0x000fe20000100800 */
[----:B------:R-:W-:-:S02]  /*16a0*/  SHF.R.S32.HI R4, RZ, 0x1f, R233 ;  /* 0x0000001fff047819 */ /* 0x000fc400000114e9 */
[----:B------:R-:W-:Y:S01]  /*16b0*/  LOP3.LUT R2, R10, 0x7ffffffc, RZ, 0xc0, !PT ;  /* 0x7ffffffc0a027812 */ /* 0x000fe200078ec0ff */
[----:B------:R-:W-:Y:S01]  /*16c0*/  IMAD.SHL.U32 R11, R11, 0x40, RZ ;  /* 0x000000400b0b7824 */ /* 0x000fe200078e00ff */
[----:B------:R-:W-:Y:S01]  /*16d0*/  SHF.R.S32.HI R3, RZ, 0x1f, R231 ;  /* 0x0000001fff037819 */ /* 0x000fe200000114e7 */
[----:B------:R1:W-:Y:S01]  /*16e0*/  STL [R1+0x80], R4 ;  /* 0x0000800401007387 */ /* 0x0003e20000100800 */
[----:B------:R-:W-:Y:S02]  /*16f0*/  LOP3.LUT R241, R0, 0x1c0, RZ, 0xc0, !PT ;  /* 0x000001c000f17812 */ /* 0x000fe400078ec0ff */
[----:B------:R-:W-:Y:S02]  /*1700*/  LOP3.LUT R0, R242, 0x38, R140, 0xf8, !PT ;  /* 0x00000038f2007812 */ /* 0x000fe400078ef88c */
[----:B------:R-:W-:Y:S02]  /*1710*/  SHF.R.U32.HI R3, RZ, 0x3, R242 ;  /* 0x00000003ff037819 */ /* 0x000fe400000116f2 */
[----:B------:R-:W-:-:S02]  /*1720*/  IADD3 R234, R140, 0xc0, RZ ;  /* 0x000000c08cea7810 */ /* 0x000fc40007ffe0ff */
[----:B------:R-:W-:Y:S02]  /*1730*/  IADD3 R144, R140, 0x40, RZ ;  /* 0x000000408c907810 */ /* 0x000fe40007ffe0ff */
[----:B------:R-:W-:Y:S02]  /*1740*/  LOP3.LUT R5, R0, R3, RZ, 0x3c, !PT ;  /* 0x0000000300057212 */ /* 0x000fe400078e3cff */
[----:B------:R-:W-:Y:S02]  /*1750*/  SHF.R.S32.HI R3, RZ, 0x1f, R234 ;  /* 0x0000001fff037819 */ /* 0x000fe400000114ea */
[----:B------:R-:W-:Y:S01]  /*1760*/  SHF.R.S32.HI R0, RZ, 0x1f, R144 ;  /* 0x0000001fff007819 */ /* 0x000fe20000011490 */
[----:B------:R2:W-:Y:S01]  /*1770*/  STL [R1+0x1b0], R5 ;  /* 0x0001b00501007387 */ /* 0x0005e20000100800 */
[----:B------:R-:W-:Y:S02]  /*1780*/  LOP3.LUT R6, R6, 0xfffffe00, RZ, 0xc0, !PT ;  /* 0xfffffe0006067812 */ /* 0x000fe400078ec0ff */
[----:B------:R-:W-:Y:S01]  /*1790*/  R2P PR, R8, 0x6 ;  /* 0x0000000608007804 */ /* 0x000fe20000000000 */
[----:B------:R-:W-:Y:S01]  /*17a0*/  STL [R1+0x7c], R3 ;  /* 0x00007c0301007387 */ /* 0x000fe20000100800 */
[----:B------:R-:W-:-:S02]  /*17b0*/  LOP3.LUT R223, R5, R6, RZ, 0xfc, !PT ;  /* 0x0000000605df7212 */ /* 0x000fc400078efcff */
[----:B------:R-:W-:Y:S01]  /*17c0*/  LEA R147, R147, 0x4080, 0x1 ;  /* 0x0000408093937811 */ /* 0x000fe200078e08ff */
[----:B-1----:R-:W-:Y:S01]  /*17d0*/  IMAD.IADD R4, R16, 0x1, -R2 ;  /* 0x0000000110047824 */ /* 0x002fe200078e0a02 */
[C---:B------:R-:W-:Y:S01]  /*17e0*/  SEL R2, R200.reuse, 0xffffffe0, !P3 ;  /* 0xffffffe0c8027807 */ /* 0x040fe20005800000 */
[----:B------:R-:W-:Y:S01]  /*17f0*/  IMAD.SHL.U32 R223, R223, 0x2, RZ ;  /* 0x00000002dfdf7824 */ /* 0x000fe200078e00ff */
[----:B------:R-:W-:Y:S01]  /*1800*/  SEL R200, R200, 0xffffffe0, !P1 ;  /* 0xffffffe0c8c87807 */ /* 0x000fe20004800000 */
[----:B------:R-:W-:Y:S01]  /*1810*/  IMAD.SHL.U32 R4, R4, 0x2, RZ ;  /* 0x0000000204047824 */ /* 0x000fe200078e00ff */
[----:B------:R-:W-:Y:S02]  /*1820*/  LEA R199, R199, 0x10080, 0x1 ;  /* 0x00010080c7c77811 */ /* 0x000fe400078e08ff */
[----:B------:R-:W-:Y:S01]  /*1830*/  SHF.R.S32.HI R141, RZ, 0x1f, R140 ;  /* 0x0000001fff8d7819 */ /* 0x000fe2000001148c */
[----:B------:R-:W-:Y:S01]  /*1840*/  IMAD.IADD R196, R200, 0x1, R147 ;  /* 0x00000001c8c47824 */ /* 0x000fe200078e0293 */
[C---:B------:R-:W-:Y:S01]  /*1850*/  IADD3 R37, R4.reuse, 0x8, RZ ;  /* 0x0000000804257810 */ /* 0x040fe20007ffe0ff */
[----:B------:R-:W-:Y:S01]  /*1860*/  STL [R1+0x130], R4 ;  /* 0x0001300401007387 */ /* 0x000fe20000100800 */
[C---:B------:R-:W-:Y:S01]  /*1870*/  IADD3 R36, R4.reuse, 0x10, RZ ;  /* 0x0000001004247810 */ /* 0x040fe20007ffe0ff */
[----:B------:R-:W-:Y:S01]  /*1880*/  IMAD.IADD R200, R199, 0x1, R200 ;  /* 0x00000001c7c87824 */ /* 0x000fe200078e02c8 */
[C---:B------:R-:W-:Y:S01]  /*1890*/  IADD3 R35, R4.reuse, 0x18, RZ ;  /* 0x0000001804237810 */ /* 0x040fe20007ffe0ff */
[----:B------:R1:W-:Y:S01]  /*18a0*/  STL [R1+0x12c], R37 ;  /* 0x00012c2501007387 */ /* 0x0003e20000100800 */
[----:B------:R-:W-:Y:S01]  /*18b0*/  IADD3 R34, R4, 0x20, RZ ;  /* 0x0000002004227810 */ /* 0x000fe20007ffe0ff */
[----:B--2---:R-:W-:Y:S01]  /*18c0*/  IMAD R5, R12, 0x8, R15 ;  /* 0x000000080c057824 */ /* 0x004fe200078e020f */
[C---:B------:R-:W-:Y:S01]  /*18d0*/  IADD3 R33, R4.reuse, 0x28, RZ ;  /* 0x0000002804217810 */ /* 0x040fe20007ffe0ff */
[----:B------:R2:W-:Y:S01]  /*18e0*/  STL [R1+0x128], R36 ;  /* 0x0001282401007387 */ /* 0x0005e20000100800 */
[----:B------:R-:W-:-:S02]  /*18f0*/  IADD3 R32, R4, 0x30, RZ ;  /* 0x0000003004207810 */ /* 0x000fc40007ffe0ff */
[----:B------:R-:W-:Y:S01]  /*1900*/  SHF.R.S32.HI R38, RZ, 0x1f, R37 ;  /* 0x0000001fff267819 */ /* 0x000fe20000011425 */
[----:B------:R3:W-:Y:S01]  /*1910*/  STL [R1+0x124], R35 ;  /* 0x0001242301007387 */ /* 0x0007e20000100800 */
        /* <DEDUP_REMOVED lines=8> */
[----:B------:R5:W-:Y:S01]  /*19a0*/  STL [R1+0x120], R32 ;  /* 0x0001202001007387 */ /* 0x000be20000100800 */
[C---:B------:R-:W-:Y:S02]  /*19b0*/  IADD3 R25, R4.reuse, 0x68, RZ ;  /* 0x0000006804197810 */ /* 0x040fe40007ffe0ff */
[----:B------:R-:W-:Y:S01]  /*19c0*/  IADD3 R24, R4, 0x70, RZ ;  /* 0x0000007004187810 */ /* 0x000fe20007ffe0ff */
[----:B------:R5:W-:Y:S01]  /*19d0*/  STL [R1+0x11c], R31 ;  /* 0x00011c1f01007387 */ /* 0x000be20000100800 */
[----:B-1----:R-:W-:Y:S02]  /*19e0*/  SHF.R.S32.HI R37, RZ, 0x1f, R36 ;  /* 0x0000001fff257819 */ /* 0x002fe40000011424 */
[----:B------:R-:W-:Y:S01]  /*19f0*/  LEA.HI R3, R0, R144, RZ, 0x3 ;  /* 0x0000009000037211 */ /* 0x000fe200078f18ff */
[----:B------:R1:W-:Y:S01]  /*1a00*/  STL [R1+0x118], R30 ;  /* 0x0001181e01007387 */ /* 0x0003e20000100800 */
[----:B--2---:R-:W-:-:S02]  /*1a10*/  SHF.R.S32.HI R36, RZ, 0x1f, R35 ;  /* 0x0000001fff247819 */ /* 0x004fc40000011423 */
[C---:B------:R-:W-:Y:S01]  /*1a20*/  IADD3 R23, R4.reuse, 0x78, RZ ;  /* 0x0000007804177810 */ /* 0x040fe20007ffe0ff */
[----:B------:R2:W-:Y:S01]  /*1a30*/  STL [R1+0x114], R29 ;  /* 0x0001141d01007387 */ /* 0x0005e20000100800 */
[----:B---3--:R-:W-:Y:S02]  /*1a40*/  SHF.R.S32.HI R35, RZ, 0x1f, R34 ;  /* 0x0000001fff237819 */ /* 0x008fe40000011422 */
[C---:B------:R-:W-:Y:S01]  /*1a50*/  IADD3 R22, R4.reuse, 0x80, RZ ;  /* 0x0000008004167810 */ /* 0x040fe20007ffe0ff */
[----:B------:R3:W-:Y:S01]  /*1a60*/  STL [R1+0x110], R28 ;  /* 0x0001101c01007387 */ /* 0x0007e20000100800 */
[----:B----4-:R-:W-:Y:S02]  /*1a70*/  SHF.R.S32.HI R34, RZ, 0x1f, R33 ;  /* 0x0000001fff227819 */ /* 0x010fe40000011421 */
[----:B------:R-:W-:Y:S01]  /*1a80*/  IADD3 R21, R4, 0x88, RZ ;  /* 0x0000008804157810 */ /* 0x000fe20007ffe0ff */
[----:B------:R4:W-:Y:S01]  /*1a90*/  STL [R1+0xb4], R27 ;  /* 0x0000b41b01007387 */ /* 0x0009e20000100800 */
[----:B-----5:R-:W-:-:S02]  /*1aa0*/  SHF.R.S32.HI R33, RZ, 0x1f, R32 ;  /* 0x0000001fff217819 */ /* 0x020fc40000011420 */
[C---:B------:R-:W-:Y:S01]  /*1ab0*/  IADD3 R20, R4.reuse, 0x90, RZ ;  /* 0x0000009004147810 */ /* 0x040fe20007ffe0ff */
[----:B------:R5:W-:Y:S01]  /*1ac0*/  STL [R1+0x10c], R26 ;  /* 0x00010c1a01007387 */ /* 0x000be20000100800 */
[----:B------:R-:W-:Y:S02]  /*1ad0*/  SHF.R.S32.HI R32, RZ, 0x1f, R31 ;  /* 0x0000001fff207819 */ /* 0x000fe4000001141f */
[----:B------:R-:W-:Y:S01]  /*1ae0*/  LOP3.LUT R252, R3, 0xfffffff8, RZ, 0xc0, !PT ;  /* 0xfffffff803fc7812 */ /* 0x000fe200078ec0ff */
[----:B------:R5:W-:Y:S01]  /*1af0*/  STL [R1+0x108], R25 ;  /* 0x0001081901007387 */ /* 0x000be20000100800 */
[----:B------:R-:W-:Y:S02]  /*1b00*/  SHF.R.S32.HI R31, RZ, 0x1f, R30 ;  /* 0x0000001fff1f7819 */ /* 0x000fe4000001141e */
[----:B------:R-:W-:Y:S01]  /*1b10*/  IADD3 R19, R4, 0x98, RZ ;  /* 0x0000009804137810 */ /* 0x000fe20007ffe0ff */
[----:B------:R5:W-:Y:S01]  /*1b20*/  STL [R1+0x104], R24 ;  /* 0x0001041801007387 */ /* 0x000be20000100800 */
[----:B-1----:R-:W-:-:S02]  /*1b30*/  SHF.R.S32.HI R30, RZ, 0x1f, R29 ;  /* 0x0000001fff1e7819 */ /* 0x002fc4000001141d */
[C---:B------:R-:W-:Y:S01]  /*1b40*/  IADD3 R18, R4.reuse, 0xa0, RZ ;  /* 0x000000a004127810 */ /* 0x040fe20007ffe0ff */
[----:B------:R1:W-:Y:S01]  /*1b50*/  STL [R1+0x100], R23 ;  /* 0x0001001701007387 */ /* 0x0003e20000100800 */
[----:B--2---:R-:W-:Y:S02]  /*1b60*/  SHF.R.S32.HI R29, RZ, 0x1f, R28 ;  /* 0x0000001fff1d7819 */ /* 0x004fe4000001141c */
[C---:B------:R-:W-:Y:S01]  /*1b70*/  IADD3 R17, R4.reuse, 0xa8, RZ ;  /* 0x000000a804117810 */ /* 0x040fe20007ffe0ff */
[----:B------:R2:W-:Y:S01]  /*1b80*/  STL [R1+0xfc], R22 ;  /* 0x0000fc1601007387 */ /* 0x0005e20000100800 */
[----:B---3--:R-:W-:Y:S02]  /*1b90*/  SHF.R.S32.HI R28, RZ, 0x1f, R27 ;  /* 0x0000001fff1c7819 */ /* 0x008fe4000001141b */
[----:B------:R-:W-:Y:S01]  /*1ba0*/  IADD3 R16, R4, 0xb0, RZ ;  /* 0x000000b004107810 */ /* 0x000fe20007ffe0ff */
[----:B------:R3:W-:Y:S01]  /*1bb0*/  STL [R1+0xf8], R21 ;  /* 0x0000f81501007387 */ /* 0x0007e20000100800 */
[----:B----4-:R-:W-:-:S02]  /*1bc0*/  SHF.R.S32.HI R27, RZ, 0x1f, R26 ;  /* 0x0000001fff1b7819 */ /* 0x010fc4000001141a */
[----:B------:R-:W-:Y:S01]  /*1bd0*/  SHF.R.S32.HI R3, RZ, 0x1f, R252 ;  /* 0x0000001fff037819 */ /* 0x000fe200000114fc */
[----:B------:R4:W-:Y:S01]  /*1be0*/  STL [R1+0xf4], R20 ;  /* 0x0000f41401007387 */ /* 0x0009e20000100800 */
[----:B-----5:R-:W-:Y:S02]  /*1bf0*/  SHF.R.S32.HI R26, RZ, 0x1f, R25 ;  /* 0x0000001fff1a7819 */ /* 0x020fe40000011419 */
[C---:B------:R-:W-:Y:S01]  /*1c00*/  IADD3 R15, R4.reuse, 0xb8, RZ ;  /* 0x000000b8040f7810 */ /* 0x040fe20007ffe0ff */
[----:B------:R5:W-:Y:S01]  /*1c10*/  STL [R1+0xf0], R19 ;  /* 0x0000f01301007387 */ /* 0x000be20000100800 */
[----:B------:R-:W-:Y:S02]  /*1c20*/  SHF.R.S32.HI R25, RZ, 0x1f, R24 ;  /* 0x0000001fff197819 */ /* 0x000fe40000011418 */
[----:B------:R-:W-:Y:S01]  /*1c30*/  IADD3 R12, R4, 0xc0, RZ ;  /* 0x000000c0040c7810 */ /* 0x000fe20007ffe0ff */
[----:B------:R5:W-:Y:S01]  /*1c40*/  STL [R1+0xb0], R18 ;  /* 0x0000b01201007387 */ /* 0x000be20000100800 */
[----:B------:R-:W-:-:S02]  /*1c50*/  SHF.R.S32.HI R24, RZ, 0x1f, R23 ;  /* 0x0000001fff187819 */ /* 0x000fc40000011417 */
[C---:B------:R-:W-:Y:S01]  /*1c60*/  IADD3 R10, R4.reuse, 0xc8, RZ ;  /* 0x000000c8040a7810 */ /* 0x040fe20007ffe0ff */
[----:B------:R5:W-:Y:S01]  /*1c70*/  STL [R1+0xec], R17 ;  /* 0x0000ec1101007387 */ /* 0x000be20000100800 */
[----:B-1----:R-:W-:Y:S02]  /*1c80*/  SHF.R.S32.HI R23, RZ, 0x1f, R22 ;  /* 0x0000001fff177819 */ /* 0x002fe40000011416 */
[C---:B------:R-:W-:Y:S01]  /*1c90*/  IADD3 R9, R4.reuse, 0xd0, RZ ;  /* 0x000000d004097810 */ /* 0x040fe20007ffe0ff */
[----:B------:R1:W-:Y:S01]  /*1ca0*/  STL [R1+0xe8], R16 ;  /* 0x0000e81001007387 */ /* 0x0003e20000100800 */
[----:B--2---:R-:W-:Y:S02]  /*1cb0*/  SHF.R.S32.HI R22, RZ, 0x1f, R21 ;  /* 0x0000001fff167819 */ /* 0x004fe40000011415 */
[----:B------:R-:W-:Y:S01]  /*1cc0*/  IADD3 R8, R4, 0xd8, RZ ;  /* 0x000000d804087810 */ /* 0x000fe20007ffe0ff */
[----:B------:R2:W-:Y:S01]  /*1cd0*/  STL [R1+0x78], R3 ;  /* 0x0000780301007387 */ /* 0x0005e20000100800 */
[----:B---3--:R-:W-:-:S02]  /*1ce0*/  SHF.R.S32.HI R21, RZ, 0x1f, R20 ;  /* 0x0000001fff157819 */ /* 0x008fc40000011414 */
[----:B------:R-:W-:Y:S01]  /*1cf0*/  IADD3 R7, R4, 0xe0, RZ ;  /* 0x000000e004077810 */ /* 0x000fe20007ffe0ff */
[----:B------:R3:W-:Y:S01]  /*1d00*/  STL [R1+0xe4], R15 ;  /* 0x0000e40f01007387 */ /* 0x0007e20000100800 */
[----:B----4-:R-:W-:Y:S02]  /*1d10*/  SHF.R.S32.HI R20, RZ, 0x1f, R19 ;  /* 0x0000001fff147819 */ /* 0x010fe40000011413 */
[C---:B------:R-:W-:Y:S01]  /*1d20*/  SEL R0, R201.reuse, 0xffffffc0, !P0 ;  /* 0xffffffc0c9007807 */ /* 0x040fe20004000000 */
[----:B------:R4:W-:Y:S01]  /*1d30*/  STL [R1+0xe0], R12 ;  /* 0x0000e00c01007387 */ /* 0x0009e20000100800 */
[----:B-----5:R-:W-:Y:S02]  /*1d40*/  SHF.R.S32.HI R19, RZ, 0x1f, R18 ;  /* 0x0000001fff137819 */ /* 0x020fe40000011412 */
[----:B------:R-:W-:Y:S01]  /*1d50*/  SEL R201, R201, 0xffffffc0, !P2 ;  /* 0xffffffc0c9c97807 */ /* 0x000fe20005000000 */
[----:B------:R5:W-:Y:S01]  /*1d60*/  STL [R1+0xdc], R10 ;  /* 0x0000dc0a01007387 */ /* 0x000be20000100800 */
[----:B------:R-:W-:-:S02]  /*1d70*/  SHF.R.S32.HI R18, RZ, 0x1f, R17 ;  /* 0x0000001fff127819 */ /* 0x000fc40000011411 */
[----:B------:R-:W-:Y:S01]  /*1d80*/  LOP3.LUT R11, R11, 0xfffffe00, RZ, 0xc0, !PT ;  /* 0xfffffe000b0b7812 */ /* 0x000fe200078ec0ff */
[----:B------:R5:W-:Y:S01]  /*1d90*/  STL [R1+0xd8], R9 ;  /* 0x0000d80901007387 */ /* 0x000be20000100800 */
[----:B------:R-:W-:Y:S01]  /*1da0*/  SHF.R.S32.HI R17, RZ, 0x1f, R16 ;  /* 0x0000001fff117819 */ /* 0x000fe20000011410 */
[----:B------:R-:W-:Y:S01]  /*1db0*/  IMAD.IADD R198, R201, 0x1, R147 ;  /* 0x00000001c9c67824 */ /* 0x000fe200078e0293 */
[----:B------:R-:W-:Y:S01]  /*1dc0*/  LEA R146, R146, 0xa080, 0x1 ;  /* 0x0000a08092927811 */ /* 0x000fe200078e08ff */
[----:B------:R5:W-:Y:S01]  /*1dd0*/  STL [R1+0xd4], R8 ;  /* 0x0000d40801007387 */ /* 0x000be20000100800 */
[----:B-1----:R-:W-:Y:S01]  /*1de0*/  SHF.R.S32.HI R16, RZ, 0x1f, R15 ;  /* 0x0000001fff107819 */ /* 0x002fe2000001140f */
[----:B------:R-:W-:Y:S02]  /*1df0*/  IMAD.IADD R202, R199, 0x1, R201 ;  /* 0x00000001c7ca7824 */ /* 0x000fe400078e02c9 */
[----:B------:R1:W-:Y:S01]  /*1e00*/  STL [R1+0x1b8], R5 ;  /* 0x0001b80501007387 */ /* 0x0003e20000100800 */
[----:B--2---:R-:W-:Y:S01]  /*1e10*/  IADD3 R3, R4, 0xf0, RZ ;  /* 0x000000f004037810 */ /* 0x004fe20007ffe0ff */
[----:B------:R-:W-:-:S02]  /*1e20*/  IMAD.IADD R197, R201, 0x1, R196 ;  /* 0x00000001c9c57824 */ /* 0x000fc400078e02c4 */
[----:B------:R2:W-:Y:S01]  /*1e30*/  STL [R1+0xd0], R7 ;  /* 0x0000d00701007387 */ /* 0x0005e20000100800 */
[----:B---3--:R-:W-:Y:S01]  /*1e40*/  SHF.R.S32.HI R15, RZ, 0x1f, R12 ;  /* 0x0000001fff0f7819 */ /* 0x008fe2000001140c */
[----:B------:R-:W-:Y:S02]  /*1e50*/  IMAD.IADD R201, R200, 0x1, R201 ;  /* 0x00000001c8c97824 */ /* 0x000fe400078e02c9 */
[----:B------:R3:W-:Y:S01]  /*1e60*/  STL [R1+0xc8], R3 ;  /* 0x0000c80301007387 */ /* 0x0007e20000100800 */
[----:B----4-:R-:W-:-:S03]  /*1e70*/  SHF.R.S32.HI R12, RZ, 0x1f, R10 ;  /* 0x0000001fff0c7819 */ /* 0x010fc6000001140a */
[----:B------:R-:W-:Y:S01]  /*1e80*/  STL [R1+0x1ac], R38 ;  /* 0x0001ac2601007387 */ /* 0x000fe20000100800 */
[----:B-----5:R-:W-:-:S03]  /*1e90*/  SHF.R.S32.HI R10, RZ, 0x1f, R9 ;  /* 0x0000001fff0a7819 */ /* 0x020fc60000011409 */
[----:B------:R-:W-:Y:S01]  /*1ea0*/  STL [R1+0x1a8], R37 ;  /* 0x0001a82501007387 */ /* 0x000fe20000100800 */
[----:B------:R-:W-:-:S03]  /*1eb0*/  SHF.R.S32.HI R9, RZ, 0x1f, R8 ;  /* 0x0000001fff097819 */ /* 0x000fc60000011408 */
[----:B------:R-:W-:Y:S01]  /*1ec0*/  STL [R1+0x1a4], R36 ;  /* 0x0001a42401007387 */ /* 0x000fe20000100800 */
[----:B------:R-:W-:-:S03]  /*1ed0*/  SHF.R.S32.HI R8, RZ, 0x1f, R7 ;  /* 0x0000001fff087819 */ /* 0x000fc60000011407 */
[----:B------:R-:W-:Y:S01]  /*1ee0*/  STL [R1+0x1a0], R35 ;  /* 0x0001a02301007387 */ /* 0x000fe20000100800 */
[C---:B-1----:R-:W-:Y:S02]  /*1ef0*/  IADD3 R5, R4.reuse, 0xe8, RZ ;  /* 0x000000e804057810 */ /* 0x042fe40007ffe0ff */
[----:B------:R-:W-:Y:S01]  /*1f00*/  IADD3 R4, R4, 0xf8, RZ ;  /* 0x000000f804047810 */ /* 0x000fe20007ffe0ff */
[----:B------:R-:W-:Y:S01]  /*1f10*/  STL [R1+0x19c], R34 ;  /* 0x00019c2201007387 */ /* 0x000fe20000100800 */
[----:B--2---:R-:W-:-:S03]  /*1f20*/  SHF.R.S32.HI R7, RZ, 0x1f, R3 ;  /* 0x0000001fff077819 */ /* 0x004fc60000011403 */
[----:B------:R1:W-:Y:S01]  /*1f30*/  STL [R1+0xcc], R5 ;  /* 0x0000cc0501007387 */ /* 0x0003e20000100800 */
[----:B---3--:R-:W-:Y:S02]  /*1f40*/  IMAD.IADD R3, R14, 0x1, R2 ;  /* 0x000000010e037824 */ /* 0x008fe400078e0202 */
[----:B------:R-:W-:Y:S01]  /*1f50*/  IMAD.IADD R2, R2, 0x1, R13 ;  /* 0x0000000102027824 */ /* 0x000fe200078e020d */
[----:B------:R-:W-:Y:S04]  /*1f60*/  STL [R1+0xc4], R4 ;  /* 0x0000c40401007387 */ /* 0x000fe80000100800 */
[----:B------:R2:W-:Y:S04]  /*1f70*/  STL [R1+0x94], R3 ;  /* 0x0000940301007387 */ /* 0x0005e80000100800 */
[----:B------:R-:W-:Y:S04]  /*1f80*/  STL [R1+0x198], R33 ;  /* 0x0001982101007387 */ /* 0x000fe80000100800 */
[----:B------:R-:W-:Y:S04]  /*1f90*/  STL [R1+0x194], R32 ;  /* 0x0001942001007387 */ /* 0x000fe80000100800 */
[----:B------:R-:W-:Y:S04]  /*1fa0*/  STL [R1+0x190], R31 ;  /* 0x0001901f01007387 */ /* 0x000fe80000100800 */
[----:B------:R-:W-:Y:S01]  /*1fb0*/  STL [R1+0x18c], R30 ;  /* 0x00018c1e01007387 */ /* 0x000fe20000100800 */
[----:B-1----:R-:W-:-:S03]  /*1fc0*/  SHF.R.S32.HI R5, RZ, 0x1f, R5 ;  /* 0x0000001fff057819 */ /* 0x002fc60000011405 */
[----:B------:R-:W-:Y:S04]  /*1fd0*/  STL [R1+0x188], R29 ;  /* 0x0001881d01007387 */ /* 0x000fe80000100800 */
[----:B------:R1:W-:Y:S01]  /*1fe0*/  STL [R1+0x13c], R5 ;  /* 0x00013c0501007387 */ /* 0x0003e20000100800 */
[----:B--2---:R-:W-:-:S03]  /*1ff0*/  IMAD.IADD R3, R0, 0x1, R3 ;  /* 0x0000000100037824 */ /* 0x004fc600078e0203 */
[----:B------:R-:W-:Y:S04]  /*2000*/  STL [R1+0x184], R28 ;  /* 0x0001841c01007387 */ /* 0x000fe80000100800 */
[----:B------:R2:W-:Y:S04]  /*2010*/  STL [R1+0xa0], R3 ;  /* 0x0000a00301007387 */ /* 0x0005e80000100800 */
[----:B------:R3:W-:Y:S04]  /*2020*/  STL [R1+0x180], R27 ;  /* 0x0001801b01007387 */ /* 0x0007e80000100800 */
[----:B------:R3:W-:Y:S04]  /*2030*/  STL [R1+0x17c], R26 ;  /* 0x00017c1a01007387 */ /* 0x0007e80000100800 */
[----:B------:R3:W-:Y:S04]  /*2040*/  STL [R1+0x178], R25 ;  /* 0x0001781901007387 */ /* 0x0007e80000100800 */
[----:B------:R3:W-:Y:S01]  /*2050*/  STL [R1+0x174], R24 ;  /* 0x0001741801007387 */ /* 0x0007e20000100800 */
[----:B-1----:R-:W-:Y:S01]  /*2060*/  SHF.R.S32.HI R5, RZ, 0x1f, R4 ;  /* 0x0000001fff057819 */ /* 0x002fe20000011404 */
[----:B------:R-:W-:-:S02]  /*2070*/  IMAD.IADD R4, R14, 0x1, R0 ;  /* 0x000000010e047824 */ /* 0x000fc400078e0200 */
[----:B------:R3:W-:Y:S04]  /*2080*/  STL [R1+0x170], R23 ;  /* 0x0001701701007387 */ /* 0x0007e80000100800 */
[----:B------:R3:W-:Y:S01]  /*2090*/  STL [R1+0x16c], R22 ;  /* 0x00016c1601007387 */ /* 0x0007e20000100800 */
[----:B--2---:R-:W-:Y:S02]  /*20a0*/  IMAD.IADD R3, R0, 0x1, R13 ;  /* 0x0000000100037824 */ /* 0x004fe400078e020d */
[----:B------:R-:W-:Y:S01]  /*20b0*/  IMAD.IADD R0, R2, 0x1, R0 ;  /* 0x0000000102007824 */ /* 0x000fe200078e0200 */
[----:B------:R3:W-:Y:S04]  /*20c0*/  STL [R1+0x168], R21 ;  /* 0x0001681501007387 */ /* 0x0007e80000100800 */
        /* <DEDUP_REMOVED lines=15> */
[----:B------:R3:W-:Y:S02]  /*21c0*/  STL [R1+0x98], R0 ;  /* 0x0000980001007387 */ /* 0x0007e40000100800 */
.L_x_2019:
[----:B------:R-:W-:Y:S01]  /*21d0*/  ISETP.NE.U32.AND P0, PT, RZ, c[0x0][0x370], PT ;  /* 0x0000dc00ff007a0c */ /* 0x000fe20003f05070 */
[----:B---3--:R-:W-:Y:S01]  /*21e0*/  IMAD.MOV.U32 R22, RZ, RZ, 0x4 ;  /* 0x00000004ff167424 */ /* 0x008fe200078e00ff */
[----:B------:R-:W-:Y:S01]  /*21f0*/  ISETP.NE.U32.AND P1, PT, RZ, c[0x0][0x350], PT ;  /* 0x0000d400ff007a0c */ /* 0x000fe20003f25070 */
[----:B------:R-:W-:Y:S01]  /*2200*/  IMAD.MOV.U32 R0, RZ, RZ, RZ ;  /* 0x000000ffff007224 */ /* 0x000fe200078e00ff */
[----:B------:R-:W-:Y:S01]  /*2210*/  ISETP.NE.AND.EX P0, PT, RZ, c[0x0][0x374], PT, P0 ;  /* 0x0000dd00ff007a0c */ /* 0x000fe20003f05300 */
[----:B------:R-:W-:Y:S01]  /*2220*/  IMAD.MOV.U32 R20, RZ, RZ, RZ ;  /* 0x000000ffff147224 */ /* 0x000fe200078e00ff */
[----:B------:R-:W-:Y:S01]  /*2230*/  ISETP.NE.AND.EX P5, PT, RZ, c[0x0][0x354], PT, P1 ;  /* 0x0000d500ff007a0c */ /* 0x000fe20003fa5310 */
[----:B------:R-:W-:Y:S01]  /*2240*/  IMAD.WIDE R8, R239, R22, c[0x0][0x350] ;  /* 0x0000d400ef087625 */ /* 0x000fe200078e0216 */
[----:B------:R-:W-:-:S02]  /*2250*/  ISETP.NE.U32.AND P4, PT, RZ, c[0x0][0x358], PT ;  /* 0x0000d600ff007a0c */ /* 0x000fc40003f85070 */
[----:B------:R-:W-:Y:S02]  /*2260*/  ISETP.NE.U32.AND P2, PT, RZ, c[0x0][0x348], PT ;  /* 0x0000d200ff007a0c */ /* 0x000fe40003f45070 */
[----:B------:R-:W-:Y:S01]  /*2270*/  ISETP.NE.AND.EX P4, PT, RZ, c[0x0][0x35c], PT, P4 ;  /* 0x0000d700ff007a0c */ /* 0x000fe20003f85340 */
[----:B------:R-:W-:Y:S01]  /*2280*/  IMAD.MOV.U32 R19, RZ, RZ, RZ ;  /* 0x000000ffff137224 */ /* 0x000fe200078e00ff */
[----:B------:R-:W-:-:S03]  /*2290*/  ISETP.NE.AND.EX P2, PT, RZ, c[0x0][0x34c], PT, P2 ;  /* 0x0000d300ff007a0c */ /* 0x000fc60003f45320 */
[CC--:B------:R-:W-:Y:S02]  /*22a0*/  @P0 IMAD.WIDE R2, R239.reuse, R22.reuse, c[0x0][0x370] ;  /* 0x0000dc00ef020625 */ /* 0x0c0fe400078e0216 */
[----:B------:R-:W2:Y:S04]  /*22b0*/  @P5 LDG.E R20, [R8.64] ;  /* 0x0000000c08145981 */ /* 0x000ea8000c1e1900 */
[----:B------:R1:W2:Y:S01]  /*22c0*/  @P0 LDG.E R0, [R2.64] ;  /* 0x0000000c02000981 */ /* 0x0002a2000c1e1900 */
[----:B------:R-:W-:Y:S01]  /*22d0*/  ISETP.NE.U32.AND P1, PT, RZ, c[0x0][0x360], PT ;  /* 0x0000d800ff007a0c */ /* 0x000fe20003f25070 */
[----:B------:R-:W-:Y:S01]  /*22e0*/  IMAD.WIDE R12, R239, R22, c[0x0][0x348] ;  /* 0x0000d200ef0c7625 */ /* 0x000fe200078e0216 */
[----:B------:R-:W-:Y:S02]  /*22f0*/  MOV R4, RZ ;  /* 0x000000ff00047202 */ /* 0x000fe40000000f00 */
[----:B------:R-:W-:-:S04]  /*2300*/  ISETP.NE.AND.EX P1, PT, RZ, c[0x0][0x364], PT, P1 ;  /* 0x0000d900ff007a0c */ /* 0x000fc80003f25310 */
[----:B------:R-:W3:Y:S01]  /*2310*/  @P2 LDG.E R4, [R12.64] ;  /* 0x0000000c0c042981 */ /* 0x000ee2000c1e1900 */
[----:B-1----:R-:W-:-:S05]  /*2320*/  IMAD.WIDE R2, R239, R22, c[0x0][0x358] ;  /* 0x0000d600ef027625 */ /* 0x002fca00078e0216 */
[----:B------:R-:W4:Y:S01]  /*2330*/  @P4 LDG.E R19, [R2.64] ;  /* 0x0000000c02134981 */ /* 0x000f22000c1e1900 */
[----:B------:R-:W-:Y:S02]  /*2340*/  IMAD.MOV.U32 R21, RZ, RZ, c[0x0][0x168] ;  /* 0x00005a00ff157624 */ /* 0x000fe400078e00ff */
[----:B------:R-:W-:-:S05]  /*2350*/  @P1 IMAD.WIDE R14, R239, R22, c[0x0][0x360] ;  /* 0x0000d800ef0e1625 */ /* 0x000fca00078e0216 */
[----:B------:R1:W5:Y:S01]  /*2360*/  @P1 LDG.E R21, [R14.64] ;  /* 0x0000000c0e151981 */ /* 0x000362000c1e1900 */
[----:B------:R-:W-:Y:S01]  /*2370*/  YIELD ;  /* 0x0000000000007946 */ /* 0x000fe20003800000 */
[----:B------:R-:W-:Y:S01]  /*2380*/  LOP3.LUT R243, R238, 0xffff, RZ, 0xc0, !PT ;  /* 0x0000ffffeef37812 */ /* 0x000fe200078ec0ff */
[----:B------:R-:W-:Y:S01]  /*2390*/  IMAD.MOV.U32 R17, RZ, RZ, c[0x0][0x1d0] ;  /* 0x00007400ff117624 */ /* 0x000fe200078e00ff */
[----:B--2---:R-:W-:Y:S01]  /*23a0*/  IADD3 R5, R20, R0, RZ ;  /* 0x0000000014057210 */ /* 0x004fe20007ffe0ff */
[----:B------:R-:W-:Y:S04]  /*23b0*/  STL [R1+0x48], R0 ;  /* 0x0000480001007387 */ /* 0x000fe80000100800 */
[----:B------:R-:W-:Y:S04]  /*23c0*/  STL [R1+0x50], R5 ;  /* 0x0000500501007387 */ /* 0x000fe80000100800 */
[----:B---3--:R2:W-:Y:S04]  /*23d0*/  STL [R1+0x4c], R4 ;  /* 0x00004c0401007387 */ /* 0x0085e80000100800 */
[----:B----4-:R1:W-:Y:S01]  /*23e0*/  STL [R1+0x54], R19 ;  /* 0x0000541301007387 */ /* 0x0103e20000100800 */
[----:B--2---:R-:W-:-:S05]  /*23f0*/  IMAD.U32 R4, RZ, RZ, UR8 ;  /* 0x00000008ff047e24 */ /* 0x004fca000f8e00ff */
[----:B------:R-:W-:Y:S02]  /*2400*/  IADD3 R174, P0, R4, 0x48, RZ ;  /* 0x0000004804ae7810 */ /* 0x000fe40007f1e0ff */
[----:B------:R-:W-:-:S03]  /*2410*/  MOV R4, c[0x0][0x228] ;  /* 0x00008a0000047a02 */ /* 0x000fc60000000f00 */
[----:B------:R-:W-:Y:S01]  /*2420*/  IMAD.X R175, RZ, RZ, UR7, P0 ;  /* 0x00000007ffaf7e24 */ /* 0x000fe200080e06ff */
[----:B------:R-:W-:Y:S05]  /*2430*/  @P1 BRA `(.L_x_1828) ;  /* 0x0000004000001947 */ /* 0x000fea0003800000 */
[----:B------:R-:W-:Y:S05]  /*2440*/  @!P2 BRA `(.L_x_1828) ;  /* 0x000000300000a947 */ /* 0x000fea0003800000 */
[----:B------:R2:W3:Y:S04]  /*2450*/  LDG.E R5, [R12.64] ;  /* 0x0000000c0c057981 */ /* 0x0004e8000c1e1900 */
[----:B--2---:R-:W3:Y:S02]  /*2460*/  LDG.E R12, [R12.64+0x4] ;  /* 0x0000040c0c0c7981 */ /* 0x004ee4000c1e1900 */
[----:B---3-5:R-:W-:-:S05]  /*2470*/  IADD3 R21, -R5, R12, RZ ;  /* 0x0000000c05157210 */ /* 0x028fca0007ffe1ff */
.L_x_1828:
[----:B-----5:R2:W-:Y:S01]  /*2480*/  STL [R1+0x58], R21 ;  /* 0x0000581501007387 */ /* 0x0205e20000100800 */
[----:B------:R-:W-:-:S04]  /*2490*/  ISETP.NE.U32.AND P0, PT, RZ, c[0x0][0x368], PT ;  /* 0x0000da00ff007a0c */ /* 0x000fc80003f05070 */
[----:B------:R-:W-:-:S13]  /*24a0*/  ISETP.NE.AND.EX P0, PT, RZ, c[0x0][0x36c], PT, P0 ;  /* 0x0000db00ff007a0c */ /* 0x000fda0003f05300 */
[----:B------:R-:W-:Y:S05]  /*24b0*/  @!P0 BRA `(.L_x_1829) ;  /* 0x0000003000008947 */ /* 0x000fea0003800000 */
[----:B------:R-:W-:-:S05]  /*24c0*/  IMAD.WIDE R8, R239, R22, c[0x0][0x368] ;  /* 0x0000da00ef087625 */ /* 0x000fca00078e0216 */
[----:B------:R3:W5:Y:S01]  /*24d0*/  LDG.E R17, [R8.64] ;  /* 0x0000000c08117981 */ /* 0x000762000c1e1900 */
[----:B------:R-:W-:Y:S05]  /*24e0*/  BRA `(.L_x_1830) ;  /* 0x0000004000007947 */ /* 0x000fea0003800000 */
.L_x_1829:
[----:B------:R-:W-:Y:S05]  /*24f0*/  @!P5 BRA `(.L_x_1830) ;  /* 0x000000300000d947 */ /* 0x000fea0003800000 */
[----:B------:R3:W4:Y:S04]  /*2500*/  LDG.E R5, [R8.64] ;  /* 0x0000000c08057981 */ /* 0x000728000c1e1900 */
[----:B---3--:R-:W4:Y:S02]  /*2510*/  LDG.E R8, [R8.64+0x4] ;  /* 0x0000040c08087981 */ /* 0x008f24000c1e1900 */
[----:B----4-:R-:W-:Y:S02]  /*2520*/  IADD3 R17, -R5, R8, RZ ;  /* 0x0000000805117210 */ /* 0x010fe40007ffe1ff */
.L_x_1830:
[----:B------:R-:W-:Y:S01]  /*2530*/  ISETP.NE.U32.AND P0, PT, RZ, c[0x0][0x378], PT ;  /* 0x0000de00ff007a0c */ /* 0x000fe20003f05070 */
[----:B---3--:R-:W3:Y:S03]  /*2540*/  LDL R8, [R1+0xc0] ;  /* 0x0000c00001087983 */ /* 0x008ee60000100800 */
[----:B------:R-:W-:Y:S01]  /*2550*/  ISETP.NE.AND.EX P0, PT, RZ, c[0x0][0x37c], PT, P0 ;  /* 0x0000df00ff007a0c */ /* 0x000fe20003f05300 */
[----:B--2---:R4:W2:Y:S01]  /*2560*/  @P4 LDG.E R7, [R2.64] ;  /* 0x0000000c02074981 */ /* 0x0048a2000c1e1900 */
[----:B-----5:R-:W-:-:S03]  /*2570*/  IMAD.MOV.U32 R10, RZ, RZ, R17 ;  /* 0x000000ffff0a7224 */ /* 0x020fc600078e0011 */
[----:B------:R4:W2:Y:S08]  /*2580*/  @P4 LDG.E R5, [R2.64+0x4] ;  /* 0x0000040c02054981 */ /* 0x0008b0000c1e1900 */
[----:B----4-:R-:W-:-:S05]  /*2590*/  @P0 IMAD.WIDE R2, R239, R22, c[0x0][0x378] ;  /* 0x0000de00ef020625 */ /* 0x010fca00078e0216 */
[----:B------:R4:W2:Y:S01]  /*25a0*/  @P0 LDG.E R10, [R2.64] ;  /* 0x0000000c020a0981 */ /* 0x0008a2000c1e1900 */
[----:B-1----:R-:W-:-:S05]  /*25b0*/  IMAD.IADD R14, R17, 0x1, -R0 ;  /* 0x00000001110e7824 */ /* 0x002fca00078e0a00 */
[----:B------:R1:W-:Y:S01]  /*25c0*/  STL [R1+0x5c], R14 ;  /* 0x00005c0e01007387 */ /* 0x0003e20000100800 */
[----:B----4-:R-:W-:-:S05]  /*25d0*/  IMAD.MOV.U32 R2, RZ, RZ, c[0x0][0x2c4] ;  /* 0x0000b100ff027624 */ /* 0x010fca00078e00ff */
[----:B------:R-:W-:Y:S01]  /*25e0*/  ISETP.NE.AND P1, PT, R2, 0x1, PT ;  /* 0x000000010200780c */ /* 0x000fe20003f25270 */
[----:B---3--:R-:W-:Y:S02]  /*25f0*/  IMAD.SHL.U32 R9, R8, 0x80, RZ ;  /* 0x0000008008097824 */ /* 0x008fe400078e00ff */
[----:B------:R-:W-:-:S03]  /*2600*/  IMAD.MOV.U32 R8, RZ, RZ, c[0x0][0x32c] ;  /* 0x0000cb00ff087624 */ /* 0x000fc600078e00ff */
[----:B------:R-:W-:Y:S01]  /*2610*/  IADD3 R0, R9, 0x7f, RZ ;  /* 0x0000007f09007810 */ /* 0x000fe20007ffe0ff */
[----:B------:R1:W-:Y:S01]  /*2620*/  STL [R1+0x70], R9 ;  /* 0x0000700901007387 */ /* 0x0003e20000100800 */
[----:B------:R-:W-:Y:S01]  /*2630*/  ISETP.GE.AND P2, PT, R8, 0x1, PT ;  /* 0x000000010800780c */ /* 0x000fe20003f46270 */
[----:B--2---:R-:W-:-:S04]  /*2640*/  @P4 IMAD.IADD R4, R5, 0x1, -R7 ;  /* 0x0000000105044824 */ /* 0x004fc800078e0a07 */
[----:B------:R-:W-:-:S04]  /*2650*/  @P1 IMAD.HI.U32 R3, R0, c[0x0][0x2c8], RZ ;  /* 0x0000b20000031a27 */ /* 0x000fc800078e00ff */
[----:B------:R-:W-:Y:S01]  /*2660*/  IMAD.IADD R5, R14, 0x1, R4 ;  /* 0x000000010e057824 */ /* 0x000fe200078e0204 */
[----:B------:R-:W-:-:S04]  /*2670*/  @P1 SHF.R.U32.HI R0, RZ, c[0x0][0x2cc], R3 ;  /* 0x0000b300ff001a19 */ /* 0x000fc80000011603 */
[----:B------:R1:W-:Y:S01]  /*2680*/  STL.64 [R1+0x60], R4 ;  /* 0x0000600401007387 */ /* 0x0003e20000100a00 */
[----:B------:R-:W-:Y:S02]  /*2690*/  IADD3 R2, R5, 0x2f, RZ ;  /* 0x0000002f05027810 */ /* 0x000fe40007ffe0ff */
[----:B------:R-:W-:-:S03]  /*26a0*/  IADD3 R0, R0, 0x1, R5 ;  /* 0x0000000100007810 */ /* 0x000fc60007ffe005 */
[----:B------:R-:W-:-:S04]  /*26b0*/  IMAD.HI R2, R2, 0x2aaaaaab, RZ ;  /* 0x2aaaaaab02027827 */ /* 0x000fc800078e02ff */
[----:B------:R-:W-:Y:S01]  /*26c0*/  IMAD.IADD R3, R0, 0x1, -R21 ;  /* 0x0000000100037824 */ /* 0x000fe200078e0a15 */
[----:B------:R-:W-:-:S04]  /*26d0*/  SHF.R.U32.HI R7, RZ, 0x1f, R2 ;  /* 0x0000001fff077819 */ /* 0x000fc80000011602 */
[----:B------:R-:W-:Y:S02]  /*26e0*/  LEA.HI.SX32 R18, R2, R7, 0x1d ;  /* 0x0000000702127211 */ /* 0x000fe400078feaff */
[----:B------:R-:W-:Y:S01]  /*26f0*/  IADD3 R2, R3, c[0x0][0x328], RZ ;  /* 0x0000ca0003027a10 */ /* 0x000fe20007ffe0ff */
[----:B------:R1:W-:Y:S01]  /*2700*/  STL [R1+0x68], R10 ;  /* 0x0000680a01007387 */ /* 0x0003e20000100800 */
        /* <DEDUP_REMOVED lines=11> */
.L_x_1833:
[----:B------:R-:W-:-:S13]  /*27c0*/  ISETP.NE.AND P0, PT, R8, 0x1, PT ;  /* 0x000000010800780c */ /* 0x000fda0003f05270 */
[----:B------:R-:W-:-:S05]  /*27d0*/  @P0 IMAD.HI.U32 R3, R0, c[0x0][0x330], RZ ;  /* 0x0000cc0000030a27 */ /* 0x000fca00078e00ff */
[----:B------:R-:W-:Y:S02]  /*27e0*/  @P0 SHF.R.U32.HI R0, RZ, c[0x0][0x334], R3 ;  /* 0x0000cd00ff000a19 */ /* 0x000fe40000011603 */
.L_x_1834:
[----:B------:R-:W-:Y:S05]  /*27f0*/  BSYNC B0 ;  /* 0x0000000000007941 */ /* 0x000fea0003800000 */
.L_x_1832:
[----:B------:R-:W-:-:S05]  /*2800*/  IMAD R0, R0, R8, c[0x0][0x32c] ;  /* 0x0000cb0000007624 */ /* 0x000fca00078e0208 */
[----:B------:R-:W-:-:S04]  /*2810*/  IMNMX R2, R2, R0, PT ;  /* 0x0000000002027217 */ /* 0x000fc80003800200 */
.L_x_1831:
[----:B------:R-:W-:Y:S01]  /*2820*/  IADD3 R3, R2, 0x2f, RZ ;  /* 0x0000002f02037810 */ /* 0x000fe20007ffe0ff */
[----:B------:R-:W-:-:S04]  /*2830*/  @P1 IMAD.HI.U32 R2, R9, c[0x0][0x2c8], RZ ;  /* 0x0000b20009021a27 */ /* 0x000fc800078e00ff */
[----:B------:R-:W-:-:S04]  /*2840*/  IMAD.HI R3, R3, 0x2aaaaaab, RZ ;  /* 0x2aaaaaab03037827 */ /* 0x000fc800078e02ff */
[----:B------:R-:W-:Y:S01]  /*2850*/  IMAD.MOV.U32 R0, RZ, RZ, R9 ;  /* 0x000000ffff007224 */ /* 0x000fe200078e0009 */
[----:B------:R-:W-:Y:S02]  /*2860*/  @P1 SHF.R.U32.HI R0, RZ, c[0x0][0x2cc], R2 ;  /* 0x0000b300ff001a19 */ /* 0x000fe40000011602 */
[----:B-1----:R-:W-:Y:S02]  /*2870*/  SHF.R.U32.HI R9, RZ, 0x1f, R3 ;  /* 0x0000001fff097819 */ /* 0x002fe40000011603 */
[----:B------:R-:W-:Y:S02]  /*2880*/  IADD3 R0, R0, R5, -R21 ;  /* 0x0000000500007210 */ /* 0x000fe40007ffe815 */
[----:B------:R-:W-:Y:S02]  /*2890*/  LEA.HI.SX32 R9, R3, R9, 0x1d ;  /* 0x0000000903097211 */ /* 0x000fe400078feaff */
        /* <DEDUP_REMOVED lines=12> */
.L_x_1837:
[----:B------:R-:W-:-:S13]  /*2960*/  ISETP.NE.AND P0, PT, R8, 0x1, PT ;  /* 0x000000010800780c */ /* 0x000fda0003f05270 */
[----:B------:R-:W-:-:S05]  /*2970*/  @P0 IMAD.HI.U32 R3, R0, c[0x0][0x330], RZ ;  /* 0x0000cc0000030a27 */ /* 0x000fca00078e00ff */
[----:B------:R-:W-:Y:S02]  /*2980*/  @P0 SHF.R.U32.HI R0, RZ, c[0x0][0x334], R3 ;  /* 0x0000cd00ff000a19 */ /* 0x000fe40000011603 */
.L_x_1838:
[----:B------:R-:W-:Y:S05]  /*2990*/  BSYNC B0 ;  /* 0x0000000000007941 */ /* 0x000fea0003800000 */
.L_x_1836:
[----:B------:R-:W-:-:S05]  /*29a0*/  IMAD R0, R0, c[0x0][0x32c], RZ ;  /* 0x0000cb0000007a24 */ /* 0x000fca00078e02ff */
[----:B------:R-:W-:-:S05]  /*29b0*/  IMNMX R2, R2, R0, !PT ;  /* 0x0000000002027217 */ /* 0x000fca0007800200 */
.L_x_1835:
[----:B------:R-:W-:Y:S01]  /*29c0*/  IMAD.HI R2, R2, 0x2aaaaaab, RZ ;  /* 0x2aaaaaab02027827 */ /* 0x000fe200078e02ff */
[----:B------:R-:W-:Y:S01]  /*29d0*/  LOP3.LUT R0, R238, 0xff000000, RZ, 0xc0, !PT ;  /* 0xff000000ee007812 */ /* 0x000fe200078ec0ff */
[----:B------:R-:W-:Y:S03]  /*29e0*/  BSSY B0, `(.L_x_1839) ;  /* 0x000002d000007945 */ /* 0x000fe60003800000 */
[----:B------:R-:W-:Y:S02]  /*29f0*/  SHF.R.U32.HI R8, RZ, 0x1f, R2 ;  /* 0x0000001fff087819 */ /* 0x000fe40000011602 */
[----:B------:R-:W-:Y:S02]  /*2a00*/  SHF.R.U32.HI R0, RZ, 0x8, R0 ;  /* 0x00000008ff007819 */ /* 0x000fe40000011600 */
[----:B------:R-:W-:Y:S02]  /*2a10*/  LEA.HI.SX32 R8, R2, R8, 0x1d ;  /* 0x0000000802087211 */ /* 0x000fe400078feaff */
[----:B------:R-:W-:-:S02]  /*2a20*/  LOP3.LUT R2, R238, 0xff0000, RZ, 0xc0, !PT ;  /* 0x00ff0000ee027812 */ /* 0x000fc400078ec0ff */
[----:B------:R-:W-:Y:S02]  /*2a30*/  IMNMX R8, RZ, R8, !PT ;  /* 0x00000008ff087217 */ /* 0x000fe40007800200 */
[----:B------:R-:W-:Y:S01]  /*2a40*/  LEA.HI R0, R2, R0, RZ, 0x10 ;  /* 0x0000000002007211 */ /* 0x000fe200078f80ff */
[----:B------:R-:W-:Y:S01]  /*2a50*/  IMAD.MOV.U32 R2, RZ, RZ, RZ ;  /* 0x000000ffff027224 */ /* 0x000fe200078e00ff */
        /* <DEDUP_REMOVED lines=10> */
[----:B------:R-:W2:Y:S03]  /*2b00*/  I2F.RP R2, R7 ;  /* 0x0000000700027306 */ /* 0x000ea60000209400 */
[----:B------:R-:W-:-:S05]  /*2b10*/  IMAD.IADD R12, R12, 0x1, -R8 ;  /* 0x000000010c0c7824 */ /* 0x000fca00078e0a08 */
[----:B------:R-:W-:Y:S02]  /*2b20*/  IABS R16, R12 ;  /* 0x0000000c00107213 */ /* 0x000fe40000000000 */
[----:B------:R-:W-:-:S04]  /*2b30*/  LOP3.LUT R12, R12, R0, RZ, 0x3c, !PT ;  /* 0x000000000c0c7212 */ /* 0x000fc800078e3cff */
[----:B------:R-:W-:Y:S01]  /*2b40*/  ISETP.GE.AND P1, PT, R12, RZ, PT ;  /* 0x000000ff0c00720c */ /* 0x000fe20003f26270 */
        /* <DEDUP_REMOVED lines=22> */
.L_x_1840:
[----:B------:R-:W-:Y:S05]  /*2cb0*/  BSYNC B0 ;  /* 0x0000000000007941 */ /* 0x000fea0003800000 */
.L_x_1839:
[----:B------:R-:W2:Y:S01]  /*2cc0*/  LDL R12, [R1+0x1b0] ;  /* 0x0001b000010c7983 */ /* 0x000ea20000100800 */
[----:B------:R-:W-:-:S04]  /*2cd0*/  IMAD R8, R23, R2, R8 ;  /* 0x0000000217087224 */ /* 0x000fc800078e0208 */
[C---:B------:R-:W-:Y:S02]  /*2ce0*/  IMAD.IADD R0, R8.reuse, 0x1, R2 ;  /* 0x0000000108007824 */ /* 0x040fe400078e0202 */
[----:B------:R-:W-:-:S03]  /*2cf0*/  IMAD R2, R8, 0x30, -R14 ;  /* 0x0000003008027824 */ /* 0x000fc600078e0a0e */
[----:B------:R-:W-:Y:S02]  /*2d00*/  IMNMX R0, R9, R0, PT ;  /* 0x0000000009007217 */ /* 0x000fe40003800200 */
[----:B------:R-:W-:-:S03]  /*2d10*/  IMNMX R2, RZ, R2, !PT ;  /* 0x00000002ff027217 */ /* 0x000fc60007800200 */
[----:B------:R-:W-:-:S05]  /*2d20*/  IMAD R0, R0, 0x30, -R14 ;  /* 0x0000003000007824 */ /* 0x000fca00078e0a0e */
[----:B------:R-:W-:-:S04]  /*2d30*/  IMNMX R0, R0, R4, PT ;  /* 0x0000000400007217 */ /* 0x000fc80003800200 */
[----:B------:R-:W-:Y:S01]  /*2d40*/  ISETP.GT.AND P0, PT, R0, R2, PT ;  /* 0x000000020000720c */ /* 0x000fe20003f04270 */
[----:B-1----:R-:W-:-:S05]  /*2d50*/  IMAD.WIDE.U32 R2, R2, -0x55555555, RZ ;  /* 0xaaaaaaab02027825 */ /* 0x002fca00078e00ff */
[----:B------:R-:W-:-:S05]  /*2d60*/  SHF.R.U32.HI R113, RZ, 0x5, R3 ;  /* 0x00000005ff717819 */ /* 0x000fca0000011603 */
[----:B------:R-:W-:Y:S02]  /*2d70*/  IMAD.MOV.U32 R7, RZ, RZ, R113 ;  /* 0x000000ffff077224 */ /* 0x000fe400078e0071 */
[----:B------:R-:W-:-:S05]  /*2d80*/  @P0 IADD3 R0, R0, 0x2f, RZ ;  /* 0x0000002f00000810 */ /* 0x000fca0007ffe0ff */
[----:B------:R-:W-:-:S05]  /*2d90*/  @P0 IMAD.HI R0, R0, 0x2aaaaaab, RZ ;  /* 0x2aaaaaab00000827 */ /* 0x000fca00078e02ff */
[----:B------:R-:W-:-:S04]  /*2da0*/  @P0 SHF.R.U32.HI R2, RZ, 0x1f, R0 ;  /* 0x0000001fff020819 */ /* 0x000fc80000011600 */
[----:B------:R-:W-:-:S04]  /*2db0*/  @P0 LEA.HI.SX32 R7, R0, R2, 0x1d ;  /* 0x0000000200070211 */ /* 0x000fc800078feaff */
[----:B------:R-:W-:Y:S01]  /*2dc0*/  ISETP.GT.AND P0, PT, R7, R113, PT ;  /* 0x000000710700720c */ /* 0x000fe20003f04270 */
[----:B--2---:R-:W-:-:S04]  /*2dd0*/  IMAD.IADD R220, R6, 0x1, R12 ;  /* 0x0000000106dc7824 */ /* 0x004fc800078e020c */
[----:B------:R-:W-:-:S08]  /*2de0*/  IMAD.SHL.U32 R220, R220, 0x2, RZ ;  /* 0x00000002dcdc7824 */ /* 0x000fd000078e00ff */
[----:B------:R-:W-:Y:S05]  /*2df0*/  @!P0 BRA `(.L_x_1841) ;  /* 0x00006ad000008947 */ /* 0x000fea0003800000 */
[----:B------:R-:W-:Y:S02]  /*2e00*/  ISETP.NE.U32.AND P0, PT, RZ, c[0x0][0x340], PT ;  /* 0x0000d000ff007a0c */ /* 0x000fe40003f05070 */
[----:B------:R-:W-:Y:S02]  /*2e10*/  SHF.R.S32.HI R30, RZ, 0x1f, R231 ;  /* 0x0000001fff1e7819 */ /* 0x000fe400000114e7 */
[----:B------:R-:W-:-:S13]  /*2e20*/  ISETP.NE.AND.EX P3, PT, RZ, c[0x0][0x344], PT, P0 ;  /* 0x0000d100ff007a0c */ /* 0x000fda0003f65300 */
[----:B------:R-:W-:-:S05]  /*2e30*/  @P3 IMAD.WIDE R2, R239, R22, c[0x0][0x340] ;  /* 0x0000d000ef023625 */ /* 0x000fca00078e0216 */
[----:B------:R1:W2:Y:S01]  /*2e40*/  @P3 LDG.E R26, [R2.64] ;  /* 0x0000000c021a3981 */ /* 0x0002a2000c1e1900 */
[----:B------:R-:W-:Y:S01]  /*2e50*/  SHF.R.S32.HI R25, RZ, 0x1f, R239 ;  /* 0x0000001fff197819 */ /* 0x000fe200000114ef */
[----:B------:R-:W-:Y:S01]  /*2e60*/  IMAD.WIDE.U32 R8, R243, c[0x0][0x1e8], RZ ;  /* 0x00007a00f3087a25 */ /* 0x000fe200078e00ff */
[----:B------:R-:W-:Y:S02]  /*2e70*/  SEL R86, R239, RZ, !P4 ;  /* 0x000000ffef567207 */ /* 0x000fe40006000000 */
[----:B------:R-:W-:Y:S01]  /*2e80*/  SEL R29, R25, RZ, !P4 ;  /* 0x000000ff191d7207 */ /* 0x000fe20006000000 */
[----:B------:R-:W-:Y:S01]  /*2e90*/  IMAD.WIDE.U32 R12, R231, c[0x0][0x280], R140 ;  /* 0x0000a000e70c7a25 */ /* 0x000fe200078e008c */
[----:B------:R-:W-:Y:S02]  /*2ea0*/  IADD3 R38, R7, -0x1, RZ ;  /* 0xffffffff07267810 */ /* 0x000fe40007ffe0ff */
[----:B------:R-:W-:Y:S01]  /*2eb0*/  IADD3 R112, P0, R231, R19, RZ ;  /* 0x00000013e7707210 */ /* 0x000fe20007f1e0ff */
[----:B------:R-:W-:Y:S01]  /*2ec0*/  IMAD R0, R29, c[0x0][0x248], RZ ;  /* 0x000092001d007a24 */ /* 0x000fe200078e02ff */
[----:B------:R-:W-:Y:S01]  /*2ed0*/  MOV R22, R8 ;  /* 0x0000000800167202 */ /* 0x000fe20000000f00 */
[----:B------:R-:W-:Y:S01]  /*2ee0*/  IMAD R8, R38, -0x30, R4 ;  /* 0xffffffd026087824 */ /* 0x000fe200078e0204 */
[----:B------:R-:W-:Y:S01]  /*2ef0*/  LEA.HI.X.SX32 R122, R19, R30, 0x1, P0 ;  /* 0x0000001e137a7211 */ /* 0x000fe200000f0eff */
[----:B------:R-:W-:Y:S01]  /*2f00*/  IMAD R0, R86, c[0x0][0x24c], R0 ;  /* 0x0000930056007a24 */ /* 0x000fe200078e0200 */
[----:B------:R-:W-:Y:S01]  /*2f10*/  MOV R126, 0x30 ;  /* 0x00000030007e7802 */ /* 0x000fe20000000f00 */
[----:B------:R-:W-:Y:S01]  /*2f20*/  IMAD R24, R30, c[0x0][0x280], RZ ;  /* 0x0000a0001e187a24 */ /* 0x000fe200078e02ff */
[----:B------:R-:W-:Y:S01]  /*2f30*/  IMNMX R8, R8, 0x30, PT ;  /* 0x0000003008087817 */ /* 0x000fe20003800200 */
[----:B------:R-:W-:Y:S01]  /*2f40*/  IMAD.IADD R28, R20, 0x1, R17 ;  /* 0x00000001141c7824 */ /* 0x000fe200078e0211 */
[----:B------:R-:W-:Y:S01]  /*2f50*/  LOP3.LUT R215, R215, 0xfffffff7, RZ, 0xc0, !PT ;  /* 0xfffffff7d7d77812 */ /* 0x000fe200078ec0ff */
[----:B------:R-:W-:Y:S01]  /*2f60*/  IMAD R138, R126, c[0x0][0x23c], RZ ;  /* 0x00008f007e8a7a24 */ /* 0x000fe200078e02ff */
[----:B------:R-:W-:Y:S01]  /*2f70*/  ISETP.GE.AND P6, PT, R234, c[0x0][0x1d4], PT ;  /* 0x00007500ea007a0c */ /* 0x000fe20003fc6270 */
[----:B------:R-:W-:Y:S01]  /*2f80*/  IMAD.WIDE.U32 R124, R126, c[0x0][0x238], RZ ;  /* 0x00008e007e7c7a25 */ /* 0x000fe200078e00ff */
[----:B------:R-:W-:-:S02]  /*2f90*/  SHF.R.S32.HI R143, RZ, 0x1f, R142 ;  /* 0x0000001fff8f7819 */ /* 0x000fc4000001148e */
[----:B------:R-:W-:Y:S01]  /*2fa0*/  MOV R134, c[0x0][0x238] ;  /* 0x00008e0000867a02 */ /* 0x000fe20000000f00 */
[C---:B-1----:R-:W-:Y:S01]  /*2fb0*/  IMAD.WIDE.U32 R2, R243.reuse, c[0x0][0x240], R140 ;  /* 0x00009000f3027a25 */ /* 0x042fe200078e008c */
[----:B------:R-:W-:Y:S02]  /*2fc0*/  MOV R148, c[0x0][0x290] ;  /* 0x0000a40000947a02 */ /* 0x000fe40000000f00 */
[----:B------:R-:W-:Y:S01]  /*2fd0*/  SHF.L.U32 R154, R134, 0x5, RZ ;  /* 0x00000005869a7819 */ /* 0x000fe200000006ff */
[----:B------:R-:W-:Y:S01]  /*2fe0*/  IMAD R3, R243, c[0x0][0x244], R3 ;  /* 0x00009100f3037a24 */ /* 0x000fe200078e0203 */
[----:B------:R-:W-:Y:S01]  /*2ff0*/  MOV R71, c[0x0][0x27c] ;  /* 0x00009f0000477a02 */ /* 0x000fe20000000f00 */
[----:B------:R-:W-:Y:S02]  /*3000*/  IMAD.IADD R138, R125, 0x1, R138 ;  /* 0x000000017d8a7824 */ /* 0x000fe400078e028a */
[----:B------:R-:W-:Y:S01]  /*3010*/  IMAD.WIDE.U32 R2, R86, c[0x0][0x248], R2 ;  /* 0x0000920056027a25 */ /* 0x000fe200078e0002 */
[----:B------:R-:W-:-:S03]  /*3020*/  SHF.L.U32 R70, R71, 0x1, RZ ;  /* 0x0000000147467819 */ /* 0x000fc600000006ff */
[----:B------:R-:W-:Y:S01]  /*3030*/  IMAD.MOV.U32 R20, RZ, RZ, R12 ;  /* 0x000000ffff147224 */ /* 0x000fe200078e000c */
[----:B------:R-:W-:Y:S01]  /*3040*/  IADD3 R3, R3, R0, RZ ;  /* 0x0000000003037210 */ /* 0x000fe20007ffe0ff */
[----:B------:R-:W-:Y:S01]  /*3050*/  IMAD R0, R122, c[0x0][0x238], RZ ;  /* 0x00008e007a007a24 */ /* 0x000fe200078e02ff */
[----:B------:R-:W-:Y:S01]  /*3060*/  SHF.R.S32.HI R12, RZ, 0x1f, R38 ;  /* 0x0000001fff0c7819 */ /* 0x000fe20000011426 */
[C---:B------:R-:W-:Y:S02]  /*3070*/  IMAD R24, R231.reuse, c[0x0][0x284], R24 ;  /* 0x0000a100e7187a24 */ /* 0x040fe400078e0218 */
[C---:B------:R-:W-:Y:S01]  /*3080*/  IMAD R7, R112.reuse, c[0x0][0x23c], R0 ;  /* 0x00008f0070077a24 */ /* 0x040fe200078e0200 */
[----:B------:R-:W-:Y:S01]  /*3090*/  IADD3 R0, -R231, R8, RZ ;  /* 0x00000008e7007210 */ /* 0x000fe20007ffe1ff */
[----:B------:R-:W-:Y:S01]  /*30a0*/  IMAD.WIDE.U32 R110, R112, c[0x0][0x238], R2 ;  /* 0x00008e00706e7a25 */ /* 0x000fe200078e0002 */
[----:B------:R-:W-:Y:S02]  /*30b0*/  IADD3 R21, R24, R13, RZ ;  /* 0x0000000d18157210 */ /* 0x000fe40007ffe0ff */
[C---:B------:R-:W-:Y:S01]  /*30c0*/  ISETP.GE.AND P1, PT, R0.reuse, 0x1, PT ;  /* 0x000000010000780c */ /* 0x040fe20003f26270 */
[----:B------:R-:W-:Y:S01]  /*30d0*/  IMAD R23, R243, c[0x0][0x1ec], R9 ;  /* 0x00007b00f3177a24 */ /* 0x000fe200078e0209 */
[----:B------:R-:W-:Y:S01]  /*30e0*/  ISETP.GT.AND P0, PT, R0, 0x20, PT ;  /* 0x000000200000780c */ /* 0x000fe20003f04270 */
[----:B------:R-:W-:Y:S01]  /*30f0*/  IMAD R9, R138, R38, RZ ;  /* 0x000000268a097224 */ /* 0x000fe200078e02ff */
[----:B------:R-:W-:Y:S01]  /*3100*/  SHF.R.S32.HI R0, RZ, 0x1f, R10 ;  /* 0x0000001fff007819 */ /* 0x000fe2000001140a */
[----:B------:R-:W-:-:S02]  /*3110*/  IMAD.IADD R109, R111, 0x1, R7 ;  /* 0x000000016f6d7824 */ /* 0x000fc400078e0207 */
[----:B------:R-:W-:Y:S02]  /*3120*/  IMAD.MOV.U32 R108, RZ, RZ, R110 ;  /* 0x000000ffff6c7224 */ /* 0x000fe400078e006e */
[-C--:B------:R-:W-:Y:S02]  /*3130*/  IMAD R9, R12, R124.reuse, R9 ;  /* 0x0000007c0c097224 */ /* 0x080fe400078e0209 */
[----:B------:R-:W-:-:S04]  /*3140*/  IMAD.WIDE.U32 R12, R38, R124, R108 ;  /* 0x0000007c260c7225 */ /* 0x000fc800078e006c */
[----:B------:R-:W-:Y:S01]  /*3150*/  IMAD.IADD R7, R13, 0x1, R9 ;  /* 0x000000010d077824 */ /* 0x000fe200078e0209 */
[----:B------:R-:W-:Y:S01]  /*3160*/  @P1 LEA R8, P2, R12, c[0x0][0x220], 0x1 ;  /* 0x000088000c081a11 */ /* 0x000fe200078408ff */
[----:B------:R-:W-:Y:S02]  /*3170*/  IMAD R5, R30, c[0x0][0x290], RZ ;  /* 0x0000a4001e057a24 */ /* 0x000fe400078e02ff */
[C---:B------:R-:W-:Y:S01]  /*3180*/  IMAD.WIDE.U32 R16, R231.reuse, c[0x0][0x290], R142 ;  /* 0x0000a400e7107a25 */ /* 0x040fe200078e008e */
[----:B------:R-:W-:Y:S02]  /*3190*/  @P1 LEA.HI.X R9, R12, c[0x0][0x224], R7, 0x1, P2 ;  /* 0x000089000c091a11 */ /* 0x000fe400010f0c07 */
[----:B------:R-:W-:Y:S01]  /*31a0*/  ISETP.GE.AND P2, PT, R140, c[0x0][0x1d4], PT ;  /* 0x000075008c007a0c */ /* 0x000fe20003f46270 */
[C---:B------:R-:W-:Y:S02]  /*31b0*/  IMAD R5, R231.reuse, c[0x0][0x294], R5 ;  /* 0x0000a500e7057a24 */ /* 0x040fe400078e0205 */
[----:B------:R-:W-:-:S03]  /*31c0*/  IMAD.WIDE.U32 R14, R231, c[0x0][0x290], R140 ;  /* 0x0000a400e70e7a25 */ /* 0x000fc600078e008c */
[----:B------:R-:W-:Y:S01]  /*31d0*/  IADD3 R17, R17, R5, RZ ;  /* 0x0000000511117210 */ /* 0x000fe20007ffe0ff */
[----:B------:R-:W-:Y:S02]  /*31e0*/  IMAD.MOV.U32 R133, RZ, RZ, 0x5 ;  /* 0x00000005ff857424 */ /* 0x000fe400078e00ff */
[----:B------:R-:W-:Y:S01]  /*31f0*/  IMAD.IADD R15, R5, 0x1, R15 ;  /* 0x00000001050f7824 */ /* 0x000fe200078e020f */
[----:B------:R-:W-:Y:S01]  /*3200*/  @P0 IADD3 R5, P4, R154, R12, RZ ;  /* 0x0000000c9a050210 */ /* 0x000fe20007f9e0ff */
[----:B------:R-:W-:Y:S01]  /*3210*/  IMAD.WIDE.U32 R18, R231, c[0x0][0x280], R142 ;  /* 0x0000a000e7127a25 */ /* 0x000fe200078e008e */
[----:B------:R-:W-:Y:S02]  /*3220*/  SHF.L.U64.HI R134, R134, R133, c[0x0][0x23c] ;  /* 0x00008f0086867619 */ /* 0x000fe40000010285 */
[----:B------:R-:W-:Y:S01]  /*3230*/  @P2 LOP3.LUT R215, R215, 0x8, RZ, 0xfc, !PT ;  /* 0x00000008d7d72812 */ /* 0x000fe200078efcff */
[----:B------:R-:W-:Y:S01]  /*3240*/  IMAD.IADD R19, R19, 0x1, R24 ;  /* 0x0000000113137824 */ /* 0x000fe200078e0218 */
[----:B------:R-:W-:Y:S01]  /*3250*/  @P0 IADD3.X R7, R7, R134, RZ, P4, !PT ;  /* 0x0000008607070210 */ /* 0x000fe200027fe4ff */
[----:B------:R-:W-:Y:S01]  /*3260*/  IMAD R24, R0, c[0x0][0x290], RZ ;  /* 0x0000a40000187a24 */ /* 0x000fe200078e02ff */
[----:B------:R-:W-:Y:S01]  /*3270*/  LOP3.LUT R215, R215, 0xfffffffb, RZ, 0xc0, !PT ;  /* 0xfffffffbd7d77812 */ /* 0x000fe200078ec0ff */
[----:B------:R-:W-:Y:S01]  /*3280*/  IMAD.WIDE.U32 R92, R10, c[0x0][0x290], R14 ;  /* 0x0000a4000a5c7a25 */ /* 0x000fe200078e000e */
[----:B------:R-:W-:-:S02]  /*3290*/  SHF.R.S32.HI R15, RZ, 0x1f, R28 ;  /* 0x0000001fff0f7819 */ /* 0x000fc4000001141c */
[C---:B------:R-:W-:Y:S01]  /*32a0*/  SHF.L.U64.HI R132, R148.reuse, R133, c[0x0][0x294] ;  /* 0x0000a50094847619 */ /* 0x040fe20000010285 */
[----:B------:R-:W-:Y:S01]  /*32b0*/  IMAD.WIDE.U32 R152, R231, c[0x0][0x1e0], RZ ;  /* 0x00007800e7987a25 */ /* 0x000fe200078e00ff */
[----:B------:R-:W-:-:S03]  /*32c0*/  SHF.L.U32 R148, R148, 0x5, RZ ;  /* 0x0000000594947819 */ /* 0x000fc600000006ff */
[----:B------:R-:W-:Y:S02]  /*32d0*/  IMAD R82, R15, c[0x0][0x1e0], RZ ;  /* 0x000078000f527a24 */ /* 0x000fe400078e02ff */
[----:B------:R-:W-:Y:S02]  /*32e0*/  IMAD.MOV.U32 R145, RZ, RZ, c[0x0][0x280] ;  /* 0x0000a000ff917624 */ /* 0x000fe400078e00ff */
[----:B------:R-:W-:Y:S02]  /*32f0*/  IMAD R82, R28, c[0x0][0x1e4], R82 ;  /* 0x000079001c527a24 */ /* 0x000fe400078e0252 */
[C---:B------:R-:W-:Y:S01]  /*3300*/  IMAD R24, R10.reuse, c[0x0][0x294], R24 ;  /* 0x0000a5000a187a24 */ /* 0x040fe200078e0218 */
[----:B------:R-:W-:Y:S01]  /*3310*/  SHF.L.U64.HI R123, R145, R133, c[0x0][0x284] ;  /* 0x0000a100917b7619 */ /* 0x000fe20000010285 */
[----:B------:R-:W-:-:S04]  /*3320*/  IMAD.WIDE.U32 R94, R10, c[0x0][0x280], R20 ;  /* 0x0000a0000a5e7a25 */ /* 0x000fc800078e0014 */
[----:B------:R-:W-:-:S04]  /*3330*/  IMAD.WIDE.U32 R90, R10, c[0x0][0x280], R18 ;  /* 0x0000a0000a5a7a25 */ /* 0x000fc800078e0012 */
[----:B------:R-:W-:-:S04]  /*3340*/  IMAD.WIDE.U32 R88, R10, c[0x0][0x290], R16 ;  /* 0x0000a4000a587a25 */ /* 0x000fc800078e0010 */
[C---:B------:R-:W-:Y:S01]  /*3350*/  IMAD R137, R126.reuse, c[0x0][0x1e4], RZ ;  /* 0x000079007e897a24 */ /* 0x040fe200078e02ff */
[----:B------:R-:W-:Y:S01]  /*3360*/  IADD3 R103, R89, R24, RZ ;  /* 0x0000001859677210 */ /* 0x000fe20007ffe0ff */
[C---:B------:R-:W-:Y:S02]  /*3370*/  IMAD R135, R126.reuse, c[0x0][0x284], RZ ;  /* 0x0000a1007e877a24 */ /* 0x040fe400078e02ff */
[C---:B------:R-:W-:Y:S02]  /*3380*/  IMAD R136, R126.reuse, c[0x0][0x294], RZ ;  /* 0x0000a5007e887a24 */ /* 0x040fe400078e02ff */
[----:B------:R-:W-:-:S04]  /*3390*/  IMAD.WIDE.U32 R130, R126, c[0x0][0x1e0], RZ ;  /* 0x000078007e827a25 */ /* 0x000fc800078e00ff */
[----:B------:R-:W-:Y:S01]  /*33a0*/  IMAD.WIDE.U32 R128, R126, c[0x0][0x280], RZ ;  /* 0x0000a0007e807a25 */ /* 0x000fe200078e00ff */
[----:B------:R-:W-:-:S03]  /*33b0*/  IADD3 R137, R131, R137, RZ ;  /* 0x0000008983897210 */ /* 0x000fc60007ffe0ff */
[----:B------:R-:W-:Y:S01]  /*33c0*/  IMAD.WIDE.U32 R126, R126, c[0x0][0x290], RZ ;  /* 0x0000a4007e7e7a25 */ /* 0x000fe200078e00ff */
[----:B------:R-:W-:-:S03]  /*33d0*/  IADD3 R135, R129, R135, RZ ;  /* 0x0000008781877210 */ /* 0x000fc60007ffe0ff */
[----:B------:R-:W-:Y:S02]  /*33e0*/  IMAD.SHL.U32 R145, R145, 0x20, RZ ;  /* 0x0000002091917824 */ /* 0x000fe400078e00ff */
[----:B------:R-:W-:Y:S02]  /*33f0*/  IMAD.IADD R136, R127, 0x1, R136 ;  /* 0x000000017f887824 */ /* 0x000fe400078e0288 */
[----:B------:R-:W-:Y:S01]  /*3400*/  IMAD.IADD R105, R24, 0x1, R93 ;  /* 0x0000000118697824 */ /* 0x000fe200078e025d */
[----:B--2---:R-:W-:Y:S01]  /*3410*/  @P3 MOV R2, R26 ;  /* 0x0000001a00023202 */ /* 0x004fe20000000f00 */
[----:B------:R-:W-:Y:S01]  /*3420*/  @!P3 IMAD.MOV.U32 R2, RZ, RZ, R239 ;  /* 0x000000ffff02b224 */ /* 0x000fe200078e00ef */
[----:B------:R-:W-:Y:S02]  /*3430*/  @P3 SHF.R.S32.HI R3, RZ, 0x1f, R26 ;  /* 0x0000001fff033819 */ /* 0x000fe4000001141a */
[----:B------:R-:W-:Y:S01]  /*3440*/  @!P3 MOV R3, R25 ;  /* 0x000000190003b202 */ /* 0x000fe20000000f00 */
[----:B------:R-:W-:Y:S01]  /*3450*/  IMAD R25, R0, c[0x0][0x280], RZ ;  /* 0x0000a00000197a24 */ /* 0x000fe200078e02ff */
[----:B------:R-:W-:-:S02]  /*3460*/  SEL R27, R2, RZ, !P5 ;  /* 0x000000ff021b7207 */ /* 0x000fc40006800000 */
[----:B------:R-:W-:Y:S01]  /*3470*/  SEL R26, R3, RZ, !P5 ;  /* 0x000000ff031a7207 */ /* 0x000fe20006800000 */
[----:B------:R-:W-:Y:S01]  /*3480*/  IMAD R25, R10, c[0x0][0x284], R25 ;  /* 0x0000a1000a197a24 */ /* 0x000fe200078e0219 */
[----:B------:R-:W-:Y:S01]  /*3490*/  ISETP.GE.AND P5, PT, R144, c[0x0][0x1d4], PT ;  /* 0x0000750090007a0c */ /* 0x000fe20003fa6270 */
[----:B------:R-:W-:Y:S01]  /*34a0*/  IMAD.WIDE.U32 R12, R27, c[0x0][0x1f0], R22 ;  /* 0x00007c001b0c7a25 */ /* 0x000fe200078e0016 */
[----:B------:R-:W-:Y:S02]  /*34b0*/  ISETP.GE.AND P3, PT, R233, c[0x0][0x1d4], PT ;  /* 0x00007500e9007a0c */ /* 0x000fe40003f66270 */
[----:B------:R-:W-:Y:S01]  /*34c0*/  @P0 LEA R2, P2, R5, c[0x0][0x220], 0x1 ;  /* 0x0000880005020a11 */ /* 0x000fe200078408ff */
[----:B------:R-:W-:Y:S01]  /*34d0*/  IMAD R0, R26, c[0x0][0x1f0], RZ ;  /* 0x00007c001a007a24 */ /* 0x000fe200078e02ff */
[----:B------:R-:W-:Y:S02]  /*34e0*/  IADD3 R107, R25, R95, RZ ;  /* 0x0000005f196b7210 */ /* 0x000fe40007ffe0ff */
[----:B------:R-:W-:Y:S01]  /*34f0*/  @P0 LEA.HI.X R3, R5, c[0x0][0x224], R7, 0x1, P2 ;  /* 0x0000890005030a11 */ /* 0x000fe200010f0c07 */
[----:B------:R-:W-:Y:S01]  /*3500*/  IMAD R0, R27, c[0x0][0x1f4], R0 ;  /* 0x00007d001b007a24 */ /* 0x000fe200078e0200 */
[----:B------:R-:W-:-:S03]  /*3510*/  IADD3 R104, R91, R25, RZ ;  /* 0x000000195b687210 */ /* 0x000fc60007ffe0ff */
[----:B------:R-:W-:-:S04]  /*3520*/  @P5 LOP3.LUT R215, R215, 0x4, RZ, 0xfc, !PT ;  /* 0x00000004d7d75812 */ /* 0x000fc800078efcff */
[----:B------:R-:W-:-:S04]  /*3530*/  LOP3.LUT R215, R215, 0xfffffffd, RZ, 0xc0, !PT ;  /* 0xfffffffdd7d77812 */ /* 0x000fc800078ec0ff */
[----:B------:R-:W-:-:S04]  /*3540*/  @P3 LOP3.LUT R215, R215, 0x2, RZ, 0xfc, !PT ;  /* 0x00000002d7d73812 */ /* 0x000fc800078efcff */
[----:B------:R-:W-:-:S04]  /*3550*/  LOP3.LUT R215, R215, 0xfffffffe, RZ, 0xc0, !PT ;  /* 0xfffffffed7d77812 */ /* 0x000fc800078ec0ff */
[----:B------:R-:W-:-:S04]  /*3560*/  @P6 LOP3.LUT R215, R215, 0x1, RZ, 0xfc, !PT ;  /* 0x00000001d7d76812 */ /* 0x000fc800078efcff */
[----:B------:R-:W-:-:S13]  /*3570*/  LOP3.LUT P4, RZ, R215, 0x8, RZ, 0xc0, !PT ;  /* 0x00000008d7ff7812 */ /* 0x000fda000788c0ff */
[----:B------:R-:W-:Y:S01]  /*3580*/  @!PT LDS RZ, [RZ] ;  /* 0x00000000fffff984 */ /* 0x000fe20000000800 */
[----:B------:R-:W-:Y:S01]  /*3590*/  @!PT LDS RZ, [RZ] ;  /* 0x00000000fffff984 */ /* 0x000fe20000000800 */
[----:B------:R-:W-:Y:S01]  /*35a0*/  @!PT LDS RZ, [RZ] ;  /* 0x00000000fffff984 */ /* 0x000fe20000000800 */
[----:B------:R1:W-:Y:S04]  /*35b0*/  @P1 LDGSTS.E.BYPASS.LTC128B.128 [R220+0xa080], [R8.64], !P4 ;  /* 0x0a08000008dc1fae */ /* 0x0003e8000e101d4c */
[----:B------:R1:W-:Y:S04]  /*35c0*/  @P1 LDGSTS.E.BYPASS.LTC128B.128 [R220+0xb880], [R8.64+0x80], !P5 ;  /* 0x0b88008008dc1fae */ /* 0x0003e8000e901d4c */
[----:B------:R1:W-:Y:S04]  /*35d0*/  @P1 LDGSTS.E.BYPASS.LTC128B.128 [R220+0xd080], [R8.64+0x100], !P3 ;  /* 0x0d08010008dc1fae */ /* 0x0003e8000d901d4c */
[----:B------:R1:W-:Y:S01]  /*35e0*/  @P1 LDGSTS.E.BYPASS.LTC128B.128 [R220+0xe880], [R8.64+0x180], !P6 ;  /* 0x0e88018008dc1fae */ /* 0x0003e2000f101d4c */
[----:B------:R-:W-:-:S03]  /*35f0*/  ISETP.GE.AND P1, PT, R140, c[0x0][0x27c], PT ;  /* 0x00009f008c007a0c */ /* 0x000fc60003f26270 */
[----:B------:R2:W-:Y:S04]  /*3600*/  @P0 LDGSTS.E.BYPASS.LTC128B.128 [R223+0xb080], [R2.64], !P4 ;  /* 0x0b08000002df0fae */ /* 0x0005e8000e101d4c */
[----:B------:R2:W-:Y:S04]  /*3610*/  @P0 LDGSTS.E.BYPASS.LTC128B.128 [R223+0xc880], [R2.64+0x80], !P5 ;  /* 0x0c88008002df0fae */ /* 0x0005e8000e901d4c */
[----:B------:R2:W-:Y:S04]  /*3620*/  @P0 LDGSTS.E.BYPASS.LTC128B.128 [R223+0xe080], [R2.64+0x100], !P3 ;  /* 0x0e08010002df0fae */ /* 0x0005e8000d901d4c */
[----:B------:R2:W-:Y:S04]  /*3630*/  @P0 LDGSTS.E.BYPASS.LTC128B.128 [R223+0xf880], [R2.64+0x180], !P6 ;  /* 0x0f88018002df0fae */ /* 0x0005e8000f101d4c */
[----:B------:R-:W0:Y:S01]  /*3640*/  LDGDEPBAR ;  /* 0x00000000000079af */ /* 0x000e220000000000 */
[----:B------:R-:W-:Y:S01]  /*3650*/  WARPSYNC 0xffffffff ;  /* 0xffffffff00007948 */ /* 0x000fe20003800000 */
[----:B-1----:R-:W-:Y:S01]  /*3660*/  IMAD.IADD R9, R13, 0x1, R0 ;  /* 0x000000010d097824 */ /* 0x002fe200078e0200 */
[----:B------:R-:W-:Y:S01]  /*3670*/  MOV R8, R12 ;  /* 0x0000000c00087202 */ /* 0x000fe20000000f00 */
[----:B------:R-:W-:-:S04]  /*3680*/  IMAD R0, R30, c[0x0][0x1e0], RZ ;  /* 0x000078001e007a24 */ /* 0x000fc800078e02ff */
[----:B------:R-:W-:Y:S02]  /*3690*/  IMAD R0, R231, c[0x0][0x1e4], R0 ;  /* 0x00007900e7007a24 */ /* 0x000fe400078e0200 */
[----:B------:R-:W-:-:S04]  /*36a0*/  IMAD.WIDE.U32 R80, R28, c[0x0][0x1e0], R8 ;  /* 0x000078001c507a25 */ /* 0x000fc800078e0008 */
[----:B------:R-:W-:Y:S01]  /*36b0*/  IMAD.IADD R114, R153, 0x1, R0 ;  /* 0x0000000199727824 */ /* 0x000fe200078e0200 */
[----:B------:R-:W-:Y:S02]  /*36c0*/  IADD3 R106, P2, P0, R80, R152, R140 ;  /* 0x00000098506a7210 */ /* 0x000fe4000785e08c */
[----:B------:R-:W-:-:S04]  /*36d0*/  IADD3 R82, R81, R82, RZ ;  /* 0x0000005251527210 */ /* 0x000fc80007ffe0ff */
[----:B------:R-:W-:Y:S02]  /*36e0*/  IADD3.X R102, R82, R114, R141, P2, P0 ;  /* 0x0000007252667210 */ /* 0x000fe400017e048d */
[----:B--2---:R-:W-:Y:S01]  /*36f0*/  ISETP.GE.AND P2, PT, R144, c[0x0][0x27c], PT ;  /* 0x00009f0090007a0c */ /* 0x004fe20003f46270 */
[----:B------:R-:W-:Y:S01]  /*3700*/  IMAD R5, R29, c[0x0][0x268], RZ ;  /* 0x00009a001d057a24 */ /* 0x000fe200078e02ff */
[----:B------:R-:W-:Y:S01]  /*3710*/  SEL R0, RZ, c[0x0][0x27c], !P1 ;  /* 0x00009f00ff007a07 */ /* 0x000fe20004800000 */
[C---:B------:R-:W-:Y:S01]  /*3720*/  IMAD.WIDE.U32 R8, R243.reuse, c[0x0][0x260], R140 ;  /* 0x00009800f3087a25 */ /* 0x040fe200078e008c */
[----:B------:R-:W-:Y:S01]  /*3730*/  SEL R7, RZ, c[0x0][0x27c], !P2 ;  /* 0x00009f00ff077a07 */ /* 0x000fe20005000000 */
[----:B------:R-:W-:Y:S01]  /*3740*/  BAR.SYNC.DEFER_BLOCKING 0x0 ;  /* 0x0000000000007b1d */ /* 0x000fe20000010000 */
[----:B------:R-:W-:Y:S01]  /*3750*/  SHF.R.U32.HI R139, RZ, 0x3, R241 ;  /* 0x00000003ff8b7819 */ /* 0x000fe200000116f1 */
[----:B------:R-:W-:Y:S01]  /*3760*/  IMAD.IADD R0, R140, 0x1, R0 ;  /* 0x000000018c007824 */ /* 0x000fe200078e0200 */
[----:B------:R-:W-:Y:S01]  /*3770*/  SHF.R.U32.HI R32, RZ, 0x3, R242 ;  /* 0x00000003ff207819 */ /* 0x000fe200000116f2 */
[----:B------:R-:W-:Y:S01]  /*3780*/  IMAD.WIDE.U32 R2, R243, c[0x0][0x210], R140 ;  /* 0x00008400f3027a25 */ /* 0x000fe200078e008c */
[C---:B------:R-:W-:Y:S01]  /*3790*/  IADD3 R121, P0, R231.reuse, R28, RZ ;  /* 0x0000001ce7797210 */ /* 0x040fe20007f1e0ff */
[----:B------:R-:W-:Y:S01]  /*37a0*/  ULDC.U8 UR6, c[0x0][0x298] ;  /* 0x0000a60000067ab9 */ /* 0x000fe20000000000 */
[----:B------:R-:W-:Y:S01]  /*37b0*/  IADD3 R31, R231, 0x20, RZ ;  /* 0x00000020e71f7810 */ /* 0x000fe20007ffe0ff */
[----:B------:R-:W-:Y:S01]  /*37c0*/  IMAD R97, R86, c[0x0][0x26c], R5 ;  /* 0x00009b0056617a24 */ /* 0x000fe200078e0205 */
[----:B------:R-:W-:Y:S01]  /*37d0*/  LOP3.LUT R215, R215, 0xffffffef, RZ, 0xc0, !PT ;  /* 0xffffffefd7d77812 */ /* 0x000fe200078ec0ff */
[----:B------:R-:W-:-:S02]  /*37e0*/  IMAD R9, R243, c[0x0][0x264], R9 ;  /* 0x00009900f3097a24 */ /* 0x000fc400078e0209 */
[----:B------:R-:W-:Y:S01]  /*37f0*/  IMAD.IADD R5, R144, 0x1, R7 ;  /* 0x0000000190057824 */ /* 0x000fe200078e0207 */
[----:B------:R-:W-:Y:S01]  /*3800*/  SHF.R.S32.HI R7, RZ, 0x1f, R0 ;  /* 0x0000001fff077819 */ /* 0x000fe20000011400 */
[----:B------:R-:W-:Y:S02]  /*3810*/  IMAD R3, R243, c[0x0][0x214], R3 ;  /* 0x00008500f3037a24 */ /* 0x000fe400078e0203 */
[----:B------:R-:W-:Y:S01]  /*3820*/  IMAD.WIDE.U32 R86, R86, c[0x0][0x268], R8 ;  /* 0x00009a0056567a25 */ /* 0x000fe200078e0008 */
[----:B------:R-:W-:Y:S02]  /*3830*/  SHF.R.S32.HI R8, RZ, 0x1f, R5 ;  /* 0x0000001fff087819 */ /* 0x000fe40000011405 */
[-C--:B------:R-:W-:Y:S01]  /*3840*/  LEA.HI R9, R7, R0.reuse, RZ, 0x6 ;  /* 0x0000000007097211 */ /* 0x080fe200078f30ff */
[----:B------:R-:W-:Y:S01]  /*3850*/  IMAD.WIDE.U32 R84, R27, c[0x0][0x218], R2 ;  /* 0x000086001b547a25 */ /* 0x000fe200078e0002 */
[----:B------:R-:W-:Y:S02]  /*3860*/  LEA.HI R2, R7, R0, RZ, 0x3 ;  /* 0x0000000007027211 */ /* 0x000fe400078f18ff */
[-C--:B------:R-:W-:Y:S01]  /*3870*/  LEA.HI R0, R8, R5.reuse, RZ, 0x3 ;  /* 0x0000000508007211 */ /* 0x080fe200078f18ff */
[----:B------:R-:W-:Y:S01]  /*3880*/  IMAD R10, R26, c[0x0][0x218], RZ ;  /* 0x000086001a0a7a24 */ /* 0x000fe200078e02ff */
[----:B------:R-:W-:Y:S01]  /*3890*/  LEA.HI R3, R8, R5, RZ, 0x6 ;  /* 0x0000000508037211 */ /* 0x000fe200078f30ff */
[----:B------:R-:W-:Y:S01]  /*38a0*/  IMAD.X R120, R30, 0x1, R15, P0 ;  /* 0x000000011e787824 */ /* 0x000fe200000e060f */
[----:B------:R-:W-:Y:S01]  /*38b0*/  SHF.R.S32.HI R5, RZ, 0x6, R9 ;  /* 0x00000006ff057819 */ /* 0x000fe20000011409 */
[----:B------:R-:W-:Y:S01]  /*38c0*/  IMAD R14, R27, c[0x0][0x21c], R10 ;  /* 0x000087001b0e7a24 */ /* 0x000fe200078e020a */
[--C-:B------:R-:W-:Y:S01]  /*38d0*/  LOP3.LUT R8, R242, 0x38, R2.reuse, 0xf8, !PT ;  /* 0x00000038f2087812 */ /* 0x100fe200078ef802 */
[----:B------:R-:W-:Y:S01]  /*38e0*/  IMAD.MOV.U32 R149, RZ, RZ, c[0x0][0x1e0] ;  /* 0x00007800ff957624 */ /* 0x000fe200078e00ff */
[----:B------:R-:W-:Y:S01]  /*38f0*/  LOP3.LUT R7, R241, 0x38, R2, 0xf8, !PT ;  /* 0x00000038f1077812 */ /* 0x000fe200078ef802 */
[C---:B------:R-:W-:Y:S01]  /*3900*/  IMAD R13, R5.reuse, 0xc00, R6 ;  /* 0x00000c00050d7824 */ /* 0x040fe200078e0206 */
[----:B------:R-:W-:Y:S01]  /*3910*/  LOP3.LUT R10, R8, R32, RZ, 0x3c, !PT ;  /* 0x00000020080a7212 */ /* 0x000fe200078e3cff */
[----:B------:R-:W-:Y:S01]  /*3920*/  IMAD R12, R5, 0xc00, R11 ;  /* 0x00000c00050c7824 */ /* 0x000fe200078e020b */
[----:B------:R-:W-:Y:S01]  /*3930*/  LOP3.LUT R5, R7, R139, RZ, 0x3c, !PT ;  /* 0x0000008b07057212 */ /* 0x000fe200078e3cff */
[----:B------:R-:W-:Y:S01]  /*3940*/  IMAD.WIDE.U32 R150, R31, c[0x0][0x1e0], RZ ;  /* 0x000078001f967a25 */ /* 0x000fe200078e00ff */
[----:B------:R-:W-:-:S02]  /*3950*/  SHF.R.S32.HI R3, RZ, 0x6, R3 ;  /* 0x00000006ff037819 */ /* 0x000fc40000011403 */
[----:B------:R-:W-:Y:S01]  /*3960*/  LOP3.LUT R9, R242, 0x38, R0, 0xf8, !PT ;  /* 0x00000038f2097812 */ /* 0x000fe200078ef800 */
[----:B------:R-:W-:Y:S01]  /*3970*/  IMAD.IADD R10, R13, 0x1, R10 ;  /* 0x000000010d0a7824 */ /* 0x000fe200078e020a */
[----:B------:R-:W-:Y:S01]  /*3980*/  SHF.R.S32.HI R13, RZ, 0x1f, R31 ;  /* 0x0000001fff0d7819 */ /* 0x000fe2000001141f */
[----:B------:R-:W-:Y:S01]  /*3990*/  IMAD.IADD R12, R12, 0x1, R5 ;  /* 0x000000010c0c7824 */ /* 0x000fe200078e0205 */
[----:B------:R-:W-:Y:S01]  /*39a0*/  LOP3.LUT R7, R9, R32, RZ, 0x3c, !PT ;  /* 0x0000002009077212 */ /* 0x000fe200078e3cff */
[----:B------:R-:W-:Y:S01]  /*39b0*/  IMAD R8, R3, 0xc00, R6 ;  /* 0x00000c0003087824 */ /* 0x000fe200078e0206 */
[----:B------:R-:W-:Y:S01]  /*39c0*/  LOP3.LUT R5, R241, 0x38, R0, 0xf8, !PT ;  /* 0x00000038f1057812 */ /* 0x000fe200078ef800 */
[----:B------:R-:W-:Y:S01]  /*39d0*/  IMAD.IADD R97, R87, 0x1, R97 ;  /* 0x0000000157617824 */ /* 0x000fe200078e0261 */
[----:B------:R-:W-:Y:S01]  /*39e0*/  ISETP.GE.AND P0, PT, R71, 0x1, PT ;  /* 0x000000014700780c */ /* 0x000fe20003f06270 */
[----:B------:R-:W-:Y:S01]  /*39f0*/  IMAD.IADD R9, R8, 0x1, R7 ;  /* 0x0000000108097824 */ /* 0x000fe200078e0207 */
[----:B------:R-:W-:Y:S01]  /*3a00*/  LOP3.LUT R5, R5, R139, RZ, 0x3c, !PT ;  /* 0x0000008b05057212 */ /* 0x000fe200078e3cff */
[----:B------:R-:W-:Y:S01]  /*3a10*/  IMAD R7, R13, c[0x0][0x1e0], RZ ;  /* 0x000078000d077a24 */ /* 0x000fe200078e02ff */
[----:B------:R-:W-:Y:S01]  /*3a20*/  LOP3.LUT R99, R2, 0xfffffff8, RZ, 0xc0, !PT ;  /* 0xfffffff802637812 */ /* 0x000fe200078ec0ff */
[----:B------:R-:W-:Y:S01]  /*3a30*/  IMAD R8, R3, 0xc00, R11 ;  /* 0x00000c0003087824 */ /* 0x000fe200078e020b */
[----:B------:R-:W-:Y:S01]  /*3a40*/  LOP3.LUT R98, R0, 0xfffffff8, RZ, 0xc0, !PT ;  /* 0xfffffff800627812 */ /* 0x000fe200078ec0ff */
[----:B------:R-:W-:Y:S01]  /*3a50*/  IMAD R3, R31, c[0x0][0x1e4], R7 ;  /* 0x000079001f037a24 */ /* 0x000fe200078e0207 */
[C---:B------:R-:W-:Y:S01]  /*3a60*/  SHF.L.U64.HI R133, R149.reuse, R133, c[0x0][0x1e4] ;  /* 0x0000790095857619 */ /* 0x040fe20000010285 */
[----:B------:R-:W-:Y:S01]  /*3a70*/  IMAD.IADD R5, R8, 0x1, R5 ;  /* 0x0000000108057824 */ /* 0x000fe200078e0205 */
[----:B------:R-:W-:Y:S01]  /*3a80*/  SHF.R.S32.HI R68, RZ, 0x3, R2 ;  /* 0x00000003ff447819 */ /* 0x000fe20000011402 */
[----:B------:R-:W-:Y:S01]  /*3a90*/  IMAD.SHL.U32 R149, R149, 0x20, RZ ;  /* 0x0000002095957824 */ /* 0x000fe200078e00ff */
[----:B------:R-:W-:Y:S01]  /*3aa0*/  SHF.R.S32.HI R67, RZ, 0x3, R0 ;  /* 0x00000003ff437819 */ /* 0x000fe20000011400 */
[----:B------:R-:W-:Y:S01]  /*3ab0*/  IMAD.IADD R119, R151, 0x1, R3 ;  /* 0x0000000197777824 */ /* 0x000fe200078e0203 */
[----:B------:R-:W-:Y:S01]  /*3ac0*/  SHF.R.S32.HI R101, RZ, 0x1f, R99 ;  /* 0x0000001fff657819 */ /* 0x000fe20000011463 */
[----:B------:R-:W-:Y:S01]  /*3ad0*/  IMAD.IADD R96, R85, 0x1, R14 ;  /* 0x0000000155607824 */ /* 0x000fe200078e020e */
[----:B------:R-:W-:Y:S01]  /*3ae0*/  SHF.R.S32.HI R100, RZ, 0x1f, R98 ;  /* 0x0000001fff647819 */ /* 0x000fe20000011462 */
[----:B------:R-:W-:Y:S01]  /*3af0*/  IMAD.SHL.U32 R118, R10, 0x2, RZ ;  /* 0x000000020a767824 */ /* 0x000fe200078e00ff */
[----:B------:R-:W-:Y:S01]  /*3b00*/  @P0 LOP3.LUT R215, R215, 0x10, RZ, 0xfc, !PT ;  /* 0x00000010d7d70812 */ /* 0x000fe200078efcff */
[----:B------:R-:W-:-:S02]  /*3b10*/  IMAD.SHL.U32 R117, R12, 0x2, RZ ;  /* 0x000000020c757824 */ /* 0x000fc400078e00ff */
[----:B------:R-:W-:Y:S02]  /*3b20*/  IMAD.SHL.U32 R116, R9, 0x2, RZ ;  /* 0x0000000209747824 */ /* 0x000fe400078e00ff */
[----:B------:R-:W-:Y:S02]  /*3b30*/  IMAD.SHL.U32 R115, R5, 0x2, RZ ;  /* 0x0000000205737824 */ /* 0x000fe400078e00ff */
.L_x_1882:
[----:B------:R-:W-:Y:S01]  /*3b40*/  SHF.R.S32.HI R83, RZ, 0x1f, R38 ;  /* 0x0000001fff537819 */ /* 0x000fe20000011426 */
[-C--:B------:R-:W-:Y:S01]  /*3b50*/  IMAD R0, R137, R38.reuse, RZ ;  /* 0x0000002689007224 */ /* 0x080fe200078e02ff */
[----:B------:R-:W-:Y:S01]  /*3b60*/  ISETP.GE.AND P4, PT, R71, 0x1, PT ;  /* 0x000000014700780c */ /* 0x000fe20003f86270 */
[----:B------:R-:W-:Y:S01]  /*3b70*/  IMAD.WIDE.U32 R74, R130, R38, RZ ;  /* 0x00000026824a7225 */ /* 0x000fe200078e00ff */
[----:B------:R-:W-:Y:S01]  /*3b80*/  IADD3 R155, R231, 0x20, RZ ;  /* 0x00000020e79b7810 */ /* 0x000fe20007ffe0ff */
[----:B------:R-:W-:Y:S04]  /*3b90*/  DEPBAR.LE SB0, 0x0 ;  /* 0x000080000000791a */ /* 0x000fe80000000000 */
[----:B-1----:R-:W-:Y:S01]  /*3ba0*/  IADD3 R2, P3, P0, R106, R74, R149 ;  /* 0x0000004a6a027210 */ /* 0x002fe2000787e095 */
        /* <DEDUP_REMOVED lines=14> */
[----:B------:R-:W-:Y:S01]  /*3c90*/  ISETP.NE.AND P0, PT, RZ, UR6, PT ;  /* 0x00000006ff007c0c */ /* 0x000fe2000bf05270 */
        /* <DEDUP_REMOVED lines=35> */
[----:B------:R-:W-:Y:S02]  /*3ed0*/  LEA R8, P0, R2, c[0x0][0x288], 0x1 ;  /* 0x0000a20002087a11 */ /* 0x000fe400078008ff */
[----:B------:R-:W-:Y:S02]  /*3ee0*/  IADD3 R0, R142, 0x20, RZ ;  /* 0x000000208e007810 */ /* 0x000fe40007ffe0ff */
[----:B------:R-:W-:Y:S02]  /*3ef0*/  LEA.HI.X R9, R2, c[0x0][0x28c], R5, 0x1, P0 ;  /* 0x0000a30002097a11 */ /* 0x000fe400000f0c05 */
[----:B------:R-:W-:Y:S01]  /*3f00*/  ISETP.GE.AND P0, PT, R142, c[0x0][0x27c], PT ;  /* 0x00009f008e007a0c */ /* 0x000fe20003f06270 */
[----:B------:R-:W-:Y:S11]  /*3f10*/  CS2R R2, SRZ ;  /* 0x0000000000027805 */ /* 0x000ff6000001ff00 */
[----:B------:R-:W-:Y:S01]  /*3f20*/  @!UPT UIADD3 URZ, URZ, URZ, URZ ;  /* 0x0000003f3f3ff290 */ /* 0x000fe2000fffe03f */
[----:B------:R1:W5:Y:S04]  /*3f30*/  @!P0 LDG.E.64 R36, [R12.64] ;  /* 0x0000000c0c248981 */ /* 0x000368000c1e1b00 */
[----:B------:R1:W5:Y:S01]  /*3f40*/  @!P0 LDG.E.64 R2, [R8.64] ;  /* 0x0000000c08028981 */ /* 0x000362000c1e1b00 */
[----:B------:R-:W-:Y:S02]  /*3f50*/  ISETP.GE.AND P0, PT, R0, c[0x0][0x27c], PT ;  /* 0x00009f0000007a0c */ /* 0x000fe40003f06270 */
[----:B------:R-:W-:Y:S11]  /*3f60*/  IADD3 R0, R142, 0x40, RZ ;  /* 0x000000408e007810 */ /* 0x000ff60007ffe0ff */
[----:B------:R1:W5:Y:S04]  /*3f70*/  @!P0 LDG.E.64 R40, [R12.64+0x40] ;  /* 0x0000400c0c288981 */ /* 0x000368000c1e1b00 */
[----:B------:R1:W5:Y:S01]  /*3f80*/  @!P0 LDG.E.64 R16, [R8.64+0x40] ;  /* 0x0000400c08108981 */ /* 0x000362000c1e1b00 */
[----:B------:R-:W-:Y:S02]  /*3f90*/  ISETP.GE.AND P0, PT, R0, c[0x0][0x27c], PT ;  /* 0x00009f0000007a0c */ /* 0x000fe40003f06270 */
[----:B------:R-:W-:Y:S11]  /*3fa0*/  IADD3 R0, R142, 0x60, RZ ;  /* 0x000000608e007810 */ /* 0x000ff60007ffe0ff */
[----:B------:R1:W5:Y:S04]  /*3fb0*/  @!P0 LDG.E.64 R42, [R12.64+0x80] ;  /* 0x0000800c0c2a8981 */ /* 0x000368000c1e1b00 */
[----:B------:R1:W5:Y:S01]  /*3fc0*/  @!P0 LDG.E.64 R18, [R8.64+0x80] ;  /* 0x0000800c08128981 */ /* 0x000362000c1e1b00 */
[----:B------:R-:W-:Y:S11]  /*3fd0*/  ISETP.GE.AND P0, PT, R0, c[0x0][0x27c], PT ;  /* 0x00009f0000007a0c */ /* 0x000ff60003f06270 */
[----:B------:R-:W-:Y:S02]  /*3fe0*/  @!UPT UIADD3 URZ, URZ, URZ, URZ ;  /* 0x0000003f3f3ff290 */ /* 0x000fe4000fffe03f */
[----:B------:R1:W5:Y:S04]  /*3ff0*/  @!P0 LDG.E.64 R44, [R12.64+0xc0] ;  /* 0x0000c00c0c2c8981 */ /* 0x000368000c1e1b00 */
[----:B------:R1:W5:Y:S02]  /*4000*/  @!P0 LDG.E.64 R20, [R8.64+0xc0] ;  /* 0x0000c00c08148981 */ /* 0x000364000c1e1b00 */
.L_x_1846:
[----:B------:R-:W-:Y:S05]  /*4010*/  BSYNC B0 ;  /* 0x0000000000007941 */ /* 0x000fea0003800000 */
.L_x_1845:
        /* <DEDUP_REMOVED lines=18> */
[----:B------:R-:W-:Y:S01]  /*4140*/  CS2R R28, SRZ ;  /* 0x00000000001c7805 */ /* 0x000fe2000001ff00 */
[----:B------:R-:W-:Y:S01]  /*4150*/  CS2R R26, SRZ ;  /* 0x00000000001a7805 */ /* 0x000fe2000001ff00 */
        /* <DEDUP_REMOVED lines=29> */
[C---:B------:R-:W-:Y:S02]  /*4330*/  LEA R12, P0, R5.reuse, c[0x0][0x288], 0x1 ;  /* 0x0000a200050c7a11 */ /* 0x040fe400078008ff */
[C---:B------:R-:W-:Y:S02]  /*4340*/  IADD3 R0, R142.reuse, 0x20, RZ ;  /* 0x000000208e007810 */ /* 0x040fe40007ffe0ff */
[----:B------:R-:W-:Y:S02]  /*4350*/  LEA.HI.X R13, R5, c[0x0][0x28c], R8, 0x1, P0 ;  /* 0x0000a300050d7a11 */ /* 0x000fe400000f0c08 */
[----:B------:R-:W-:Y:S11]  /*4360*/  ISETP.GE.AND P0, PT, R142, c[0x0][0x27c], PT ;  /* 0x00009f008e007a0c */ /* 0x000ff60003f06270 */
[----:B------:R-:W-:Y:S02]  /*4370*/  @!UPT UIADD3 URZ, URZ, URZ, URZ ;  /* 0x0000003f3f3ff290 */ /* 0x000fe4000fffe03f */
        /* <DEDUP_REMOVED lines=14> */
.L_x_1848:
[----:B------:R-:W-:Y:S05]  /*4460*/  BSYNC B0 ;  /* 0x0000000000007941 */ /* 0x000fea0003800000 */
.L_x_1847:
[----:B-----5:R-:W-:Y:S01]  /*4470*/  MOV R0, R51 ;  /* 0x0000003300007202 */ /* 0x020fe20000000f00 */
        /* <DEDUP_REMOVED lines=33> */
[----:B------:R-:W-:Y:S02]  /*4690*/  @!P0 HADD2.F32 R5, -RZ, R9.H0_H0 ;  /* 0x20000009ff058230 */ /* 0x000fe40000004100 */
[----:B------:R-:W-:Y:S01]  /*46a0*/  @!P0 HADD2.F32 R8, -RZ, R39.H0_H0 ;  /* 0x20000027ff088230 */ /* 0x000fe20000004100 */
[----:B-1----:R-:W-:Y:S05]  /*46b0*/  @!P0 MOV R0, R12 ;  /* 0x0000000c00008202 */ /* 0x002fea0000000f00 */
[--C-:B------:R-:W-:Y:S02]  /*46c0*/  @!P0 HADD2.F32 R7, -RZ, R0.reuse.H1_H1 ;  /* 0x30000000ff078230 */ /* 0x100fe40000004100 */
[----:B------:R-:W-:Y:S03]  /*46d0*/  @!P0 HADD2.F32 R0, -RZ, R0.H0_H0 ;  /* 0x20000000ff008230 */ /* 0x000fe60000004100 */
[CC--:B------:R-:W-:Y:S04]  /*46e0*/  @!P0 FMUL.FTZ R61, R7.reuse, R5.reuse ;  /* 0x00000005073d8220 */ /* 0x0c0fe80000410000 */
[CC--:B------:R-:W-:Y:S02]  /*46f0*/  @!P0 FFMA.FTZ R61, R0.reuse, R8.reuse, -R61 ;  /* 0x00000008003d8223 */ /* 0x0c0fe4000001083d */
[----:B------:R-:W-:Y:S01]  /*4700*/  @!P0 FMUL.FTZ R0, R0, R5 ;  /* 0x0000000500008220 */ /* 0x000fe20000410000 */
[----:B------:R-:W-:Y:S02]  /*4710*/  @!P0 SHF.R.U64 R5, R2, 0x10, R3 ;  /* 0x0000001002058819 */ /* 0x000fe40000001203 */
[----:B------:R-:W-:Y:S01]  /*4720*/  @!P0 MOV R2, R13 ;  /* 0x0000000d00028202 */ /* 0x000fe20000000f00 */
[----:B------:R-:W-:Y:S01]  /*4730*/  @!P0 FFMA.FTZ R0, R7, R8, R0 ;  /* 0x0000000807008223 */ /* 0x000fe20000010000 */
[----:B------:R-:W-:Y:S01]  /*4740*/  @!P0 SHF.R.U64 R8, R36, 0x10, R37 ;  /* 0x0000001024088819 */ /* 0x000fe20000001225 */
[----:B------:R-:W-:Y:S01]  /*4750*/  @!P0 HADD2.F32 R5, -RZ, R5.H0_H0 ;  /* 0x20000005ff058230 */ /* 0x000fe20000004100 */
[----:B------:R-:W-:Y:S01]  /*4760*/  @!P0 SHF.R.U32.HI R7, RZ, 0x10, R3 ;  /* 0x00000010ff078819 */ /* 0x000fe20000011603 */
[----:B------:R-:W-:Y:S01]  /*4770*/  @!P0 HADD2.F32 R3, -RZ, R2.H1_H1 ;  /* 0x30000002ff038230 */ /* 0x000fe20000004100 */
[----:B------:R-:W-:Y:S01]  /*4780*/  @!P0 SHF.R.U32.HI R36, RZ, 0x10, R37 ;  /* 0x00000010ff248819 */ /* 0x000fe20000011625 */
[----:B------:R-:W-:Y:S01]  /*4790*/  @!P0 HADD2.F32 R8, -RZ, R8.H0_H0 ;  /* 0x20000008ff088230 */ /* 0x000fe20000004100 */
[----:B------:R-:W-:Y:S01]  /*47a0*/  @!P0 F2FP.PACK_AB R37, R0, R61 ;  /* 0x0000003d0025823e */ /* 0x000fe200000000ff */
[----:B------:R-:W-:Y:S01]  /*47b0*/  @!P0 HADD2.F32 R0, -RZ, R2.H0_H0 ;  /* 0x20000002ff008230 */ /* 0x000fe20000004100 */
[C---:B------:R-:W-:Y:S02]  /*47c0*/  @!P0 FMUL.FTZ R2, R3.reuse, R5 ;  /* 0x0000000503028220 */ /* 0x040fe40000410000 */
[----:B------:R-:W-:Y:S02]  /*47d0*/  @!P0 MOV R12, R37 ;  /* 0x00000025000c8202 */ /* 0x000fe40000000f00 */
[C---:B------:R-:W-:Y:S01]  /*47e0*/  @!P0 FFMA.FTZ R61, R0.reuse, R8, -R2 ;  /* 0x00000008003d8223 */ /* 0x040fe20000010802 */
[----:B------:R-:W-:Y:S01]  /*47f0*/  @!P0 MOV R2, R14 ;  /* 0x0000000e00028202 */ /* 0x000fe20000000f00 */
[----:B------:R-:W-:Y:S04]  /*4800*/  @!P0 FMUL.FTZ R0, R0, R5 ;  /* 0x0000000500008220 */ /* 0x000fe80000410000 */
[----:B------:R-:W-:Y:S01]  /*4810*/  @!P0 FFMA.FTZ R0, R3, R8, R0 ;  /* 0x0000000803008223 */ /* 0x000fe20000010000 */
[--C-:B------:R-:W-:Y:S02]  /*4820*/  @!P0 HADD2.F32 R5, -RZ, R2.reuse.H1_H1 ;  /* 0x30000002ff058230 */ /* 0x100fe40000004100 */
[----:B------:R-:W-:Y:S02]  /*4830*/  @!P0 HADD2.F32 R2, -RZ, R2.H0_H0 ;  /* 0x20000002ff028230 */ /* 0x000fe40000004100 */
[----:B------:R-:W-:Y:S01]  /*4840*/  @!P0 F2FP.PACK_AB R3, R0, R61 ;  /* 0x0000003d0003823e */ /* 0x000fe200000000ff */
[----:B------:R-:W-:Y:S02]  /*4850*/  @!P0 HADD2.F32 R0, -RZ, R9.H1_H1 ;  /* 0x30000009ff008230 */ /* 0x000fe40000004100 */
[----:B------:R-:W-:Y:S01]  /*4860*/  @!P0 HADD2.F32 R8, -RZ, R39.H1_H1 ;  /* 0x30000027ff088230 */ /* 0x000fe20000004100 */
[----:B------:R-:W-:Y:S02]  /*4870*/  @!P0 MOV R13, R3 ;  /* 0x00000003000d8202 */ /* 0x000fe40000000f00 */
[CC--:B------:R-:W-:Y:S01]  /*4880*/  @!P0 FMUL.FTZ R9, R5.reuse, R0.reuse ;  /* 0x0000000005098220 */ /* 0x0c0fe20000410000 */
[----:B------:R-:W-:Y:S01]  /*4890*/  @!P0 MOV R3, R15 ;  /* 0x0000000f00038202 */ /* 0x000fe20000000f00 */
[C---:B------:R-:W-:Y:S02]  /*48a0*/  @!P0 FMUL.FTZ R0, R2.reuse, R0 ;  /* 0x0000000002008220 */ /* 0x040fe40000410000 */
[-C--:B------:R-:W-:Y:S01]  /*48b0*/  @!P0 FFMA.FTZ R9, R2, R8.reuse, -R9 ;  /* 0x0000000802098223 */ /* 0x080fe20000010809 */
[----:B------:R-:W-:Y:S01]  /*48c0*/  @!P0 HADD2.F32 R2, -RZ, R7.H0_H0 ;  /* 0x20000007ff028230 */ /* 0x000fe20000004100 */
[----:B------:R-:W-:Y:S01]  /*48d0*/  @!P0 FFMA.FTZ R0, R5, R8, R0 ;  /* 0x0000000805008223 */ /* 0x000fe20000010000 */
[--C-:B------:R-:W-:Y:S02]  /*48e0*/  @!P0 HADD2.F32 R7, -RZ, R3.reuse.H1_H1 ;  /* 0x30000003ff078230 */ /* 0x100fe40000004100 */
[----:B------:R-:W-:Y:S02]  /*48f0*/  @!P0 HADD2.F32 R3, -RZ, R3.H0_H0 ;  /* 0x20000003ff038230 */ /* 0x000fe40000004100 */
[----:B------:R-:W-:Y:S01]  /*4900*/  @!P0 HADD2.F32 R5, -RZ, R36.H0_H0 ;  /* 0x20000024ff058230 */ /* 0x000fe20000004100 */
[-C--:B------:R-:W-:Y:S01]  /*4910*/  @!P0 FMUL.FTZ R8, R7, R2.reuse ;  /* 0x0000000207088220 */ /* 0x080fe20000410000 */
[----:B------:R-:W-:Y:S01]  /*4920*/  @!P0 F2FP.PACK_AB R0, R0, R9 ;  /* 0x000000090000823e */ /* 0x000fe200000000ff */
[C---:B------:R-:W-:Y:S02]  /*4930*/  @!P0 FMUL.FTZ R2, R3.reuse, R2 ;  /* 0x0000000203028220 */ /* 0x040fe40000410000 */
[-C--:B------:R-:W-:Y:S01]  /*4940*/  @!P0 FFMA.FTZ R3, R3, R5.reuse, -R8 ;  /* 0x0000000503038223 */ /* 0x080fe20000010808 */
[----:B------:R-:W-:Y:S01]  /*4950*/  @!P0 MOV R14, R0 ;  /* 0x00000000000e8202 */ /* 0x000fe20000000f00 */
[----:B------:R-:W-:Y:S05]  /*4960*/  @!P0 FFMA.FTZ R2, R7, R5, R2 ;  /* 0x0000000507028223 */ /* 0x000fea0000010002 */
[----:B------:R-:W-:Y:S04]  /*4970*/  @!P0 F2FP.PACK_AB R2, R2, R3 ;  /* 0x000000030202823e */ /* 0x000fe800000000ff */
[----:B------:R-:W-:Y:S05]  /*4980*/  @!P0 MOV R15, R2 ;  /* 0x00000002000f8202 */ /* 0x000fea0000000f00 */
[----:B------:R1:W-:Y:S02]  /*4990*/  STG.E.128 [R62.64], R12 ;  /* 0x0000000c3e007986 */ /* 0x0003e4000c101d0c */
.L_x_1852:
[----:B------:R-:W-:Y:S05]  /*49a0*/  BSYNC B0 ;  /* 0x0000000000007941 */ /* 0x000fea0003800000 */
.L_x_1851:
[----:B------:R-:W-:Y:S01]  /*49b0*/  ISETP.GE.AND P0, PT, R144, c[0x0][0x1d4], PT ;  /* 0x0000750090007a0c */ /* 0x000fe20003f06270 */
[----:B------:R-:W-:Y:S01]  /*49c0*/  @!UPT UIADD3 URZ, URZ, URZ, URZ ;  /* 0x0000003f3f3ff290 */ /* 0x000fe2000fffe03f */
[----:B------:R-:W-:Y:S11]  /*49d0*/  BSSY B0, `(.L_x_1853) ;  /* 0x0000037000007945 */ /* 0x000ff60003800000 */
[----:B------:R-:W-:-:S05]  /*49e0*/  @P0 BRA `(.L_x_1854) ;  /* 0x0000035000000947 */ /* 0x000fca0003800000 */
[----:B------:R-:W-:Y:S01]  /*49f0*/  IADD3 R0, R142, 0x20, RZ ;  /* 0x000000208e007810 */ /* 0x000fe20007ffe0ff */
[----:B-1----:R-:W1:Y:S03]  /*4a00*/  LDS.128 R12, [R220+0xb880] ;  /* 0x00b88000dc0c7984 */ /* 0x002e660000000c00 */
[----:B------:R-:W-:Y:S11]  /*4a10*/  ISETP.GE.AND P0, PT, R0, c[0x0][0x27c], PT ;  /* 0x00009f0000007a0c */ /* 0x000ff60003f06270 */
[----:B------:R-:W-:Y:S02]  /*4a20*/  @!UPT UIADD3 URZ, URZ, URZ, URZ ;  /* 0x0000003f3f3ff290 */ /* 0x000fe4000fffe03f */
[----:B------:R-:W-:Y:S01]  /*4a30*/  @!P0 HADD2.F32 R0, -RZ, R10.H0_H0 ;  /* 0x2000000aff008230 */ /* 0x000fe20000004100 */
[--C-:B------:R-:W-:Y:S01]  /*4a40*/  @!P0 SHF.R.U64 R3, R16, 0x10, R17.reuse ;  /* 0x0000001010038819 */ /* 0x100fe20000001211 */
[--C-:B------:R-:W-:Y:S01]  /*4a50*/  @!P0 HADD2.F32 R8, -RZ, R54.reuse.H0_H0 ;  /* 0x20000036ff088230 */ /* 0x100fe20000004100 */
[----:B------:R-:W-:Y:S01]  /*4a60*/  @!P0 SHF.R.U32.HI R16, RZ, 0x10, R17 ;  /* 0x00000010ff108819 */ /* 0x000fe20000011611 */
[----:B------:R-:W-:Y:S01]  /*4a70*/  @!P0 HADD2.F32 R36, -RZ, R54.H1_H1 ;  /* 0x30000036ff248230 */ /* 0x000fe20000004100 */
[--C-:B------:R-:W-:Y:S02]  /*4a80*/  @!P0 SHF.R.U64 R17, R40, 0x10, R41.reuse ;  /* 0x0000001028118819 */ /* 0x100fe40000001229 */
[----:B------:R-:W-:Y:S03]  /*4a90*/  @!P0 SHF.R.U32.HI R40, RZ, 0x10, R41 ;  /* 0x00000010ff288819 */ /* 0x000fe60000011629 */
[----:B------:R-:W-:Y:S01]  /*4aa0*/  @!P0 HADD2.F32 R17, -RZ, R17.H0_H0 ;  /* 0x20000011ff118230 */ /* 0x000fe20000004100 */
[----:B-1----:R-:W-:Y:S02]  /*4ab0*/  @!P0 MOV R2, R12 ;  /* 0x0000000c00028202 */ /* 0x002fe40000000f00 */
[----:B------:R-:W-:Y:S03]  /*4ac0*/  @!P0 MOV R5, R13 ;  /* 0x0000000d00058202 */ /* 0x000fe60000000f00 */
[--C-:B------:R-:W-:Y:S02]  /*4ad0*/  @!P0 HADD2.F32 R7, -RZ, R2.reuse.H1_H1 ;  /* 0x30000002ff078230 */ /* 0x100fe40000004100 */
[----:B------:R-:W-:Y:S03]  /*4ae0*/  @!P0 HADD2.F32 R2, -RZ, R2.H0_H0 ;  /* 0x20000002ff028230 */ /* 0x000fe60000004100 */
[CC--:B------:R-:W-:Y:S02]  /*4af0*/  @!P0 FMUL.FTZ R9, R7.reuse, R0.reuse ;  /* 0x0000000007098220 */ /* 0x0c0fe40000410000 */
[C---:B------:R-:W-:Y:S02]  /*4b00*/  @!P0 FMUL.FTZ R0, R2.reuse, R0 ;  /* 0x0000000002008220 */ /* 0x040fe40000410000 */
[-C--:B------:R-:W-:Y:S01]  /*4b10*/  @!P0 FFMA.FTZ R61, R2, R8.reuse, -R9 ;  /* 0x00000008023d8223 */ /* 0x080fe20000010809 */
[----:B------:R-:W-:Y:S01]  /*4b20*/  @!P0 HADD2.F32 R2, -RZ, R3.H0_H0 ;  /* 0x20000003ff028230 */ /* 0x000fe20000004100 */
[----:B------:R-:W-:Y:S01]  /*4b30*/  @!P0 FFMA.FTZ R0, R7, R8, R0 ;  /* 0x0000000807008223 */ /* 0x000fe20000010000 */
[----:B------:R-:W-:Y:S01]  /*4b40*/  @!P0 MOV R3, R14 ;  /* 0x0000000e00038202 */ /* 0x000fe20000000f00 */
[--C-:B------:R-:W-:Y:S02]  /*4b50*/  @!P0 HADD2.F32 R9, -RZ, R5.reuse.H1_H1 ;  /* 0x30000005ff098230 */ /* 0x100fe40000004100 */
[----:B------:R-:W-:Y:S01]  /*4b60*/  @!P0 HADD2.F32 R5, -RZ, R5.H0_H0 ;  /* 0x20000005ff058230 */ /* 0x000fe20000004100 */
[----:B------:R-:W-:Y:S01]  /*4b70*/  @!P0 F2FP.PACK_AB R0, R0, R61 ;  /* 0x0000003d0000823e */ /* 0x000fe200000000ff */
[----:B------:R-:W-:Y:S01]  /*4b80*/  @!P0 HADD2.F32 R8, -RZ, R10.H1_H1 ;  /* 0x3000000aff088230 */ /* 0x000fe20000004100 */
[-C--:B------:R-:W-:Y:S01]  /*4b90*/  @!P0 FMUL.FTZ R7, R9, R2.reuse ;  /* 0x0000000209078220 */ /* 0x080fe20000410000 */
[--C-:B------:R-:W-:Y:S01]  /*4ba0*/  @!P0 HADD2.F32 R10, -RZ, R3.reuse.H1_H1 ;  /* 0x30000003ff0a8230 */ /* 0x100fe20000004100 */
[C---:B------:R-:W-:Y:S01]  /*4bb0*/  @!P0 FMUL.FTZ R2, R5.reuse, R2 ;  /* 0x0000000205028220 */ /* 0x040fe20000410000 */
[----:B------:R-:W-:Y:S01]  /*4bc0*/  @!P0 MOV R12, R0 ;  /* 0x00000000000c8202 */ /* 0x000fe20000000f00 */
[----:B------:R-:W-:Y:S01]  /*4bd0*/  @!P0 FFMA.FTZ R41, R5, R17, -R7 ;  /* 0x0000001105298223 */ /* 0x000fe20000010807 */
[----:B------:R-:W-:Y:S01]  /*4be0*/  @!P0 MOV R7, R15 ;  /* 0x0000000f00078202 */ /* 0x000fe20000000f00 */
[-C--:B------:R-:W-:Y:S01]  /*4bf0*/  @!P0 FMUL.FTZ R37, R10, R8.reuse ;  /* 0x000000080a258220 */ /* 0x080fe20000410000 */
[----:B------:R-:W-:Y:S01]  /*4c00*/  @!P0 HADD2.F32 R5, -RZ, R3.H0_H0 ;  /* 0x20000003ff058230 */ /* 0x000fe20000004100 */
[----:B------:R-:W-:Y:S04]  /*4c10*/  @!P0 FFMA.FTZ R2, R9, R17, R2 ;  /* 0x0000001109028223 */ /* 0x000fe80000010002 */
[C---:B------:R-:W-:Y:S01]  /*4c20*/  @!P0 FMUL.FTZ R3, R5.reuse, R8 ;  /* 0x0000000805038220 */ /* 0x040fe20000410000 */
[----:B------:R-:W-:Y:S01]  /*4c30*/  @!P0 F2FP.PACK_AB R2, R2, R41 ;  /* 0x000000290202823e */ /* 0x000fe200000000ff */
[-C--:B------:R-:W-:Y:S01]  /*4c40*/  @!P0 FFMA.FTZ R39, R5, R36.reuse, -R37 ;  /* 0x0000002405278223 */ /* 0x080fe20000010825 */
[--C-:B------:R-:W-:Y:S01]  /*4c50*/  @!P0 HADD2.F32 R8, -RZ, R7.reuse.H1_H1 ;  /* 0x30000007ff088230 */ /* 0x100fe20000004100 */
[----:B------:R-:W-:Y:S01]  /*4c60*/  @!P0 FFMA.FTZ R3, R10, R36, R3 ;  /* 0x000000240a038223 */ /* 0x000fe20000010003 */
[----:B------:R-:W-:Y:S01]  /*4c70*/  @!P0 MOV R13, R2 ;  /* 0x00000002000d8202 */ /* 0x000fe20000000f00 */
[----:B------:R-:W-:Y:S02]  /*4c80*/  @!P0 HADD2.F32 R7, -RZ, R7.H0_H0 ;  /* 0x20000007ff078230 */ /* 0x000fe40000004100 */
[----:B------:R-:W-:Y:S01]  /*4c90*/  @!P0 HADD2.F32 R5, -RZ, R16.H0_H0 ;  /* 0x20000010ff058230 */ /* 0x000fe20000004100 */
[----:B------:R-:W-:Y:S01]  /*4ca0*/  @!P0 F2FP.PACK_AB R3, R3, R39 ;  /* 0x000000270303823e */ /* 0x000fe200000000ff */
[----:B------:R-:W-:Y:S03]  /*4cb0*/  @!P0 HADD2.F32 R16, -RZ, R40.H0_H0 ;  /* 0x20000028ff108230 */ /* 0x000fe60000004100 */
[C---:B------:R-:W-:Y:S01]  /*4cc0*/  @!P0 FMUL.FTZ R37, R8.reuse, R5 ;  /* 0x0000000508258220 */ /* 0x040fe20000410000 */
[----:B------:R-:W-:Y:S01]  /*4cd0*/  @!P0 MOV R14, R3 ;  /* 0x00000003000e8202 */ /* 0x000fe20000000f00 */
[C---:B------:R-:W-:Y:S02]  /*4ce0*/  @!P0 FMUL.FTZ R5, R7.reuse, R5 ;  /* 0x0000000507058220 */ /* 0x040fe40000410000 */
[-C--:B------:R-:W-:Y:S02]  /*4cf0*/  @!P0 FFMA.FTZ R37, R7, R16.reuse, -R37 ;  /* 0x0000001007258223 */ /* 0x080fe40000010825 */
[----:B------:R-:W-:Y:S05]  /*4d00*/  @!P0 FFMA.FTZ R5, R8, R16, R5 ;  /* 0x0000001008058223 */ /* 0x000fea0000010005 */
[----:B------:R-:W-:Y:S04]  /*4d10*/  @!P0 F2FP.PACK_AB R5, R5, R37 ;  /* 0x000000250505823e */ /* 0x000fe800000000ff */
[----:B------:R-:W-:Y:S05]  /*4d20*/  @!P0 MOV R15, R5 ;  /* 0x00000005000f8202 */ /* 0x000fea0000000f00 */
[----:B------:R1:W-:Y:S02]  /*4d30*/  STG.E.128 [R62.64+0x80], R12 ;  /* 0x0000800c3e007986 */ /* 0x0003e4000c101d0c */
.L_x_1854:
[----:B------:R-:W-:Y:S05]  /*4d40*/  BSYNC B0 ;  /* 0x0000000000007941 */ /* 0x000fea0003800000 */
.L_x_1853:
        /* <DEDUP_REMOVED lines=35> */
[----:B------:R-:W-:Y:S01]  /*4f80*/  @!P0 F2FP.PACK_AB R0, R0, R39 ;  /* 0x000000270000823e */ /* 0x000fe200000000ff */
[----:B------:R-:W-:Y:S02]  /*4f90*/  @!P0 HADD2.F32 R3, -RZ, R30.H1_H1 ;  /* 0x3000001eff038230 */ /* 0x000fe40000004100 */
[----:B------:R-:W-:Y:S01]  /*4fa0*/  @!P0 HADD2.F32 R8, -RZ, R7.H0_H0 ;  /* 0x20000007ff088230 */ /* 0x000fe20000004100 */
[----:B------:R-:W-:Y:S01]  /*4fb0*/  @!P0 F2FP.PACK_AB R2, R2, R37 ;  /* 0x000000250202823e */ /* 0x000fe200000000ff */
[--C-:B------:R-:W-:Y:S01]  /*4fc0*/  @!P0 HADD2.F32 R19, -RZ, R5.reuse.H1_H1 ;  /* 0x30000005ff138230 */ /* 0x100fe20000004100 */
[----:B------:R-:W-:Y:S01]  /*4fd0*/  @!P0 MOV R12, R0 ;  /* 0x00000000000c8202 */ /* 0x000fe20000000f00 */
[----:B------:R-:W-:Y:S01]  /*4fe0*/  @!P0 HADD2.F32 R7, -RZ, R5.H0_H0 ;  /* 0x20000005ff078230 */ /* 0x000fe20000004100 */
[-C--:B------:R-:W-:Y:S01]  /*4ff0*/  @!P0 FMUL.FTZ R5, R17, R3.reuse ;  /* 0x0000000311058220 */ /* 0x080fe20000410000 */
[----:B------:R-:W-:Y:S01]  /*5000*/  @!P0 MOV R13, R2 ;  /* 0x00000002000d8202 */ /* 0x000fe20000000f00 */
[C---:B------:R-:W-:Y:S01]  /*5010*/  @!P0 FMUL.FTZ R3, R8.reuse, R3 ;  /* 0x0000000308038220 */ /* 0x040fe20000410000 */
[----:B------:R-:W-:Y:S01]  /*5020*/  @!P0 HADD2.F32 R30, -RZ, R42.H0_H0 ;  /* 0x2000002aff1e8230 */ /* 0x000fe20000004100 */
[-C--:B------:R-:W-:Y:S02]  /*5030*/  @!P0 FMUL.FTZ R36, R19, R9.reuse ;  /* 0x0000000913248220 */ /* 0x080fe40000410000 */
[-C--:B------:R-:W-:Y:S02]  /*5040*/  @!P0 FFMA.FTZ R8, R8, R18.reuse, -R5 ;  /* 0x0000001208088223 */ /* 0x080fe40000010805 */
[----:B------:R-:W-:Y:S02]  /*5050*/  @!P0 FMUL.FTZ R5, R7, R9 ;  /* 0x0000000907058220 */ /* 0x000fe40000410000 */
[----:B------:R-:W-:Y:S02]  /*5060*/  @!P0 FFMA.FTZ R3, R17, R18, R3 ;  /* 0x0000001211038223 */ /* 0x000fe40000010003 */
[-C--:B------:R-:W-:Y:S02]  /*5070*/  @!P0 FFMA.FTZ R36, R7, R30.reuse, -R36 ;  /* 0x0000001e07248223 */ /* 0x080fe40000010824 */
[----:B------:R-:W-:Y:S01]  /*5080*/  @!P0 FFMA.FTZ R5, R19, R30, R5 ;  /* 0x0000001e13058223 */ /* 0x000fe20000010005 */
[----:B------:R-:W-:Y:S04]  /*5090*/  @!P0 F2FP.PACK_AB R3, R3, R8 ;  /* 0x000000080303823e */ /* 0x000fe800000000ff */
[----:B------:R-:W-:Y:S02]  /*50a0*/  @!P0 F2FP.PACK_AB R5, R5, R36 ;  /* 0x000000240505823e */ /* 0x000fe400000000ff */
[----:B------:R-:W-:Y:S02]  /*50b0*/  @!P0 MOV R14, R3 ;  /* 0x00000003000e8202 */ /* 0x000fe40000000f00 */
[----:B------:R-:W-:Y:S05]  /*50c0*/  @!P0 MOV R15, R5 ;  /* 0x00000005000f8202 */ /* 0x000fea0000000f00 */
[----:B------:R1:W-:Y:S02]  /*50d0*/  STG.E.128 [R62.64+0x100], R12 ;  /* 0x0001000c3e007986 */ /* 0x0003e4000c101d0c */
.L_x_1856:
[----:B------:R-:W-:Y:S05]  /*50e0*/  BSYNC B0 ;  /* 0x0000000000007941 */ /* 0x000fea0003800000 */
.L_x_1855:
[----:B------:R-:W-:Y:S11]  /*50f0*/  ISETP.GE.AND P0, PT, R234, c[0x0][0x1d4], PT ;  /* 0x00007500ea007a0c */ /* 0x000ff60003f06270 */
[----:B------:R-:W-:Y:S02]  /*5100*/  @!UPT UIADD3 URZ, URZ, URZ, URZ ;  /* 0x0000003f3f3ff290 */ /* 0x000fe4000fffe03f */
        /* <DEDUP_REMOVED lines=34> */
[----:B------:R-:W-:Y:S02]  /*5330*/  @!P0 HADD2.F32 R3, -RZ, R32.H0_H0 ;  /* 0x20000020ff038230 */ /* 0x000fe40000004100 */
[----:B------:R-:W-:Y:S01]  /*5340*/  @!P0 HADD2.F32 R8, -RZ, R7.H0_H0 ;  /* 0x20000007ff088230 */ /* 0x000fe20000004100 */
[----:B------:R-:W-:Y:S01]  /*5350*/  @!P0 F2FP.PACK_AB R2, R2, R30 ;  /* 0x0000001e0202823e */ /* 0x000fe200000000ff */
[--C-:B------:R-:W-:Y:S01]  /*5360*/  @!P0 HADD2.F32 R19, -RZ, R5.reuse.H1_H1 ;  /* 0x30000005ff138230 */ /* 0x100fe20000004100 */
[----:B------:R-:W-:Y:S01]  /*5370*/  @!P0 MOV R12, R0 ;  /* 0x00000000000c8202 */ /* 0x000fe20000000f00 */
[----:B------:R-:W-:Y:S01]  /*5380*/  @!P0 HADD2.F32 R7, -RZ, R5.H0_H0 ;  /* 0x20000005ff078230 */ /* 0x000fe20000004100 */
[-C--:B------:R-:W-:Y:S01]  /*5390*/  @!P0 FMUL.FTZ R5, R17, R3.reuse ;  /* 0x0000000311058220 */ /* 0x080fe20000410000 */
[----:B------:R-:W-:Y:S01]  /*53a0*/  @!P0 MOV R13, R2 ;  /* 0x00000002000d8202 */ /* 0x000fe20000000f00 */
[C---:B------:R-:W-:Y:S02]  /*53b0*/  @!P0 FMUL.FTZ R3, R8.reuse, R3 ;  /* 0x0000000308038220 */ /* 0x040fe40000410000 */
        /* <DEDUP_REMOVED lines=11> */
.L_x_1850:
[----:B------:R-:W-:Y:S05]  /*5470*/  BSYNC B1 ;  /* 0x0000000000017941 */ /* 0x000fea0003800000 */
.L_x_1849:
        /* <DEDUP_REMOVED lines=56> */
[----:B------:R1:W-:Y:S02]  /*5800*/  STG.E.128 [R72.64], R12 ;  /* 0x0000000c48007986 */ /* 0x0003e4000c101d0c */
.L_x_1859:
[----:B------:R-:W-:Y:S05]  /*5810*/  BSYNC B0 ;  /* 0x0000000000007941 */ /* 0x000fea0003800000 */
.L_x_1858:
        /* <DEDUP_REMOVED lines=57> */
.L_x_1861:
[----:B------:R-:W-:Y:S05]  /*5bb0*/  BSYNC B0 ;  /* 0x0000000000007941 */ /* 0x000fea0003800000 */
.L_x_1860:
        /* <DEDUP_REMOVED lines=57> */
.L_x_1863:
[----:B------:R-:W-:Y:S05]  /*5f50*/  BSYNC B0 ;  /* 0x0000000000007941 */ /* 0x000fea0003800000 */
.L_x_1862:
        /* <DEDUP_REMOVED lines=55> */
[----:B------:R1:W-:Y:S01]  /*62d0*/  STG.E.128 [R72.64+0x180], R12 ;  /* 0x0001800c48007986 */ /* 0x0003e2000c101d0c */
[----:B------:R-:W-:-:S05]  /*62e0*/  BRA `(.L_x_1857) ;  /* 0x00002b6000007947 */ /* 0x000fca0003800000 */
.L_x_1844:
        /* <DEDUP_REMOVED lines=21> */
[----:B------:R-:W-:Y:S01]  /*6440*/  CS2R R22, SRZ ;  /* 0x0000000000167805 */ /* 0x000fe2000001ff00 */
[----:B------:R-:W-:Y:S01]  /*6450*/  CS2R R20, SRZ ;  /* 0x0000000000147805 */ /* 0x000fe2000001ff00 */
[----:B------:R-:W-:Y:S01]  /*6460*/  IMAD.X R5, R69, 0x1, R105, P0 ;  /* 0x0000000145057824 */ /* 0x000fe200000e0669 */
        /* <DEDUP_REMOVED lines=12> */
.L_x_1865:
[----:B------:R-:W-:Y:S05]  /*6530*/  BSYNC B0 ;  /* 0x0000000000007941 */ /* 0x000fea0003800000 */
.L_x_1864:
[----:B------:R-:W-:Y:S01]  /*6540*/  ISETP.GE.AND P6, PT, R155, R79, PT ;  /* 0x0000004f9b00720c */ /* 0x000fe20003fc6270 */
[----:B-----5:R-:W-:Y:S01]  /*6550*/  IMAD.MOV.U32 R5, RZ, RZ, R50 ;  /* 0x000000ffff057224 */ /* 0x020fe200078e0032 */
[----:B------:R-:W-:Y:S01]  /*6560*/  BSSY B0, `(.L_x_1866) ;  /* 0x000003c000007945 */ /* 0x000fe20003800000 */
[----:B-1----:R-:W-:Y:S01]  /*6570*/  IMAD.MOV.U32 R2, RZ, RZ, R48 ;  /* 0x000000ffff027224 */ /* 0x002fe200078e0030 */
        /* <DEDUP_REMOVED lines=30> */
[----:B------:R-:W-:Y:S02]  /*6760*/  PRMT R9, R5, 0x7610, R9 ;  /* 0x0000761005097816 */ /* 0x000fe40000000009 */
        /* <DEDUP_REMOVED lines=27> */
.L_x_1867:
[----:B------:R-:W-:Y:S05]  /*6920*/  BSYNC B0 ;  /* 0x0000000000007941 */ /* 0x000fea0003800000 */
.L_x_1866:
[----:B------:R-:W-:Y:S01]  /*6930*/  IADD3 R69, -R70, c[0x0][0x1d4], RZ ;  /* 0x0000750046457a10 */ /* 0x000fe20007ffe1ff */
        /* <DEDUP_REMOVED lines=29> */
[----:B------:R-:W-:Y:S01]  /*6b10*/  BSSY B0, `(.L_x_1870) ;  /* 0x0000082000007945 */ /* 0x000fe20003800000 */
[----:B------:R-:W-:Y:S03]  /*6b20*/  SHF.R.U32.HI R156, RZ, 0x3, R242 ;  /* 0x00000003ff9c7819 */ /* 0x000fe600000116f2 */
[----:B------:R-:W-:Y:S01]  /*6b30*/  IMAD.X R77, R78, 0x1, R114, P0 ;  /* 0x000000014e4d7824 */ /* 0x000fe200000e0672 */
[----:B------:R-:W-:Y:S11]  /*6b40*/  ISETP.GE.AND P0, PT, R140, c[0x0][0x1d4], PT ;  /* 0x000075008c007a0c */ /* 0x000ff60003f06270 */
[----:B------:R-:W-:Y:S02]  /*6b50*/  @!UPT UIADD3 URZ, URZ, URZ, URZ ;  /* 0x0000003f3f3ff290 */ /* 0x000fe4000fffe03f */
[----:B------:R-:W-:-:S05]  /*6b60*/  @P0 BRA `(.L_x_1871) ;  /* 0x000007c000000947 */ /* 0x000fca0003800000 */
[----:B------:R-:W-:Y:S01]  /*6b70*/  SEL R0, R70, R69, !P1 ;  /* 0x0000004546007207 */ /* 0x000fe20004800000 */
[----:B------:R-:W1:Y:S01]  /*6b80*/  LDS.128 R16, [R118+0xa080] ;  /* 0x00a0800076107984 */ /* 0x000e620000000c00 */
[----:B------:R-:W-:Y:S02]  /*6b90*/  ISETP.GE.AND P0, PT, R140, c[0x0][0x27c], PT ;  /* 0x00009f008c007a0c */ /* 0x000fe40003f06270 */
[----:B------:R-:W-:Y:S04]  /*6ba0*/  SHF.R.S32.HI R2, RZ, 0x1f, R0 ;  /* 0x0000001fff027819 */ /* 0x000fe80000011400 */
[----:B------:R-:W-:Y:S04]  /*6bb0*/  LEA.HI R0, R2, R0, RZ, 0x4 ;  /* 0x0000000002007211 */ /* 0x000fe800078f20ff */
[----:B------:R-:W-:Y:S03]  /*6bc0*/  LEA.HI.SX32 R0, R0, R68, 0x1c ;  /* 0x0000004400007211 */ /* 0x000fe600078fe2ff */
[----:B------:R-:W-:Y:S01]  /*6bd0*/  @!P0 HADD2.F32 R8, -RZ, R8.H0_H0 ;  /* 0x20000008ff088230 */ /* 0x000fe20000004100 */
[----:B------:R-:W-:Y:S01]  /*6be0*/  SHF.R.S32.HI R2, RZ, 0x1f, R0 ;  /* 0x0000001fff027819 */ /* 0x000fe20000011400 */
[----:B------:R-:W-:Y:S01]  /*6bf0*/  IMAD.SHL.U32 R72, R0, 0x8, RZ ;  /* 0x0000000800487824 */ /* 0x000fe200078e00ff */
[--C-:B------:R-:W-:Y:S02]  /*6c00*/  @!P0 SHF.R.U64 R40, R40, 0x10, R41.reuse ;  /* 0x0000001028288819 */ /* 0x100fe40000001229 */
[----:B------:R-:W-:Y:S02]  /*6c10*/  LEA.HI R2, R2, R0, RZ, 0x3 ;  /* 0x0000000002027211 */ /* 0x000fe400078f18ff */
[----:B------:R-:W-:Y:S02]  /*6c20*/  @!P0 SHF.R.U32.HI R41, RZ, 0x10, R41 ;  /* 0x00000010ff298819 */ /* 0x000fe40000011629 */
[----:B------:R-:W-:Y:S02]  /*6c30*/  SHF.R.S32.HI R0, RZ, 0x3, R2 ;  /* 0x00000003ff007819 */ /* 0x000fe40000011402 */
[----:B------:R-:W-:Y:S03]  /*6c40*/  LOP3.LUT R2, R242, 0x38, R72, 0xf8, !PT ;  /* 0x00000038f2027812 */ /* 0x000fe600078ef848 */
[----:B------:R-:W-:Y:S01]  /*6c50*/  IMAD R0, R0, 0xc00, R6 ;  /* 0x00000c0000007824 */ /* 0x000fe200078e0206 */
[----:B------:R-:W-:Y:S05]  /*6c60*/  LOP3.LUT R2, R2, R156, RZ, 0x3c, !PT ;  /* 0x0000009c02027212 */ /* 0x000fea00078e3cff */
[----:B------:R-:W-:Y:S05]  /*6c70*/  IMAD.IADD R0, R0, 0x1, R2 ;  /* 0x0000000100007824 */ /* 0x000fea00078e0202 */
[----:B------:R-:W-:Y:S01]  /*6c80*/  SHF.L.U32 R44, R0, 0x1, RZ ;  /* 0x00000001002c7819 */ /* 0x000fe200000006ff */
[----:B------:R-:W-:Y:S01]  /*6c90*/  @!P0 HADD2.F32 R0, -RZ, R7.H0_H0 ;  /* 0x20000007ff008230 */ /* 0x000fe20000004100 */
[----:B-1----:R-:W-:Y:S04]  /*6ca0*/  @!P0 MOV R3, R16 ;  /* 0x0000001000038202 */ /* 0x002fe80000000f00 */
[----:B------:R-:W1:Y:S01]  /*6cb0*/  LDS.128 R44, [R44+0xa080] ;  /* 0x00a080002c2c7984 */ /* 0x000e620000000c00 */
[----:B------:R-:W-:Y:S01]  /*6cc0*/  @!P0 HADD2.F32 R2, -RZ, R3.H0_H0 ;  /* 0x20000003ff028230 */ /* 0x000fe20000004100 */
[----:B-1----:R-:W-:Y:S05]  /*6cd0*/  @!P0 IMAD.MOV.U32 R39, RZ, RZ, R44 ;  /* 0x000000ffff278224 */ /* 0x002fea00078e002c */
[--C-:B------:R-:W-:Y:S05]  /*6ce0*/  @!P0 HADD2.F32 R5, -RZ, R39.reuse.H0_H0 ;  /* 0x20000027ff058230 */ /* 0x100fea0000004100 */
[CC--:B------:R-:W-:Y:S02]  /*6cf0*/  @!P0 FMUL.FTZ R73, R5.reuse, R0.reuse ;  /* 0x0000000005498220 */ /* 0x0c0fe40000410000 */
[C---:B------:R-:W-:Y:S02]  /*6d00*/  @!P0 FMUL.FTZ R0, R2.reuse, R0 ;  /* 0x0000000002008220 */ /* 0x040fe40000410000 */
[-C--:B------:R-:W-:Y:S01]  /*6d10*/  @!P0 FFMA.FTZ R73, R2, R8.reuse, -R73 ;  /* 0x0000000802498223 */ /* 0x080fe20000010849 */
[----:B------:R-:W-:Y:S01]  /*6d20*/  @!P0 SHF.R.U64 R2, R12, 0x10, R13 ;  /* 0x000000100c028819 */ /* 0x000fe2000000120d */
[----:B------:R-:W-:Y:S01]  /*6d30*/  @!P0 FFMA.FTZ R0, R5, R8, R0 ;  /* 0x0000000805008223 */ /* 0x000fe20000010000 */
[----:B------:R-:W-:Y:S01]  /*6d40*/  @!P0 HADD2.F32 R12, -RZ, R39.H1_H1 ;  /* 0x30000027ff0c8230 */ /* 0x000fe20000004100 */
[----:B------:R-:W-:Y:S01]  /*6d50*/  @!P0 IMAD.MOV.U32 R39, RZ, RZ, R45 ;  /* 0x000000ffff278224 */ /* 0x000fe200078e002d */
[----:B------:R-:W-:Y:S01]  /*6d60*/  @!P0 SHF.R.U32.HI R8, RZ, 0x10, R13 ;  /* 0x00000010ff088819 */ /* 0x000fe2000001160d */
[----:B------:R-:W-:Y:S02]  /*6d70*/  @!P0 HADD2.F32 R5, -RZ, R2.H0_H0 ;  /* 0x20000002ff058230 */ /* 0x000fe40000004100 */
[----:B------:R-:W-:Y:S02]  /*6d80*/  @!P0 HADD2.F32 R13, -RZ, R40.H0_H0 ;  /* 0x20000028ff0d8230 */ /* 0x000fe40000004100 */
[----:B------:R-:W-:Y:S01]  /*6d90*/  @!P0 HADD2.F32 R2, -RZ, R3.H1_H1 ;  /* 0x30000003ff028230 */ /* 0x000fe20000004100 */
[----:B------:R-:W-:Y:S01]  /*6da0*/  @!P0 FMUL.FTZ R3, R12, R5 ;  /* 0x000000050c038220 */ /* 0x000fe20000410000 */
[----:B------:R-:W-:Y:S03]  /*6db0*/  @!P0 HADD2.F32 R8, -RZ, R8.H0_H0 ;  /* 0x20000008ff088230 */ /* 0x000fe60000004100 */
[C---:B------:R-:W-:Y:S02]  /*6dc0*/  @!P0 FFMA.FTZ R3, R2.reuse, R13, -R3 ;  /* 0x0000000d02038223 */ /* 0x040fe40000010803 */
[----:B------:R-:W-:Y:S03]  /*6dd0*/  @!P0 FMUL.FTZ R2, R2, R5 ;  /* 0x0000000502028220 */ /* 0x000fe60000410000 */
[----:B------:R-:W-:Y:S01]  /*6de0*/  @!P0 F2FP.PACK_AB R73, R3, R73 ;  /* 0x000000490349823e */ /* 0x000fe200000000ff */
[----:B------:R-:W-:Y:S01]  /*6df0*/  @!P0 FFMA.FTZ R2, R12, R13, R2 ;  /* 0x0000000d0c028223 */ /* 0x000fe20000010002 */
[----:B------:R-:W-:Y:S01]  /*6e00*/  @!P0 HADD2.F32 R3, -RZ, R7.H1_H1 ;  /* 0x30000007ff038230 */ /* 0x000fe20000004100 */
[----:B------:R-:W-:Y:S01]  /*6e10*/  @!P0 MOV R7, R17 ;  /* 0x0000001100078202 */ /* 0x000fe20000000f00 */
[----:B------:R-:W-:Y:S01]  /*6e20*/  @!P0 HADD2.F32 R12, -RZ, R39.H0_H0 ;  /* 0x20000027ff0c8230 */ /* 0x000fe20000004100 */
[----:B------:R-:W-:Y:S01]  /*6e30*/  @!P0 MOV R16, R73 ;  /* 0x0000004900108202 */ /* 0x000fe20000000f00 */
[----:B------:R-:W-:Y:S01]  /*6e40*/  @!P0 HADD2.F32 R13, -RZ, R9.H1_H1 ;  /* 0x30000009ff0d8230 */ /* 0x000fe20000004100 */
[----:B------:R-:W-:Y:S01]  /*6e50*/  @!P0 F2FP.PACK_AB R0, R2, R0 ;  /* 0x000000000200823e */ /* 0x000fe200000000ff */
[----:B------:R-:W-:Y:S01]  /*6e60*/  @!P0 HADD2.F32 R5, -RZ, R7.H0_H0 ;  /* 0x20000007ff058230 */ /* 0x000fe20000004100 */
[CC--:B------:R-:W-:Y:S01]  /*6e70*/  @!P0 FMUL.FTZ R40, R12.reuse, R3.reuse ;  /* 0x000000030c288220 */ /* 0x0c0fe20000410000 */
[----:B------:R-:W-:Y:S02]  /*6e80*/  @!P0 HADD2.F32 R39, -RZ, R39.H1_H1 ;  /* 0x30000027ff278230 */ /* 0x000fe40000004100 */
[----:B------:R-:W-:Y:S02]  /*6e90*/  @!P0 IMAD.MOV.U32 R44, RZ, RZ, R0 ;  /* 0x000000ffff2c8224 */ /* 0x000fe400078e0000 */
[C---:B------:R-:W-:Y:S02]  /*6ea0*/  @!P0 FMUL.FTZ R3, R5.reuse, R3 ;  /* 0x0000000305038220 */ /* 0x040fe40000410000 */
[-C--:B------:R-:W-:Y:S01]  /*6eb0*/  @!P0 FFMA.FTZ R40, R5, R13.reuse, -R40 ;  /* 0x0000000d05288223 */ /* 0x080fe20000010828 */
[----:B------:R-:W-:Y:S01]  /*6ec0*/  @!P0 HADD2.F32 R5, -RZ, R7.H1_H1 ;  /* 0x30000007ff058230 */ /* 0x000fe20000004100 */
[----:B------:R-:W-:Y:S01]  /*6ed0*/  @!P0 FFMA.FTZ R3, R12, R13, R3 ;  /* 0x0000000d0c038223 */ /* 0x000fe20000010003 */
[----:B------:R-:W-:Y:S01]  /*6ee0*/  @!P0 HADD2.F32 R12, -RZ, R41.H0_H0 ;  /* 0x20000029ff0c8230 */ /* 0x000fe20000004100 */
[----:B------:R-:W-:Y:S01]  /*6ef0*/  @!P0 FMUL.FTZ R7, R39, R8 ;  /* 0x0000000827078220 */ /* 0x000fe20000410000 */
[----:B------:R-:W-:Y:S03]  /*6f00*/  @!P0 HADD2.F32 R13, -RZ, R10.H1_H1 ;  /* 0x3000000aff0d8230 */ /* 0x000fe60000004100 */
[C---:B------:R-:W-:Y:S02]  /*6f10*/  @!P0 FFMA.FTZ R7, R5.reuse, R12, -R7 ;  /* 0x0000000c05078223 */ /* 0x040fe40000010807 */
[----:B------:R-:W-:Y:S03]  /*6f20*/  @!P0 FMUL.FTZ R5, R5, R8 ;  /* 0x0000000805058220 */ /* 0x000fe60000410000 */
[----:B------:R-:W-:Y:S01]  /*6f30*/  @!P0 F2FP.PACK_AB R7, R7, R40 ;  /* 0x000000280707823e */ /* 0x000fe200000000ff */
[----:B------:R-:W-:Y:S02]  /*6f40*/  @!P0 IMAD.MOV.U32 R40, RZ, RZ, R46 ;  /* 0x000000ffff288224 */ /* 0x000fe400078e002e */
[----:B------:R-:W-:Y:S02]  /*6f50*/  @!P0 FFMA.FTZ R5, R39, R12, R5 ;  /* 0x0000000c27058223 */ /* 0x000fe40000010005 */
[----:B------:R-:W-:Y:S01]  /*6f60*/  @!P0 IMAD.MOV.U32 R17, RZ, RZ, R7 ;  /* 0x000000ffff118224 */ /* 0x000fe200078e0007 */
[----:B------:R-:W-:Y:S01]  /*6f70*/  @!P0 HADD2.F32 R7, -RZ, R9.H0_H0 ;  /* 0x20000009ff078230 */ /* 0x000fe20000004100 */
[----:B------:R-:W-:Y:S01]  /*6f80*/  @!P0 MOV R9, R18 ;  /* 0x0000001200098202 */ /* 0x000fe20000000f00 */
[--C-:B------:R-:W-:Y:S01]  /*6f90*/  @!P0 HADD2.F32 R12, -RZ, R40.reuse.H0_H0 ;  /* 0x20000028ff0c8230 */ /* 0x100fe20000004100 */
[----:B------:R-:W-:Y:S03]  /*6fa0*/  @!P0 F2FP.PACK_AB R3, R5, R3 ;  /* 0x000000030503823e */ /* 0x000fe600000000ff */
[--C-:B------:R-:W-:Y:S01]  /*6fb0*/  @!P0 HADD2.F32 R8, -RZ, R9.reuse.H0_H0 ;  /* 0x20000009ff088230 */ /* 0x100fe20000004100 */
[----:B------:R-:W-:Y:S01]  /*6fc0*/  @!P0 MOV R45, R3 ;  /* 0x00000003002d8202 */ /* 0x000fe20000000f00 */
[-C--:B------:R-:W-:Y:S01]  /*6fd0*/  @!P0 FMUL.FTZ R39, R12, R7.reuse ;  /* 0x000000070c278220 */ /* 0x080fe20000410000 */
[----:B------:R-:W-:Y:S02]  /*6fe0*/  @!P0 HADD2.F32 R9, -RZ, R9.H1_H1 ;  /* 0x30000009ff098230 */ /* 0x000fe40000004100 */
[C---:B------:R-:W-:Y:S02]  /*6ff0*/  @!P0 FMUL.FTZ R7, R8.reuse, R7 ;  /* 0x0000000708078220 */ /* 0x040fe40000410000 */
[-C--:B------:R-:W-:Y:S01]  /*7000*/  @!P0 FFMA.FTZ R73, R8, R13.reuse, -R39 ;  /* 0x0000000d08498223 */ /* 0x080fe20000010827 */
[----:B------:R-:W-:Y:S01]  /*7010*/  @!P0 SHF.R.U64 R8, R14, 0x10, R15 ;  /* 0x000000100e088819 */ /* 0x000fe2000000120f */
[----:B------:R-:W-:Y:S01]  /*7020*/  @!P0 FFMA.FTZ R7, R12, R13, R7 ;  /* 0x0000000d0c078223 */ /* 0x000fe20000010007 */
[----:B------:R-:W-:Y:S01]  /*7030*/  @!P0 SHF.R.U64 R13, R42, 0x10, R43 ;  /* 0x000000102a0d8819 */ /* 0x000fe2000000122b */
[----:B------:R-:W-:Y:S01]  /*7040*/  @!P0 HADD2.F32 R12, -RZ, R40.H1_H1 ;  /* 0x30000028ff0c8230 */ /* 0x000fe20000004100 */
[----:B------:R-:W-:Y:S01]  /*7050*/  @!P0 SHF.R.U32.HI R14, RZ, 0x10, R15 ;  /* 0x00000010ff0e8819 */ /* 0x000fe2000001160f */
[----:B------:R-:W-:Y:S01]  /*7060*/  @!P0 HADD2.F32 R8, -RZ, R8.H0_H0 ;  /* 0x20000008ff088230 */ /* 0x000fe20000004100 */
[----:B------:R-:W-:Y:S01]  /*7070*/  @!P0 SHF.R.U32.HI R42, RZ, 0x10, R43 ;  /* 0x00000010ff2a8819 */ /* 0x000fe2000001162b */
[----:B------:R-:W-:Y:S01]  /*7080*/  @!P0 HADD2.F32 R13, -RZ, R13.H0_H0 ;  /* 0x2000000dff0d8230 */ /* 0x000fe20000004100 */
[----:B------:R-:W-:Y:S02]  /*7090*/  @!P0 IMAD.MOV.U32 R39, RZ, RZ, R47 ;  /* 0x000000ffff278224 */ /* 0x000fe400078e002f */
[CC--:B------:R-:W-:Y:S02]  /*70a0*/  @!P0 FMUL.FTZ R15, R12.reuse, R8.reuse ;  /* 0x000000080c0f8220 */ /* 0x0c0fe40000410000 */
[C---:B------:R-:W-:Y:S02]  /*70b0*/  @!P0 FMUL.FTZ R8, R9.reuse, R8 ;  /* 0x0000000809088220 */ /* 0x040fe40000410000 */
[-C--:B------:R-:W-:Y:S01]  /*70c0*/  @!P0 FFMA.FTZ R43, R9, R13.reuse, -R15 ;  /* 0x0000000d092b8223 */ /* 0x080fe2000001080f */
[----:B------:R-:W-:Y:S01]  /*70d0*/  @!P0 HADD2.F32 R9, -RZ, R10.H0_H0 ;  /* 0x2000000aff098230 */ /* 0x000fe20000004100 */
[----:B------:R-:W-:Y:S01]  /*70e0*/  @!P0 FFMA.FTZ R8, R12, R13, R8 ;  /* 0x0000000d0c088223 */ /* 0x000fe20000010008 */
[----:B------:R-:W-:Y:S01]  /*70f0*/  @!P0 MOV R12, R19 ;  /* 0x00000013000c8202 */ /* 0x000fe20000000f00 */
[--C-:B------:R-:W-:Y:S01]  /*7100*/  @!P0 HADD2.F32 R13, -RZ, R39.reuse.H0_H0 ;  /* 0x20000027ff0d8230 */ /* 0x100fe20000004100 */
[----:B------:R-:W-:Y:S01]  /*7110*/  @!P0 F2FP.PACK_AB R2, R43, R73 ;  /* 0x000000492b02823e */ /* 0x000fe200000000ff */
[----:B------:R-:W-:Y:S01]  /*7120*/  @!P0 HADD2.F32 R15, -RZ, R60.H0_H0 ;  /* 0x2000003cff0f8230 */ /* 0x000fe20000004100 */
[----:B------:R-:W-:Y:S01]  /*7130*/  @!P0 F2FP.PACK_AB R7, R8, R7 ;  /* 0x000000070807823e */ /* 0x000fe200000000ff */
[--C-:B------:R-:W-:Y:S01]  /*7140*/  @!P0 HADD2.F32 R10, -RZ, R12.reuse.H0_H0 ;  /* 0x2000000cff0a8230 */ /* 0x100fe20000004100 */
[C---:B------:R-:W-:Y:S01]  /*7150*/  @!P0 FMUL.FTZ R40, R13.reuse, R9 ;  /* 0x000000090d288220 */ /* 0x040fe20000410000 */
[----:B------:R-:W-:Y:S01]  /*7160*/  @!P0 HADD2.F32 R12, -RZ, R12.H1_H1 ;  /* 0x3000000cff0c8230 */ /* 0x000fe20000004100 */
[----:B------:R-:W-:Y:S02]  /*7170*/  @!P0 IMAD.MOV.U32 R18, RZ, RZ, R2 ;  /* 0x000000ffff128224 */ /* 0x000fe400078e0002 */
[C---:B------:R-:W-:Y:S02]  /*7180*/  @!P0 FFMA.FTZ R40, R10.reuse, R15, -R40 ;  /* 0x0000000f0a288223 */ /* 0x040fe40000010828 */
[----:B------:R-:W-:Y:S01]  /*7190*/  @!P0 FMUL.FTZ R9, R10, R9 ;  /* 0x000000090a098220 */ /* 0x000fe20000410000 */
[----:B------:R-:W-:Y:S01]  /*71a0*/  @!P0 HADD2.F32 R10, -RZ, R14.H0_H0 ;  /* 0x2000000eff0a8230 */ /* 0x000fe20000004100 */
[----:B------:R-:W-:Y:S01]  /*71b0*/  @!P0 IMAD.MOV.U32 R46, RZ, RZ, R7 ;  /* 0x000000ffff2e8224 */ /* 0x000fe200078e0007 */
[----:B------:R-:W-:Y:S01]  /*71c0*/  @!P0 HADD2.F32 R14, -RZ, R39.H1_H1 ;  /* 0x30000027ff0e8230 */ /* 0x000fe20000004100 */
[----:B------:R-:W-:Y:S01]  /*71d0*/  @!P0 FFMA.FTZ R9, R13, R15, R9 ;  /* 0x0000000f0d098223 */ /* 0x000fe20000010009 */
[----:B------:R-:W-:Y:S03]  /*71e0*/  @!P0 HADD2.F32 R13, -RZ, R42.H0_H0 ;  /* 0x2000002aff0d8230 */ /* 0x000fe60000004100 */
[-C--:B------:R-:W-:Y:S02]  /*71f0*/  @!P0 FMUL.FTZ R15, R14, R10.reuse ;  /* 0x0000000a0e0f8220 */ /* 0x080fe40000410000 */
[C---:B------:R-:W-:Y:S02]  /*7200*/  @!P0 FMUL.FTZ R10, R12.reuse, R10 ;  /* 0x0000000a0c0a8220 */ /* 0x040fe40000410000 */
[-C--:B------:R-:W-:Y:S01]  /*7210*/  @!P0 FFMA.FTZ R41, R12, R13.reuse, -R15 ;  /* 0x0000000d0c298223 */ /* 0x080fe2000001080f */
[-C--:B------:R-:W-:Y:S01]  /*7220*/  IADD3 R12, P4, P3, R80, R76.reuse, R99 ;  /* 0x0000004c500c7210 */ /* 0x080fe20007b9e063 */
[----:B------:R-:W-:Y:S03]  /*7230*/  @!P0 FFMA.FTZ R10, R14, R13, R10 ;  /* 0x0000000d0e0a8223 */ /* 0x000fe6000001000a */
[----:B------:R-:W-:Y:S02]  /*7240*/  IADD3.X R15, R82, R77, R101, P4, P3 ;  /* 0x0000004d520f7210 */ /* 0x000fe400027e6465 */
[----:B------:R-:W-:Y:S02]  /*7250*/  LEA R14, P3, R12, c[0x0][0x1c8], 0x1 ;  /* 0x000072000c0e7a11 */ /* 0x000fe400078608ff */
[----:B------:R-:W-:Y:S02]  /*7260*/  @!P0 F2FP.PACK_AB R9, R10, R9 ;  /* 0x000000090a09823e */ /* 0x000fe400000000ff */
[----:B------:R-:W-:Y:S02]  /*7270*/  LEA.HI.X R15, R12, c[0x0][0x1cc], R15, 0x1, P3 ;  /* 0x000073000c0f7a11 */ /* 0x000fe400018f0c0f */
[----:B------:R-:W-:Y:S02]  /*7280*/  ISETP.GE.AND P3, PT, R72, c[0x0][0x1d4], PT ;  /* 0x0000750048007a0c */ /* 0x000fe40003f66270 */
[----:B------:R-:W-:Y:S11]  /*7290*/  @!P0 MOV R47, R9 ;  /* 0x00000009002f8202 */ /* 0x000ff60000000f00 */
[--C-:B------:R-:W-:Y:S02]  /*72a0*/  @!P3 SHF.R.S32.HI R12, RZ, 0x1f, R72.reuse ;  /* 0x0000001fff0cb819 */ /* 0x100fe40000011448 */
[----:B------:R-:W-:Y:S04]  /*72b0*/  @!P3 IADD3 R13, P5, P4, R80, R76, R72 ;  /* 0x0000004c500db210 */ /* 0x000fe80007cbe048 */
[----:B------:R-:W-:Y:S02]  /*72c0*/  @!P3 IADD3.X R39, R82, R77, R12, P5, P4 ;  /* 0x0000004d5227b210 */ /* 0x000fe40002fe840c */
[C---:B------:R-:W-:Y:S04]  /*72d0*/  @!P3 LEA R12, P4, R13.reuse, c[0x0][0x1c8], 0x1 ;  /* 0x000072000d0cba11 */ /* 0x040fe800078808ff */
[----:B------:R-:W-:Y:S02]  /*72e0*/  @!P3 LEA.HI.X R13, R13, c[0x0][0x1cc], R39, 0x1, P4 ;  /* 0x000073000d0dba11 */ /* 0x000fe400020f0c27 */
[----:B------:R-:W-:Y:S04]  /*72f0*/  @!P0 F2FP.PACK_AB R39, R41, R40 ;  /* 0x000000282927823e */ /* 0x000fe800000000ff */
[----:B------:R-:W-:Y:S05]  /*7300*/  @!P0 MOV R19, R39 ;  /* 0x0000002700138202 */ /* 0x000fea0000000f00 */
[----:B------:R1:W-:Y:S08]  /*7310*/  STG.E.128 [R14.64], R16 ;  /* 0x000000100e007986 */ /* 0x0003f0000c101d0c */
[----:B------:R1:W-:Y:S02]  /*7320*/  @!P3 STG.E.128 [R12.64], R44 ;  /* 0x0000002c0c00b986 */ /* 0x0003e4000c101d0c */
.L_x_1871:
[----:B------:R-:W-:Y:S05]  /*7330*/  BSYNC B0 ;  /* 0x0000000000007941 */ /* 0x000fea0003800000 */
.L_x_1870:
[----:B------:R-:W-:Y:S11]  /*7340*/  ISETP.GE.AND P0, PT, R144, c[0x0][0x1d4], PT ;  /* 0x0000750090007a0c */ /* 0x000ff60003f06270 */
[----:B------:R-:W-:Y:S02]  /*7350*/  @!UPT UIADD3 URZ, URZ, URZ, URZ ;  /* 0x0000003f3f3ff290 */ /* 0x000fe4000fffe03f */
[----:B------:R-:W-:-:S05]  /*7360*/  @P0 BRA `(.L_x_1869) ;  /* 0x000007c000000947 */ /* 0x000fca0003800000 */
[----:B------:R-:W-:Y:S01]  /*7370*/  SEL R0, R70, R69, !P2 ;  /* 0x0000004546007207 */ /* 0x000fe20005000000 */
[----:B-1----:R-:W1:Y:S01]  /*7380*/  LDS.128 R16, [R116+0xa080] ;  /* 0x00a0800074107984 */ /* 0x002e620000000c00 */
[----:B------:R-:W-:Y:S02]  /*7390*/  ISETP.GE.AND P0, PT, R144, c[0x0][0x27c], PT ;  /* 0x00009f0090007a0c */ /* 0x000fe40003f06270 */
[----:B------:R-:W-:Y:S04]  /*73a0*/  SHF.R.S32.HI R2, RZ, 0x1f, R0 ;  /* 0x0000001fff027819 */ /* 0x000fe80000011400 */
[----:B------:R-:W-:Y:S04]  /*73b0*/  LEA.HI R0, R2, R0, RZ, 0x4 ;  /* 0x0000000002007211 */ /* 0x000fe800078f20ff */
[----:B------:R-:W-:Y:S03]  /*73c0*/  LEA.HI.SX32 R0, R0, R67, 0x1c ;  /* 0x0000004300007211 */ /* 0x000fe600078fe2ff */
[----:B------:R-:W-:Y:S01]  /*73d0*/  @!P0 SHF.R.U64 R7, R20, 0x10, R21 ;  /* 0x0000001014078819 */ /* 0x000fe20000001215 */
[----:B------:R-:W-:Y:S01]  /*73e0*/  @!P0 HADD2.F32 R10, -RZ, R60.H1_H1 ;  /* 0x3000003cff0a8230 */ /* 0x000fe20000004100 */
[----:B------:R-:W-:Y:S01]  /*73f0*/  IMAD.SHL.U32 R39, R0, 0x8, RZ ;  /* 0x0000000800277824 */ /* 0x000fe200078e00ff */
[----:B------:R-:W-:Y:S02]  /*7400*/  SHF.R.S32.HI R2, RZ, 0x1f, R0 ;  /* 0x0000001fff027819 */ /* 0x000fe40000011400 */
[--C-:B------:R-:W-:Y:S01]  /*7410*/  @!P0 SHF.R.U64 R13, R48, 0x10, R49.reuse ;  /* 0x00000010300d8819 */ /* 0x100fe20000001231 */
[----:B------:R-:W-:Y:S01]  /*7420*/  @!P0 HADD2.F32 R7, -RZ, R7.H0_H0 ;  /* 0x20000007ff078230 */ /* 0x000fe20000004100 */
[----:B------:R-:W-:Y:S02]  /*7430*/  LEA.HI R2, R2, R0, RZ, 0x3 ;  /* 0x0000000002027211 */ /* 0x000fe400078f18ff */
[----:B------:R-:W-:Y:S02]  /*7440*/  @!P0 SHF.R.U32.HI R14, RZ, 0x10, R49 ;  /* 0x00000010ff0e8819 */ /* 0x000fe40000011631 */
[----:B------:R-:W-:Y:S02]  /*7450*/  SHF.R.S32.HI R0, RZ, 0x3, R2 ;  /* 0x00000003ff007819 */ /* 0x000fe40000011402 */
[----:B------:R-:W-:Y:S02]  /*7460*/  LOP3.LUT R2, R242, 0x38, R39, 0xf8, !PT ;  /* 0x00000038f2027812 */ /* 0x000fe400078ef827 */
[----:B------:R-:W-:Y:S01]  /*7470*/  @!P0 SHF.R.U32.HI R8, RZ, 0x10, R21 ;  /* 0x00000010ff088819 */ /* 0x000fe20000011615 */
[----:B------:R-:W-:Y:S01]  /*7480*/  IMAD R0, R0, 0xc00, R6 ;  /* 0x00000c0000007824 */ /* 0x000fe200078e0206 */
[----:B------:R-:W-:Y:S02]  /*7490*/  LOP3.LUT R2, R2, R156, RZ, 0x3c, !PT ;  /* 0x0000009c02027212 */ /* 0x000fe400078e3cff */
[----:B------:R-:W-:Y:S01]  /*74a0*/  @!P0 SHF.R.U32.HI R21, RZ, 0x10, R51 ;  /* 0x00000010ff158819 */ /* 0x000fe20000011633 */
[----:B------:R-:W-:Y:S02]  /*74b0*/  @!P0 HADD2.F32 R8, -RZ, R8.H0_H0 ;  /* 0x20000008ff088230 */ /* 0x000fe40000004100 */
[----:B------:R-:W-:Y:S01]  /*74c0*/  IMAD.IADD R0, R0, 0x1, R2 ;  /* 0x0000000100007824 */ /* 0x000fe200078e0202 */
[----:B------:R-:W-:Y:S02]  /*74d0*/  @!P0 HADD2.F32 R2, -RZ, R32.H0_H0 ;  /* 0x20000020ff028230 */ /* 0x000fe40000004100 */
[----:B------:R-:W-:Y:S01]  /*74e0*/  @!P0 HADD2.F32 R21, -RZ, R21.H0_H0 ;  /* 0x20000015ff158230 */ /* 0x000fe20000004100 */
[----:B-1----:R-:W-:Y:S01]  /*74f0*/  @!P0 IMAD.MOV.U32 R3, RZ, RZ, R16 ;  /* 0x000000ffff038224 */ /* 0x002fe200078e0010 */
[----:B------:R-:W-:Y:S04]  /*7500*/  SHF.L.U32 R0, R0, 0x1, RZ ;  /* 0x0000000100007819 */ /* 0x000fe800000006ff */
[--C-:B------:R-:W-:Y:S01]  /*7510*/  @!P0 HADD2.F32 R5, -RZ, R3.reuse.H0_H0 ;  /* 0x20000003ff058230 */ /* 0x100fe20000004100 */
[----:B------:R1:W2:Y:S01]  /*7520*/  LDS.128 R40, [R0+0xa080] ;  /* 0x00a0800000287984 */ /* 0x0002a20000000c00 */
[----:B------:R-:W-:Y:S03]  /*7530*/  @!P0 HADD2.F32 R3, -RZ, R3.H1_H1 ;  /* 0x30000003ff038230 */ /* 0x000fe60000004100 */
[----:B-1----:R-:W-:Y:S02]  /*7540*/  @!P0 FMUL.FTZ R0, R5, R2 ;  /* 0x0000000205008220 */ /* 0x002fe40000410000 */
[----:B--2---:R-:W-:Y:S01]  /*7550*/  @!P0 IMAD.MOV.U32 R20, RZ, RZ, R43 ;  /* 0x000000ffff148224 */ /* 0x004fe200078e002b */
[----:B------:R-:W-:Y:S05]  /*7560*/  @!P0 MOV R12, R40 ;  /* 0x00000028000c8202 */ /* 0x000fea0000000f00 */
[--C-:B------:R-:W-:Y:S02]  /*7570*/  @!P0 HADD2.F32 R9, -RZ, R12.reuse.H0_H0 ;  /* 0x2000000cff098230 */ /* 0x100fe40000004100 */
[----:B------:R-:W-:Y:S03]  /*7580*/  @!P0 HADD2.F32 R12, -RZ, R12.H1_H1 ;  /* 0x3000000cff0c8230 */ /* 0x000fe60000004100 */
[C---:B------:R-:W-:Y:S02]  /*7590*/  @!P0 FMUL.FTZ R2, R9.reuse, R2 ;  /* 0x0000000209028220 */ /* 0x040fe40000410000 */
[-C--:B------:R-:W-:Y:S01]  /*75a0*/  @!P0 FFMA.FTZ R0, R9, R10.reuse, R0 ;  /* 0x0000000a09008223 */ /* 0x080fe20000010000 */
[----:B------:R-:W-:Y:S01]  /*75b0*/  @!P0 HADD2.F32 R9, -RZ, R13.H0_H0 ;  /* 0x2000000dff098230 */ /* 0x000fe20000004100 */
[----:B------:R-:W-:Y:S02]  /*75c0*/  @!P0 IMAD.MOV.U32 R13, RZ, RZ, R41 ;  /* 0x000000ffff0d8224 */ /* 0x000fe400078e0029 */
[----:B------:R-:W-:Y:S02]  /*75d0*/  @!P0 FFMA.FTZ R45, R5, R10, -R2 ;  /* 0x0000000a052d8223 */ /* 0x000fe40000010802 */
[CC--:B------:R-:W-:Y:S01]  /*75e0*/  @!P0 FMUL.FTZ R2, R3.reuse, R7.reuse ;  /* 0x0000000703028220 */ /* 0x0c0fe20000410000 */
[--C-:B------:R-:W-:Y:S01]  /*75f0*/  @!P0 HADD2.F32 R10, -RZ, R13.reuse.H0_H0 ;  /* 0x2000000dff0a8230 */ /* 0x100fe20000004100 */
[C---:B------:R-:W-:Y:S01]  /*7600*/  @!P0 FMUL.FTZ R15, R12.reuse, R7 ;  /* 0x000000070c0f8220 */ /* 0x040fe20000410000 */
[----:B------:R-:W-:Y:S01]  /*7610*/  @!P0 MOV R7, R17 ;  /* 0x0000001100078202 */ /* 0x000fe20000000f00 */
[-C--:B------:R-:W-:Y:S01]  /*7620*/  @!P0 FFMA.FTZ R2, R12, R9.reuse, R2 ;  /* 0x000000090c028223 */ /* 0x080fe20000010002 */
[----:B------:R-:W-:Y:S01]  /*7630*/  @!P0 HADD2.F32 R12, -RZ, R13.H1_H1 ;  /* 0x3000000dff0c8230 */ /* 0x000fe20000004100 */
[----:B------:R-:W-:Y:S01]  /*7640*/  @!P0 FFMA.FTZ R44, R3, R9, -R15 ;  /* 0x00000009032c8223 */ /* 0x000fe2000001080f */
[----:B------:R-:W-:Y:S02]  /*7650*/  @!P0 HADD2.F32 R3, -RZ, R32.H1_H1 ;  /* 0x30000020ff038230 */ /* 0x000fe40000004100 */
[--C-:B------:R-:W-:Y:S01]  /*7660*/  @!P0 HADD2.F32 R5, -RZ, R7.reuse.H0_H0 ;  /* 0x20000007ff058230 */ /* 0x100fe20000004100 */
[----:B------:R-:W-:Y:S01]  /*7670*/  @!P0 F2FP.PACK_AB R0, R2, R0 ;  /* 0x000000000200823e */ /* 0x000fe200000000ff */
[----:B------:R-:W-:Y:S01]  /*7680*/  @!P0 HADD2.F32 R7, -RZ, R7.H1_H1 ;  /* 0x30000007ff078230 */ /* 0x000fe20000004100 */
[-C--:B------:R-:W-:Y:S01]  /*7690*/  @!P0 FMUL.FTZ R15, R10, R3.reuse ;  /* 0x000000030a0f8220 */ /* 0x080fe20000410000 */
[----:B------:R-:W-:Y:S01]  /*76a0*/  @!P0 HADD2.F32 R13, -RZ, R14.H0_H0 ;  /* 0x2000000eff0d8230 */ /* 0x000fe20000004100 */
[----:B------:R-:W-:Y:S01]  /*76b0*/  @!P0 FMUL.FTZ R14, R12, R8 ;  /* 0x000000080c0e8220 */ /* 0x000fe20000410000 */
[----:B------:R-:W-:Y:S01]  /*76c0*/  @!P0 HADD2.F32 R9, -RZ, R61.H0_H0 ;  /* 0x2000003dff098230 */ /* 0x000fe20000004100 */
[----:B------:R-:W-:Y:S01]  /*76d0*/  @!P0 FMUL.FTZ R3, R5, R3 ;  /* 0x0000000305038220 */ /* 0x000fe20000410000 */
[----:B------:R-:W-:Y:S01]  /*76e0*/  @!P0 F2FP.PACK_AB R44, R44, R45 ;  /* 0x0000002d2c2c823e */ /* 0x000fe200000000ff */
[----:B------:R-:W-:Y:S02]  /*76f0*/  @!P0 FFMA.FTZ R32, R7, R13, -R14 ;  /* 0x0000000d07208223 */ /* 0x000fe4000001080e */
[----:B------:R-:W-:Y:S02]  /*7700*/  @!P0 IMAD.MOV.U32 R14, RZ, RZ, R42 ;  /* 0x000000ffff0e8224 */ /* 0x000fe400078e002a */
[-C--:B------:R-:W-:Y:S01]  /*7710*/  @!P0 FFMA.FTZ R49, R5, R9.reuse, -R15 ;  /* 0x0000000905318223 */ /* 0x080fe2000001080f */
[----:B------:R-:W-:Y:S01]  /*7720*/  @!P0 HADD2.F32 R15, -RZ, R62.H0_H0 ;  /* 0x2000003eff0f8230 */ /* 0x000fe20000004100 */
[----:B------:R-:W-:Y:S01]  /*7730*/  @!P0 FFMA.FTZ R3, R10, R9, R3 ;  /* 0x000000090a038223 */ /* 0x000fe20000010003 */
[----:B------:R-:W-:Y:S01]  /*7740*/  @!P0 MOV R9, R18 ;  /* 0x0000001200098202 */ /* 0x000fe20000000f00 */
[----:B------:R-:W-:Y:S01]  /*7750*/  @!P0 FMUL.FTZ R5, R7, R8 ;  /* 0x0000000807058220 */ /* 0x000fe20000410000 */
[----:B------:R-:W-:Y:S01]  /*7760*/  @!P0 HADD2.F32 R7, -RZ, R33.H0_H0 ;  /* 0x20000021ff078230 */ /* 0x000fe20000004100 */
[----:B------:R-:W-:Y:S01]  /*7770*/  @!P0 IMAD.MOV.U32 R16, RZ, RZ, R44 ;  /* 0x000000ffff108224 */ /* 0x000fe200078e002c */
[--C-:B------:R-:W-:Y:S01]  /*7780*/  @!P0 HADD2.F32 R10, -RZ, R14.reuse.H0_H0 ;  /* 0x2000000eff0a8230 */ /* 0x100fe20000004100 */
[----:B------:R-:W-:Y:S01]  /*7790*/  @!P0 FFMA.FTZ R5, R12, R13, R5 ;  /* 0x0000000d0c058223 */ /* 0x000fe20000010005 */
[----:B------:R-:W-:Y:S01]  /*77a0*/  @!P0 HADD2.F32 R8, -RZ, R9.H0_H0 ;  /* 0x20000009ff088230 */ /* 0x000fe20000004100 */
[----:B------:R-:W-:Y:S01]  /*77b0*/  @!P0 IMAD.MOV.U32 R40, RZ, RZ, R0 ;  /* 0x000000ffff288224 */ /* 0x000fe200078e0000 */
[----:B------:R-:W-:Y:S01]  /*77c0*/  @!P0 HADD2.F32 R12, -RZ, R61.H1_H1 ;  /* 0x3000003dff0c8230 */ /* 0x000fe20000004100 */
[----:B------:R-:W-:Y:S01]  /*77d0*/  @!P0 FMUL.FTZ R13, R10, R7 ;  /* 0x000000070a0d8220 */ /* 0x000fe20000410000 */
[----:B------:R-:W-:Y:S01]  /*77e0*/  @!P0 F2FP.PACK_AB R3, R5, R3 ;  /* 0x000000030503823e */ /* 0x000fe200000000ff */
[C---:B------:R-:W-:Y:S01]  /*77f0*/  @!P0 FMUL.FTZ R7, R8.reuse, R7 ;  /* 0x0000000708078220 */ /* 0x040fe20000410000 */
[----:B------:R-:W-:Y:S01]  /*7800*/  @!P0 HADD2.F32 R9, -RZ, R9.H1_H1 ;  /* 0x30000009ff098230 */ /* 0x000fe20000004100 */
[-C--:B------:R-:W-:Y:S01]  /*7810*/  @!P0 FFMA.FTZ R48, R8, R12.reuse, -R13 ;  /* 0x0000000c08308223 */ /* 0x080fe2000001080d */
[----:B------:R-:W-:Y:S01]  /*7820*/  @!P0 SHF.R.U64 R8, R22, 0x10, R23 ;  /* 0x0000001016088819 */ /* 0x000fe20000001217 */
[----:B------:R-:W-:Y:S01]  /*7830*/  @!P0 FFMA.FTZ R7, R10, R12, R7 ;  /* 0x0000000c0a078223 */ /* 0x000fe20000010007 */
[----:B------:R-:W-:Y:S01]  /*7840*/  @!P0 SHF.R.U64 R12, R50, 0x10, R51 ;  /* 0x00000010320c8819 */ /* 0x000fe20000001233 */
[----:B------:R-:W-:Y:S01]  /*7850*/  @!P0 HADD2.F32 R10, -RZ, R14.H1_H1 ;  /* 0x3000000eff0a8230 */ /* 0x000fe20000004100 */
[----:B------:R-:W-:Y:S01]  /*7860*/  @!P0 SHF.R.U32.HI R13, RZ, 0x10, R23 ;  /* 0x00000010ff0d8819 */ /* 0x000fe20000011617 */
[----:B------:R-:W-:Y:S01]  /*7870*/  @!P0 HADD2.F32 R8, -RZ, R8.H0_H0 ;  /* 0x20000008ff088230 */ /* 0x000fe20000004100 */
[----:B------:R-:W-:Y:S01]  /*7880*/  @!P0 MOV R41, R3 ;  /* 0x0000000300298202 */ /* 0x000fe20000000f00 */
[----:B------:R-:W-:Y:S02]  /*7890*/  @!P0 HADD2.F32 R12, -RZ, R12.H0_H0 ;  /* 0x2000000cff0c8230 */ /* 0x000fe40000004100 */
[----:B------:R-:W-:Y:S01]  /*78a0*/  @!P0 HADD2.F32 R13, -RZ, R13.H0_H0 ;  /* 0x2000000dff0d8230 */ /* 0x000fe20000004100 */
[-C--:B------:R-:W-:Y:S02]  /*78b0*/  @!P0 FMUL.FTZ R14, R10, R8.reuse ;  /* 0x000000080a0e8220 */ /* 0x080fe40000410000 */
[C---:B------:R-:W-:Y:S02]  /*78c0*/  @!P0 FMUL.FTZ R8, R9.reuse, R8 ;  /* 0x0000000809088220 */ /* 0x040fe40000410000 */
[-C--:B------:R-:W-:Y:S01]  /*78d0*/  @!P0 FFMA.FTZ R47, R9, R12.reuse, -R14 ;  /* 0x0000000c092f8223 */ /* 0x080fe2000001080e */
[----:B------:R-:W-:Y:S01]  /*78e0*/  @!P0 HADD2.F32 R9, -RZ, R33.H1_H1 ;  /* 0x30000021ff098230 */ /* 0x000fe20000004100 */
[----:B------:R-:W-:Y:S01]  /*78f0*/  @!P0 F2FP.PACK_AB R33, R32, R49 ;  /* 0x000000312021823e */ /* 0x000fe200000000ff */
[----:B------:R-:W-:Y:S01]  /*7900*/  @!P0 FFMA.FTZ R8, R10, R12, R8 ;  /* 0x0000000c0a088223 */ /* 0x000fe20000010008 */
[----:B------:R-:W-:Y:S01]  /*7910*/  @!P0 MOV R12, R19 ;  /* 0x00000013000c8202 */ /* 0x000fe20000000f00 */
[--C-:B------:R-:W-:Y:S01]  /*7920*/  @!P0 HADD2.F32 R14, -RZ, R20.reuse.H0_H0 ;  /* 0x20000014ff0e8230 */ /* 0x100fe20000004100 */
[----:B------:R-:W-:Y:S01]  /*7930*/  @!P0 MOV R17, R33 ;  /* 0x0000002100118202 */ /* 0x000fe20000000f00 */
[----:B------:R-:W-:Y:S01]  /*7940*/  @!P0 HADD2.F32 R20, -RZ, R20.H1_H1 ;  /* 0x30000014ff148230 */ /* 0x000fe20000004100 */
[----:B------:R-:W-:Y:S01]  /*7950*/  @!P0 F2FP.PACK_AB R7, R8, R7 ;  /* 0x000000070807823e */ /* 0x000fe200000000ff */
[--C-:B------:R-:W-:Y:S01]  /*7960*/  @!P0 HADD2.F32 R10, -RZ, R12.reuse.H0_H0 ;  /* 0x2000000cff0a8230 */ /* 0x100fe20000004100 */
[----:B------:R-:W-:Y:S03]  /*7970*/  @!P0 FMUL.FTZ R22, R14, R9 ;  /* 0x000000090e168220 */ /* 0x000fe60000410000 */
[----:B------:R-:W-:Y:S02]  /*7980*/  @!P0 IMAD.MOV.U32 R42, RZ, RZ, R7 ;  /* 0x000000ffff2a8224 */ /* 0x000fe400078e0007 */
[C---:B------:R-:W-:Y:S02]  /*7990*/  @!P0 FFMA.FTZ R46, R10.reuse, R15, -R22 ;  /* 0x0000000f0a2e8223 */ /* 0x040fe40000010816 */
[----:B------:R-:W-:Y:S01]  /*79a0*/  @!P0 FMUL.FTZ R9, R10, R9 ;  /* 0x000000090a098220 */ /* 0x000fe20000410000 */
[----:B------:R-:W-:Y:S01]  /*79b0*/  @!P0 HADD2.F32 R10, -RZ, R12.H1_H1 ;  /* 0x3000000cff0a8230 */ /* 0x000fe20000004100 */
[----:B------:R-:W-:Y:S02]  /*79c0*/  @!P0 FMUL.FTZ R12, R20, R13 ;  /* 0x0000000d140c8220 */ /* 0x000fe40000410000 */
[----:B------:R-:W-:Y:S02]  /*79d0*/  @!P0 FFMA.FTZ R9, R14, R15, R9 ;  /* 0x0000000f0e098223 */ /* 0x000fe40000010009 */
[----:B------:R-:W-:Y:S01]  /*79e0*/  @!P0 FFMA.FTZ R45, R10, R21, -R12 ;  /* 0x000000150a2d8223 */ /* 0x000fe2000001080c */
[----:B------:R-:W-:Y:S01]  /*79f0*/  IADD3 R12, P4, P3, R80, R76, R98 ;  /* 0x0000004c500c7210 */ /* 0x000fe20007b9e062 */
[----:B------:R-:W-:Y:S03]  /*7a00*/  @!P0 FMUL.FTZ R10, R10, R13 ;  /* 0x0000000d0a0a8220 */ /* 0x000fe60000410000 */
[----:B------:R-:W-:Y:S01]  /*7a10*/  IADD3.X R13, R82, R77, R100, P4, P3 ;  /* 0x0000004d520d7210 */ /* 0x000fe200027e6464 */
[----:B------:R-:W-:Y:S01]  /*7a20*/  @!P0 FFMA.FTZ R10, R20, R21, R10 ;  /* 0x00000015140a8223 */ /* 0x000fe2000001000a */
[C---:B------:R-:W-:Y:S02]  /*7a30*/  LEA R22, P3, R12.reuse, c[0x0][0x1c8], 0x1 ;  /* 0x000072000c167a11 */ /* 0x040fe400078608ff */
[----:B------:R-:W-:Y:S02]  /*7a40*/  @!P0 F2FP.PACK_AB R14, R45, R46 ;  /* 0x0000002e2d0e823e */ /* 0x000fe400000000ff */
[----:B------:R-:W-:Y:S02]  /*7a50*/  LEA.HI.X R23, R12, c[0x0][0x1cc], R13, 0x1, P3 ;  /* 0x000073000c177a11 */ /* 0x000fe400018f0c0d */
[----:B------:R-:W-:Y:S02]  /*7a60*/  ISETP.GE.AND P3, PT, R39, c[0x0][0x1d4], PT ;  /* 0x0000750027007a0c */ /* 0x000fe40003f66270 */
[----:B------:R-:W-:Y:S02]  /*7a70*/  @!P0 MOV R19, R14 ;  /* 0x0000000e00138202 */ /* 0x000fe40000000f00 */
[----:B------:R-:W-:Y:S04]  /*7a80*/  @!P0 F2FP.PACK_AB R9, R10, R9 ;  /* 0x000000090a09823e */ /* 0x000fe800000000ff */
[----:B------:R-:W-:Y:S05]  /*7a90*/  @!P0 MOV R43, R9 ;  /* 0x00000009002b8202 */ /* 0x000fea0000000f00 */
[--C-:B------:R-:W-:Y:S02]  /*7aa0*/  @!P3 SHF.R.S32.HI R12, RZ, 0x1f, R39.reuse ;  /* 0x0000001fff0cb819 */ /* 0x100fe40000011427 */
[----:B------:R-:W-:Y:S04]  /*7ab0*/  @!P3 IADD3 R13, P5, P4, R80, R76, R39 ;  /* 0x0000004c500db210 */ /* 0x000fe80007cbe027 */
[----:B------:R-:W-:Y:S02]  /*7ac0*/  @!P3 IADD3.X R32, R82, R77, R12, P5, P4 ;  /* 0x0000004d5220b210 */ /* 0x000fe40002fe840c */
[C---:B------:R-:W-:Y:S04]  /*7ad0*/  @!P3 LEA R12, P4, R13.reuse, c[0x0][0x1c8], 0x1 ;  /* 0x000072000d0cba11 */ /* 0x040fe800078808ff */
[----:B------:R-:W-:Y:S02]  /*7ae0*/  @!P3 LEA.HI.X R13, R13, c[0x0][0x1cc], R32, 0x1, P4 ;  /* 0x000073000d0dba11 */ /* 0x000fe400020f0c20 */
[----:B------:R-:W-:Y:S05]  /*7af0*/  @!P0 F2FP.PACK_AB R32, R47, R48 ;  /* 0x000000302f20823e */ /* 0x000fea00000000ff */
[----:B------:R-:W-:Y:S05]  /*7b00*/  @!P0 IMAD.MOV.U32 R18, RZ, RZ, R32 ;  /* 0x000000ffff128224 */ /* 0x000fea00078e0020 */
[----:B------:R1:W-:Y:S08]  /*7b10*/  STG.E.128 [R22.64], R16 ;  /* 0x0000001016007986 */ /* 0x0003f0000c101d0c */
[----:B------:R1:W-:Y:S02]  /*7b20*/  @!P3 STG.E.128 [R12.64], R40 ;  /* 0x000000280c00b986 */ /* 0x0003e4000c101d0c */
.L_x_1869:
[----:B------:R-:W-:Y:S05]  /*7b30*/  BSYNC B1 ;  /* 0x0000000000017941 */ /* 0x000fea0003800000 */
.L_x_1868:
[----:B------:R-:W-:Y:S04]  /*7b40*/  IADD3 R60, P0, R150, R74, RZ ;  /* 0x0000004a963c7210 */ /* 0x000fe80007f1e0ff */
[----:B------:R-:W-:Y:S01]  /*7b50*/  IADD3.X R61, R78, R119, RZ, P0, !PT ;  /* 0x000000774e3d7210 */ /* 0x000fe200007fe4ff */
[----:B------:R-:W-:-:S05]  /*7b60*/  @P6 BRA `(.L_x_1857) ;  /* 0x000012e000006947 */ /* 0x000fca0003800000 */
[----:B------:R-:W-:Y:S01]  /*7b70*/  ISETP.GE.AND P0, PT, R140, c[0x0][0x1d4], PT ;  /* 0x000075008c007a0c */ /* 0x000fe20003f06270 */
[----:B------:R-:W-:Y:S01]  /*7b80*/  @!UPT UIADD3 URZ, URZ, URZ, URZ ;  /* 0x0000003f3f3ff290 */ /* 0x000fe2000fffe03f */
[----:B------:R-:W-:Y:S11]  /*7b90*/  BSSY B0, `(.L_x_1872) ;  /* 0x000007f000007945 */ /* 0x000ff60003800000 */
[----:B------:R-:W-:-:S05]  /*7ba0*/  @P0 BRA `(.L_x_1873) ;  /* 0x000007d000000947 */ /* 0x000fca0003800000 */
[----:B------:R-:W-:Y:S01]  /*7bb0*/  SEL R0, R70, R69, !P1 ;  /* 0x0000004546007207 */ /* 0x000fe20004800000 */
[----:B-1----:R-:W1:Y:S01]  /*7bc0*/  LDS.128 R16, [R117+0xa080] ;  /* 0x00a0800075107984 */ /* 0x002e620000000c00 */
[----:B------:R-:W-:Y:S02]  /*7bd0*/  IADD3 R5, P3, P0, R80, R60, R99 ;  /* 0x0000003c50057210 */ /* 0x000fe4000787e063 */
[----:B------:R-:W-:Y:S02]  /*7be0*/  SHF.R.S32.HI R2, RZ, 0x1f, R0 ;  /* 0x0000001fff027819 */ /* 0x000fe40000011400 */
[-C--:B------:R-:W-:Y:S02]  /*7bf0*/  IADD3.X R8, R82, R61.reuse, R101, P3, P0 ;  /* 0x0000003d52087210 */ /* 0x080fe40001fe0465 */
[----:B------:R-:W-:Y:S04]  /*7c00*/  LEA.HI R0, R2, R0, RZ, 0x4 ;  /* 0x0000000002007211 */ /* 0x000fe800078f20ff */
[----:B------:R-:W-:Y:S05]  /*7c10*/  LEA.HI.SX32 R0, R0, R68, 0x1c ;  /* 0x0000004400007211 */ /* 0x000fea00078fe2ff */
[----:B------:R-:W-:Y:S05]  /*7c20*/  IMAD.SHL.U32 R3, R0, 0x8, RZ ;  /* 0x0000000800037824 */ /* 0x000fea00078e00ff */
[----:B------:R-:W-:Y:S11]  /*7c30*/  ISETP.GE.AND P3, PT, R3, c[0x0][0x1d4], PT ;  /* 0x0000750003007a0c */ /* 0x000ff60003f66270 */
[----:B------:R-:W-:Y:S02]  /*7c40*/  @!UPT UIADD3 URZ, URZ, URZ, URZ ;  /* 0x0000003f3f3ff290 */ /* 0x000fe4000fffe03f */
[--C-:B------:R-:W-:Y:S02]  /*7c50*/  @!P3 IADD3 R2, P4, P0, R80, R60, R3.reuse ;  /* 0x0000003c5002b210 */ /* 0x100fe4000789e003 */
[----:B------:R-:W-:Y:S04]  /*7c60*/  @!P3 SHF.R.S32.HI R7, RZ, 0x1f, R3 ;  /* 0x0000001fff07b819 */ /* 0x000fe80000011403 */
[----:B------:R-:W-:Y:S02]  /*7c70*/  @!P3 IADD3.X R7, R82, R61, R7, P4, P0 ;  /* 0x0000003d5207b210 */ /* 0x000fe400027e0407 */
[C---:B------:R-:W-:Y:S04]  /*7c80*/  LEA R48, P0, R5.reuse, c[0x0][0x1c8], 0x1 ;  /* 0x0000720005307a11 */ /* 0x040fe800078008ff */
[----:B------:R-:W-:Y:S02]  /*7c90*/  LEA.HI.X R49, R5, c[0x0][0x1cc], R8, 0x1, P0 ;  /* 0x0000730005317a11 */ /* 0x000fe400000f0c08 */
[C---:B------:R-:W-:Y:S04]  /*7ca0*/  @!P3 LEA R46, P0, R2.reuse, c[0x0][0x1c8], 0x1 ;  /* 0x00007200022eba11 */ /* 0x040fe800078008ff */
[----:B------:R-:W-:Y:S02]  /*7cb0*/  @!P3 LEA.HI.X R47, R2, c[0x0][0x1cc], R7, 0x1, P0 ;  /* 0x00007300022fba11 */ /* 0x000fe400000f0c07 */
[----:B------:R-:W-:Y:S02]  /*7cc0*/  SHF.R.S32.HI R2, RZ, 0x1f, R0 ;  /* 0x0000001fff027819 */ /* 0x000fe40000011400 */
[----:B------:R-:W-:Y:S02]  /*7cd0*/  ISETP.GE.AND P0, PT, R140, c[0x0][0x27c], PT ;  /* 0x00009f008c007a0c */ /* 0x000fe40003f06270 */
[----:B------:R-:W-:Y:S02]  /*7ce0*/  LEA.HI R0, R2, R0, RZ, 0x3 ;  /* 0x0000000002007211 */ /* 0x000fe400078f18ff */
[----:B------:R-:W-:Y:S02]  /*7cf0*/  LOP3.LUT R2, R241, 0x38, R3, 0xf8, !PT ;  /* 0x00000038f1027812 */ /* 0x000fe400078ef803 */
[----:B------:R-:W-:Y:S02]  /*7d00*/  SHF.R.S32.HI R0, RZ, 0x3, R0 ;  /* 0x00000003ff007819 */ /* 0x000fe40000011400 */
[----:B------:R-:W-:Y:S03]  /*7d10*/  LOP3.LUT R2, R2, R139, RZ, 0x3c, !PT ;  /* 0x0000008b02027212 */ /* 0x000fe600078e3cff */
[----:B------:R-:W-:Y:S02]  /*7d20*/  IMAD R0, R0, 0xc00, R11 ;  /* 0x00000c0000007824 */ /* 0x000fe400078e020b */
[----:B------:R-:W-:Y:S01]  /*7d30*/  @!P0 HADD2.F32 R12, -RZ, R62.H1_H1 ;  /* 0x3000003eff0c8230 */ /* 0x000fe20000004100 */
[----:B------:R-:W-:Y:S01]  /*7d40*/  @!P0 SHF.R.U64 R15, R52, 0x10, R53 ;  /* 0x00000010340f8819 */ /* 0x000fe20000001235 */
[----:B------:R-:W-:Y:S01]  /*7d50*/  IMAD.IADD R0, R0, 0x1, R2 ;  /* 0x0000000100007824 */ /* 0x000fe200078e0202 */
[----:B------:R-:W-:Y:S01]  /*7d60*/  @!P0 HADD2.F32 R2, -RZ, R34.H0_H0 ;  /* 0x20000022ff028230 */ /* 0x000fe20000004100 */
[----:B------:R-:W-:Y:S01]  /*7d70*/  @!P0 SHF.R.U64 R3, R24, 0x10, R25 ;  /* 0x0000001018038819 */ /* 0x000fe20000001219 */
[----:B------:R-:W-:Y:S01]  /*7d80*/  @!P0 HADD2.F32 R32, -RZ, R63.H1_H1 ;  /* 0x3000003fff208230 */ /* 0x000fe20000004100 */
[----:B------:R-:W-:Y:S01]  /*7d90*/  @!P0 SHF.R.U32.HI R22, RZ, 0x10, R53 ;  /* 0x00000010ff168819 */ /* 0x000fe20000011635 */
[----:B------:R-:W-:Y:S01]  /*7da0*/  @!P0 HADD2.F32 R15, -RZ, R15.H0_H0 ;  /* 0x2000000fff0f8230 */ /* 0x000fe20000004100 */
[----:B------:R-:W-:Y:S01]  /*7db0*/  SHF.L.U32 R0, R0, 0x1, RZ ;  /* 0x0000000100007819 */ /* 0x000fe200000006ff */
[----:B------:R-:W-:Y:S01]  /*7dc0*/  @!P0 HADD2.F32 R8, -RZ, R3.H0_H0 ;  /* 0x20000003ff088230 */ /* 0x000fe20000004100 */
[----:B------:R-:W-:Y:S01]  /*7dd0*/  @!P0 SHF.R.U32.HI R7, RZ, 0x10, R25 ;  /* 0x00000010ff078819 */ /* 0x000fe20000011619 */
[----:B------:R-:W-:Y:S01]  /*7de0*/  @!P0 HADD2.F32 R22, -RZ, R22.H0_H0 ;  /* 0x20000016ff168230 */ /* 0x000fe20000004100 */
[--C-:B------:R-:W-:Y:S01]  /*7df0*/  @!P0 SHF.R.U32.HI R10, RZ, 0x10, R27.reuse ;  /* 0x00000010ff0a8819 */ /* 0x100fe2000001161b */
[----:B------:R1:W2:Y:S01]  /*7e00*/  LDS.128 R40, [R0+0xa080] ;  /* 0x00a0800000287984 */ /* 0x0002a20000000c00 */
[----:B------:R-:W-:Y:S01]  /*7e10*/  @!P0 SHF.R.U64 R14, R26, 0x10, R27 ;  /* 0x000000101a0e8819 */ /* 0x000fe2000000121b */
[----:B------:R-:W-:Y:S01]  /*7e20*/  @!P0 HADD2.F32 R24, -RZ, R64.H0_H0 ;  /* 0x20000040ff188230 */ /* 0x000fe20000004100 */
[--C-:B------:R-:W-:Y:S02]  /*7e30*/  @!P0 SHF.R.U32.HI R23, RZ, 0x10, R55.reuse ;  /* 0x00000010ff178819 */ /* 0x100fe40000011637 */
[----:B------:R-:W-:Y:S01]  /*7e40*/  @!P0 SHF.R.U64 R26, R54, 0x10, R55 ;  /* 0x00000010361a8819 */ /* 0x000fe20000001237 */
[----:B------:R-:W-:Y:S04]  /*7e50*/  @!P0 HADD2.F32 R14, -RZ, R14.H0_H0 ;  /* 0x2000000eff0e8230 */ /* 0x000fe80000004100 */
[----:B------:R-:W-:Y:S01]  /*7e60*/  @!P0 HADD2.F32 R26, -RZ, R26.H0_H0 ;  /* 0x2000001aff1a8230 */ /* 0x000fe20000004100 */
[----:B-1----:R-:W-:Y:S05]  /*7e70*/  @!P0 IMAD.MOV.U32 R0, RZ, RZ, R16 ;  /* 0x000000ffff008224 */ /* 0x002fea00078e0010 */
[--C-:B------:R-:W-:Y:S02]  /*7e80*/  @!P0 HADD2.F32 R5, -RZ, R0.reuse.H0_H0 ;  /* 0x20000000ff058230 */ /* 0x100fe40000004100 */
[----:B------:R-:W-:Y:S03]  /*7e90*/  @!P0 HADD2.F32 R3, -RZ, R0.H1_H1 ;  /* 0x30000000ff038230 */ /* 0x000fe60000004100 */
[----:B------:R-:W-:Y:S01]  /*7ea0*/  @!P0 FMUL.FTZ R0, R5, R2 ;  /* 0x0000000205008220 */ /* 0x000fe20000410000 */
[----:B--2---:R-:W-:Y:S05]  /*7eb0*/  @!P0 MOV R13, R40 ;  /* 0x00000028000d8202 */ /* 0x004fea0000000f00 */
[--C-:B------:R-:W-:Y:S02]  /*7ec0*/  @!P0 HADD2.F32 R9, -RZ, R13.reuse.H0_H0 ;  /* 0x2000000dff098230 */ /* 0x100fe40000004100 */
[----:B------:R-:W-:Y:S03]  /*7ed0*/  @!P0 HADD2.F32 R13, -RZ, R13.H1_H1 ;  /* 0x3000000dff0d8230 */ /* 0x000fe60000004100 */
[C---:B------:R-:W-:Y:S02]  /*7ee0*/  @!P0 FMUL.FTZ R21, R9.reuse, R2 ;  /* 0x0000000209158220 */ /* 0x040fe40000410000 */
[-C--:B------:R-:W-:Y:S01]  /*7ef0*/  @!P0 FFMA.FTZ R0, R9, R12.reuse, R0 ;  /* 0x0000000c09008223 */ /* 0x080fe20000010000 */
[----:B------:R-:W-:Y:S01]  /*7f00*/  @!P0 HADD2.F32 R9, -RZ, R7.H0_H0 ;  /* 0x20000007ff098230 */ /* 0x000fe20000004100 */
[----:B------:R-:W-:Y:S01]  /*7f10*/  @!P0 FFMA.FTZ R53, R5, R12, -R21 ;  /* 0x0000000c05358223 */ /* 0x000fe20000010815 */
[----:B------:R-:W-:Y:S01]  /*7f20*/  @!P0 MOV R5, R17 ;  /* 0x0000001100058202 */ /* 0x000fe20000000f00 */
[----:B------:R-:W-:Y:S02]  /*7f30*/  @!P0 IMAD.MOV.U32 R12, RZ, RZ, R41 ;  /* 0x000000ffff0c8224 */ /* 0x000fe400078e0029 */
[-C--:B------:R-:W-:Y:S02]  /*7f40*/  @!P0 FMUL.FTZ R20, R13, R8.reuse ;  /* 0x000000080d148220 */ /* 0x080fe40000410000 */
[C---:B------:R-:W-:Y:S01]  /*7f50*/  @!P0 FMUL.FTZ R2, R3.reuse, R8 ;  /* 0x0000000803028220 */ /* 0x040fe20000410000 */
[----:B------:R-:W-:Y:S01]  /*7f60*/  @!P0 HADD2.F32 R8, -RZ, R5.H0_H0 ;  /* 0x20000005ff088230 */ /* 0x000fe20000004100 */
[-C--:B------:R-:W-:Y:S01]  /*7f70*/  @!P0 FFMA.FTZ R52, R3, R15.reuse, -R20 ;  /* 0x0000000f03348223 */ /* 0x080fe20000010814 */
[----:B------:R-:W-:Y:S01]  /*7f80*/  @!P0 HADD2.F32 R3, -RZ, R34.H1_H1 ;  /* 0x30000022ff038230 */ /* 0x000fe20000004100 */
[----:B------:R-:W-:Y:S01]  /*7f90*/  @!P0 FFMA.FTZ R2, R13, R15, R2 ;  /* 0x0000000f0d028223 */ /* 0x000fe20000010002 */
[--C-:B------:R-:W-:Y:S02]  /*7fa0*/  @!P0 HADD2.F32 R15, -RZ, R12.reuse.H0_H0 ;  /* 0x2000000cff0f8230 */ /* 0x100fe40000004100 */
[----:B------:R-:W-:Y:S02]  /*7fb0*/  @!P0 HADD2.F32 R20, -RZ, R63.H0_H0 ;  /* 0x2000003fff148230 */ /* 0x000fe40000004100 */
[----:B------:R-:W-:Y:S01]  /*7fc0*/  @!P0 HADD2.F32 R21, -RZ, R12.H1_H1 ;  /* 0x3000000cff158230 */ /* 0x000fe20000004100 */
[----:B------:R-:W-:Y:S01]  /*7fd0*/  @!P0 F2FP.PACK_AB R0, R2, R0 ;  /* 0x000000000200823e */ /* 0x000fe200000000ff */
[----:B------:R-:W-:Y:S01]  /*7fe0*/  @!P0 HADD2.F32 R7, -RZ, R5.H1_H1 ;  /* 0x30000005ff078230 */ /* 0x000fe20000004100 */
[----:B------:R-:W-:Y:S01]  /*7ff0*/  @!P0 FMUL.FTZ R5, R15, R3 ;  /* 0x000000030f058220 */ /* 0x000fe20000410000 */
[----:B------:R-:W-:Y:S01]  /*8000*/  @!P0 HADD2.F32 R34, -RZ, R23.H0_H0 ;  /* 0x20000017ff228230 */ /* 0x000fe20000004100 */
[-C--:B------:R-:W-:Y:S02]  /*8010*/  @!P0 FMUL.FTZ R12, R21, R9.reuse ;  /* 0x00000009150c8220 */ /* 0x080fe40000410000 */
[C---:B------:R-:W-:Y:S02]  /*8020*/  @!P0 FFMA.FTZ R51, R8.reuse, R20, -R5 ;  /* 0x0000001408338223 */ /* 0x040fe40000010805 */
[C---:B------:R-:W-:Y:S02]  /*8030*/  @!P0 FMUL.FTZ R5, R7.reuse, R9 ;  /* 0x0000000907058220 */ /* 0x040fe40000410000 */
[----:B------:R-:W-:Y:S02]  /*8040*/  @!P0 IMAD.MOV.U32 R9, RZ, RZ, R43 ;  /* 0x000000ffff098224 */ /* 0x000fe400078e002b */
[----:B------:R-:W-:Y:S01]  /*8050*/  @!P0 FMUL.FTZ R3, R8, R3 ;  /* 0x0000000308038220 */ /* 0x000fe20000410000 */
[----:B------:R-:W-:Y:S01]  /*8060*/  @!P0 MOV R8, R19 ;  /* 0x0000001300088202 */ /* 0x000fe20000000f00 */
[----:B------:R-:W-:Y:S01]  /*8070*/  @!P0 FFMA.FTZ R50, R7, R22, -R12 ;  /* 0x0000001607328223 */ /* 0x000fe2000001080c */
[----:B------:R-:W-:Y:S01]  /*8080*/  @!P0 HADD2.F32 R7, -RZ, R35.H0_H0 ;  /* 0x20000023ff078230 */ /* 0x000fe20000004100 */
[----:B------:R-:W-:Y:S01]  /*8090*/  @!P0 FFMA.FTZ R3, R15, R20, R3 ;  /* 0x000000140f038223 */ /* 0x000fe20000010003 */
[--C-:B------:R-:W-:Y:S01]  /*80a0*/  @!P0 HADD2.F32 R27, -RZ, R9.reuse.H0_H0 ;  /* 0x20000009ff1b8230 */ /* 0x100fe20000004100 */
[----:B------:R-:W-:Y:S01]  /*80b0*/  @!P0 FFMA.FTZ R5, R21, R22, R5 ;  /* 0x0000001615058223 */ /* 0x000fe20000010005 */
[----:B------:R-:W-:Y:S01]  /*80c0*/  @!P0 HADD2.F32 R12, -RZ, R10.H0_H0 ;  /* 0x2000000aff0c8230 */ /* 0x000fe20000004100 */
[----:B------:R-:W-:Y:S01]  /*80d0*/  @!P0 IMAD.MOV.U32 R40, RZ, RZ, R0 ;  /* 0x000000ffff288224 */ /* 0x000fe200078e0000 */
[--C-:B------:R-:W-:Y:S01]  /*80e0*/  @!P0 HADD2.F32 R10, -RZ, R8.reuse.H0_H0 ;  /* 0x20000008ff0a8230 */ /* 0x100fe20000004100 */
[----:B------:R-:W-:Y:S01]  /*80f0*/  @!P0 FMUL.FTZ R13, R27, R7 ;  /* 0x000000071b0d8220 */ /* 0x000fe20000410000 */
[----:B------:R-:W-:Y:S01]  /*8100*/  @!P0 HADD2.F32 R33, -RZ, R9.H1_H1 ;  /* 0x30000009ff218230 */ /* 0x000fe20000004100 */
[----:B------:R-:W-:Y:S01]  /*8110*/  @!P0 F2FP.PACK_AB R15, R50, R51 ;  /* 0x00000033320f823e */ /* 0x000fe200000000ff */
[----:B------:R-:W-:Y:S01]  /*8120*/  @!P0 HADD2.F32 R8, -RZ, R8.H1_H1 ;  /* 0x30000008ff088230 */ /* 0x000fe20000004100 */
[C---:B------:R-:W-:Y:S01]  /*8130*/  @!P0 FMUL.FTZ R9, R10.reuse, R7 ;  /* 0x000000070a098220 */ /* 0x040fe20000410000 */
[----:B------:R-:W-:Y:S01]  /*8140*/  @!P0 F2FP.PACK_AB R3, R5, R3 ;  /* 0x000000030503823e */ /* 0x000fe200000000ff */
[----:B------:R-:W-:Y:S01]  /*8150*/  @!P0 FMUL.FTZ R7, R33, R12 ;  /* 0x0000000c21078220 */ /* 0x000fe20000410000 */
[----:B------:R-:W-:Y:S01]  /*8160*/  @!P0 MOV R17, R15 ;  /* 0x0000000f00118202 */ /* 0x000fe20000000f00 */
[----:B------:R-:W-:Y:S01]  /*8170*/  @!P0 FFMA.FTZ R45, R10, R32, -R13 ;  /* 0x000000200a2d8223 */ /* 0x000fe2000001080d */
[----:B------:R-:W-:Y:S01]  /*8180*/  @!P0 MOV R41, R3 ;  /* 0x0000000300298202 */ /* 0x000fe20000000f00 */
[C---:B------:R-:W-:Y:S02]  /*8190*/  @!P0 FMUL.FTZ R10, R8.reuse, R12 ;  /* 0x0000000c080a8220 */ /* 0x040fe40000410000 */
[----:B------:R-:W-:Y:S02]  /*81a0*/  @!P0 IMAD.MOV.U32 R12, RZ, RZ, R42 ;  /* 0x000000ffff0c8224 */ /* 0x000fe400078e002a */
[----:B------:R-:W-:Y:S01]  /*81b0*/  @!P0 FFMA.FTZ R44, R8, R34, -R7 ;  /* 0x00000022082c8223 */ /* 0x000fe20000010807 */
[----:B------:R-:W-:Y:S01]  /*81c0*/  @!P0 MOV R8, R18 ;  /* 0x0000001200088202 */ /* 0x000fe20000000f00 */
[----:B------:R-:W-:Y:S02]  /*81d0*/  @!P0 HADD2.F32 R7, -RZ, R35.H1_H1 ;  /* 0x30000023ff078230 */ /* 0x000fe40000004100 */
[--C-:B------:R-:W-:Y:S02]  /*81e0*/  @!P0 HADD2.F32 R23, -RZ, R12.reuse.H0_H0 ;  /* 0x2000000cff178230 */ /* 0x100fe40000004100 */
[----:B------:R-:W-:Y:S02]  /*81f0*/  @!P0 HADD2.F32 R25, -RZ, R12.H1_H1 ;  /* 0x3000000cff198230 */ /* 0x000fe40000004100 */
[--C-:B------:R-:W-:Y:S02]  /*8200*/  @!P0 HADD2.F32 R13, -RZ, R8.reuse.H0_H0 ;  /* 0x20000008ff0d8230 */ /* 0x100fe40000004100 */
[----:B------:R-:W-:Y:S01]  /*8210*/  @!P0 HADD2.F32 R12, -RZ, R8.H1_H1 ;  /* 0x30000008ff0c8230 */ /* 0x000fe20000004100 */
[-C--:B------:R-:W-:Y:S02]  /*8220*/  @!P0 FMUL.FTZ R8, R23, R7.reuse ;  /* 0x0000000717088220 */ /* 0x080fe40000410000 */
[----:B------:R-:W-:Y:S02]  /*8230*/  @!P0 FMUL.FTZ R35, R25, R14 ;  /* 0x0000000e19238220 */ /* 0x000fe40000410000 */
[C---:B------:R-:W-:Y:S02]  /*8240*/  @!P0 FMUL.FTZ R7, R13.reuse, R7 ;  /* 0x000000070d078220 */ /* 0x040fe40000410000 */
[----:B------:R-:W-:Y:S01]  /*8250*/  @!P0 FFMA.FTZ R39, R13, R24, -R8 ;  /* 0x000000180d278223 */ /* 0x000fe20000010808 */
[----:B------:R-:W-:Y:S01]  /*8260*/  @!P0 F2FP.PACK_AB R13, R44, R45 ;  /* 0x0000002d2c0d823e */ /* 0x000fe200000000ff */
[C---:B------:R-:W-:Y:S02]  /*8270*/  @!P0 FFMA.FTZ R35, R12.reuse, R26, -R35 ;  /* 0x0000001a0c238223 */ /* 0x040fe40000010823 */
[----:B------:R-:W-:Y:S01]  /*8280*/  @!P0 FMUL.FTZ R8, R12, R14 ;  /* 0x0000000e0c088220 */ /* 0x000fe20000410000 */
[----:B------:R-:W-:Y:S01]  /*8290*/  @!P0 F2FP.PACK_AB R14, R52, R53 ;  /* 0x00000035340e823e */ /* 0x000fe200000000ff */
[----:B------:R-:W-:Y:S01]  /*82a0*/  @!P0 FFMA.FTZ R7, R23, R24, R7 ;  /* 0x0000001817078223 */ /* 0x000fe20000010007 */
[----:B------:R-:W-:Y:S01]  /*82b0*/  @!P0 F2FP.PACK_AB R12, R35, R39 ;  /* 0x00000027230c823e */ /* 0x000fe200000000ff */
[----:B------:R-:W-:Y:S01]  /*82c0*/  @!P0 FFMA.FTZ R8, R25, R26, R8 ;  /* 0x0000001a19088223 */ /* 0x000fe20000010008 */
[----:B------:R-:W-:Y:S01]  /*82d0*/  @!P0 MOV R19, R13 ;  /* 0x0000000d00138202 */ /* 0x000fe20000000f00 */
[----:B------:R-:W-:Y:S02]  /*82e0*/  @!P0 FFMA.FTZ R9, R27, R32, R9 ;  /* 0x000000201b098223 */ /* 0x000fe40000010009 */
[----:B------:R-:W-:Y:S01]  /*82f0*/  @!P0 FFMA.FTZ R10, R33, R34, R10 ;  /* 0x00000022210a8223 */ /* 0x000fe2000001000a */
[----:B------:R-:W-:Y:S01]  /*8300*/  @!P0 F2FP.PACK_AB R7, R8, R7 ;  /* 0x000000070807823e */ /* 0x000fe200000000ff */
[----:B------:R-:W-:Y:S02]  /*8310*/  @!P0 IMAD.MOV.U32 R16, RZ, RZ, R14 ;  /* 0x000000ffff108224 */ /* 0x000fe400078e000e */
[----:B------:R-:W-:Y:S01]  /*8320*/  @!P0 IMAD.MOV.U32 R18, RZ, RZ, R12 ;  /* 0x000000ffff128224 */ /* 0x000fe200078e000c */
[----:B------:R-:W-:Y:S01]  /*8330*/  @!P0 F2FP.PACK_AB R9, R10, R9 ;  /* 0x000000090a09823e */ /* 0x000fe200000000ff */
[----:B------:R-:W-:Y:S03]  /*8340*/  @!P0 IMAD.MOV.U32 R42, RZ, RZ, R7 ;  /* 0x000000ffff2a8224 */ /* 0x000fe600078e0007 */
[----:B------:R1:W-:Y:S01]  /*8350*/  STG.E.128 [R48.64], R16 ;  /* 0x0000001030007986 */ /* 0x0003e2000c101d0c */
[----:B------:R-:W-:Y:S07]  /*8360*/  @!P0 MOV R43, R9 ;  /* 0x00000009002b8202 */ /* 0x000fee0000000f00 */
[----:B------:R1:W-:Y:S02]  /*8370*/  @!P3 STG.E.128 [R46.64], R40 ;  /* 0x000000282e00b986 */ /* 0x0003e4000c101d0c */
.L_x_1873:
[----:B------:R-:W-:Y:S05]  /*8380*/  BSYNC B0 ;  /* 0x0000000000007941 */ /* 0x000fea0003800000 */
.L_x_1872:
[----:B------:R-:W-:Y:S11]  /*8390*/  ISETP.GE.AND P0, PT, R144, c[0x0][0x1d4], PT ;  /* 0x0000750090007a0c */ /* 0x000ff60003f06270 */
[----:B------:R-:W-:Y:S02]  /*83a0*/  @!UPT UIADD3 URZ, URZ, URZ, URZ ;  /* 0x0000003f3f3ff290 */ /* 0x000fe4000fffe03f */
[----:B------:R-:W-:-:S05]  /*83b0*/  @P0 BRA `(.L_x_1857) ;  /* 0x00000a9000000947 */ /* 0x000fca0003800000 */
[----:B------:R-:W-:Y:S01]  /*83c0*/  IADD3 R0, P3, P0, R80, R60, R98 ;  /* 0x0000003c50007210 */ /* 0x000fe2000787e062 */
[----:B-1----:R-:W1:Y:S03]  /*83d0*/  LDS.128 R16, [R115+0xa080] ;  /* 0x00a0800073107984 */ /* 0x002e660000000c00 */
[----:B------:R-:W-:Y:S02]  /*83e0*/  IADD3.X R2, R82, R61, R100, P3, P0 ;  /* 0x0000003d52027210 */ /* 0x000fe40001fe0464 */
[C---:B------:R-:W-:Y:S04]  /*83f0*/  LEA R44, P0, R0.reuse, c[0x0][0x1c8], 0x1 ;  /* 0x00007200002c7a11 */ /* 0x040fe800078008ff */
[----:B------:R-:W-:Y:S02]  /*8400*/  LEA.HI.X R45, R0, c[0x0][0x1cc], R2, 0x1, P0 ;  /* 0x00007300002d7a11 */ /* 0x000fe400000f0c02 */
[----:B------:R-:W-:Y:S02]  /*8410*/  SEL R0, R70, R69, !P2 ;  /* 0x0000004546007207 */ /* 0x000fe40005000000 */
[----:B------:R-:W-:Y:S02]  /*8420*/  ISETP.GE.AND P0, PT, R144, c[0x0][0x27c], PT ;  /* 0x00009f0090007a0c */ /* 0x000fe40003f06270 */
[----:B------:R-:W-:Y:S04]  /*8430*/  SHF.R.S32.HI R2, RZ, 0x1f, R0 ;  /* 0x0000001fff027819 */ /* 0x000fe80000011400 */
[----:B------:R-:W-:Y:S04]  /*8440*/  LEA.HI R0, R2, R0, RZ, 0x4 ;  /* 0x0000000002007211 */ /* 0x000fe800078f20ff */
[----:B------:R-:W-:Y:S03]  /*8450*/  LEA.HI.SX32 R0, R0, R67, 0x1c ;  /* 0x0000004300007211 */ /* 0x000fe600078fe2ff */
[----:B------:R-:W-:Y:S01]  /*8460*/  @!P0 SHF.R.U64 R3, R28, 0x10, R29 ;  /* 0x000000101c038819 */ /* 0x000fe2000000121d */
[----:B------:R-:W-:Y:S01]  /*8470*/  @!P0 HADD2.F32 R12, -RZ, R64.H1_H1 ;  /* 0x30000040ff0c8230 */ /* 0x000fe20000004100 */
[----:B------:R-:W-:Y:S01]  /*8480*/  SHF.R.S32.HI R2, RZ, 0x1f, R0 ;  /* 0x0000001fff027819 */ /* 0x000fe20000011400 */
[----:B------:R-:W-:Y:S01]  /*8490*/  @!P0 HADD2.F32 R28, -RZ, R65.H1_H1 ;  /* 0x30000041ff1c8230 */ /* 0x000fe20000004100 */
[----:B------:R-:W-:Y:S01]  /*84a0*/  SHF.L.U32 R39, R0, 0x3, RZ ;  /* 0x0000000300277819 */ /* 0x000fe200000006ff */
[----:B------:R-:W-:Y:S01]  /*84b0*/  @!P0 HADD2.F32 R8, -RZ, R3.H0_H0 ;  /* 0x20000003ff088230 */ /* 0x000fe20000004100 */
[----:B------:R-:W-:Y:S01]  /*84c0*/  LEA.HI R2, R2, R0, RZ, 0x3 ;  /* 0x0000000002027211 */ /* 0x000fe200078f18ff */
[----:B------:R-:W-:Y:S01]  /*84d0*/  @!P0 HADD2.F32 R24, -RZ, R66.H0_H0 ;  /* 0x20000042ff188230 */ /* 0x000fe20000004100 */
[----:B------:R-:W-:Y:S02]  /*84e0*/  @!P0 SHF.R.U64 R15, R56, 0x10, R57 ;  /* 0x00000010380f8819 */ /* 0x000fe40000001239 */
[----:B------:R-:W-:Y:S02]  /*84f0*/  SHF.R.S32.HI R0, RZ, 0x3, R2 ;  /* 0x00000003ff007819 */ /* 0x000fe40000011402 */
[----:B------:R-:W-:Y:S01]  /*8500*/  LOP3.LUT R2, R241, 0x38, R39, 0xf8, !PT ;  /* 0x00000038f1027812 */ /* 0x000fe200078ef827 */
[----:B------:R-:W-:Y:S01]  /*8510*/  @!P0 HADD2.F32 R15, -RZ, R15.H0_H0 ;  /* 0x2000000fff0f8230 */ /* 0x000fe20000004100 */
[----:B------:R-:W-:Y:S01]  /*8520*/  @!P0 SHF.R.U32.HI R10, RZ, 0x10, R31 ;  /* 0x00000010ff0a8819 */ /* 0x000fe2000001161f */
[----:B------:R-:W-:Y:S01]  /*8530*/  IMAD R0, R0, 0xc00, R11 ;  /* 0x00000c0000007824 */ /* 0x000fe200078e020b */
[----:B------:R-:W-:Y:S02]  /*8540*/  LOP3.LUT R2, R2, R139, RZ, 0x3c, !PT ;  /* 0x0000008b02027212 */ /* 0x000fe400078e3cff */
[----:B------:R-:W-:Y:S02]  /*8550*/  @!P0 SHF.R.U64 R14, R30, 0x10, R31 ;  /* 0x000000101e0e8819 */ /* 0x000fe4000000121f */
[----:B------:R-:W-:Y:S01]  /*8560*/  @!P0 SHF.R.U32.HI R7, RZ, 0x10, R29 ;  /* 0x00000010ff078819 */ /* 0x000fe2000001161d */
[----:B------:R-:W-:Y:S01]  /*8570*/  IMAD.IADD R0, R0, 0x1, R2 ;  /* 0x0000000100007824 */ /* 0x000fe200078e0202 */
[----:B------:R-:W-:Y:S01]  /*8580*/  @!P0 HADD2.F32 R2, -RZ, R36.H0_H0 ;  /* 0x20000024ff028230 */ /* 0x000fe20000004100 */
[----:B------:R-:W-:Y:S01]  /*8590*/  @!P0 SHF.R.U32.HI R22, RZ, 0x10, R57 ;  /* 0x00000010ff168819 */ /* 0x000fe20000011639 */
[----:B------:R-:W-:Y:S01]  /*85a0*/  @!P0 HADD2.F32 R14, -RZ, R14.H0_H0 ;  /* 0x2000000eff0e8230 */ /* 0x000fe20000004100 */
[--C-:B------:R-:W-:Y:S02]  /*85b0*/  @!P0 SHF.R.U32.HI R30, RZ, 0x10, R59.reuse ;  /* 0x00000010ff1e8819 */ /* 0x100fe4000001163b */
[----:B------:R-:W-:Y:S01]  /*85c0*/  SHF.L.U32 R0, R0, 0x1, RZ ;  /* 0x0000000100007819 */ /* 0x000fe200000006ff */
[----:B------:R-:W-:Y:S01]  /*85d0*/  @!P0 HADD2.F32 R22, -RZ, R22.H0_H0 ;  /* 0x20000016ff168230 */ /* 0x000fe20000004100 */
[----:B------:R-:W-:Y:S01]  /*85e0*/  @!P0 SHF.R.U64 R26, R58, 0x10, R59 ;  /* 0x000000103a1a8819 */ /* 0x000fe2000000123b */
[----:B------:R-:W-:Y:S02]  /*85f0*/  @!P0 HADD2.F32 R30, -RZ, R30.H0_H0 ;  /* 0x2000001eff1e8230 */ /* 0x000fe40000004100 */
[----:B------:R1:W2:Y:S02]  /*8600*/  LDS.128 R32, [R0+0xa080] ;  /* 0x00a0800000207984 */ /* 0x0002a40000000c00 */
        /* <DEDUP_REMOVED lines=23> */
[-C--:B------:R-:W-:Y:S01]  /*8780*/  @!P0 FMUL.FTZ R5, R15, R3.reuse ;  /* 0x000000030f058220 */ /* 0x080fe20000410000 */
[----:B------:R-:W-:Y:S01]  /*8790*/  @!P0 HADD2.F32 R21, -RZ, R12.H1_H1 ;  /* 0x3000000cff158230 */ /* 0x000fe20000004100 */
[----:B------:R-:W-:Y:S01]  /*87a0*/  @!P0 FMUL.FTZ R3, R8, R3 ;  /* 0x0000000308038220 */ /* 0x000fe20000410000 */
[----:B------:R-:W-:Y:S01]  /*87b0*/  @!P0 F2FP.PACK_AB R0, R2, R0 ;  /* 0x000000000200823e */ /* 0x000fe200000000ff */
[----:B------:R-:W-:Y:S01]  /*87c0*/  @!P0 FFMA.FTZ R43, R8, R20, -R5 ;  /* 0x00000014082b8223 */ /* 0x000fe20000010805 */
[----:B------:R-:W-:Y:S01]  /*87d0*/  @!P0 MOV R8, R19 ;  /* 0x0000001300088202 */ /* 0x000fe20000000f00 */
[-C--:B------:R-:W-:Y:S01]  /*87e0*/  @!P0 FMUL.FTZ R12, R21, R9.reuse ;  /* 0x00000009150c8220 */ /* 0x080fe20000410000 */
[----:B------:R-:W-:Y:S01]  /*87f0*/  @!P0 MOV R32, R0 ;  /* 0x0000000000208202 */ /* 0x000fe20000000f00 */
[C---:B------:R-:W-:Y:S02]  /*8800*/  @!P0 FMUL.FTZ R5, R7.reuse, R9 ;  /* 0x0000000907058220 */ /* 0x040fe40000410000 */
[----:B------:R-:W-:Y:S02]  /*8810*/  @!P0 IMAD.MOV.U32 R9, RZ, RZ, R35 ;  /* 0x000000ffff098224 */ /* 0x000fe400078e0023 */
[----:B------:R-:W-:Y:S01]  /*8820*/  @!P0 FFMA.FTZ R42, R7, R22, -R12 ;  /* 0x00000016072a8223 */ /* 0x000fe2000001080c */
[----:B------:R-:W-:Y:S01]  /*8830*/  @!P0 HADD2.F32 R7, -RZ, R37.H0_H0 ;  /* 0x20000025ff078230 */ /* 0x000fe20000004100 */
[----:B------:R-:W-:Y:S01]  /*8840*/  @!P0 FFMA.FTZ R3, R15, R20, R3 ;  /* 0x000000140f038223 */ /* 0x000fe20000010003 */
[--C-:B------:R-:W-:Y:S01]  /*8850*/  @!P0 HADD2.F32 R27, -RZ, R9.reuse.H0_H0 ;  /* 0x20000009ff1b8230 */ /* 0x100fe20000004100 */
[----:B------:R-:W-:Y:S01]  /*8860*/  @!P0 FFMA.FTZ R5, R21, R22, R5 ;  /* 0x0000001615058223 */ /* 0x000fe20000010005 */
[----:B------:R-:W-:Y:S01]  /*8870*/  @!P0 HADD2.F32 R12, -RZ, R10.H0_H0 ;  /* 0x2000000aff0c8230 */ /* 0x000fe20000004100 */
[----:B------:R-:W-:Y:S01]  /*8880*/  @!P0 F2FP.PACK_AB R15, R42, R43 ;  /* 0x0000002b2a0f823e */ /* 0x000fe200000000ff */
[--C-:B------:R-:W-:Y:S01]  /*8890*/  @!P0 HADD2.F32 R10, -RZ, R8.reuse.H0_H0 ;  /* 0x20000008ff0a8230 */ /* 0x100fe20000004100 */
[----:B------:R-:W-:Y:S01]  /*88a0*/  @!P0 FMUL.FTZ R13, R27, R7 ;  /* 0x000000071b0d8220 */ /* 0x000fe20000410000 */
[----:B------:R-:W-:Y:S01]  /*88b0*/  @!P0 HADD2.F32 R8, -RZ, R8.H1_H1 ;  /* 0x30000008ff088230 */ /* 0x000fe20000004100 */
[----:B------:R-:W-:Y:S01]  /*88c0*/  @!P0 MOV R17, R15 ;  /* 0x0000000f00118202 */ /* 0x000fe20000000f00 */
[----:B------:R-:W-:Y:S01]  /*88d0*/  @!P0 HADD2.F32 R29, -RZ, R9.H1_H1 ;  /* 0x30000009ff1d8230 */ /* 0x000fe20000004100 */
[C---:B------:R-:W-:Y:S01]  /*88e0*/  @!P0 FMUL.FTZ R9, R10.reuse, R7 ;  /* 0x000000070a098220 */ /* 0x040fe20000410000 */
[----:B------:R-:W-:Y:S01]  /*88f0*/  @!P0 F2FP.PACK_AB R3, R5, R3 ;  /* 0x000000030503823e */ /* 0x000fe200000000ff */
[----:B------:R-:W-:Y:S02]  /*8900*/  @!P0 FFMA.FTZ R41, R10, R28, -R13 ;  /* 0x0000001c0a298223 */ /* 0x000fe4000001080d */
[-C--:B------:R-:W-:Y:S02]  /*8910*/  @!P0 FMUL.FTZ R7, R29, R12.reuse ;  /* 0x0000000c1d078220 */ /* 0x080fe40000410000 */
[C---:B------:R-:W-:Y:S02]  /*8920*/  @!P0 FMUL.FTZ R10, R8.reuse, R12 ;  /* 0x0000000c080a8220 */ /* 0x040fe40000410000 */
[----:B------:R-:W-:Y:S02]  /*8930*/  @!P0 IMAD.MOV.U32 R12, RZ, RZ, R34 ;  /* 0x000000ffff0c8224 */ /* 0x000fe400078e0022 */
[----:B------:R-:W-:Y:S01]  /*8940*/  @!P0 FFMA.FTZ R40, R8, R30, -R7 ;  /* 0x0000001e08288223 */ /* 0x000fe20000010807 */
[----:B------:R-:W-:Y:S01]  /*8950*/  @!P0 MOV R8, R18 ;  /* 0x0000001200088202 */ /* 0x000fe20000000f00 */
[----:B------:R-:W-:Y:S01]  /*8960*/  @!P0 IMAD.MOV.U32 R33, RZ, RZ, R3 ;  /* 0x000000ffff218224 */ /* 0x000fe200078e0003 */
[----:B------:R-:W-:Y:S02]  /*8970*/  @!P0 HADD2.F32 R7, -RZ, R37.H1_H1 ;  /* 0x30000025ff078230 */ /* 0x000fe40000004100 */
[--C-:B------:R-:W-:Y:S02]  /*8980*/  @!P0 HADD2.F32 R23, -RZ, R12.reuse.H0_H0 ;  /* 0x2000000cff178230 */ /* 0x100fe40000004100 */
[----:B------:R-:W-:Y:S02]  /*8990*/  @!P0 HADD2.F32 R25, -RZ, R12.H1_H1 ;  /* 0x3000000cff198230 */ /* 0x000fe40000004100 */
[--C-:B------:R-:W-:Y:S02]  /*89a0*/  @!P0 HADD2.F32 R13, -RZ, R8.reuse.H0_H0 ;  /* 0x20000008ff0d8230 */ /* 0x100fe40000004100 */
[----:B------:R-:W-:Y:S01]  /*89b0*/  @!P0 HADD2.F32 R12, -RZ, R8.H1_H1 ;  /* 0x30000008ff0c8230 */ /* 0x000fe20000004100 */
[-C--:B------:R-:W-:Y:S02]  /*89c0*/  @!P0 FMUL.FTZ R8, R23, R7.reuse ;  /* 0x0000000717088220 */ /* 0x080fe40000410000 */
[----:B------:R-:W-:Y:S02]  /*89d0*/  @!P0 FMUL.FTZ R31, R25, R14 ;  /* 0x0000000e191f8220 */ /* 0x000fe40000410000 */
[C---:B------:R-:W-:Y:S02]  /*89e0*/  @!P0 FFMA.FTZ R36, R13.reuse, R24, -R8 ;  /* 0x000000180d248223 */ /* 0x040fe40000010808 */
[----:B------:R-:W-:Y:S02]  /*89f0*/  @!P0 FFMA.FTZ R31, R12, R26, -R31 ;  /* 0x0000001a0c1f8223 */ /* 0x000fe4000001081f */
[----:B------:R-:W-:Y:S01]  /*8a00*/  @!P0 FMUL.FTZ R7, R13, R7 ;  /* 0x000000070d078220 */ /* 0x000fe20000410000 */
[----:B------:R-:W-:Y:S01]  /*8a10*/  @!P0 F2FP.PACK_AB R13, R40, R41 ;  /* 0x00000029280d823e */ /* 0x000fe200000000ff */
[----:B------:R-:W-:Y:S01]  /*8a20*/  @!P0 FMUL.FTZ R8, R12, R14 ;  /* 0x0000000e0c088220 */ /* 0x000fe20000410000 */
[----:B------:R-:W-:Y:S01]  /*8a30*/  @!P0 F2FP.PACK_AB R14, R46, R47 ;  /* 0x0000002f2e0e823e */ /* 0x000fe200000000ff */
[----:B------:R-:W-:Y:S01]  /*8a40*/  @!P0 FFMA.FTZ R7, R23, R24, R7 ;  /* 0x0000001817078223 */ /* 0x000fe20000010007 */
[----:B------:R-:W-:Y:S01]  /*8a50*/  @!P0 F2FP.PACK_AB R12, R31, R36 ;  /* 0x000000241f0c823e */ /* 0x000fe200000000ff */
[----:B------:R-:W-:Y:S01]  /*8a60*/  @!P0 FFMA.FTZ R8, R25, R26, R8 ;  /* 0x0000001a19088223 */ /* 0x000fe20000010008 */
[----:B------:R-:W-:Y:S01]  /*8a70*/  @!P0 MOV R19, R13 ;  /* 0x0000000d00138202 */ /* 0x000fe20000000f00 */
[----:B------:R-:W-:Y:S02]  /*8a80*/  @!P0 FFMA.FTZ R9, R27, R28, R9 ;  /* 0x0000001c1b098223 */ /* 0x000fe40000010009 */
[----:B------:R-:W-:Y:S01]  /*8a90*/  @!P0 IMAD.MOV.U32 R16, RZ, RZ, R14 ;  /* 0x000000ffff108224 */ /* 0x000fe200078e000e */
[----:B------:R-:W-:Y:S01]  /*8aa0*/  @!P0 F2FP.PACK_AB R7, R8, R7 ;  /* 0x000000070807823e */ /* 0x000fe200000000ff */
[----:B------:R-:W-:Y:S02]  /*8ab0*/  @!P0 IMAD.MOV.U32 R18, RZ, RZ, R12 ;  /* 0x000000ffff128224 */ /* 0x000fe400078e000c */
[----:B------:R-:W-:Y:S01]  /*8ac0*/  @!P0 FFMA.FTZ R10, R29, R30, R10 ;  /* 0x0000001e1d0a8223 */ /* 0x000fe2000001000a */
[----:B------:R-:W-:Y:S02]  /*8ad0*/  @!P0 MOV R34, R7 ;  /* 0x0000000700228202 */ /* 0x000fe40000000f00 */
[----:B------:R1:W-:Y:S02]  /*8ae0*/  STG.E.128 [R44.64], R16 ;  /* 0x000000102c007986 */ /* 0x0003e4000c101d0c */
[----:B------:R-:W-:Y:S04]  /*8af0*/  @!P0 F2FP.PACK_AB R9, R10, R9 ;  /* 0x000000090a09823e */ /* 0x000fe800000000ff */
[----:B------:R-:W-:Y:S02]  /*8b00*/  @!P0 MOV R35, R9 ;  /* 0x0000000900238202 */ /* 0x000fe40000000f00 */
[----:B------:R-:W-:Y:S11]  /*8b10*/  ISETP.GE.AND P0, PT, R39, c[0x0][0x1d4], PT ;  /* 0x0000750027007a0c */ /* 0x000ff60003f06270 */
[----:B------:R-:W-:Y:S02]  /*8b20*/  @!UPT UIADD3 URZ, URZ, URZ, URZ ;  /* 0x0000003f3f3ff290 */ /* 0x000fe4000fffe03f */
[----:B------:R-:W-:-:S05]  /*8b30*/  @P0 BRA `(.L_x_1857) ;  /* 0x0000031000000947 */ /* 0x000fca0003800000 */
[--C-:B------:R-:W-:Y:S02]  /*8b40*/  SHF.R.S32.HI R2, RZ, 0x1f, R39.reuse ;  /* 0x0000001fff027819 */ /* 0x100fe40000011427 */
[----:B------:R-:W-:Y:S04]  /*8b50*/  IADD3 R0, P3, P0, R80, R60, R39 ;  /* 0x0000003c50007210 */ /* 0x000fe8000787e027 */
[----:B------:R-:W-:Y:S02]  /*8b60*/  IADD3.X R3, R82, R61, R2, P3, P0 ;  /* 0x0000003d52037210 */ /* 0x000fe40001fe0402 */
[C---:B------:R-:W-:Y:S04]  /*8b70*/  LEA R2, P0, R0.reuse, c[0x0][0x1c8], 0x1 ;  /* 0x0000720000027a11 */ /* 0x040fe800078008ff */
[----:B------:R-:W-:Y:S05]  /*8b80*/  LEA.HI.X R3, R0, c[0x0][0x1cc], R3, 0x1, P0 ;  /* 0x0000730000037a11 */ /* 0x000fea00000f0c03 */
[----:B------:R2:W-:Y:S01]  /*8b90*/  STG.E.128 [R2.64], R32 ;  /* 0x0000002002007986 */ /* 0x0005e2000c101d0c */
[----:B------:R-:W-:-:S05]  /*8ba0*/  BRA `(.L_x_1857) ;  /* 0x000002a000007947 */ /* 0x000fca0003800000 */
.L_x_1843:
        /* <DEDUP_REMOVED lines=22> */
.L_x_1875:
[----:B------:R-:W-:Y:S05]  /*8d10*/  BSYNC B0 ;  /* 0x0000000000007941 */ /* 0x000fea0003800000 */
.L_x_1874:
        /* <DEDUP_REMOVED lines=19> */
.L_x_1857:
[----:B------:R-:W-:Y:S05]  /*8e50*/  BSYNC B2 ;  /* 0x0000000000027941 */ /* 0x000fea0003800000 */
.L_x_1842:
[----:B--2---:R-:W-:Y:S01]  /*8e60*/  IMAD.WIDE.U32 R2, R38, 0x30, RZ ;  /* 0x0000003026027825 */ /* 0x004fe200078e00ff */
[----:B-1----:R-:W-:Y:S01]  /*8e70*/  P2R R14, PR, RZ, 0x2 ;  /* 0x00000002ff0e7803 */ /* 0x002fe20000000000 */
[----:B------:R-:W-:Y:S01]  /*8e80*/  BSSY B0, `(.L_x_1876) ;  /* 0x000004e000007945 */ /* 0x000fe20003800000 */
[----:B------:R-:W-:Y:S01]  /*8e90*/  LOP3.LUT P1, RZ, R215, 0x8, RZ, 0xc0, !PT ;  /* 0x00000008d7ff7812 */ /* 0x000fe2000782c0ff */
[----:B------:R-:W-:Y:S01]  /*8ea0*/  IMAD R5, R83, 0x30, RZ ;  /* 0x0000003053057824 */ /* 0x000fe200078e02ff */
[-C--:B------:R-:W-:Y:S02]  /*8eb0*/  IADD3 R0, P0, R112, R2.reuse, RZ ;  /* 0x0000000270007210 */ /* 0x080fe40007f1e0ff */
[----:B------:R-:W-:Y:S01]  /*8ec0*/  LOP3.LUT P5, RZ, R215, 0x2, RZ, 0xc0, !PT ;  /* 0x00000002d7ff7812 */ /* 0x000fe200078ac0ff */
[----:B------:R-:W-:Y:S01]  /*8ed0*/  IMAD.IADD R5, R3, 0x1, R5 ;  /* 0x0000000103057824 */ /* 0x000fe200078e0205 */
[----:B------:R-:W-:Y:S03]  /*8ee0*/  LOP3.LUT P6, RZ, R215, 0x1, RZ, 0xc0, !PT ;  /* 0x00000001d7ff7812 */ /* 0x000fe600078cc0ff */
[----:B------:R-:W-:Y:S01]  /*8ef0*/  IMAD.X R3, R5, 0x1, R122, P0 ;  /* 0x0000000105037824 */ /* 0x000fe200000e067a */
[----:B------:R-:W-:Y:S01]  /*8f00*/  IADD3 R10, P0, R121, R2, RZ ;  /* 0x00000002790a7210 */ /* 0x000fe20007f1e0ff */
[----:B------:R-:W-:Y:S04]  /*8f10*/  IMAD.IADD R2, R79, 0x1, -R231 ;  /* 0x000000014f027824 */ /* 0x000fe800078e0ae7 */
[----:B------:R-:W-:Y:S01]  /*8f20*/  IMAD.X R24, R5, 0x1, R120, P0 ;  /* 0x0000000105187824 */ /* 0x000fe200000e0678 */
[----:B------:R-:W-:Y:S11]  /*8f30*/  ISETP.GE.AND P0, PT, R2, 0x21, PT ;  /* 0x000000210200780c */ /* 0x000ff60003f06270 */
[----:B------:R-:W-:Y:S02]  /*8f40*/  @!UPT UIADD3 URZ, URZ, URZ, URZ ;  /* 0x0000003f3f3ff290 */ /* 0x000fe4000fffe03f */
[----:B------:R-:W-:Y:S02]  /*8f50*/  @P0 IADD3 R5, P3, R0, 0x20, RZ ;  /* 0x0000002000050810 */ /* 0x000fe40007f7e0ff */
[----:B------:R-:W-:Y:S03]  /*8f60*/  @P0 MOV R9, R97 ;  /* 0x0000006100090202 */ /* 0x000fe60000000f00 */
[----:B------:R-:W-:Y:S01]  /*8f70*/  @P0 IMAD.X R8, RZ, RZ, R3, P3 ;  /* 0x000000ffff080224 */ /* 0x000fe200018e0603 */
[----:B------:R-:W-:Y:S11]  /*8f80*/  ISETP.GE.AND P3, PT, R2, 0x1, PT ;  /* 0x000000010200780c */ /* 0x000ff60003f66270 */
[----:B------:R-:W-:Y:S02]  /*8f90*/  @!UPT UIADD3 URZ, URZ, URZ, URZ ;  /* 0x0000003f3f3ff290 */ /* 0x000fe4000fffe03f */
[----:B------:R-:W-:Y:S01]  /*8fa0*/  @P3 MOV R2, R86 ;  /* 0x0000005600023202 */ /* 0x000fe20000000f00 */
[----:B------:R-:W-:Y:S02]  /*8fb0*/  @P3 IMAD R7, R3, c[0x0][0x258], RZ ;  /* 0x0000960003073a24 */ /* 0x000fe400078e02ff */
[----:B------:R-:W-:Y:S04]  /*8fc0*/  @P3 IMAD.MOV.U32 R3, RZ, RZ, R97 ;  /* 0x000000ffff033224 */ /* 0x000fe800078e0061 */
[C---:B------:R-:W-:Y:S04]  /*8fd0*/  @P3 IMAD.WIDE.U32 R2, R0.reuse, c[0x0][0x258], R2 ;  /* 0x0000960000023a25 */ /* 0x040fe800078e0002 */
[----:B------:R-:W-:Y:S01]  /*8fe0*/  @P3 IMAD R0, R0, c[0x0][0x25c], R7 ;  /* 0x0000970000003a24 */ /* 0x000fe200078e0207 */
[C---:B------:R-:W-:Y:S03]  /*8ff0*/  @P3 LEA R12, P4, R2.reuse, c[0x0][0x250], 0x1 ;  /* 0x00009400020c3a11 */ /* 0x040fe600078808ff */
[----:B------:R-:W-:Y:S05]  /*9000*/  @P3 IMAD.IADD R0, R3, 0x1, R0 ;  /* 0x0000000103003824 */ /* 0x000fea00078e0200 */
[----:B------:R-:W-:Y:S01]  /*9010*/  @P3 LEA.HI.X R13, R2, c[0x0][0x254], R0, 0x1, P4 ;  /* 0x00009500020d3a11 */ /* 0x000fe200020f0c00 */
[----:B------:R-:W-:Y:S02]  /*9020*/  @P0 IMAD R0, R8, c[0x0][0x258], RZ ;  /* 0x0000960008000a24 */ /* 0x000fe400078e02ff */
[----:B------:R-:W-:Y:S02]  /*9030*/  @P0 IMAD.MOV.U32 R8, RZ, RZ, R86 ;  /* 0x000000ffff080224 */ /* 0x000fe400078e0056 */
[----:B------:R-:W-:Y:S01]  /*9040*/  @!PT LDS RZ, [RZ] ;  /* 0x00000000fffff984 */ /* 0x000fe20000000800 */
[----:B------:R-:W-:Y:S01]  /*9050*/  @!PT LDS RZ, [RZ] ;  /* 0x00000000fffff984 */ /* 0x000fe20000000800 */
[----:B------:R-:W-:Y:S01]  /*9060*/  @!PT LDS RZ, [RZ] ;  /* 0x00000000fffff984 */ /* 0x000fe20000000800 */
[----:B------:R1:W-:Y:S01]  /*9070*/  @P3 LDGSTS.E.BYPASS.LTC128B.128 [R220+0x4080], [R12.64], !P1 ;  /* 0x040800000cdc3fae */ /* 0x0003e2000c901d4c */
[----:B------:R-:W-:Y:S01]  /*9080*/  ISETP.NE.AND P1, PT, R14, RZ, PT ;  /* 0x000000ff0e00720c */ /* 0x000fe20003f25270 */
[C---:B------:R-:W-:Y:S04]  /*9090*/  @P0 IMAD.WIDE.U32 R8, R5.reuse, c[0x0][0x258], R8 ;  /* 0x0000960005080a25 */ /* 0x040fe800078e0008 */
[----:B------:R-:W-:Y:S01]  /*90a0*/  @P0 IMAD R5, R5, c[0x0][0x25c], R0 ;  /* 0x0000970005050a24 */ /* 0x000fe200078e0200 */
[C---:B------:R-:W-:Y:S03]  /*90b0*/  @P0 LEA R2, P4, R8.reuse, c[0x0][0x250], 0x1 ;  /* 0x0000940008020a11 */ /* 0x040fe600078808ff */
[----:B------:R-:W-:Y:S05]  /*90c0*/  @P0 IMAD.IADD R5, R9, 0x1, R5 ;  /* 0x0000000109050824 */ /* 0x000fea00078e0205 */
[----:B------:R-:W-:Y:S02]  /*90d0*/  @P0 LEA.HI.X R3, R8, c[0x0][0x254], R5, 0x1, P4 ;  /* 0x0000950008030a11 */ /* 0x000fe400020f0c05 */
[C---:B------:R-:W-:Y:S11]  /*90e0*/  LOP3.LUT P4, RZ, R215.reuse, 0x4, RZ, 0xc0, !PT ;  /* 0x00000004d7ff7812 */ /* 0x040ff6000788c0ff */
[----:B------:R-:W-:Y:S02]  /*90f0*/  @!UPT UIADD3 URZ, URZ, URZ, URZ ;  /* 0x0000003f3f3ff290 */ /* 0x000fe4000fffe03f */
[----:B------:R1:W-:Y:S04]  /*9100*/  @P3 LDGSTS.E.BYPASS.LTC128B.128 [R220+0x5880], [R12.64+0x80], !P4 ;  /* 0x058800800cdc3fae */ /* 0x0003e8000e101d4c */
[----:B------:R1:W-:Y:S04]  /*9110*/  @P3 LDGSTS.E.BYPASS.LTC128B.128 [R220+0x7080], [R12.64+0x100], !P5 ;  /* 0x070801000cdc3fae */ /* 0x0003e8000e901d4c */
[----:B------:R1:W-:Y:S01]  /*9120*/  @P3 LDGSTS.E.BYPASS.LTC128B.128 [R220+0x8880], [R12.64+0x180], !P6 ;  /* 0x088801800cdc3fae */ /* 0x0003e2000f101d4c */
[----:B------:R-:W-:Y:S11]  /*9130*/  LOP3.LUT P3, RZ, R215, 0x8, RZ, 0xc0, !PT ;  /* 0x00000008d7ff7812 */ /* 0x000ff6000786c0ff */
[----:B------:R-:W-:Y:S02]  /*9140*/  @!UPT UIADD3 URZ, URZ, URZ, URZ ;  /* 0x0000003f3f3ff290 */ /* 0x000fe4000fffe03f */
[----:B------:R1:W-:Y:S04]  /*9150*/  @P0 LDGSTS.E.BYPASS.LTC128B.128 [R223+0x5080], [R2.64], !P3 ;  /* 0x0508000002df0fae */ /* 0x0003e8000d901d4c */
[----:B------:R1:W-:Y:S04]  /*9160*/  @P0 LDGSTS.E.BYPASS.LTC128B.128 [R223+0x6880], [R2.64+0x80], !P4 ;  /* 0x0688008002df0fae */ /* 0x0003e8000e101d4c */
[----:B------:R1:W-:Y:S04]  /*9170*/  @P0 LDGSTS.E.BYPASS.LTC128B.128 [R223+0x8080], [R2.64+0x100], !P5 ;  /* 0x0808010002df0fae */ /* 0x0003e8000e901d4c */
[----:B------:R1:W-:Y:S01]  /*9180*/  @P0 LDGSTS.E.BYPASS.LTC128B.128 [R223+0x9880], [R2.64+0x180], !P6 ;  /* 0x0988018002df0fae */ /* 0x0003e2000f101d4c */
[----:B------:R-:W-:Y:S03]  /*9190*/  ISETP.GT.AND P0, PT, R79, R231, PT ;  /* 0x000000e74f00720c */ /* 0x000fe60003f04270 */
[----:B------:R-:W0:Y:S01]  /*91a0*/  LDGDEPBAR ;  /* 0x00000000000079af */ /* 0x000e220000000000 */
[----:B------:R-:W-:Y:S04]  /*91b0*/  DEPBAR.LE SB0, 0x0 ;  /* 0x000080000000791a */ /* 0x000fe80000000000 */
[----:B------:R-:W-:Y:S06]  /*91c0*/  BAR.SYNC.DEFER_BLOCKING 0x0 ;  /* 0x0000000000007b1d */ /* 0x000fec0000010000 */
[----:B------:R-:W-:-:S05]  /*91d0*/  @!P0 BRA `(.L_x_1877) ;  /* 0x0000018000008947 */ /* 0x000fca0003800000 */
[----:B-1----:R-:W-:Y:S02]  /*91e0*/  IMAD.MOV.U32 R8, RZ, RZ, R84 ;  /* 0x000000ffff087224 */ /* 0x002fe400078e0054 */
[----:B------:R-:W-:Y:S02]  /*91f0*/  IMAD.MOV.U32 R9, RZ, RZ, R96 ;  /* 0x000000ffff097224 */ /* 0x000fe400078e0060 */
[----:B------:R-:W-:Y:S02]  /*9200*/  IMAD R0, R24, c[0x0][0x208], RZ ;  /* 0x0000820018007a24 */ /* 0x000fe400078e02ff */
[C---:B------:R-:W-:Y:S04]  /*9210*/  IMAD.WIDE.U32 R8, R10.reuse, c[0x0][0x208], R8 ;  /* 0x000082000a087a25 */ /* 0x040fe800078e0008 */
        /* <DEDUP_REMOVED lines=20> */
.L_x_1877:
[----:B-1----:R-:W-:Y:S05]  /*9360*/  BSYNC B0 ;  /* 0x0000000000007941 */ /* 0x002fea0003800000 */
.L_x_1876:
[----:B------:R-:W-:Y:S01]  /*9370*/  ISETP.GE.AND P0, PT, R155, R79, PT ;  /* 0x0000004f9b00720c */ /* 0x000fe20003f06270 */
[----:B------:R-:W-:Y:S01]  /*9380*/  @!UPT UIADD3 URZ, URZ, URZ, URZ ;  /* 0x0000003f3f3ff290 */ /* 0x000fe2000fffe03f */
[----:B------:R-:W-:Y:S11]  /*9390*/  BSSY B0, `(.L_x_1878) ;  /* 0x000001c000007945 */ /* 0x000ff60003800000 */
[----:B------:R-:W-:-:S05]  /*93a0*/  @P0 BRA `(.L_x_1879) ;  /* 0x000001a000000947 */ /* 0x000fca0003800000 */
[----:B------:R-:W-:Y:S01]  /*93b0*/  IADD3 R0, P0, R10, 0x20, RZ ;  /* 0x000000200a007810 */ /* 0x000fe20007f1e0ff */
[----:B------:R-:W-:Y:S02]  /*93c0*/  IMAD.MOV.U32 R8, RZ, RZ, R84 ;  /* 0x000000ffff087224 */ /* 0x000fe400078e0054 */
[----:B------:R-:W-:Y:S02]  /*93d0*/  IMAD.MOV.U32 R9, RZ, RZ, R96 ;  /* 0x000000ffff097224 */ /* 0x000fe400078e0060 */
[----:B------:R-:W-:Y:S02]  /*93e0*/  IMAD.X R2, RZ, RZ, R24, P0 ;  /* 0x000000ffff027224 */ /* 0x000fe400000e0618 */
        /* <DEDUP_REMOVED lines=22> */
.L_x_1879:
[----:B------:R-:W-:Y:S05]  /*9550*/  BSYNC B0 ;  /* 0x0000000000007941 */ /* 0x000fea0003800000 */
.L_x_1878:
[----:B------:R-:W-:Y:S01]  /*9560*/  ISETP.GT.AND P5, PT, R38, R113, PT ;  /* 0x000000712600720c */ /* 0x000fe20003fa4270 */
[----:B------:R-:W-:Y:S01]  /*9570*/  @!UPT UIADD3 URZ, URZ, URZ, URZ ;  /* 0x0000003f3f3ff290 */ /* 0x000fe2000fffe03f */
[----:B------:R-:W-:Y:S11]  /*9580*/  BSSY B0, `(.L_x_1880) ;  /* 0x0000029000007945 */ /* 0x000ff60003800000 */
[----:B------:R-:W-:-:S05]  /*9590*/  @!P5 BRA `(.L_x_1881) ;  /* 0x000002700000d947 */ /* 0x000fca0003800000 */
[----:B------:R-:W-:Y:S01]  /*95a0*/  IADD3 R0, R38, -0x1, RZ ;  /* 0xffffffff26007810 */ /* 0x000fe20007ffe0ff */
[----:B-1----:R-:W-:Y:S01]  /*95b0*/  IMAD.MOV.U32 R2, RZ, RZ, R110 ;  /* 0x000000ffff027224 */ /* 0x002fe200078e006e */
[----:B------:R-:W-:Y:S01]  /*95c0*/  P2R R12, PR, RZ, 0x4 ;  /* 0x00000004ff0c7803 */ /* 0x000fe20000000000 */
[----:B------:R-:W-:Y:S01]  /*95d0*/  IMAD.MOV.U32 R3, RZ, RZ, R109 ;  /* 0x000000ffff037224 */ /* 0x000fe200078e006d */
[----:B------:R-:W-:Y:S01]  /*95e0*/  SHF.R.S32.HI R7, RZ, 0x1f, R0 ;  /* 0x0000001fff077819 */ /* 0x000fe20000011400 */
[----:B------:R-:W-:Y:S01]  /*95f0*/  IMAD R5, R138, R0, RZ ;  /* 0x000000008a057224 */ /* 0x000fe200078e02ff */
[C---:B------:R-:W-:Y:S01]  /*9600*/  LOP3.LUT P2, RZ, R215.reuse, 0x8, RZ, 0xc0, !PT ;  /* 0x00000008d7ff7812 */ /* 0x040fe2000784c0ff */
[-C--:B------:R-:W-:Y:S01]  /*9610*/  IMAD.WIDE.U32 R2, R0, R124.reuse, R2 ;  /* 0x0000007c00027225 */ /* 0x080fe200078e0002 */
[----:B------:R-:W-:Y:S02]  /*9620*/  P2R R10, PR, RZ, 0x2 ;  /* 0x00000002ff0a7803 */ /* 0x000fe40000000000 */
[----:B------:R-:W-:Y:S01]  /*9630*/  LOP3.LUT P1, RZ, R215, 0x4, RZ, 0xc0, !PT ;  /* 0x00000004d7ff7812 */ /* 0x000fe2000782c0ff */
[----:B------:R-:W-:Y:S01]  /*9640*/  IMAD R0, R7, R124, R5 ;  /* 0x0000007c07007224 */ /* 0x000fe200078e0205 */
[----:B------:R-:W-:Y:S03]  /*9650*/  IADD3 R5, -R231, 0x30, RZ ;  /* 0x00000030e7057810 */ /* 0x000fe60007ffe1ff */
[----:B------:R-:W-:Y:S01]  /*9660*/  IMAD.IADD R0, R3, 0x1, R0 ;  /* 0x0000000103007824 */ /* 0x000fe200078e0200 */
[C---:B------:R-:W-:Y:S11]  /*9670*/  ISETP.GE.AND P3, PT, R5.reuse, 0x1, PT ;  /* 0x000000010500780c */ /* 0x040ff60003f66270 */
[----:B------:R-:W-:Y:S02]  /*9680*/  @!UPT UIADD3 URZ, URZ, URZ, URZ ;  /* 0x0000003f3f3ff290 */ /* 0x000fe4000fffe03f */
[C---:B------:R-:W-:Y:S04]  /*9690*/  @P3 LEA R8, P0, R2.reuse, c[0x0][0x220], 0x1 ;  /* 0x0000880002083a11 */ /* 0x040fe800078008ff */
[----:B------:R-:W-:Y:S02]  /*96a0*/  @P3 LEA.HI.X R9, R2, c[0x0][0x224], R0, 0x1, P0 ;  /* 0x0000890002093a11 */ /* 0x000fe400000f0c00 */
[----:B------:R-:W-:Y:S03]  /*96b0*/  ISETP.GE.AND P0, PT, R5, 0x21, PT ;  /* 0x000000210500780c */ /* 0x000fe60003f06270 */
[----:B------:R-:W-:Y:S01]  /*96c0*/  @!PT LDS RZ, [RZ] ;  /* 0x00000000fffff984 */ /* 0x000fe20000000800 */
[----:B------:R-:W-:Y:S01]  /*96d0*/  @!PT LDS RZ, [RZ] ;  /* 0x00000000fffff984 */ /* 0x000fe20000000800 */
[----:B------:R-:W-:Y:S01]  /*96e0*/  @!PT LDS RZ, [RZ] ;  /* 0x00000000fffff984 */ /* 0x000fe20000000800 */
[----:B------:R1:W-:Y:S01]  /*96f0*/  @P3 LDGSTS.E.BYPASS.LTC128B.128 [R220+0xa080], [R8.64], !P2 ;  /* 0x0a08000008dc3fae */ /* 0x0003e2000d101d4c */
[----:B------:R-:W-:Y:S03]  /*9700*/  ISETP.NE.AND P2, PT, R12, RZ, PT ;  /* 0x000000ff0c00720c */ /* 0x000fe60003f45270 */
[----:B------:R1:W-:Y:S06]  /*9710*/  @P3 LDGSTS.E.BYPASS.LTC128B.128 [R220+0xb880], [R8.64+0x80], !P1 ;  /* 0x0b88008008dc3fae */ /* 0x0003ec000c901d4c */
[----:B------:R-:W-:Y:S05]  /*9720*/  @P0 IADD3 R3, P4, R154, R2, RZ ;  /* 0x000000029a030210 */ /* 0x000fea0007f9e0ff */
[----:B------:R-:W-:Y:S01]  /*9730*/  @P0 IMAD.X R0, R0, 0x1, R134, P4 ;  /* 0x0000000100000824 */ /* 0x000fe200020e0686 */
[C---:B------:R-:W-:Y:S04]  /*9740*/  @P0 LEA R2, P4, R3.reuse, c[0x0][0x220], 0x1 ;  /* 0x0000880003020a11 */ /* 0x040fe800078808ff */
[----:B------:R-:W-:Y:S02]  /*9750*/  @P0 LEA.HI.X R3, R3, c[0x0][0x224], R0, 0x1, P4 ;  /* 0x0000890003030a11 */ /* 0x000fe400020f0c00 */
[C---:B------:R-:W-:Y:S11]  /*9760*/  LOP3.LUT P4, RZ, R215.reuse, 0x2, RZ, 0xc0, !PT ;  /* 0x00000002d7ff7812 */ /* 0x040ff6000788c0ff */
[----:B------:R-:W-:Y:S02]  /*9770*/  @!UPT UIADD3 URZ, URZ, URZ, URZ ;  /* 0x0000003f3f3ff290 */ /* 0x000fe4000fffe03f */
[----:B------:R1:W-:Y:S04]  /*9780*/  @P3 LDGSTS.E.BYPASS.LTC128B.128 [R220+0xd080], [R8.64+0x100], !P4 ;  /* 0x0d08010008dc3fae */ /* 0x0003e8000e101d4c */
[----:B------:R1:W-:Y:S01]  /*9790*/  @P3 LDGSTS.E.BYPASS.LTC128B.128 [R220+0xe880], [R8.64+0x180], !P6 ;  /* 0x0e88018008dc3fae */ /* 0x0003e2000f101d4c */
[----:B------:R-:W-:Y:S11]  /*97a0*/  LOP3.LUT P3, RZ, R215, 0x8, RZ, 0xc0, !PT ;  /* 0x00000008d7ff7812 */ /* 0x000ff6000786c0ff */
[----:B------:R-:W-:Y:S02]  /*97b0*/  @!UPT UIADD3 URZ, URZ, URZ, URZ ;  /* 0x0000003f3f3ff290 */ /* 0x000fe4000fffe03f */
[----:B------:R1:W-:Y:S04]  /*97c0*/  @P0 LDGSTS.E.BYPASS.LTC128B.128 [R223+0xb080], [R2.64], !P3 ;  /* 0x0b08000002df0fae */ /* 0x0003e8000d901d4c */
[----:B------:R1:W-:Y:S01]  /*97d0*/  @P0 LDGSTS.E.BYPASS.LTC128B.128 [R223+0xc880], [R2.64+0x80], !P1 ;  /* 0x0c88008002df0fae */ /* 0x0003e2000c901d4c */
[----:B------:R-:W-:Y:S03]  /*97e0*/  ISETP.NE.AND P1, PT, R10, RZ, PT ;  /* 0x000000ff0a00720c */ /* 0x000fe60003f25270 */
[----:B------:R1:W-:Y:S04]  /*97f0*/  @P0 LDGSTS.E.BYPASS.LTC128B.128 [R223+0xe080], [R2.64+0x100], !P4 ;  /* 0x0e08010002df0fae */ /* 0x0003e8000e101d4c */
[----:B------:R1:W-:Y:S04]  /*9800*/  @P0 LDGSTS.E.BYPASS.LTC128B.128 [R223+0xf880], [R2.64+0x180], !P6 ;  /* 0x0f88018002df0fae */ /* 0x0003e8000f101d4c */
.L_x_1881:
[----:B------:R-:W-:Y:S05]  /*9810*/  BSYNC B0 ;  /* 0x0000000000007941 */ /* 0x000fea0003800000 */
.L_x_1880:
[----:B------:R-:W0:Y:S01]  /*9820*/  LDGDEPBAR ;  /* 0x00000000000079af */ /* 0x000e220000000000 */
[----:B------:R-:W-:Y:S01]  /*9830*/  IADD3 R38, R38, -0x1, RZ ;  /* 0xffffffff26267810 */ /* 0x000fe20007ffe0ff */
[----:B------:R-:W-:-:S05]  /*9840*/  @P5 BRA `(.L_x_1882) ;  /* 0xffffa2f000005947 */ /* 0x000fca000383ffff */
[----:B------:R-:W2:Y:S04]  /*9850*/  LDL R5, [R1+0x64] ;  /* 0x0000640001057983 */ /* 0x000ea80000100800 */
[----:B------:R3:W5:Y:S01]  /*9860*/  LDL R21, [R1+0x58] ;  /* 0x0000580001157983 */ /* 0x0007620000100800 */
[----:B------:R-:W-:Y:S03]  /*9870*/  WARPSYNC 0xffffffff ;  /* 0xffffffff00007948 */ /* 0x000fe60003800000 */
[----:B------:R-:W-:Y:S01]  /*9880*/  BAR.SYNC.DEFER_BLOCKING 0x0 ;  /* 0x0000000000007b1d */ /* 0x000fe20000010000 */
[----:B--2---:R-:W-:-:S05]  /*9890*/  IADD3 R0, R5, 0x2f, RZ ;  /* 0x0000002f05007810 */ /* 0x004fca0007ffe0ff */
[----:B------:R-:W-:-:S05]  /*98a0*/  IMAD.HI R0, R0, 0x2aaaaaab, RZ ;  /* 0x2aaaaaab00007827 */ /* 0x000fca00078e02ff */
[----:B-1----:R-:W-:-:S04]  /*98b0*/  SHF.R.U32.HI R2, RZ, 0x1f, R0 ;  /* 0x0000001fff027819 */ /* 0x002fc80000011600 */
[----:B------:R-:W-:Y:S02]  /*98c0*/  LEA.HI.SX32 R18, R0, R2, 0x1d ;  /* 0x0000000200127211 */ /* 0x000fe400078feaff */
.L_x_1841:
[----:B---3--:R-:W2:Y:S04]  /*98d0*/  LDL R26, [R1+0x70] ;  /* 0x00007000011a7983 */ /* 0x008ea80000100800 */
[----:B------:R-:W3:Y:S04]  /*98e0*/  LDL.LU R3, [R1+0xc0] ;  /* 0x0000c00001037983 */ /* 0x000ee80000300800 */
[----:B------:R-:W3:Y:S01]  /*98f0*/  S2R R2, SR_TID.X ;  /* 0x0000000000027919 */ /* 0x000ee20000002100 */
[----:B------:R-:W-:-:S05]  /*9900*/  IMAD.MOV.U32 R0, RZ, RZ, c[0x0][0x2c4] ;  /* 0x0000b100ff007624 */ /* 0x000fca00078e00ff */
[----:B------:R-:W-:Y:S01]  /*9910*/  ISETP.NE.AND P3, PT, R0, 0x1, PT ;  /* 0x000000010000780c */ /* 0x000fe20003f65270 */
[----:B------:R-:W-:-:S05]  /*9920*/  IMAD.MOV.U32 R4, RZ, RZ, c[0x0][0x32c] ;  /* 0x0000cb00ff047624 */ /* 0x000fca00078e00ff */
[----:B------:R-:W-:Y:S02]  /*9930*/  ISETP.GE.AND P1, PT, R4, 0x1, PT ;  /* 0x000000010400780c */ /* 0x000fe40003f26270 */
[----:B--2---:R-:W-:Y:S01]  /*9940*/  IADD3 R0, R26, 0x7f, RZ ;  /* 0x0000007f1a007810 */ /* 0x004fe20007ffe0ff */
[----:B---3--:R1:W-:Y:S04]  /*9950*/  STL.64 [R1], R2 ;  /* 0x0000000201007387 */ /* 0x0083e80000100a00 */
[----:B-1----:R-:W-:-:S05]  /*9960*/  @P3 IMAD.HI.U32 R2, R0, c[0x0][0x2c8], RZ ;  /* 0x0000b20000023a27 */ /* 0x002fca00078e00ff */
[----:B------:R-:W-:Y:S01]  /*9970*/  @P3 SHF.R.U32.HI R0, RZ, c[0x0][0x2cc], R2 ;  /* 0x0000b300ff003a19 */ /* 0x000fe20000011602 */
[----:B------:R-:W-:-:S03]  /*9980*/  IMAD.U32 R2, RZ, RZ, UR8 ;  /* 0x00000008ff027e24 */ /* 0x000fc6000f8e00ff */
[----:B------:R-:W-:Y:S02]  /*9990*/  IADD3 R0, R0, 0x1, R5 ;  /* 0x0000000100007810 */ /* 0x000fe40007ffe005 */
[----:B------:R-:W-:-:S03]  /*99a0*/  IADD3 R24, P0, R2, 0x4, RZ ;  /* 0x0000000402187810 */ /* 0x000fc60007f1e0ff */
[----:B-----5:R-:W-:Y:S02]  /*99b0*/  IMAD.IADD R3, R0, 0x1, -R21 ;  /* 0x0000000100037824 */ /* 0x020fe400078e0a15 */
[----:B------:R-:W-:-:S03]  /*99c0*/  IMAD.X R25, RZ, RZ, UR7, P0 ;  /* 0x00000007ff197e24 */ /* 0x000fc600080e06ff */
        /* <DEDUP_REMOVED lines=12> */
.L_x_1885:
[----:B------:R-:W-:-:S13]  /*9a90*/  ISETP.NE.AND P0, PT, R4, 0x1, PT ;  /* 0x000000010400780c */ /* 0x000fda0003f05270 */
[----:B------:R-:W-:-:S05]  /*9aa0*/  @P0 IMAD.HI.U32 R3, R0, c[0x0][0x330], RZ ;  /* 0x0000cc0000030a27 */ /* 0x000fca00078e00ff */
[----:B------:R-:W-:Y:S02]  /*9ab0*/  @P0 SHF.R.U32.HI R0, RZ, c[0x0][0x334], R3 ;  /* 0x0000cd00ff000a19 */ /* 0x000fe40000011603 */
.L_x_1886:
[----:B------:R-:W-:Y:S05]  /*9ac0*/  BSYNC B0 ;  /* 0x0000000000007941 */ /* 0x000fea0003800000 */
.L_x_1884:
[----:B------:R-:W-:-:S05]  /*9ad0*/  IMAD R0, R0, R4, c[0x0][0x32c] ;  /* 0x0000cb0000007624 */ /* 0x000fca00078e0204 */
[----:B------:R-:W-:-:S04]  /*9ae0*/  IMNMX R2, R2, R0, PT ;  /* 0x0000000002027217 */ /* 0x000fc80003800200 */
.L_x_1883:
[----:B------:R-:W-:Y:S01]  /*9af0*/  IADD3 R3, R2, 0x2f, RZ ;  /* 0x0000002f02037810 */ /* 0x000fe20007ffe0ff */
[----:B------:R-:W-:-:S04]  /*9b00*/  @P3 IMAD.HI.U32 R2, R26, c[0x0][0x2c8], RZ ;  /* 0x0000b2001a023a27 */ /* 0x000fc800078e00ff */
[----:B------:R-:W-:-:S04]  /*9b10*/  IMAD.HI R3, R3, 0x2aaaaaab, RZ ;  /* 0x2aaaaaab03037827 */ /* 0x000fc800078e02ff */
[----:B------:R-:W-:Y:S01]  /*9b20*/  IMAD.MOV.U32 R0, RZ, RZ, R26 ;  /* 0x000000ffff007224 */ /* 0x000fe200078e001a */
[----:B------:R-:W-:Y:S02]  /*9b30*/  @P3 SHF.R.U32.HI R0, RZ, c[0x0][0x2cc], R2 ;  /* 0x0000b300ff003a19 */ /* 0x000fe40000011602 */
[----:B------:R-:W-:Y:S02]  /*9b40*/  SHF.R.U32.HI R8, RZ, 0x1f, R3 ;  /* 0x0000001fff087819 */ /* 0x000fe40000011603 */
        /* <DEDUP_REMOVED lines=14> */
.L_x_1889:
[----:B------:R-:W-:-:S13]  /*9c30*/  ISETP.NE.AND P0, PT, R4, 0x1, PT ;  /* 0x000000010400780c */ /* 0x000fda0003f05270 */
[----:B------:R-:W-:-:S05]  /*9c40*/  @P0 IMAD.HI.U32 R3, R0, c[0x0][0x330], RZ ;  /* 0x0000cc0000030a27 */ /* 0x000fca00078e00ff */
[----:B------:R-:W-:Y:S02]  /*9c50*/  @P0 SHF.R.U32.HI R0, RZ, c[0x0][0x334], R3 ;  /* 0x0000cd00ff000a19 */ /* 0x000fe40000011603 */
.L_x_1890:
[----:B------:R-:W-:Y:S05]  /*9c60*/  BSYNC B0 ;  /* 0x0000000000007941 */ /* 0x000fea0003800000 */
.L_x_1888:
[----:B------:R-:W-:-:S05]  /*9c70*/  IMAD R0, R0, c[0x0][0x32c], RZ ;  /* 0x0000cb0000007a24 */ /* 0x000fca00078e02ff */
[----:B------:R-:W-:-:S05]  /*9c80*/  IMNMX R2, R2, R0, !PT ;  /* 0x0000000002027217 */ /* 0x000fca0007800200 */
.L_x_1887:
[----:B------:R-:W-:Y:S01]  /*9c90*/  IMAD.HI R2, R2, 0x2aaaaaab, RZ ;  /* 0x2aaaaaab02027827 */ /* 0x000fe200078e02ff */
[----:B------:R-:W-:Y:S04]  /*9ca0*/  BSSY B0, `(.L_x_1891) ;  /* 0x0000027000007945 */ /* 0x000fe80003800000 */
[----:B------:R-:W-:-:S04]  /*9cb0*/  SHF.R.U32.HI R7, RZ, 0x1f, R2 ;  /* 0x0000001fff077819 */ /* 0x000fc80000011602 */
[----:B------:R-:W-:Y:S01]  /*9cc0*/  LEA.HI.SX32 R7, R2, R7, 0x1d ;  /* 0x0000000702077211 */ /* 0x000fe200078feaff */
[----:B------:R-:W-:-:S03]  /*9cd0*/  IMAD.MOV.U32 R2, RZ, RZ, RZ ;  /* 0x000000ffff027224 */ /* 0x000fc600078e00ff */
[----:B------:R-:W-:-:S04]  /*9ce0*/  IMNMX R7, RZ, R7, !PT ;  /* 0x00000007ff077217 */ /* 0x000fc80007800200 */
[----:B------:R-:W-:-:S13]  /*9cf0*/  ISETP.GT.AND P0, PT, R8, R7, PT ;  /* 0x000000070800720c */ /* 0x000fda0003f04270 */
[----:B------:R-:W-:Y:S05]  /*9d00*/  @!P0 BRA `(.L_x_1892) ;  /* 0x0000020000008947 */ /* 0x000fea0003800000 */
[----:B------:R-:W2:Y:S02]  /*9d10*/  LDL R0, [R1+0x84] ;  /* 0x0000840001007983 */ /* 0x000ea40000100800 */
[----:B--2---:R-:W-:-:S04]  /*9d20*/  ISETP.NE.AND P0, PT, R0, RZ, PT ;  /* 0x000000ff0000720c */ /* 0x004fc80003f05270 */
[----:B------:R-:W-:-:S04]  /*9d30*/  SEL R0, R0, c[0x0][0x338], P0 ;  /* 0x0000ce0000007a07 */ /* 0x000fc80000000000 */
[----:B------:R-:W-:Y:S02]  /*9d40*/  IABS R4, R0 ;  /* 0x0000000000047213 */ /* 0x000fe40000000000 */
[----:B------:R-:W-:Y:S02]  /*9d50*/  IADD3 R9, R0, -0x1, R8 ;  /* 0xffffffff00097810 */ /* 0x000fe40007ffe008 */
[----:B------:R-:W1:Y:S03]  /*9d60*/  I2F.RP R2, R4 ;  /* 0x0000000400027306 */ /* 0x000e660000209400 */
[----:B------:R-:W-:-:S05]  /*9d70*/  IMAD.IADD R9, R9, 0x1, -R7 ;  /* 0x0000000109097824 */ /* 0x000fca00078e0a07 */
[----:B------:R-:W-:Y:S02]  /*9d80*/  IABS R13, R9 ;  /* 0x00000009000d7213 */ /* 0x000fe40000000000 */
[----:B------:R-:W-:-:S04]  /*9d90*/  LOP3.LUT R9, R9, R0, RZ, 0x3c, !PT ;  /* 0x0000000009097212 */ /* 0x000fc800078e3cff */
[----:B------:R-:W-:Y:S01]  /*9da0*/  ISETP.GE.AND P1, PT, R9, RZ, PT ;  /* 0x000000ff0900720c */ /* 0x000fe20003f26270 */
        /* <DEDUP_REMOVED lines=22> */
.L_x_1892:
[----:B------:R-:W-:Y:S05]  /*9f10*/  BSYNC B0 ;  /* 0x0000000000007941 */ /* 0x000fea0003800000 */
.L_x_1891:
[----:B------:R-:W2:Y:S01]  /*9f20*/  LDL R3, [R1+0xac] ;  /* 0x0000ac0001037983 */ /* 0x000ea20000100800 */
[----:B------:R-:W-:Y:S01]  /*9f30*/  PRMT R0, RZ, 0x7610, R0 ;  /* 0x00007610ff007816 */ /* 0x000fe20000000000 */
[----:B------:R-:W-:Y:S01]  /*9f40*/  IMAD.MOV.U32 R17, RZ, RZ, RZ ;  /* 0x000000ffff117224 */ /* 0x000fe200078e00ff */
[----:B------:R-:W-:Y:S01]  /*9f50*/  MOV R19, RZ ;  /* 0x000000ff00137202 */ /* 0x000fe20000000f00 */
        /* <DEDUP_REMOVED lines=64> */
[----:B--2---:R-:W-:-:S04]  /*a360*/  IMAD R235, R3, R2, R7 ;  /* 0x0000000203eb7224 */ /* 0x004fc800078e0207 */
[----:B------:R-:W-:-:S05]  /*a370*/  IMAD.IADD R2, R235, 0x1, R2 ;  /* 0x00000001eb027824 */ /* 0x000fca00078e0202 */
[----:B------:R-:W-:-:S04]  /*a380*/  IMNMX R27, R8, R2, PT ;  /* 0x00000002081b7217 */ /* 0x000fc80003800200 */
[----:B------:R-:W-:Y:S01]  /*a390*/  ISETP.GT.AND P0, PT, R27, R235, PT ;  /* 0x000000eb1b00720c */ /* 0x000fe20003f04270 */
[----:B------:R1:W-:-:S12]  /*a3a0*/  STL [R1+0x74], R27 ;  /* 0x0000741b01007387 */ /* 0x0003d80000100800 */
[----:B------:R-:W-:Y:S05]  /*a3b0*/  @!P0 BRA `(.L_x_1893) ;  /* 0x0000f7d000008947 */ /* 0x000fea0003800000 */
[----:B------:R-:W2:Y:S01]  /*a3c0*/  LDL R0, [R1+0x4c] ;  /* 0x00004c0001007983 */ /* 0x000ea20000100800 */
[----:B------:R-:W-:Y:S01]  /*a3d0*/  ISETP.NE.U32.AND P0, PT, RZ, c[0x0][0x340], PT ;  /* 0x0000d000ff007a0c */ /* 0x000fe20003f05070 */
[----:B------:R-:W-:Y:S02]  /*a3e0*/  ULDC.64 UR4, c[0x0][0x18] ;  /* 0x0000060000047ab9 */ /* 0x000fe40000000a00 */
[----:B------:R-:W3:Y:S01]  /*a3f0*/  LDL R18, [R1+0x50] ;  /* 0x0000500001127983 */ /* 0x000ee20000100800 */
[----:B------:R-:W-:-:S13]  /*a400*/  ISETP.NE.AND.EX P0, PT, RZ, c[0x0][0x344], PT, P0 ;  /* 0x0000d100ff007a0c */ /* 0x000fda0003f05300 */
[----:B------:R-:W-:-:S04]  /*a410*/  @P0 IMAD.MOV.U32 R2, RZ, RZ, 0x4 ;  /* 0x00000004ff020424 */ /* 0x000fc800078e00ff */
[----:B------:R-:W-:-:S05]  /*a420*/  @P0 IMAD.WIDE R2, R239, R2, c[0x0][0x340] ;  /* 0x0000d000ef020625 */ /* 0x000fca00078e0202 */
[----:B------:R2:W4:Y:S04]  /*a430*/  @P0 LDG.E R16, [R2.64] ;  /* 0x0000000c02100981 */ /* 0x000528000c1e1900 */
[----:B------:R-:W5:Y:S01]  /*a440*/  S2R R4, SR_TID.X ;  /* 0x0000000000047919 */ /* 0x000f620000002100 */
[----:B------:R-:W-:Y:S02]  /*a450*/  ISETP.NE.U32.AND P1, PT, RZ, c[0x0][0x348], PT ;  /* 0x0000d200ff007a0c */ /* 0x000fe40003f25070 */
[----:B------:R-:W-:Y:S02]  /*a460*/  SHF.R.S32.HI R15, RZ, 0x1f, R239 ;  /* 0x0000001fff0f7819 */ /* 0x000fe400000114ef */
[----:B-----5:R-:W-:-:S04]  /*a470*/  SHF.R.S32.HI R9, RZ, 0x1f, R4 ;  /* 0x0000001fff097819 */ /* 0x020fc80000011404 */
[----:B------:R-:W-:-:S04]  /*a480*/  LEA.HI R9, R9, R4, RZ, 0x3 ;  /* 0x0000000409097211 */ /* 0x000fc800078f18ff */
[----:B------:R-:W-:-:S05]  /*a490*/  LOP3.LUT R9, R9, 0xfffffff8, RZ, 0xc0, !PT ;  /* 0xfffffff809097812 */ /* 0x000fca00078ec0ff */
[----:B------:R-:W-:Y:S01]  /*a4a0*/  IMAD.IADD R9, R4, 0x1, -R9 ;  /* 0x0000000104097824 */ /* 0x000fe200078e0a09 */
[----:B------:R-:W-:Y:S02]  /*a4b0*/  ISETP.NE.AND.EX P1, PT, RZ, c[0x0][0x34c], PT, P1 ;  /* 0x0000d300ff007a0c */ /* 0x000fe40003f25310 */
[----:B------:R-:W-:Y:S02]  /*a4c0*/  ISETP.GE.AND P4, PT, R144, c[0x0][0x1d4], PT ;  /* 0x0000750090007a0c */ /* 0x000fe40003f86270 */
[----:B------:R-:W-:Y:S02]  /*a4d0*/  SEL R8, R15, RZ, !P1 ;  /* 0x000000ff0f087207 */ /* 0x000fe40004800000 */
[----:B------:R-:W-:Y:S02]  /*a4e0*/  SEL R7, R239, RZ, !P1 ;  /* 0x000000ffef077207 */ /* 0x000fe40004800000 */
[----:B------:R-:W-:Y:S01]  /*a4f0*/  ISETP.GE.AND P2, PT, R140, c[0x0][0x1d4], PT ;  /* 0x000075008c007a0c */ /* 0x000fe20003f46270 */
[----:B------:R-:W-:Y:S01]  /*a500*/  IMAD R8, R8, c[0x0][0x1c0], RZ ;  /* 0x0000700008087a24 */ /* 0x000fe200078e02ff */
[----:B------:R-:W-:-:S05]  /*a510*/  LOP3.LUT R215, R215, 0xfffffbff, RZ, 0xc0, !PT ;  /* 0xfffffbffd7d77812 */ /* 0x000fca00078ec0ff */
[----:B------:R-:W-:-:S04]  /*a520*/  @P4 LOP3.LUT R215, R215, 0x400, RZ, 0xfc, !PT ;  /* 0x00000400d7d74812 */ /* 0x000fc800078efcff */
[----:B------:R-:W-:-:S04]  /*a530*/  LOP3.LUT R215, R215, 0xfffff7ff, RZ, 0xc0, !PT ;  /* 0xfffff7ffd7d77812 */ /* 0x000fc800078ec0ff */
[----:B------:R-:W-:Y:S02]  /*a540*/  @P2 LOP3.LUT R215, R215, 0x800, RZ, 0xfc, !PT ;  /* 0x00000800d7d72812 */ /* 0x000fe400078efcff */
[----:B------:R-:W-:Y:S02]  /*a550*/  ISETP.GE.AND P1, PT, R234, c[0x0][0x1d4], PT ;  /* 0x00007500ea007a0c */ /* 0x000fe40003f26270 */
[----:B------:R-:W-:Y:S01]  /*a560*/  LOP3.LUT R215, R215, 0xfffffdff, RZ, 0xc0, !PT ;  /* 0xfffffdffd7d77812 */ /* 0x000fe200078ec0ff */
[----:B------:R-:W-:Y:S01]  /*a570*/  UIADD3 UR4, UP0, UR4, 0x10080, URZ ;  /* 0x0001008004047890 */ /* 0x000fe2000ff1e03f */
[----:B------:R-:W-:Y:S02]  /*a580*/  SEL R14, RZ, 0x1, P2 ;  /* 0x00000001ff0e7807 */ /* 0x000fe40001000000 */
[----:B------:R-:W-:Y:S01]  /*a590*/  ISETP.NE.U32.AND P2, PT, RZ, c[0x0][0x350], PT ;  /* 0x0000d400ff007a0c */ /* 0x000fe20003f45070 */
[----:B------:R-:W-:Y:S01]  /*a5a0*/  UIADD3.X UR5, URZ, UR5, URZ, UP0, !UPT ;  /* 0x000000053f057290 */ /* 0x000fe200087fe43f */
[C---:B------:R-:W-:Y:S01]  /*a5b0*/  IMAD.WIDE.U32 R12, R243.reuse, c[0x0][0x210], RZ ;  /* 0x00008400f30c7a25 */ /* 0x040fe200078e00ff */
[----:B------:R1:W-:Y:S03]  /*a5c0*/  STL [R1+0x10], R21 ;  /* 0x0000101501007387 */ /* 0x0003e60000100800 */
[----:B------:R-:W-:Y:S01]  /*a5d0*/  IMAD R13, R243, c[0x0][0x214], R13 ;  /* 0x00008500f30d7a24 */ /* 0x000fe200078e020d */
[----:B------:R-:W-:Y:S01]  /*a5e0*/  SHF.R.S32.HI R19, RZ, 0x1f, R231 ;  /* 0x0000001fff137819 */ /* 0x000fe200000114e7 */
[----:B------:R-:W-:Y:S01]  /*a5f0*/  IMAD.U32 R22, RZ, RZ, UR8 ;  /* 0x00000008ff167e24 */ /* 0x000fe2000f8e00ff */
[----:B------:R-:W-:-:S02]  /*a600*/  ISETP.GE.AND P5, PT, R140, c[0x0][0x198], PT ;  /* 0x000066008c007a0c */ /* 0x000fc40003fa6270 */
[----:B------:R-:W-:Y:S02]  /*a610*/  IADD3 R124, R27, -0x1, RZ ;  /* 0xffffffff1b7c7810 */ /* 0x000fe40007ffe0ff */
[----:B--2---:R-:W-:-:S05]  /*a620*/  SHF.R.S32.HI R2, RZ, 0x1f, R0 ;  /* 0x0000001fff027819 */ /* 0x004fca0000011400 */
[----:B------:R-:W-:-:S04]  /*a630*/  IMAD R2, R2, c[0x0][0x178], RZ ;  /* 0x00005e0002027a24 */ /* 0x000fc800078e02ff */
[C---:B------:R-:W-:Y:S02]  /*a640*/  IMAD R4, R0.reuse, c[0x0][0x17c], R2 ;  /* 0x00005f0000047a24 */ /* 0x040fe400078e0202 */
[----:B------:R-:W-:-:S04]  /*a650*/  IMAD.WIDE.U32 R2, R0, c[0x0][0x178], RZ ;  /* 0x00005e0000027a25 */ /* 0x000fc800078e00ff */
[----:B------:R-:W-:Y:S02]  /*a660*/  IMAD R0, R9, 0x20, R231 ;  /* 0x0000002009007824 */ /* 0x000fe400078e02e7 */
[----:B------:R-:W-:Y:S02]  /*a670*/  IMAD.IADD R3, R3, 0x1, R4 ;  /* 0x0000000103037824 */ /* 0x000fe400078e0204 */
[----:B------:R-:W-:Y:S02]  /*a680*/  IMAD.IADD R4, R26, 0x1, R0 ;  /* 0x000000011a047824 */ /* 0x000fe400078e0200 */
[----:B------:R-:W-:-:S04]  /*a690*/  IMAD.WIDE.U32 R2, R243, c[0x0][0x1b8], R2 ;  /* 0x00006e00f3027a25 */ /* 0x000fc800078e0002 */
[----:B------:R-:W-:-:S04]  /*a6a0*/  @P3 IMAD.HI.U32 R9, R4, c[0x0][0x2c8], RZ ;  /* 0x0000b20004093a27 */ /* 0x000fc800078e00ff */
[----:B------:R-:W-:Y:S01]  /*a6b0*/  IMAD.MOV.U32 R0, RZ, RZ, R4 ;  /* 0x000000ffff007224 */ /* 0x000fe200078e0004 */
[----:B------:R-:W-:Y:S01]  /*a6c0*/  @P3 SHF.R.U32.HI R0, RZ, c[0x0][0x2cc], R9 ;  /* 0x0000b300ff003a19 */ /* 0x000fe20000011609 */
[----:B------:R-:W-:Y:S02]  /*a6d0*/  IMAD R3, R243, c[0x0][0x1bc], R3 ;  /* 0x00006f00f3037a24 */ /* 0x000fe400078e0203 */
[C---:B------:R-:W-:Y:S01]  /*a6e0*/  IMAD R9, R7.reuse, c[0x0][0x1c4], R8 ;  /* 0x0000710007097a24 */ /* 0x040fe200078e0208 */
[----:B------:R-:W-:Y:S01]  /*a6f0*/  SHF.R.S32.HI R8, RZ, 0x1f, R0 ;  /* 0x0000001fff087819 */ /* 0x000fe20000011400 */
[----:B------:R-:W-:Y:S01]  /*a700*/  IMAD.WIDE.U32 R2, R7, c[0x0][0x1c0], R2 ;  /* 0x0000700007027a25 */ /* 0x000fe200078e0002 */
[----:B------:R-:W-:-:S03]  /*a710*/  ISETP.GE.AND P3, PT, R233, c[0x0][0x1d4], PT ;  /* 0x00007500e9007a0c */ /* 0x000fc60003f66270 */
[----:B------:R-:W-:Y:S01]  /*a720*/  IMAD.MOV R7, RZ, RZ, -R0 ;  /* 0x000000ffff077224 */ /* 0x000fe200078e0a00 */
[----:B------:R-:W-:Y:S01]  /*a730*/  IADD3 R3, R3, R9, RZ ;  /* 0x0000000903037210 */ /* 0x000fe20007ffe0ff */
[----:B------:R-:W-:Y:S02]  /*a740*/  IMAD R8, R8, c[0x0][0x1b0], RZ ;  /* 0x00006c0008087a24 */ /* 0x000fe400078e02ff */
[----:B------:R-:W-:Y:S02]  /*a750*/  IMAD R4, R7, c[0x0][0x2c4], R4 ;  /* 0x0000b10007047a24 */ /* 0x000fe400078e0204 */
[C---:B------:R-:W-:Y:S02]  /*a760*/  IMAD R10, R0.reuse, c[0x0][0x1b4], R8 ;  /* 0x00006d00000a7a24 */ /* 0x040fe400078e0208 */
[----:B------:R-:W-:Y:S01]  /*a770*/  IMAD.WIDE.U32 R2, R0, c[0x0][0x1b0], R2 ;  /* 0x00006c0000027a25 */ /* 0x000fe200078e0002 */
[----:B------:R-:W-:Y:S02]  /*a780*/  SEL R0, RZ, 0xffffffff, P4 ;  /* 0xffffffffff007807 */ /* 0x000fe40002000000 */
[----:B------:R-:W-:Y:S01]  /*a790*/  SHF.R.S32.HI R7, RZ, 0x1f, R4 ;  /* 0x0000001fff077819 */ /* 0x000fe20000011404 */
[----:B------:R-:W-:Y:S01]  /*a7a0*/  IMAD.IADD R3, R3, 0x1, R10 ;  /* 0x0000000103037824 */ /* 0x000fe200078e020a */
[----:B------:R-:W-:Y:S01]  /*a7b0*/  @P3 LOP3.LUT R215, R215, 0x200, RZ, 0xfc, !PT ;  /* 0x00000200d7d73812 */ /* 0x000fe200078efcff */
[----:B------:R-:W-:-:S02]  /*a7c0*/  IMAD.SHL.U32 R17, R0, 0x2, RZ ;  /* 0x0000000200117824 */ /* 0x000fc400078e00ff */
[----:B------:R-:W-:Y:S01]  /*a7d0*/  IMAD R0, R7, c[0x0][0x1a8], RZ ;  /* 0x00006a0007007a24 */ /* 0x000fe200078e02ff */
[----:B------:R-:W-:Y:S01]  /*a7e0*/  LOP3.LUT R215, R215, 0xfffffeff, RZ, 0xc0, !PT ;  /* 0xfffffeffd7d77812 */ /* 0x000fe200078ec0ff */
[----:B------:R-:W-:-:S04]  /*a7f0*/  IMAD.WIDE.U32 R2, R4, c[0x0][0x1a8], R2 ;  /* 0x00006a0004027a25 */ /* 0x000fc800078e0002 */
[----:B------:R-:W-:Y:S01]  /*a800*/  IMAD R0, R4, c[0x0][0x1ac], R0 ;  /* 0x00006b0004007a24 */ /* 0x000fe200078e0200 */
[----:B------:R-:W-:Y:S02]  /*a810*/  @P1 LOP3.LUT R215, R215, 0x100, RZ, 0xfc, !PT ;  /* 0x00000100d7d71812 */ /* 0x000fe400078efcff */
[----:B------:R-:W-:Y:S01]  /*a820*/  SEL R4, RZ, 0x8, P1 ;  /* 0x00000008ff047807 */ /* 0x000fe20000800000 */
[----:B------:R-:W-:Y:S01]  /*a830*/  IMAD.IADD R0, R3, 0x1, R0 ;  /* 0x0000000103007824 */ /* 0x000fe200078e0200 */
[C---:B------:R-:W-:Y:S02]  /*a840*/  LEA R20, P1, R2.reuse, c[0x0][0x160], 0x1 ;  /* 0x0000580002147a11 */ /* 0x040fe400078208ff */
[----:B------:R-:W-:Y:S02]  /*a850*/  LOP3.LUT R14, R17, 0x2, R14, 0xe2, !PT ;  /* 0x00000002110e7812 */ /* 0x000fe400078ee20e */
[----:B------:R-:W-:Y:S01]  /*a860*/  LEA.HI.X R17, R2, c[0x0][0x164], R0, 0x1, P1 ;  /* 0x0000590002117a11 */ /* 0x000fe200008f0c00 */
[--C-:B----4-:R-:W-:Y:S01]  /*a870*/  @P0 IMAD.MOV.U32 R2, RZ, RZ, R16.reuse ;  /* 0x000000ffff020224 */ /* 0x110fe200078e0010 */
[----:B------:R-:W-:Y:S01]  /*a880*/  SEL R7, RZ, 0x4, P3 ;  /* 0x00000004ff077807 */ /* 0x000fe20001800000 */
[----:B------:R-:W-:Y:S01]  /*a890*/  @!P0 IMAD.MOV.U32 R2, RZ, RZ, R239 ;  /* 0x000000ffff028224 */ /* 0x000fe200078e00ef */
[----:B------:R-:W-:Y:S01]  /*a8a0*/  @P0 SHF.R.S32.HI R3, RZ, 0x1f, R16 ;  /* 0x0000001fff030819 */ /* 0x000fe20000011410 */
[----:B------:R-:W-:Y:S01]  /*a8b0*/  IMAD.WIDE.U32 R8, R243, c[0x0][0x1e8], RZ ;  /* 0x00007a00f3087a25 */ /* 0x000fe200078e00ff */
[----:B------:R-:W-:-:S02]  /*a8c0*/  ISETP.NE.AND.EX P1, PT, RZ, c[0x0][0x354], PT, P2 ;  /* 0x0000d500ff007a0c */ /* 0x000fc40003f25320 */
[----:B------:R-:W-:Y:S01]  /*a8d0*/  @!P0 MOV R3, R15 ;  /* 0x0000000f00038202 */ /* 0x000fe20000000f00 */
[----:B------:R-:W-:Y:S01]  /*a8e0*/  IMAD.U32 R15, RZ, RZ, UR5 ;  /* 0x00000005ff0f7e24 */ /* 0x000fe2000f8e00ff */
[----:B------:R-:W-:Y:S01]  /*a8f0*/  LOP3.LUT R130, R4, R14, R7, 0xfe, !PT ;  /* 0x0000000e04827212 */ /* 0x000fe200078efe07 */
[----:B------:R-:W-:Y:S01]  /*a900*/  IMAD.U32 R14, RZ, RZ, UR4 ;  /* 0x00000004ff0e7e24 */ /* 0x000fe2000f8e00ff */
[----:B------:R-:W-:Y:S01]  /*a910*/  SEL R3, R3, RZ, !P1 ;  /* 0x000000ff03037207 */ /* 0x000fe20004800000 */
[----:B------:R-:W-:Y:S01]  /*a920*/  IMAD R9, R243, c[0x0][0x1ec], R9 ;  /* 0x00007b00f3097a24 */ /* 0x000fe200078e0209 */
[----:B------:R-:W-:Y:S02]  /*a930*/  SEL R2, R2, RZ, !P1 ;  /* 0x000000ff02027207 */ /* 0x000fe40004800000 */
[----:B------:R1:W-:Y:S01]  /*a940*/  STL.64 [R1+0x8], R14 ;  /* 0x0000080e01007387 */ /* 0x0003e20000100a00 */
[----:B------:R-:W-:Y:S01]  /*a950*/  IMAD R4, R3, c[0x0][0x1f0], RZ ;  /* 0x00007c0003047a24 */ /* 0x000fe200078e02ff */
[----:B---3--:R-:W-:Y:S01]  /*a960*/  IADD3 R0, P0, R231, R18, RZ ;  /* 0x00000012e7007210 */ /* 0x008fe20007f1e0ff */
[----:B------:R-:W-:-:S04]  /*a970*/  IMAD.WIDE.U32 R8, R2, c[0x0][0x1f0], R8 ;  /* 0x00007c0002087a25 */ /* 0x000fc800078e0008 */
[----:B------:R-:W-:Y:S02]  /*a980*/  IMAD R3, R3, c[0x0][0x218], RZ ;  /* 0x0000860003037a24 */ /* 0x000fe400078e02ff */
[----:B------:R-:W-:Y:S01]  /*a990*/  IMAD.WIDE.U32 R12, R2, c[0x0][0x218], R12 ;  /* 0x00008600020c7a25 */ /* 0x000fe200078e000c */
[----:B------:R-:W-:-:S03]  /*a9a0*/  IADD3 R8, P1, R140, R8, RZ ;  /* 0x000000088c087210 */ /* 0x000fc60007f3e0ff */
[----:B------:R-:W-:Y:S01]  /*a9b0*/  IMAD R7, R2, c[0x0][0x1f4], R4 ;  /* 0x00007d0002077a24 */ /* 0x000fe200078e0204 */
[----:B------:R-:W-:Y:S01]  /*a9c0*/  LEA.HI.X.SX32 R4, R18, R19, 0x1, P0 ;  /* 0x0000001312047211 */ /* 0x000fe200000f0eff */
[----:B------:R-:W-:Y:S01]  /*a9d0*/  IMAD R3, R2, c[0x0][0x21c], R3 ;  /* 0x0000870002037a24 */ /* 0x000fe200078e0203 */
[----:B------:R-:W-:Y:S01]  /*a9e0*/  IADD3 R2, P0, R140, R12, RZ ;  /* 0x0000000c8c027210 */ /* 0x000fe20007f1e0ff */
[----:B------:R-:W-:Y:S01]  /*a9f0*/  IMAD.U32 R18, RZ, RZ, UR8 ;  /* 0x00000008ff127e24 */ /* 0x000fe2000f8e00ff */
[C---:B------:R-:W-:Y:S01]  /*aa00*/  IADD3.X R9, R141.reuse, R9, R7, P1, !PT ;  /* 0x000000098d097210 */ /* 0x040fe20000ffe407 */
[C---:B------:R-:W-:Y:S01]  /*aa10*/  IMAD R7, R4.reuse, c[0x0][0x1e0], RZ ;  /* 0x0000780004077a24 */ /* 0x040fe200078e02ff */
[----:B------:R-:W-:Y:S01]  /*aa20*/  IADD3.X R3, R141, R13, R3, P0, !PT ;  /* 0x0000000d8d037210 */ /* 0x000fe200007fe403 */
[----:B------:R-:W-:Y:S01]  /*aa30*/  IMAD R4, R4, c[0x0][0x208], RZ ;  /* 0x0000820004047a24 */ /* 0x000fe200078e02ff */
[----:B------:R-:W-:Y:S01]  /*aa40*/  IADD3 R22, P1, R22, 0x8, RZ ;  /* 0x0000000816167810 */ /* 0x000fe20007f3e0ff */
[----:B------:R-:W-:Y:S01]  /*aa50*/  IMAD R222, R0, c[0x0][0x1e4], R7 ;  /* 0x0000790000de7a24 */ /* 0x000fe200078e0207 */
[----:B------:R-:W-:Y:S01]  /*aa60*/  IADD3 R18, P0, R18, 0x10, RZ ;  /* 0x0000001012127810 */ /* 0x000fe20007f1e0ff */
[----:B------:R-:W-:-:S02]  /*aa70*/  IMAD R4, R0, c[0x0][0x20c], R4 ;  /* 0x0000830000047a24 */ /* 0x000fc400078e0204 */
[----:B------:R-:W-:-:S04]  /*aa80*/  IMAD.WIDE.U32 R224, R0, c[0x0][0x1e0], R8 ;  /* 0x0000780000e07a25 */ /* 0x000fc800078e0008 */
[----:B------:R-:W-:Y:S01]  /*aa90*/  IMAD.WIDE.U32 R226, R0, c[0x0][0x208], R2 ;  /* 0x0000820000e27a25 */ /* 0x000fe200078e0002 */
[----:B------:R-:W-:Y:S02]  /*aaa0*/  ISETP.GE.AND P3, PT, R144, c[0x0][0x198], PT ;  /* 0x0000660090007a0c */ /* 0x000fe40003f66270 */
[----:B------:R-:W-:Y:S01]  /*aab0*/  IADD3.X R19, RZ, UR7, RZ, P0, !PT ;  /* 0x00000007ff137c10 */ /* 0x000fe200087fe4ff */
[----:B------:R-:W-:Y:S01]  /*aac0*/  IMAD.X R23, RZ, RZ, UR7, P1 ;  /* 0x00000007ff177e24 */ /* 0x000fe200088e06ff */
[----:B------:R-:W-:Y:S01]  /*aad0*/  ISETP.GE.AND P2, PT, R233, c[0x0][0x198], PT ;  /* 0x00006600e9007a0c */ /* 0x000fe20003f46270 */
[----:B------:R-:W-:Y:S01]  /*aae0*/  IMAD.IADD R7, R231, 0x1, R26 ;  /* 0x00000001e7077824 */ /* 0x000fe200078e021a */
[----:B------:R-:W-:Y:S01]  /*aaf0*/  ISETP.GE.AND P4, PT, R234, c[0x0][0x198], PT ;  /* 0x00006600ea007a0c */ /* 0x000fe20003f86270 */
[----:B------:R-:W-:Y:S02]  /*ab00*/  IMAD.IADD R222, R225, 0x1, R222 ;  /* 0x00000001e1de7824 */ /* 0x000fe400078e02de */
[----:B------:R-:W-:Y:S01]  /*ab10*/  IMAD.IADD R228, R227, 0x1, R4 ;  /* 0x00000001e3e47824 */ /* 0x000fe200078e0204 */
[----:B------:R-:W-:Y:S07]  /*ab20*/  BRA.DIV ~URZ, `(.L_x_1894) ;  /* 0x000149827f007947 */ /* 0x000fee000b800000 */
[----:B-1----:R1:W2:Y:S02]  /*ab30*/  SHFL.IDX PT, R4, R17, RZ, 0x181f ;  /* 0x00181fff11047589 */ /* 0x0022a400000e0000 */
.L_x_2024:
[----:B------:R-:W-:Y:S05]  /*ab40*/  BRA.DIV ~URZ, `(.L_x_1895) ;  /* 0x000149e27f007947 */ /* 0x000fea000b800000 */
[----:B------:R3:W4:Y:S02]  /*ab50*/  SHFL.IDX PT, R0, R20, RZ, 0x181f ;  /* 0x00181fff14007589 */ /* 0x00072400000e0000 */
.L_x_2025:
[----:B------:R-:W-:Y:S01]  /*ab60*/  IMAD R16, R21, c[0x0][0x2c4], RZ ;  /* 0x0000b10015107a24 */ /* 0x000fe200078e02ff */
[----:B------:R-:W-:Y:S04]  /*ab70*/  BSSY B0, `(.L_x_1896) ;  /* 0x0000015000007945 */ /* 0x000fe80003800000 */
[----:B------:R-:W-:-:S13]  /*ab80*/  ISETP.GE.AND P0, PT, R7, R16, PT ;  /* 0x000000100700720c */ /* 0x000fda0003f06270 */
[----:B------:R-:W-:Y:S05]  /*ab90*/  @P0 BRA `(.L_x_1897) ;  /* 0x0000012000000947 */ /* 0x000fea0003800000 */
[----:B------:R-:W5:Y:S04]  /*aba0*/  LDL R3, [R1+0x78] ;  /* 0x0000780001037983 */ /* 0x000f680000100800 */
[----:B---3--:R-:W3:Y:S04]  /*abb0*/  LDL R2, [R1+0x80] ;  /* 0x0000800001027983 */ /* 0x008ee80000100800 */
[----:B----4-:R-:W4:Y:S01]  /*abc0*/  LDL R10, [R1+0x7c] ;  /* 0x00007c00010a7983 */ /* 0x010f220000100800 */
[----:B------:R-:W-:-:S04]  /*abd0*/  LEA R14, P0, R140, R0, 0x1 ;  /* 0x000000008c0e7211 */ /* 0x000fc800078008ff */
[----:B--2---:R-:W-:Y:S02]  /*abe0*/  LEA.HI.X R15, R140, R4, R141, 0x1, P0 ;  /* 0x000000048c0f7211 */ /* 0x004fe400000f0c8d */
[----:B------:R-:W-:-:S03]  /*abf0*/  LEA R12, P0, R252, R0, 0x1 ;  /* 0x00000000fc0c7211 */ /* 0x000fc600078008ff */
[----:B------:R-:W-:Y:S01]  /*ac00*/  @!PT LDS RZ, [RZ] ;  /* 0x00000000fffff984 */ /* 0x000fe20000000800 */
[----:B------:R-:W-:Y:S01]  /*ac10*/  @!PT LDS RZ, [RZ] ;  /* 0x00000000fffff984 */ /* 0x000fe20000000800 */
[----:B------:R-:W-:Y:S01]  /*ac20*/  @!PT LDS RZ, [RZ] ;  /* 0x00000000fffff984 */ /* 0x000fe20000000800 */
[----:B------:R2:W-:Y:S01]  /*ac30*/  LDGSTS.E.BYPASS.LTC128B.128 [R220+0x10080], [R14.64], !P5 ;  /* 0x100800000edc7fae */ /* 0x0005e2000e901d4c */
[----:B-----5:R-:W-:Y:S02]  /*ac40*/  LEA.HI.X R13, R252, R4, R3, 0x1, P0 ;  /* 0x00000004fc0d7211 */ /* 0x020fe400000f0c03 */
[----:B------:R-:W-:-:S03]  /*ac50*/  LEA R8, P0, R233, R0, 0x1 ;  /* 0x00000000e9087211 */ /* 0x000fc600078008ff */
[----:B------:R2:W-:Y:S01]  /*ac60*/  LDGSTS.E.BYPASS.LTC128B.128 [R220+0x14080], [R12.64], !P3 ;  /* 0x140800000cdc7fae */ /* 0x0005e2000d901d4c */
[----:B---3--:R-:W-:Y:S02]  /*ac70*/  LEA.HI.X R9, R233, R4, R2, 0x1, P0 ;  /* 0x00000004e9097211 */ /* 0x008fe400000f0c02 */
[----:B------:R-:W-:-:S03]  /*ac80*/  LEA R2, P0, R234, R0, 0x1 ;  /* 0x00000000ea027211 */ /* 0x000fc600078008ff */
[----:B------:R2:W-:Y:S01]  /*ac90*/  LDGSTS.E.BYPASS.LTC128B.128 [R220+0x18080], [R8.64], !P2 ;  /* 0x1808000008dc7fae */ /* 0x0005e2000d101d4c */
[----:B----4-:R-:W-:-:S05]  /*aca0*/  LEA.HI.X R3, R234, R4, R10, 0x1, P0 ;  /* 0x00000004ea037211 */ /* 0x010fca00000f0c0a */
[----:B------:R2:W-:Y:S04]  /*acb0*/  LDGSTS.E.BYPASS.LTC128B.128 [R220+0x1c080], [R2.64], !P4 ;  /* 0x1c08000002dc7fae */ /* 0x0005e8000e101d4c */
.L_x_1897:
[----:B------:R-:W-:Y:S05]  /*acc0*/  BSYNC B0 ;  /* 0x0000000000007941 */ /* 0x000fea0003800000 */
.L_x_1896:
[----:B------:R-:W-:Y:S05]  /*acd0*/  BRA.DIV ~URZ, `(.L_x_1898) ;  /* 0x000148d27f007947 */ /* 0x000fea000b800000 */
[----:B--2---:R2:W1:Y:S04]  /*ace0*/  SHFL.IDX PT, R4, R17, 0x1, 0x181f ;  /* 0x00381f0011047f89 */ /* 0x00446800000e0000 */
[----:B----4-:R2:W4:Y:S02]  /*acf0*/  SHFL.IDX PT, R0, R20, 0x1, 0x181f ;  /* 0x00381f0014007f89 */ /* 0x01052400000e0000 */
.L_x_2026:
[----:B------:R-:W-:Y:S01]  /*ad00*/  IADD3 R2, R7, 0x20, RZ ;  /* 0x0000002007027810 */ /* 0x000fe20007ffe0ff */
[----:B------:R-:W-:Y:S03]  /*ad10*/  BSSY B0, `(.L_x_1899) ;  /* 0x0000015000007945 */ /* 0x000fe60003800000 */
[----:B------:R-:W-:-:S13]  /*ad20*/  ISETP.GE.AND P0, PT, R2, R16, PT ;  /* 0x000000100200720c */ /* 0x000fda0003f06270 */
[----:B------:R-:W-:Y:S05]  /*ad30*/  @P0 BRA `(.L_x_1900) ;  /* 0x0000012000000947 */ /* 0x000fea0003800000 */
[----:B------:R-:W5:Y:S04]  /*ad40*/  LDL R8, [R1+0x78] ;  /* 0x0000780001087983 */ /* 0x000f680000100800 */
[----:B--2---:R-:W2:Y:S04]  /*ad50*/  LDL R3, [R1+0x80] ;  /* 0x0000800001037983 */ /* 0x004ea80000100800 */
[----:B---3--:R-:W3:Y:S01]  /*ad60*/  LDL R10, [R1+0x7c] ;  /* 0x00007c00010a7983 */ /* 0x008ee20000100800 */
[----:B----4-:R-:W-:-:S04]  /*ad70*/  LEA R14, P0, R140, R0, 0x1 ;  /* 0x000000008c0e7211 */ /* 0x010fc800078008ff */
[----:B-1----:R-:W-:Y:S02]  /*ad80*/  LEA.HI.X R15, R140, R4, R141, 0x1, P0 ;  /* 0x000000048c0f7211 */ /* 0x002fe400000f0c8d */
        /* <DEDUP_REMOVED lines=8> */
[----:B--2---:R-:W-:Y:S02]  /*ae10*/  LEA.HI.X R9, R233, R4, R3, 0x1, P0 ;  /* 0x00000004e9097211 */ /* 0x004fe400000f0c03 */
[----:B------:R-:W-:-:S03]  /*ae20*/  LEA R2, P0, R234, R0, 0x1 ;  /* 0x00000000ea027211 */ /* 0x000fc600078008ff */
[----:B------:R1:W-:Y:S01]  /*ae30*/  LDGSTS.E.BYPASS.LTC128B.128 [R223+0x19080], [R8.64], !P2 ;  /* 0x1908000008df7fae */ /* 0x0003e2000d101d4c */
[----:B---3--:R-:W-:-:S05]  /*ae40*/  LEA.HI.X R3, R234, R4, R10, 0x1, P0 ;  /* 0x00000004ea037211 */ /* 0x008fca00000f0c0a */
[----:B------:R1:W-:Y:S04]  /*ae50*/  LDGSTS.E.BYPASS.LTC128B.128 [R223+0x1d080], [R2.64], !P4 ;  /* 0x1d08000002df7fae */ /* 0x0003e8000e101d4c */
.L_x_1900:
[----:B------:R-:W-:Y:S05]  /*ae60*/  BSYNC B0 ;  /* 0x0000000000007941 */ /* 0x000fea0003800000 */
.L_x_1899:
[----:B------:R-:W-:Y:S05]  /*ae70*/  BRA.DIV ~URZ, `(.L_x_1901) ;  /* 0x000148227f007947 */ /* 0x000fea000b800000 */
[----:B-1----:R1:W2:Y:S02]  /*ae80*/  SHFL.IDX PT, R4, R17, 0x2, 0x181f ;  /* 0x00581f0011047f89 */ /* 0x0022a400000e0000 */
.L_x_2027:
[----:B------:R-:W-:Y:S05]  /*ae90*/  BRA.DIV ~URZ, `(.L_x_1902) ;  /* 0x000148827f007947 */ /* 0x000fea000b800000 */
[----:B----4-:R4:W1:Y:S02]  /*aea0*/  SHFL.IDX PT, R0, R20, 0x2, 0x181f ;  /* 0x00581f0014007f89 */ /* 0x01086400000e0000 */
.L_x_2028:
[----:B------:R-:W-:Y:S01]  /*aeb0*/  IADD3 R2, R7, 0x40, RZ ;  /* 0x0000004007027810 */ /* 0x000fe20007ffe0ff */
[----:B------:R-:W-:Y:S03]  /*aec0*/  BSSY B0, `(.L_x_1903) ;  /* 0x0000015000007945 */ /* 0x000fe60003800000 */
[----:B------:R-:W-:-:S13]  /*aed0*/  ISETP.GE.AND P0, PT, R2, R16, PT ;  /* 0x000000100200720c */ /* 0x000fda0003f06270 */
[----:B------:R-:W-:Y:S05]  /*aee0*/  @P0 BRA `(.L_x_1904) ;  /* 0x0000012000000947 */ /* 0x000fea0003800000 */
[----:B------:R-:W5:Y:S04]  /*aef0*/  LDL R8, [R1+0x78] ;  /* 0x0000780001087983 */ /* 0x000f680000100800 */
[----:B---3--:R-:W3:Y:S04]  /*af00*/  LDL R3, [R1+0x80] ;  /* 0x0000800001037983 */ /* 0x008ee80000100800 */
[----:B----4-:R-:W4:Y:S01]  /*af10*/  LDL R10, [R1+0x7c] ;  /* 0x00007c00010a7983 */ /* 0x010f220000100800 */
[----:B-1----:R-:W-:-:S04]  /*af20*/  LEA R14, P0, R140, R0, 0x1 ;  /* 0x000000008c0e7211 */ /* 0x002fc800078008ff */
        /* <DEDUP_REMOVED lines=14> */
.L_x_1904:
[----:B------:R-:W-:Y:S05]  /*b010*/  BSYNC B0 ;  /* 0x0000000000007941 */ /* 0x000fea0003800000 */
.L_x_1903:
[----:B------:R-:W-:Y:S05]  /*b020*/  BRA.DIV ~URZ, `(.L_x_1905) ;  /* 0x000147727f007947 */ /* 0x000fea000b800000 */
[----:B--2---:R2:W3:Y:S04]  /*b030*/  SHFL.IDX PT, R4, R17, 0x3, 0x181f ;  /* 0x00781f0011047f89 */ /* 0x0044e800000e0000 */
[----:B-1----:R2:W1:Y:S02]  /*b040*/  SHFL.IDX PT, R0, R20, 0x3, 0x181f ;  /* 0x00781f0014007f89 */ /* 0x00246400000e0000 */
.L_x_2029:
[----:B------:R-:W-:Y:S01]  /*b050*/  IADD3 R7, R7, 0x60, RZ ;  /* 0x0000006007077810 */ /* 0x000fe20007ffe0ff */
[----:B------:R-:W5:Y:S04]  /*b060*/  LDL R14, [R1+0x74] ;  /* 0x00007400010e7983 */ /* 0x000f680000100800 */
[----:B--2---:R-:W2:Y:S01]  /*b070*/  LDL R2, [R1+0x78] ;  /* 0x0000780001027983 */ /* 0x004ea20000100800 */
[----:B------:R-:W-:-:S03]  /*b080*/  ISETP.GE.AND P0, PT, R7, R16, PT ;  /* 0x000000100700720c */ /* 0x000fc60003f06270 */
[----:B----4-:R-:W4:Y:S04]  /*b090*/  LDL R15, [R1+0x80] ;  /* 0x00008000010f7983 */ /* 0x010f280000100800 */
[----:B---3--:R-:W3:Y:S01]  /*b0a0*/  LDL R10, [R1+0x7c] ;  /* 0x00007c00010a7983 */ /* 0x008ee20000100800 */
[----:B------:R-:W-:Y:S01]  /*b0b0*/  IMAD.MOV.U32 R104, RZ, RZ, 0x30 ;  /* 0x00000030ff687424 */ /* 0x000fe200078e00ff */
[----:B------:R-:W-:Y:S01]  /*b0c0*/  SHF.R.S32.HI R133, RZ, 0x1f, R124 ;  /* 0x0000001fff857819 */ /* 0x000fe2000001147c */
[----:B------:R-:W-:Y:S01]  /*b0d0*/  ULDC.64 UR4, c[0x0][0x40] ;  /* 0x0000100000047ab9 */ /* 0x000fe20000000a00 */
[----:B------:R-:W3:Y:S02]  /*b0e0*/  LDL R7, [R1+0x64] ;  /* 0x0000640001077983 */ /* 0x000ee40000100800 */
[----:B-1----:R-:W-:-:S04]  /*b0f0*/  @!P0 LEA R12, P1, R140, R0, 0x1 ;  /* 0x000000008c0c8211 */ /* 0x002fc800078208ff */
[----:B------:R-:W-:Y:S02]  /*b100*/  @!P0 LEA.HI.X R13, R140, R4, R141, 0x1, P1 ;  /* 0x000000048c0d8211 */ /* 0x000fe400008f0c8d */
[----:B------:R-:W-:Y:S01]  /*b110*/  @!P0 LEA R8, P1, R252, R0, 0x1 ;  /* 0x00000000fc088211 */ /* 0x000fe200078208ff */
[----:B------:R-:W-:Y:S02]  /*b120*/  UIADD3 UR4, UP0, UR4, 0x160, URZ ;  /* 0x0000016004047890 */ /* 0x000fe4000ff1e03f */
[----:B------:R-:W-:Y:S01]  /*b130*/  @!PT LDS RZ, [RZ] ;  /* 0x00000000fffff984 */ /* 0x000fe20000000800 */
[----:B------:R-:W-:Y:S01]  /*b140*/  @!PT LDS RZ, [RZ] ;  /* 0x00000000fffff984 */ /* 0x000fe20000000800 */
[----:B------:R-:W-:Y:S01]  /*b150*/  @!PT LDS RZ, [RZ] ;  /* 0x00000000fffff984 */ /* 0x000fe20000000800 */
[----:B------:R1:W-:Y:S02]  /*b160*/  @!P0 LDGSTS.E.BYPASS.LTC128B.128 [R223+0x13080], [R12.64], !P5 ;  /* 0x130800000cdf8fae */ /* 0x0003e4000e901d4c */
[----:B------:R-:W-:Y:S01]  /*b170*/  UIADD3.X UR5, URZ, UR5, URZ, UP0, !UPT ;  /* 0x000000053f057290 */ /* 0x000fe200087fe43f */
[C---:B------:R-:W-:Y:S02]  /*b180*/  LOP3.LUT P5, RZ, R215.reuse, 0x200, RZ, 0xc0, !PT ;  /* 0x00000200d7ff7812 */ /* 0x040fe400078ac0ff */
[----:B------:R-:W-:Y:S01]  /*b190*/  LOP3.LUT P6, RZ, R215, 0x100, RZ, 0xc0, !PT ;  /* 0x00000100d7ff7812 */ /* 0x000fe200078cc0ff */
[----:B------:R1:W-:Y:S04]  /*b1a0*/  STL.64 [R1+0x28], R18 ;  /* 0x0000281201007387 */ /* 0x0003e80000100a00 */
[----:B------:R1:W-:Y:S04]  /*b1b0*/  STL.64 [R1+0x30], R174 ;  /* 0x000030ae01007387 */ /* 0x0003e80000100a00 */
[----:B------:R1:W-:Y:S04]  /*b1c0*/  STL.64 [R1+0x38], R24 ;  /* 0x0000381801007387 */ /* 0x0003e80000100a00 */
[----:B------:R1:W-:Y:S01]  /*b1d0*/  STL.64 [R1+0x40], R22 ;  /* 0x0000401601007387 */ /* 0x0003e20000100a00 */
[----:B------:R-:W-:-:S02]  /*b1e0*/  IADD3 R203, R146, 0x20, RZ ;  /* 0x0000002092cb7810 */ /* 0x000fc40007ffe0ff */
[----:B------:R-:W-:Y:S01]  /*b1f0*/  MOV R134, 0xb670 ;  /* 0x0000b67000867802 */ /* 0x000fe20000000f00 */
[----:B-----5:R-:W-:Y:S01]  /*b200*/  IMAD R104, R14, -0x30, R104 ;  /* 0xffffffd00e687824 */ /* 0x020fe200078e0268 */
[----:B--2---:R-:W-:Y:S02]  /*b210*/  @!P0 LEA.HI.X R9, R252, R4, R2, 0x1, P1 ;  /* 0x00000004fc098211 */ /* 0x004fe400008f0c02 */
[----:B------:R-:W-:-:S03]  /*b220*/  @!P0 LEA R2, P1, R233, R0, 0x1 ;  /* 0x00000000e9028211 */ /* 0x000fc600078208ff */
[----:B------:R2:W-:Y:S01]  /*b230*/  @!P0 LDGSTS.E.BYPASS.LTC128B.128 [R223+0x17080], [R8.64], !P3 ;  /* 0x1708000008df8fae */ /* 0x0005e2000d901d4c */
[----:B----4-:R-:W-:Y:S01]  /*b240*/  @!P0 LEA.HI.X R3, R233, R4, R15, 0x1, P1 ;  /* 0x00000004e9038211 */ /* 0x010fe200008f0c0f */
[----:B---3--:R-:W-:Y:S01]  /*b250*/  IMAD.IADD R7, R104, 0x1, R7 ;  /* 0x0000000168077824 */ /* 0x008fe200078e0207 */
[----:B-1----:R-:W-:-:S03]  /*b260*/  @!P0 LEA R12, P1, R234, R0, 0x1 ;  /* 0x00000000ea0c8211 */ /* 0x002fc600078208ff */
[----:B------:R1:W-:Y:S01]  /*b270*/  @!P0 LDGSTS.E.BYPASS.LTC128B.128 [R223+0x1b080], [R2.64], !P2 ;  /* 0x1b08000002df8fae */ /* 0x0003e2000d101d4c */
[----:B------:R-:W-:Y:S02]  /*b280*/  IMNMX R7, R7, 0x30, PT ;  /* 0x0000003007077817 */ /* 0x000fe40003800200 */
[----:B------:R-:W-:-:S03]  /*b290*/  @!P0 LEA.HI.X R13, R234, R4, R10, 0x1, P1 ;  /* 0x00000004ea0d8211 */ /* 0x000fc600008f0c0a */
[----:B------:R-:W-:Y:S01]  /*b2a0*/  IMAD.IADD R7, R7, 0x1, -R231 ;  /* 0x0000000107077824 */ /* 0x000fe200078e0ae7 */
[----:B------:R-:W3:Y:S04]  /*b2b0*/  S2R R10, SR_TID.X ;  /* 0x00000000000a7919 */ /* 0x000ee80000002100 */
[----:B------:R-:W-:Y:S01]  /*b2c0*/  ISETP.GE.AND P1, PT, R7, 0x1, PT ;  /* 0x000000010700780c */ /* 0x000fe20003f26270 */
[----:B------:R4:W-:Y:S01]  /*b2d0*/  @!P0 LDGSTS.E.BYPASS.LTC128B.128 [R223+0x1f080], [R12.64], !P4 ;  /* 0x1f0800000cdf8fae */ /* 0x0009e2000e101d4c */
[----:B--2---:R-:W-:-:S03]  /*b2e0*/  IMAD.WIDE.U32 R8, R124, c[0x0][0x1e0], RZ ;  /* 0x000078007c087a25 */ /* 0x004fc600078e00ff */
[----:B------:R-:W0:Y:S01]  /*b2f0*/  LDGDEPBAR ;  /* 0x00000000000079af */ /* 0x000e220000000000 */
[----:B-1----:R-:W-:-:S04]  /*b300*/  IMAD R2, R133, c[0x0][0x1e0], RZ ;  /* 0x0000780085027a24 */ /* 0x002fc800078e02ff */
[----:B------:R-:W-:Y:S01]  /*b310*/  IMAD R0, R124, c[0x0][0x1e4], R2 ;  /* 0x000079007c007a24 */ /* 0x000fe200078e0202 */
[----:B------:R-:W-:Y:S01]  /*b320*/  ISETP.GE.AND P0, PT, R7, 0x21, PT ;  /* 0x000000210700780c */ /* 0x000fe20003f06270 */
[----:B------:R-:W-:Y:S02]  /*b330*/  IMAD.MOV.U32 R2, RZ, RZ, R224 ;  /* 0x000000ffff027224 */ /* 0x000fe400078e00e0 */
[----:B------:R-:W-:Y:S02]  /*b340*/  IMAD.MOV.U32 R3, RZ, RZ, R222 ;  /* 0x000000ffff037224 */ /* 0x000fe400078e00de */
[----:B------:R-:W-:Y:S02]  /*b350*/  IMAD.IADD R0, R9, 0x1, R0 ;  /* 0x0000000109007824 */ /* 0x000fe400078e0200 */
[----:B------:R-:W-:Y:S02]  /*b360*/  IMAD.U32 R14, RZ, RZ, UR4 ;  /* 0x00000004ff0e7e24 */ /* 0x000fe4000f8e00ff */
[----:B------:R-:W-:Y:S01]  /*b370*/  IMAD.U32 R15, RZ, RZ, UR5 ;  /* 0x00000005ff0f7e24 */ /* 0x000fe2000f8e00ff */
[----:B------:R-:W-:Y:S01]  /*b380*/  WARPSYNC 0xffffffff ;  /* 0xffffffff00007948 */ /* 0x000fe20003800000 */
[----:B------:R-:W-:-:S04]  /*b390*/  IMAD.WIDE.U32 R2, R8, 0x30, R2 ;  /* 0x0000003008027825 */ /* 0x000fc800078e0002 */
[----:B------:R-:W-:Y:S02]  /*b3a0*/  IMAD R0, R0, 0x30, RZ ;  /* 0x0000003000007824 */ /* 0x000fe400078e02ff */
[----:B------:R-:W-:Y:S01]  /*b3b0*/  IMAD.MOV.U32 R4, RZ, RZ, 0x20 ;  /* 0x00000020ff047424 */ /* 0x000fe200078e00ff */
[----:B------:R-:W-:Y:S01]  /*b3c0*/  @P1 LEA R8, P2, R2, c[0x0][0x1c8], 0x1 ;  /* 0x0000720002081a11 */ /* 0x000fe200078408ff */
[----:B------:R-:W-:Y:S02]  /*b3d0*/  IMAD.IADD R0, R3, 0x1, R0 ;  /* 0x0000000103007824 */ /* 0x000fe400078e0200 */
[----:B------:R-:W-:Y:S01]  /*b3e0*/  IMAD.WIDE.U32 R16, R4, c[0x0][0x1e0], RZ ;  /* 0x0000780004107a25 */ /* 0x000fe200078e00ff */
[C---:B------:R-:W-:Y:S02]  /*b3f0*/  LOP3.LUT P4, RZ, R215.reuse, 0x800, RZ, 0xc0, !PT ;  /* 0x00000800d7ff7812 */ /* 0x040fe4000788c0ff */
[----:B------:R-:W-:Y:S01]  /*b400*/  @P1 LEA.HI.X R9, R2, c[0x0][0x1cc], R0, 0x1, P2 ;  /* 0x0000730002091a11 */ /* 0x000fe200010f0c00 */
[----:B------:R-:W-:Y:S01]  /*b410*/  BAR.SYNC.DEFER_BLOCKING 0x0 ;  /* 0x0000000000007b1d */ /* 0x000fe20000010000 */
[----:B------:R-:W-:-:S02]  /*b420*/  LOP3.LUT P3, RZ, R215, 0x400, RZ, 0xc0, !PT ;  /* 0x00000400d7ff7812 */ /* 0x000fc4000786c0ff */
[----:B------:R-:W-:Y:S01]  /*b430*/  @P0 IADD3 R3, P2, R2, R16, RZ ;  /* 0x0000001002030210 */ /* 0x000fe20007f5e0ff */
[----:B------:R-:W-:Y:S01]  /*b440*/  IMAD R2, R4, c[0x0][0x1e4], RZ ;  /* 0x0000790004027a24 */ /* 0x000fe200078e02ff */
[----:B---3--:R-:W-:-:S04]  /*b450*/  SHF.R.S32.HI R18, RZ, 0x1f, R10 ;  /* 0x0000001fff127819 */ /* 0x008fc8000001140a */
[----:B------:R-:W-:Y:S02]  /*b460*/  @P0 IADD3.X R0, R0, R17, R2, P2, !PT ;  /* 0x0000001100000210 */ /* 0x000fe400017fe402 */
[C---:B------:R-:W-:Y:S02]  /*b470*/  @P0 LEA R2, P2, R3.reuse, c[0x0][0x1c8], 0x1 ;  /* 0x0000720003020a11 */ /* 0x040fe400078408ff */
[----:B------:R-:W-:Y:S02]  /*b480*/  LEA.HI R18, R18, R10, RZ, 0x3 ;  /* 0x0000000a12127211 */ /* 0x000fe400078f18ff */
[----:B------:R-:W-:Y:S02]  /*b490*/  @P0 LEA.HI.X R3, R3, c[0x0][0x1cc], R0, 0x1, P2 ;  /* 0x0000730003030a11 */ /* 0x000fe400010f0c00 */
[----:B------:R-:W-:Y:S01]  /*b4a0*/  LOP3.LUT R18, R18, 0xfffffff8, RZ, 0xc0, !PT ;  /* 0xfffffff812127812 */ /* 0x000fe200078ec0ff */
[----:B----4-:R-:W-:Y:S02]  /*b4b0*/  IMAD.U32 R12, RZ, RZ, UR8 ;  /* 0x00000008ff0c7e24 */ /* 0x010fe4000f8e00ff */
[----:B------:R-:W-:Y:S01]  /*b4c0*/  IMAD.U32 R13, RZ, RZ, UR7 ;  /* 0x00000007ff0d7e24 */ /* 0x000fe2000f8e00ff */
[----:B------:R-:W-:Y:S01]  /*b4d0*/  @!PT LDS RZ, [RZ] ;  /* 0x00000000fffff984 */ /* 0x000fe20000000800 */
[----:B------:R-:W-:Y:S01]  /*b4e0*/  @!PT LDS RZ, [RZ] ;  /* 0x00000000fffff984 */ /* 0x000fe20000000800 */
[----:B------:R-:W-:Y:S01]  /*b4f0*/  @!PT LDS RZ, [RZ] ;  /* 0x00000000fffff984 */ /* 0x000fe20000000800 */
[----:B------:R1:W-:Y:S04]  /*b500*/  @P1 LDGSTS.E.BYPASS.LTC128B.128 [R220+0xa080], [R8.64], !P4 ;  /* 0x0a08000008dc1fae */ /* 0x0003e8000e101d4c */
[----:B------:R1:W-:Y:S04]  /*b510*/  @P1 LDGSTS.E.BYPASS.LTC128B.128 [R220+0xb880], [R8.64+0x80], !P3 ;  /* 0x0b88008008dc1fae */ /* 0x0003e8000d901d4c */
[----:B------:R1:W-:Y:S01]  /*b520*/  @P1 LDGSTS.E.BYPASS.LTC128B.128 [R220+0xd080], [R8.64+0x100], !P5 ;  /* 0x0d08010008dc1fae */ /* 0x0003e2000e901d4c */
[----:B------:R-:W-:-:S03]  /*b530*/  IMAD.IADD R18, R10, 0x1, -R18 ;  /* 0x000000010a127824 */ /* 0x000fc600078e0a12 */
[----:B------:R1:W-:Y:S04]  /*b540*/  @P1 LDGSTS.E.BYPASS.LTC128B.128 [R220+0xe880], [R8.64+0x180], !P6 ;  /* 0x0e88018008dc1fae */ /* 0x0003e8000f101d4c */
[----:B------:R1:W-:Y:S04]  /*b550*/  @P0 LDGSTS.E.BYPASS.LTC128B.128 [R223+0xb080], [R2.64], !P4 ;  /* 0x0b08000002df0fae */ /* 0x0003e8000e101d4c */
[----:B------:R1:W-:Y:S04]  /*b560*/  @P0 LDGSTS.E.BYPASS.LTC128B.128 [R223+0xc880], [R2.64+0x80], !P3 ;  /* 0x0c88008002df0fae */ /* 0x0003e8000d901d4c */
[----:B------:R1:W-:Y:S04]  /*b570*/  @P0 LDGSTS.E.BYPASS.LTC128B.128 [R223+0xe080], [R2.64+0x100], !P5 ;  /* 0x0e08010002df0fae */ /* 0x0003e8000e901d4c */
[----:B------:R1:W-:Y:S01]  /*b580*/  @P0 LDGSTS.E.BYPASS.LTC128B.128 [R223+0xf880], [R2.64+0x180], !P6 ;  /* 0x0f88018002df0fae */ /* 0x0003e2000f101d4c */
[----:B------:R-:W-:-:S03]  /*b590*/  LOP3.LUT P0, RZ, R18, 0x2, RZ, 0xc0, !PT ;  /* 0x0000000212ff7812 */ /* 0x000fc6000780c0ff */
[----:B------:R1:W-:Y:S04]  /*b5a0*/  STL.64 [R1+0x20], R12 ;  /* 0x0000200c01007387 */ /* 0x0003e80000100a00 */
[----:B------:R1:W-:Y:S04]  /*b5b0*/  STL.64 [R1+0x18], R14 ;  /* 0x0000180e01007387 */ /* 0x0003e80000100a00 */
[----:B------:R-:W0:Y:S01]  /*b5c0*/  LDGDEPBAR ;  /* 0x00000000000079af */ /* 0x000e220000000000 */
[----:B------:R-:W-:Y:S01]  /*b5d0*/  ISETP.GT.AND P1, PT, R10, 0x7f, PT ;  /* 0x0000007f0a00780c */ /* 0x000fe20003f24270 */
[----:B------:R-:W-:Y:S01]  /*b5e0*/  IMAD.U32 R0, RZ, RZ, UR8 ;  /* 0x00000008ff007e24 */ /* 0x000fe2000f8e00ff */
[----:B------:R-:W-:-:S02]  /*b5f0*/  @P0 IADD3 R203, R146, -0x20, RZ ;  /* 0xffffffe092cb0810 */ /* 0x000fc40007ffe0ff */
[----:B------:R-:W-:Y:S01]  /*b600*/  LOP3.LUT R215, R215, 0xffffff7f, RZ, 0xc0, !PT ;  /* 0xffffff7fd7d77812 */ /* 0x000fe200078ec0ff */
[----:B------:R-:W-:Y:S01]  /*b610*/  BSSY B2, `(.L_x_1906) ;  /* 0x0000006000027945 */ /* 0x000fe20003800000 */
[----:B------:R-:W-:Y:S02]  /*b620*/  IADD3 R92, R0, 0x18, RZ ;  /* 0x00000018005c7810 */ /* 0x000fe40007ffe0ff */
[C---:B------:R-:W-:Y:S02]  /*b630*/  IADD3 R214, R203.reuse, 0x1000, RZ ;  /* 0x00001000cbd67810 */ /* 0x040fe40007ffe0ff */
[----:B------:R-:W-:-:S03]  /*b640*/  IADD3 R213, R203, 0x800, RZ ;  /* 0x00000800cbd57810 */ /* 0x000fc60007ffe0ff */
[----:B------:R-:W-:Y:S02]  /*b650*/  @P1 LOP3.LUT R215, R215, 0x80, RZ, 0xfc, !PT ;  /* 0x00000080d7d71812 */ /* 0x000fe400078efcff */
[----:B-1----:R-:W-:Y:S05]  /*b660*/  CALL.REL.NOINC `($_ZN7cutlass13device_kernelIN5flash19enable_sm80_to_sm89INS1_16FlashAttnFwdSm80INS1_25CollectiveMainloopFwdSm80ILi8ELi1ELb0EN4cute5tupleIJNS5_1CILi128EEENS7_ILi48EEENS7_ILi256EEEEEELi256ENS_6half_tEfNS_4arch4Sm80ELb0ELb1ELb1ELb1ELb0ELb1ELb1ELb1EEENS1_21CollectiveEpilogueFwdINS6_IJS8_SA_S9_EEENS6_IJNS7_ILi1EEESI_SI_EEESC_SE_Li256ELb1ELb1ELb1ELb0EEENS1_36VarlenDynamicPersistentTileSchedulerILi128ELi48ELi256ELi256ELb1ELb1ELb0ELb1ELb0ELb1EEEEEEEEEvNT_6ParamsE$_ZZN5flash25CollectiveMainloopFwdSm80ILi8ELi1ELb0EN4cute5tupleIJNS1_1CILi128EEENS3_ILi48EEENS3_ILi256EEEEEELi256EN7cutlass6half_tEfNS8_4arch4Sm80ELb0ELb1ELb1ELb1ELb0ELb1ELb1ELb1EE3mmaINS_16FlashAttnFwdSm80ISC_NS_21CollectiveEpilogueFwdINS2_IJS4_S6_S5_EEENS2_IJNS3_ILi1EEESH_SH_EEES9_SB_Li256ELb1ELb1ELb1ELb0EEENS_36VarlenDynamicPersistentTileSchedulerILi128ELi48ELi256ELi256ELb1ELb1ELb0ELb1ELb0ELb1EEEE13SharedStorageENS1_6TensorINS1_11ArrayEngineIfLm128EEENS1_6LayoutINS2_IJNS2_IJNS3_ILi2EEESS_EEESH_NS3_ILi32EEEEEENS2_IJNS2_IJSH_SS_EEENS3_ILi0EEENS3_ILi4EEEEEEEEEENS_7SoftmaxILi2ELi0EEEEEbRKNSC_6ParamsERT0_RT1_iRKNS_16SeqlenInfoQKNewKILb1ELb1EEENS2_IJiiiiEEERT_ENKUlvE_clEv) ;  /* 0x0001540000007944 */ /* 0x002fea0003c00000 */
[----:B------:R-:W-:Y:S05]  /*b670*/  BSYNC B2 ;  /* 0x0000000000027941 */ /* 0x000fea0003800000 */
.L_x_1906:
[----:B------:R-:W2:Y:S01]  /*b680*/  LDL R4, [R1+0x64] ;  /* 0x0000640001047983 */ /* 0x000ea20000100800 */
[----:B------:R-:W-:Y:S01]  /*b690*/  IMAD R0, R133, c[0x0][0x208], RZ ;  /* 0x0000820085007a24 */ /* 0x000fe200078e02ff */
[----:B------:R-:W-:Y:S01]  /*b6a0*/  MOV R3, R228 ;  /* 0x000000e400037202 */ /* 0x000fe20000000f00 */
[----:B-1----:R-:W-:Y:S01]  /*b6b0*/  IMAD.WIDE.U32 R8, R124, c[0x0][0x208], RZ ;  /* 0x000082007c087a25 */ /* 0x002fe200078e00ff */
[----:B------:R-:W1:Y:S01]  /*b6c0*/  S2R R12, SR_TID.X ;  /* 0x00000000000c7919 */ /* 0x000e620000002100 */
[----:B------:R-:W-:-:S04]  /*b6d0*/  DEPBAR.LE SB0, 0x0 ;  /* 0x000080000000791a */ /* 0x000fc80000000000 */
[----:B------:R-:W-:Y:S01]  /*b6e0*/  IMAD R0, R124, c[0x0][0x20c], R0 ;  /* 0x000083007c007a24 */ /* 0x000fe200078e0200 */
[----:B------:R-:W-:Y:S01]  /*b6f0*/  WARPSYNC 0xffffffff ;  /* 0xffffffff00007948 */ /* 0x000fe20003800000 */
[----:B------:R-:W-:Y:S01]  /*b700*/  IMAD.MOV.U32 R2, RZ, RZ, R226 ;  /* 0x000000ffff027224 */ /* 0x000fe200078e00e2 */
[----:B------:R-:W-:Y:S01]  /*b710*/  BAR.SYNC.DEFER_BLOCKING 0x0 ;  /* 0x0000000000007b1d */ /* 0x000fe20000010000 */
[----:B------:R-:W-:Y:S01]  /*b720*/  IMAD.IADD R0, R9, 0x1, R0 ;  /* 0x0000000109007824 */ /* 0x000fe200078e0200 */
[----:B------:R-:W-:Y:S01]  /*b730*/  LOP3.LUT P4, RZ, R130, 0x1, RZ, 0xc0, !PT ;  /* 0x0000000182ff7812 */ /* 0x000fe2000788c0ff */
[----:B------:R-:W-:Y:S01]  /*b740*/  IMAD.WIDE.U32 R8, R8, 0x30, R2 ;  /* 0x0000003008087825 */ /* 0x000fe200078e0002 */
[C---:B------:R-:W-:Y:S02]  /*b750*/  LOP3.LUT P2, RZ, R130.reuse, 0x2, RZ, 0xc0, !PT ;  /* 0x0000000282ff7812 */ /* 0x040fe4000784c0ff */
[----:B------:R-:W-:Y:S01]  /*b760*/  LOP3.LUT P1, RZ, R130, 0x4, RZ, 0xc0, !PT ;  /* 0x0000000482ff7812 */ /* 0x000fe2000782c0ff */
[----:B------:R-:W-:Y:S01]  /*b770*/  IMAD R0, R0, 0x30, RZ ;  /* 0x0000003000007824 */ /* 0x000fe200078e02ff */
[----:B------:R-:W-:Y:S01]  /*b780*/  LEA R2, P0, R8, c[0x0][0x1f8], 0x1 ;  /* 0x00007e0008027a11 */ /* 0x000fe200078008ff */
[----:B------:R3:W5:Y:S02]  /*b790*/  LDL R105, [R1+0x74] ;  /* 0x0000740001697983 */ /* 0x0007640000100800 */
[----:B------:R-:W-:-:S02]  /*b7a0*/  IMAD.IADD R0, R9, 0x1, R0 ;  /* 0x0000000109007824 */ /* 0x000fc400078e0200 */
[----:B------:R3:W5:Y:S01]  /*b7b0*/  LDL R232, [R1+0x10] ;  /* 0x0000100001e87983 */ /* 0x0007620000100800 */
[----:B-1----:R-:W-:Y:S02]  /*b7c0*/  ISETP.GT.AND P5, PT, R12, 0x7f, PT ;  /* 0x0000007f0c00780c */ /* 0x002fe40003fa4270 */
[----:B------:R-:W-:Y:S02]  /*b7d0*/  LEA.HI.X R3, R8, c[0x0][0x1fc], R0, 0x1, P0 ;  /* 0x00007f0008037a11 */ /* 0x000fe400000f0c00 */
[----:B------:R-:W-:-:S04]  /*b7e0*/  SHF.R.S32.HI R10, RZ, 0x1f, R12 ;  /* 0x0000001fff0a7819 */ /* 0x000fc8000001140c */
[----:B------:R-:W-:Y:S01]  /*b7f0*/  LEA.HI R10, R10, R12, RZ, 0x3 ;  /* 0x0000000c0a0a7211 */ /* 0x000fe200078f18ff */
[----:B----4-:R-:W-:Y:S03]  /*b800*/  LDSM.16.M88.4 R20, [R199] ;  /* 0x00000000c714783b */ /* 0x010fe60000000200 */
[----:B------:R-:W-:Y:S01]  /*b810*/  LOP3.LUT R10, R10, 0xfffffff8, RZ, 0xc0, !PT ;  /* 0xfffffff80a0a7812 */ /* 0x000fe200078ec0ff */
[----:B------:R-:W-:Y:S01]  /*b820*/  @!P5 IMAD.MOV.U32 R0, RZ, RZ, c[0x0][0x208] ;  /* 0x00008200ff00d624 */ /* 0x000fe200078e00ff */
[----:B------:R-:W1:Y:S01]  /*b830*/  LDSM.16.M88.4 R28, [R146] ;  /* 0x00000000921c783b */ /* 0x000e620000000200 */
[----:B------:R-:W-:Y:S02]  /*b840*/  @!P5 MOV R7, c[0x0][0x20c] ;  /* 0x000083000007da02 */ /* 0x000fe40000000f00 */
[----:B------:R-:W-:Y:S01]  /*b850*/  IMAD.IADD R10, R12, 0x1, -R10 ;  /* 0x000000010c0a7824 */ /* 0x000fe200078e0a0a */
[----:B-----5:R-:W-:Y:S04]  /*b860*/  LDSM.16.M88.4 R32, [R146+0x800] ;  /* 0x000800009220783b */ /* 0x020fe80000000200 */
[----:B------:R-:W4:Y:S04]  /*b870*/  LDSM.16.M88.4 R52, [R146+0x1000] ;  /* 0x001000009234783b */ /* 0x000f280000000200 */
[----:B------:R-:W-:Y:S04]  /*b880*/  LDSM.16.M88.4 R16, [R200] ;  /* 0x00000000c810783b */ /* 0x000fe80000000200 */
[----:B------:R-:W3:Y:S04]  /*b890*/  LDSM.16.M88.4 R44, [R203] ;  /* 0x00000000cb2c783b */ /* 0x000ee80000000200 */
[----:B------:R-:W-:Y:S04]  /*b8a0*/  LDSM.16.M88.4 R60, [R203+0x800] ;  /* 0x00080000cb3c783b */ /* 0x000fe80000000200 */
[----:B------:R-:W3:Y:S01]  /*b8b0*/  LDSM.16.M88.4 R76, [R203+0x1000] ;  /* 0x00100000cb4c783b */ /* 0x000ee20000000200 */
[C---:B-1----:R-:W-:Y:S08]  /*b8c0*/  HMMA.16816.F32 R36, R20.reuse, R30, RZ ;  /* 0x0000001e1424723c */ /* 0x042ff000000018ff */
[C---:B----4-:R-:W-:Y:S08]  /*b8d0*/  HMMA.16816.F32 R56, R20.reuse, R52, RZ ;  /* 0x000000341438723c */ /* 0x050ff000000018ff */
[C---:B------:R-:W-:Y:S08]  /*b8e0*/  HMMA.16816.F32 R24, R20.reuse, R28, RZ ;  /* 0x0000001c1418723c */ /* 0x040ff000000018ff */
[C---:B------:R-:W-:Y:S08]  /*b8f0*/  HMMA.16816.F32 R40, R20.reuse, R32, RZ ;  /* 0x000000201428723c */ /* 0x040ff000000018ff */
[C---:B------:R-:W-:Y:S08]  /*b900*/  HMMA.16816.F32 R48, R20.reuse, R34, RZ ;  /* 0x000000221430723c */ /* 0x040ff000000018ff */
[----:B------:R-:W-:Y:S08]  /*b910*/  HMMA.16816.F32 R52, R20, R54, RZ ;  /* 0x000000361434723c */ /* 0x000ff000000018ff */
[C---:B---3--:R-:W-:Y:S08]  /*b920*/  HMMA.16816.F32 R36, R16.reuse, R46, R36 ;  /* 0x0000002e1024723c */ /* 0x048ff00000001824 */
[C---:B------:R-:W-:Y:S08]  /*b930*/  HMMA.16816.F32 R56, R16.reuse, R76, R56 ;  /* 0x0000004c1038723c */ /* 0x040ff00000001838 */
[C---:B------:R-:W-:Y:S08]  /*b940*/  HMMA.16816.F32 R24, R16.reuse, R44, R24 ;  /* 0x0000002c1018723c */ /* 0x040ff00000001818 */
[C---:B------:R-:W-:Y:S08]  /*b950*/  HMMA.16816.F32 R40, R16.reuse, R60, R40 ;  /* 0x0000003c1028723c */ /* 0x040ff00000001828 */
[C---:B------:R-:W-:Y:S08]  /*b960*/  HMMA.16816.F32 R48, R16.reuse, R62, R48 ;  /* 0x0000003e1030723c */ /* 0x040ff00000001830 */
[----:B------:R-:W-:Y:S01]  /*b970*/  HMMA.16816.F32 R52, R16, R78, R52 ;  /* 0x0000004e1034723c */ /* 0x000fe20000001834 */
[----:B--2---:R-:W-:-:S04]  /*b980*/  IADD3 R4, R4, R104, -R231 ;  /* 0x0000006804047210 */ /* 0x004fc80007ffe8e7 */
[----:B------:R-:W-:Y:S11]  /*b990*/  ISETP.LT.OR P0, PT, R4, 0x1, !P4 ;  /* 0x000000010400780c */ /* 0x000ff60006701670 */
[----:B------:R-:W-:Y:S02]  /*b9a0*/  @!UPT UIADD3 URZ, URZ, URZ, URZ ;  /* 0x0000003f3f3ff290 */ /* 0x000fe4000fffe03f */
[----:B------:R-:W-:Y:S01]  /*b9b0*/  @!PT LDS RZ, [RZ] ;  /* 0x00000000fffff984 */ /* 0x000fe20000000800 */
[----:B------:R-:W-:Y:S01]  /*b9c0*/  @!PT LDS RZ, [RZ] ;  /* 0x00000000fffff984 */ /* 0x000fe20000000800 */
[----:B------:R-:W-:Y:S01]  /*b9d0*/  @!PT LDS RZ, [RZ] ;  /* 0x00000000fffff984 */ /* 0x000fe20000000800 */
[----:B------:R1:W-:Y:S01]  /*b9e0*/  LDGSTS.E.BYPASS.LTC128B.128 [R220+0x4080], [R2.64], !P0 ;  /* 0x0408000002dc7fae */ /* 0x0003e2000c101d4c */
[----:B------:R-:W-:-:S04]  /*b9f0*/  @!P5 LEA R8, P0, R0, R2, 0x6 ;  /* 0x000000020008d211 */ /* 0x000fc800078030ff */
[----:B------:R-:W-:Y:S02]  /*ba00*/  @!P5 LEA.HI.X R9, R0, R3, R7, 0x6, P0 ;  /* 0x000000030009d211 */ /* 0x000fe400000f3407 */
[----:B------:R-:W-:Y:S02]  /*ba10*/  LOP3.LUT P0, RZ, R10, 0x4, RZ, 0xc0, !PT ;  /* 0x000000040aff7812 */ /* 0x000fe4000780c0ff */
[----:B------:R-:W-:-:S04]  /*ba20*/  MOV R0, 0x40 ;  /* 0x0000004000007802 */ /* 0x000fc80000000f00 */
[----:B------:R-:W-:Y:S02]  /*ba30*/  SEL R0, R0, 0xffffffc0, !P0 ;  /* 0xffffffc000007807 */ /* 0x000fe40004000000 */
[C---:B------:R-:W-:Y:S11]  /*ba40*/  ISETP.LT.OR P0, PT, R4.reuse, 0x1, !P2 ;  /* 0x000000010400780c */ /* 0x040ff60005701670 */
[----:B------:R-:W-:Y:S02]  /*ba50*/  @!UPT UIADD3 URZ, URZ, URZ, URZ ;  /* 0x0000003f3f3ff290 */ /* 0x000fe4000fffe03f */
[----:B------:R1:W-:Y:S01]  /*ba60*/  LDGSTS.E.BYPASS.LTC128B.128 [R220+0x5880], [R2.64+0x80], !P0 ;  /* 0x0588008002dc7fae */ /* 0x0003e2000c101d4c */
[----:B------:R-:W-:Y:S11]  /*ba70*/  ISETP.LT.OR P0, PT, R4, 0x1, !P1 ;  /* 0x000000010400780c */ /* 0x000ff60004f01670 */
[----:B------:R-:W-:Y:S02]  /*ba80*/  @!UPT UIADD3 URZ, URZ, URZ, URZ ;  /* 0x0000003f3f3ff290 */ /* 0x000fe4000fffe03f */
[----:B------:R1:W-:Y:S01]  /*ba90*/  LDGSTS.E.BYPASS.LTC128B.128 [R220+0x7080], [R2.64+0x100], !P0 ;  /* 0x0708010002dc7fae */ /* 0x0003e2000c101d4c */
[----:B------:R-:W-:-:S04]  /*baa0*/  LOP3.LUT P0, RZ, R130, 0x8, RZ, 0xc0, !PT ;  /* 0x0000000882ff7812 */ /* 0x000fc8000780c0ff */
[C---:B------:R-:W-:Y:S02]  /*bab0*/  ISETP.LT.OR P3, PT, R4.reuse, 0x1, !P0 ;  /* 0x000000010400780c */ /* 0x040fe40004761670 */
[C---:B------:R-:W-:Y:S02]  /*bac0*/  @!P5 ISETP.LT.OR P2, PT, R4.reuse, 0x21, !P2 ;  /* 0x000000210400d80c */ /* 0x040fe40005741670 */
[C---:B------:R-:W-:Y:S02]  /*bad0*/  @!P5 ISETP.LT.OR P1, PT, R4.reuse, 0x21, !P1 ;  /* 0x000000210400d80c */ /* 0x040fe40004f21670 */
[----:B------:R-:W-:-:S07]  /*bae0*/  @!P5 ISETP.LT.OR P0, PT, R4, 0x21, !P0 ;  /* 0x000000210400d80c */ /* 0x000fce0004701670 */
[----:B------:R1:W-:Y:S01]  /*baf0*/  LDGSTS.E.BYPASS.LTC128B.128 [R220+0x8880], [R2.64+0x180], !P3 ;  /* 0x0888018002dc7fae */ /* 0x0003e2000d901d4c */
[----:B------:R-:W-:Y:S01]  /*bb00*/  @!P5 ISETP.LT.OR P3, PT, R4, 0x21, !P4 ;  /* 0x000000210400d80c */ /* 0x000fe20006761670 */
[----:B------:R-:W-:Y:S11]  /*bb10*/  IMAD.IADD R145, R146, 0x1, R0 ;  /* 0x0000000192917824 */ /* 0x000ff600078e0200 */
[----:B------:R-:W-:Y:S01]  /*bb20*/  @!UPT UIADD3 URZ, URZ, URZ, URZ ;  /* 0x0000003f3f3ff290 */ /* 0x000fe2000fffe03f */
[----:B------:R1:W-:Y:S04]  /*bb30*/  @!P5 LDGSTS.E.BYPASS.LTC128B.128 [R223+0x5080], [R8.64], !P3 ;  /* 0x0508000008dfdfae */ /* 0x0003e8000d901d4c */
[----:B------:R1:W-:Y:S04]  /*bb40*/  @!P5 LDGSTS.E.BYPASS.LTC128B.128 [R223+0x6880], [R8.64+0x80], !P2 ;  /* 0x0688008008dfdfae */ /* 0x0003e8000d101d4c */
[----:B------:R1:W-:Y:S04]  /*bb50*/  @!P5 LDGSTS.E.BYPASS.LTC128B.128 [R223+0x8080], [R8.64+0x100], !P1 ;  /* 0x0808010008dfdfae */ /* 0x0003e8000c901d4c */
[----:B------:R1:W-:Y:S04]  /*bb60*/  @!P5 LDGSTS.E.BYPASS.LTC128B.128 [R223+0x9880], [R8.64+0x180], !P0 ;  /* 0x0988018008dfdfae */ /* 0x0003e8000c101d4c */
[----:B------:R-:W-:Y:S04]  /*bb70*/  LDSM.16.M88.4 R12, [R202] ;  /* 0x00000000ca0c783b */ /* 0x000fe80000000200 */
[----:B------:R-:W2:Y:S01]  /*bb80*/  LDSM.16.M88.4 R64, [R145] ;  /* 0x000000009140783b */ /* 0x000ea20000000200 */
[----:B------:R-:W-:-:S03]  /*bb90*/  IADD3 R10, R203, R0, RZ ;  /* 0x00000000cb0a7210 */ /* 0x000fc60007ffe0ff */
[----:B------:R-:W3:Y:S04]  /*bba0*/  LDSM.16.M88.4 R68, [R145+0x1000] ;  /* 0x001000009144783b */ /* 0x000ee80000000200 */
[----:B------:R-:W4:Y:S04]  /*bbb0*/  LDSM.16.M88.4 R72, [R145+0x800] ;  /* 0x000800009148783b */ /* 0x000f280000000200 */
[----:B------:R-:W-:Y:S04]  /*bbc0*/  LDSM.16.M88.4 R32, [R201] ;  /* 0x00000000c920783b */ /* 0x000fe80000000200 */
[----:B------:R-:W1:Y:S04]  /*bbd0*/  LDSM.16.M88.4 R84, [R10] ;  /* 0x000000000a54783b */ /* 0x000e680000000200 */
[----:B------:R-:W1:Y:S04]  /*bbe0*/  LDSM.16.M88.4 R44, [R10+0x1000] ;  /* 0x001000000a2c783b */ /* 0x000e680000000200 */
[----:B------:R-:W1:Y:S04]  /*bbf0*/  LDSM.16.M88.4 R80, [R10+0x800] ;  /* 0x000800000a50783b */ /* 0x000e680000000200 */
[----:B------:R-:W-:Y:S04]  /*bc00*/  LDSM.16.M88.4 R28, [R199+0x4000] ;  /* 0x00400000c71c783b */ /* 0x000fe80000000200 */
[----:B------:R-:W1:Y:S04]  /*bc10*/  LDSM.16.M88.4 R88, [R146+0x1800] ;  /* 0x001800009258783b */ /* 0x000e680000000200 */
[----:B------:R-:W1:Y:S01]  /*bc20*/  LDSM.16.M88.4 R60, [R146+0x2800] ;  /* 0x00280000923c783b */ /* 0x000e620000000200 */
[C---:B--2---:R-:W-:Y:S03]  /*bc30*/  HMMA.16816.F32 R36, R12.reuse, R66, R36 ;  /* 0x000000420c24723c */ /* 0x044fe60000001824 */
[----:B------:R-:W2:Y:S04]  /*bc40*/  LDSM.16.M88.4 R76, [R146+0x2000] ;  /* 0x00200000924c783b */ /* 0x000ea80000000200 */
[----:B------:R-:W-:Y:S01]  /*bc50*/  LDSM.16.M88.4 R96, [R145+0x4000] ;  /* 0x004000009160783b */ /* 0x000fe20000000200 */
[C---:B---3--:R-:W-:Y:S03]  /*bc60*/  HMMA.16816.F32 R56, R12.reuse, R68, R56 ;  /* 0x000000440c38723c */ /* 0x048fe60000001838 */
[----:B------:R-:W-:Y:S04]  /*bc70*/  LDSM.16.M88.4 R92, [R146+0x5000] ;  /* 0x00500000925c783b */ /* 0x000fe80000000200 */
[----:B------:R-:W-:Y:S01]  /*bc80*/  LDSM.16.M88.4 R100, [R10+0x4800] ;  /* 0x004800000a64783b */ /* 0x000fe20000000200 */
[C---:B------:R-:W-:Y:S03]  /*bc90*/  HMMA.16816.F32 R20, R12.reuse, R64, R24 ;  /* 0x000000400c14723c */ /* 0x040fe60000001818 */
[----:B------:R-:W-:Y:S04]  /*bca0*/  LDSM.16.M88.4 R24, [R200+0x4000] ;  /* 0x00400000c818783b */ /* 0x000fe80000000200 */
[----:B------:R-:W-:Y:S01]  /*bcb0*/  LDSM.16.M88.4 R64, [R203+0x2000] ;  /* 0x00200000cb40783b */ /* 0x000fe20000000200 */
[C---:B----4-:R-:W-:Y:S03]  /*bcc0*/  HMMA.16816.F32 R40, R12.reuse, R72, R40 ;  /* 0x000000480c28723c */ /* 0x050fe60000001828 */
[----:B------:R-:W0:Y:S05]  /*bcd0*/  LDGDEPBAR ;  /* 0x00000000000079af */ /* 0x000e2a0000000000 */
[C---:B------:R-:W-:Y:S01]  /*bce0*/  HMMA.16816.F32 R48, R12.reuse, R74, R48 ;  /* 0x0000004a0c30723c */ /* 0x040fe20000001830 */
[----:B------:R-:W-:Y:S07]  /*bcf0*/  LDSM.16.M88.4 R72, [R203+0x1800] ;  /* 0x00180000cb48783b */ /* 0x000fee0000000200 */
[----:B------:R-:W-:Y:S01]  /*bd00*/  HMMA.16816.F32 R52, R12, R70, R52 ;  /* 0x000000460c34723c */ /* 0x000fe20000001834 */
[----:B------:R-:W-:Y:S07]  /*bd10*/  LDSM.16.M88.4 R68, [R145+0x1800] ;  /* 0x001800009144783b */ /* 0x000fee0000000200 */
[C---:B-1----:R-:W-:Y:S08]  /*bd20*/  HMMA.16816.F32 R36, R32.reuse, R86, R36 ;  /* 0x000000562024723c */ /* 0x042ff00000001824 */
[C---:B------:R-:W-:Y:S08]  /*bd30*/  HMMA.16816.F32 R56, R32.reuse, R44, R56 ;  /* 0x0000002c2038723c */ /* 0x040ff00000001838 */
[C---:B------:R-:W-:Y:S01]  /*bd40*/  HMMA.16816.F32 R16, R32.reuse, R84, R20 ;  /* 0x000000542010723c */ /* 0x040fe20000001814 */
[----:B------:R-:W-:Y:S04]  /*bd50*/  LDSM.16.M88.4 R20, [R202+0x4000] ;  /* 0x00400000ca14783b */ /* 0x000fe80000000200 */
[----:B------:R-:W-:Y:S03]  /*bd60*/  LDSM.16.M88.4 R84, [R203+0x3000] ;  /* 0x00300000cb54783b */ /* 0x000fe60000000200 */
[C---:B------:R-:W-:Y:S08]  /*bd70*/  HMMA.16816.F32 R40, R32.reuse, R80, R40 ;  /* 0x000000502028723c */ /* 0x040ff00000001828 */
[C---:B------:R-:W-:Y:S01]  /*bd80*/  HMMA.16816.F32 R48, R32.reuse, R82, R48 ;  /* 0x000000522030723c */ /* 0x040fe20000001830 */
[----:B------:R-:W-:Y:S07]  /*bd90*/  LDSM.16.M88.4 R80, [R145+0x2000] ;  /* 0x002000009150783b */ /* 0x000fee0000000200 */
[----:B------:R-:W-:Y:S01]  /*bda0*/  HMMA.16816.F32 R52, R32, R46, R52 ;  /* 0x0000002e2034723c */ /* 0x000fe20000001834 */
[----:B------:R-:W-:Y:S07]  /*bdb0*/  LDSM.16.M88.4 R44, [R145+0x2800] ;  /* 0x00280000912c783b */ /* 0x000fee0000000200 */
[C---:B------:R-:W-:Y:S01]  /*bdc0*/  HMMA.16816.F32 R32, R28.reuse, R90, R36 ;  /* 0x0000005a1c20723c */ /* 0x040fe20000001824 */
[----:B------:R-:W1:Y:S07]  /*bdd0*/  LDSM.16.M88.4 R36, [R203+0x2800] ;  /* 0x00280000cb24783b */ /* 0x000e6e0000000200 */
[C---:B------:R-:W-:Y:S08]  /*bde0*/  HMMA.16816.F32 R56, R28.reuse, R60, R56 ;  /* 0x0000003c1c38723c */ /* 0x040ff00000001838 */
[C---:B------:R-:W-:Y:S01]  /*bdf0*/  HMMA.16816.F32 R12, R28.reuse, R88, R16 ;  /* 0x000000581c0c723c */ /* 0x040fe20000001810 */
[----:B------:R-:W-:Y:S04]  /*be00*/  LDSM.16.M88.4 R16, [R201+0x4000] ;  /* 0x00400000c910783b */ /* 0x000fe80000000200 */
[----:B------:R-:W-:Y:S03]  /*be10*/  LDSM.16.M88.4 R88, [R10+0x1800] ;  /* 0x001800000a58783b */ /* 0x000fe60000000200 */
[C---:B------:R-:W-:Y:S01]  /*be20*/  HMMA.16816.F32 R52, R28.reuse, R62, R52 ;  /* 0x0000003e1c34723c */ /* 0x040fe20000001834 */
[----:B------:R-:W3:Y:S07]  /*be30*/  LDSM.16.M88.4 R60, [R10+0x2800] ;  /* 0x002800000a3c783b */ /* 0x000eee0000000200 */
[----:B--2---:R-:W-:Y:S08]  /*be40*/  HMMA.16816.F32 R40, R28, R76, R40 ;  /* 0x0000004c1c28723c */ /* 0x004ff00000001828 */
[C---:B-1----:R-:W-:Y:S08]  /*be50*/  HMMA.16816.F32 R56, R24.reuse, R36, R56 ;  /* 0x000000241838723c */ /* 0x042ff00000001838 */
[----:B------:R-:W-:Y:S08]  /*be60*/  HMMA.16816.F32 R12, R24, R72, R12 ;  /* 0x00000048180c723c */ /* 0x000ff0000000180c */
[----:B------:R-:W-:Y:S01]  /*be70*/  HMMA.16816.F32 R48, R28, R78, R48 ;  /* 0x0000004e1c30723c */ /* 0x000fe20000001830 */
[----:B------:R-:W-:Y:S07]  /*be80*/  LDSM.16.M88.4 R76, [R146+0x3000] ;  /* 0x00300000924c783b */ /* 0x000fee0000000200 */
[C---:B------:R-:W-:Y:S01]  /*be90*/  HMMA.16816.F32 R28, R24.reuse, R74, R32 ;  /* 0x0000004a181c723c */ /* 0x040fe20000001820 */
[----:B------:R-:W-:Y:S07]  /*bea0*/  LDSM.16.M88.4 R72, [R10+0x2000] ;  /* 0x002000000a48783b */ /* 0x000fee0000000200 */
[----:B------:R-:W-:Y:S08]  /*beb0*/  HMMA.16816.F32 R52, R24, R38, R52 ;  /* 0x000000261834723c */ /* 0x000ff00000001834 */
[----:B------:R-:W-:Y:S08]  /*bec0*/  HMMA.16816.F32 R56, R20, R44, R56 ;  /* 0x0000002c1438723c */ /* 0x000ff00000001838 */
[----:B------:R-:W-:Y:S08]  /*bed0*/  HMMA.16816.F32 R40, R24, R64, R40 ;  /* 0x000000401828723c */ /* 0x000ff00000001828 */
[----:B------:R-:W-:Y:S01]  /*bee0*/  HMMA.16816.F32 R32, R20, R68, R12 ;  /* 0x000000441420723c */ /* 0x000fe2000000180c */
[----:B------:R-:W-:Y:S07]  /*bef0*/  LDSM.16.M88.4 R12, [R199+0x8000] ;  /* 0x00800000c70c783b */ /* 0x000fee0000000200 */
[----:B------:R-:W-:Y:S01]  /*bf00*/  HMMA.16816.F32 R48, R24, R66, R48 ;  /* 0x000000421830723c */ /* 0x000fe20000001830 */
[----:B------:R-:W1:Y:S07]  /*bf10*/  LDSM.16.M88.4 R64, [R146+0x4000] ;  /* 0x004000009240783b */ /* 0x000e6e0000000200 */
[C---:B------:R-:W-:Y:S01]  /*bf20*/  HMMA.16816.F32 R36, R20.reuse, R70, R28 ;  /* 0x000000461424723c */ /* 0x040fe2000000181c */
[----:B------:R-:W-:Y:S07]  /*bf30*/  LDSM.16.M88.4 R68, [R146+0x3800] ;  /* 0x003800009244783b */ /* 0x000fee0000000200 */
[----:B------:R-:W-:Y:S08]  /*bf40*/  HMMA.16816.F32 R52, R20, R46, R52 ;  /* 0x0000002e1434723c */ /* 0x000ff00000001834 */
[C---:B---3--:R-:W-:Y:S08]  /*bf50*/  HMMA.16816.F32 R56, R16.reuse, R60, R56 ;  /* 0x0000003c1038723c */ /* 0x048ff00000001838 */
[----:B------:R-:W-:Y:S01]  /*bf60*/  HMMA.16816.F32 R24, R16, R88, R32 ;  /* 0x000000581018723c */ /* 0x000fe20000001820 */
[----:B------:R-:W2:Y:S07]  /*bf70*/  LDSM.16.M88.4 R32, [R200+0x8000] ;  /* 0x00800000c820783b */ /* 0x000eae0000000200 */
[C---:B------:R-:W-:Y:S08]  /*bf80*/  HMMA.16816.F32 R28, R20.reuse, R80, R40 ;  /* 0x00000050141c723c */ /* 0x040ff00000001828 */
[----:B------:R-:W-:Y:S01]  /*bf90*/  HMMA.16816.F32 R48, R20, R82, R48 ;  /* 0x000000521430723c */ /* 0x000fe20000001830 */
[----:B------:R-:W-:Y:S07]  /*bfa0*/  LDSM.16.M88.4 R80, [R145+0x3000] ;  /* 0x003000009150783b */ /* 0x000fee0000000200 */
[C---:B------:R-:W-:Y:S01]  /*bfb0*/  HMMA.16816.F32 R44, R16.reuse, R90, R36 ;  /* 0x0000005a102c723c */ /* 0x040fe20000001824 */
[----:B------:R-:W3:Y:S04]  /*bfc0*/  LDSM.16.M88.4 R36, [R202+0x8000] ;  /* 0x00800000ca24783b */ /* 0x000ee80000000200 */
[----:B------:R-:W-:Y:S03]  /*bfd0*/  LDSM.16.M88.4 R88, [R145+0x3800] ;  /* 0x003800009158783b */ /* 0x000fe60000000200 */
[----:B------:R-:W-:Y:S08]  /*bfe0*/  HMMA.16816.F32 R60, R16, R62, R52 ;  /* 0x0000003e103c723c */ /* 0x000ff00000001834 */
[C---:B-1----:R-:W-:Y:S01]  /*bff0*/  HMMA.16816.F32 R52, R12.reuse, R64, R56 ;  /* 0x000000400c34723c */ /* 0x042fe20000001838 */
[----:B------:R1:W5:Y:S07]  /*c000*/  LDL R56, [R1] ;  /* 0x0000000001387983 */ /* 0x00036e0000100800 */
[----:B------:R-:W-:Y:S08]  /*c010*/  HMMA.16816.F32 R20, R12, R76, R24 ;  /* 0x0000004c0c14723c */ /* 0x000ff00000001818 */
[C---:B------:R-:W-:Y:S08]  /*c020*/  HMMA.16816.F32 R40, R16.reuse, R72, R28 ;  /* 0x000000481028723c */ /* 0x040ff0000000181c */
[----:B------:R-:W-:Y:S01]  /*c030*/  HMMA.16816.F32 R28, R16, R74, R48 ;  /* 0x0000004a101c723c */ /* 0x000fe20000001830 */
[----:B------:R-:W4:Y:S04]  /*c040*/  LDSM.16.M88.4 R48, [R203+0x3800] ;  /* 0x00380000cb30783b */ /* 0x000f280000000200 */
[----:B------:R-:W-:Y:S03]  /*c050*/  LDSM.16.M88.4 R72, [R10+0x3000] ;  /* 0x003000000a48783b */ /* 0x000fe60000000200 */
[----:B------:R-:W-:Y:S01]  /*c060*/  HMMA.16816.F32 R24, R12, R78, R44 ;  /* 0x0000004e0c18723c */ /* 0x000fe2000000182c */
[----:B------:R-:W-:Y:S07]  /*c070*/  LDSM.16.M88.4 R76, [R203+0x4000] ;  /* 0x00400000cb4c783b */ /* 0x000fee0000000200 */
[----:B--2---:R-:W-:Y:S08]  /*c080*/  HMMA.16816.F32 R16, R32, R84, R20 ;  /* 0x000000542010723c */ /* 0x004ff00000001814 */
[C---:B------:R-:W-:Y:S08]  /*c090*/  HMMA.16816.F32 R44, R12.reuse, R68, R40 ;  /* 0x000000440c2c723c */ /* 0x040ff00000001828 */
[----:B------:R-:W-:Y:S01]  /*c0a0*/  HMMA.16816.F32 R20, R12, R70, R28 ;  /* 0x000000460c14723c */ /* 0x000fe2000000181c */
[----:B------:R-:W2:Y:S04]  /*c0b0*/  LDSM.16.M88.4 R28, [R201+0x8000] ;  /* 0x00800000c91c783b */ /* 0x000ea80000000200 */
[----:B------:R-:W-:Y:S03]  /*c0c0*/  LDSM.16.M88.4 R68, [R146+0x4800] ;  /* 0x004800009244783b */ /* 0x000fe60000000200 */
[----:B------:R-:W-:Y:S01]  /*c0d0*/  HMMA.16816.F32 R40, R32, R86, R24 ;  /* 0x000000562028723c */ /* 0x000fe20000001818 */
[----:B------:R-:W1:Y:S04]  /*c0e0*/  LDSM.16.M88.4 R24, [R199+0xc000] ;  /* 0x00c00000c718783b */ /* 0x000e680000000200 */
[----:B------:R-:W-:Y:S03]  /*c0f0*/  LDSM.16.M88.4 R84, [R203+0x4800] ;  /* 0x00480000cb54783b */ /* 0x000fe60000000200 */
[----:B---3--:R-:W-:Y:S08]  /*c100*/  HMMA.16816.F32 R16, R36, R80, R16 ;  /* 0x000000502410723c */ /* 0x008ff00000001810 */
[----:B----4-:R-:W-:Y:S08]  /*c110*/  HMMA.16816.F32 R44, R32, R48, R44 ;  /* 0x00000030202c723c */ /* 0x010ff0000000182c */
[----:B------:R-:W-:Y:S01]  /*c120*/  HMMA.16816.F32 R40, R36, R82, R40 ;  /* 0x000000522428723c */ /* 0x000fe20000001828 */
[----:B------:R-:W-:Y:S07]  /*c130*/  LDSM.16.M88.4 R80, [R145+0x4800] ;  /* 0x004800009150783b */ /* 0x000fee0000000200 */
[----:B------:R-:W-:Y:S01]  /*c140*/  HMMA.16816.F32 R60, R12, R66, R60 ;  /* 0x000000420c3c723c */ /* 0x000fe2000000183c */
[----:B------:R-:W3:Y:S07]  /*c150*/  LDSM.16.M88.4 R64, [R10+0x3800] ;  /* 0x003800000a40783b */ /* 0x000eee0000000200 */
[----:B--2---:R-:W-:Y:S01]  /*c160*/  HMMA.16816.F32 R12, R28, R72, R16 ;  /* 0x000000481c0c723c */ /* 0x004fe20000001810 */
[----:B------:R-:W-:Y:S07]  /*c170*/  LDSM.16.M88.4 R16, [R202+0xc000] ;  /* 0x00c00000ca10783b */ /* 0x000fee0000000200 */
[----:B------:R-:W-:Y:S01]  /*c180*/  HMMA.16816.F32 R48, R32, R50, R20 ;  /* 0x000000322030723c */ /* 0x000fe20000001814 */
[----:B------:R-:W2:Y:S07]  /*c190*/  LDSM.16.M88.4 R20, [R200+0xc000] ;  /* 0x00c00000c814783b */ /* 0x000eae0000000200 */
[----:B------:R-:W-:Y:S08]  /*c1a0*/  HMMA.16816.F32 R44, R36, R88, R44 ;  /* 0x00000058242c723c */ /* 0x000ff0000000182c */
[----:B------:R-:W-:Y:S08]  /*c1b0*/  HMMA.16816.F32 R40, R28, R74, R40 ;  /* 0x0000004a1c28723c */ /* 0x000ff00000001828 */
[----:B-1----:R-:W-:Y:S08]  /*c1c0*/  HMMA.16816.F32 R12, R24, R68, R12 ;  /* 0x00000044180c723c */ /* 0x002ff0000000180c */
[C---:B------:R-:W-:Y:S08]  /*c1d0*/  HMMA.16816.F32 R52, R32.reuse, R76, R52 ;  /* 0x0000004c2034723c */ /* 0x040ff00000001834 */
[----:B------:R-:W-:Y:S01]  /*c1e0*/  HMMA.16816.F32 R72, R32, R78, R60 ;  /* 0x0000004e2048723c */ /* 0x000fe2000000183c */
[----:B------:R-:W-:Y:S07]  /*c1f0*/  LDSM.16.M88.4 R76, [R145+0x5000] ;  /* 0x00500000914c783b */ /* 0x000fee0000000200 */
[----:B------:R-:W-:Y:S01]  /*c200*/  HMMA.16816.F32 R48, R36, R90, R48 ;  /* 0x0000005a2430723c */ /* 0x000fe20000001830 */
[----:B------:R-:W-:Y:S07]  /*c210*/  LDSM.16.M88.4 R88, [R203+0x5000] ;  /* 0x00500000cb58783b */ /* 0x000fee0000000200 */
[----:B---3--:R-:W-:Y:S08]  /*c220*/  HMMA.16816.F32 R44, R28, R64, R44 ;  /* 0x000000401c2c723c */ /* 0x008ff0000000182c */
[----:B------:R-:W-:Y:S01]  /*c230*/  HMMA.16816.F32 R40, R24, R70, R40 ;  /* 0x000000461828723c */ /* 0x000fe20000001828 */
[----:B------:R-:W1:Y:S07]  /*c240*/  LDSM.16.M88.4 R68, [R10+0x4000] ;  /* 0x004000000a44783b */ /* 0x000e6e0000000200 */
[----:B--2---:R-:W-:Y:S01]  /*c250*/  HMMA.16816.F32 R32, R20, R84, R12 ;  /* 0x000000541420723c */ /* 0x004fe2000000180c */
[----:B------:R-:W2:Y:S07]  /*c260*/  LDSM.16.M88.4 R12, [R201+0xc000] ;  /* 0x00c00000c90c783b */ /* 0x000eae0000000200 */
[C---:B------:R-:W-:Y:S08]  /*c270*/  HMMA.16816.F32 R60, R36.reuse, R96, R52 ;  /* 0x00000060243c723c */ /* 0x040ff00000001834 */
[----:B------:R-:W-:Y:S01]  /*c280*/  HMMA.16816.F32 R36, R36, R98, R72 ;  /* 0x000000622424723c */ /* 0x000fe20000001848 */
[----:B------:R-:W-:Y:S07]  /*c290*/  LDSM.16.M88.4 R72, [R203+0x5800] ;  /* 0x00580000cb48783b */ /* 0x000fee0000000200 */
[----:B------:R-:W-:Y:S01]  /*c2a0*/  HMMA.16816.F32 R52, R28, R66, R48 ;  /* 0x000000421c34723c */ /* 0x000fe20000001830 */
[----:B------:R-:W-:Y:S07]  /*c2b0*/  LDSM.16.M88.4 R64, [R10+0x5000] ;  /* 0x005000000a40783b */ /* 0x000fee0000000200 */
[----:B------:R-:W-:Y:S08]  /*c2c0*/  HMMA.16816.F32 R48, R24, R92, R44 ;  /* 0x0000005c1830723c */ /* 0x000ff0000000182c */
[----:B------:R-:W-:Y:S01]  /*c2d0*/  HMMA.16816.F32 R44, R20, R86, R40 ;  /* 0x00000056142c723c */ /* 0x000fe20000001828 */
[----:B------:R-:W3:Y:S07]  /*c2e0*/  LDSM.16.M88.4 R84, [R146+0x5800] ;  /* 0x005800009254783b */ /* 0x000eee0000000200 */
[----:B------:R-:W-:Y:S08]  /*c2f0*/  HMMA.16816.F32 R32, R16, R80, R32 ;  /* 0x000000501020723c */ /* 0x000ff00000001820 */
[C---:B-1----:R-:W-:Y:S08]  /*c300*/  HMMA.16816.F32 R40, R28.reuse, R68, R60 ;  /* 0x000000441c28723c */ /* 0x042ff0000000183c */
[----:B------:R-:W-:Y:S08]  /*c310*/  HMMA.16816.F32 R28, R28, R70, R36 ;  /* 0x000000461c1c723c */ /* 0x000ff00000001824 */
[----:B------:R-:W-:Y:S08]  /*c320*/  HMMA.16816.F32 R52, R24, R94, R52 ;  /* 0x0000005e1834723c */ /* 0x000ff00000001834 */
[----:B------:R-:W-:Y:S08]  /*c330*/  HMMA.16816.F32 R48, R20, R88, R48 ;  /* 0x000000581430723c */ /* 0x000ff00000001830 */
[----:B--2---:R-:W-:Y:S08]  /*c340*/  HMMA.16816.F32 R60, R12, R100, R32 ;  /* 0x000000640c3c723c */ /* 0x004ff00000001820 */
[C---:B---3--:R-:W-:Y:S08]  /*c350*/  HMMA.16816.F32 R32, R24.reuse, R84, R40 ;  /* 0x000000541820723c */ /* 0x048ff00000001828 */
[----:B------:R-:W-:Y:S08]  /*c360*/  HMMA.16816.F32 R24, R24, R86, R28 ;  /* 0x000000561818723c */ /* 0x000ff0000000181c */
[----:B------:R-:W-:Y:S08]  /*c370*/  HMMA.16816.F32 R36, R20, R90, R52 ;  /* 0x0000005a1424723c */ /* 0x000ff00000001834 */
[----:B------:R-:W-:Y:S01]  /*c380*/  HMMA.16816.F32 R40, R16, R76, R48 ;  /* 0x0000004c1028723c */ /* 0x000fe20000001830 */
[----:B------:R-:W1:Y:S07]  /*c390*/  LDSM.16.M88.4 R48, [R145+0x5800] ;  /* 0x005800009130783b */ /* 0x000e6e0000000200 */
[C---:B------:R-:W-:Y:S08]  /*c3a0*/  HMMA.16816.F32 R28, R20.reuse, R72, R32 ;  /* 0x00000048141c723c */ /* 0x040ff00000001820 */
[----:B------:R-:W-:Y:S08]  /*c3b0*/  HMMA.16816.F32 R20, R20, R74, R24 ;  /* 0x0000004a1414723c */ /* 0x000ff00000001818 */
[----:B------:R-:W-:Y:S08]  /*c3c0*/  HMMA.16816.F32 R32, R16, R78, R36 ;  /* 0x0000004e1020723c */ /* 0x000ff00000001824 */
[----:B------:R-:W-:Y:S01]  /*c3d0*/  HMMA.16816.F32 R36, R12, R64, R40 ;  /* 0x000000400c24723c */ /* 0x000fe20000001828 */
[----:B------:R-:W2:Y:S07]  /*c3e0*/  LDSM.16.M88.4 R40, [R10+0x5800] ;  /* 0x005800000a28783b */ /* 0x000eae0000000200 */
[----:B------:R-:W-:Y:S01]  /*c3f0*/  HMMA.16816.F32 R44, R16, R82, R44 ;  /* 0x00000052102c723c */ /* 0x000fe2000000182c */
[----:B------:R-:W-:Y:S01]  /*c400*/  FMUL.FTZ R60, R60, c[0x0][0x320] ;  /* 0x0000c8003c3c7a20 */ /* 0x000fe20000410000 */
[----:B------:R-:W-:Y:S01]  /*c410*/  ISETP.GT.AND P0, PT, R124, R235, PT ;  /* 0x000000eb7c00720c */ /* 0x000fe20003f04270 */
[----:B------:R-:W-:Y:S01]  /*c420*/  FMUL.FTZ R61, R61, c[0x0][0x320] ;  /* 0x0000c8003d3d7a20 */ /* 0x000fe20000410000 */
[----:B------:R-:W-:-:S04]  /*c430*/  DEPBAR.LE SB0, 0x0 ;  /* 0x000080000000791a */ /* 0x000fc80000000000 */
[C---:B-1----:R-:W-:Y:S08]  /*c440*/  HMMA.16816.F32 R24, R16.reuse, R48, R28 ;  /* 0x000000301018723c */ /* 0x042ff0000000181c */
[----:B------:R-:W-:Y:S08]  /*c450*/  HMMA.16816.F32 R16, R16, R50, R20 ;  /* 0x000000321010723c */ /* 0x000ff00000001814 */
[C---:B------:R-:W-:Y:S08]  /*c460*/  HMMA.16816.F32 R44, R12.reuse, R102, R44 ;  /* 0x000000660c2c723c */ /* 0x040ff0000000182c */
[C---:B------:R-:W-:Y:S08]  /*c470*/  HMMA.16816.F32 R28, R12.reuse, R66, R32 ;  /* 0x000000420c1c723c */ /* 0x040ff00000001820 */
[C---:B--2---:R-:W-:Y:S08]  /*c480*/  HMMA.16816.F32 R20, R12.reuse, R40, R24 ;  /* 0x000000280c14723c */ /* 0x044ff00000001818 */
[----:B------:R-:W-:Y:S01]  /*c490*/  HMMA.16816.F32 R12, R12, R42, R16 ;  /* 0x0000002a0c0c723c */ /* 0x000fe20000001810 */
[----:B------:R-:W-:-:S02]  /*c4a0*/  FMUL.FTZ R44, R44, c[0x0][0x320] ;  /* 0x0000c8002c2c7a20 */ /* 0x000fc40000410000 */
[----:B------:R-:W-:Y:S02]  /*c4b0*/  FMUL.FTZ R62, R62, c[0x0][0x320] ;  /* 0x0000c8003e3e7a20 */ /* 0x000fe40000410000 */
[----:B------:R-:W-:Y:S02]  /*c4c0*/  FMUL.FTZ R63, R63, c[0x0][0x320] ;  /* 0x0000c8003f3f7a20 */ /* 0x000fe40000410000 */
[----:B------:R-:W-:Y:S02]  /*c4d0*/  FMUL.FTZ R45, R45, c[0x0][0x320] ;  /* 0x0000c8002d2d7a20 */ /* 0x000fe40000410000 */
[----:B------:R-:W-:Y:S02]  /*c4e0*/  FMUL.FTZ R46, R46, c[0x0][0x320] ;  /* 0x0000c8002e2e7a20 */ /* 0x000fe40000410000 */
[----:B------:R-:W-:Y:S02]  /*c4f0*/  FMUL.FTZ R47, R47, c[0x0][0x320] ;  /* 0x0000c8002f2f7a20 */ /* 0x000fe40000410000 */
        /* <DEDUP_REMOVED lines=15> */
[----:B------:R-:W-:Y:S01]  /*c5f0*/  FMUL.FTZ R15, R15, c[0x0][0x320] ;  /* 0x0000c8000f0f7a20 */ /* 0x000fe20000410000 */
[----:B------:R1:W2:Y:S08]  /*c600*/  MUFU.TANH R52, R44 ;  /* 0x0000002c00347308 */ /* 0x0002b00000002400 */
[----:B------:R1:W3:Y:S08]  /*c610*/  MUFU.TANH R32, R30 ;  /* 0x0000001e00207308 */ /* 0x0002f00000002400 */
[----:B------:R1:W4:Y:S08]  /*c620*/  MUFU.TANH R44, R31 ;  /* 0x0000001f002c7308 */ /* 0x0003300000002400 */
[----:B------:R-:W1:Y:S08]  /*c630*/  MUFU.TANH R60, R60 ;  /* 0x0000003c003c7308 */ /* 0x000e700000002400 */
        /* <DEDUP_REMOVED lines=13> */
[----:B------:R1:W1:Y:S08]  /*c710*/  MUFU.TANH R19, R21 ;  /* 0x0000001500137308 */ /* 0x0002700000002400 */
[----:B------:R1:W1:Y:S08]  /*c720*/  MUFU.TANH R31, R22 ;  /* 0x00000016001f7308 */ /* 0x0002700000002400 */
[----:B------:R1:W1:Y:S08]  /*c730*/  MUFU.TANH R30, R23 ;  /* 0x00000017001e7308 */ /* 0x0002700000002400 */
[----:B------:R1:W1:Y:S08]  /*c740*/  MUFU.TANH R16, R12 ;  /* 0x0000000c00107308 */ /* 0x0002700000002400 */
[----:B------:R1:W1:Y:S08]  /*c750*/  MUFU.TANH R25, R13 ;  /* 0x0000000d00197308 */ /* 0x0002700000002400 */
[----:B------:R1:W1:Y:S08]  /*c760*/  MUFU.TANH R27, R14 ;  /* 0x0000000e001b7308 */ /* 0x0002700000002400 */
[----:B------:R1:W1:Y:S01]  /*c770*/  MUFU.TANH R26, R15 ;  /* 0x0000000f001a7308 */ /* 0x0002620000002400 */
[----:B------:R-:W-:Y:S01]  /*c780*/  BSSY B0, `(.L_x_1907) ;  /* 0x0000035000007945 */ /* 0x000fe20003800000 */
        /* <DEDUP_REMOVED lines=16> */
[C---:B------:R-:W-:Y:S01]  /*c890*/  LOP3.LUT P5, RZ, R215.reuse, 0x400, RZ, 0xc0, !PT ;  /* 0x00000400d7ff7812 */ /* 0x040fe200078ac0ff */
[----:B------:R-:W-:Y:S01]  /*c8a0*/  IMAD R4, R4, c[0x0][0x1e0], RZ ;  /* 0x0000780004047a24 */ /* 0x000fe200078e02ff */
[C---:B------:R-:W-:Y:S02]  /*c8b0*/  LOP3.LUT P4, RZ, R215.reuse, 0x200, RZ, 0xc0, !PT ;  /* 0x00000200d7ff7812 */ /* 0x040fe4000788c0ff */
[----:B------:R-:W-:Y:S01]  /*c8c0*/  LOP3.LUT P3, RZ, R215, 0x100, RZ, 0xc0, !PT ;  /* 0x00000100d7ff7812 */ /* 0x000fe2000786c0ff */
[----:B------:R-:W-:-:S02]  /*c8d0*/  IMAD R4, R8, c[0x0][0x1e4], R4 ;  /* 0x0000790008047a24 */ /* 0x000fc400078e0204 */
[----:B------:R-:W-:Y:S02]  /*c8e0*/  @P0 IMAD.MOV.U32 R7, RZ, RZ, c[0x0][0x1e0] ;  /* 0x00007800ff070624 */ /* 0x000fe400078e00ff */
[----:B------:R-:W-:Y:S02]  /*c8f0*/  @P0 IMAD.MOV.U32 R2, RZ, RZ, 0x5 ;  /* 0x00000005ff020424 */ /* 0x000fe400078e00ff */
[----:B------:R-:W-:-:S03]  /*c900*/  IMAD.WIDE.U32 R8, R8, c[0x0][0x1e0], RZ ;  /* 0x0000780008087a25 */ /* 0x000fc600078e00ff */
[C---:B------:R-:W-:Y:S01]  /*c910*/  @P0 SHF.L.U64.HI R3, R7.reuse, R2, c[0x0][0x1e4] ;  /* 0x0000790007030619 */ /* 0x040fe20000010202 */
[----:B------:R-:W-:Y:S02]  /*c920*/  @P0 IMAD.SHL.U32 R2, R7, 0x20, RZ ;  /* 0x0000002007020824 */ /* 0x000fe400078e00ff */
[----:B------:R-:W-:Y:S02]  /*c930*/  IMAD.IADD R4, R9, 0x1, R4 ;  /* 0x0000000109047824 */ /* 0x000fe400078e0204 */
[----:B------:R-:W-:-:S04]  /*c940*/  @P0 IMAD.WIDE.U32 R2, R8, 0x30, R2 ;  /* 0x0000003008020825 */ /* 0x000fc800078e0002 */
[----:B------:R-:W-:Y:S01]  /*c950*/  @P0 IMAD R9, R4, 0x30, RZ ;  /* 0x0000003004090824 */ /* 0x000fe200078e02ff */
[----:B------:R-:W-:-:S04]  /*c960*/  @P0 IADD3 R7, P1, R224, R2, RZ ;  /* 0x00000002e0070210 */ /* 0x000fc80007f3e0ff */
[----:B------:R-:W-:Y:S02]  /*c970*/  @P0 IADD3.X R12, R222, R9, R3, P1, !PT ;  /* 0x00000009de0c0210 */ /* 0x000fe40000ffe403 */
[----:B------:R-:W-:-:S13]  /*c980*/  ISETP.GE.AND P1, PT, R0, 0x1, PT ;  /* 0x000000010000780c */ /* 0x000fda0003f26270 */
[----:B------:R-:W-:Y:S02]  /*c990*/  @P1 IMAD.MOV.U32 R2, RZ, RZ, R224 ;  /* 0x000000ffff021224 */ /* 0x000fe400078e00e0 */
[----:B------:R-:W-:Y:S02]  /*c9a0*/  @P1 IMAD.MOV.U32 R3, RZ, RZ, R222 ;  /* 0x000000ffff031224 */ /* 0x000fe400078e00de */
[----:B------:R-:W-:Y:S02]  /*c9b0*/  @P1 IMAD R4, R4, 0x30, RZ ;  /* 0x0000003004041824 */ /* 0x000fe400078e02ff */
[----:B------:R-:W-:-:S04]  /*c9c0*/  @P1 IMAD.WIDE.U32 R2, R8, 0x30, R2 ;  /* 0x0000003008021825 */ /* 0x000fc800078e0002 */
        /* <DEDUP_REMOVED lines=16> */
.L_x_1908:
[----:B-1234-:R-:W-:Y:S05]  /*cad0*/  BSYNC B0 ;  /* 0x0000000000007941 */ /* 0x01efea0003800000 */
.L_x_1907:
[----:B------:R-:W2:Y:S01]  /*cae0*/  LDL R221, [R1+0x4] ;  /* 0x0000040001dd7983 */ /* 0x000ea20000100800 */
[----:B-----5:R-:W-:Y:S01]  /*caf0*/  SHF.R.S32.HI R0, RZ, 0x1f, R56 ;  /* 0x0000001fff007819 */ /* 0x020fe20000011438 */
[----:B------:R-:W-:Y:S01]  /*cb00*/  ULDC UR4, c[0x0][0x2c4] ;  /* 0x0000b10000047ab9 */ /* 0x000fe20000000800 */
[----:B------:R-:W-:Y:S01]  /*cb10*/  LOP3.LUT R215, R215, 0xffffffbf, RZ, 0xc0, !PT ;  /* 0xffffffbfd7d77812 */ /* 0x000fe200078ec0ff */
[----:B------:R-:W-:Y:S01]  /*cb20*/  UISETP.NE.AND UP0, UPT, UR4, 0x1, UPT ;  /* 0x000000010400788c */ /* 0x000fe2000bf05270 */
[CC--:B------:R-:W-:Y:S01]  /*cb30*/  LEA.HI R2, R0.reuse, R56.reuse, RZ, 0x2 ;  /* 0x0000003800027211 */ /* 0x0c0fe200078f10ff */
[----:B------:R-:W-:Y:S01]  /*cb40*/  IMAD.MOV.U32 R33, RZ, RZ, c[0x0][0x32c] ;  /* 0x0000cb00ff217624 */ /* 0x000fe200078e00ff */
[----:B------:R-:W-:Y:S01]  /*cb50*/  LEA.HI R0, R0, R56, RZ, 0x5 ;  /* 0x0000003800007211 */ /* 0x000fe200078f28ff */
[----:B------:R-:W-:Y:S01]  /*cb60*/  ULDC UR9, c[0x0][0x324] ;  /* 0x0000c90000097ab9 */ /* 0x000fe20000000800 */
[----:B------:R-:W-:Y:S01]  /*cb70*/  LOP3.LUT R2, R2, 0xfffffffc, RZ, 0xc0, !PT ;  /* 0xfffffffc02027812 */ /* 0x000fe200078ec0ff */
[----:B------:R-:W-:Y:S01]  /*cb80*/  ULOP3.LUT UR9, URZ, UR9, URZ, 0x33, !UPT ;  /* 0x000000093f097292 */ /* 0x000fe2000f8e333f */
[----:B------:R-:W-:Y:S01]  /*cb90*/  LOP3.LUT R3, R0, 0xffffffe0, RZ, 0xc0, !PT ;  /* 0xffffffe000037812 */ /* 0x000fe200078ec0ff */
[----:B------:R-:W0:Y:S01]  /*cba0*/  LDGDEPBAR ;  /* 0x00000000000079af */ /* 0x000e220000000000 */
[----:B------:R-:W-:Y:S01]  /*cbb0*/  SHF.R.S32.HI R4, RZ, 0x5, R0 ;  /* 0x00000005ff047819 */ /* 0x000fe20000011400 */
[C---:B------:R-:W-:Y:S01]  /*cbc0*/  IMAD.IADD R2, R56.reuse, 0x1, -R2 ;  /* 0x0000000138027824 */ /* 0x040fe200078e0a02 */
[----:B------:R-:W-:Y:S01]  /*cbd0*/  SHF.R.S32.HI R7, RZ, 0x1f, R0 ;  /* 0x0000001fff077819 */ /* 0x000fe20000011400 */
[----:B------:R-:W-:Y:S01]  /*cbe0*/  IMAD.IADD R0, R56, 0x1, -R3 ;  /* 0x0000000138007824 */ /* 0x000fe200078e0a03 */
[----:B------:R-:W-:-:S02]  /*cbf0*/  PLOP3.LUT P0, PT, PT, PT, UP0, 0x80, 0x0 ;  /* 0x000000000000781c */ /* 0x000fc40003f0f008 */
[----:B------:R-:W-:Y:S02]  /*cc00*/  LEA.HI R7, R7, R4, RZ, 0x3 ;  /* 0x0000000407077211 */ /* 0x000fe400078f18ff */
[----:B------:R-:W-:Y:S02]  /*cc10*/  LEA.HI R3, R2, R2, RZ, 0x1 ;  /* 0x0000000202037211 */ /* 0x000fe400078f08ff */
[----:B------:R-:W-:Y:S02]  /*cc20*/  SHF.R.S32.HI R9, RZ, 0x1f, R0 ;  /* 0x0000001fff097819 */ /* 0x000fe40000011400 */
[----:B------:R-:W-:Y:S02]  /*cc30*/  LOP3.LUT R8, R7, 0xffffff8, RZ, 0xc0, !PT ;  /* 0x0ffffff807087812 */ /* 0x000fe400078ec0ff */
[----:B------:R-:W-:Y:S02]  /*cc40*/  LOP3.LUT R7, R3, 0x1ffffffe, RZ, 0xc0, !PT ;  /* 0x1ffffffe03077812 */ /* 0x000fe400078ec0ff */
[----:B------:R-:W-:Y:S01]  /*cc50*/  LEA.HI R3, R9, R0, RZ, 0x2 ;  /* 0x0000000009037211 */ /* 0x000fe200078f10ff */
[----:B------:R-:W-:Y:S01]  /*cc60*/  IMAD.IADD R4, R4, 0x1, -R8 ;  /* 0x0000000104047824 */ /* 0x000fe200078e0a08 */
[----:B------:R-:W-:Y:S01]  /*cc70*/  @P0 LOP3.LUT R215, R215, 0x40, RZ, 0xfc, !PT ;  /* 0x00000040d7d70812 */ /* 0x000fe200078efcff */
[----:B------:R-:W-:Y:S01]  /*cc80*/  IMAD.IADD R2, R2, 0x1, -R7 ;  /* 0x0000000102027824 */ /* 0x000fe200078e0a07 */
[----:B------:R-:W-:Y:S01]  /*cc90*/  SHF.R.S32.HI R240, RZ, 0x2, R3 ;  /* 0x00000002fff07819 */ /* 0x000fe20000011403 */
[----:B------:R-:W-:Y:S01]  /*cca0*/  IMAD.SHL.U32 R238, R4, 0x10, RZ ;  /* 0x0000001004ee7824 */ /* 0x000fe200078e00ff */
[----:B------:R-:W-:Y:S01]  /*ccb0*/  LOP3.LUT R215, R215, 0xffffefff, RZ, 0xc0, !PT ;  /* 0xffffefffd7d77812 */ /* 0x000fe200078ec0ff */
[----:B------:R-:W-:-:S02]  /*ccc0*/  IMAD.SHL.U32 R237, R2, 0x8, RZ ;  /* 0x0000000802ed7824 */ /* 0x000fc400078e00ff */
[----:B--2---:R-:W-:-:S05]  /*ccd0*/  IMAD R4, R221, 0x80, R240 ;  /* 0x00000080dd047824 */ /* 0x004fca00078e02f0 */
[----:B------:R-:W-:-:S05]  /*cce0*/  IADD3 R4, R237, R4, R238 ;  /* 0x00000004ed047210 */ /* 0x000fca0007ffe0ee */
[----:B------:R-:W-:-:S05]  /*ccf0*/  @P0 IMAD.HI.U32 R2, R4, c[0x0][0x2c8], RZ ;  /* 0x0000b20004020a27 */ /* 0x000fca00078e00ff */
[----:B------:R-:W-:Y:S02]  /*cd00*/  @P0 SHF.R.U32.HI R4, RZ, c[0x0][0x2cc], R2 ;  /* 0x0000b300ff040a19 */ /* 0x000fe40000011602 */
[----:B------:R-:W-:Y:S02]  /*cd10*/  LOP3.LUT R2, R3, 0x7ffffffc, RZ, 0xc0, !PT ;  /* 0x7ffffffc03027812 */ /* 0x000fe400078ec0ff */
[----:B------:R-:W-:Y:S01]  /*cd20*/  ISETP.GE.AND P0, PT, R33, 0x1, PT ;  /* 0x000000012100780c */ /* 0x000fe20003f06270 */
[----:B------:R-:W1:Y:S02]  /*cd30*/  SHFL.IDX PT, R3, R4, RZ, 0x1c1f ;  /* 0x001c1fff04037589 */ /* 0x000e6400000e0000 */
[----:B------:R-:W-:Y:S02]  /*cd40*/  IMAD.IADD R2, R0, 0x1, -R2 ;  /* 0x0000000100027824 */ /* 0x000fe400078e0a02 */
[----:B------:R-:W-:Y:S02]  /*cd50*/  IMAD.IADD R0, R104, 0x1, R5 ;  /* 0x0000000168007824 */ /* 0x000fe400078e0205 */
[----:B------:R-:W-:-:S04]  /*cd60*/  IMAD.SHL.U32 R236, R2, 0x2, RZ ;  /* 0x0000000202ec7824 */ /* 0x000fc800078e00ff */
[----:B------:R-:W-:Y:S01]  /*cd70*/  IMAD.IADD R9, R0, 0x1, -R236 ;  /* 0x0000000100097824 */ /* 0x000fe200078e0aec */
[----:B------:R-:W-:Y:S01]  /*cd80*/  IADD3 R2, -R236, 0x1, R0 ;  /* 0x00000001ec027810 */ /* 0x000fe20007ffe100 */
[----:B------:R-:W-:Y:S01]  /*cd90*/  IMAD.IADD R12, R104, 0x1, -R236 ;  /* 0x00000001680c7824 */ /* 0x000fe200078e0aec */
[----:B------:R-:W-:-:S03]  /*cda0*/  @P0 LOP3.LUT R215, R215, 0x1000, RZ, 0xfc, !PT ;  /* 0x00001000d7d70812 */ /* 0x000fc600078efcff */
[----:B------:R-:W-:-:S05]  /*cdb0*/  IMAD.IADD R2, R2, 0x1, -R232 ;  /* 0x0000000102027824 */ /* 0x000fca00078e0ae8 */
[C---:B------:R-:W-:Y:S02]  /*cdc0*/  IADD3 R7, R2.reuse, c[0x0][0x328], RZ ;  /* 0x0000ca0002077a10 */ /* 0x040fe40007ffe0ff */
        /* <DEDUP_REMOVED lines=15> */
.L_x_1911:
[----:B------:R-:W-:-:S13]  /*cec0*/  ISETP.NE.AND P0, PT, R33, 0x1, PT ;  /* 0x000000012100780c */ /* 0x000fda0003f05270 */
[----:B------:R-:W-:-:S05]  /*ced0*/  @P0 IMAD.HI.U32 R13, R3, c[0x0][0x330], RZ ;  /* 0x0000cc00030d0a27 */ /* 0x000fca00078e00ff */
[----:B------:R-:W-:Y:S02]  /*cee0*/  @P0 SHF.R.U32.HI R3, RZ, c[0x0][0x334], R13 ;  /* 0x0000cd00ff030a19 */ /* 0x000fe4000001160d */
.L_x_1912:
[----:B------:R-:W-:Y:S05]  /*cef0*/  BSYNC B0 ;  /* 0x0000000000007941 */ /* 0x000fea0003800000 */
.L_x_1910:
[----:B------:R-:W-:-:S05]  /*cf00*/  IMAD R3, R3, c[0x0][0x32c], R12 ;  /* 0x0000cb0003037a24 */ /* 0x000fca00078e020c */
[----:B------:R-:W-:Y:S02]  /*cf10*/  IADD3 R13, R3, c[0x0][0x32c], RZ ;  /* 0x0000cb00030d7a10 */ /* 0x000fe40007ffe0ff */
[----:B------:R-:W-:Y:S02]  /*cf20*/  IMNMX R0, R0, R3, !PT ;  /* 0x0000000300007217 */ /* 0x000fe40007800200 */
[----:B------:R-:W-:Y:S02]  /*cf30*/  IMNMX R2, R2, R13, PT ;  /* 0x0000000d02027217 */ /* 0x000fe40003800200 */
.L_x_1909:
        /* <DEDUP_REMOVED lines=17> */
[----:B------:R-:W-:Y:S02]  /*d050*/  ISETP.GE.AND P5, PT, R104, 0x19, PT ;  /* 0x000000196800780c */ /* 0x000fe40003fa6270 */
        /* <DEDUP_REMOVED lines=9> */
[----:B------:R-:W-:Y:S02]  /*d0f0*/  P2R R18, PR, RZ, 0x2 ;  /* 0x00000002ff127803 */ /* 0x000fe40000000000 */
[----:B------:R-:W-:-:S02]  /*d100*/  FSEL R24, R37, -INF , !P0 ;  /* 0xff80000025187808 */ /* 0x000fc40004000000 */
[----:B------:R-:W-:Y:S02]  /*d110*/  ISETP.GT.AND P0, PT, R0, 0x18, !P5 ;  /* 0x000000180000780c */ /* 0x000fe40006f04270 */
        /* <DEDUP_REMOVED lines=15> */
[----:B------:R-:W-:-:S04]  /*d210*/  ISETP.GE.AND P0, PT, R104, 0x1, PT ;  /* 0x000000016800780c */ /* 0x000fc80003f06270 */
[----:B------:R-:W-:Y:S02]  /*d220*/  P2R R20, PR, RZ, 0x1 ;  /* 0x00000001ff147803 */ /* 0x000fe40000000000 */
        /* <DEDUP_REMOVED lines=23> */
.L_x_1915:
[----:B------:R-:W-:-:S13]  /*d3a0*/  ISETP.NE.AND P0, PT, R33, 0x1, PT ;  /* 0x000000012100780c */ /* 0x000fda0003f05270 */
[----:B------:R-:W-:-:S05]  /*d3b0*/  @P0 IMAD.HI.U32 R4, R3, c[0x0][0x330], RZ ;  /* 0x0000cc0003040a27 */ /* 0x000fca00078e00ff */
[----:B------:R-:W-:Y:S02]  /*d3c0*/  @P0 SHF.R.U32.HI R3, RZ, c[0x0][0x334], R4 ;  /* 0x0000cd00ff030a19 */ /* 0x000fe40000011604 */
.L_x_1916:
[----:B------:R-:W-:Y:S05]  /*d3d0*/  BSYNC B0 ;  /* 0x0000000000007941 */ /* 0x000fea0003800000 */
.L_x_1914:
[----:B------:R-:W-:-:S05]  /*d3e0*/  IMAD R3, R3, c[0x0][0x32c], R12 ;  /* 0x0000cb0003037a24 */ /* 0x000fca00078e020c */
[----:B------:R-:W-:Y:S02]  /*d3f0*/  IADD3 R4, R3, c[0x0][0x32c], RZ ;  /* 0x0000cb0003047a10 */ /* 0x000fe40007ffe0ff */
[----:B------:R-:W-:Y:S02]  /*d400*/  IMNMX R0, R0, R3, !PT ;  /* 0x0000000300007217 */ /* 0x000fe40007800200 */
[----:B------:R-:W-:Y:S02]  /*d410*/  IMNMX R2, R2, R4, PT ;  /* 0x0000000402027217 */ /* 0x000fe40003800200 */
.L_x_1913:
[----:B------:R-:W-:Y:S01]  /*d420*/  ISETP.NE.AND P0, PT, R13, RZ, PT ;  /* 0x000000ff0d00720c */ /* 0x000fe20003f05270 */
[----:B------:R-:W-:Y:S01]  /*d430*/  LDSM.16.MT88.4 R40, [R198] ;  /* 0x00000000c628783b */ /* 0x000fe20000004200 */
[----:B------:R-:W-:Y:S02]  /*d440*/  FMNMX.FTZ R9, R16, R17, !PT ;  /* 0x0000001110097209 */ /* 0x000fe40007810000 */
[----:B------:R-:W-:Y:S01]  /*d450*/  ISETP.GT.AND P0, PT, R0, 0x1, !P0 ;  /* 0x000000010000780c */ /* 0x000fe20004704270 */
[----:B------:R-:W-:Y:S01]  /*d460*/  LDSM.16.MT88.4 R56, [R196+0x800] ;  /* 0x00080000c438783b */ /* 0x000fe20000004200 */
[----:B------:R-:W-:-:S02]  /*d470*/  FMNMX.FTZ R9, R21, R9, !PT ;  /* 0x0000000915097209 */ /* 0x000fc40007810000 */
[----:B------:R-:W-:Y:S01]  /*d480*/  ISETP.LT.OR P0, PT, R2, 0x2, P0 ;  /* 0x000000020200780c */ /* 0x000fe20000701670 */
[----:B------:R-:W-:Y:S01]  /*d490*/  LDSM.16.MT88.4 R68, [R147+0x1800] ;  /* 0x001800009344783b */ /* 0x000fe20000004200 */
[----:B------:R-:W-:Y:S02]  /*d4a0*/  FMNMX.FTZ R9, R22, R9, !PT ;  /* 0x0000000916097209 */ /* 0x000fe40007810000 */
[----:B------:R-:W-:Y:S01]  /*d4b0*/  FSEL R7, R63, -INF , !P0 ;  /* 0xff8000003f077808 */ /* 0x000fe20004000000 */
[----:B------:R-:W-:Y:S01]  /*d4c0*/  LDSM.16.MT88.4 R64, [R198+0x800] ;  /* 0x00080000c640783b */ /* 0x000fe20000004200 */
[----:B------:R-:W-:Y:S02]  /*d4d0*/  ISETP.NE.AND P0, PT, R14, RZ, PT ;  /* 0x000000ff0e00720c */ /* 0x000fe40003f05270 */
[----:B------:R-:W-:Y:S01]  /*d4e0*/  FMNMX.FTZ R9, R23, R9, !PT ;  /* 0x0000000917097209 */ /* 0x000fe20007810000 */
[----:B------:R-:W-:Y:S01]  /*d4f0*/  LDSM.16.MT88.4 R52, [R147+0x2000] ;  /* 0x002000009334783b */ /* 0x000fe20000004200 */
[----:B------:R-:W-:-:S02]  /*d500*/  ISETP.GT.AND P0, PT, R0, 0x8, !P0 ;  /* 0x000000080000780c */ /* 0x000fc40004704270 */
[----:B------:R-:W-:Y:S01]  /*d510*/  FMNMX.FTZ R9, R24, R9, !PT ;  /* 0x0000000918097209 */ /* 0x000fe20007810000 */
[----:B------:R-:W-:Y:S01]  /*d520*/  LDSM.16.MT88.4 R156, [R196+0x1000] ;  /* 0x00100000c49c783b */ /* 0x000fe20000004200 */
[----:B------:R-:W-:Y:S02]  /*d530*/  ISETP.LT.OR P0, PT, R2, 0x9, P0 ;  /* 0x000000090200780c */ /* 0x000fe40000701670 */
[----:B------:R-:W-:Y:S01]  /*d540*/  FMNMX.FTZ R9, R28, R9, !PT ;  /* 0x000000091c097209 */ /* 0x000fe20007810000 */
[----:B------:R-:W-:Y:S01]  /*d550*/  LDSM.16.MT88.4 R164, [R147+0x1000] ;  /* 0x0010000093a4783b */ /* 0x000fe20000004200 */
[----:B------:R-:W-:Y:S02]  /*d560*/  FSEL R12, R46, -INF , !P0 ;  /* 0xff8000002e0c7808 */ /* 0x000fe40004000000 */
[----:B------:R-:W-:Y:S02]  /*d570*/  ISETP.NE.AND P0, PT, R15, RZ, PT ;  /* 0x000000ff0f00720c */ /* 0x000fe40003f05270 */
[----:B------:R-:W-:-:S02]  /*d580*/  FMNMX.FTZ R9, R29, R9, !PT ;  /* 0x000000091d097209 */ /* 0x000fc40007810000 */
[----:B------:R-:W-:Y:S02]  /*d590*/  ISETP.GT.AND P0, PT, R0, 0x9, !P0 ;  /* 0x000000090000780c */ /* 0x000fe40004704270 */
[----:B------:R-:W-:Y:S02]  /*d5a0*/  FMNMX.FTZ R9, R87, R9, !PT ;  /* 0x0000000957097209 */ /* 0x000fe40007810000 */
[----:B------:R-:W-:Y:S02]  /*d5b0*/  ISETP.LT.OR P0, PT, R2, 0xa, P0 ;  /* 0x0000000a0200780c */ /* 0x000fe40000701670 */
[----:B------:R-:W-:Y:S02]  /*d5c0*/  FMNMX.FTZ R9, R86, R9, !PT ;  /* 0x0000000956097209 */ /* 0x000fe40007810000 */
[----:B------:R-:W-:Y:S02]  /*d5d0*/  FSEL R13, R47, -INF , !P0 ;  /* 0xff8000002f0d7808 */ /* 0x000fe40004000000 */
[----:B------:R-:W-:-:S02]  /*d5e0*/  ISETP.NE.AND P0, PT, R18, RZ, PT ;  /* 0x000000ff1200720c */ /* 0x000fc40003f05270 */
[----:B------:R-:W-:Y:S02]  /*d5f0*/  FMNMX.FTZ R9, R85, R9, !PT ;  /* 0x0000000955097209 */ /* 0x000fe40007810000 */
[----:B------:R-:W-:Y:S02]  /*d600*/  ISETP.GT.AND P0, PT, R0, 0x10, !P0 ;  /* 0x000000100000780c */ /* 0x000fe40004704270 */
[----:B------:R-:W-:Y:S02]  /*d610*/  FMNMX.FTZ R9, R84, R9, !PT ;  /* 0x0000000954097209 */ /* 0x000fe40007810000 */
[----:B------:R-:W-:-:S04]  /*d620*/  ISETP.LT.OR P0, PT, R2, 0x11, P0 ;  /* 0x000000110200780c */ /* 0x000fc80000701670 */
[----:B------:R-:W-:Y:S02]  /*d630*/  FSEL R14, R38, -INF , !P0 ;  /* 0xff800000260e7808 */ /* 0x000fe40004000000 */
[----:B------:R-:W-:Y:S02]  /*d640*/  ISETP.GT.AND P0, PT, R0, 0x11, !P6 ;  /* 0x000000110000780c */ /* 0x000fe40007704270 */
[----:B------:R-:W-:Y:S02]  /*d650*/  ISETP.NE.AND P6, PT, R19, RZ, PT ;  /* 0x000000ff1300720c */ /* 0x000fe40003fc5270 */
[----:B------:R-:W-:-:S04]  /*d660*/  ISETP.LT.OR P0, PT, R2, 0x12, P0 ;  /* 0x000000120200780c */ /* 0x000fc80000701670 */
[----:B------:R-:W-:Y:S02]  /*d670*/  FSEL R15, R39, -INF , !P0 ;  /* 0xff800000270f7808 */ /* 0x000fe40004000000 */
[----:B------:R-:W-:Y:S01]  /*d680*/  ISETP.GT.AND P0, PT, R0, 0x18, !P5 ;  /* 0x000000180000780c */ /* 0x000fe20006f04270 */
[----:B------:R-:W-:Y:S01]  /*d690*/  LDSM.16.MT88.4 R36, [R196] ;  /* 0x00000000c424783b */ /* 0x000fe20000004200 */
[----:B------:R-:W-:Y:S02]  /*d6a0*/  ISETP.NE.AND P5, PT, R20, RZ, PT ;  /* 0x000000ff1400720c */ /* 0x000fe40003fa5270 */
[----:B------:R-:W-:-:S04]  /*d6b0*/  ISETP.LT.OR P0, PT, R2, 0x19, P0 ;  /* 0x000000190200780c */ /* 0x000fc80000701670 */
[----:B------:R-:W-:Y:S02]  /*d6c0*/  FSEL R20, R32, -INF , !P0 ;  /* 0xff80000020147808 */ /* 0x000fe40004000000 */
[----:B------:R-:W-:Y:S01]  /*d6d0*/  ISETP.GT.AND P0, PT, R0, 0x19, !P4 ;  /* 0x000000190000780c */ /* 0x000fe20006704270 */
[----:B------:R-:W-:Y:S03]  /*d6e0*/  LDSM.16.MT88.4 R32, [R147+0x800] ;  /* 0x000800009320783b */ /* 0x000fe60000004200 */
        /* <DEDUP_REMOVED lines=14> */
[----:B------:R-:W-:Y:S01]  /*d7d0*/  ISETP.GT.AND P0, PT, R0, 0x29, !P6 ;  /* 0x000000290000780c */ /* 0x000fe20007704270 */
[----:B------:R-:W-:Y:S01]  /*d7e0*/  LDSM.16.MT88.4 R60, [R197] ;  /* 0x00000000c53c783b */ /* 0x000fe20000004200 */
[----:B------:R-:W-:Y:S02]  /*d7f0*/  LOP3.LUT P6, RZ, R215, 0x40, RZ, 0xc0, !PT ;  /* 0x00000040d7ff7812 */ /* 0x000fe400078cc0ff */
[----:B------:R-:W-:Y:S01]  /*d800*/  ISETP.LT.OR P0, PT, R2, 0x2a, P0 ;  /* 0x0000002a0200780c */ /* 0x000fe20000701670 */
[----:B------:R-:W1:Y:S03]  /*d810*/  SHFL.BFLY PT, R0, R9, 0x2, 0x1f ;  /* 0x0c401f0009007f89 */ /* 0x000e6600000e0000 */
[----:B------:R-:W-:-:S02]  /*d820*/  FSEL R80, R26, -INF , !P0 ;  /* 0xff8000001a507808 */ /* 0x000fc40004000000 */
        /* <DEDUP_REMOVED lines=10> */
[----:B------:R-:W-:Y:S01]  /*d8d0*/  FFMA.FTZ R3, R16, c[0x0][0x2d0], -R2 ;  /* 0x0000b40010037a23 */ /* 0x000fe20000010802 */
[----:B------:R-:W-:-:S03]  /*d8e0*/  FMNMX.FTZ R8, R15, R0, !PT ;  /* 0x000000000f087209 */ /* 0x000fc60007810000 */
[----:B------:R1:W-:Y:S01]  /*d8f0*/  MUFU.EX2 R109, R3 ;  /* 0x00000003006d7308 */ /* 0x0003e20000000800 */
[----:B------:R-:W-:-:S04]  /*d900*/  FMNMX.FTZ R8, R20, R8, !PT ;  /* 0x0000000814087209 */ /* 0x000fc80007810000 */
[----:B------:R-:W-:-:S04]  /*d910*/  FMNMX.FTZ R8, R44, R8, !PT ;  /* 0x000000082c087209 */ /* 0x000fc80007810000 */
[----:B------:R-:W-:-:S04]  /*d920*/  FMNMX.FTZ R8, R83, R8, !PT ;  /* 0x0000000853087209 */ /* 0x000fc80007810000 */
[----:B------:R-:W-:Y:S01]  /*d930*/  FMNMX.FTZ R8, R82, R8, !PT ;  /* 0x0000000852087209 */ /* 0x000fe20007810000 */
[----:B-1----:R-:W-:-:S03]  /*d940*/  FFMA.FTZ R3, R17, c[0x0][0x2d0], -R2 ;  /* 0x0000b40011037a23 */ /* 0x002fc60000010802 */
[----:B------:R-:W-:Y:S01]  /*d950*/  FMNMX.FTZ R8, R81, R8, !PT ;  /* 0x0000000851087209 */ /* 0x000fe20007810000 */
[----:B------:R1:W2:Y:S03]  /*d960*/  MUFU.EX2 R108, R3 ;  /* 0x00000003006c7308 */ /* 0x0002a60000000800 */
[----:B------:R-:W-:-:S05]  /*d970*/  FMNMX.FTZ R8, R80, R8, !PT ;  /* 0x0000000850087209 */ /* 0x000fca0007810000 */
[----:B------:R-:W3:Y:S01]  /*d980*/  SHFL.BFLY PT, R0, R8, 0x2, 0x1f ;  /* 0x0c401f0008007f89 */ /* 0x000ee200000e0000 */
[----:B-1----:R-:W-:Y:S01]  /*d990*/  FFMA.FTZ R3, R21, c[0x0][0x2d0], -R2 ;  /* 0x0000b40015037a23 */ /* 0x002fe20000010802 */
[----:B--2---:R-:W-:-:S03]  /*d9a0*/  F2FP.PACK_AB R16, R108, R109 ;  /* 0x0000006d6c10723e */ /* 0x004fc600000000ff */
[----:B------:R1:W-:Y:S01]  /*d9b0*/  MUFU.EX2 R117, R3 ;  /* 0x0000000300757308 */ /* 0x0003e20000000800 */
[----:B---3--:R-:W-:-:S05]  /*d9c0*/  FMNMX.FTZ R8, R8, R0, !PT ;  /* 0x0000000008087209 */ /* 0x008fca0007810000 */
[----:B------:R-:W2:Y:S01]  /*d9d0*/  SHFL.BFLY PT, R0, R8, 0x1, 0x1f ;  /* 0x0c201f0008007f89 */ /* 0x000ea200000e0000 */
[----:B-1----:R-:W-:-:S04]  /*d9e0*/  FFMA.FTZ R3, R22, c[0x0][0x2d0], -R2 ;  /* 0x0000b40016037a23 */ /* 0x002fc80000010802 */
[----:B------:R1:W3:Y:S02]  /*d9f0*/  MUFU.EX2 R116, R3 ;  /* 0x0000000300747308 */ /* 0x0002e40000000800 */
[----:B-1----:R-:W-:Y:S01]  /*da00*/  FFMA.FTZ R3, R23, c[0x0][0x2d0], -R2 ;  /* 0x0000b40017037a23 */ /* 0x002fe20000010802 */
[----:B---3--:R-:W-:Y:S02]  /*da10*/  F2FP.PACK_AB R18, R116, R117 ;  /* 0x000000757412723e */ /* 0x008fe400000000ff */
[----:B--2---:R-:W-:-:S03]  /*da20*/  FMNMX.FTZ R8, R8, R0, !PT ;  /* 0x0000000008087209 */ /* 0x004fc60007810000 */
[----:B------:R1:W-:Y:S01]  /*da30*/  MUFU.EX2 R118, R3 ;  /* 0x0000000300767308 */ /* 0x0003e20000000800 */
[C---:B------:R-:W-:Y:S01]  /*da40*/  FSETP.NEU.FTZ.AND P0, PT, R8.reuse, -INF , PT ;  /* 0xff8000000800780b */ /* 0x040fe20003f1d000 */
[----:B------:R-:W-:-:S05]  /*da50*/  FMUL.FTZ R0, R8, c[0x0][0x2d0] ;  /* 0x0000b40008007a20 */ /* 0x000fca0000410000 */
[----:B------:R-:W-:Y:S01]  /*da60*/  FSEL R0, R0, RZ, P0 ;  /* 0x000000ff00007208 */ /* 0x000fe20000000000 */
[----:B-1----:R-:W-:Y:S02]  /*da70*/  FFMA.FTZ R3, R24, c[0x0][0x2d0], -R2 ;  /* 0x0000b40018037a23 */ /* 0x002fe40000010802 */
[----:B------:R-:W1:Y:S02]  /*da80*/  LDSM.16.MT88.4 R24, [R147] ;  /* 0x000000009318783b */ /* 0x000e640000004200 */
[----:B------:R2:W-:Y:S02]  /*da90*/  MUFU.EX2 R126, R3 ;  /* 0x00000003007e7308 */ /* 0x0005e40000000800 */
[----:B--2---:R-:W-:-:S06]  /*daa0*/  FFMA.FTZ R3, R4, c[0x0][0x2d0], -R0 ;  /* 0x0000b40004037a23 */ /* 0x004fcc0000010800 */
[----:B------:R2:W-:Y:S02]  /*dab0*/  MUFU.EX2 R4, R3 ;  /* 0x0000000300047308 */ /* 0x0005e40000000800 */
[----:B--2---:R-:W-:-:S06]  /*dac0*/  FFMA.FTZ R3, R7, c[0x0][0x2d0], -R0 ;  /* 0x0000b40007037a23 */ /* 0x004fcc0000010800 */
[----:B------:R2:W3:Y:S02]  /*dad0*/  MUFU.EX2 R7, R3 ;  /* 0x0000000300077308 */ /* 0x0004e40000000800 */
[----:B--2---:R-:W-:Y:S01]  /*dae0*/  FFMA.FTZ R3, R12, c[0x0][0x2d0], -R0 ;  /* 0x0000b4000c037a23 */ /* 0x004fe20000010800 */
[----:B---3--:R-:W-:Y:S01]  /*daf0*/  F2FP.PACK_AB R17, R7, R4 ;  /* 0x000000040711723e */ /* 0x008fe200000000ff */
[----:B------:R-:W-:Y:S01]  /*db00*/  FADD.FTZ R4, R4, R7 ;  /* 0x0000000704047221 */ /* 0x000fe20000010000 */
[----:B------:R-:W-:-:S03]  /*db10*/  F2FP.PACK_AB R12, R126, R118 ;  /* 0x000000767e0c723e */ /* 0x000fc600000000ff */
[----:B------:R2:W3:Y:S02]  /*db20*/  MUFU.EX2 R124, R3 ;  /* 0x00000003007c7308 */ /* 0x0004e40000000800 */
[----:B--2---:R-:W-:Y:S02]  /*db30*/  FFMA.FTZ R3, R13, c[0x0][0x2d0], -R0 ;  /* 0x0000b4000d037a23 */ /* 0x004fe40000010800 */
[----:B---3--:R-:W-:-:S04]  /*db40*/  FADD.FTZ R7, R124, R4 ;  /* 0x000000047c077221 */ /* 0x008fc80000010000 */
[----:B------:R2:W3:Y:S02]  /*db50*/  MUFU.EX2 R127, R3 ;  /* 0x00000003007f7308 */ /* 0x0004e40000000800 */
[----:B--2---:R-:W-:Y:S01]  /*db60*/  FFMA.FTZ R3, R28, c[0x0][0x2d0], -R2 ;  /* 0x0000b4001c037a23 */ /* 0x004fe20000010802 */
[----:B---3--:R-:W-:-:S05]  /*db70*/  F2FP.PACK_AB R19, R127, R124 ;  /* 0x0000007c7f13723e */ /* 0x008fca00000000ff */
[----:B------:R2:W-:Y:S02]  /*db80*/  MUFU.EX2 R125, R3 ;  /* 0x00000003007d7308 */ /* 0x0005e40000000800 */
[----:B------:R-:W-:Y:S01]  /*db90*/  HMMA.16816.F32 R48, R16, R38, RZ ;  /* 0x000000261030723c */ /* 0x000fe200000018ff */
[----:B--2---:R-:W-:-:S07]  /*dba0*/  FFMA.FTZ R3, R29, c[0x0][0x2d0], -R2 ;  /* 0x0000b4001d037a23 */ /* 0x004fce0000010802 */
[C---:B-1----:R-:W-:Y:S01]  /*dbb0*/  HMMA.16816.F32 R28, R16.reuse, R24, RZ ;  /* 0x00000018101c723c */ /* 0x042fe200000018ff */
[----:B------:R1:W2:Y:S07]  /*dbc0*/  MUFU.EX2 R132, R3 ;  /* 0x0000000300847308 */ /* 0x0002ae0000000800 */
[----:B------:R-:W-:Y:S01]  /*dbd0*/  HMMA.16816.F32 R24, R16, R26, RZ ;  /* 0x0000001a1018723c */ /* 0x000fe200000018ff */
[----:B-1----:R-:W-:Y:S01]  /*dbe0*/  FFMA.FTZ R3, R14, c[0x0][0x2d0], -R0 ;  /* 0x0000b4000e037a23 */ /* 0x002fe20000010800 */
[----:B--2---:R-:W-:-:S03]  /*dbf0*/  F2FP.PACK_AB R14, R132, R125 ;  /* 0x0000007d840e723e */ /* 0x004fc600000000ff */
[----:B------:R1:W-:Y:S02]  /*dc00*/  MUFU.EX2 R76, R3 ;  /* 0x00000003004c7308 */ /* 0x0003e40000000800 */
[----:B-1----:R-:W-:-:S06]  /*dc10*/  FFMA.FTZ R3, R15, c[0x0][0x2d0], -R0 ;  /* 0x0000b4000f037a23 */ /* 0x002fcc0000010800 */
[----:B------:R1:W2:Y:S02]  /*dc20*/  MUFU.EX2 R77, R3 ;  /* 0x00000003004d7308 */ /* 0x0002a40000000800 */
[--C-:B-1----:R-:W-:Y:S01]  /*dc30*/  FFMA.FTZ R3, R20, c[0x0][0x2d0], -R0.reuse ;  /* 0x0000b40014037a23 */ /* 0x102fe20000010800 */
[----:B--2---:R-:W-:Y:S01]  /*dc40*/  F2FP.PACK_AB R13, R77, R76 ;  /* 0x0000004c4d0d723e */ /* 0x004fe200000000ff */
[C---:B------:R-:W-:Y:S04]  /*dc50*/  HMMA.16816.F32 R20, R16.reuse, R36, RZ ;  /* 0x000000241014723c */ /* 0x040fe800000018ff */
[----:B------:R1:W-:Y:S04]  /*dc60*/  MUFU.EX2 R79, R3 ;  /* 0x00000003004f7308 */ /* 0x0003e80000000800 */
[----:B------:R-:W-:Y:S01]  /*dc70*/  HMMA.16816.F32 R36, R16, R40, RZ ;  /* 0x000000281024723c */ /* 0x000fe200000018ff */
[----:B-1----:R-:W-:-:S02]  /*dc80*/  FFMA.FTZ R3, R44, c[0x0][0x2d0], -R0 ;  /* 0x0000b4002c037a23 */ /* 0x002fc40000010800 */
[----:B------:R-:W-:Y:S02]  /*dc90*/  LDSM.16.MT88.4 R44, [R196+0x1800] ;  /* 0x00180000c42c783b */ /* 0x000fe40000004200 */
[----:B------:R-:W1:Y:S02]  /*dca0*/  MUFU.EX2 R78, R3 ;  /* 0x00000003004e7308 */ /* 0x000e640000000800 */
[----:B-1----:R-:W-:-:S07]  /*dcb0*/  F2FP.PACK_AB R15, R78, R79 ;  /* 0x0000004f4e0f723e */ /* 0x002fce00000000ff */
[C---:B------:R-:W-:Y:S08]  /*dcc0*/  HMMA.16816.F32 R168, R12.reuse, R32, R28 ;  /* 0x000000200ca8723c */ /* 0x040ff0000000181c */
[----:B------:R-:W-:Y:S08]  /*dcd0*/  HMMA.16816.F32 R148, R12, R34, R24 ;  /* 0x000000220c94723c */ /* 0x000ff00000001818 */
[----:B------:R-:W-:Y:S01]  /*dce0*/  HMMA.16816.F32 R32, R16, R42, RZ ;  /* 0x0000002a1020723c */ /* 0x000fe200000018ff */
[----:B------:R-:W1:Y:S07]  /*dcf0*/  LDSM.16.MT88.4 R40, [R197+0x800] ;  /* 0x00080000c528783b */ /* 0x000e6e0000004200 */
[----:B------:R-:W-:Y:S08]  /*dd00*/  HMMA.16816.F32 R160, R12, R56, R20 ;  /* 0x000000380ca0723c */ /* 0x000ff00000001814 */
[----:B------:R-:W-:Y:S08]  /*dd10*/  HMMA.16816.F32 R20, R16, R68, RZ ;  /* 0x000000441014723c */ /* 0x000ff000000018ff */
[----:B------:R-:W-:Y:S01]  /*dd20*/  HMMA.16816.F32 R72, R12, R58, R48 ;  /* 0x0000003a0c48723c */ /* 0x000fe20000001830 */
[----:B------:R-:W2:Y:S04]  /*dd30*/  LDSM.16.MT88.4 R48, [R198+0x1800] ;  /* 0x00180000c630783b */ /* 0x000ea80000004200 */
[----:B------:R-:W-:Y:S03]  /*dd40*/  LDSM.16.MT88.4 R56, [R196+0x3000] ;  /* 0x00300000c438783b */ /* 0x000fe60000004200 */
[C---:B------:R-:W-:Y:S08]  /*dd50*/  HMMA.16816.F32 R28, R16.reuse, R60, RZ ;  /* 0x0000003c101c723c */ /* 0x040ff000000018ff */
[----:B------:R-:W-:Y:S01]  /*dd60*/  HMMA.16816.F32 R24, R16, R62, RZ ;  /* 0x0000003e1018723c */ /* 0x000fe200000018ff */
[----:B------:R-:W-:Y:S07]  /*dd70*/  LDSM.16.MT88.4 R60, [R196+0x2000] ;  /* 0x00200000c43c783b */ /* 0x000fee0000004200 */
[----:B------:R-:W-:Y:S01]  /*dd80*/  HMMA.16816.F32 R32, R12, R66, R32 ;  /* 0x000000420c20723c */ /* 0x000fe20000001820 */
[----:B------:R-:W-:-:S02]  /*dd90*/  IMAD.MOV.U32 R102, RZ, RZ, R72 ;  /* 0x000000ffff667224 */ /* 0x000fc400078e0048 */
[----:B------:R-:W-:Y:S02]  /*dda0*/  IMAD.MOV.U32 R101, RZ, RZ, R73 ;  /* 0x000000ffff657224 */ /* 0x000fe400078e0049 */
[----:B------:R-:W-:Y:S02]  /*ddb0*/  IMAD.MOV.U32 R100, RZ, RZ, R74 ;  /* 0x000000ffff647224 */ /* 0x000fe400078e004a */
[----:B------:R-:W-:Y:S01]  /*ddc0*/  IMAD.MOV.U32 R3, RZ, RZ, R75 ;  /* 0x000000ffff037224 */ /* 0x000fe200078e004b */
[C---:B------:R-:W-:Y:S01]  /*ddd0*/  HMMA.16816.F32 R20, R12.reuse, R52, R20 ;  /* 0x000000340c14723c */ /* 0x040fe20000001814 */
[----:B------:R-:W3:Y:S07]  /*dde0*/  LDSM.16.MT88.4 R72, [R197+0x1800] ;  /* 0x00180000c548783b */ /* 0x000eee0000004200 */
[C---:B------:R-:W-:Y:S01]  /*ddf0*/  HMMA.16816.F32 R152, R12.reuse, R64, R36 ;  /* 0x000000400c98723c */ /* 0x040fe20000001824 */
[----:B------:R-:W4:Y:S07]  /*de00*/  LDSM.16.MT88.4 R64, [R198+0x2000] ;  /* 0x00200000c640783b */ /* 0x000f2e0000004200 */
[----:B-1----:R-:W-:Y:S01]  /*de10*/  HMMA.16816.F32 R28, R12, R40, R28 ;  /* 0x000000280c1c723c */ /* 0x002fe2000000181c */
[----:B------:R-:W-:-:S02]  /*de20*/  IMAD.MOV.U32 R95, RZ, RZ, R32 ;  /* 0x000000ffff5f7224 */ /* 0x000fc400078e0020 */
[----:B------:R-:W-:Y:S02]  /*de30*/  IMAD.MOV.U32 R94, RZ, RZ, R33 ;  /* 0x000000ffff5e7224 */ /* 0x000fe400078e0021 */
[----:B------:R-:W-:Y:S02]  /*de40*/  IMAD.MOV.U32 R93, RZ, RZ, R34 ;  /* 0x000000ffff5d7224 */ /* 0x000fe400078e0022 */
[----:B------:R-:W-:Y:S01]  /*de50*/  IMAD.MOV.U32 R92, RZ, RZ, R35 ;  /* 0x000000ffff5c7224 */ /* 0x000fe200078e0023 */
[----:B------:R-:W-:Y:S01]  /*de60*/  HMMA.16816.F32 R24, R12, R42, R24 ;  /* 0x0000002a0c18723c */ /* 0x000fe20000001818 */
[----:B------:R-:W-:Y:S01]  /*de70*/  IMAD.MOV.U32 R104, RZ, RZ, R20 ;  /* 0x000000ffff687224 */ /* 0x000fe200078e0014 */
[----:B------:R-:W1:Y:S01]  /*de80*/  LDSM.16.MT88.4 R40, [R197+0x2000] ;  /* 0x00200000c528783b */ /* 0x000e620000004200 */
[----:B------:R-:W-:Y:S02]  /*de90*/  IMAD.MOV.U32 R103, RZ, RZ, R21 ;  /* 0x000000ffff677224 */ /* 0x000fe400078e0015 */
[----:B------:R-:W-:-:S02]  /*dea0*/  IMAD.MOV.U32 R53, RZ, RZ, R22 ;  /* 0x000000ffff357224 */ /* 0x000fc400078e0016 */
[----:B------:R-:W-:Y:S01]  /*deb0*/  IMAD.MOV.U32 R52, RZ, RZ, R23 ;  /* 0x000000ffff347224 */ /* 0x000fe200078e0017 */
[C---:B------:R-:W-:Y:S01]  /*dec0*/  HMMA.16816.F32 R32, R16.reuse, R70, RZ ;  /* 0x000000461020723c */ /* 0x040fe200000018ff */
[----:B------:R-:W-:Y:S07]  /*ded0*/  LDSM.16.MT88.4 R68, [R198+0x3000] ;  /* 0x00300000c644783b */ /* 0x000fee0000004200 */
[----:B--2---:R-:W-:Y:S01]  /*dee0*/  HMMA.16816.F32 R20, R16, R48, RZ ;  /* 0x000000301014723c */ /* 0x004fe200000018ff */
[----:B------:R-:W-:-:S02]  /*def0*/  IMAD.MOV.U32 R91, RZ, RZ, R28 ;  /* 0x000000ffff5b7224 */ /* 0x000fc400078e001c */
[----:B------:R-:W-:Y:S02]  /*df00*/  IMAD.MOV.U32 R90, RZ, RZ, R29 ;  /* 0x000000ffff5a7224 */ /* 0x000fe400078e001d */
[----:B------:R-:W-:Y:S02]  /*df10*/  IMAD.MOV.U32 R89, RZ, RZ, R30 ;  /* 0x000000ffff597224 */ /* 0x000fe400078e001e */
[----:B------:R-:W-:Y:S01]  /*df20*/  IMAD.MOV.U32 R88, RZ, RZ, R31 ;  /* 0x000000ffff587224 */ /* 0x000fe200078e001f */
[----:B------:R-:W-:Y:S01]  /*df30*/  MOV R96, R27 ;  /* 0x0000001b00607202 */ /* 0x000fe20000000f00 */
[----:B------:R-:W-:Y:S01]  /*df40*/  IMAD.MOV.U32 R99, RZ, RZ, R24 ;  /* 0x000000ffff637224 */ /* 0x000fe200078e0018 */
[----:B------:R-:W-:Y:S01]  /*df50*/  HMMA.16816.F32 R36, R16, R50, RZ ;  /* 0x000000321024723c */ /* 0x000fe200000018ff */
[----:B------:R-:W-:Y:S01]  /*df60*/  IMAD.MOV.U32 R98, RZ, RZ, R25 ;  /* 0x000000ffff627224 */ /* 0x000fe200078e0019 */
[----:B------:R-:W-:Y:S01]  /*df70*/  LDSM.16.MT88.4 R48, [R196+0x3800] ;  /* 0x00380000c430783b */ /* 0x000fe20000004200 */
[----:B------:R-:W-:-:S05]  /*df80*/  IMAD.MOV.U32 R97, RZ, RZ, R26 ;  /* 0x000000ffff617224 */ /* 0x000fca00078e001a */
[C---:B------:R-:W-:Y:S08]  /*df90*/  HMMA.16816.F32 R28, R16.reuse, R44, RZ ;  /* 0x0000002c101c723c */ /* 0x040ff000000018ff */
[----:B------:R-:W-:Y:S01]  /*dfa0*/  HMMA.16816.F32 R24, R16, R46, RZ ;  /* 0x0000002e1018723c */ /* 0x000fe200000018ff */
[----:B------:R-:W2:Y:S07]  /*dfb0*/  LDSM.16.MT88.4 R44, [R147+0x3000] ;  /* 0x00300000932c783b */ /* 0x000eae0000004200 */
[----:B------:R-:W-:Y:S08]  /*dfc0*/  HMMA.16816.F32 R248, R12, R54, R32 ;  /* 0x000000360cf8723c */ /* 0x000ff00000001820 */
[----:B---3--:R-:W-:Y:S07]  /*dfd0*/  HMMA.16816.F32 R32, R16, R72, RZ ;  /* 0x000000481020723c */ /* 0x008fee00000018ff */
[----:B------:R-:W-:Y:S01]  /*dfe0*/  IMAD.MOV.U32 R73, RZ, RZ, R105 ;  /* 0x000000ffff497224 */ /* 0x000fe200078e0069 */
[----:B----4-:R-:W-:Y:S07]  /*dff0*/  HMMA.16816.F32 R192, R12, R64, R20 ;  /* 0x000000400cc0723c */ /* 0x010fee0000001814 */
[----:B------:R-:W-:Y:S01]  /*e000*/  IMAD.MOV.U32 R64, RZ, RZ, R104 ;  /* 0x000000ffff407224 */ /* 0x000fe200078e0068 */
[----:B------:R-:W-:Y:S01]  /*e010*/  HMMA.16816.F32 R20, R16, R74, RZ ;  /* 0x0000004a1014723c */ /* 0x000fe200000018ff */
[----:B------:R-:W-:-:S07]  /*e020*/  IMAD.MOV.U32 R65, RZ, RZ, R103 ;  /* 0x000000ffff417224 */ /* 0x000fce00078e0067 */
[C---:B------:R-:W-:Y:S07]  /*e030*/  HMMA.16816.F32 R188, R12.reuse, R66, R36 ;  /* 0x000000420cbc723c */ /* 0x040fee0000001824 */
[----:B------:R-:W-:Y:S01]  /*e040*/  IMAD.MOV.U32 R66, RZ, RZ, R53 ;  /* 0x000000ffff427224 */ /* 0x000fe200078e0035 */
[C---:B-1----:R-:W-:Y:S01]  /*e050*/  HMMA.16816.F32 R180, R12.reuse, R40, R32 ;  /* 0x000000280cb4723c */ /* 0x042fe20000001820 */
[----:B------:R-:W-:Y:S02]  /*e060*/  IMAD.MOV.U32 R67, RZ, RZ, R52 ;  /* 0x000000ffff437224 */ /* 0x000fe400078e0034 */
[----:B------:R-:W1:Y:S05]  /*e070*/  LDSM.16.MT88.4 R52, [R147+0x3800] ;  /* 0x003800009334783b */ /* 0x000e6a0000004200 */
[----:B------:R-:W-:Y:S01]  /*e080*/  HMMA.16816.F32 R184, R12, R42, R20 ;  /* 0x0000002a0cb8723c */ /* 0x000fe20000001814 */
[----:B------:R-:W-:Y:S07]  /*e090*/  LDSM.16.MT88.4 R40, [R197+0x3000] ;  /* 0x00300000c528783b */ /* 0x000fee0000004200 */
[C---:B--2---:R-:W-:Y:S07]  /*e0a0*/  HMMA.16816.F32 R32, R16.reuse, R46, RZ ;  /* 0x0000002e1020723c */ /* 0x044fee00000018ff */
[----:B------:R-:W-:Y:S01]  /*e0b0*/  IMAD.MOV.U32 R46, RZ, RZ, R97 ;  /* 0x000000ffff2e7224 */ /* 0x000fe200078e0061 */
[----:B------:R-:W-:Y:S01]  /*e0c0*/  HMMA.16816.F32 R36, R16, R44, RZ ;  /* 0x0000002c1024723c */ /* 0x000fe200000018ff */
[----:B------:R-:W-:-:S06]  /*e0d0*/  IMAD.MOV.U32 R47, RZ, RZ, R96 ;  /* 0x000000ffff2f7224 */ /* 0x000fcc00078e0060 */
[----:B------:R-:W-:Y:S01]  /*e0e0*/  IMAD.MOV.U32 R44, RZ, RZ, R99 ;  /* 0x000000ffff2c7224 */ /* 0x000fe200078e0063 */
[----:B------:R-:W-:Y:S01]  /*e0f0*/  HMMA.16816.F32 R216, R12, R60, R28 ;  /* 0x0000003c0cd8723c */ /* 0x000fe2000000181c */
[----:B------:R-:W-:-:S07]  /*e100*/  MOV R45, R98 ;  /* 0x00000062002d7202 */ /* 0x000fce0000000f00 */
[----:B------:R-:W-:Y:S01]  /*e110*/  HMMA.16816.F32 R244, R12, R62, R24 ;  /* 0x0000003e0cf4723c */ /* 0x000fe20000001818 */
[----:B------:R-:W2:Y:S07]  /*e120*/  LDSM.16.MT88.4 R60, [R198+0x3800] ;  /* 0x00380000c63c783b */ /* 0x000eae0000004200 */
[C---:B------:R-:W-:Y:S07]  /*e130*/  HMMA.16816.F32 R24, R16.reuse, R58, RZ ;  /* 0x0000003a1018723c */ /* 0x040fee00000018ff */
[----:B------:R-:W-:Y:S01]  /*e140*/  IMAD.MOV.U32 R58, RZ, RZ, R89 ;  /* 0x000000ffff3a7224 */ /* 0x000fe200078e0059 */
[----:B------:R-:W-:Y:S01]  /*e150*/  HMMA.16816.F32 R28, R16, R56, RZ ;  /* 0x00000038101c723c */ /* 0x000fe200000018ff */
[----:B------:R-:W-:-:S06]  /*e160*/  IMAD.MOV.U32 R59, RZ, RZ, R88 ;  /* 0x000000ffff3b7224 */ /* 0x000fcc00078e0058 */
[----:B------:R-:W-:Y:S01]  /*e170*/  IMAD.MOV.U32 R56, RZ, RZ, R91 ;  /* 0x000000ffff387224 */ /* 0x000fe200078e005b */
[----:B------:R-:W-:Y:S01]  /*e180*/  HMMA.16816.F32 R20, R16, R68, RZ ;  /* 0x000000441014723c */ /* 0x000fe200000018ff */
[----:B------:R-:W-:-:S07]  /*e190*/  IMAD.MOV.U32 R57, RZ, RZ, R90 ;  /* 0x000000ffff397224 */ /* 0x000fce00078e005a */
[C---:B-1----:R-:W-:Y:S01]  /*e1a0*/  HMMA.16816.F32 R88, R12.reuse, R54, R32 ;  /* 0x000000360c58723c */ /* 0x042fe20000001820 */
[----:B------:R-:W1:Y:S06]  /*e1b0*/  LDSM.16.MT88.4 R32, [R197+0x3800] ;  /* 0x00380000c520783b */ /* 0x000e6c0000004200 */
[----:B------:R-:W-:Y:S01]  /*e1c0*/  IMAD.MOV.U32 R54, RZ, RZ, R93 ;  /* 0x000000ffff367224 */ /* 0x000fe200078e005d */
[C---:B------:R-:W-:Y:S01]  /*e1d0*/  HMMA.16816.F32 R96, R12.reuse, R52, R36 ;  /* 0x000000340c60723c */ /* 0x040fe20000001824 */
[----:B------:R-:W-:Y:S01]  /*e1e0*/  MOV R55, R92 ;  /* 0x0000005c00377202 */ /* 0x000fe20000000f00 */
[----:B------:R-:W3:Y:S05]  /*e1f0*/  LDSM.16.MT88.4 R36, [R147+0x4800] ;  /* 0x004800009324783b */ /* 0x000eea0000004200 */
[----:B------:R-:W-:Y:S01]  /*e200*/  IMAD.MOV.U32 R52, RZ, RZ, R95 ;  /* 0x000000ffff347224 */ /* 0x000fe200078e005f */
[----:B--2---:R-:W-:Y:S01]  /*e210*/  HMMA.16816.F32 R104, R12, R60, R20 ;  /* 0x0000003c0c68723c */ /* 0x004fe20000001814 */
[----:B------:R-:W-:-:S07]  /*e220*/  IMAD.MOV.U32 R53, RZ, RZ, R94 ;  /* 0x000000ffff357224 */ /* 0x000fce00078e005e */
[----:B------:R-:W-:Y:S07]  /*e230*/  HMMA.16816.F32 R92, R12, R50, R24 ;  /* 0x000000320c5c723c */ /* 0x000fee0000001818 */
[----:B------:R-:W-:Y:S01]  /*e240*/  IMAD.MOV.U32 R51, RZ, RZ, R3 ;  /* 0x000000ffff337224 */ /* 0x000fe200078e0003 */
[----:B------:R-:W-:Y:S01]  /*e250*/  HMMA.16816.F32 R24, R16, R40, RZ ;  /* 0x000000281018723c */ /* 0x000fe200000018ff */
[----:B------:R-:W-:Y:S02]  /*e260*/  FADD.FTZ R3, R109, R108 ;  /* 0x0000006c6d037221 */ /* 0x000fe40000010000 */
[----:B------:R-:W-:-:S02]  /*e270*/  IMAD.MOV.U32 R50, RZ, RZ, R100 ;  /* 0x000000ffff327224 */ /* 0x000fc400078e0064 */
[----:B------:R-:W-:-:S03]  /*e280*/  FADD.FTZ R3, R117, R3 ;  /* 0x0000000375037221 */ /* 0x000fc60000010000 */
[----:B------:R-:W-:Y:S01]  /*e290*/  HMMA.16816.F32 R20, R16, R42, RZ ;  /* 0x0000002a1014723c */ /* 0x000fe200000018ff */
[----:B------:R-:W-:Y:S01]  /*e2a0*/  FADD.FTZ R3, R116, R3 ;  /* 0x0000000374037221 */ /* 0x000fe20000010000 */
[----:B------:R-:W-:Y:S03]  /*e2b0*/  LDSM.16.MT88.4 R40, [R197+0x1000] ;  /* 0x00100000c528783b */ /* 0x000fe60000004200 */
[----:B------:R-:W-:-:S03]  /*e2c0*/  FADD.FTZ R3, R118, R3 ;  /* 0x0000000376037221 */ /* 0x000fc60000010000 */
[----:B------:R-:W-:Y:S01]  /*e2d0*/  HMMA.16816.F32 R176, R12, R48, R28 ;  /* 0x000000300cb0723c */ /* 0x000fe2000000181c */
[----:B------:R-:W-:-:S04]  /*e2e0*/  FADD.FTZ R3, R126, R3 ;  /* 0x000000037e037221 */ /* 0x000fc80000010000 */
[----:B------:R-:W-:Y:S02]  /*e2f0*/  FADD.FTZ R4, R125, R3 ;  /* 0x000000037d047221 */ /* 0x000fe40000010000 */
[----:B------:R-:W-:Y:S01]  /*e300*/  IMAD.MOV.U32 R48, RZ, RZ, R102 ;  /* 0x000000ffff307224 */ /* 0x000fe200078e0066 */
[C---:B-1----:R-:W-:Y:S01]  /*e310*/  HMMA.16816.F32 R172, R12.reuse, R32, R24 ;  /* 0x000000200cac723c */ /* 0x042fe20000001818 */
[----:B------:R-:W1:Y:S01]  /*e320*/  LDSM.16.MT88.4 R24, [R147+0x5000] ;  /* 0x005000009318783b */ /* 0x000e620000004200 */
[----:B------:R-:W-:Y:S02]  /*e330*/  IMAD.MOV.U32 R49, RZ, RZ, R101 ;  /* 0x000000ffff317224 */ /* 0x000fe400078e0065 */
[----:B------:R-:W-:Y:S02]  /*e340*/  FADD.FTZ R3, R127, R7 ;  /* 0x000000077f037221 */ /* 0x000fe40000010000 */
[----:B------:R-:W-:Y:S02]  /*e350*/  FFMA.FTZ R7, R86, c[0x0][0x2d0], -R2 ;  /* 0x0000b40056077a23 */ /* 0x000fe40000010802 */
[----:B------:R-:W-:Y:S01]  /*e360*/  HMMA.16816.F32 R112, R12, R34, R20 ;  /* 0x000000220c70723c */ /* 0x000fe20000001814 */
[----:B------:R-:W-:-:S02]  /*e370*/  FADD.FTZ R33, R132, R4 ;  /* 0x0000000484217221 */ /* 0x000fc40000010000 */
[--C-:B------:R-:W-:Y:S02]  /*e380*/  FFMA.FTZ R32, R87, c[0x0][0x2d0], -R2.reuse ;  /* 0x0000b40057207a23 */ /* 0x100fe40000010802 */
[----:B------:R-:W-:Y:S02]  /*e390*/  FADD.FTZ R3, R76, R3 ;  /* 0x000000034c037221 */ /* 0x000fe40000010000 */
[--C-:B------:R-:W-:Y:S01]  /*e3a0*/  FFMA.FTZ R35, R85, c[0x0][0x2d0], -R2.reuse ;  /* 0x0000b40055237a23 */ /* 0x100fe20000010802 */
[C---:B---3--:R-:W-:Y:S01]  /*e3b0*/  HMMA.16816.F32 R20, R16.reuse, R36, RZ ;  /* 0x000000241014723c */ /* 0x048fe200000018ff */
[----:B------:R-:W-:Y:S02]  /*e3c0*/  FFMA.FTZ R34, R84, c[0x0][0x2d0], -R2 ;  /* 0x0000b40054227a23 */ /* 0x000fe40000010802 */
[----:B------:R-:W-:Y:S02]  /*e3d0*/  FADD.FTZ R2, R77, R3 ;  /* 0x000000034d027221 */ /* 0x000fe40000010000 */
[----:B------:R-:W-:Y:S01]  /*e3e0*/  FFMA.FTZ R3, R83, c[0x0][0x2d0], -R0 ;  /* 0x0000b40053037a23 */ /* 0x000fe20000010800 */
[----:B------:R-:W-:Y:S01]  /*e3f0*/  MUFU.EX2 R35, R35 ;  /* 0x0000002300237308 */ /* 0x000fe20000000800 */
[----:B------:R-:W-:Y:S01]  /*e400*/  FADD.FTZ R2, R79, R2 ;  /* 0x000000024f027221 */ /* 0x000fe20000010000 */
[----:B------:R-:W-:Y:S01]  /*e410*/  HMMA.16816.F32 R28, R16, R70, RZ ;  /* 0x00000046101c723c */ /* 0x000fe200000018ff */
[----:B------:R-:W-:-:S05]  /*e420*/  FFMA.FTZ R4, R82, c[0x0][0x2d0], -R0 ;  /* 0x0000b40052047a23 */ /* 0x000fca0000010800 */
[----:B------:R-:W-:Y:S10]  /*e430*/  MUFU.EX2 R3, R3 ;  /* 0x0000000300037308 */ /* 0x000ff40000000800 */
[C---:B-1----:R-:W-:Y:S08]  /*e440*/  HMMA.16816.F32 R108, R12.reuse, R24, R20 ;  /* 0x000000180c6c723c */ /* 0x042ff00000001814 */
[----:B------:R-:W-:Y:S01]  /*e450*/  HMMA.16816.F32 R100, R12, R62, R28 ;  /* 0x0000003e0c64723c */ /* 0x000fe2000000181c */
[----:B------:R-:W1:Y:S07]  /*e460*/  LDSM.16.MT88.4 R28, [R196+0x4800] ;  /* 0x00480000c41c783b */ /* 0x000e6e0000004200 */
[----:B------:R-:W-:Y:S11]  /*e470*/  HMMA.16816.F32 R20, R16, R38, RZ ;  /* 0x000000261014723c */ /* 0x000ff600000018ff */
[----:B------:R-:W-:Y:S11]  /*e480*/  @!UPT UIADD3 URZ, URZ, URZ, URZ ;  /* 0x0000003f3f3ff290 */ /* 0x000ff6000fffe03f */
[----:B------:R-:W-:Y:S02]  /*e490*/  @!UPT UIADD3 URZ, URZ, URZ, URZ ;  /* 0x0000003f3f3ff290 */ /* 0x000fe4000fffe03f */
[----:B------:R-:W-:Y:S01]  /*e4a0*/  HMMA.16816.F32 R120, R12, R26, R20 ;  /* 0x0000001a0c78723c */ /* 0x000fe20000001814 */
[----:B------:R-:W2:Y:S07]  /*e4b0*/  LDSM.16.MT88.4 R24, [R196+0x5000] ;  /* 0x00500000c418783b */ /* 0x000eae0000004200 */
[----:B-1----:R-:W-:Y:S11]  /*e4c0*/  HMMA.16816.F32 R20, R16, R28, RZ ;  /* 0x0000001c1014723c */ /* 0x002ff600000018ff */
[----:B------:R-:W-:Y:S11]  /*e4d0*/  @!UPT UIADD3 URZ, URZ, URZ, URZ ;  /* 0x0000003f3f3ff290 */ /* 0x000ff6000fffe03f */
[----:B------:R-:W-:Y:S02]  /*e4e0*/  @!UPT UIADD3 URZ, URZ, URZ, URZ ;  /* 0x0000003f3f3ff290 */ /* 0x000fe4000fffe03f */
[----:B--2---:R-:W-:Y:S08]  /*e4f0*/  HMMA.16816.F32 R116, R12, R24, R20 ;  /* 0x000000180c74723c */ /* 0x004ff00000001814 */
[----:B------:R-:W-:Y:S01]  /*e500*/  HMMA.16816.F32 R20, R16, R30, RZ ;  /* 0x0000001e1014723c */ /* 0x000fe200000018ff */
[----:B------:R-:W1:Y:S11]  /*e510*/  LDSM.16.MT88.4 R28, [R198+0x4800] ;  /* 0x00480000c61c783b */ /* 0x000e760000004200 */
[----:B------:R-:W-:Y:S11]  /*e520*/  @!UPT UIADD3 URZ, URZ, URZ, URZ ;  /* 0x0000003f3f3ff290 */ /* 0x000ff6000fffe03f */
[----:B------:R-:W-:Y:S01]  /*e530*/  @!UPT UIADD3 URZ, URZ, URZ, URZ ;  /* 0x0000003f3f3ff290 */ /* 0x000fe2000fffe03f */
[----:B------:R-:W-:Y:S01]  /*e540*/  HMMA.16816.F32 R128, R12, R26, R20 ;  /* 0x0000001a0c80723c */ /* 0x000fe20000001814 */
[----:B------:R-:W2:Y:S07]  /*e550*/  LDSM.16.MT88.4 R24, [R198+0x5000] ;  /* 0x00500000c618783b */ /* 0x000eae0000004200 */
[----:B-1----:R-:W-:Y:S01]  /*e560*/  HMMA.16816.F32 R20, R16, R28, RZ ;  /* 0x0000001c1014723c */ /* 0x002fe200000018ff */
[----:B------:R-:W-:Y:S08]  /*e570*/  MUFU.EX2 R29, R32 ;  /* 0x00000020001d7308 */ /* 0x000ff00000000800 */
[----:B------:R-:W1:Y:S11]  /*e580*/  MUFU.EX2 R28, R7 ;  /* 0x00000007001c7308 */ /* 0x000e760000000800 */
[----:B------:R-:W-:Y:S04]  /*e590*/  @!UPT UIADD3 URZ, URZ, URZ, URZ ;  /* 0x0000003f3f3ff290 */ /* 0x000fe8000fffe03f */
[----:B--2---:R-:W-:Y:S01]  /*e5a0*/  HMMA.16816.F32 R124, R12, R24, R20 ;  /* 0x000000180c7c723c */ /* 0x004fe20000001814 */
[----:B-1----:R-:W-:-:S06]  /*e5b0*/  F2FP.PACK_AB R136, R28, R29 ;  /* 0x0000001d1c88723e */ /* 0x002fcc00000000ff */
[----:B------:R-:W-:Y:S01]  /*e5c0*/  FFMA.FTZ R25, R80, c[0x0][0x2d0], -R0 ;  /* 0x0000b40050197a23 */ /* 0x000fe20000010800 */
[----:B------:R-:W-:Y:S01]  /*e5d0*/  HMMA.16816.F32 R20, R16, R30, RZ ;  /* 0x0000001e1014723c */ /* 0x000fe200000018ff */
[----:B------:R-:W-:Y:S02]  /*e5e0*/  FADD.FTZ R24, R78, R2 ;  /* 0x000000024e187221 */ /* 0x000fe40000010000 */
[----:B------:R-:W1:Y:S02]  /*e5f0*/  MUFU.EX2 R2, R4 ;  /* 0x0000000400027308 */ /* 0x000e640000000800 */
[----:B-1----:R-:W-:Y:S11]  /*e600*/  F2FP.PACK_AB R137, R2, R3 ;  /* 0x000000030289723e */ /* 0x002ff600000000ff */
[----:B------:R-:W-:Y:S08]  /*e610*/  @!UPT UIADD3 URZ, URZ, URZ, URZ ;  /* 0x0000003f3f3ff290 */ /* 0x000ff0000fffe03f */
[----:B------:R-:W-:Y:S01]  /*e620*/  HMMA.16816.F32 R132, R12, R26, R20 ;  /* 0x0000001a0c84723c */ /* 0x000fe20000001814 */
[----:B------:R-:W1:Y:S01]  /*e630*/  LDSM.16.MT88.4 R20, [R197+0x4800] ;  /* 0x00480000c514783b */ /* 0x000e620000004200 */
[----:B------:R-:W2:Y:S05]  /*e640*/  MUFU.EX2 R27, R34 ;  /* 0x00000022001b7308 */ /* 0x000eaa0000000800 */
[----:B------:R-:W-:Y:S02]  /*e650*/  FFMA.FTZ R26, R81, c[0x0][0x2d0], -R0 ;  /* 0x0000b400511a7a23 */ /* 0x000fe40000010800 */
[----:B------:R-:W-:Y:S01]  /*e660*/  FADD.FTZ R0, R29, R33 ;  /* 0x000000211d007221 */ /* 0x000fe20000010000 */
[----:B------:R-:W3:Y:S01]  /*e670*/  LDSM.16.MT88.4 R80, [R147+0x4000] ;  /* 0x004000009350783b */ /* 0x000ee20000004200 */
[----:B------:R-:W-:Y:S01]  /*e680*/  MUFU.EX2 R4, R26 ;  /* 0x0000001a00047308 */ /* 0x000fe20000000800 */
[----:B------:R-:W-:-:S02]  /*e690*/  IMAD.MOV.U32 R33, RZ, RZ, R73 ;  /* 0x000000ffff217224 */ /* 0x000fc400078e0049 */
[----:B------:R-:W-:Y:S01]  /*e6a0*/  FADD.FTZ R7, R28, R0 ;  /* 0x000000001c077221 */ /* 0x000fe20000010000 */
[----:B------:R-:W-:Y:S03]  /*e6b0*/  LDSM.16.MT88.4 R72, [R197+0x2800] ;  /* 0x00280000c548783b */ /* 0x000fe60000004200 */
[----:B------:R-:W-:Y:S01]  /*e6c0*/  FADD.FTZ R7, R35, R7 ;  /* 0x0000000723077221 */ /* 0x000fe20000010000 */
[----:B------:R-:W4:Y:S01]  /*e6d0*/  MUFU.EX2 R0, R25 ;  /* 0x0000001900007308 */ /* 0x000f220000000800 */
[C---:B--2---:R-:W-:Y:S02]  /*e6e0*/  F2FP.PACK_AB R138, R27.reuse, R35 ;  /* 0x000000231b8a723e */ /* 0x044fe400000000ff */
[----:B------:R-:W-:Y:S01]  /*e6f0*/  FADD.FTZ R229, R27, R7 ;  /* 0x000000071be57221 */ /* 0x000fe20000010000 */
[----:B----4-:R-:W-:Y:S01]  /*e700*/  F2FP.PACK_AB R139, R0, R4 ;  /* 0x00000004008b723e */ /* 0x010fe200000000ff */
[C---:B-1----:R-:W-:Y:S08]  /*e710*/  HMMA.16816.F32 R28, R16.reuse, R20, RZ ;  /* 0x00000014101c723c */ /* 0x042ff000000018ff */
[----:B------:R-:W-:Y:S07]  /*e720*/  HMMA.16816.F32 R20, R16, R22, RZ ;  /* 0x000000161014723c */ /* 0x000fee00000018ff */
[----:B------:R-:W-:Y:S01]  /*e730*/  FADD.FTZ R16, R3, R24 ;  /* 0x0000001803107221 */ /* 0x000fe20000010000 */
[----:B---3--:R-:W-:Y:S01]  /*e740*/  HMMA.16816.F32 R76, R136, R80, R96 ;  /* 0x00000050884c723c */ /* 0x008fe20000001860 */
[----:B------:R-:W2:Y:S02]  /*e750*/  LDL R3, [R1+0x58] ;  /* 0x0000580001037983 */ /* 0x000ea40000100800 */
[----:B------:R-:W-:-:S02]  /*e760*/  FADD.FTZ R16, R2, R16 ;  /* 0x0000001002107221 */ /* 0x000fc40000010000 */
[----:B------:R-:W-:Y:S02]  /*e770*/  LDSM.16.MT88.4 R96, [R198+0x4000] ;  /* 0x00400000c660783b */ /* 0x000fe40000004200 */
[----:B------:R-:W-:Y:S01]  /*e780*/  FADD.FTZ R7, R4, R16 ;  /* 0x0000001004077221 */ /* 0x000fe20000010000 */
[C---:B------:R-:W-:Y:S01]  /*e790*/  HMMA.16816.F32 R80, R136.reuse, R82, R88 ;  /* 0x000000528850723c */ /* 0x040fe20000001858 */
[----:B------:R-:W2:Y:S01]  /*e7a0*/  LDL R4, [R1+0x64] ;  /* 0x0000640001047983 */ /* 0x000ea20000100800 */
[----:B------:R-:W-:Y:S02]  /*e7b0*/  IMAD.MOV.U32 R32, RZ, RZ, c[0x0][0x32c] ;  /* 0x0000cb00ff207624 */ /* 0x000fe400078e00ff */
[----:B------:R-:W-:Y:S01]  /*e7c0*/  FADD.FTZ R230, R0, R7 ;  /* 0x0000000700e67221 */ /* 0x000fe20000010000 */
[----:B------:R-:W1:Y:S03]  /*e7d0*/  LDSM.16.MT88.4 R88, [R196+0x4000] ;  /* 0x00400000c458783b */ /* 0x000e660000004200 */
[C---:B------:R-:W-:Y:S01]  /*e7e0*/  HMMA.16816.F32 R160, R136.reuse, R156, R160 ;  /* 0x0000009c88a0723c */ /* 0x040fe200000018a0 */
[----:B------:R-:W-:Y:S07]  /*e7f0*/  LDSM.16.MT88.4 R16, [R197+0x5000] ;  /* 0x00500000c510783b */ /* 0x000fee0000004200 */
[C---:B------:R-:W-:Y:S01]  /*e800*/  HMMA.16816.F32 R156, R136.reuse, R158, R48 ;  /* 0x0000009e889c723c */ /* 0x040fe20000001830 */
[----:B------:R-:W3:Y:S07]  /*e810*/  LDSM.16.MT88.4 R48, [R147+0x2800] ;  /* 0x002800009330783b */ /* 0x000eee0000004200 */
[C---:B------:R-:W-:Y:S01]  /*e820*/  HMMA.16816.F32 R36, R136.reuse, R40, R56 ;  /* 0x000000288824723c */ /* 0x040fe20000001838 */
[----:B------:R-:W-:Y:S07]  /*e830*/  LDSM.16.MT88.4 R56, [R196+0x2800] ;  /* 0x00280000c438783b */ /* 0x000fee0000004200 */
[C---:B------:R-:W-:Y:S08]  /*e840*/  HMMA.16816.F32 R40, R136.reuse, R42, R44 ;  /* 0x0000002a8828723c */ /* 0x040ff0000000182c */
[C---:B------:R-:W-:Y:S08]  /*e850*/  HMMA.16816.F32 R168, R136.reuse, R164, R168 ;  /* 0x000000a488a8723c */ /* 0x040ff000000018a8 */
[C---:B-1----:R-:W-:Y:S08]  /*e860*/  HMMA.16816.F32 R84, R136.reuse, R88, R176 ;  /* 0x000000588854723c */ /* 0x042ff000000018b0 */
[C---:B------:R-:W-:Y:S08]  /*e870*/  HMMA.16816.F32 R88, R136.reuse, R90, R92 ;  /* 0x0000005a8858723c */ /* 0x040ff0000000185c */
[C---:B------:R-:W-:Y:S01]  /*e880*/  HMMA.16816.F32 R92, R136.reuse, R96, R104 ;  /* 0x00000060885c723c */ /* 0x040fe20000001868 */
[----:B------:R-:W1:Y:S07]  /*e890*/  LDSM.16.MT88.4 R104, [R197+0x4000] ;  /* 0x00400000c568783b */ /* 0x000e6e0000004200 */
[C---:B------:R-:W-:Y:S08]  /*e8a0*/  HMMA.16816.F32 R96, R136.reuse, R98, R100 ;  /* 0x000000628860723c */ /* 0x040ff00000001864 */
[C---:B---3--:R-:W-:Y:S01]  /*e8b0*/  HMMA.16816.F32 R44, R136.reuse, R48, R64 ;  /* 0x00000030882c723c */ /* 0x048fe20000001840 */
[----:B------:R-:W3:Y:S07]  /*e8c0*/  LDSM.16.MT88.4 R64, [R198+0x2800] ;  /* 0x00280000c640783b */ /* 0x000eee0000004200 */
[----:B------:R-:W-:Y:S01]  /*e8d0*/  HMMA.16816.F32 R164, R136, R166, R148 ;  /* 0x000000a688a4723c */ /* 0x000fe20000001894 */
[----:B------:R-:W4:Y:S07]  /*e8e0*/  LDSM.16.MT88.4 R148, [R198+0x1000] ;  /* 0x00100000c694783b */ /* 0x000f2e0000004200 */
[C---:B------:R-:W-:Y:S08]  /*e8f0*/  HMMA.16816.F32 R28, R12.reuse, R16, R28 ;  /* 0x000000100c1c723c */ /* 0x040ff0000000181c */
[----:B------:R-:W-:Y:S01]  /*e900*/  HMMA.16816.F32 R20, R12, R18, R20 ;  /* 0x000000120c14723c */ /* 0x000fe20000001814 */
[----:B------:R-:W-:Y:S07]  /*e910*/  LDSM.16.MT88.4 R12, [R197+0x5800] ;  /* 0x00580000c50c783b */ /* 0x000fee0000004200 */
[C---:B-1----:R-:W-:Y:S08]  /*e920*/  HMMA.16816.F32 R100, R136.reuse, R104, R172 ;  /* 0x000000688864723c */ /* 0x042ff000000018ac */
[C---:B------:R-:W-:Y:S01]  /*e930*/  HMMA.16816.F32 R104, R136.reuse, R106, R112 ;  /* 0x0000006a8868723c */ /* 0x040fe20000001870 */
[----:B------:R-:W1:Y:S07]  /*e940*/  LDSM.16.MT88.4 R112, [R147+0x5800] ;  /* 0x005800009370783b */ /* 0x000e6e0000004200 */
[C---:B---3--:R-:W-:Y:S08]  /*e950*/  HMMA.16816.F32 R60, R136.reuse, R64, R192 ;  /* 0x00000040883c723c */ /* 0x048ff000000018c0 */
[C---:B----4-:R-:W-:Y:S08]  /*e960*/  HMMA.16816.F32 R152, R136.reuse, R148, R152 ;  /* 0x000000948898723c */ /* 0x050ff00000001898 */
[C---:B------:R-:W-:Y:S08]  /*e970*/  HMMA.16816.F32 R68, R136.reuse, R72, R180 ;  /* 0x000000488844723c */ /* 0x040ff000000018b4 */
[C---:B------:R-:W-:Y:S08]  /*e980*/  HMMA.16816.F32 R48, R136.reuse, R50, R248 ;  /* 0x000000328830723c */ /* 0x040ff000000018f8 */
[C---:B-1----:R-:W-:Y:S08]  /*e990*/  HMMA.16816.F32 R108, R136.reuse, R112, R108 ;  /* 0x00000070886c723c */ /* 0x042ff0000000186c */
[----:B------:R-:W-:Y:S01]  /*e9a0*/  HMMA.16816.F32 R112, R136, R114, R120 ;  /* 0x000000728870723c */ /* 0x000fe20000001878 */
[----:B------:R-:W1:Y:S01]  /*e9b0*/  LDSM.16.MT88.4 R120, [R196+0x5800] ;  /* 0x00580000c478783b */ /* 0x000e620000004200 */
[----:B------:R-:W-:-:S04]  /*e9c0*/  IMAD.SHL.U32 R194, R221, 0x80, RZ ;  /* 0x00000080ddc27824 */ /* 0x000fc800078e00ff */
[----:B------:R-:W-:Y:S02]  /*e9d0*/  @P6 IMAD.HI.U32 R2, R194, c[0x0][0x2c8], RZ ;  /* 0x0000b200c2026a27 */ /* 0x000fe400078e00ff */
[----:B------:R-:W-:Y:S02]  /*e9e0*/  HMMA.16816.F32 R148, R136, R150, R52 ;  /* 0x000000968894723c */ /* 0x000fe40000001834 */
[----:B------:R-:W-:-:S06]  /*e9f0*/  IMAD.MOV.U32 R0, RZ, RZ, R194 ;  /* 0x000000ffff007224 */ /* 0x000fcc00078e00c2 */
[C---:B------:R-:W-:Y:S08]  /*ea00*/  HMMA.16816.F32 R64, R136.reuse, R66, R188 ;  /* 0x000000428840723c */ /* 0x040ff000000018bc */
[C---:B------:R-:W-:Y:S08]  /*ea10*/  HMMA.16816.F32 R72, R136.reuse, R74, R184 ;  /* 0x0000004a8848723c */ /* 0x040ff000000018b8 */
[C---:B-1----:R-:W-:Y:S08]  /*ea20*/  HMMA.16816.F32 R116, R136.reuse, R120, R116 ;  /* 0x000000788874723c */ /* 0x042ff00000001874 */
[----:B------:R-:W-:Y:S01]  /*ea30*/  HMMA.16816.F32 R120, R136, R122, R128 ;  /* 0x0000007a8878723c */ /* 0x000fe20000001880 */
[----:B------:R-:W1:Y:S01]  /*ea40*/  LDSM.16.MT88.4 R128, [R198+0x5800] ;  /* 0x00580000c680783b */ /* 0x000e620000004200 */
[----:B------:R-:W-:-:S02]  /*ea50*/  @P6 SHF.R.U32.HI R0, RZ, c[0x0][0x2cc], R2 ;  /* 0x0000b300ff006a19 */ /* 0x000fc40000011602 */
[----:B------:R-:W-:-:S04]  /*ea60*/  ISETP.GE.AND P6, PT, R32, 0x1, PT ;  /* 0x000000012000780c */ /* 0x000fc80003fc6270 */
[----:B------:R-:W-:Y:S01]  /*ea70*/  HMMA.16816.F32 R52, R136, R56, R216 ;  /* 0x000000388834723c */ /* 0x000fe200000018d8 */
[----:B------:R-:W-:-:S07]  /*ea80*/  IADD3 R221, R33, -0x2, RZ ;  /* 0xfffffffe21dd7810 */ /* 0x000fce0007ffe0ff */
[C---:B------:R-:W-:Y:S08]  /*ea90*/  HMMA.16816.F32 R56, R136.reuse, R58, R244 ;  /* 0x0000003a8838723c */ /* 0x040ff000000018f4 */
[C---:B-1----:R-:W-:Y:S08]  /*eaa0*/  HMMA.16816.F32 R124, R136.reuse, R128, R124 ;  /* 0x00000080887c723c */ /* 0x042ff0000000187c */
[C---:B------:R-:W-:Y:S08]  /*eab0*/  HMMA.16816.F32 R128, R136.reuse, R130, R132 ;  /* 0x000000828880723c */ /* 0x040ff00000001884 */
[C---:B------:R-:W-:Y:S08]  /*eac0*/  HMMA.16816.F32 R132, R136.reuse, R12, R28 ;  /* 0x0000000c8884723c */ /* 0x040ff0000000181c */
[----:B------:R-:W-:Y:S01]  /*ead0*/  HMMA.16816.F32 R136, R136, R14, R20 ;  /* 0x0000000e8888723c */ /* 0x000fe20000001814 */
[----:B--2---:R-:W-:-:S04]  /*eae0*/  IADD3 R0, -R3, R4, R0 ;  /* 0x0000000403007210 */ /* 0x004fc80007ffe100 */
        /* <DEDUP_REMOVED lines=12> */
.L_x_1919:
[----:B------:R-:W-:-:S13]  /*ebb0*/  ISETP.NE.AND P0, PT, R32, 0x1, PT ;  /* 0x000000012000780c */ /* 0x000fda0003f05270 */
[----:B------:R-:W-:-:S05]  /*ebc0*/  @P0 IMAD.HI.U32 R0, R2, c[0x0][0x330], RZ ;  /* 0x0000cc0002000a27 */ /* 0x000fca00078e00ff */
[----:B------:R-:W-:Y:S02]  /*ebd0*/  @P0 SHF.R.U32.HI R2, RZ, c[0x0][0x334], R0 ;  /* 0x0000cd00ff020a19 */ /* 0x000fe40000011600 */
.L_x_1920:
[----:B------:R-:W-:Y:S05]  /*ebe0*/  BSYNC B0 ;  /* 0x0000000000007941 */ /* 0x000fea0003800000 */
.L_x_1918:
[----:B------:R-:W-:-:S05]  /*ebf0*/  IMAD R2, R2, R32, c[0x0][0x32c] ;  /* 0x0000cb0002027624 */ /* 0x000fca00078e0220 */
[----:B------:R-:W-:-:S05]  /*ec00*/  IMNMX R3, R3, R2, PT ;  /* 0x0000000203037217 */ /* 0x000fca0003800200 */
.L_x_1917:
[----:B------:R-:W-:-:S05]  /*ec10*/  IMAD.HI R3, R3, 0x2aaaaaab, RZ ;  /* 0x2aaaaaab03037827 */ /* 0x000fca00078e02ff */
[----:B------:R-:W-:-:S04]  /*ec20*/  SHF.R.U32.HI R0, RZ, 0x1f, R3 ;  /* 0x0000001fff007819 */ /* 0x000fc80000011603 */
[----:B------:R-:W-:-:S04]  /*ec30*/  LEA.HI.SX32 R3, R3, R0, 0x1d ;  /* 0x0000000003037211 */ /* 0x000fc800078feaff */
[----:B------:R-:W-:-:S04]  /*ec40*/  IMNMX R195, R235, R3, !PT ;  /* 0x00000003ebc37217 */ /* 0x000fc80007800200 */
[----:B------:R-:W-:-:S13]  /*ec50*/  ISETP.GE.AND P0, PT, R221, R195, PT ;  /* 0x000000c3dd00720c */ /* 0x000fda0003f06270 */
[----:B------:R-:W-:Y:S05]  /*ec60*/  @!P0 BRA `(.L_x_1921) ;  /* 0x00003a5000008947 */ /* 0x000fea0003800000 */
.L_x_1934:
[----:B------:R-:W-:Y:S04]  /*ec70*/  DEPBAR.LE SB0, 0x0 ;  /* 0x000080000000791a */ /* 0x000fe80000000000 */
[----:B------:R-:W-:Y:S01]  /*ec80*/  WARPSYNC 0xffffffff ;  /* 0xffffffff00007948 */ /* 0x000fe20003800000 */
[----:B------:R-:W-:Y:S01]  /*ec90*/  BAR.SYNC.DEFER_BLOCKING 0x0 ;  /* 0x0000000000007b1d */ /* 0x000fe20000010000 */
[----:B------:R-:W-:Y:S02]  /*eca0*/  ISETP.GT.AND P0, PT, R235, R221, PT ;  /* 0x000000ddeb00720c */ /* 0x000fe40003f04270 */
[C---:B------:R-:W-:Y:S02]  /*ecb0*/  LOP3.LUT P3, RZ, R215.reuse, 0x800, RZ, 0xc0, !PT ;  /* 0x00000800d7ff7812 */ /* 0x040fe4000786c0ff */
[C---:B------:R-:W-:Y:S02]  /*ecc0*/  LOP3.LUT P6, RZ, R215.reuse, 0x400, RZ, 0xc0, !PT ;  /* 0x00000400d7ff7812 */ /* 0x040fe400078cc0ff */
[C---:B------:R-:W-:Y:S02]  /*ecd0*/  LOP3.LUT P5, RZ, R215.reuse, 0x200, RZ, 0xc0, !PT ;  /* 0x00000200d7ff7812 */ /* 0x040fe400078ac0ff */
[----:B------:R-:W-:Y:S01]  /*ece0*/  LOP3.LUT P4, RZ, R215, 0x100, RZ, 0xc0, !PT ;  /* 0x00000100d7ff7812 */ /* 0x000fe2000788c0ff */
[----:B------:R1:W2:Y:S01]  /*ecf0*/  LDSM.16.M88.4 R32, [R199] ;  /* 0x00000000c720783b */ /* 0x0002a20000000200 */
[----:B------:R-:W-:Y:S03]  /*ed00*/  BSSY B0, `(.L_x_1922) ;  /* 0x0000042000007945 */ /* 0x000fe60003800000 */
[----:B------:R1:W3:Y:S04]  /*ed10*/  LDSM.16.M88.4 R16, [R146] ;  /* 0x000000009210783b */ /* 0x0002e80000000200 */
[----:B------:R1:W4:Y:S04]  /*ed20*/  LDSM.16.M88.4 R24, [R146+0x800] ;  /* 0x000800009218783b */ /* 0x0003280000000200 */
[----:B------:R1:W1:Y:S04]  /*ed30*/  LDSM.16.M88.4 R172, [R146+0x1000] ;  /* 0x0010000092ac783b */ /* 0x0002680000000200 */
[----:B------:R1:W1:Y:S04]  /*ed40*/  LDSM.16.M88.4 R176, [R200] ;  /* 0x00000000c8b0783b */ /* 0x0002680000000200 */
[----:B------:R1:W1:Y:S04]  /*ed50*/  LDSM.16.M88.4 R180, [R203] ;  /* 0x00000000cbb4783b */ /* 0x0002680000000200 */
[----:B------:R1:W1:Y:S04]  /*ed60*/  LDSM.16.M88.4 R184, [R213] ;  /* 0x00000000d5b8783b */ /* 0x0002680000000200 */
[----:B------:R1:W1:Y:S01]  /*ed70*/  LDSM.16.M88.4 R188, [R214] ;  /* 0x00000000d6bc783b */ /* 0x0002620000000200 */
[----:B------:R-:W-:-:S05]  /*ed80*/  @P0 BRA `(.L_x_1923) ;  /* 0x0000039000000947 */ /* 0x000fca0003800000 */
[----:B------:R-:W-:Y:S01]  /*ed90*/  SHF.R.S32.HI R0, RZ, 0x1f, R221 ;  /* 0x0000001fff007819 */ /* 0x000fe200000114dd */
[C---:B------:R-:W-:Y:S01]  /*eda0*/  IMAD.WIDE.U32 R2, R221.reuse, c[0x0][0x208], RZ ;  /* 0x00008200dd027a25 */ /* 0x040fe200078e00ff */
[----:B------:R-:W5:Y:S03]  /*edb0*/  S2R R7, SR_TID.X ;  /* 0x0000000000077919 */ /* 0x000f660000002100 */
[----:B------:R-:W-:Y:S04]  /*edc0*/  IMAD R0, R0, c[0x0][0x208], RZ ;  /* 0x0000820000007a24 */ /* 0x000fe800078e02ff */
[----:B------:R-:W-:Y:S04]  /*edd0*/  IMAD R0, R221, c[0x0][0x20c], R0 ;  /* 0x00008300dd007a24 */ /* 0x000fe800078e0200 */
[----:B------:R-:W-:Y:S02]  /*ede0*/  IMAD.IADD R0, R3, 0x1, R0 ;  /* 0x0000000103007824 */ /* 0x000fe400078e0200 */
[----:B------:R-:W-:Y:S04]  /*edf0*/  IMAD.WIDE.U32 R2, R2, 0x30, RZ ;  /* 0x0000003002027825 */ /* 0x000fe800078e00ff */
[----:B------:R-:W-:Y:S01]  /*ee00*/  IMAD R0, R0, 0x30, RZ ;  /* 0x0000003000007824 */ /* 0x000fe200078e02ff */
[-C--:B------:R-:W-:Y:S03]  /*ee10*/  IADD3 R4, P0, R226, R2.reuse, RZ ;  /* 0x00000002e2047210 */ /* 0x080fe60007f1e0ff */
[----:B------:R-:W-:Y:S01]  /*ee20*/  IMAD.IADD R0, R3, 0x1, R0 ;  /* 0x0000000103007824 */ /* 0x000fe200078e0200 */
[----:B-----5:R-:W-:Y:S03]  /*ee30*/  ISETP.GT.AND P2, PT, R7, 0x7f, PT ;  /* 0x0000007f0700780c */ /* 0x020fe60003f44270 */
[----:B------:R-:W-:Y:S01]  /*ee40*/  IMAD.X R3, R0, 0x1, R228, P0 ;  /* 0x0000000100037824 */ /* 0x000fe200000e06e4 */
[C---:B------:R-:W-:Y:S04]  /*ee50*/  LEA R12, P0, R4.reuse, c[0x0][0x1f8], 0x1 ;  /* 0x00007e00040c7a11 */ /* 0x040fe800078008ff */
[----:B------:R-:W-:Y:S02]  /*ee60*/  LEA.HI.X R13, R4, c[0x0][0x1fc], R3, 0x1, P0 ;  /* 0x00007f00040d7a11 */ /* 0x000fe400000f0c03 */
[----:B------:R-:W-:Y:S03]  /*ee70*/  IADD3 R3, P1, P0, R2, 0x40, R226 ;  /* 0x0000004002037810 */ /* 0x000fe6000783e0e2 */
[----:B------:R-:W-:Y:S01]  /*ee80*/  @!PT LDS RZ, [RZ] ;  /* 0x00000000fffff984 */ /* 0x000fe20000000800 */
[----:B------:R-:W-:Y:S01]  /*ee90*/  @!PT LDS RZ, [RZ] ;  /* 0x00000000fffff984 */ /* 0x000fe20000000800 */
[----:B------:R-:W-:Y:S01]  /*eea0*/  @!PT LDS RZ, [RZ] ;  /* 0x00000000fffff984 */ /* 0x000fe20000000800 */
[----:B------:R5:W-:Y:S01]  /*eeb0*/  LDGSTS.E.BYPASS.LTC128B.128 [R220+0x4080], [R12.64], !P3 ;  /* 0x040800000cdc7fae */ /* 0x000be2000d901d4c */
[----:B------:R-:W-:Y:S02]  /*eec0*/  IADD3.X R4, R0, RZ, R228, P1, P0 ;  /* 0x000000ff00047210 */ /* 0x000fe40000fe04e4 */
[C---:B-----5:R-:W-:Y:S04]  /*eed0*/  LEA R12, P0, R3.reuse, c[0x0][0x1f8], 0x1 ;  /* 0x00007e00030c7a11 */ /* 0x060fe800078008ff */
[----:B------:R-:W-:Y:S01]  /*eee0*/  LEA.HI.X R13, R3, c[0x0][0x1fc], R4, 0x1, P0 ;  /* 0x00007f00030d7a11 */ /* 0x000fe200000f0c04 */
[----:B------:R-:W-:Y:S01]  /*eef0*/  @!P2 IMAD.MOV.U32 R3, RZ, RZ, c[0x0][0x208] ;  /* 0x00008200ff03a624 */ /* 0x000fe200078e00ff */
[----:B------:R-:W-:Y:S03]  /*ef00*/  IADD3 R4, P1, P0, R2, 0x80, R226 ;  /* 0x0000008002047810 */ /* 0x000fe6000783e0e2 */
[----:B------:R5:W-:Y:S02]  /*ef10*/  LDGSTS.E.BYPASS.LTC128B.128 [R220+0x5880], [R12.64], !P6 ;  /* 0x058800000cdc7fae */ /* 0x000be4000f101d4c */
[----:B-----5:R-:W-:Y:S01]  /*ef20*/  IADD3.X R13, R0, RZ, R228, P1, P0 ;  /* 0x000000ff000d7210 */ /* 0x020fe20000fe04e4 */
[----:B------:R-:W-:Y:S01]  /*ef30*/  @!P2 IMAD.MOV.U32 R12, RZ, RZ, c[0x0][0x20c] ;  /* 0x00008300ff0ca624 */ /* 0x000fe200078e00ff */
[----:B------:R-:W-:Y:S04]  /*ef40*/  IADD3 R7, P1, P0, R2, 0xc0, R226 ;  /* 0x000000c002077810 */ /* 0x000fe8000783e0e2 */
[----:B------:R-:W-:Y:S02]  /*ef50*/  IADD3.X R14, R0, RZ, R228, P1, P0 ;  /* 0x000000ff000e7210 */ /* 0x000fe40000fe04e4 */
[C---:B------:R-:W-:Y:S04]  /*ef60*/  @!P2 LEA R2, P0, R3.reuse, R2, 0x5 ;  /* 0x000000020302a211 */ /* 0x040fe800078028ff */
[----:B------:R-:W-:Y:S02]  /*ef70*/  @!P2 LEA.HI.X R0, R3, R0, R12, 0x5, P0 ;  /* 0x000000000300a211 */ /* 0x000fe400000f2c0c */
[C---:B------:R-:W-:Y:S04]  /*ef80*/  LEA R12, P0, R4.reuse, c[0x0][0x1f8], 0x1 ;  /* 0x00007e00040c7a11 */ /* 0x040fe800078008ff */
[----:B------:R-:W-:Y:S05]  /*ef90*/  LEA.HI.X R13, R4, c[0x0][0x1fc], R13, 0x1, P0 ;  /* 0x00007f00040d7a11 */ /* 0x000fea00000f0c0d */
[----:B------:R5:W-:Y:S02]  /*efa0*/  LDGSTS.E.BYPASS.LTC128B.128 [R220+0x7080], [R12.64], !P5 ;  /* 0x070800000cdc7fae */ /* 0x000be4000e901d4c */
[C---:B-----5:R-:W-:Y:S04]  /*efb0*/  LEA R12, P0, R7.reuse, c[0x0][0x1f8], 0x1 ;  /* 0x00007e00070c7a11 */ /* 0x060fe800078008ff */
[----:B------:R-:W-:Y:S02]  /*efc0*/  LEA.HI.X R13, R7, c[0x0][0x1fc], R14, 0x1, P0 ;  /* 0x00007f00070d7a11 */ /* 0x000fe400000f0c0e */
[----:B------:R-:W-:Y:S03]  /*efd0*/  @!P2 IADD3 R3, P0, R2, R226, RZ ;  /* 0x000000e20203a210 */ /* 0x000fe60007f1e0ff */
[----:B------:R5:W-:Y:S02]  /*efe0*/  LDGSTS.E.BYPASS.LTC128B.128 [R220+0x8880], [R12.64], !P4 ;  /* 0x088800000cdc7fae */ /* 0x000be4000e101d4c */
[----:B------:R-:W-:Y:S01]  /*eff0*/  @!P2 IMAD.X R4, R0, 0x1, R228, P0 ;  /* 0x000000010004a824 */ /* 0x000fe200000e06e4 */
[C---:B-----5:R-:W-:Y:S04]  /*f000*/  @!P2 LEA R12, P0, R3.reuse, c[0x0][0x1f8], 0x1 ;  /* 0x00007e00030caa11 */ /* 0x060fe800078008ff */
[----:B------:R-:W-:Y:S02]  /*f010*/  @!P2 LEA.HI.X R13, R3, c[0x0][0x1fc], R4, 0x1, P0 ;  /* 0x00007f00030daa11 */ /* 0x000fe400000f0c04 */
[----:B------:R-:W-:Y:S03]  /*f020*/  @!P2 IADD3 R3, P1, P0, R2, 0x40, R226 ;  /* 0x000000400203a810 */ /* 0x000fe6000783e0e2 */
[----:B------:R5:W-:Y:S01]  /*f030*/  @!P2 LDGSTS.E.BYPASS.LTC128B.128 [R223+0x5080], [R12.64], !P3 ;  /* 0x050800000cdfafae */ /* 0x000be2000d901d4c */
[----:B------:R-:W-:Y:S02]  /*f040*/  @!P2 IADD3.X R4, R0, RZ, R228, P1, P0 ;  /* 0x000000ff0004a210 */ /* 0x000fe40000fe04e4 */
[C---:B-----5:R-:W-:Y:S04]  /*f050*/  @!P2 LEA R12, P0, R3.reuse, c[0x0][0x1f8], 0x1 ;  /* 0x00007e00030caa11 */ /* 0x060fe800078008ff */
[----:B------:R-:W-:Y:S02]  /*f060*/  @!P2 LEA.HI.X R13, R3, c[0x0][0x1fc], R4, 0x1, P0 ;  /* 0x00007f00030daa11 */ /* 0x000fe400000f0c04 */
[----:B------:R-:W-:Y:S03]  /*f070*/  @!P2 IADD3 R3, P1, P0, R2, 0x80, R226 ;  /* 0x000000800203a810 */ /* 0x000fe6000783e0e2 */
[----:B------:R5:W-:Y:S01]  /*f080*/  @!P2 LDGSTS.E.BYPASS.LTC128B.128 [R223+0x6880], [R12.64], !P6 ;  /* 0x068800000cdfafae */ /* 0x000be2000f101d4c */
[----:B------:R-:W-:Y:S02]  /*f090*/  @!P2 IADD3.X R7, R0, RZ, R228, P1, P0 ;  /* 0x000000ff0007a210 */ /* 0x000fe40000fe04e4 */
[----:B------:R-:W-:Y:S04]  /*f0a0*/  @!P2 IADD3 R4, P1, P0, R2, 0xc0, R226 ;  /* 0x000000c00204a810 */ /* 0x000fe8000783e0e2 */
[----:B------:R-:W-:Y:S02]  /*f0b0*/  @!P2 IADD3.X R0, R0, RZ, R228, P1, P0 ;  /* 0x000000ff0000a210 */ /* 0x000fe40000fe04e4 */
[C---:B-----5:R-:W-:Y:S04]  /*f0c0*/  @!P2 LEA R12, P0, R3.reuse, c[0x0][0x1f8], 0x1 ;  /* 0x00007e00030caa11 */ /* 0x060fe800078008ff */
[----:B------:R-:W-:Y:S02]  /*f0d0*/  @!P2 LEA.HI.X R13, R3, c[0x0][0x1fc], R7, 0x1, P0 ;  /* 0x00007f00030daa11 */ /* 0x000fe400000f0c07 */
[C---:B------:R-:W-:Y:S03]  /*f0e0*/  @!P2 LEA R2, P0, R4.reuse, c[0x0][0x1f8], 0x1 ;  /* 0x00007e000402aa11 */ /* 0x040fe600078008ff */
[----:B------:R4:W-:Y:S01]  /*f0f0*/  @!P2 LDGSTS.E.BYPASS.LTC128B.128 [R223+0x8080], [R12.64], !P5 ;  /* 0x080800000cdfafae */ /* 0x0009e2000e901d4c */
[----:B------:R-:W-:Y:S05]  /*f100*/  @!P2 LEA.HI.X R3, R4, c[0x0][0x1fc], R0, 0x1, P0 ;  /* 0x00007f000403aa11 */ /* 0x000fea00000f0c00 */
[----:B------:R4:W-:Y:S04]  /*f110*/  @!P2 LDGSTS.E.BYPASS.LTC128B.128 [R223+0x9880], [R2.64], !P4 ;  /* 0x0988000002dfafae */ /* 0x0009e8000e101d4c */
.L_x_1923:
[----:B------:R-:W-:Y:S05]  /*f120*/  BSYNC B0 ;  /* 0x0000000000007941 */ /* 0x000fea0003800000 */
.L_x_1922:
[C---:B--234-:R-:W-:Y:S01]  /*f130*/  HMMA.16816.F32 R12, R32.reuse, R16, RZ ;  /* 0x00000010200c723c */ /* 0x05cfe200000018ff */
[----:B------:R-:W0:Y:S01]  /*f140*/  LDGDEPBAR ;  /* 0x00000000000079af */ /* 0x000e220000000000 */
[----:B------:R-:W-:Y:S01]  /*f150*/  BSSY B0, `(.L_x_1924) ;  /* 0x0000109000007945 */ /* 0x000fe20003800000 */
[----:B------:R-:W-:Y:S05]  /*f160*/  ISETP.GT.AND P0, PT, R221, R235, PT ;  /* 0x000000ebdd00720c */ /* 0x000fea0003f04270 */
[C---:B------:R-:W-:Y:S08]  /*f170*/  HMMA.16816.F32 R16, R32.reuse, R18, RZ ;  /* 0x000000122010723c */ /* 0x040ff000000018ff */
[C---:B------:R-:W-:Y:S08]  /*f180*/  HMMA.16816.F32 R20, R32.reuse, R24, RZ ;  /* 0x000000182014723c */ /* 0x040ff000000018ff */
[C---:B------:R-:W-:Y:S08]  /*f190*/  HMMA.16816.F32 R24, R32.reuse, R26, RZ ;  /* 0x0000001a2018723c */ /* 0x040ff000000018ff */
[C---:B-1----:R-:W-:Y:S08]  /*f1a0*/  HMMA.16816.F32 R28, R32.reuse, R172, RZ ;  /* 0x000000ac201c723c */ /* 0x042ff000000018ff */
[----:B------:R-:W-:Y:S01]  /*f1b0*/  HMMA.16816.F32 R32, R32, R174, RZ ;  /* 0x000000ae2020723c */ /* 0x000fe200000018ff */
[----:B------:R-:W-:Y:S07]  /*f1c0*/  LDSM.16.M88.4 R172, [R202] ;  /* 0x00000000caac783b */ /* 0x000fee0000000200 */
[C---:B------:R-:W-:Y:S08]  /*f1d0*/  HMMA.16816.F32 R12, R176.reuse, R180, R12 ;  /* 0x000000b4b00c723c */ /* 0x040ff0000000180c */
[C---:B------:R-:W-:Y:S01]  /*f1e0*/  HMMA.16816.F32 R16, R176.reuse, R182, R16 ;  /* 0x000000b6b010723c */ /* 0x040fe20000001810 */
[----:B------:R-:W1:Y:S07]  /*f1f0*/  LDSM.16.M88.4 R180, [R145] ;  /* 0x0000000091b4783b */ /* 0x000e6e0000000200 */
[C---:B------:R-:W-:Y:S08]  /*f200*/  HMMA.16816.F32 R20, R176.reuse, R184, R20 ;  /* 0x000000b8b014723c */ /* 0x040ff00000001814 */
[C---:B------:R-:W-:Y:S01]  /*f210*/  HMMA.16816.F32 R24, R176.reuse, R186, R24 ;  /* 0x000000bab018723c */ /* 0x040fe20000001818 */
[----:B------:R-:W-:Y:S07]  /*f220*/  LDSM.16.M88.4 R184, [R145+0x1000] ;  /* 0x0010000091b8783b */ /* 0x000fee0000000200 */
[C---:B------:R-:W-:Y:S08]  /*f230*/  HMMA.16816.F32 R28, R176.reuse, R188, R28 ;  /* 0x000000bcb01c723c */ /* 0x040ff0000000181c */
[----:B------:R-:W-:Y:S01]  /*f240*/  HMMA.16816.F32 R32, R176, R190, R32 ;  /* 0x000000beb020723c */ /* 0x000fe20000001820 */
[----:B------:R-:W2:Y:S07]  /*f250*/  LDSM.16.M88.4 R176, [R145+0x800] ;  /* 0x0008000091b0783b */ /* 0x000eae0000000200 */
[C---:B-1----:R-:W-:Y:S08]  /*f260*/  HMMA.16816.F32 R12, R172.reuse, R180, R12 ;  /* 0x000000b4ac0c723c */ /* 0x042ff0000000180c */
[C---:B------:R-:W-:Y:S01]  /*f270*/  HMMA.16816.F32 R16, R172.reuse, R182, R16 ;  /* 0x000000b6ac10723c */ /* 0x040fe20000001810 */
[----:B------:R-:W-:Y:S07]  /*f280*/  LDSM.16.M88.4 R180, [R10] ;  /* 0x000000000ab4783b */ /* 0x000fee0000000200 */
[C---:B--2---:R-:W-:Y:S08]  /*f290*/  HMMA.16816.F32 R20, R172.reuse, R176, R20 ;  /* 0x000000b0ac14723c */ /* 0x044ff00000001814 */
[C---:B------:R-:W-:Y:S01]  /*f2a0*/  HMMA.16816.F32 R24, R172.reuse, R178, R24 ;  /* 0x000000b2ac18723c */ /* 0x040fe20000001818 */
[----:B------:R-:W1:Y:S07]  /*f2b0*/  LDSM.16.M88.4 R176, [R201] ;  /* 0x00000000c9b0783b */ /* 0x000e6e0000000200 */
[C---:B------:R-:W-:Y:S08]  /*f2c0*/  HMMA.16816.F32 R28, R172.reuse, R184, R28 ;  /* 0x000000b8ac1c723c */ /* 0x040ff0000000181c */
[----:B------:R-:W-:Y:S01]  /*f2d0*/  HMMA.16816.F32 R32, R172, R186, R32 ;  /* 0x000000baac20723c */ /* 0x000fe20000001820 */
[----:B------:R-:W2:Y:S07]  /*f2e0*/  LDSM.16.M88.4 R172, [R10+0x800] ;  /* 0x000800000aac783b */ /* 0x000eae0000000200 */
[----:B------:R-:W3:Y:S01]  /*f2f0*/  LDSM.16.M88.4 R184, [R10+0x1000] ;  /* 0x001000000ab8783b */ /* 0x000ee20000000200 */
[C---:B-1----:R-:W-:Y:S08]  /*f300*/  HMMA.16816.F32 R12, R176.reuse, R180, R12 ;  /* 0x000000b4b00c723c */ /* 0x042ff0000000180c */
[C---:B------:R-:W-:Y:S01]  /*f310*/  HMMA.16816.F32 R16, R176.reuse, R182, R16 ;  /* 0x000000b6b010723c */ /* 0x040fe20000001810 */
[----:B------:R-:W-:Y:S07]  /*f320*/  LDSM.16.M88.4 R180, [R146+0x1800] ;  /* 0x0018000092b4783b */ /* 0x000fee0000000200 */
[C---:B--2---:R-:W-:Y:S08]  /*f330*/  HMMA.16816.F32 R20, R176.reuse, R172, R20 ;  /* 0x000000acb014723c */ /* 0x044ff00000001814 */
[C---:B------:R-:W-:Y:S01]  /*f340*/  HMMA.16816.F32 R24, R176.reuse, R174, R24 ;  /* 0x000000aeb018723c */ /* 0x040fe20000001818 */
[----:B------:R-:W1:Y:S07]  /*f350*/  LDSM.16.M88.4 R172, [R199+0x4000] ;  /* 0x00400000c7ac783b */ /* 0x000e6e0000000200 */
[C---:B---3--:R-:W-:Y:S08]  /*f360*/  HMMA.16816.F32 R28, R176.reuse, R184, R28 ;  /* 0x000000b8b01c723c */ /* 0x048ff0000000181c */
[----:B------:R-:W-:Y:S01]  /*f370*/  HMMA.16816.F32 R32, R176, R186, R32 ;  /* 0x000000bab020723c */ /* 0x000fe20000001820 */
[----:B------:R-:W2:Y:S07]  /*f380*/  LDSM.16.M88.4 R176, [R146+0x2000] ;  /* 0x0020000092b0783b */ /* 0x000eae0000000200 */
[----:B------:R-:W3:Y:S01]  /*f390*/  LDSM.16.M88.4 R184, [R146+0x2800] ;  /* 0x0028000092b8783b */ /* 0x000ee20000000200 */
[C---:B-1----:R-:W-:Y:S08]  /*f3a0*/  HMMA.16816.F32 R12, R172.reuse, R180, R12 ;  /* 0x000000b4ac0c723c */ /* 0x042ff0000000180c */
[C---:B------:R-:W-:Y:S01]  /*f3b0*/  HMMA.16816.F32 R16, R172.reuse, R182, R16 ;  /* 0x000000b6ac10723c */ /* 0x040fe20000001810 */
[----:B------:R-:W-:Y:S07]  /*f3c0*/  LDSM.16.M88.4 R180, [R206] ;  /* 0x00000000ceb4783b */ /* 0x000fee0000000200 */
[C---:B--2---:R-:W-:Y:S08]  /*f3d0*/  HMMA.16816.F32 R20, R172.reuse, R176, R20 ;  /* 0x000000b0ac14723c */ /* 0x044ff00000001814 */
[C---:B------:R-:W-:Y:S01]  /*f3e0*/  HMMA.16816.F32 R24, R172.reuse, R178, R24 ;  /* 0x000000b2ac18723c */ /* 0x040fe20000001818 */
[----:B------:R-:W1:Y:S07]  /*f3f0*/  LDSM.16.M88.4 R176, [R200+0x4000] ;  /* 0x00400000c8b0783b */ /* 0x000e6e0000000200 */
[C---:B---3--:R-:W-:Y:S08]  /*f400*/  HMMA.16816.F32 R28, R172.reuse, R184, R28 ;  /* 0x000000b8ac1c723c */ /* 0x048ff0000000181c */
[----:B------:R-:W-:Y:S01]  /*f410*/  HMMA.16816.F32 R32, R172, R186, R32 ;  /* 0x000000baac20723c */ /* 0x000fe20000001820 */
[----:B------:R-:W2:Y:S07]  /*f420*/  LDSM.16.M88.4 R172, [R204] ;  /* 0x00000000ccac783b */ /* 0x000eae0000000200 */
[----:B------:R-:W3:Y:S01]  /*f430*/  LDSM.16.M88.4 R184, [R205] ;  /* 0x00000000cdb8783b */ /* 0x000ee20000000200 */
        /* <DEDUP_REMOVED lines=89> */
[----:B------:R-:W-:Y:S01]  /*f9d0*/  LDSM.16.M88.4 R184, [R201+0xc000] ;  /* 0x00c00000c9b8783b */ /* 0x000fe20000000200 */
        /* <DEDUP_REMOVED lines=29> */
[----:B------:R-:W-:Y:S02]  /*fbb0*/  FMUL.FTZ R23, R23, c[0x0][0x320] ;  /* 0x0000c80017177a20 */ /* 0x000fe40000410000 */
[----:B------:R-:W-:Y:S02]  /*fbc0*/  FMUL.FTZ R26, R26, c[0x0][0x320] ;  /* 0x0000c8001a1a7a20 */ /* 0x000fe40000410000 */
[----:B------:R-:W-:Y:S01]  /*fbd0*/  FMUL.FTZ R27, R27, c[0x0][0x320] ;  /* 0x0000c8001b1b7a20 */ /* 0x000fe20000410000 */
[----:B------:R-:W1:Y:S10]  /*fbe0*/  MUFU.TANH R176, R16 ;  /* 0x0000001000b07308 */ /* 0x000e740000002400 */
[----:B------:R-:W1:Y:S01]  /*fbf0*/  MUFU.TANH R173, R17 ;  /* 0x0000001100ad7308 */ /* 0x000e620000002400 */
[----:B----4-:R-:W4:Y:S01]  /*fc00*/  LDSM.16.M88.4 R12, [R10+0x5800] ;  /* 0x005800000a0c783b */ /* 0x010f220000000200 */
[----:B------:R-:W-:Y:S08]  /*fc10*/  DEPBAR.LE SB0, 0x0 ;  /* 0x000080000000791a */ /* 0x000ff00000000000 */
[----:B------:R-:W1:Y:S01]  /*fc20*/  MUFU.TANH R183, R18 ;  /* 0x0000001200b77308 */ /* 0x000e620000002400 */
[----:B------:R-:W-:Y:S09]  /*fc30*/  BAR.SYNC.DEFER_BLOCKING 0x0 ;  /* 0x0000000000007b1d */ /* 0x000ff20000010000 */
[----:B------:R5:W1:Y:S10]  /*fc40*/  MUFU.TANH R182, R19 ;  /* 0x0000001300b67308 */ /* 0x000a740000002400 */
[----:B------:R1:W1:Y:S10]  /*fc50*/  MUFU.TANH R172, R20 ;  /* 0x0000001400ac7308 */ /* 0x0002740000002400 */
[----:B------:R2:W2:Y:S01]  /*fc60*/  MUFU.TANH R179, R26 ;  /* 0x0000001a00b37308 */ /* 0x0004a20000002400 */
[C---:B----4-:R-:W-:Y:S05]  /*fc70*/  HMMA.16816.F32 R28, R184.reuse, R12, R28 ;  /* 0x0000000cb81c723c */ /* 0x050fea000000181c */
[----:B-----5:R-:W-:Y:S04]  /*fc80*/  FMUL.FTZ R19, R25, c[0x0][0x320] ;  /* 0x0000c80019137a20 */ /* 0x020fe80000410000 */
[----:B------:R4:W2:Y:S01]  /*fc90*/  MUFU.TANH R174, R27 ;  /* 0x0000001b00ae7308 */ /* 0x0008a20000002400 */
[----:B------:R-:W-:Y:S03]  /*fca0*/  HMMA.16816.F32 R32, R184, R14, R32 ;  /* 0x0000000eb820723c */ /* 0x000fe60000001820 */
[----:B-1----:R-:W-:Y:S06]  /*fcb0*/  FMUL.FTZ R20, R24, c[0x0][0x320] ;  /* 0x0000c80018147a20 */ /* 0x002fec0000410000 */
[----:B------:R-:W1:Y:S05]  /*fcc0*/  MUFU.TANH R21, R21 ;  /* 0x0000001500157308 */ /* 0x000e6a0000002400 */
[----:B------:R-:W-:Y:S05]  /*fcd0*/  FMUL.FTZ R18, R28, c[0x0][0x320] ;  /* 0x0000c8001c127a20 */ /* 0x000fea0000410000 */
[----:B------:R1:W1:Y:S01]  /*fce0*/  MUFU.TANH R181, R22 ;  /* 0x0000001600b57308 */ /* 0x0002620000002400 */
[----:B------:R-:W-:Y:S02]  /*fcf0*/  FMUL.FTZ R17, R29, c[0x0][0x320] ;  /* 0x0000c8001d117a20 */ /* 0x000fe40000410000 */
[----:B------:R-:W-:Y:S02]  /*fd00*/  FMUL.FTZ R30, R30, c[0x0][0x320] ;  /* 0x0000c8001e1e7a20 */ /* 0x000fe40000410000 */
[----:B------:R-:W-:Y:S02]  /*fd10*/  FMUL.FTZ R29, R31, c[0x0][0x320] ;  /* 0x0000c8001f1d7a20 */ /* 0x000fe40000410000 */
[----:B------:R-:W-:Y:S02]  /*fd20*/  FMUL.FTZ R16, R32, c[0x0][0x320] ;  /* 0x0000c80020107a20 */ /* 0x000fe40000410000 */
[----:B--2---:R-:W-:Y:S01]  /*fd30*/  FMUL.FTZ R26, R33, c[0x0][0x320] ;  /* 0x0000c800211a7a20 */ /* 0x004fe20000410000 */
[----:B------:R2:W1:Y:S01]  /*fd40*/  MUFU.TANH R180, R23 ;  /* 0x0000001700b47308 */ /* 0x0004620000002400 */
[----:B------:R-:W-:Y:S02]  /*fd50*/  FMUL.FTZ R28, R34, c[0x0][0x320] ;  /* 0x0000c800221c7a20 */ /* 0x000fe40000410000 */
[----:B----4-:R-:W-:Y:S07]  /*fd60*/  FMUL.FTZ R27, R35, c[0x0][0x320] ;  /* 0x0000c800231b7a20 */ /* 0x010fee0000410000 */
[----:B------:R-:W4:Y:S10]  /*fd70*/  MUFU.TANH R20, R20 ;  /* 0x0000001400147308 */ /* 0x000f340000002400 */
        /* <DEDUP_REMOVED lines=9> */
[----:B------:R-:W-:-:S05]  /*fe10*/  @!P0 BRA `(.L_x_1925) ;  /* 0x000003c000008947 */ /* 0x000fca0003800000 */
[----:B--234-:R-:W-:Y:S02]  /*fe20*/  IADD3 R0, R221, -0x1, RZ ;  /* 0xffffffffdd007810 */ /* 0x01cfe40007ffe0ff */
[----:B------:R-:W-:Y:S02]  /*fe30*/  IADD3 R7, -R231, 0x30, RZ ;  /* 0x00000030e7077810 */ /* 0x000fe40007ffe1ff */
[----:B------:R-:W-:Y:S01]  /*fe40*/  SHF.R.S32.HI R4, RZ, 0x1f, R0 ;  /* 0x0000001fff047819 */ /* 0x000fe20000011400 */
[----:B------:R-:W-:Y:S01]  /*fe50*/  IMAD.WIDE.U32 R2, R0, c[0x0][0x1e0], RZ ;  /* 0x0000780000027a25 */ /* 0x000fe200078e00ff */
[C---:B------:R-:W-:Y:S02]  /*fe60*/  ISETP.GE.AND P1, PT, R7.reuse, 0x1, PT ;  /* 0x000000010700780c */ /* 0x040fe40003f26270 */
[----:B------:R-:W-:Y:S01]  /*fe70*/  ISETP.GE.AND P0, PT, R7, 0x21, PT ;  /* 0x000000210700780c */ /* 0x000fe20003f06270 */
[----:B------:R-:W-:Y:S04]  /*fe80*/  IMAD R4, R4, c[0x0][0x1e0], RZ ;  /* 0x0000780004047a24 */ /* 0x000fe800078e02ff */
[----:B------:R-:W-:Y:S04]  /*fe90*/  IMAD R4, R0, c[0x0][0x1e4], R4 ;  /* 0x0000790000047a24 */ /* 0x000fe800078e0204 */
[----:B------:R-:W-:Y:S02]  /*fea0*/  IMAD.IADD R0, R3, 0x1, R4 ;  /* 0x0000000103007824 */ /* 0x000fe400078e0204 */
[----:B------:R-:W-:Y:S04]  /*feb0*/  IMAD.WIDE.U32 R2, R2, 0x30, RZ ;  /* 0x0000003002027825 */ /* 0x000fe800078e00ff */
[----:B------:R-:W-:Y:S04]  /*fec0*/  IMAD R0, R0, 0x30, RZ ;  /* 0x0000003000007824 */ /* 0x000fe800078e02ff */
[----:B------:R-:W-:Y:S01]  /*fed0*/  IMAD.IADD R0, R3, 0x1, R0 ;  /* 0x0000000103007824 */ /* 0x000fe200078e0200 */
[-C--:B------:R-:W-:Y:S05]  /*fee0*/  @P1 IADD3 R3, P2, R224, R2.reuse, RZ ;  /* 0x00000002e0031210 */ /* 0x080fea0007f5e0ff */
[----:B------:R-:W-:Y:S01]  /*fef0*/  @P1 IMAD.X R4, R0, 0x1, R222, P2 ;  /* 0x0000000100041824 */ /* 0x000fe200010e06de */
[C---:B------:R-:W-:Y:S04]  /*ff00*/  @P1 LEA R12, P2, R3.reuse, c[0x0][0x1c8], 0x1 ;  /* 0x00007200030c1a11 */ /* 0x040fe800078408ff */
[----:B------:R-:W-:Y:S05]  /*ff10*/  @P1 LEA.HI.X R13, R3, c[0x0][0x1cc], R4, 0x1, P2 ;  /* 0x00007300030d1a11 */ /* 0x000fea00010f0c04 */
[----:B------:R-:W-:Y:S01]  /*ff20*/  @!PT LDS RZ, [RZ] ;  /* 0x00000000fffff984 */ /* 0x000fe20000000800 */
[----:B------:R-:W-:Y:S01]  /*ff30*/  @!PT LDS RZ, [RZ] ;  /* 0x00000000fffff984 */ /* 0x000fe20000000800 */
[----:B------:R-:W-:Y:S01]  /*ff40*/  @!PT LDS RZ, [RZ] ;  /* 0x00000000fffff984 */ /* 0x000fe20000000800 */
[----:B------:R2:W-:Y:S01]  /*ff50*/  @P1 LDGSTS.E.BYPASS.LTC128B.128 [R220+0xa080], [R12.64], !P3 ;  /* 0x0a0800000cdc1fae */ /* 0x0005e2000d901d4c */
[----:B------:R-:W-:Y:S04]  /*ff60*/  @P1 IADD3 R3, P3, P2, R2, 0x40, R224 ;  /* 0x0000004002031810 */ /* 0x000fe80007a7e0e0 */
[----:B------:R-:W-:Y:S02]  /*ff70*/  @P1 IADD3.X R4, R0, RZ, R222, P3, P2 ;  /* 0x000000ff00041210 */ /* 0x000fe40001fe44de */
[C---:B--2---:R-:W-:Y:S04]  /*ff80*/  @P1 LEA R12, P2, R3.reuse, c[0x0][0x1c8], 0x1 ;  /* 0x00007200030c1a11 */ /* 0x044fe800078408ff */
[----:B------:R-:W-:Y:S02]  /*ff90*/  @P1 LEA.HI.X R13, R3, c[0x0][0x1cc], R4, 0x1, P2 ;  /* 0x00007300030d1a11 */ /* 0x000fe400010f0c04 */
[----:B------:R-:W-:Y:S03]  /*ffa0*/  @P1 IADD3 R3, P3, P2, R2, 0x80, R224 ;  /* 0x0000008002031810 */ /* 0x000fe60007a7e0e0 */
[----:B------:R2:W-:Y:S01]  /*ffb0*/  @P1 LDGSTS.E.BYPASS.LTC128B.128 [R220+0xb880], [R12.64], !P6 ;  /* 0x0b8800000cdc1fae */ /* 0x0005e2000f101d4c */
[----:B------:R-:W-:Y:S02]  /*ffc0*/  @P1 IADD3.X R4, R0, RZ, R222, P3, P2 ;  /* 0x000000ff00041210 */ /* 0x000fe40001fe44de */
[C---:B--2---:R-:W-:Y:S04]  /*ffd0*/  @P1 LEA R12, P2, R3.reuse, c[0x0][0x1c8], 0x1 ;  /* 0x00007200030c1a11 */ /* 0x044fe800078408ff */
[----:B------:R-:W-:Y:S02]  /*ffe0*/  @P1 LEA.HI.X R13, R3, c[0x0][0x1cc], R4, 0x1, P2 ;  /* 0x00007300030d1a11 */ /* 0x000fe400010f0c04 */
[----:B------:R-:W-:Y:S03]  /*fff0*/  @P1 IADD3 R3, P3, P2, R2, 0xc0, R224 ;  /* 0x000000c002031810 */ /* 0x000fe60007a7e0e0 */
[----:B------:R2:W-:Y:S01]  /*10000*/  @P1 LDGSTS.E.BYPASS.LTC128B.128 [R220+0xd080], [R12.64], !P5 ;  /* 0x0d0800000cdc1fae */ /* 0x0005e2000e901d4c */
[----:B------:R-:W-:Y:S02]  /*10010*/  @P1 IADD3.X R4, R0, RZ, R222, P3, P2 ;  /* 0x000000ff00041210 */ /* 0x000fe40001fe44de */
[----:B------:R-:W-:Y:S02]  /*10020*/  LOP3.LUT P3, RZ, R215, 0x800, RZ, 0xc0, !PT ;  /* 0x00000800d7ff7812 */ /* 0x000fe4000786c0ff */
[C---:B--2---:R-:W-:Y:S04]  /*10030*/  @P1 LEA R12, P2, R3.reuse, c[0x0][0x1c8], 0x1 ;  /* 0x00007200030c1a11 */ /* 0x044fe800078408ff */
[----:B------:R-:W-:Y:S01]  /*10040*/  @P1 LEA.HI.X R13, R3, c[0x0][0x1cc], R4, 0x1, P2 ;  /* 0x00007300030d1a11 */ /* 0x000fe200010f0c04 */
[----:B------:R-:W-:Y:S02]  /*10050*/  @P0 IMAD.MOV.U32 R3, RZ, RZ, c[0x0][0x1e0] ;  /* 0x00007800ff030624 */ /* 0x000fe400078e00ff */
[----:B------:R-:W-:Y:S02]  /*10060*/  @P0 IMAD.MOV.U32 R4, RZ, RZ, c[0x0][0x1e4] ;  /* 0x00007900ff040624 */ /* 0x000fe400078e00ff */
[----:B------:R2:W-:Y:S01]  /*10070*/  @P1 LDGSTS.E.BYPASS.LTC128B.128 [R220+0xe880], [R12.64], !P4 ;  /* 0x0e8800000cdc1fae */ /* 0x0005e2000e101d4c */
[C---:B------:R-:W-:Y:S04]  /*10080*/  @P0 LEA R2, P1, R3.reuse, R2, 0x5 ;  /* 0x0000000203020211 */ /* 0x040fe800078228ff */
[----:B------:R-:W-:Y:S02]  /*10090*/  @P0 LEA.HI.X R0, R3, R0, R4, 0x5, P1 ;  /* 0x0000000003000211 */ /* 0x000fe400008f2c04 */
[----:B------:R-:W-:Y:S05]  /*100a0*/  @P0 IADD3 R3, P1, R2, R224, RZ ;  /* 0x000000e002030210 */ /* 0x000fea0007f3e0ff */
[----:B------:R-:W-:Y:S01]  /*100b0*/  @P0 IMAD.X R4, R0, 0x1, R222, P1 ;  /* 0x0000000100040824 */ /* 0x000fe200008e06de */
        /* <DEDUP_REMOVED lines=15> */
[C---:B------:R-:W-:Y:S04]  /*101b0*/  @P0 LEA R2, P1, R3.reuse, c[0x0][0x1c8], 0x1 ;  /* 0x0000720003020a11 */ /* 0x040fe800078208ff */
[----:B------:R-:W-:Y:S05]  /*101c0*/  @P0 LEA.HI.X R3, R3, c[0x0][0x1cc], R0, 0x1, P1 ;  /* 0x0000730003030a11 */ /* 0x000fea00008f0c00 */
[----:B------:R2:W-:Y:S04]  /*101d0*/  @P0 LDGSTS.E.BYPASS.LTC128B.128 [R223+0xf880], [R2.64], !P4 ;  /* 0x0f88000002df0fae */ /* 0x0005e8000e101d4c */
.L_x_1925:
[----:B--234-:R-:W-:Y:S05]  /*101e0*/  BSYNC B0 ;  /* 0x0000000000007941 */ /* 0x01cfea0003800000 */
.L_x_1924:
[----:B------:R-:W-:Y:S01]  /*101f0*/  LOP3.LUT R215, R215, 0xffffffbf, RZ, 0xc0, !PT ;  /* 0xffffffbfd7d77812 */ /* 0x000fe200078ec0ff */
[----:B------:R-:W2:Y:S01]  /*10200*/  LDL R194, [R1+0x4] ;  /* 0x0000040001c27983 */ /* 0x000ea20000100800 */
[----:B------:R-:W-:Y:S02]  /*10210*/  IMAD.MOV.U32 R0, RZ, RZ, c[0x0][0x2c4] ;  /* 0x0000b100ff007624 */ /* 0x000fe400078e00ff */
[----:B------:R-:W-:Y:S02]  /*10220*/  IMAD.MOV.U32 R31, RZ, RZ, c[0x0][0x32c] ;  /* 0x0000cb00ff1f7624 */ /* 0x000fe400078e00ff */
[----:B------:R-:W0:Y:S01]  /*10230*/  LDGDEPBAR ;  /* 0x00000000000079af */ /* 0x000e220000000000 */
[----:B------:R-:W-:Y:S01]  /*10240*/  ISETP.NE.AND P0, PT, R0, 0x1, PT ;  /* 0x000000010000780c */ /* 0x000fe20003f05270 */
[----:B------:R-:W-:Y:S04]  /*10250*/  IMAD R2, R221, -0x30, RZ ;  /* 0xffffffd0dd027824 */ /* 0x000fe800078e02ff */
[----:B------:R-:W-:Y:S08]  /*10260*/  IMAD.IADD R14, R2, 0x1, -R236 ;  /* 0x00000001020e7824 */ /* 0x000ff000078e0aec */
[----:B------:R-:W-:Y:S01]  /*10270*/  @P0 LOP3.LUT R215, R215, 0x40, RZ, 0xfc, !PT ;  /* 0x00000040d7d70812 */ /* 0x000fe200078efcff */
[----:B--2---:R-:W-:Y:S05]  /*10280*/  IMAD R7, R194, 0x80, R240 ;  /* 0x00000080c2077824 */ /* 0x004fea00078e02f0 */
[----:B------:R-:W-:Y:S05]  /*10290*/  IADD3 R7, R237, R7, R238 ;  /* 0x00000007ed077210 */ /* 0x000fea0007ffe0ee */
[----:B------:R-:W-:Y:S05]  /*102a0*/  @P0 IMAD.HI.U32 R0, R7, c[0x0][0x2c8], RZ ;  /* 0x0000b20007000a27 */ /* 0x000fea00078e00ff */
[----:B------:R-:W-:Y:S02]  /*102b0*/  @P0 SHF.R.U32.HI R7, RZ, c[0x0][0x2cc], R0 ;  /* 0x0000b300ff070a19 */ /* 0x000fe40000011600 */
[----:B------:R-:W-:Y:S02]  /*102c0*/  ISETP.GE.AND P0, PT, R31, 0x1, PT ;  /* 0x000000011f00780c */ /* 0x000fe40003f06270 */
[----:B------:R-:W-:Y:S01]  /*102d0*/  IADD3 R0, -R236, 0x1, R2 ;  /* 0x00000001ec007810 */ /* 0x000fe20007ffe102 */
[----:B------:R-:W2:Y:S03]  /*102e0*/  SHFL.IDX PT, R4, R7, RZ, 0x1c1f ;  /* 0x001c1fff07047589 */ /* 0x000ea600000e0000 */
[----:B------:R-:W-:Y:S04]  /*102f0*/  IADD3 R0, -R232, R0, R5 ;  /* 0x00000000e8007210 */ /* 0x000fe80007ffe105 */
[C---:B------:R-:W-:Y:S02]  /*10300*/  IADD3 R12, R0.reuse, c[0x0][0x328], RZ ;  /* 0x0000ca00000c7a10 */ /* 0x040fe40007ffe0ff */
[----:B------:R-:W-:Y:S03]  /*10310*/  IADD3 R13, R0, UR9, RZ ;  /* 0x00000009000d7c10 */ /* 0x000fe6000fffe0ff */
[--C-:B--2---:R-:W-:Y:S02]  /*10320*/  IMAD.IADD R3, R12, 0x1, R4.reuse ;  /* 0x000000010c037824 */ /* 0x104fe400078e0204 */
        /* <DEDUP_REMOVED lines=15> */
.L_x_1928:
[----:B------:R-:W-:Y:S04]  /*10420*/  MOV R15, c[0x0][0x32c] ;  /* 0x0000cb00000f7a02 */ /* 0x000fe80000000f00 */
[----:B------:R-:W-:Y:S11]  /*10430*/  ISETP.NE.AND P0, PT, R15, 0x1, PT ;  /* 0x000000010f00780c */ /* 0x000ff60003f05270 */
[----:B------:R-:W-:Y:S02]  /*10440*/  @!UPT UIADD3 URZ, URZ, URZ, URZ ;  /* 0x0000003f3f3ff290 */ /* 0x000fe4000fffe03f */
[----:B------:R-:W-:Y:S05]  /*10450*/  @P0 IMAD.HI.U32 R15, R4, c[0x0][0x330], RZ ;  /* 0x0000cc00040f0a27 */ /* 0x000fea00078e00ff */
[----:B------:R-:W-:Y:S02]  /*10460*/  @P0 SHF.R.U32.HI R4, RZ, c[0x0][0x334], R15 ;  /* 0x0000cd00ff040a19 */ /* 0x000fe4000001160f */
.L_x_1929:
[----:B------:R-:W-:Y:S05]  /*10470*/  BSYNC B0 ;  /* 0x0000000000007941 */ /* 0x000fea0003800000 */
.L_x_1927:
[----:B------:R-:W-:Y:S05]  /*10480*/  IMAD R4, R4, c[0x0][0x32c], R14 ;  /* 0x0000cb0004047a24 */ /* 0x000fea00078e020e */
[----:B------:R-:W-:Y:S02]  /*10490*/  IMNMX R0, R0, R4, !PT ;  /* 0x0000000400007217 */ /* 0x000fe40007800200 */
[----:B------:R-:W-:Y:S04]  /*104a0*/  IADD3 R4, R4, c[0x0][0x32c], RZ ;  /* 0x0000cb0004047a10 */ /* 0x000fe80007ffe0ff */
[----:B------:R-:W-:Y:S02]  /*104b0*/  IMNMX R3, R3, R4, PT ;  /* 0x0000000403037217 */ /* 0x000fe40003800200 */
.L_x_1926:
[C---:B------:R-:W-:Y:S02]  /*104c0*/  ISETP.GE.AND P0, PT, R2.reuse, 0x2, PT ;  /* 0x000000020200780c */ /* 0x040fe40003f06270 */
[C---:B------:R-:W-:Y:S02]  /*104d0*/  ISETP.GE.AND P1, PT, R2.reuse, 0x9, PT ;  /* 0x000000090200780c */ /* 0x040fe40003f26270 */
[----:B------:R-:W-:Y:S02]  /*104e0*/  LOP3.LUT R215, R215, 0xffffffef, RZ, 0xc0, !PT ;  /* 0xffffffefd7d77812 */ /* 0x000fe400078ec0ff */
[C---:B------:R-:W-:Y:S02]  /*104f0*/  ISETP.GE.AND P6, PT, R2.reuse, 0x19, PT ;  /* 0x000000190200780c */ /* 0x040fe40003fc6270 */
[C---:B------:R-:W-:Y:S02]  /*10500*/  ISETP.GE.AND P5, PT, R2.reuse, 0x1a, PT ;  /* 0x0000001a0200780c */ /* 0x040fe40003fa6270 */
[C---:B------:R-:W-:Y:S02]  /*10510*/  ISETP.GE.AND P4, PT, R2.reuse, 0x21, PT ;  /* 0x000000210200780c */ /* 0x040fe40003f86270 */
[----:B------:R-:W-:Y:S02]  /*10520*/  ISETP.GE.AND P3, PT, R2, 0x22, PT ;  /* 0x000000220200780c */ /* 0x000fe40003f66270 */
[----:B------:R-:W-:Y:S02]  /*10530*/  @P0 LOP3.LUT R215, R215, 0x10, RZ, 0xfc, !PT ;  /* 0x00000010d7d70812 */ /* 0x000fe400078efcff */
[C---:B------:R-:W-:Y:S02]  /*10540*/  ISETP.GT.AND P0, PT, R0.reuse, 0x1, !P0 ;  /* 0x000000010000780c */ /* 0x040fe40004704270 */
[----:B------:R-:W-:Y:S02]  /*10550*/  LOP3.LUT R215, R215, 0xfffffff7, RZ, 0xc0, !PT ;  /* 0xfffffff7d7d77812 */ /* 0x000fe400078ec0ff */
[----:B------:R-:W-:Y:S02]  /*10560*/  ISETP.LT.OR P0, PT, R3, 0x2, P0 ;  /* 0x000000020300780c */ /* 0x000fe40000701670 */
[----:B------:R-:W-:Y:S02]  /*10570*/  @P1 LOP3.LUT R215, R215, 0x8, RZ, 0xfc, !PT ;  /* 0x00000008d7d71812 */ /* 0x000fe400078efcff */
[----:B------:R-:W-:Y:S02]  /*10580*/  FSEL R25, R177, -INF , !P0 ;  /* 0xff800000b1197808 */ /* 0x000fe40004000000 */
[----:B------:R-:W-:Y:S02]  /*10590*/  ISETP.GT.AND P0, PT, R0, 0x8, !P1 ;  /* 0x000000080000780c */ /* 0x000fe40004f04270 */
[----:B------:R-:W-:Y:S02]  /*105a0*/  ISETP.GE.AND P1, PT, R2, 0xa, PT ;  /* 0x0000000a0200780c */ /* 0x000fe40003f26270 */
[----:B------:R-:W-:Y:S02]  /*105b0*/  ISETP.LT.OR P0, PT, R3, 0x9, P0 ;  /* 0x000000090300780c */ /* 0x000fe40000701670 */
[----:B------:R-:W-:Y:S02]  /*105c0*/  LOP3.LUT R215, R215, 0xfffffffb, RZ, 0xc0, !PT ;  /* 0xfffffffbd7d77812 */ /* 0x000fe400078ec0ff */
[----:B------:R-:W-:Y:S02]  /*105d0*/  FSEL R24, R176, -INF , !P0 ;  /* 0xff800000b0187808 */ /* 0x000fe40004000000 */
[----:B------:R-:W-:Y:S02]  /*105e0*/  ISETP.GT.AND P0, PT, R0, 0x9, !P1 ;  /* 0x000000090000780c */ /* 0x000fe40004f04270 */
[C---:B------:R-:W-:Y:S02]  /*105f0*/  ISETP.GE.AND P2, PT, R2.reuse, 0x29, PT ;  /* 0x000000290200780c */ /* 0x040fe40003f46270 */
[----:B------:R-:W-:Y:S02]  /*10600*/  ISETP.LT.OR P0, PT, R3, 0xa, P0 ;  /* 0x0000000a0300780c */ /* 0x000fe40000701670 */
[----:B------:R-:W-:Y:S02]  /*10610*/  @P1 LOP3.LUT R215, R215, 0x4, RZ, 0xfc, !PT ;  /* 0x00000004d7d71812 */ /* 0x000fe400078efcff */
[----:B------:R-:W-:Y:S02]  /*10620*/  ISETP.GE.AND P1, PT, R2, 0x11, PT ;  /* 0x000000110200780c */ /* 0x000fe40003f26270 */
[----:B------:R-:W-:Y:S02]  /*10630*/  FSEL R23, R173, -INF , !P0 ;  /* 0xff800000ad177808 */ /* 0x000fe40004000000 */
[----:B------:R-:W-:Y:S02]  /*10640*/  LOP3.LUT R215, R215, 0xfffffffd, RZ, 0xc0, !PT ;  /* 0xfffffffdd7d77812 */ /* 0x000fe400078ec0ff */
[----:B------:R-:W-:Y:S04]  /*10650*/  ISETP.GT.AND P0, PT, R0, 0x10, !P1 ;  /* 0x000000100000780c */ /* 0x000fe80004f04270 */
[----:B------:R-:W-:Y:S03]  /*10660*/  ISETP.LT.OR P0, PT, R3, 0x11, P0 ;  /* 0x000000110300780c */ /* 0x000fe60000701670 */
[----:B------:R-:W-:Y:S02]  /*10670*/  @P1 LOP3.LUT R215, R215, 0x2, RZ, 0xfc, !PT ;  /* 0x00000002d7d71812 */ /* 0x000fe400078efcff */
[----:B------:R-:W-:Y:S02]  /*10680*/  ISETP.GE.AND P1, PT, R2, 0x12, PT ;  /* 0x000000120200780c */ /* 0x000fe40003f26270 */
[----:B-1----:R-:W-:Y:S02]  /*10690*/  FSEL R22, R172, -INF , !P0 ;  /* 0xff800000ac167808 */ /* 0x002fe40004000000 */
[C---:B------:R-:W-:Y:S02]  /*106a0*/  ISETP.GT.AND P0, PT, R0.reuse, 0x11, !P1 ;  /* 0x000000110000780c */ /* 0x040fe40004f04270 */
[----:B------:R-:W-:Y:S02]  /*106b0*/  LOP3.LUT R215, R215, 0xfffffffe, RZ, 0xc0, !PT ;  /* 0xfffffffed7d77812 */ /* 0x000fe400078ec0ff */
[----:B------:R-:W-:Y:S04]  /*106c0*/  ISETP.LT.OR P0, PT, R3, 0x12, P0 ;  /* 0x000000120300780c */ /* 0x000fe80000701670 */
[----:B------:R-:W-:Y:S02]  /*106d0*/  FSEL R21, R21, -INF , !P0 ;  /* 0xff80000015157808 */ /* 0x000fe40004000000 */
[----:B------:R-:W-:Y:S02]  /*106e0*/  ISETP.GT.AND P0, PT, R0, 0x18, !P6 ;  /* 0x000000180000780c */ /* 0x000fe40007704270 */
[----:B------:R-:W-:Y:S02]  /*106f0*/  @P1 LOP3.LUT R215, R215, 0x1, RZ, 0xfc, !PT ;  /* 0x00000001d7d71812 */ /* 0x000fe400078efcff */
[----:B------:R-:W-:Y:S02]  /*10700*/  ISETP.LT.OR P0, PT, R3, 0x19, P0 ;  /* 0x000000190300780c */ /* 0x000fe40000701670 */
[----:B------:R-:W-:Y:S02]  /*10710*/  ISETP.GE.AND P1, PT, R2, 0x1, PT ;  /* 0x000000010200780c */ /* 0x000fe40003f26270 */
[----:B------:R-:W-:Y:S02]  /*10720*/  FSEL R20, R20, -INF , !P0 ;  /* 0xff80000014147808 */ /* 0x000fe40004000000 */
[C---:B------:R-:W-:Y:S02]  /*10730*/  ISETP.GT.AND P0, PT, R0.reuse, 0x19, !P5 ;  /* 0x000000190000780c */ /* 0x040fe40006f04270 */
[----:B------:R-:W-:Y:S02]  /*10740*/  LOP3.LUT R215, R215, 0xffffffdf, RZ, 0xc0, !PT ;  /* 0xffffffdfd7d77812 */ /* 0x000fe400078ec0ff */
        /* <DEDUP_REMOVED lines=11> */
[----:B------:R-:W-:Y:S04]  /*10800*/  ISETP.GT.AND P0, PT, R0, RZ, !P1 ;  /* 0x000000ff0000720c */ /* 0x000fe80004f04270 */
[----:B------:R-:W-:Y:S04]  /*10810*/  ISETP.LT.OR P0, PT, R3, 0x1, P0 ;  /* 0x000000010300780c */ /* 0x000fe80000701670 */
[----:B------:R-:W-:Y:S02]  /*10820*/  FSEL R15, R178, -INF , !P0 ;  /* 0xff800000b20f7808 */ /* 0x000fe40004000000 */
[----:B------:R-:W-:Y:S11]  /*10830*/  ISETP.GE.AND P0, PT, R2, 0x2a, PT ;  /* 0x0000002a0200780c */ /* 0x000ff60003f06270 */
[----:B------:R-:W-:Y:S02]  /*10840*/  @!UPT UIADD3 URZ, URZ, URZ, URZ ;  /* 0x0000003f3f3ff290 */ /* 0x000fe4000fffe03f */
[----:B------:R-:W-:Y:S02]  /*10850*/  @P0 LOP3.LUT R215, R215, 0x20, RZ, 0xfc, !PT ;  /* 0x00000020d7d70812 */ /* 0x000fe400078efcff */
[----:B------:R-:W-:Y:S02]  /*10860*/  ISETP.GT.AND P0, PT, R0, 0x29, !P0 ;  /* 0x000000290000780c */ /* 0x000fe40004704270 */
[----:B------:R-:W1:Y:S02]  /*10870*/  SHFL.IDX PT, R0, R7, 0x1, 0x1c1f ;  /* 0x003c1f0007007f89 */ /* 0x000e6400000e0000 */
[----:B------:R-:W-:Y:S04]  /*10880*/  ISETP.LT.OR P0, PT, R3, 0x2a, P0 ;  /* 0x0000002a0300780c */ /* 0x000fe80000701670 */
[----:B------:R-:W-:Y:S02]  /*10890*/  FSEL R3, R26, -INF , !P0 ;  /* 0xff8000001a037808 */ /* 0x000fe40004000000 */
[----:B------:R-:W-:Y:S01]  /*108a0*/  ISETP.GE.AND P0, PT, R31, 0x1, PT ;  /* 0x000000011f00780c */ /* 0x000fe20003f06270 */
[--C-:B-1----:R-:W-:Y:S02]  /*108b0*/  IMAD.IADD R12, R12, 0x1, R0.reuse ;  /* 0x000000010c0c7824 */ /* 0x102fe400078e0200 */
[----:B------:R-:W-:Y:S10]  /*108c0*/  IMAD.IADD R7, R13, 0x1, R0 ;  /* 0x000000010d077824 */ /* 0x000ff400078e0200 */
        /* <DEDUP_REMOVED lines=14> */
.L_x_1932:
[----:B------:R-:W-:Y:S04]  /*109b0*/  MOV R2, c[0x0][0x32c] ;  /* 0x0000cb0000027a02 */ /* 0x000fe80000000f00 */
[----:B------:R-:W-:Y:S11]  /*109c0*/  ISETP.NE.AND P0, PT, R2, 0x1, PT ;  /* 0x000000010200780c */ /* 0x000ff60003f05270 */
[----:B------:R-:W-:Y:S02]  /*109d0*/  @!UPT UIADD3 URZ, URZ, URZ, URZ ;  /* 0x0000003f3f3ff290 */ /* 0x000fe4000fffe03f */
[----:B------:R-:W-:Y:S05]  /*109e0*/  @P0 IMAD.HI.U32 R2, R0, c[0x0][0x330], RZ ;  /* 0x0000cc0000020a27 */ /* 0x000fea00078e00ff */
[----:B------:R-:W-:Y:S02]  /*109f0*/  @P0 SHF.R.U32.HI R0, RZ, c[0x0][0x334], R2 ;  /* 0x0000cd00ff000a19 */ /* 0x000fe40000011602 */
.L_x_1933:
[----:B------:R-:W-:Y:S05]  /*10a00*/  BSYNC B0 ;  /* 0x0000000000007941 */ /* 0x000fea0003800000 */
.L_x_1931:
[----:B------:R-:W-:Y:S05]  /*10a10*/  IMAD R0, R0, c[0x0][0x32c], R14 ;  /* 0x0000cb0000007a24 */ /* 0x000fea00078e020e */
[----:B------:R-:W-:Y:S02]  /*10a20*/  IMNMX R7, R7, R0, !PT ;  /* 0x0000000007077217 */ /* 0x000fe40007800200 */
[----:B------:R-:W-:Y:S04]  /*10a30*/  IADD3 R0, R0, c[0x0][0x32c], RZ ;  /* 0x0000cb0000007a10 */ /* 0x000fe80007ffe0ff */
[----:B------:R-:W-:Y:S02]  /*10a40*/  IMNMX R12, R12, R0, PT ;  /* 0x000000000c0c7217 */ /* 0x000fe40003800200 */
.L_x_1930:
        /* <DEDUP_REMOVED lines=19> */
[----:B------:R-:W-:Y:S02]  /*10b80*/  FSEL R2, R2, RZ, P0 ;  /* 0x000000ff02027208 */ /* 0x000fe40000000000 */
[----:B------:R-:W-:Y:S01]  /*10b90*/  ISETP.GT.AND P0, PT, R7, RZ, !P1 ;  /* 0x000000ff0700720c */ /* 0x000fe20004f04270 */
[----:B------:R-:W-:Y:S01]  /*10ba0*/  FADD.FTZ R0, -R0, R9 ;  /* 0x0000000900007221 */ /* 0x000fe20000010100 */
[----:B------:R-:W-:Y:S01]  /*10bb0*/  LOP3.LUT P1, RZ, R215, 0x20, RZ, 0xc0, !PT ;  /* 0x00000020d7ff7812 */ /* 0x000fe2000782c0ff */
[--C-:B------:R-:W-:Y:S01]  /*10bc0*/  FFMA.FTZ R15, R15, c[0x0][0x2d0], -R2.reuse ;  /* 0x0000b4000f0f7a23 */ /* 0x100fe20000010802 */
[----:B------:R-:W-:Y:S01]  /*10bd0*/  ISETP.LT.OR P0, PT, R12, 0x1, P0 ;  /* 0x000000010c00780c */ /* 0x000fe20000701670 */
[----:B------:R-:W-:Y:S02]  /*10be0*/  FMUL.FTZ R0, R0, c[0x0][0x2d0] ;  /* 0x0000b40000007a20 */ /* 0x000fe40000410000 */
[--C-:B------:R-:W-:Y:S01]  /*10bf0*/  FFMA.FTZ R25, R25, c[0x0][0x2d0], -R2.reuse ;  /* 0x0000b40019197a23 */ /* 0x100fe20000010802 */
[----:B------:R-:W-:Y:S01]  /*10c00*/  FSEL R9, R189, -INF , !P0 ;  /* 0xff800000bd097808 */ /* 0x000fe20004000000 */
[----:B------:R-:W-:Y:S01]  /*10c10*/  MUFU.EX2 R15, R15 ;  /* 0x0000000f000f7308 */ /* 0x000fe20000000800 */
[----:B------:R-:W-:Y:S01]  /*10c20*/  LOP3.LUT P0, RZ, R215, 0x10, RZ, 0xc0, !PT ;  /* 0x00000010d7ff7812 */ /* 0x000fe2000780c0ff */
[--C-:B------:R-:W-:Y:S02]  /*10c30*/  FFMA.FTZ R186, R21, c[0x0][0x2d0], -R2.reuse ;  /* 0x0000b40015ba7a23 */ /* 0x100fe40000010802 */
[--C-:B------:R-:W-:Y:S01]  /*10c40*/  FFMA.FTZ R184, R19, c[0x0][0x2d0], -R2.reuse ;  /* 0x0000b40013b87a23 */ /* 0x100fe20000010802 */
[----:B------:R-:W-:Y:S01]  /*10c50*/  ISETP.GT.AND P0, PT, R7, 0x1, !P0 ;  /* 0x000000010700780c */ /* 0x000fe20004704270 */
[--C-:B------:R-:W-:Y:S02]  /*10c60*/  FFMA.FTZ R193, R18, c[0x0][0x2d0], -R2.reuse ;  /* 0x0000b40012c17a23 */ /* 0x100fe40000010802 */
[--C-:B------:R-:W-:Y:S01]  /*10c70*/  FFMA.FTZ R192, R17, c[0x0][0x2d0], -R2.reuse ;  /* 0x0000b40011c07a23 */ /* 0x100fe20000010802 */
[----:B------:R-:W-:Y:S01]  /*10c80*/  ISETP.LT.OR P0, PT, R12, 0x2, P0 ;  /* 0x000000020c00780c */ /* 0x000fe20000701670 */
[----:B------:R-:W1:Y:S01]  /*10c90*/  MUFU.EX2 R0, R0 ;  /* 0x0000000000007308 */ /* 0x000e620000000800 */
[--C-:B------:R-:W-:Y:S02]  /*10ca0*/  FFMA.FTZ R191, R16, c[0x0][0x2d0], -R2.reuse ;  /* 0x0000b40010bf7a23 */ /* 0x100fe40000010802 */
[----:B------:R-:W-:Y:S01]  /*10cb0*/  FSEL R13, R188, -INF , !P0 ;  /* 0xff800000bc0d7808 */ /* 0x000fe20004000000 */
[--C-:B------:R-:W-:Y:S01]  /*10cc0*/  FFMA.FTZ R187, R22, c[0x0][0x2d0], -R2.reuse ;  /* 0x0000b40016bb7a23 */ /* 0x100fe20000010802 */
[----:B------:R-:W-:Y:S01]  /*10cd0*/  LOP3.LUT P0, RZ, R215, 0x8, RZ, 0xc0, !PT ;  /* 0x00000008d7ff7812 */ /* 0x000fe2000780c0ff */
[--C-:B------:R-:W-:Y:S02]  /*10ce0*/  FFMA.FTZ R185, R20, c[0x0][0x2d0], -R2.reuse ;  /* 0x0000b40014b97a23 */ /* 0x100fe40000010802 */
[--C-:B------:R-:W-:Y:S01]  /*10cf0*/  FFMA.FTZ R24, R24, c[0x0][0x2d0], -R2.reuse ;  /* 0x0000b40018187a23 */ /* 0x100fe20000010802 */
[----:B------:R-:W-:Y:S01]  /*10d00*/  ISETP.GT.AND P0, PT, R7, 0x8, !P0 ;  /* 0x000000080700780c */ /* 0x000fe20004704270 */
[----:B------:R-:W2:Y:S01]  /*10d10*/  MUFU.EX2 R25, R25 ;  /* 0x0000001900197308 */ /* 0x000ea20000000800 */
[--C-:B------:R-:W-:Y:S02]  /*10d20*/  FFMA.FTZ R23, R23, c[0x0][0x2d0], -R2.reuse ;  /* 0x0000b40017177a23 */ /* 0x100fe40000010802 */
[----:B------:R-:W-:Y:S01]  /*10d30*/  ISETP.LT.OR P0, PT, R12, 0x9, P0 ;  /* 0x000000090c00780c */ /* 0x000fe20000701670 */
[----:B------:R-:W-:Y:S03]  /*10d40*/  FFMA.FTZ R190, R3, c[0x0][0x2d0], -R2 ;  /* 0x0000b40003be7a23 */ /* 0x000fe60000010802 */
[----:B------:R-:W-:Y:S02]  /*10d50*/  FSEL R14, R183, -INF , !P0 ;  /* 0xff800000b70e7808 */ /* 0x000fe40004000000 */
[----:B------:R-:W-:Y:S01]  /*10d60*/  LOP3.LUT P0, RZ, R215, 0x4, RZ, 0xc0, !PT ;  /* 0x00000004d7ff7812 */ /* 0x000fe2000780c0ff */
[----:B------:R-:W-:Y:S03]  /*10d70*/  MUFU.EX2 R24, R24 ;  /* 0x0000001800187308 */ /* 0x000fe60000000800 */
[----:B------:R-:W-:Y:S01]  /*10d80*/  ISETP.GT.AND P0, PT, R7, 0x9, !P0 ;  /* 0x000000090700780c */ /* 0x000fe20004704270 */
[C---:B-1----:R-:W-:Y:S02]  /*10d90*/  FFMA.FTZ R2, R0.reuse, R229, R15 ;  /* 0x000000e500027223 */ /* 0x042fe4000001000f */
[----:B------:R-:W-:Y:S01]  /*10da0*/  FMUL.FTZ R16, R0, R164 ;  /* 0x000000a400107220 */ /* 0x000fe20000410000 */
[----:B------:R-:W-:Y:S01]  /*10db0*/  ISETP.LT.OR P0, PT, R12, 0xa, P0 ;  /* 0x0000000a0c00780c */ /* 0x000fe20000701670 */
[----:B------:R-:W-:Y:S02]  /*10dc0*/  FMUL.FTZ R17, R0, R165 ;  /* 0x000000a500117220 */ /* 0x000fe40000410000 */
[----:B------:R-:W1:Y:S01]  /*10dd0*/  MUFU.EX2 R23, R23 ;  /* 0x0000001700177308 */ /* 0x000e620000000800 */
[----:B------:R-:W-:Y:S01]  /*10de0*/  FSEL R175, R182, -INF , !P0 ;  /* 0xff800000b6af7808 */ /* 0x000fe20004000000 */
[C---:B------:R-:W-:Y:S01]  /*10df0*/  FMUL.FTZ R32, R0.reuse, R148 ;  /* 0x0000009400207220 */ /* 0x040fe20000410000 */
[----:B------:R-:W-:Y:S01]  /*10e00*/  LOP3.LUT P0, RZ, R215, 0x2, RZ, 0xc0, !PT ;  /* 0x00000002d7ff7812 */ /* 0x000fe2000780c0ff */
[C---:B------:R-:W-:Y:S01]  /*10e10*/  FMUL.FTZ R33, R0.reuse, R149 ;  /* 0x0000009500217220 */ /* 0x040fe20000410000 */
[----:B--2---:R-:W-:Y:S01]  /*10e20*/  F2FP.PACK_AB R172, R25, R15 ;  /* 0x0000000f19ac723e */ /* 0x004fe200000000ff */
[C---:B------:R-:W-:Y:S01]  /*10e30*/  FMUL.FTZ R20, R0.reuse, R160 ;  /* 0x000000a000147220 */ /* 0x040fe20000410000 */
[----:B------:R-:W-:Y:S01]  /*10e40*/  ISETP.GT.AND P0, PT, R7, 0x10, !P0 ;  /* 0x000000100700780c */ /* 0x000fe20004704270 */
[C---:B------:R-:W-:Y:S02]  /*10e50*/  FMUL.FTZ R21, R0.reuse, R161 ;  /* 0x000000a100157220 */ /* 0x040fe40000410000 */
[----:B------:R-:W-:Y:S01]  /*10e60*/  FMUL.FTZ R36, R0, R36 ;  /* 0x0000002400247220 */ /* 0x000fe20000410000 */
[----:B------:R-:W-:Y:S01]  /*10e70*/  ISETP.LT.OR P0, PT, R12, 0x11, P0 ;  /* 0x000000110c00780c */ /* 0x000fe20000701670 */
[C---:B------:R-:W-:Y:S01]  /*10e80*/  FMUL.FTZ R37, R0.reuse, R37 ;  /* 0x0000002500257220 */ /* 0x040fe20000410000 */
[----:B------:R-:W-:Y:S01]  /*10e90*/  MUFU.EX2 R185, R185 ;  /* 0x000000b900b97308 */ /* 0x000fe20000000800 */
[C---:B------:R-:W-:Y:S01]  /*10ea0*/  FMUL.FTZ R40, R0.reuse, R40 ;  /* 0x0000002800287220 */ /* 0x040fe20000410000 */
[----:B------:R-:W-:Y:S01]  /*10eb0*/  FSEL R181, R181, -INF , !P0 ;  /* 0xff800000b5b57808 */ /* 0x000fe20004000000 */
[C---:B------:R-:W-:Y:S01]  /*10ec0*/  FMUL.FTZ R41, R0.reuse, R41 ;  /* 0x0000002900297220 */ /* 0x040fe20000410000 */
[----:B------:R-:W-:Y:S01]  /*10ed0*/  LOP3.LUT P0, RZ, R215, 0x1, RZ, 0xc0, !PT ;  /* 0x00000001d7ff7812 */ /* 0x000fe2000780c0ff */
[C---:B------:R-:W-:Y:S02]  /*10ee0*/  FMUL.FTZ R44, R0.reuse, R44 ;  /* 0x0000002c002c7220 */ /* 0x040fe40000410000 */
[C---:B------:R-:W-:Y:S01]  /*10ef0*/  FMUL.FTZ R45, R0.reuse, R45 ;  /* 0x0000002d002d7220 */ /* 0x040fe20000410000 */
[C---:B------:R-:W-:Y:S01]  /*10f00*/  ISETP.GT.AND P0, PT, R7.reuse, 0x11, !P0 ;  /* 0x000000110700780c */ /* 0x040fe20004704270 */
[C---:B------:R-:W-:Y:S01]  /*10f10*/  FMUL.FTZ R48, R0.reuse, R48 ;  /* 0x0000003000307220 */ /* 0x040fe20000410000 */
[----:B------:R-:W-:Y:S01]  /*10f20*/  MUFU.EX2 R184, R184 ;  /* 0x000000b800b87308 */ /* 0x000fe20000000800 */
[----:B------:R-:W-:Y:S01]  /*10f30*/  FMUL.FTZ R49, R0, R49 ;  /* 0x0000003100317220 */ /* 0x000fe20000410000 */
[----:B------:R-:W-:Y:S01]  /*10f40*/  ISETP.LT.OR P0, PT, R12, 0x12, P0 ;  /* 0x000000120c00780c */ /* 0x000fe20000701670 */
[C---:B------:R-:W-:Y:S02]  /*10f50*/  FMUL.FTZ R52, R0.reuse, R52 ;  /* 0x0000003400347220 */ /* 0x040fe40000410000 */
[----:B------:R-:W-:Y:S01]  /*10f60*/  FMUL.FTZ R53, R0, R53 ;  /* 0x0000003500357220 */ /* 0x000fe20000410000 */
[----:B------:R-:W-:Y:S01]  /*10f70*/  FSEL R180, R180, -INF , !P0 ;  /* 0xff800000b4b47808 */ /* 0x000fe20004000000 */
[C---:B------:R-:W-:Y:S01]  /*10f80*/  FMUL.FTZ R56, R0.reuse, R56 ;  /* 0x0000003800387220 */ /* 0x040fe20000410000 */
[----:B------:R-:W-:Y:S01]  /*10f90*/  ISETP.GT.AND P0, PT, R7, 0x18, !P6 ;  /* 0x000000180700780c */ /* 0x000fe20007704270 */
[C---:B------:R-:W-:Y:S02]  /*10fa0*/  FMUL.FTZ R57, R0.reuse, R57 ;  /* 0x0000003900397220 */ /* 0x040fe40000410000 */
[----:B------:R-:W-:Y:S01]  /*10fb0*/  FMUL.FTZ R60, R0, R60 ;  /* 0x0000003c003c7220 */ /* 0x000fe20000410000 */
[----:B------:R-:W-:Y:S01]  /*10fc0*/  ISETP.LT.OR P0, PT, R12, 0x19, P0 ;  /* 0x000000190c00780c */ /* 0x000fe20000701670 */
[C---:B------:R-:W-:Y:S02]  /*10fd0*/  FMUL.FTZ R61, R0.reuse, R61 ;  /* 0x0000003d003d7220 */ /* 0x040fe40000410000 */
[C---:B------:R-:W-:Y:S01]  /*10fe0*/  FMUL.FTZ R64, R0.reuse, R64 ;  /* 0x0000004000407220 */ /* 0x040fe20000410000 */
[----:B------:R-:W-:Y:S01]  /*10ff0*/  FSEL R179, R179, -INF , !P0 ;  /* 0xff800000b3b37808 */ /* 0x000fe20004000000 */
[C---:B------:R-:W-:Y:S01]  /*11000*/  FMUL.FTZ R65, R0.reuse, R65 ;  /* 0x0000004100417220 */ /* 0x040fe20000410000 */
[C---:B------:R-:W-:Y:S01]  /*11010*/  ISETP.GT.AND P0, PT, R7.reuse, 0x19, !P5 ;  /* 0x000000190700780c */ /* 0x040fe20006f04270 */
[C---:B------:R-:W-:Y:S02]  /*11020*/  FMUL.FTZ R68, R0.reuse, R68 ;  /* 0x0000004400447220 */ /* 0x040fe40000410000 */
[----:B------:R-:W-:Y:S01]  /*11030*/  FMUL.FTZ R69, R0, R69 ;  /* 0x0000004500457220 */ /* 0x000fe20000410000 */
[----:B------:R-:W-:Y:S01]  /*11040*/  ISETP.LT.OR P0, PT, R12, 0x1a, P0 ;  /* 0x0000001a0c00780c */ /* 0x000fe20000701670 */
[C---:B------:R-:W-:Y:S02]  /*11050*/  FMUL.FTZ R72, R0.reuse, R72 ;  /* 0x0000004800487220 */ /* 0x040fe40000410000 */
[----:B------:R-:W-:Y:S01]  /*11060*/  FMUL.FTZ R73, R0, R73 ;  /* 0x0000004900497220 */ /* 0x000fe20000410000 */
[----:B------:R-:W-:Y:S01]  /*11070*/  FSEL R176, R174, -INF , !P0 ;  /* 0xff800000aeb07808 */ /* 0x000fe20004000000 */
[C---:B------:R-:W-:Y:S01]  /*11080*/  FMUL.FTZ R76, R0.reuse, R76 ;  /* 0x0000004c004c7220 */ /* 0x040fe20000410000 */
[----:B------:R-:W-:Y:S01]  /*11090*/  ISETP.GT.AND P0, PT, R7, 0x20, !P4 ;  /* 0x000000200700780c */ /* 0x000fe20006704270 */
[C---:B------:R-:W-:Y:S01]  /*110a0*/  FMUL.FTZ R77, R0.reuse, R77 ;  /* 0x0000004d004d7220 */ /* 0x040fe20000410000 */
[----:B-1----:R-:W-:Y:S01]  /*110b0*/  F2FP.PACK_AB R174, R23, R24 ;  /* 0x0000001817ae723e */ /* 0x002fe200000000ff */
        /* <DEDUP_REMOVED lines=26> */
[----:B------:R-:W-:Y:S01]  /*11260*/  FADD.FTZ R12, R25, R2 ;  /* 0x00000002190c7221 */ /* 0x000fe20000010000 */
[----:B------:R-:W-:Y:S01]  /*11270*/  FMNMX.FTZ R2, R9, R8, !PT ;  /* 0x0000000809027209 */ /* 0x000fe20007810000 */
[----:B------:R-:W-:Y:S01]  /*11280*/  FMUL.FTZ R25, R0, R157 ;  /* 0x0000009d00197220 */ /* 0x000fe20000410000 */
[----:B------:R-:W-:Y:S01]  /*11290*/  FSEL R7, R27, -INF , !P0 ;  /* 0xff8000001b077808 */ /* 0x000fe20004000000 */
[----:B------:R-:W-:Y:S01]  /*112a0*/  FADD.FTZ R12, R24, R12 ;  /* 0x0000000c180c7221 */ /* 0x000fe20000010000 */
        /* <DEDUP_REMOVED lines=19> */
[----:B------:R-:W-:Y:S01]  /*113e0*/  FMUL.FTZ R128, R0, R128 ;  /* 0x0000008000807220 */ /* 0x000fe20000410000 */
[----:B------:R-:W-:Y:S01]  /*113f0*/  FMNMX.FTZ R2, R176, R2, !PT ;  /* 0x00000002b0027209 */ /* 0x000fe20007810000 */
[C---:B------:R-:W-:Y:S02]  /*11400*/  FMUL.FTZ R129, R0.reuse, R129 ;  /* 0x0000008100817220 */ /* 0x040fe40000410000 */
[----:B------:R-:W-:Y:S01]  /*11410*/  FADD.FTZ R183, R23, R12 ;  /* 0x0000000c17b77221 */ /* 0x000fe20000010000 */
[----:B------:R-:W-:Y:S01]  /*11420*/  FMNMX.FTZ R2, R177, R2, !PT ;  /* 0x00000002b1027209 */ /* 0x000fe20007810000 */
[C---:B------:R-:W-:Y:S02]  /*11430*/  FMUL.FTZ R12, R0.reuse, R168 ;  /* 0x000000a8000c7220 */ /* 0x040fe40000410000 */
[----:B------:R-:W-:Y:S01]  /*11440*/  FMUL.FTZ R132, R0, R132 ;  /* 0x0000008400847220 */ /* 0x000fe20000410000 */
[----:B------:R-:W-:Y:S01]  /*11450*/  FMNMX.FTZ R2, R178, R2, !PT ;  /* 0x00000002b2027209 */ /* 0x000fe20007810000 */
[C---:B------:R-:W-:Y:S02]  /*11460*/  FMUL.FTZ R133, R0.reuse, R133 ;  /* 0x0000008500857220 */ /* 0x040fe40000410000 */
[----:B------:R-:W-:Y:S01]  /*11470*/  FMUL.FTZ R136, R0, R136 ;  /* 0x0000008800887220 */ /* 0x000fe20000410000 */
[----:B------:R-:W-:Y:S01]  /*11480*/  FMNMX.FTZ R2, R182, R2, !PT ;  /* 0x00000002b6027209 */ /* 0x000fe20007810000 */
[----:B------:R-:W-:Y:S03]  /*11490*/  FMUL.FTZ R137, R0, R137 ;  /* 0x0000008900897220 */ /* 0x000fe60000410000 */
        /* <DEDUP_REMOVED lines=11> */
[----:B------:R-:W-:Y:S01]  /*11550*/  ISETP.GT.AND P0, PT, R221, R195, PT ;  /* 0x000000c3dd00720c */ /* 0x000fe20003f04270 */
[----:B------:R-:W1:Y:S02]  /*11560*/  MUFU.EX2 R2, R2 ;  /* 0x0000000200027308 */ /* 0x000e640000000800 */
[--C-:B------:R-:W-:Y:S02]  /*11570*/  FFMA.FTZ R173, R9, c[0x0][0x2d0], -R8.reuse ;  /* 0x0000b40009ad7a23 */ /* 0x100fe40000010808 */
[--C-:B------:R-:W-:Y:S02]  /*11580*/  FFMA.FTZ R9, R13, c[0x0][0x2d0], -R8.reuse ;  /* 0x0000b4000d097a23 */ /* 0x100fe40000010808 */
[----:B------:R-:W-:Y:S02]  /*11590*/  FMUL.FTZ R13, R0, R169 ;  /* 0x000000a9000d7220 */ /* 0x000fe40000410000 */
[--C-:B------:R-:W-:Y:S02]  /*115a0*/  FFMA.FTZ R0, R14, c[0x0][0x2d0], -R8.reuse ;  /* 0x0000b4000e007a23 */ /* 0x100fe40000010808 */
[----:B------:R-:W-:Y:S10]  /*115b0*/  MUFU.EX2 R161, R9 ;  /* 0x0000000900a17308 */ /* 0x000ff40000000800 */
[----:B------:R-:W2:Y:S01]  /*115c0*/  MUFU.EX2 R173, R173 ;  /* 0x000000ad00ad7308 */ /* 0x000ea20000000800 */
[C---:B-1----:R-:W-:Y:S02]  /*115d0*/  FMUL.FTZ R27, R2.reuse, R159 ;  /* 0x0000009f021b7220 */ /* 0x042fe40000410000 */
[C---:B------:R-:W-:Y:S02]  /*115e0*/  FMUL.FTZ R34, R2.reuse, R150 ;  /* 0x0000009602227220 */ /* 0x040fe40000410000 */
[C---:B------:R-:W-:Y:S05]  /*115f0*/  FMUL.FTZ R35, R2.reuse, R151 ;  /* 0x0000009702237220 */ /* 0x040fea0000410000 */
[----:B------:R1:W-:Y:S01]  /*11600*/  MUFU.EX2 R159, R0 ;  /* 0x00000000009f7308 */ /* 0x0003e20000000800 */
[----:B------:R-:W3:Y:S01]  /*11610*/  LDSM.16.MT88.4 R148, [R147] ;  /* 0x000000009394783b */ /* 0x000ee20000004200 */
[C---:B------:R-:W-:Y:S02]  /*11620*/  FMUL.FTZ R26, R2.reuse, R158 ;  /* 0x0000009e021a7220 */ /* 0x040fe40000410000 */
[C---:B------:R-:W-:Y:S02]  /*11630*/  FMUL.FTZ R14, R2.reuse, R170 ;  /* 0x000000aa020e7220 */ /* 0x040fe40000410000 */
[C---:B------:R-:W-:Y:S02]  /*11640*/  FMUL.FTZ R15, R2.reuse, R171 ;  /* 0x000000ab020f7220 */ /* 0x040fe40000410000 */
[C---:B------:R-:W-:Y:S02]  /*11650*/  FMUL.FTZ R18, R2.reuse, R166 ;  /* 0x000000a602127220 */ /* 0x040fe40000410000 */
[C---:B------:R-:W-:Y:S02]  /*11660*/  FMUL.FTZ R19, R2.reuse, R167 ;  /* 0x000000a702137220 */ /* 0x040fe40000410000 */
[C---:B------:R-:W-:Y:S01]  /*11670*/  FMUL.FTZ R22, R2.reuse, R162 ;  /* 0x000000a202167220 */ /* 0x040fe20000410000 */
[----:B------:R-:W-:Y:S01]  /*11680*/  LDSM.16.MT88.4 R164, [R147+0x1000] ;  /* 0x0010000093a4783b */ /* 0x000fe20000004200 */
[C---:B--2---:R-:W-:Y:S01]  /*11690*/  FFMA.FTZ R157, R2.reuse, R230, R173 ;  /* 0x000000e6029d7223 */ /* 0x044fe200000100ad */
[----:B------:R-:W-:Y:S01]  /*116a0*/  F2FP.PACK_AB R173, R161, R173 ;  /* 0x000000ada1ad723e */ /* 0x000fe200000000ff */
[C---:B------:R-:W-:Y:S02]  /*116b0*/  FMUL.FTZ R23, R2.reuse, R163 ;  /* 0x000000a302177220 */ /* 0x040fe40000410000 */
[C---:B------:R-:W-:Y:S02]  /*116c0*/  FMUL.FTZ R30, R2.reuse, R154 ;  /* 0x0000009a021e7220 */ /* 0x040fe40000410000 */
[C---:B------:R-:W-:Y:S02]  /*116d0*/  FMUL.FTZ R31, R2.reuse, R155 ;  /* 0x0000009b021f7220 */ /* 0x040fe40000410000 */
[C---:B------:R-:W-:Y:S01]  /*116e0*/  FMUL.FTZ R38, R2.reuse, R38 ;  /* 0x0000002602267220 */ /* 0x040fe20000410000 */
[----:B------:R-:W-:Y:S01]  /*116f0*/  LDSM.16.MT88.4 R152, [R147+0x800] ;  /* 0x000800009398783b */ /* 0x000fe20000004200 */
        /* <DEDUP_REMOVED lines=16> */
[----:B------:R-:W-:Y:S02]  /*11800*/  FADD.FTZ R157, R161, R157 ;  /* 0x0000009da19d7221 */ /* 0x000fe40000010000 */
[C---:B------:R-:W-:Y:S02]  /*11810*/  FMUL.FTZ R66, R2.reuse, R66 ;  /* 0x0000004202427220 */ /* 0x040fe40000410000 */
[C---:B------:R-:W-:Y:S02]  /*11820*/  FMUL.FTZ R67, R2.reuse, R67 ;  /* 0x0000004302437220 */ /* 0x040fe40000410000 */
[C---:B---3--:R-:W-:Y:S05]  /*11830*/  HMMA.16816.F32 R12, R172.reuse, R148, R12 ;  /* 0x00000094ac0c723c */ /* 0x048fea000000180c */
        /* <DEDUP_REMOVED lines=37> */
[--C-:B------:R-:W-:Y:S02]  /*11a90*/  FFMA.FTZ R0, R181, c[0x0][0x2d0], -R8.reuse ;  /* 0x0000b400b5007a23 */ /* 0x100fe40000010808 */
[C---:B------:R-:W-:Y:S01]  /*11aa0*/  FMUL.FTZ R134, R2.reuse, R134 ;  /* 0x0000008602867220 */ /* 0x040fe20000410000 */
[----:B------:R-:W-:Y:S01]  /*11ab0*/  MUFU.EX2 R181, R192 ;  /* 0x000000c000b57308 */ /* 0x000fe20000000800 */
[C---:B------:R-:W-:Y:S02]  /*11ac0*/  FMUL.FTZ R135, R2.reuse, R135 ;  /* 0x0000008702877220 */ /* 0x040fe40000410000 */
[C---:B------:R-:W-:Y:S02]  /*11ad0*/  FMUL.FTZ R138, R2.reuse, R138 ;  /* 0x0000008a028a7220 */ /* 0x040fe40000410000 */
[----:B------:R-:W-:Y:S05]  /*11ae0*/  FMUL.FTZ R139, R2, R139 ;  /* 0x0000008b028b7220 */ /* 0x000fea0000410000 */
[----:B------:R2:W-:Y:S01]  /*11af0*/  MUFU.EX2 R162, R0 ;  /* 0x0000000000a27308 */ /* 0x0005e20000000800 */
[C---:B-1----:R-:W-:Y:S09]  /*11b00*/  HMMA.16816.F32 R28, R172.reuse, R148, R28 ;  /* 0x00000094ac1c723c */ /* 0x042ff2000000181c */
[----:B------:R-:W1:Y:S01]  /*11b10*/  MUFU.EX2 R2, R187 ;  /* 0x000000bb00027308 */ /* 0x000e620000000800 */
[C---:B------:R-:W-:Y:S01]  /*11b20*/  HMMA.16816.F32 R32, R172.reuse, R150, R32 ;  /* 0x00000096ac20723c */ /* 0x040fe20000001820 */
[----:B------:R-:W3:Y:S02]  /*11b30*/  LDSM.16.MT88.4 R148, [R197] ;  /* 0x00000000c594783b */ /* 0x000ee40000004200 */
[--C-:B--2---:R-:W-:Y:S06]  /*11b40*/  FFMA.FTZ R0, R180, c[0x0][0x2d0], -R8.reuse ;  /* 0x0000b400b4007a23 */ /* 0x104fec0000010808 */
[----:B------:R-:W-:Y:S10]  /*11b50*/  MUFU.EX2 R180, R193 ;  /* 0x000000c100b47308 */ /* 0x000ff40000000800 */
[----:B------:R2:W4:Y:S01]  /*11b60*/  MUFU.EX2 R160, R0 ;  /* 0x0000000000a07308 */ /* 0x0005220000000800 */
[C---:B---3--:R-:W-:Y:S03]  /*11b70*/  HMMA.16816.F32 R36, R172.reuse, R148, R36 ;  /* 0x00000094ac24723c */ /* 0x048fe60000001824 */
[--C-:B--2---:R-:W-:Y:S05]  /*11b80*/  FFMA.FTZ R0, R179, c[0x0][0x2d0], -R8.reuse ;  /* 0x0000b400b3007a23 */ /* 0x104fea0000010808 */
[C---:B------:R-:W-:Y:S01]  /*11b90*/  HMMA.16816.F32 R40, R172.reuse, R150, R40 ;  /* 0x00000096ac28723c */ /* 0x040fe20000001828 */
[----:B------:R-:W2:Y:S01]  /*11ba0*/  LDSM.16.MT88.4 R148, [R147+0x1800] ;  /* 0x001800009394783b */ /* 0x000ea20000004200 */
[----:B------:R3:W-:Y:S02]  /*11bb0*/  MUFU.EX2 R9, R0 ;  /* 0x0000000000097308 */ /* 0x0007e40000000800 */
[----:B---3--:R-:W-:Y:S08]  /*11bc0*/  FFMA.FTZ R0, R176, c[0x0][0x2d0], -R8 ;  /* 0x0000b400b0007a23 */ /* 0x008ff00000010808 */
[----:B------:R1:W3:Y:S01]  /*11bd0*/  MUFU.EX2 R179, R0 ;  /* 0x0000000000b37308 */ /* 0x0002e20000000800 */
[C---:B--2---:R-:W-:Y:S08]  /*11be0*/  HMMA.16816.F32 R44, R172.reuse, R148, R44 ;  /* 0x00000094ac2c723c */ /* 0x044ff0000000182c */
[C---:B------:R-:W-:Y:S01]  /*11bf0*/  HMMA.16816.F32 R48, R172.reuse, R150, R48 ;  /* 0x00000096ac30723c */ /* 0x040fe20000001830 */
[----:B------:R-:W2:Y:S03]  /*11c00*/  LDSM.16.MT88.4 R148, [R196+0x1800] ;  /* 0x00180000c494783b */ /* 0x000ea60000004200 */
[----:B-1----:R-:W-:Y:S02]  /*11c10*/  FADD.FTZ R0, R2, R183 ;  /* 0x000000b702007221 */ /* 0x002fe40000010000 */
[----:B------:R-:W1:Y:S02]  /*11c20*/  MUFU.EX2 R183, R191 ;  /* 0x000000bf00b77308 */ /* 0x000e640000000800 */
[C---:B------:R-:W-:Y:S04]  /*11c30*/  FADD.FTZ R161, R156.reuse, R0 ;  /* 0x000000009ca17221 */ /* 0x040fe80000010000 */
        /* <DEDUP_REMOVED lines=34> */
[----:B----4-:R-:W-:Y:S01]  /*11e60*/  F2FP.PACK_AB R149, R160, R162 ;  /* 0x000000a2a095723e */ /* 0x010fe200000000ff */
[----:B------:R-:W-:Y:S02]  /*11e70*/  FADD.FTZ R2, R158, R0 ;  /* 0x000000009e027221 */ /* 0x000fe40000010000 */
[----:B------:R-:W-:Y:S01]  /*11e80*/  F2FP.PACK_AB R150, R184, R185 ;  /* 0x000000b9b896723e */ /* 0x000fe200000000ff */
[----:B------:R-:W-:Y:S01]  /*11e90*/  LDSM.16.MT88.4 R156, [R197+0x5000] ;  /* 0x00500000c59c783b */ /* 0x000fe20000004200 */
[----:B---3--:R-:W-:Y:S03]  /*11ea0*/  F2FP.PACK_AB R151, R179, R9 ;  /* 0x00000009b397723e */ /* 0x008fe600000000ff */
[----:B------:R-:W-:Y:S01]  /*11eb0*/  F2FP.PACK_AB R172, R181, R180 ;  /* 0x000000b4b5ac723e */ /* 0x000fe200000000ff */
[----:B------:R-:W-:Y:S01]  /*11ec0*/  FADD.FTZ R2, R162, R2 ;  /* 0x00000002a2027221 */ /* 0x000fe20000010000 */
[----:B-1----:R-:W-:Y:S01]  /*11ed0*/  F2FP.PACK_AB R174, R186, R183 ;  /* 0x000000b7baae723e */ /* 0x002fe200000000ff */
[----:B------:R-:W-:Y:S01]  /*11ee0*/  FFMA.FTZ R0, R177, c[0x0][0x2d0], -R8 ;  /* 0x0000b400b1007a23 */ /* 0x000fe20000010808 */
[C---:B------:R-:W-:Y:S03]  /*11ef0*/  HMMA.16816.F32 R12, R148.reuse, R152, R12 ;  /* 0x00000098940c723c */ /* 0x040fe6000000180c */
[----:B------:R1:W-:Y:S02]  /*11f00*/  MUFU.EX2 R177, R0 ;  /* 0x0000000000b17308 */ /* 0x0003e40000000800 */
[----:B------:R-:W-:Y:S03]  /*11f10*/  FADD.FTZ R2, R160, R2 ;  /* 0x00000002a0027221 */ /* 0x000fe60000010000 */
[C---:B------:R-:W-:Y:S01]  /*11f20*/  HMMA.16816.F32 R16, R148.reuse, R154, R16 ;  /* 0x0000009a9410723c */ /* 0x040fe20000001810 */
[----:B------:R-:W2:Y:S03]  /*11f30*/  LDSM.16.MT88.4 R152, [R196+0x800] ;  /* 0x00080000c498783b */ /* 0x000ea60000004200 */
[----:B------:R-:W-:Y:S01]  /*11f40*/  FADD.FTZ R2, R9, R2 ;  /* 0x0000000209027221 */ /* 0x000fe20000010000 */
[----:B------:R-:W-:Y:S03]  /*11f50*/  MOV R9, R4 ;  /* 0x0000000400097202 */ /* 0x000fe60000000f00 */
[----:B------:R-:W-:Y:S04]  /*11f60*/  FADD.FTZ R2, R179, R2 ;  /* 0x00000002b3027221 */ /* 0x000fe80000010000 */
[--C-:B-1----:R-:W-:Y:S04]  /*11f70*/  FFMA.FTZ R0, R178, c[0x0][0x2d0], -R8.reuse ;  /* 0x0000b400b2007a23 */ /* 0x102fe80000010808 */
[----:B------:R-:W1:Y:S01]  /*11f80*/  MUFU.EX2 R178, R0 ;  /* 0x0000000000b27308 */ /* 0x000e620000000800 */
[C---:B--2---:R-:W-:Y:S03]  /*11f90*/  HMMA.16816.F32 R20, R148.reuse, R152, R20 ;  /* 0x000000989414723c */ /* 0x044fe60000001814 */
[----:B-1----:R-:W-:Y:S01]  /*11fa0*/  F2FP.PACK_AB R173, R178, R177 ;  /* 0x000000b1b2ad723e */ /* 0x002fe200000000ff */
[--C-:B------:R-:W-:Y:S04]  /*11fb0*/  FFMA.FTZ R0, R182, c[0x0][0x2d0], -R8.reuse ;  /* 0x0000b400b6007a23 */ /* 0x100fe80000010808 */
[C---:B------:R-:W-:Y:S01]  /*11fc0*/  HMMA.16816.F32 R24, R148.reuse, R154, R24 ;  /* 0x0000009a9418723c */ /* 0x040fe20000001818 */
[----:B------:R-:W1:Y:S01]  /*11fd0*/  LDSM.16.MT88.4 R152, [R198+0x800] ;  /* 0x00080000c698783b */ /* 0x000e620000004200 */
[----:B------:R2:W-:Y:S02]  /*11fe0*/  MUFU.EX2 R176, R0 ;  /* 0x0000000000b07308 */ /* 0x0005e40000000800 */
[----:B------:R-:W-:Y:S02]  /*11ff0*/  FFMA.FTZ R8, R7, c[0x0][0x2d0], -R8 ;  /* 0x0000b40007087a23 */ /* 0x000fe40000010808 */
[----:B------:R-:W-:Y:S06]  /*12000*/  FADD.FTZ R7, R177, R2 ;  /* 0x00000002b1077221 */ /* 0x000fec0000010000 */
[----:B------:R-:W3:Y:S01]  /*12010*/  MUFU.EX2 R8, R8 ;  /* 0x0000000800087308 */ /* 0x000ee20000000800 */
[----:B--2---:R-:W-:Y:S04]  /*12020*/  FADD.FTZ R0, R185, R161 ;  /* 0x000000a1b9007221 */ /* 0x004fe80000010000 */
[----:B------:R-:W-:Y:S04]  /*12030*/  FADD.FTZ R0, R184, R0 ;  /* 0x00000000b8007221 */ /* 0x000fe80000010000 */
[----:B------:R-:W-:Y:S01]  /*12040*/  FADD.FTZ R0, R180, R0 ;  /* 0x00000000b4007221 */ /* 0x000fe20000010000 */
[----:B---3--:R-:W-:Y:S03]  /*12050*/  F2FP.PACK_AB R175, R8, R176 ;  /* 0x000000b008af723e */ /* 0x008fe600000000ff */
[----:B------:R-:W-:Y:S01]  /*12060*/  FADD.FTZ R2, R181, R0 ;  /* 0x00000000b5027221 */ /* 0x000fe20000010000 */
[C---:B-1----:R-:W-:Y:S03]  /*12070*/  HMMA.16816.F32 R28, R148.reuse, R152, R28 ;  /* 0x00000098941c723c */ /* 0x042fe6000000181c */
[----:B------:R-:W-:Y:S02]  /*12080*/  FADD.FTZ R0, R178, R7 ;  /* 0x00000007b2007221 */ /* 0x000fe40000010000 */
[----:B------:R-:W-:Y:S02]  /*12090*/  FADD.FTZ R2, R183, R2 ;  /* 0x00000002b7027221 */ /* 0x000fe40000010000 */
[----:B------:R-:W-:Y:S01]  /*120a0*/  FADD.FTZ R0, R176, R0 ;  /* 0x00000000b0007221 */ /* 0x000fe20000010000 */
[C---:B------:R-:W-:Y:S01]  /*120b0*/  HMMA.16816.F32 R32, R148.reuse, R154, R32 ;  /* 0x0000009a9420723c */ /* 0x040fe20000001820 */
[----:B------:R-:W1:Y:S03]  /*120c0*/  LDSM.16.MT88.4 R152, [R197+0x800] ;  /* 0x00080000c598783b */ /* 0x000e660000004200 */
[----:B------:R-:W-:Y:S01]  /*120d0*/  FADD.FTZ R230, R8, R0 ;  /* 0x0000000008e67221 */ /* 0x000fe20000010000 */
[----:B------:R-:W-:Y:S01]  /*120e0*/  IADD3 R0, R221, -0x1, RZ ;  /* 0xffffffffdd007810 */ /* 0x000fe20007ffe0ff */
[----:B------:R-:W-:Y:S01]  /*120f0*/  FADD.FTZ R229, R186, R2 ;  /* 0x00000002bae57221 */ /* 0x000fe20000010000 */
[----:B------:R-:W-:Y:S02]  /*12100*/  MOV R8, R3 ;  /* 0x0000000300087202 */ /* 0x000fe40000000f00 */
[----:B------:R-:W-:Y:S01]  /*12110*/  MOV R221, R0 ;  /* 0x0000000000dd7202 */ /* 0x000fe20000000f00 */
        /* <DEDUP_REMOVED lines=85> */
[----:B------:R-:W-:Y:S06]  /*12670*/  @!UPT UIADD3 URZ, URZ, URZ, URZ ;  /* 0x0000003f3f3ff290 */ /* 0x000fec000fffe03f */
[----:B------:R-:W-:Y:S01]  /*12680*/  IMAD.SHL.U32 R194, R194, 0x80, RZ ;  /* 0x00000080c2c27824 */ /* 0x000fe200078e00ff */
[----:B------:R-:W-:Y:S01]  /*12690*/  MOV R9, R4 ;  /* 0x0000000400097202 */ /* 0x000fe20000000f00 */
[----:B------:R-:W-:Y:S01]  /*126a0*/  IMAD.MOV.U32 R8, RZ, RZ, R3 ;  /* 0x000000ffff087224 */ /* 0x000fe200078e0003 */
[----:B------:R-:W-:-:S07]  /*126b0*/  MOV R221, R0 ;  /* 0x0000000000dd7202 */ /* 0x000fce0000000f00 */
.L_x_1921:
[----:B------:R-:W-:Y:S01]  /*126c0*/  LOP3.LUT P0, RZ, R215, 0x40, RZ, 0xc0, !PT ;  /* 0x00000040d7ff7812 */ /* 0x000fe2000780c0ff */
[----:B------:R-:W2:Y:S01]  /*126d0*/  LDL R2, [R1+0x58] ;  /* 0x0000580001027983 */ /* 0x000ea20000100800 */
[----:B------:R-:W-:-:S11]  /*126e0*/  IADD3 R194, R194, 0x7f, RZ ;  /* 0x0000007fc2c27810 */ /* 0x000fd60007ffe0ff */
[----:B------:R-:W-:-:S05]  /*126f0*/  @P0 IMAD.HI.U32 R0, R194, c[0x0][0x2c8], RZ ;  /* 0x0000b200c2000a27 */ /* 0x000fca00078e00ff */
[----:B------:R-:W-:Y:S02]  /*12700*/  @P0 SHF.R.U32.HI R194, RZ, c[0x0][0x2cc], R0 ;  /* 0x0000b300ffc20a19 */ /* 0x000fe40000011600 */
[----:B------:R-:W3:Y:S01]  /*12710*/  LDL R0, [R1+0x64] ;  /* 0x0000640001007983 */ /* 0x000ee20000100800 */
[----:B------:R-:W-:-:S05]  /*12720*/  IMAD.MOV.U32 R244, RZ, RZ, c[0x0][0x32c] ;  /* 0x0000cb00fff47624 */ /* 0x000fca00078e00ff */
[----:B------:R-:W-:Y:S02]  /*12730*/  ISETP.GE.AND P0, PT, R244, 0x1, PT ;  /* 0x00000001f400780c */ /* 0x000fe40003f06270 */
[----:B------:R-:W-:-:S11]  /*12740*/  LOP3.LUT R215, R215, 0xffffffbf, RZ, 0xc0, !PT ;  /* 0xffffffbfd7d77812 */ /* 0x000fd600078ec0ff */
[----:B------:R-:W-:Y:S02]  /*12750*/  @P0 LOP3.LUT R215, R215, 0x40, RZ, 0xfc, !PT ;  /* 0x00000040d7d70812 */ /* 0x000fe400078efcff */
[----:B---3--:R-:W-:-:S05]  /*12760*/  IADD3 R194, R194, 0x1, R0 ;  /* 0x00000001c2c27810 */ /* 0x008fca0007ffe000 */
[----:B--2---:R-:W-:-:S05]  /*12770*/  IMAD.IADD R194, R194, 0x1, -R2 ;  /* 0x00000001c2c27824 */ /* 0x004fca00078e0a02 */
[----:B------:R-:W-:Y:S01]  /*12780*/  IADD3 R2, R194, -c[0x0][0x324], RZ ;  /* 0x8000c900c2027a10 */ /* 0x000fe20007ffe0ff */
[----:B------:R-:W-:Y:S05]  /*12790*/  @!P0 BRA `(.L_x_1935) ;  /* 0x0000010000008947 */ /* 0x000fea0003800000 */
[----:B------:R-:W-:Y:S01]  /*127a0*/  MOV R0, R194 ;  /* 0x000000c200007202 */ /* 0x000fe20000000f00 */
        /* <DEDUP_REMOVED lines=9> */
.L_x_1937:
[----:B------:R-:W-:-:S13]  /*12840*/  ISETP.NE.AND P0, PT, R244, 0x1, PT ;  /* 0x00000001f400780c */ /* 0x000fda0003f05270 */
[----:B------:R-:W-:-:S05]  /*12850*/  @P0 IMAD.HI.U32 R3, R0, c[0x0][0x330], RZ ;  /* 0x0000cc0000030a27 */ /* 0x000fca00078e00ff */
[----:B------:R-:W-:Y:S02]  /*12860*/  @P0 SHF.R.U32.HI R0, RZ, c[0x0][0x334], R3 ;  /* 0x0000cd00ff000a19 */ /* 0x000fe40000011603 */
.L_x_1938:
[----:B------:R-:W-:Y:S05]  /*12870*/  BSYNC B0 ;  /* 0x0000000000007941 */ /* 0x000fea0003800000 */
.L_x_1936:
[----:B------:R-:W-:-:S05]  /*12880*/  IMAD R0, R0, c[0x0][0x32c], RZ ;  /* 0x0000cb0000007a24 */ /* 0x000fca00078e02ff */
[----:B------:R-:W-:-:S04]  /*12890*/  IMNMX R2, R2, R0, !PT ;  /* 0x0000000002027217 */ /* 0x000fc80007800200 */
.L_x_1935:
[----:B------:R-:W-:-:S05]  /*128a0*/  IADD3 R2, R2, 0x2f, RZ ;  /* 0x0000002f02027810 */ /* 0x000fca0007ffe0ff */
[----:B------:R-:W-:-:S05]  /*128b0*/  IMAD.HI R2, R2, 0x2aaaaaab, RZ ;  /* 0x2aaaaaab02027827 */ /* 0x000fca00078e02ff */
[----:B------:R-:W-:-:S04]  /*128c0*/  SHF.R.U32.HI R194, RZ, 0x1f, R2 ;  /* 0x0000001fffc27819 */ /* 0x000fc80000011602 */
[----:B------:R-:W-:-:S04]  /*128d0*/  LEA.HI.SX32 R194, R2, R194, 0x1d ;  /* 0x000000c202c27211 */ /* 0x000fc800078feaff */
[----:B------:R-:W-:-:S04]  /*128e0*/  IMNMX R194, R235, R194, !PT ;  /* 0x000000c2ebc27217 */ /* 0x000fc80007800200 */
[----:B------:R-:W-:-:S13]  /*128f0*/  ISETP.GE.AND P0, PT, R221, R194, PT ;  /* 0x000000c2dd00720c */ /* 0x000fda0003f06270 */
[----:B------:R-:W-:Y:S05]  /*12900*/  @!P0 BRA `(.L_x_1939) ;  /* 0x00002ea000008947 */ /* 0x000fea0003800000 */
.L_x_1944:
[----:B------:R-:W-:Y:S04]  /*12910*/  DEPBAR.LE SB0, 0x0 ;  /* 0x000080000000791a */ /* 0x000fe80000000000 */
[----:B------:R-:W-:Y:S01]  /*12920*/  WARPSYNC 0xffffffff ;  /* 0xffffffff00007948 */ /* 0x000fe20003800000 */
[----:B------:R-:W-:Y:S01]  /*12930*/  BAR.SYNC.DEFER_BLOCKING 0x0 ;  /* 0x0000000000007b1d */ /* 0x000fe20000010000 */
[----:B------:R-:W-:Y:S01]  /*12940*/  ISETP.GT.AND P0, PT, R235, R221, PT ;  /* 0x000000ddeb00720c */ /* 0x000fe20003f04270 */
[----:B------:R-:W-:Y:S01]  /*12950*/  IMAD.MOV.U32 R2, RZ, RZ, R9 ;  /* 0x000000ffff027224 */ /* 0x000fe200078e0009 */
        /* <DEDUP_REMOVED lines=33> */
[----:B------:R-:W-:Y:S01]  /*12b70*/  IADD3.X R4, R0, RZ, R228, P1, P0 ;  /* 0x000000ff00047210 */ /* 0x000fe20000fe04e4 */
[----:B------:R-:W-:Y:S01]  /*12b80*/  @!P2 IMAD.MOV.U32 R13, RZ, RZ, c[0x0][0x20c] ;  /* 0x00008300ff0da624 */ /* 0x000fe200078e00ff */
[C---:B-----5:R-:W-:Y:S04]  /*12b90*/  LEA R14, P0, R3.reuse, c[0x0][0x1f8], 0x1 ;  /* 0x00007e00030e7a11 */ /* 0x060fe800078008ff */
[----:B------:R-:W-:Y:S01]  /*12ba0*/  LEA.HI.X R15, R3, c[0x0][0x1fc], R4, 0x1, P0 ;  /* 0x00007f00030f7a11 */ /* 0x000fe200000f0c04 */
[----:B------:R-:W-:Y:S01]  /*12bb0*/  @!P2 IMAD.MOV.U32 R3, RZ, RZ, c[0x0][0x208] ;  /* 0x00008200ff03a624 */ /* 0x000fe200078e00ff */
[----:B------:R-:W-:Y:S03]  /*12bc0*/  IADD3 R4, P1, P0, R12, 0x80, R226 ;  /* 0x000000800c047810 */ /* 0x000fe6000783e0e2 */
[----:B------:R5:W-:Y:S02]  /*12bd0*/  LDGSTS.E.BYPASS.LTC128B.128 [R220+0x5880], [R14.64], !P6 ;  /* 0x058800000edc7fae */ /* 0x000be4000f101d4c */
[----:B-----5:R-:W-:Y:S02]  /*12be0*/  IADD3.X R15, R0, RZ, R228, P1, P0 ;  /* 0x000000ff000f7210 */ /* 0x020fe40000fe04e4 */
        /* <DEDUP_REMOVED lines=30> */
.L_x_1941:
[----:B------:R-:W-:Y:S05]  /*12dd0*/  BSYNC B0 ;  /* 0x0000000000007941 */ /* 0x000fea0003800000 */
.L_x_1940:
        /* <DEDUP_REMOVED lines=175> */
[----:B------:R-:W1:Y:S10]  /*138d0*/  MUFU.TANH R181, R19 ;  /* 0x0000001300b57308 */ /* 0x000e740000002400 */
[----:B------:R5:W1:Y:S10]  /*138e0*/  MUFU.TANH R173, R20 ;  /* 0x0000001400ad7308 */ /* 0x000a740000002400 */
[----:B------:R1:W1:Y:S01]  /*138f0*/  MUFU.TANH R172, R21 ;  /* 0x0000001500ac7308 */ /* 0x0002620000002400 */
[C---:B----4-:R-:W-:Y:S09]  /*13900*/  HMMA.16816.F32 R28, R184.reuse, R12, R28 ;  /* 0x0000000cb81c723c */ /* 0x050ff2000000181c */
[----:B------:R4:W2:Y:S01]  /*13910*/  MUFU.TANH R180, R22 ;  /* 0x0000001600b47308 */ /* 0x0008a20000002400 */
[----:B------:R-:W-:Y:S09]  /*13920*/  HMMA.16816.F32 R32, R184, R14, R32 ;  /* 0x0000000eb820723c */ /* 0x000ff20000001820 */
[----:B------:R2:W2:Y:S05]  /*13930*/  MUFU.TANH R175, R23 ;  /* 0x0000001700af7308 */ /* 0x0004aa0000002400 */
[----:B-----5:R-:W-:Y:S02]  /*13940*/  FMUL.FTZ R20, R28, c[0x0][0x320] ;  /* 0x0000c8001c147a20 */ /* 0x020fe40000410000 */
[----:B------:R-:W-:Y:S02]  /*13950*/  FMUL.FTZ R18, R29, c[0x0][0x320] ;  /* 0x0000c8001d127a20 */ /* 0x000fe40000410000 */
[----:B-1----:R-:W-:Y:S02]  /*13960*/  FMUL.FTZ R21, R30, c[0x0][0x320] ;  /* 0x0000c8001e157a20 */ /* 0x002fe40000410000 */
[----:B------:R-:W1:Y:S01]  /*13970*/  MUFU.TANH R20, R20 ;  /* 0x0000001400147308 */ /* 0x000e620000002400 */
[----:B----4-:R-:W-:Y:S02]  /*13980*/  FMUL.FTZ R22, R25, c[0x0][0x320] ;  /* 0x0000c80019167a20 */ /* 0x010fe40000410000 */
[----:B------:R-:W-:Y:S02]  /*13990*/  FMUL.FTZ R25, R26, c[0x0][0x320] ;  /* 0x0000c8001a197a20 */ /* 0x000fe40000410000 */
[----:B------:R-:W-:Y:S02]  /*139a0*/  FMUL.FTZ R19, R31, c[0x0][0x320] ;  /* 0x0000c8001f137a20 */ /* 0x000fe40000410000 */
[----:B------:R-:W-:Y:S02]  /*139b0*/  FMUL.FTZ R17, R32, c[0x0][0x320] ;  /* 0x0000c80020117a20 */ /* 0x000fe40000410000 */
[----:B------:R-:W-:Y:S01]  /*139c0*/  FMUL.FTZ R16, R33, c[0x0][0x320] ;  /* 0x0000c80021107a20 */ /* 0x000fe20000410000 */
[----:B------:R-:W4:Y:S01]  /*139d0*/  MUFU.TANH R22, R22 ;  /* 0x0000001600167308 */ /* 0x000f220000002400 */
[----:B--2---:R-:W-:Y:S02]  /*139e0*/  FMUL.FTZ R23, R24, c[0x0][0x320] ;  /* 0x0000c80018177a20 */ /* 0x004fe40000410000 */
[----:B------:R-:W-:Y:S02]  /*139f0*/  FMUL.FTZ R24, R27, c[0x0][0x320] ;  /* 0x0000c8001b187a20 */ /* 0x000fe40000410000 */
[----:B------:R-:W-:Y:S02]  /*13a00*/  FMUL.FTZ R7, R34, c[0x0][0x320] ;  /* 0x0000c80022077a20 */ /* 0x000fe40000410000 */
[----:B------:R-:W-:Y:S03]  /*13a10*/  FMUL.FTZ R0, R35, c[0x0][0x320] ;  /* 0x0000c80023007a20 */ /* 0x000fe60000410000 */
[----:B------:R-:W2:Y:S10]  /*13a20*/  MUFU.TANH R23, R23 ;  /* 0x0000001700177308 */ /* 0x000eb40000002400 */
        /* <DEDUP_REMOVED lines=10> */
[----:B-1234-:R-:W-:Y:S02]  /*13ad0*/  IADD3 R0, R221, -0x1, RZ ;  /* 0xffffffffdd007810 */ /* 0x01efe40007ffe0ff */
        /* <DEDUP_REMOVED lines=9> */
[----:B------:R-:W-:Y:S01]  /*13b70*/  IMAD R0, R0, 0x30, RZ ;  /* 0x0000003000007824 */ /* 0x000fe200078e02ff */
[-C--:B------:R-:W-:Y:S03]  /*13b80*/  @P1 IADD3 R4, P2, R224, R12.reuse, RZ ;  /* 0x0000000ce0041210 */ /* 0x080fe60007f5e0ff */
[----:B------:R-:W-:Y:S04]  /*13b90*/  IMAD.IADD R0, R13, 0x1, R0 ;  /* 0x000000010d007824 */ /* 0x000fe800078e0200 */
        /* <DEDUP_REMOVED lines=9> */
[C---:B-1----:R-:W-:Y:S04]  /*13c30*/  @P1 LEA R14, P2, R4.reuse, c[0x0][0x1c8], 0x1 ;  /* 0x00007200040e1a11 */ /* 0x042fe800078408ff */
[----:B------:R-:W-:Y:S02]  /*13c40*/  @P1 LEA.HI.X R15, R4, c[0x0][0x1cc], R13, 0x1, P2 ;  /* 0x00007300040f1a11 */ /* 0x000fe400010f0c0d */
[----:B------:R-:W-:Y:S03]  /*13c50*/  @P1 IADD3 R4, P3, P2, R12, 0x80, R224 ;  /* 0x000000800c041810 */ /* 0x000fe60007a7e0e0 */
[----:B------:R1:W-:Y:S01]  /*13c60*/  @P1 LDGSTS.E.BYPASS.LTC128B.128 [R220+0xb880], [R14.64], !P6 ;  /* 0x0b8800000edc1fae */ /* 0x0003e2000f101d4c */
[----:B------:R-:W-:Y:S02]  /*13c70*/  @P1 IADD3.X R13, R0, RZ, R222, P3, P2 ;  /* 0x000000ff000d1210 */ /* 0x000fe40001fe44de */
[C---:B-1----:R-:W-:Y:S04]  /*13c80*/  @P1 LEA R14, P2, R4.reuse, c[0x0][0x1c8], 0x1 ;  /* 0x00007200040e1a11 */ /* 0x042fe800078408ff */
[----:B------:R-:W-:Y:S02]  /*13c90*/  @P1 LEA.HI.X R15, R4, c[0x0][0x1cc], R13, 0x1, P2 ;  /* 0x00007300040f1a11 */ /* 0x000fe400010f0c0d */
[----:B------:R-:W-:Y:S03]  /*13ca0*/  @P1 IADD3 R4, P3, P2, R12, 0xc0, R224 ;  /* 0x000000c00c041810 */ /* 0x000fe60007a7e0e0 */
[----:B------:R1:W-:Y:S01]  /*13cb0*/  @P1 LDGSTS.E.BYPASS.LTC128B.128 [R220+0xd080], [R14.64], !P5 ;  /* 0x0d0800000edc1fae */ /* 0x0003e2000e901d4c */
[--C-:B------:R-:W-:Y:S02]  /*13cc0*/  @P1 IADD3.X R13, R0, RZ, R222.reuse, P3, P2 ;  /* 0x000000ff000d1210 */ /* 0x100fe40001fe44de */
[----:B------:R-:W-:Y:S02]  /*13cd0*/  LOP3.LUT P3, RZ, R215, 0x800, RZ, 0xc0, !PT ;  /* 0x00000800d7ff7812 */ /* 0x000fe4000786c0ff */
[C---:B-1----:R-:W-:Y:S04]  /*13ce0*/  @P1 LEA R14, P2, R4.reuse, c[0x0][0x1c8], 0x1 ;  /* 0x00007200040e1a11 */ /* 0x042fe800078408ff */
        /* <DEDUP_REMOVED lines=23> */
[C---:B------:R-:W-:Y:S04]  /*13e60*/  @P0 LEA R12, P1, R4.reuse, c[0x0][0x1c8], 0x1 ;  /* 0x00007200040c0a11 */ /* 0x040fe800078208ff */
[----:B------:R-:W-:Y:S05]  /*13e70*/  @P0 LEA.HI.X R13, R4, c[0x0][0x1cc], R0, 0x1, P1 ;  /* 0x00007300040d0a11 */ /* 0x000fea00008f0c00 */
[----:B------:R1:W-:Y:S04]  /*13e80*/  @P0 LDGSTS.E.BYPASS.LTC128B.128 [R223+0xf880], [R12.64], !P4 ;  /* 0x0f8800000cdf0fae */ /* 0x0003e8000e101d4c */
.L_x_1943:
[----:B--234-:R-:W-:Y:S05]  /*13e90*/  BSYNC B0 ;  /* 0x0000000000007941 */ /* 0x01cfea0003800000 */
.L_x_1942:
[----:B------:R-:W-:Y:S01]  /*13ea0*/  FMNMX.FTZ R9, R179, R9, !PT ;  /* 0x00000009b3097209 */ /* 0x000fe20007810000 */
[----:B------:R-:W0:Y:S01]  /*13eb0*/  LDGDEPBAR ;  /* 0x00000000000079af */ /* 0x000e220000000000 */
[C---:B------:R-:W-:Y:S02]  /*13ec0*/  ISETP.GT.AND P0, PT, R221.reuse, R194, PT ;  /* 0x000000c2dd00720c */ /* 0x040fe40003f04270 */
[----:B------:R-:W-:Y:S02]  /*13ed0*/  FMNMX.FTZ R9, R178, R9, !PT ;  /* 0x00000009b2097209 */ /* 0x000fe40007810000 */
[----:B------:R-:W-:Y:S02]  /*13ee0*/  IADD3 R221, R221, -0x1, RZ ;  /* 0xffffffffdddd7810 */ /* 0x000fe40007ffe0ff */
[----:B------:R-:W-:Y:S04]  /*13ef0*/  FMNMX.FTZ R9, R177, R9, !PT ;  /* 0x00000009b1097209 */ /* 0x000fe80007810000 */
        /* <DEDUP_REMOVED lines=17> */
[----:B------:R1:W2:Y:S01]  /*14010*/  MUFU.EX2 R4, R0 ;  /* 0x0000000000047308 */ /* 0x0002a20000000800 */
        /* <DEDUP_REMOVED lines=11> */
[----:B------:R-:W3:Y:S01]  /*140d0*/  MUFU.EX2 R13, R13 ;  /* 0x0000000d000d7308 */ /* 0x000ee20000000800 */
[----:B-1----:R-:W-:Y:S02]  /*140e0*/  FFMA.FTZ R0, R176, c[0x0][0x2d0], -R2 ;  /* 0x0000b400b0007a23 */ /* 0x002fe40000010802 */
[C---:B--2---:R-:W-:Y:S02]  /*140f0*/  FMUL.FTZ R32, R4.reuse, R148 ;  /* 0x0000009404207220 */ /* 0x044fe40000410000 */
[C---:B------:R-:W-:Y:S05]  /*14100*/  FMUL.FTZ R33, R4.reuse, R149 ;  /* 0x0000009504217220 */ /* 0x040fea0000410000 */
[----:B------:R1:W-:Y:S01]  /*14110*/  MUFU.EX2 R174, R0 ;  /* 0x0000000000ae7308 */ /* 0x0003e20000000800 */
[C---:B------:R-:W-:Y:S02]  /*14120*/  FMUL.FTZ R20, R4.reuse, R160 ;  /* 0x000000a004147220 */ /* 0x040fe40000410000 */
[C---:B------:R-:W-:Y:S02]  /*14130*/  FMUL.FTZ R16, R4.reuse, R164 ;  /* 0x000000a404107220 */ /* 0x040fe40000410000 */
[C---:B------:R-:W-:Y:S02]  /*14140*/  FMUL.FTZ R17, R4.reuse, R165 ;  /* 0x000000a504117220 */ /* 0x040fe40000410000 */
[C---:B------:R-:W-:Y:S02]  /*14150*/  FMUL.FTZ R28, R4.reuse, R152 ;  /* 0x00000098041c7220 */ /* 0x040fe40000410000 */
[C---:B------:R-:W-:Y:S01]  /*14160*/  FMUL.FTZ R29, R4.reuse, R153 ;  /* 0x00000099041d7220 */ /* 0x040fe20000410000 */
[----:B------:R-:W2:Y:S01]  /*14170*/  MUFU.EX2 R12, R12 ;  /* 0x0000000c000c7308 */ /* 0x000ea20000000800 */
[C---:B------:R-:W-:Y:S02]  /*14180*/  FMUL.FTZ R36, R4.reuse, R36 ;  /* 0x0000002404247220 */ /* 0x040fe40000410000 */
[C---:B------:R-:W-:Y:S01]  /*14190*/  FMUL.FTZ R37, R4.reuse, R37 ;  /* 0x0000002504257220 */ /* 0x040fe20000410000 */
[C---:B---3--:R-:W-:Y:S01]  /*141a0*/  F2FP.PACK_AB R172, R13.reuse, R14 ;  /* 0x0000000e0dac723e */ /* 0x048fe200000000ff */
[C---:B------:R-:W-:Y:S02]  /*141b0*/  FMUL.FTZ R40, R4.reuse, R40 ;  /* 0x0000002804287220 */ /* 0x040fe40000410000 */
[C---:B------:R-:W-:Y:S02]  /*141c0*/  FMUL.FTZ R41, R4.reuse, R41 ;  /* 0x0000002904297220 */ /* 0x040fe40000410000 */
[C---:B------:R-:W-:Y:S02]  /*141d0*/  FMUL.FTZ R44, R4.reuse, R44 ;  /* 0x0000002c042c7220 */ /* 0x040fe40000410000 */
[C---:B------:R-:W-:Y:S02]  /*141e0*/  FMUL.FTZ R45, R4.reuse, R45 ;  /* 0x0000002d042d7220 */ /* 0x040fe40000410000 */
[C---:B------:R-:W-:Y:S02]  /*141f0*/  FMUL.FTZ R48, R4.reuse, R48 ;  /* 0x0000003004307220 */ /* 0x040fe40000410000 */
[C---:B-1----:R-:W-:Y:S02]  /*14200*/  FFMA.FTZ R0, R4.reuse, R229, R14 ;  /* 0x000000e504007223 */ /* 0x042fe4000001000e */
[C---:B------:R-:W-:Y:S02]  /*14210*/  FMUL.FTZ R49, R4.reuse, R49 ;  /* 0x0000003104317220 */ /* 0x040fe40000410000 */
[----:B------:R-:W-:Y:S02]  /*14220*/  FADD.FTZ R0, R13, R0 ;  /* 0x000000000d007221 */ /* 0x000fe40000010000 */
[C---:B------:R-:W-:Y:S02]  /*14230*/  FMUL.FTZ R52, R4.reuse, R52 ;  /* 0x0000003404347220 */ /* 0x040fe40000410000 */
[----:B------:R-:W-:Y:S02]  /*14240*/  FMUL.FTZ R53, R4, R53 ;  /* 0x0000003504357220 */ /* 0x000fe40000410000 */
[----:B--2---:R-:W-:Y:S02]  /*14250*/  FADD.FTZ R0, R12, R0 ;  /* 0x000000000c007221 */ /* 0x004fe40000010000 */
[----:B------:R-:W-:Y:S02]  /*14260*/  FMUL.FTZ R56, R4, R56 ;  /* 0x0000003804387220 */ /* 0x000fe40000410000 */
[----:B------:R-:W-:Y:S01]  /*14270*/  FADD.FTZ R187, R174, R0 ;  /* 0x00000000aebb7221 */ /* 0x000fe20000010000 */
[----:B------:R-:W-:Y:S01]  /*14280*/  FMNMX.FTZ R0, R183, R8, !PT ;  /* 0x00000008b7007209 */ /* 0x000fe20007810000 */
[----:B------:R-:W-:Y:S01]  /*14290*/  FMUL.FTZ R57, R4, R57 ;  /* 0x0000003904397220 */ /* 0x000fe20000410000 */
[----:B------:R-:W-:Y:S01]  /*142a0*/  F2FP.PACK_AB R174, R174, R12 ;  /* 0x0000000caeae723e */ /* 0x000fe200000000ff */
[----:B------:R-:W-:Y:S01]  /*142b0*/  FMUL.FTZ R60, R4, R60 ;  /* 0x0000003c043c7220 */ /* 0x000fe20000410000 */
[----:B------:R-:W-:Y:S01]  /*142c0*/  FMNMX.FTZ R0, R188, R0, !PT ;  /* 0x00000000bc007209 */ /* 0x000fe20007810000 */
[C---:B------:R-:W-:Y:S02]  /*142d0*/  FMUL.FTZ R61, R4.reuse, R61 ;  /* 0x0000003d043d7220 */ /* 0x040fe40000410000 */
[----:B------:R-:W-:Y:S01]  /*142e0*/  FMUL.FTZ R64, R4, R64 ;  /* 0x0000004004407220 */ /* 0x000fe20000410000 */
[----:B------:R-:W-:Y:S01]  /*142f0*/  FMNMX.FTZ R0, R182, R0, !PT ;  /* 0x00000000b6007209 */ /* 0x000fe20007810000 */
[C---:B------:R-:W-:Y:S02]  /*14300*/  FMUL.FTZ R65, R4.reuse, R65 ;  /* 0x0000004104417220 */ /* 0x040fe40000410000 */
[C---:B------:R-:W-:Y:S01]  /*14310*/  FMUL.FTZ R68, R4.reuse, R68 ;  /* 0x0000004404447220 */ /* 0x040fe20000410000 */
        /* <DEDUP_REMOVED lines=26> */
[C---:B------:R-:W-:Y:S02]  /*144c0*/  FMUL.FTZ R104, R4.reuse, R104 ;  /* 0x0000006804687220 */ /* 0x040fe40000410000 */
[----:B------:R-:W1:Y:S01]  /*144d0*/  SHFL.BFLY PT, R2, R0, 0x2, 0x1f ;  /* 0x0c401f0000027f89 */ /* 0x000e6200000e0000 */
        /* <DEDUP_REMOVED lines=12> */
[----:B-1----:R-:W-:Y:S01]  /*145a0*/  FMNMX.FTZ R0, R0, R2, !PT ;  /* 0x0000000200007209 */ /* 0x002fe20007810000 */
[C---:B------:R-:W-:Y:S02]  /*145b0*/  FMUL.FTZ R129, R4.reuse, R129 ;  /* 0x0000008104817220 */ /* 0x040fe40000410000 */
[C---:B------:R-:W-:Y:S02]  /*145c0*/  FMUL.FTZ R132, R4.reuse, R132 ;  /* 0x0000008404847220 */ /* 0x040fe40000410000 */
[----:B------:R-:W1:Y:S01]  /*145d0*/  SHFL.BFLY PT, R2, R0, 0x1, 0x1f ;  /* 0x0c201f0000027f89 */ /* 0x000e6200000e0000 */
[C---:B------:R-:W-:Y:S02]  /*145e0*/  FMUL.FTZ R133, R4.reuse, R133 ;  /* 0x0000008504857220 */ /* 0x040fe40000410000 */
[C---:B------:R-:W-:Y:S02]  /*145f0*/  FMUL.FTZ R136, R4.reuse, R136 ;  /* 0x0000008804887220 */ /* 0x040fe40000410000 */
[----:B------:R-:W-:Y:S01]  /*14600*/  FMUL.FTZ R137, R4, R137 ;  /* 0x0000008904897220 */ /* 0x000fe20000410000 */
        /* <DEDUP_REMOVED lines=11> */
[----:B------:R-:W-:Y:S01]  /*146c0*/  FMUL.FTZ R21, R4, R161 ;  /* 0x000000a104157220 */ /* 0x000fe20000410000 */
[----:B------:R-:W2:Y:S01]  /*146d0*/  MUFU.EX2 R13, R13 ;  /* 0x0000000d000d7308 */ /* 0x000ea20000000800 */
[--C-:B------:R-:W-:Y:S02]  /*146e0*/  FFMA.FTZ R177, R25, c[0x0][0x2d0], -R8.reuse ;  /* 0x0000b40019b17a23 */ /* 0x100fe40000010808 */
[--C-:B------:R-:W-:Y:S02]  /*146f0*/  FFMA.FTZ R183, R19, c[0x0][0x2d0], -R8.reuse ;  /* 0x0000b40013b77a23 */ /* 0x100fe40000010808 */
[--C-:B------:R-:W-:Y:S02]  /*14700*/  FFMA.FTZ R180, R180, c[0x0][0x2d0], -R8.reuse ;  /* 0x0000b400b4b47a23 */ /* 0x100fe40000010808 */
[--C-:B------:R-:W-:Y:S02]  /*14710*/  FFMA.FTZ R178, R24, c[0x0][0x2d0], -R8.reuse ;  /* 0x0000b40018b27a23 */ /* 0x100fe40000010808 */
[--C-:B------:R-:W-:Y:S01]  /*14720*/  FFMA.FTZ R189, R7, c[0x0][0x2d0], -R8.reuse ;  /* 0x0000b40007bd7a23 */ /* 0x100fe20000010808 */
[----:B------:R-:W3:Y:S01]  /*14730*/  MUFU.EX2 R12, R12 ;  /* 0x0000000c000c7308 */ /* 0x000ee20000000800 */
[----:B------:R-:W-:Y:S02]  /*14740*/  FFMA.FTZ R8, R3, c[0x0][0x2d0], -R8 ;  /* 0x0000b40003087a23 */ /* 0x000fe40000010808 */
[----:B------:R-:W-:Y:S02]  /*14750*/  FMUL.FTZ R25, R4, R157 ;  /* 0x0000009d04197220 */ /* 0x000fe40000410000 */
[C---:B-1----:R-:W-:Y:S02]  /*14760*/  FMUL.FTZ R34, R0.reuse, R150 ;  /* 0x0000009600227220 */ /* 0x042fe40000410000 */
[C---:B------:R-:W-:Y:S02]  /*14770*/  FMUL.FTZ R35, R0.reuse, R151 ;  /* 0x0000009700237220 */ /* 0x040fe40000410000 */
[----:B------:R-:W1:Y:S01]  /*14780*/  LDSM.16.MT88.4 R148, [R147] ;  /* 0x000000009394783b */ /* 0x000e620000004200 */
[----:B------:R-:W-:Y:S01]  /*14790*/  MUFU.EX2 R161, R181 ;  /* 0x000000b500a17308 */ /* 0x000fe20000000800 */
[C---:B------:R-:W-:Y:S02]  /*147a0*/  FMUL.FTZ R14, R0.reuse, R170 ;  /* 0x000000aa000e7220 */ /* 0x040fe40000410000 */
[C---:B------:R-:W-:Y:S02]  /*147b0*/  FMUL.FTZ R15, R0.reuse, R171 ;  /* 0x000000ab000f7220 */ /* 0x040fe40000410000 */
[C---:B--2---:R-:W-:Y:S02]  /*147c0*/  FFMA.FTZ R3, R0.reuse, R230, R13 ;  /* 0x000000e600037223 */ /* 0x044fe4000001000d */
[C---:B------:R-:W-:Y:S02]  /*147d0*/  FMUL.FTZ R18, R0.reuse, R166 ;  /* 0x000000a600127220 */ /* 0x040fe40000410000 */
[C---:B------:R-:W-:Y:S01]  /*147e0*/  FMUL.FTZ R19, R0.reuse, R167 ;  /* 0x000000a700137220 */ /* 0x040fe20000410000 */
[----:B------:R-:W2:Y:S01]  /*147f0*/  MUFU.EX2 R175, R182 ;  /* 0x000000b600af7308 */ /* 0x000ea20000000800 */
[C---:B------:R-:W-:Y:S01]  /*14800*/  FMUL.FTZ R22, R0.reuse, R162 ;  /* 0x000000a200167220 */ /* 0x040fe20000410000 */
[----:B------:R-:W-:Y:S01]  /*14810*/  LDSM.16.MT88.4 R164, [R147+0x1000] ;  /* 0x0010000093a4783b */ /* 0x000fe20000004200 */
[----:B------:R-:W-:Y:S01]  /*14820*/  FMUL.FTZ R23, R0, R163 ;  /* 0x000000a300177220 */ /* 0x000fe20000410000 */
[C---:B---3--:R-:W-:Y:S01]  /*14830*/  F2FP.PACK_AB R173, R12.reuse, R13 ;  /* 0x0000000d0cad723e */ /* 0x048fe200000000ff */
[----:B------:R-:W-:Y:S02]  /*14840*/  FADD.FTZ R3, R12, R3 ;  /* 0x000000030c037221 */ /* 0x000fe40000010000 */
[C---:B------:R-:W-:Y:S02]  /*14850*/  FMUL.FTZ R12, R4.reuse, R168 ;  /* 0x000000a8040c7220 */ /* 0x040fe40000410000 */
[----:B------:R-:W-:Y:S01]  /*14860*/  FMUL.FTZ R13, R4, R169 ;  /* 0x000000a9040d7220 */ /* 0x000fe20000410000 */
[----:B------:R-:W-:Y:S01]  /*14870*/  MUFU.EX2 R7, R179 ;  /* 0x000000b300077308 */ /* 0x000fe20000000800 */
[C---:B------:R-:W-:Y:S02]  /*14880*/  FMUL.FTZ R26, R0.reuse, R158 ;  /* 0x0000009e001a7220 */ /* 0x040fe40000410000 */
[----:B------:R-:W-:Y:S02]  /*14890*/  FMUL.FTZ R27, R0, R159 ;  /* 0x0000009f001b7220 */ /* 0x000fe40000410000 */
[----:B------:R-:W-:Y:S02]  /*148a0*/  FMUL.FTZ R24, R4, R156 ;  /* 0x0000009c04187220 */ /* 0x000fe40000410000 */
[C---:B------:R-:W-:Y:S02]  /*148b0*/  FMUL.FTZ R30, R0.reuse, R154 ;  /* 0x0000009a001e7220 */ /* 0x040fe40000410000 */
[C---:B------:R-:W-:Y:S01]  /*148c0*/  FMUL.FTZ R31, R0.reuse, R155 ;  /* 0x0000009b001f7220 */ /* 0x040fe20000410000 */
[----:B------:R-:W-:Y:S01]  /*148d0*/  MUFU.EX2 R156, R184 ;  /* 0x000000b8009c7308 */ /* 0x000fe20000000800 */
[C---:B------:R-:W-:Y:S01]  /*148e0*/  FMUL.FTZ R38, R0.reuse, R38 ;  /* 0x0000002600267220 */ /* 0x040fe20000410000 */
[----:B------:R-:W-:Y:S01]  /*148f0*/  LDSM.16.MT88.4 R152, [R147+0x800] ;  /* 0x000800009398783b */ /* 0x000fe20000004200 */
[C---:B------:R-:W-:Y:S02]  /*14900*/  FMUL.FTZ R39, R0.reuse, R39 ;  /* 0x0000002700277220 */ /* 0x040fe40000410000 */
[----:B--2---:R-:W-:Y:S01]  /*14910*/  FADD.FTZ R160, R175, R3 ;  /* 0x00000003afa07221 */ /* 0x004fe20000010000 */
[----:B------:R-:W-:Y:S01]  /*14920*/  F2FP.PACK_AB R175, R161, R175 ;  /* 0x000000afa1af723e */ /* 0x000fe200000000ff */
[C---:B------:R-:W-:Y:S02]  /*14930*/  FMUL.FTZ R42, R0.reuse, R42 ;  /* 0x0000002a002a7220 */ /* 0x040fe40000410000 */
[C---:B------:R-:W-:Y:S01]  /*14940*/  FMUL.FTZ R43, R0.reuse, R43 ;  /* 0x0000002b002b7220 */ /* 0x040fe20000410000 */
[----:B------:R-:W2:Y:S01]  /*14950*/  MUFU.EX2 R4, R186 ;  /* 0x000000ba00047308 */ /* 0x000ea20000000800 */
[C---:B------:R-:W-:Y:S02]  /*14960*/  FMUL.FTZ R46, R0.reuse, R46 ;  /* 0x0000002e002e7220 */ /* 0x040fe40000410000 */
[C---:B-1----:R-:W-:Y:S05]  /*14970*/  HMMA.16816.F32 R12, R172.reuse, R148, R12 ;  /* 0x00000094ac0c723c */ /* 0x042fea000000180c */
[C---:B------:R-:W-:Y:S02]  /*14980*/  FMUL.FTZ R47, R0.reuse, R47 ;  /* 0x0000002f002f7220 */ /* 0x040fe40000410000 */
[C---:B------:R-:W-:Y:S01]  /*14990*/  FMUL.FTZ R50, R0.reuse, R50 ;  /* 0x0000003200327220 */ /* 0x040fe20000410000 */
[C---:B------:R-:W-:Y:S01]  /*149a0*/  HMMA.16816.F32 R16, R172.reuse, R150, R16 ;  /* 0x00000096ac10723c */ /* 0x040fe20000001810 */
[----:B------:R-:W1:Y:S01]  /*149b0*/  LDSM.16.MT88.4 R148, [R196] ;  /* 0x00000000c494783b */ /* 0x000e620000004200 */
[----:B------:R-:W3:Y:S02]  /*149c0*/  MUFU.EX2 R3, R185 ;  /* 0x000000b900037308 */ /* 0x000ee40000000800 */
        /* <DEDUP_REMOVED lines=27> */
[----:B------:R-:W5:Y:S03]  /*14b80*/  LDSM.16.MT88.4 R148, [R198] ;  /* 0x00000000c694783b */ /* 0x000f660000004200 */
        /* <DEDUP_REMOVED lines=27> */
[----:B------:R-:W5:Y:S03]  /*14d40*/  LDSM.16.MT88.4 R148, [R197] ;  /* 0x00000000c594783b */ /* 0x000f660000004200 */
[C---:B------:R-:W-:Y:S02]  /*14d50*/  FMUL.FTZ R135, R0.reuse, R135 ;  /* 0x0000008700877220 */ /* 0x040fe40000410000 */
[C---:B------:R-:W-:Y:S02]  /*14d60*/  FMUL.FTZ R138, R0.reuse, R138 ;  /* 0x0000008a008a7220 */ /* 0x040fe40000410000 */
[----:B------:R-:W-:Y:S04]  /*14d70*/  FMUL.FTZ R139, R0, R139 ;  /* 0x0000008b008b7220 */ /* 0x000fe80000410000 */
[----:B--2---:R-:W-:Y:S04]  /*14d80*/  FADD.FTZ R0, R4, R187 ;  /* 0x000000bb04007221 */ /* 0x004fe80000010000 */
[----:B---3--:R-:W-:Y:S04]  /*14d90*/  FADD.FTZ R0, R3, R0 ;  /* 0x0000000003007221 */ /* 0x008fe80000010000 */
[----:B------:R-:W-:Y:S04]  /*14da0*/  FADD.FTZ R0, R156, R0 ;  /* 0x000000009c007221 */ /* 0x000fe80000010000 */
[----:B------:R-:W-:Y:S01]  /*14db0*/  FADD.FTZ R0, R7, R0 ;  /* 0x0000000007007221 */ /* 0x000fe20000010000 */
[C---:B-----5:R-:W-:Y:S08]  /*14dc0*/  HMMA.16816.F32 R36, R172.reuse, R148, R36 ;  /* 0x00000094ac24723c */ /* 0x060ff00000001824 */
        /* <DEDUP_REMOVED lines=39> */
[----:B----4-:R-:W-:Y:S01]  /*15040*/  F2FP.PACK_AB R149, R182, R180 ;  /* 0x000000b4b695723e */ /* 0x010fe200000000ff */
[----:B------:R-:W-:Y:S02]  /*15050*/  FADD.FTZ R3, R161, R160 ;  /* 0x000000a0a1037221 */ /* 0x000fe40000010000 */
[----:B------:R-:W-:Y:S02]  /*15060*/  F2FP.PACK_AB R150, R7, R156 ;  /* 0x0000009c0796723e */ /* 0x000fe400000000ff */
[----:B------:R-:W3:Y:S02]  /*15070*/  LDSM.16.MT88.4 R156, [R196+0x800] ;  /* 0x00080000c49c783b */ /* 0x000ee40000004200 */
[----:B------:R-:W4:Y:S01]  /*15080*/  MUFU.EX2 R172, R192 ;  /* 0x000000c000ac7308 */ /* 0x000f220000000800 */
[----:B-1----:R-:W-:Y:S02]  /*15090*/  F2FP.PACK_AB R151, R179, R181 ;  /* 0x000000b5b397723e */ /* 0x002fe400000000ff */
[----:B------:R-:W-:Y:S02]  /*150a0*/  F2FP.PACK_AB R173, R178, R177 ;  /* 0x000000b1b2ad723e */ /* 0x000fe400000000ff */
[----:B------:R-:W-:Y:S03]  /*150b0*/  F2FP.PACK_AB R175, R8, R176 ;  /* 0x000000b008af723e */ /* 0x000fe600000000ff */
[C---:B------:R-:W-:Y:S02]  /*150c0*/  HMMA.16816.F32 R12, R148.reuse, R152, R12 ;  /* 0x00000098940c723c */ /* 0x040fe4000000180c */
[----:B------:R-:W1:Y:S03]  /*150d0*/  MUFU.EX2 R7, R191 ;  /* 0x000000bf00077308 */ /* 0x000e660000000800 */
[----:B--2---:R-:W-:Y:S03]  /*150e0*/  FADD.FTZ R0, R4, R0 ;  /* 0x0000000004007221 */ /* 0x004fe60000010000 */
[C---:B------:R-:W-:Y:S01]  /*150f0*/  HMMA.16816.F32 R16, R148.reuse, R154, R16 ;  /* 0x0000009a9410723c */ /* 0x040fe20000001810 */
[----:B------:R-:W2:Y:S03]  /*15100*/  LDSM.16.MT88.4 R152, [R198+0x800] ;  /* 0x00080000c698783b */ /* 0x000ea60000004200 */
[----:B------:R-:W5:Y:S01]  /*15110*/  MUFU.EX2 R174, R190 ;  /* 0x000000be00ae7308 */ /* 0x000f620000000800 */
[C---:B----4-:R-:W-:Y:S01]  /*15120*/  FADD.FTZ R0, R172.reuse, R0 ;  /* 0x00000000ac007221 */ /* 0x050fe20000010000 */
[----:B------:R-:W-:Y:S03]  /*15130*/  F2FP.PACK_AB R172, R172, R4 ;  /* 0x00000004acac723e */ /* 0x000fe600000000ff */
[----:B-1----:R-:W-:Y:S01]  /*15140*/  FADD.FTZ R0, R7, R0 ;  /* 0x0000000007007221 */ /* 0x002fe20000010000 */
[C---:B---3--:R-:W-:Y:S03]  /*15150*/  HMMA.16816.F32 R20, R148.reuse, R156, R20 ;  /* 0x0000009c9414723c */ /* 0x048fe60000001814 */
[C---:B-----5:R-:W-:Y:S01]  /*15160*/  FADD.FTZ R229, R174.reuse, R0 ;  /* 0x00000000aee57221 */ /* 0x060fe20000010000 */
[----:B------:R-:W-:Y:S04]  /*15170*/  F2FP.PACK_AB R174, R174, R7 ;  /* 0x00000007aeae723e */ /* 0x000fe800000000ff */
[C---:B------:R-:W-:Y:S01]  /*15180*/  HMMA.16816.F32 R24, R148.reuse, R158, R24 ;  /* 0x0000009e9418723c */ /* 0x040fe20000001818 */
[----:B------:R-:W1:Y:S03]  /*15190*/  LDSM.16.MT88.4 R156, [R197+0x800] ;  /* 0x00080000c59c783b */ /* 0x000e660000004200 */
[----:B------:R-:W-:Y:S04]  /*151a0*/  FADD.FTZ R0, R180, R3 ;  /* 0x00000003b4007221 */ /* 0x000fe80000010000 */
[----:B------:R-:W-:Y:S01]  /*151b0*/  FADD.FTZ R0, R182, R0 ;  /* 0x00000000b6007221 */ /* 0x000fe20000010000 */
[C---:B--2---:R-:W-:Y:S03]  /*151c0*/  HMMA.16816.F32 R28, R148.reuse, R152, R28 ;  /* 0x00000098941c723c */ /* 0x044fe6000000181c */
[----:B------:R-:W-:Y:S04]  /*151d0*/  FADD.FTZ R0, R181, R0 ;  /* 0x00000000b5007221 */ /* 0x000fe80000010000 */
[----:B------:R-:W-:Y:S01]  /*151e0*/  FADD.FTZ R0, R179, R0 ;  /* 0x00000000b3007221 */ /* 0x000fe20000010000 */
[C---:B------:R-:W-:Y:S01]  /*151f0*/  HMMA.16816.F32 R32, R148.reuse, R154, R32 ;  /* 0x0000009a9420723c */ /* 0x040fe20000001820 */
[----:B------:R-:W2:Y:S03]  /*15200*/  LDSM.16.MT88.4 R152, [R147+0x2000] ;  /* 0x002000009398783b */ /* 0x000ea60000004200 */
[----:B------:R-:W-:Y:S04]  /*15210*/  FADD.FTZ R0, R177, R0 ;  /* 0x00000000b1007221 */ /* 0x000fe80000010000 */
[----:B------:R-:W-:Y:S04]  /*15220*/  FADD.FTZ R0, R178, R0 ;  /* 0x00000000b2007221 */ /* 0x000fe80000010000 */
[----:B------:R-:W-:Y:S04]  /*15230*/  FADD.FTZ R0, R176, R0 ;  /* 0x00000000b0007221 */ /* 0x000fe80000010000 */
[----:B------:R-:W-:Y:S01]  /*15240*/  FADD.FTZ R230, R8, R0 ;  /* 0x0000000008e67221 */ /* 0x000fe20000010000 */
[----:B------:R-:W-:Y:S01]  /*15250*/  MOV R8, R2 ;  /* 0x0000000200087202 */ /* 0x000fe20000000f00 */
        /* <DEDUP_REMOVED lines=85> */
.L_x_1939:
[----:B------:R-:W-:-:S13]  /*157b0*/  ISETP.GE.AND P0, PT, R221, R235, PT ;  /* 0x000000ebdd00720c */ /* 0x000fda0003f06270 */
[----:B------:R-:W-:Y:S05]  /*157c0*/  @!P0 BRA `(.L_x_1945) ;  /* 0x000039c000008947 */ /* 0x000fea0003800000 */
[----:B------:R-:W-:Y:S02]  /*157d0*/  MOV R4, R8 ;  /* 0x0000000800047202 */ /* 0x000fe40000000f00 */
[----:B------:R-:W-:Y:S02]  /*157e0*/  MOV R2, R9 ;  /* 0x0000000900027202 */ /* 0x000fe40000000f00 */
.L_x_1956:
[----:B------:R-:W1:Y:S01]  /*157f0*/  S2R R3, SR_TID.X ;  /* 0x0000000000037919 */ /* 0x000e620000002100 */
[----:B------:R-:W-:Y:S01]  /*15800*/  SHF.R.S32.HI R0, RZ, 0x1f, R221 ;  /* 0x0000001fff007819 */ /* 0x000fe200000114dd */
[----:B------:R-:W-:Y:S01]  /*15810*/  IMAD.WIDE.U32 R8, R221, c[0x0][0x208], RZ ;  /* 0x00008200dd087a25 */ /* 0x000fe200078e00ff */
[----:B------:R-:W-:Y:S04]  /*15820*/  DEPBAR.LE SB0, 0x0 ;  /* 0x000080000000791a */ /* 0x000fe80000000000 */
[----:B------:R-:W-:Y:S01]  /*15830*/  IMAD R0, R0, c[0x0][0x208], RZ ;  /* 0x0000820000007a24 */ /* 0x000fe200078e02ff */
[----:B------:R-:W-:Y:S01]  /*15840*/  WARPSYNC 0xffffffff ;  /* 0xffffffff00007948 */ /* 0x000fe20003800000 */
[----:B------:R-:W-:Y:S01]  /*15850*/  BAR.SYNC.DEFER_BLOCKING 0x0 ;  /* 0x0000000000007b1d */ /* 0x000fe20000010000 */
[----:B------:R-:W-:Y:S01]  /*15860*/  LOP3.LUT P3, RZ, R215, 0x800, RZ, 0xc0, !PT ;  /* 0x00000800d7ff7812 */ /* 0x000fe2000786c0ff */
[----:B------:R-:W-:Y:S01]  /*15870*/  IMAD R0, R221, c[0x0][0x20c], R0 ;  /* 0x00008300dd007a24 */ /* 0x000fe200078e0200 */
[C---:B------:R-:W-:Y:S02]  /*15880*/  LOP3.LUT P6, RZ, R215.reuse, 0x400, RZ, 0xc0, !PT ;  /* 0x00000400d7ff7812 */ /* 0x040fe400078cc0ff */
[----:B------:R-:W-:Y:S01]  /*15890*/  LOP3.LUT P5, RZ, R215, 0x200, RZ, 0xc0, !PT ;  /* 0x00000200d7ff7812 */ /* 0x000fe200078ac0ff */
[----:B------:R-:W-:Y:S01]  /*158a0*/  IMAD.IADD R0, R9, 0x1, R0 ;  /* 0x0000000109007824 */ /* 0x000fe200078e0200 */
[----:B------:R-:W-:Y:S01]  /*158b0*/  LOP3.LUT P4, RZ, R215, 0x100, RZ, 0xc0, !PT ;  /* 0x00000100d7ff7812 */ /* 0x000fe2000788c0ff */
[----:B------:R-:W-:Y:S04]  /*158c0*/  IMAD.WIDE.U32 R8, R8, 0x30, RZ ;  /* 0x0000003008087825 */ /* 0x000fe800078e00ff */
[----:B------:R-:W-:Y:S01]  /*158d0*/  IMAD R0, R0, 0x30, RZ ;  /* 0x0000003000007824 */ /* 0x000fe200078e02ff */
[----:B-1----:R-:W-:Y:S03]  /*158e0*/  ISETP.GT.AND P2, PT, R3, 0x7f, PT ;  /* 0x0000007f0300780c */ /* 0x002fe60003f44270 */
[----:B------:R-:W-:Y:S01]  /*158f0*/  IMAD.IADD R0, R9, 0x1, R0 ;  /* 0x0000000109007824 */ /* 0x000fe200078e0200 */
[----:B------:R-:W-:Y:S04]  /*15900*/  IADD3 R9, P1, P0, R8, 0x40, R226 ;  /* 0x0000004008097810 */ /* 0x000fe8000783e0e2 */
[----:B------:R-:W-:Y:S02]  /*15910*/  IADD3.X R16, R0, RZ, R228, P1, P0 ;  /* 0x000000ff00107210 */ /* 0x000fe40000fe04e4 */
[----:B------:R-:W-:Y:S01]  /*15920*/  IADD3 R12, P1, P0, R8, 0x80, R226 ;  /* 0x00000080080c7810 */ /* 0x000fe2000783e0e2 */
[----:B------:R-:W-:Y:S01]  /*15930*/  LDSM.16.M88.4 R32, [R199] ;  /* 0x00000000c720783b */ /* 0x000fe20000000200 */
[----:B------:R-:W-:Y:S02]  /*15940*/  BSSY B0, `(.L_x_1946) ;  /* 0x000013e000007945 */ /* 0x000fe40003800000 */
[----:B------:R-:W-:Y:S01]  /*15950*/  IADD3.X R21, R0, RZ, R228, P1, P0 ;  /* 0x000000ff00157210 */ /* 0x000fe20000fe04e4 */
[----:B------:R-:W-:Y:S01]  /*15960*/  @!P2 IMAD.MOV.U32 R3, RZ, RZ, c[0x0][0x208] ;  /* 0x00008200ff03a624 */ /* 0x000fe200078e00ff */
[----:B------:R-:W-:Y:S01]  /*15970*/  IADD3 R13, P1, P0, R8, 0xc0, R226 ;  /* 0x000000c0080d7810 */ /* 0x000fe2000783e0e2 */
[----:B------:R-:W-:Y:S01]  /*15980*/  @!P2 IMAD.MOV.U32 R14, RZ, RZ, c[0x0][0x20c] ;  /* 0x00008300ff0ea624 */ /* 0x000fe200078e00ff */
[----:B------:R-:W-:Y:S02]  /*15990*/  LDSM.16.M88.4 R176, [R200] ;  /* 0x00000000c8b0783b */ /* 0x000fe40000000200 */
[----:B------:R-:W-:Y:S02]  /*159a0*/  IADD3.X R24, R0, RZ, R228, P1, P0 ;  /* 0x000000ff00187210 */ /* 0x000fe40000fe04e4 */
[C---:B------:R-:W-:Y:S02]  /*159b0*/  @!P2 LEA R7, P0, R3.reuse, R8, 0x5 ;  /* 0x000000080307a211 */ /* 0x040fe400078028ff */
[----:B------:R-:W-:Y:S02]  /*159c0*/  LDSM.16.M88.4 R180, [R203] ;  /* 0x00000000cbb4783b */ /* 0x000fe40000000200 */
[----:B------:R-:W-:Y:S02]  /*159d0*/  @!P2 LEA.HI.X R3, R3, R0, R14, 0x5, P0 ;  /* 0x000000000303a211 */ /* 0x000fe400000f2c0e */
[----:B------:R-:W-:Y:S02]  /*159e0*/  @!P2 IADD3 R14, P1, P0, R7, 0x40, R226 ;  /* 0x00000040070ea810 */ /* 0x000fe4000783e0e2 */
[----:B------:R-:W-:Y:S02]  /*159f0*/  LDSM.16.M88.4 R188, [R214] ;  /* 0x00000000d6bc783b */ /* 0x000fe40000000200 */
[----:B------:R-:W-:Y:S02]  /*15a00*/  @!P2 IADD3.X R172, R3, RZ, R228, P1, P0 ;  /* 0x000000ff03aca210 */ /* 0x000fe40000fe04e4 */
[----:B------:R-:W-:Y:S04]  /*15a10*/  @!P2 IADD3 R15, P1, P0, R7, 0x80, R226 ;  /* 0x00000080070fa810 */ /* 0x000fe8000783e0e2 */
[----:B------:R-:W-:Y:S02]  /*15a20*/  @!P2 IADD3.X R184, R3, RZ, R228, P1, P0 ;  /* 0x000000ff03b8a210 */ /* 0x000fe40000fe04e4 */
[----:B------:R-:W-:Y:S04]  /*15a30*/  @!P2 IADD3 R20, P1, P0, R7, 0xc0, R226 ;  /* 0x000000c00714a810 */ /* 0x000fe8000783e0e2 */
[--C-:B------:R-:W-:Y:S02]  /*15a40*/  @!P2 IADD3.X R185, R3, RZ, R228.reuse, P1, P0 ;  /* 0x000000ff03b9a210 */ /* 0x100fe40000fe04e4 */
[----:B------:R-:W-:Y:S05]  /*15a50*/  IADD3 R8, P0, R226, R8, RZ ;  /* 0x00000008e2087210 */ /* 0x000fea0007f1e0ff */
[----:B------:R-:W-:Y:S01]  /*15a60*/  IMAD.X R0, R0, 0x1, R228, P0 ;  /* 0x0000000100007824 */ /* 0x000fe200000e06e4 */
[C---:B------:R-:W-:Y:S04]  /*15a70*/  LEA R22, P0, R8.reuse, c[0x0][0x1f8], 0x1 ;  /* 0x00007e0008167a11 */ /* 0x040fe800078008ff */
[----:B------:R-:W-:Y:S02]  /*15a80*/  LEA.HI.X R23, R8, c[0x0][0x1fc], R0, 0x1, P0 ;  /* 0x00007f0008177a11 */ /* 0x000fe400000f0c00 */
[C---:B------:R-:W-:Y:S04]  /*15a90*/  LEA R8, P0, R9.reuse, c[0x0][0x1f8], 0x1 ;  /* 0x00007e0009087a11 */ /* 0x040fe800078008ff */
[----:B------:R-:W-:Y:S02]  /*15aa0*/  LEA.HI.X R9, R9, c[0x0][0x1fc], R16, 0x1, P0 ;  /* 0x00007f0009097a11 */ /* 0x000fe400000f0c10 */
[C---:B------:R-:W-:Y:S01]  /*15ab0*/  LEA R28, P0, R12.reuse, c[0x0][0x1f8], 0x1 ;  /* 0x00007e000c1c7a11 */ /* 0x040fe200078008ff */
[----:B------:R-:W1:Y:S03]  /*15ac0*/  LDSM.16.M88.4 R16, [R146] ;  /* 0x000000009210783b */ /* 0x000e660000000200 */
[----:B------:R-:W-:Y:S02]  /*15ad0*/  LEA.HI.X R29, R12, c[0x0][0x1fc], R21, 0x1, P0 ;  /* 0x00007f000c1d7a11 */ /* 0x000fe400000f0c15 */
[C---:B------:R-:W-:Y:S04]  /*15ae0*/  LEA R30, P0, R13.reuse, c[0x0][0x1f8], 0x1 ;  /* 0x00007e000d1e7a11 */ /* 0x040fe800078008ff */
[----:B------:R-:W-:Y:S02]  /*15af0*/  LEA.HI.X R31, R13, c[0x0][0x1fc], R24, 0x1, P0 ;  /* 0x00007f000d1f7a11 */ /* 0x000fe400000f0c18 */
[----:B------:R-:W-:Y:S01]  /*15b00*/  @!P2 IADD3 R7, P0, R7, R226, RZ ;  /* 0x000000e20707a210 */ /* 0x000fe20007f1e0ff */
[----:B------:R-:W2:Y:S04]  /*15b10*/  LDSM.16.M88.4 R24, [R146+0x800] ;  /* 0x000800009218783b */ /* 0x000ea80000000200 */
[----:B------:R-:W-:Y:S01]  /*15b20*/  @!P2 IMAD.X R3, R3, 0x1, R228, P0 ;  /* 0x000000010303a824 */ /* 0x000fe200000e06e4 */
[C---:B------:R-:W-:Y:S04]  /*15b30*/  @!P2 LEA R192, P0, R7.reuse, c[0x0][0x1f8], 0x1 ;  /* 0x00007e0007c0aa11 */ /* 0x040fe800078008ff */
[----:B------:R-:W-:Y:S02]  /*15b40*/  @!P2 LEA.HI.X R193, R7, c[0x0][0x1fc], R3, 0x1, P0 ;  /* 0x00007f0007c1aa11 */ /* 0x000fe400000f0c03 */
[C---:B------:R-:W-:Y:S04]  /*15b50*/  @!P2 LEA R194, P0, R14.reuse, c[0x0][0x1f8], 0x1 ;  /* 0x00007e000ec2aa11 */ /* 0x040fe800078008ff */
[----:B------:R-:W-:Y:S02]  /*15b60*/  @!P2 LEA.HI.X R195, R14, c[0x0][0x1fc], R172, 0x1, P0 ;  /* 0x00007f000ec3aa11 */ /* 0x000fe400000f0cac */
[C---:B------:R-:W-:Y:S01]  /*15b70*/  @!P2 LEA R218, P0, R15.reuse, c[0x0][0x1f8], 0x1 ;  /* 0x00007e000fdaaa11 */ /* 0x040fe200078008ff */
[----:B------:R-:W3:Y:S03]  /*15b80*/  LDSM.16.M88.4 R172, [R146+0x1000] ;  /* 0x0010000092ac783b */ /* 0x000ee60000000200 */
[----:B------:R-:W-:Y:S02]  /*15b90*/  @!P2 LEA.HI.X R219, R15, c[0x0][0x1fc], R184, 0x1, P0 ;  /* 0x00007f000fdbaa11 */ /* 0x000fe400000f0cb8 */
[C---:B------:R-:W-:Y:S04]  /*15ba0*/  @!P2 LEA R216, P0, R20.reuse, c[0x0][0x1f8], 0x1 ;  /* 0x00007e0014d8aa11 */ /* 0x040fe800078008ff */
[----:B------:R-:W-:Y:S01]  /*15bb0*/  @!P2 LEA.HI.X R217, R20, c[0x0][0x1fc], R185, 0x1, P0 ;  /* 0x00007f0014d9aa11 */ /* 0x000fe200000f0cb9 */
[C---:B-1----:R-:W-:Y:S01]  /*15bc0*/  HMMA.16816.F32 R12, R32.reuse, R16, RZ ;  /* 0x00000010200c723c */ /* 0x042fe200000018ff */
[----:B------:R-:W1:Y:S02]  /*15bd0*/  LDSM.16.M88.4 R184, [R213] ;  /* 0x00000000d5b8783b */ /* 0x000e640000000200 */
[----:B------:R-:W-:Y:S04]  /*15be0*/  ISETP.GT.AND P0, PT, R221, R235, PT ;  /* 0x000000ebdd00720c */ /* 0x000fe80003f04270 */
[----:B------:R-:W-:Y:S01]  /*15bf0*/  @!PT LDS RZ, [RZ] ;  /* 0x00000000fffff984 */ /* 0x000fe20000000800 */
[----:B------:R-:W-:Y:S01]  /*15c00*/  @!PT LDS RZ, [RZ] ;  /* 0x00000000fffff984 */ /* 0x000fe20000000800 */
[----:B------:R-:W-:Y:S01]  /*15c10*/  @!PT LDS RZ, [RZ] ;  /* 0x00000000fffff984 */ /* 0x000fe20000000800 */
[----:B------:R2:W-:Y:S01]  /*15c20*/  LDGSTS.E.BYPASS.LTC128B.128 [R223+0x4080], [R22.64], !P3 ;  /* 0x0408000016df7fae */ /* 0x0005e2000d901d4c */
[C---:B------:R-:W-:Y:S05]  /*15c30*/  HMMA.16816.F32 R16, R32.reuse, R18, RZ ;  /* 0x000000122010723c */ /* 0x040fea00000018ff */
[----:B------:R4:W-:Y:S06]  /*15c40*/  LDGSTS.E.BYPASS.LTC128B.128 [R223+0x5880], [R8.64], !P6 ;  /* 0x0588000008df7fae */ /* 0x0009ec000f101d4c */
[----:B------:R3:W-:Y:S06]  /*15c50*/  LDGSTS.E.BYPASS.LTC128B.128 [R223+0x7080], [R28.64], !P5 ;  /* 0x070800001cdf7fae */ /* 0x0007ec000e901d4c */
[----:B------:R3:W-:Y:S06]  /*15c60*/  LDGSTS.E.BYPASS.LTC128B.128 [R223+0x8880], [R30.64], !P4 ;  /* 0x088800001edf7fae */ /* 0x0007ec000e101d4c */
[----:B------:R5:W-:Y:S01]  /*15c70*/  @!P2 LDGSTS.E.BYPASS.LTC128B.128 [R223+0x5080], [R192.64], !P3 ;  /* 0x05080000c0dfafae */ /* 0x000be2000d901d4c */
[C---:B--2---:R-:W-:Y:S05]  /*15c80*/  HMMA.16816.F32 R20, R32.reuse, R24, RZ ;  /* 0x000000182014723c */ /* 0x044fea00000018ff */
[----:B------:R5:W-:Y:S03]  /*15c90*/  @!P2 LDGSTS.E.BYPASS.LTC128B.128 [R223+0x6880], [R194.64], !P6 ;  /* 0x06880000c2dfafae */ /* 0x000be6000f101d4c */
[C---:B------:R-:W-:Y:S03]  /*15ca0*/  HMMA.16816.F32 R24, R32.reuse, R26, RZ ;  /* 0x0000001a2018723c */ /* 0x040fe600000018ff */
[----:B------:R4:W-:Y:S06]  /*15cb0*/  @!P2 LDGSTS.E.BYPASS.LTC128B.128 [R223+0x8080], [R218.64], !P5 ;  /* 0x08080000dadfafae */ /* 0x0009ec000e901d4c */
[----:B------:R4:W-:Y:S01]  /*15cc0*/  @!P2 LDGSTS.E.BYPASS.LTC128B.128 [R223+0x9880], [R216.64], !P4 ;  /* 0x09880000d8dfafae */ /* 0x0009e2000e101d4c */
[C---:B---3--:R-:W-:Y:S05]  /*15cd0*/  HMMA.16816.F32 R28, R32.reuse, R172, RZ ;  /* 0x000000ac201c723c */ /* 0x048fea00000018ff */
[----:B------:R-:W0:Y:S03]  /*15ce0*/  LDGDEPBAR ;  /* 0x00000000000079af */ /* 0x000e260000000000 */
[----:B------:R-:W-:Y:S03]  /*15cf0*/  HMMA.16816.F32 R32, R32, R174, RZ ;  /* 0x000000ae2020723c */ /* 0x000fe600000018ff */
[----:B------:R-:W-:Y:S06]  /*15d00*/  LDSM.16.M88.4 R172, [R202] ;  /* 0x00000000caac783b */ /* 0x000fec0000000200 */
[----:B-----5:R-:W-:Y:S01]  /*15d10*/  LDSM.16.M88.4 R192, [R145+0x800] ;  /* 0x0008000091c0783b */ /* 0x020fe20000000200 */
[C---:B------:R-:W-:Y:S08]  /*15d20*/  HMMA.16816.F32 R12, R176.reuse, R180, R12 ;  /* 0x000000b4b00c723c */ /* 0x040ff0000000180c */
[C---:B------:R-:W-:Y:S01]  /*15d30*/  HMMA.16816.F32 R16, R176.reuse, R182, R16 ;  /* 0x000000b6b010723c */ /* 0x040fe20000001810 */
[----:B------:R-:W2:Y:S07]  /*15d40*/  LDSM.16.M88.4 R180, [R145] ;  /* 0x0000000091b4783b */ /* 0x000eae0000000200 */
[C---:B-1----:R-:W-:Y:S08]  /*15d50*/  HMMA.16816.F32 R20, R176.reuse, R184, R20 ;  /* 0x000000b8b014723c */ /* 0x042ff00000001814 */
[C---:B------:R-:W-:Y:S01]  /*15d60*/  HMMA.16816.F32 R24, R176.reuse, R186, R24 ;  /* 0x000000bab018723c */ /* 0x040fe20000001818 */
[----:B------:R-:W1:Y:S07]  /*15d70*/  LDSM.16.M88.4 R184, [R145+0x1000] ;  /* 0x0010000091b8783b */ /* 0x000e6e0000000200 */
[C---:B------:R-:W-:Y:S08]  /*15d80*/  HMMA.16816.F32 R28, R176.reuse, R188, R28 ;  /* 0x000000bcb01c723c */ /* 0x040ff0000000181c */
[----:B------:R-:W-:Y:S01]  /*15d90*/  HMMA.16816.F32 R32, R176, R190, R32 ;  /* 0x000000beb020723c */ /* 0x000fe20000001820 */
[----:B------:R-:W-:Y:S06]  /*15da0*/  LDSM.16.M88.4 R176, [R201] ;  /* 0x00000000c9b0783b */ /* 0x000fec0000000200 */
[----:B------:R-:W-:Y:S01]  /*15db0*/  LDSM.16.M88.4 R188, [R10+0x800] ;  /* 0x000800000abc783b */ /* 0x000fe20000000200 */
[C---:B--2---:R-:W-:Y:S08]  /*15dc0*/  HMMA.16816.F32 R12, R172.reuse, R180, R12 ;  /* 0x000000b4ac0c723c */ /* 0x044ff0000000180c */
[C---:B------:R-:W-:Y:S01]  /*15dd0*/  HMMA.16816.F32 R16, R172.reuse, R182, R16 ;  /* 0x000000b6ac10723c */ /* 0x040fe20000001810 */
[----:B------:R-:W2:Y:S07]  /*15de0*/  LDSM.16.M88.4 R180, [R10] ;  /* 0x000000000ab4783b */ /* 0x000eae0000000200 */
[C---:B------:R-:W-:Y:S08]  /*15df0*/  HMMA.16816.F32 R20, R172.reuse, R192, R20 ;  /* 0x000000c0ac14723c */ /* 0x040ff00000001814 */
[C---:B------:R-:W-:Y:S01]  /*15e00*/  HMMA.16816.F32 R24, R172.reuse, R194, R24 ;  /* 0x000000c2ac18723c */ /* 0x040fe20000001818 */
[----:B------:R-:W3:Y:S07]  /*15e10*/  LDSM.16.M88.4 R192, [R10+0x1000] ;  /* 0x001000000ac0783b */ /* 0x000eee0000000200 */
[C---:B-1----:R-:W-:Y:S08]  /*15e20*/  HMMA.16816.F32 R28, R172.reuse, R184, R28 ;  /* 0x000000b8ac1c723c */ /* 0x042ff0000000181c */
[----:B------:R-:W-:Y:S01]  /*15e30*/  HMMA.16816.F32 R32, R172, R186, R32 ;  /* 0x000000baac20723c */ /* 0x000fe20000001820 */
[----:B------:R-:W-:Y:S06]  /*15e40*/  LDSM.16.M88.4 R172, [R199+0x4000] ;  /* 0x00400000c7ac783b */ /* 0x000fec0000000200 */
[----:B------:R-:W-:Y:S01]  /*15e50*/  LDSM.16.M88.4 R184, [R146+0x2000] ;  /* 0x0020000092b8783b */ /* 0x000fe20000000200 */
[C---:B--2---:R-:W-:Y:S08]  /*15e60*/  HMMA.16816.F32 R12, R176.reuse, R180, R12 ;  /* 0x000000b4b00c723c */ /* 0x044ff0000000180c */
[C---:B------:R-:W-:Y:S01]  /*15e70*/  HMMA.16816.F32 R16, R176.reuse, R182, R16 ;  /* 0x000000b6b010723c */ /* 0x040fe20000001810 */
[----:B------:R-:W1:Y:S07]  /*15e80*/  LDSM.16.M88.4 R180, [R146+0x1800] ;  /* 0x0018000092b4783b */ /* 0x000e6e0000000200 */
[C---:B------:R-:W-:Y:S08]  /*15e90*/  HMMA.16816.F32 R20, R176.reuse, R188, R20 ;  /* 0x000000bcb014723c */ /* 0x040ff00000001814 */
[C---:B------:R-:W-:Y:S01]  /*15ea0*/  HMMA.16816.F32 R24, R176.reuse, R190, R24 ;  /* 0x000000beb018723c */ /* 0x040fe20000001818 */
[----:B------:R-:W2:Y:S07]  /*15eb0*/  LDSM.16.M88.4 R188, [R146+0x2800] ;  /* 0x0028000092bc783b */ /* 0x000eae0000000200 */
[C---:B---3--:R-:W-:Y:S08]  /*15ec0*/  HMMA.16816.F32 R28, R176.reuse, R192, R28 ;  /* 0x000000c0b01c723c */ /* 0x048ff0000000181c */
[----:B------:R-:W-:Y:S01]  /*15ed0*/  HMMA.16816.F32 R32, R176, R194, R32 ;  /* 0x000000c2b020723c */ /* 0x000fe20000001820 */
[----:B------:R-:W-:Y:S06]  /*15ee0*/  LDSM.16.M88.4 R176, [R200+0x4000] ;  /* 0x00400000c8b0783b */ /* 0x000fec0000000200 */
[----:B------:R-:W-:Y:S01]  /*15ef0*/  LDSM.16.M88.4 R192, [R204] ;  /* 0x00000000ccc0783b */ /* 0x000fe20000000200 */
[C---:B-1----:R-:W-:Y:S08]  /*15f00*/  HMMA.16816.F32 R12, R172.reuse, R180, R12 ;  /* 0x000000b4ac0c723c */ /* 0x042ff0000000180c */
[C---:B------:R-:W-:Y:S01]  /*15f10*/  HMMA.16816.F32 R16, R172.reuse, R182, R16 ;  /* 0x000000b6ac10723c */ /* 0x040fe20000001810 */
[----:B------:R-:W1:Y:S07]  /*15f20*/  LDSM.16.M88.4 R180, [R206] ;  /* 0x00000000ceb4783b */ /* 0x000e6e0000000200 */
[C---:B------:R-:W-:Y:S08]  /*15f30*/  HMMA.16816.F32 R20, R172.reuse, R184, R20 ;  /* 0x000000b8ac14723c */ /* 0x040ff00000001814 */
[C---:B------:R-:W-:Y:S01]  /*15f40*/  HMMA.16816.F32 R24, R172.reuse, R186, R24 ;  /* 0x000000baac18723c */ /* 0x040fe20000001818 */
[----:B------:R-:W3:Y:S07]  /*15f50*/  LDSM.16.M88.4 R184, [R205] ;  /* 0x00000000cdb8783b */ /* 0x000eee0000000200 */
[C---:B--2---:R-:W-:Y:S08]  /*15f60*/  HMMA.16816.F32 R28, R172.reuse, R188, R28 ;  /* 0x000000bcac1c723c */ /* 0x044ff0000000181c */
[----:B------:R-:W-:Y:S01]  /*15f70*/  HMMA.16816.F32 R32, R172, R190, R32 ;  /* 0x000000beac20723c */ /* 0x000fe20000001820 */
[----:B------:R-:W-:Y:S06]  /*15f80*/  LDSM.16.M88.4 R172, [R202+0x4000] ;  /* 0x00400000caac783b */ /* 0x000fec0000000200 */
[----:B------:R-:W2:Y:S01]  /*15f90*/  LDSM.16.M88.4 R188, [R145+0x1800] ;  /* 0x0018000091bc783b */ /* 0x000ea20000000200 */
[C---:B-1----:R-:W-:Y:S08]  /*15fa0*/  HMMA.16816.F32 R12, R176.reuse, R180, R12 ;  /* 0x000000b4b00c723c */ /* 0x042ff0000000180c */
[C---:B------:R-:W-:Y:S01]  /*15fb0*/  HMMA.16816.F32 R16, R176.reuse, R182, R16 ;  /* 0x000000b6b010723c */ /* 0x040fe20000001810 */
[----:B------:R-:W1:Y:S07]  /*15fc0*/  LDSM.16.M88.4 R180, [R145+0x2000] ;  /* 0x0020000091b4783b */ /* 0x000e6e0000000200 */
[C---:B------:R-:W-:Y:S08]  /*15fd0*/  HMMA.16816.F32 R20, R176.reuse, R192, R20 ;  /* 0x000000c0b014723c */ /* 0x040ff00000001814 */
[C---:B------:R-:W-:Y:S01]  /*15fe0*/  HMMA.16816.F32 R24, R176.reuse, R194, R24 ;  /* 0x000000c2b018723c */ /* 0x040fe20000001818 */
[----:B------:R-:W5:Y:S07]  /*15ff0*/  LDSM.16.M88.4 R192, [R145+0x2800] ;  /* 0x0028000091c0783b */ /* 0x000f6e0000000200 */
[C---:B---3--:R-:W-:Y:S08]  /*16000*/  HMMA.16816.F32 R28, R176.reuse, R184, R28 ;  /* 0x000000b8b01c723c */ /* 0x048ff0000000181c */
[----:B------:R-:W-:Y:S01]  /*16010*/  HMMA.16816.F32 R32, R176, R186, R32 ;  /* 0x000000bab020723c */ /* 0x000fe20000001820 */
[----:B------:R-:W-:Y:S06]  /*16020*/  LDSM.16.M88.4 R176, [R201+0x4000] ;  /* 0x00400000c9b0783b */ /* 0x000fec0000000200 */
[----:B------:R-:W3:Y:S01]  /*16030*/  LDSM.16.M88.4 R184, [R10+0x1800] ;  /* 0x001800000ab8783b */ /* 0x000ee20000000200 */
[C---:B--2---:R-:W-:Y:S08]  /*16040*/  HMMA.16816.F32 R12, R172.reuse, R188, R12 ;  /* 0x000000bcac0c723c */ /* 0x044ff0000000180c */
[C---:B------:R-:W-:Y:S01]  /*16050*/  HMMA.16816.F32 R16, R172.reuse, R190, R16 ;  /* 0x000000beac10723c */ /* 0x040fe20000001810 */
[----:B------:R-:W2:Y:S07]  /*16060*/  LDSM.16.M88.4 R188, [R10+0x2000] ;  /* 0x002000000abc783b */ /* 0x000eae0000000200 */
[C---:B-1----:R-:W-:Y:S08]  /*16070*/  HMMA.16816.F32 R20, R172.reuse, R180, R20 ;  /* 0x000000b4ac14723c */ /* 0x042ff00000001814 */
[C---:B------:R-:W-:Y:S01]  /*16080*/  HMMA.16816.F32 R24, R172.reuse, R182, R24 ;  /* 0x000000b6ac18723c */ /* 0x040fe20000001818 */
[----:B------:R-:W1:Y:S07]  /*16090*/  LDSM.16.M88.4 R180, [R10+0x2800] ;  /* 0x002800000ab4783b */ /* 0x000e6e0000000200 */
[C---:B-----5:R-:W-:Y:S08]  /*160a0*/  HMMA.16816.F32 R28, R172.reuse, R192, R28 ;  /* 0x000000c0ac1c723c */ /* 0x060ff0000000181c */
[----:B------:R-:W-:Y:S01]  /*160b0*/  HMMA.16816.F32 R32, R172, R194, R32 ;  /* 0x000000c2ac20723c */ /* 0x000fe20000001820 */
[----:B------:R-:W-:Y:S06]  /*160c0*/  LDSM.16.M88.4 R172, [R199+0x8000] ;  /* 0x00800000c7ac783b */ /* 0x000fec0000000200 */
[----:B------:R-:W-:Y:S01]  /*160d0*/  LDSM.16.M88.4 R192, [R146+0x3800] ;  /* 0x0038000092c0783b */ /* 0x000fe20000000200 */
[C---:B---3--:R-:W-:Y:S08]  /*160e0*/  HMMA.16816.F32 R12, R176.reuse, R184, R12 ;  /* 0x000000b8b00c723c */ /* 0x048ff0000000180c */
[C---:B------:R-:W-:Y:S01]  /*160f0*/  HMMA.16816.F32 R16, R176.reuse, R186, R16 ;  /* 0x000000bab010723c */ /* 0x040fe20000001810 */
[----:B------:R-:W3:Y:S07]  /*16100*/  LDSM.16.M88.4 R184, [R146+0x3000] ;  /* 0x0030000092b8783b */ /* 0x000eee0000000200 */
[C---:B--2---:R-:W-:Y:S08]  /*16110*/  HMMA.16816.F32 R20, R176.reuse, R188, R20 ;  /* 0x000000bcb014723c */ /* 0x044ff00000001814 */
[C---:B------:R-:W-:Y:S01]  /*16120*/  HMMA.16816.F32 R24, R176.reuse, R190, R24 ;  /* 0x000000beb018723c */ /* 0x040fe20000001818 */
[----:B------:R-:W2:Y:S07]  /*16130*/  LDSM.16.M88.4 R188, [R146+0x4000] ;  /* 0x0040000092bc783b */ /* 0x000eae0000000200 */
[C---:B-1----:R-:W-:Y:S08]  /*16140*/  HMMA.16816.F32 R28, R176.reuse, R180, R28 ;  /* 0x000000b4b01c723c */ /* 0x042ff0000000181c */
[----:B------:R-:W-:Y:S01]  /*16150*/  HMMA.16816.F32 R32, R176, R182, R32 ;  /* 0x000000b6b020723c */ /* 0x000fe20000001820 */
[----:B------:R-:W-:Y:S06]  /*16160*/  LDSM.16.M88.4 R176, [R200+0x8000] ;  /* 0x00800000c8b0783b */ /* 0x000fec0000000200 */
[----:B------:R-:W1:Y:S01]  /*16170*/  LDSM.16.M88.4 R180, [R209] ;  /* 0x00000000d1b4783b */ /* 0x000e620000000200 */
[C---:B---3--:R-:W-:Y:S08]  /*16180*/  HMMA.16816.F32 R12, R172.reuse, R184, R12 ;  /* 0x000000b8ac0c723c */ /* 0x048ff0000000180c */
[C---:B------:R-:W-:Y:S01]  /*16190*/  HMMA.16816.F32 R16, R172.reuse, R186, R16 ;  /* 0x000000baac10723c */ /* 0x040fe20000001810 */
[----:B------:R-:W3:Y:S07]  /*161a0*/  LDSM.16.M88.4 R184, [R207] ;  /* 0x00000000cfb8783b */ /* 0x000eee0000000200 */
[C---:B------:R-:W-:Y:S08]  /*161b0*/  HMMA.16816.F32 R20, R172.reuse, R192, R20 ;  /* 0x000000c0ac14723c */ /* 0x040ff00000001814 */
[C---:B------:R-:W-:Y:S01]  /*161c0*/  HMMA.16816.F32 R24, R172.reuse, R194, R24 ;  /* 0x000000c2ac18723c */ /* 0x040fe20000001818 */
[----:B------:R-:W5:Y:S07]  /*161d0*/  LDSM.16.M88.4 R192, [R208] ;  /* 0x00000000d0c0783b */ /* 0x000f6e0000000200 */
[C---:B--2---:R-:W-:Y:S08]  /*161e0*/  HMMA.16816.F32 R28, R172.reuse, R188, R28 ;  /* 0x000000bcac1c723c */ /* 0x044ff0000000181c */
[----:B------:R-:W-:Y:S01]  /*161f0*/  HMMA.16816.F32 R32, R172, R190, R32 ;  /* 0x000000beac20723c */ /* 0x000fe20000001820 */
[----:B------:R-:W-:Y:S06]  /*16200*/  LDSM.16.M88.4 R172, [R202+0x8000] ;  /* 0x00800000caac783b */ /* 0x000fec0000000200 */
[----:B------:R-:W-:Y:S01]  /*16210*/  LDSM.16.M88.4 R188, [R145+0x3800] ;  /* 0x0038000091bc783b */ /* 0x000fe20000000200 */
[C---:B-1----:R-:W-:Y:S08]  /*16220*/  HMMA.16816.F32 R12, R176.reuse, R180, R12 ;  /* 0x000000b4b00c723c */ /* 0x042ff0000000180c */
[C---:B------:R-:W-:Y:S01]  /*16230*/  HMMA.16816.F32 R16, R176.reuse, R182, R16 ;  /* 0x000000b6b010723c */ /* 0x040fe20000001810 */
[----:B------:R-:W1:Y:S07]  /*16240*/  LDSM.16.M88.4 R180, [R145+0x3000] ;  /* 0x0030000091b4783b */ /* 0x000e6e0000000200 */
[C---:B---3--:R-:W-:Y:S08]  /*16250*/  HMMA.16816.F32 R20, R176.reuse, R184, R20 ;  /* 0x000000b8b014723c */ /* 0x048ff00000001814 */
[C---:B------:R-:W-:Y:S01]  /*16260*/  HMMA.16816.F32 R24, R176.reuse, R186, R24 ;  /* 0x000000bab018723c */ /* 0x040fe20000001818 */
[----:B------:R-:W2:Y:S07]  /*16270*/  LDSM.16.M88.4 R184, [R145+0x4000] ;  /* 0x0040000091b8783b */ /* 0x000eae0000000200 */
[C---:B-----5:R-:W-:Y:S08]  /*16280*/  HMMA.16816.F32 R28, R176.reuse, R192, R28 ;  /* 0x000000c0b01c723c */ /* 0x060ff0000000181c */
[----:B------:R-:W-:Y:S01]  /*16290*/  HMMA.16816.F32 R32, R176, R194, R32 ;  /* 0x000000c2b020723c */ /* 0x000fe20000001820 */
[----:B------:R-:W-:Y:S06]  /*162a0*/  LDSM.16.M88.4 R176, [R201+0x8000] ;  /* 0x00800000c9b0783b */ /* 0x000fec0000000200 */
[----:B------:R-:W-:Y:S01]  /*162b0*/  LDSM.16.M88.4 R192, [R10+0x3800] ;  /* 0x003800000ac0783b */ /* 0x000fe20000000200 */
[C---:B-1----:R-:W-:Y:S08]  /*162c0*/  HMMA.16816.F32 R12, R172.reuse, R180, R12 ;  /* 0x000000b4ac0c723c */ /* 0x042ff0000000180c */
[C---:B------:R-:W-:Y:S01]  /*162d0*/  HMMA.16816.F32 R16, R172.reuse, R182, R16 ;  /* 0x000000b6ac10723c */ /* 0x040fe20000001810 */
[----:B------:R-:W1:Y:S07]  /*162e0*/  LDSM.16.M88.4 R180, [R10+0x3000] ;  /* 0x003000000ab4783b */ /* 0x000e6e0000000200 */
[C---:B------:R-:W-:Y:S08]  /*162f0*/  HMMA.16816.F32 R20, R172.reuse, R188, R20 ;  /* 0x000000bcac14723c */ /* 0x040ff00000001814 */
[C---:B------:R-:W-:Y:S01]  /*16300*/  HMMA.16816.F32 R24, R172.reuse, R190, R24 ;  /* 0x000000beac18723c */ /* 0x040fe20000001818 */
[----:B------:R-:W3:Y:S07]  /*16310*/  LDSM.16.M88.4 R188, [R10+0x4000] ;  /* 0x004000000abc783b */ /* 0x000eee0000000200 */
[C---:B--2---:R-:W-:Y:S08]  /*16320*/  HMMA.16816.F32 R28, R172.reuse, R184, R28 ;  /* 0x000000b8ac1c723c */ /* 0x044ff0000000181c */
        /* <DEDUP_REMOVED lines=26> */
[C---:B---3--:R-:W-:Y:S08]  /*164d0*/  HMMA.16816.F32 R20, R176.reuse, R184, R20 ;  /* 0x000000b8b014723c */ /* 0x048ff00000001814 */
[C---:B------:R-:W-:Y:S01]  /*164e0*/  HMMA.16816.F32 R24, R176.reuse, R186, R24 ;  /* 0x000000bab018723c */ /* 0x040fe20000001818 */
[----:B------:R-:W-:Y:S07]  /*164f0*/  LDSM.16.M88.4 R184, [R201+0xc000] ;  /* 0x00c00000c9b8783b */ /* 0x000fee0000000200 */
[C---:B------:R-:W-:Y:S08]  /*16500*/  HMMA.16816.F32 R28, R176.reuse, R188, R28 ;  /* 0x000000bcb01c723c */ /* 0x040ff0000000181c */
[----:B------:R-:W-:Y:S01]  /*16510*/  HMMA.16816.F32 R32, R176, R190, R32 ;  /* 0x000000beb020723c */ /* 0x000fe20000001820 */
[----:B------:R-:W3:Y:S06]  /*16520*/  LDSM.16.M88.4 R176, [R145+0x5800] ;  /* 0x0058000091b0783b */ /* 0x000eec0000000200 */
[----:B------:R-:W5:Y:S01]  /*16530*/  LDSM.16.M88.4 R188, [R10+0x4800] ;  /* 0x004800000abc783b */ /* 0x000f620000000200 */
[C---:B--2---:R-:W-:Y:S08]  /*16540*/  HMMA.16816.F32 R12, R172.reuse, R192, R12 ;  /* 0x000000c0ac0c723c */ /* 0x044ff0000000180c */
[C---:B------:R-:W-:Y:S08]  /*16550*/  HMMA.16816.F32 R16, R172.reuse, R194, R16 ;  /* 0x000000c2ac10723c */ /* 0x040ff00000001810 */
[C---:B-1----:R-:W-:Y:S08]  /*16560*/  HMMA.16816.F32 R20, R172.reuse, R180, R20 ;  /* 0x000000b4ac14723c */ /* 0x042ff00000001814 */
[C---:B------:R-:W-:Y:S08]  /*16570*/  HMMA.16816.F32 R24, R172.reuse, R182, R24 ;  /* 0x000000b6ac18723c */ /* 0x040ff00000001818 */
[C---:B---3--:R-:W-:Y:S08]  /*16580*/  HMMA.16816.F32 R28, R172.reuse, R176, R28 ;  /* 0x000000b0ac1c723c */ /* 0x048ff0000000181c */
[----:B------:R-:W-:Y:S01]  /*16590*/  HMMA.16816.F32 R32, R172, R178, R32 ;  /* 0x000000b2ac20723c */ /* 0x000fe20000001820 */
[----:B------:R-:W1:Y:S07]  /*165a0*/  LDSM.16.M88.4 R172, [R10+0x5000] ;  /* 0x005000000aac783b */ /* 0x000e6e0000000200 */
[C---:B-----5:R-:W-:Y:S08]  /*165b0*/  HMMA.16816.F32 R12, R184.reuse, R188, R12 ;  /* 0x000000bcb80c723c */ /* 0x060ff0000000180c */
        /* <DEDUP_REMOVED lines=22> */
[----:B------:R-:W-:Y:S09]  /*16720*/  FMUL.FTZ R27, R27, c[0x0][0x320] ;  /* 0x0000c8001b1b7a20 */ /* 0x000ff20000410000 */
[----:B------:R-:W1:Y:S01]  /*16730*/  MUFU.TANH R173, R17 ;  /* 0x0000001100ad7308 */ /* 0x000e620000002400 */
[----:B-----5:R-:W5:Y:S01]  /*16740*/  LDSM.16.M88.4 R12, [R10+0x5800] ;  /* 0x005800000a0c783b */ /* 0x020f620000000200 */
[----:B------:R-:W-:Y:S08]  /*16750*/  DEPBAR.LE SB0, 0x0 ;  /* 0x000080000000791a */ /* 0x000ff00000000000 */
[----:B------:R-:W1:Y:S01]  /*16760*/  MUFU.TANH R183, R18 ;  /* 0x0000001200b77308 */ /* 0x000e620000002400 */
[----:B------:R-:W-:Y:S09]  /*16770*/  BAR.SYNC.DEFER_BLOCKING 0x0 ;  /* 0x0000000000007b1d */ /* 0x000ff20000010000 */
[----:B------:R1:W1:Y:S10]  /*16780*/  MUFU.TANH R182, R19 ;  /* 0x0000001300b67308 */ /* 0x0002740000002400 */
[----:B------:R2:W2:Y:S10]  /*16790*/  MUFU.TANH R172, R20 ;  /* 0x0000001400ac7308 */ /* 0x0004b40000002400 */
[----:B------:R3:W3:Y:S01]  /*167a0*/  MUFU.TANH R179, R26 ;  /* 0x0000001a00b37308 */ /* 0x0006e20000002400 */
[C---:B-----5:R-:W-:Y:S05]  /*167b0*/  HMMA.16816.F32 R28, R184.reuse, R12, R28 ;  /* 0x0000000cb81c723c */ /* 0x060fea000000181c */
[----:B-1----:R-:W-:Y:S04]  /*167c0*/  FMUL.FTZ R19, R25, c[0x0][0x320] ;  /* 0x0000c80019137a20 */ /* 0x002fe80000410000 */
[----:B------:R1:W1:Y:S01]  /*167d0*/  MUFU.TANH R174, R27 ;  /* 0x0000001b00ae7308 */ /* 0x0002620000002400 */
[----:B------:R-:W-:Y:S03]  /*167e0*/  HMMA.16816.F32 R32, R184, R14, R32 ;  /* 0x0000000eb820723c */ /* 0x000fe60000001820 */
[----:B--2---:R-:W-:Y:S06]  /*167f0*/  FMUL.FTZ R20, R24, c[0x0][0x320] ;  /* 0x0000c80018147a20 */ /* 0x004fec0000410000 */
[----:B------:R-:W2:Y:S05]  /*16800*/  MUFU.TANH R21, R21 ;  /* 0x0000001500157308 */ /* 0x000eaa0000002400 */
[----:B------:R-:W-:Y:S05]  /*16810*/  FMUL.FTZ R18, R28, c[0x0][0x320] ;  /* 0x0000c8001c127a20 */ /* 0x000fea0000410000 */
[----:B------:R4:W2:Y:S01]  /*16820*/  MUFU.TANH R181, R22 ;  /* 0x0000001600b57308 */ /* 0x0008a20000002400 */
[----:B------:R-:W-:Y:S02]  /*16830*/  FMUL.FTZ R17, R29, c[0x0][0x320] ;  /* 0x0000c8001d117a20 */ /* 0x000fe40000410000 */
[----:B------:R-:W-:Y:S02]  /*16840*/  FMUL.FTZ R29, R30, c[0x0][0x320] ;  /* 0x0000c8001e1d7a20 */ /* 0x000fe40000410000 */
[----:B------:R-:W-:Y:S02]  /*16850*/  FMUL.FTZ R28, R31, c[0x0][0x320] ;  /* 0x0000c8001f1c7a20 */ /* 0x000fe40000410000 */
[----:B------:R-:W-:Y:S02]  /*16860*/  FMUL.FTZ R16, R32, c[0x0][0x320] ;  /* 0x0000c80020107a20 */ /* 0x000fe40000410000 */
[----:B---3--:R-:W-:Y:S01]  /*16870*/  FMUL.FTZ R26, R33, c[0x0][0x320] ;  /* 0x0000c800211a7a20 */ /* 0x008fe20000410000 */
[----:B------:R4:W3:Y:S01]  /*16880*/  MUFU.TANH R180, R23 ;  /* 0x0000001700b47308 */ /* 0x0008e20000002400 */
[----:B-1----:R-:W-:Y:S02]  /*16890*/  FMUL.FTZ R27, R34, c[0x0][0x320] ;  /* 0x0000c800221b7a20 */ /* 0x002fe40000410000 */
[----:B------:R-:W-:Y:S07]  /*168a0*/  FMUL.FTZ R30, R35, c[0x0][0x320] ;  /* 0x0000c800231e7a20 */ /* 0x000fee0000410000 */
        /* <DEDUP_REMOVED lines=14> */
[C---:B------:R-:W-:Y:S01]  /*16990*/  IMAD.WIDE.U32 R8, R0.reuse, c[0x0][0x1e0], RZ ;  /* 0x0000780000087a25 */ /* 0x040fe200078e00ff */
        /* <DEDUP_REMOVED lines=27> */
[--C-:B------:R-:W-:Y:S02]  /*16b50*/  @P1 IADD3.X R7, R0, RZ, R222.reuse, P3, P2 ;  /* 0x000000ff00071210 */ /* 0x100fe40001fe44de */
        /* <DEDUP_REMOVED lines=28> */
.L_x_1947:
[----:B--234-:R-:W-:Y:S05]  /*16d20*/  BSYNC B0 ;  /* 0x0000000000007941 */ /* 0x01cfea0003800000 */
.L_x_1946:
[----:B------:R-:W-:Y:S01]  /*16d30*/  ISETP.GE.AND P1, PT, R244, 0x1, PT ;  /* 0x00000001f400780c */ /* 0x000fe20003f26270 */
[----:B------:R-:W-:Y:S01]  /*16d40*/  IMAD.MOV.U32 R0, RZ, RZ, c[0x0][0x2c4] ;  /* 0x0000b100ff007624 */ /* 0x000fe200078e00ff */
[----:B------:R-:W2:Y:S01]  /*16d50*/  LDL R9, [R1+0x4] ;  /* 0x0000040001097983 */ /* 0x000ea20000100800 */
[----:B------:R-:W-:Y:S03]  /*16d60*/  IMAD R3, R221, -0x30, RZ ;  /* 0xffffffd0dd037824 */ /* 0x000fe600078e02ff */
[----:B------:R-:W-:Y:S01]  /*16d70*/  ISETP.NE.AND P0, PT, R0, 0x1, PT ;  /* 0x000000010000780c */ /* 0x000fe20003f05270 */
[----:B------:R-:W0:Y:S01]  /*16d80*/  LDGDEPBAR ;  /* 0x00000000000079af */ /* 0x000e220000000000 */
[----:B------:R-:W-:Y:S02]  /*16d90*/  IMAD.IADD R15, R3, 0x1, -R236 ;  /* 0x00000001030f7824 */ /* 0x000fe400078e0aec */
[----:B--2---:R-:W-:Y:S05]  /*16da0*/  IMAD R9, R9, 0x80, R240 ;  /* 0x0000008009097824 */ /* 0x004fea00078e02f0 */
[----:B------:R-:W-:Y:S05]  /*16db0*/  IADD3 R9, R237, R9, R238 ;  /* 0x00000009ed097210 */ /* 0x000fea0007ffe0ee */
[----:B------:R-:W-:Y:S05]  /*16dc0*/  @P0 IMAD.HI.U32 R0, R9, c[0x0][0x2c8], RZ ;  /* 0x0000b20009000a27 */ /* 0x000fea00078e00ff */
[----:B------:R-:W-:Y:S02]  /*16dd0*/  @P0 SHF.R.U32.HI R9, RZ, c[0x0][0x2cc], R0 ;  /* 0x0000b300ff090a19 */ /* 0x000fe40000011600 */
[----:B------:R-:W-:Y:S03]  /*16de0*/  IADD3 R0, -R236, 0x1, R3 ;  /* 0x00000001ec007810 */ /* 0x000fe60007ffe103 */
[----:B------:R-:W2:Y:S01]  /*16df0*/  SHFL.IDX PT, R8, R9, RZ, 0x1c1f ;  /* 0x001c1fff09087589 */ /* 0x000ea200000e0000 */
        /* <DEDUP_REMOVED lines=19> */
.L_x_1950:
[----:B------:R-:W-:Y:S04]  /*16f30*/  MOV R14, c[0x0][0x32c] ;  /* 0x0000cb00000e7a02 */ /* 0x000fe80000000f00 */
[----:B------:R-:W-:Y:S11]  /*16f40*/  ISETP.NE.AND P0, PT, R14, 0x1, PT ;  /* 0x000000010e00780c */ /* 0x000ff60003f05270 */
[----:B------:R-:W-:Y:S02]  /*16f50*/  @!UPT UIADD3 URZ, URZ, URZ, URZ ;  /* 0x0000003f3f3ff290 */ /* 0x000fe4000fffe03f */
[----:B------:R-:W-:Y:S05]  /*16f60*/  @P0 IMAD.HI.U32 R14, R8, c[0x0][0x330], RZ ;  /* 0x0000cc00080e0a27 */ /* 0x000fea00078e00ff */
[----:B------:R-:W-:Y:S02]  /*16f70*/  @P0 SHF.R.U32.HI R8, RZ, c[0x0][0x334], R14 ;  /* 0x0000cd00ff080a19 */ /* 0x000fe4000001160e */
.L_x_1951:
[----:B------:R-:W-:Y:S05]  /*16f80*/  BSYNC B0 ;  /* 0x0000000000007941 */ /* 0x000fea0003800000 */
.L_x_1949:
[----:B------:R-:W-:Y:S05]  /*16f90*/  IMAD R8, R8, c[0x0][0x32c], R15 ;  /* 0x0000cb0008087a24 */ /* 0x000fea00078e020f */
[----:B------:R-:W-:Y:S02]  /*16fa0*/  IMNMX R0, R0, R8, !PT ;  /* 0x0000000800007217 */ /* 0x000fe40007800200 */
[----:B------:R-:W-:Y:S04]  /*16fb0*/  IADD3 R8, R8, c[0x0][0x32c], RZ ;  /* 0x0000cb0008087a10 */ /* 0x000fe80007ffe0ff */
[----:B------:R-:W-:Y:S02]  /*16fc0*/  IMNMX R7, R7, R8, PT ;  /* 0x0000000807077217 */ /* 0x000fe40003800200 */
.L_x_1948:
[C---:B------:R-:W-:Y:S02]  /*16fd0*/  ISETP.GE.AND P0, PT, R3.reuse, 0x2, PT ;  /* 0x000000020300780c */ /* 0x040fe40003f06270 */
[----:B------:R-:W-:Y:S02]  /*16fe0*/  ISETP.GE.AND P1, PT, R3, 0x9, PT ;  /* 0x000000090300780c */ /* 0x000fe40003f26270 */
        /* <DEDUP_REMOVED lines=16> */
[C---:B------:R-:W-:Y:S02]  /*170f0*/  ISETP.GT.AND P0, PT, R0.reuse, 0x9, !P1 ;  /* 0x000000090000780c */ /* 0x040fe40004f04270 */
[----:B------:R-:W-:Y:S02]  /*17100*/  ISETP.GE.AND P2, PT, R3, 0x29, PT ;  /* 0x000000290300780c */ /* 0x000fe40003f46270 */
        /* <DEDUP_REMOVED lines=9> */
[----:B------:R-:W-:Y:S02]  /*171a0*/  FSEL R22, R172, -INF , !P0 ;  /* 0xff800000ac167808 */ /* 0x000fe40004000000 */
        /* <DEDUP_REMOVED lines=8> */
[----:B-1----:R-:W-:Y:S02]  /*17230*/  FSEL R20, R20, -INF , !P0 ;  /* 0xff80000014147808 */ /* 0x002fe40004000000 */
        /* <DEDUP_REMOVED lines=40> */
.L_x_1954:
[----:B------:R-:W-:Y:S04]  /*174c0*/  MOV R9, c[0x0][0x32c] ;  /* 0x0000cb0000097a02 */ /* 0x000fe80000000f00 */
[----:B------:R-:W-:Y:S11]  /*174d0*/  ISETP.NE.AND P0, PT, R9, 0x1, PT ;  /* 0x000000010900780c */ /* 0x000ff60003f05270 */
[----:B------:R-:W-:Y:S02]  /*174e0*/  @!UPT UIADD3 URZ, URZ, URZ, URZ ;  /* 0x0000003f3f3ff290 */ /* 0x000fe4000fffe03f */
[----:B------:R-:W-:Y:S05]  /*174f0*/  @P0 IMAD.HI.U32 R9, R0, c[0x0][0x330], RZ ;  /* 0x0000cc0000090a27 */ /* 0x000fea00078e00ff */
[----:B------:R-:W-:Y:S02]  /*17500*/  @P0 SHF.R.U32.HI R0, RZ, c[0x0][0x334], R9 ;  /* 0x0000cd00ff000a19 */ /* 0x000fe40000011609 */
.L_x_1955:
[----:B------:R-:W-:Y:S05]  /*17510*/  BSYNC B0 ;  /* 0x0000000000007941 */ /* 0x000fea0003800000 */
.L_x_1953:
[----:B------:R-:W-:Y:S05]  /*17520*/  IMAD R0, R0, c[0x0][0x32c], R15 ;  /* 0x0000cb0000007a24 */ /* 0x000fea00078e020f */
[----:B------:R-:W-:Y:S02]  /*17530*/  IMNMX R3, R3, R0, !PT ;  /* 0x0000000003037217 */ /* 0x000fe40007800200 */
[----:B------:R-:W-:Y:S04]  /*17540*/  IADD3 R0, R0, c[0x0][0x32c], RZ ;  /* 0x0000cb0000007a10 */ /* 0x000fe80007ffe0ff */
[----:B------:R-:W-:Y:S02]  /*17550*/  IMNMX R7, R7, R0, PT ;  /* 0x0000000007077217 */ /* 0x000fe40003800200 */
.L_x_1952:
        /* <DEDUP_REMOVED lines=22> */
[----:B------:R-:W-:Y:S01]  /*176c0*/  ISETP.GT.AND P0, PT, R3, RZ, !P1 ;  /* 0x000000ff0300720c */ /* 0x000fe20004f04270 */
[----:B------:R-:W1:Y:S01]  /*176d0*/  MUFU.EX2 R0, R0 ;  /* 0x0000000000007308 */ /* 0x000e620000000800 */
[----:B------:R-:W-:Y:S01]  /*176e0*/  LOP3.LUT P1, RZ, R215, 0x8, RZ, 0xc0, !PT ;  /* 0x00000008d7ff7812 */ /* 0x000fe2000782c0ff */
[--C-:B------:R-:W-:Y:S01]  /*176f0*/  FFMA.FTZ R13, R8, c[0x0][0x2d0], -R2.reuse ;  /* 0x0000b400080d7a23 */ /* 0x100fe20000010802 */
[----:B------:R-:W-:Y:S01]  /*17700*/  ISETP.LT.OR P0, PT, R7, 0x1, P0 ;  /* 0x000000010700780c */ /* 0x000fe20000701670 */
[--C-:B------:R-:W-:Y:S02]  /*17710*/  FFMA.FTZ R190, R14, c[0x0][0x2d0], -R2.reuse ;  /* 0x0000b4000ebe7a23 */ /* 0x100fe40000010802 */
[--C-:B------:R-:W-:Y:S01]  /*17720*/  FFMA.FTZ R25, R25, c[0x0][0x2d0], -R2.reuse ;  /* 0x0000b40019197a23 */ /* 0x100fe20000010802 */
[----:B------:R-:W-:Y:S01]  /*17730*/  FSEL R8, R189, -INF , !P0 ;  /* 0xff800000bd087808 */ /* 0x000fe20004000000 */
[--C-:B------:R-:W-:Y:S01]  /*17740*/  FFMA.FTZ R186, R21, c[0x0][0x2d0], -R2.reuse ;  /* 0x0000b40015ba7a23 */ /* 0x100fe20000010802 */
[----:B------:R-:W-:Y:S01]  /*17750*/  LOP3.LUT P0, RZ, R215, 0x10, RZ, 0xc0, !PT ;  /* 0x00000010d7ff7812 */ /* 0x000fe2000780c0ff */
[----:B------:R-:W2:Y:S01]  /*17760*/  MUFU.EX2 R172, R13 ;  /* 0x0000000d00ac7308 */ /* 0x000ea20000000800 */
[--C-:B------:R-:W-:Y:S02]  /*17770*/  FFMA.FTZ R184, R19, c[0x0][0x2d0], -R2.reuse ;  /* 0x0000b40013b87a23 */ /* 0x100fe40000010802 */
[----:B------:R-:W-:Y:S01]  /*17780*/  ISETP.GT.AND P0, PT, R3, 0x1, !P0 ;  /* 0x000000010300780c */ /* 0x000fe20004704270 */
[--C-:B------:R-:W-:Y:S02]  /*17790*/  FFMA.FTZ R193, R18, c[0x0][0x2d0], -R2.reuse ;  /* 0x0000b40012c17a23 */ /* 0x100fe40000010802 */
[--C-:B------:R-:W-:Y:S01]  /*177a0*/  FFMA.FTZ R192, R17, c[0x0][0x2d0], -R2.reuse ;  /* 0x0000b40011c07a23 */ /* 0x100fe20000010802 */
[----:B------:R-:W-:Y:S01]  /*177b0*/  ISETP.LT.OR P0, PT, R7, 0x2, P0 ;  /* 0x000000020700780c */ /* 0x000fe20000701670 */
[--C-:B------:R-:W-:Y:S02]  /*177c0*/  FFMA.FTZ R191, R16, c[0x0][0x2d0], -R2.reuse ;  /* 0x0000b40010bf7a23 */ /* 0x100fe40000010802 */
[----:B------:R-:W3:Y:S01]  /*177d0*/  MUFU.EX2 R25, R25 ;  /* 0x0000001900197308 */ /* 0x000ee20000000800 */
[----:B------:R-:W-:Y:S01]  /*177e0*/  FSEL R12, R188, -INF , !P0 ;  /* 0xff800000bc0c7808 */ /* 0x000fe20004000000 */
[--C-:B------:R-:W-:Y:S01]  /*177f0*/  FFMA.FTZ R187, R22, c[0x0][0x2d0], -R2.reuse ;  /* 0x0000b40016bb7a23 */ /* 0x100fe20000010802 */
[----:B------:R-:W-:Y:S01]  /*17800*/  ISETP.GT.AND P0, PT, R3, 0x8, !P1 ;  /* 0x000000080300780c */ /* 0x000fe20004f04270 */
[--C-:B------:R-:W-:Y:S01]  /*17810*/  FFMA.FTZ R185, R20, c[0x0][0x2d0], -R2.reuse ;  /* 0x0000b40014b97a23 */ /* 0x100fe20000010802 */
[----:B------:R-:W-:Y:S01]  /*17820*/  LOP3.LUT P1, RZ, R215, 0x20, RZ, 0xc0, !PT ;  /* 0x00000020d7ff7812 */ /* 0x000fe2000782c0ff */
[--C-:B------:R-:W-:Y:S01]  /*17830*/  FFMA.FTZ R24, R24, c[0x0][0x2d0], -R2.reuse ;  /* 0x0000b40018187a23 */ /* 0x100fe20000010802 */
[----:B------:R-:W-:Y:S01]  /*17840*/  ISETP.LT.OR P0, PT, R7, 0x9, P0 ;  /* 0x000000090700780c */ /* 0x000fe20000701670 */
[----:B------:R-:W-:Y:S02]  /*17850*/  FFMA.FTZ R23, R23, c[0x0][0x2d0], -R2 ;  /* 0x0000b40017177a23 */ /* 0x000fe40000010802 */
[C---:B-1----:R-:W-:Y:S01]  /*17860*/  FMUL.FTZ R16, R0.reuse, R164 ;  /* 0x000000a400107220 */ /* 0x042fe20000410000 */
[----:B------:R-:W-:Y:S01]  /*17870*/  FSEL R14, R183, -INF , !P0 ;  /* 0xff800000b70e7808 */ /* 0x000fe20004000000 */
[----:B------:R-:W-:Y:S01]  /*17880*/  MUFU.EX2 R24, R24 ;  /* 0x0000001800187308 */ /* 0x000fe20000000800 */
[----:B------:R-:W-:Y:S01]  /*17890*/  LOP3.LUT P0, RZ, R215, 0x4, RZ, 0xc0, !PT ;  /* 0x00000004d7ff7812 */ /* 0x000fe2000780c0ff */
[C---:B--2---:R-:W-:Y:S02]  /*178a0*/  FFMA.FTZ R2, R0.reuse, R229, R172 ;  /* 0x000000e500027223 */ /* 0x044fe400000100ac */
[C---:B------:R-:W-:Y:S01]  /*178b0*/  FMUL.FTZ R17, R0.reuse, R165 ;  /* 0x000000a500117220 */ /* 0x040fe20000410000 */
[----:B------:R-:W-:Y:S01]  /*178c0*/  ISETP.GT.AND P0, PT, R3, 0x9, !P0 ;  /* 0x000000090300780c */ /* 0x000fe20004704270 */
[C---:B------:R-:W-:Y:S02]  /*178d0*/  FMUL.FTZ R32, R0.reuse, R148 ;  /* 0x0000009400207220 */ /* 0x040fe40000410000 */
[C---:B------:R-:W-:Y:S01]  /*178e0*/  FMUL.FTZ R33, R0.reuse, R149 ;  /* 0x0000009500217220 */ /* 0x040fe20000410000 */
[----:B------:R-:W-:Y:S01]  /*178f0*/  ISETP.LT.OR P0, PT, R7, 0xa, P0 ;  /* 0x0000000a0700780c */ /* 0x000fe20000701670 */
[----:B------:R-:W1:Y:S01]  /*17900*/  MUFU.EX2 R23, R23 ;  /* 0x0000001700177308 */ /* 0x000e620000000800 */
[----:B------:R-:W-:Y:S01]  /*17910*/  FMUL.FTZ R20, R0, R160 ;  /* 0x000000a000147220 */ /* 0x000fe20000410000 */
[C---:B---3--:R-:W-:Y:S01]  /*17920*/  F2FP.PACK_AB R172, R25.reuse, R172 ;  /* 0x000000ac19ac723e */ /* 0x048fe200000000ff */
[----:B------:R-:W-:Y:S01]  /*17930*/  FADD.FTZ R13, R25, R2 ;  /* 0x00000002190d7221 */ /* 0x000fe20000010000 */
[----:B------:R-:W-:Y:S01]  /*17940*/  FSEL R175, R182, -INF , !P0 ;  /* 0xff800000b6af7808 */ /* 0x000fe20004000000 */
[C---:B------:R-:W-:Y:S01]  /*17950*/  FMUL.FTZ R21, R0.reuse, R161 ;  /* 0x000000a100157220 */ /* 0x040fe20000410000 */
[----:B------:R-:W-:Y:S01]  /*17960*/  LOP3.LUT P0, RZ, R215, 0x2, RZ, 0xc0, !PT ;  /* 0x00000002d7ff7812 */ /* 0x000fe2000780c0ff */
[----:B------:R-:W-:Y:S01]  /*17970*/  FMUL.FTZ R25, R0, R157 ;  /* 0x0000009d00197220 */ /* 0x000fe20000410000 */
[----:B------:R-:W-:Y:S01]  /*17980*/  FMNMX.FTZ R2, R8, R4, !PT ;  /* 0x0000000408027209 */ /* 0x000fe20007810000 */
[C---:B------:R-:W-:Y:S01]  /*17990*/  FMUL.FTZ R36, R0.reuse, R36 ;  /* 0x0000002400247220 */ /* 0x040fe20000410000 */
[----:B------:R-:W-:Y:S01]  /*179a0*/  ISETP.GT.AND P0, PT, R3, 0x10, !P0 ;  /* 0x000000100300780c */ /* 0x000fe20004704270 */
[----:B------:R-:W-:Y:S01]  /*179b0*/  FMUL.FTZ R37, R0, R37 ;  /* 0x0000002500257220 */ /* 0x000fe20000410000 */
[----:B------:R-:W-:Y:S01]  /*179c0*/  FMNMX.FTZ R2, R12, R2, !PT ;  /* 0x000000020c027209 */ /* 0x000fe20007810000 */
[C---:B------:R-:W-:Y:S01]  /*179d0*/  FMUL.FTZ R40, R0.reuse, R40 ;  /* 0x0000002800287220 */ /* 0x040fe20000410000 */
[----:B------:R-:W-:Y:S01]  /*179e0*/  ISETP.LT.OR P0, PT, R7, 0x11, P0 ;  /* 0x000000110700780c */ /* 0x000fe20000701670 */
[----:B------:R-:W-:Y:S01]  /*179f0*/  FMUL.FTZ R41, R0, R41 ;  /* 0x0000002900297220 */ /* 0x000fe20000410000 */
[----:B------:R-:W-:Y:S01]  /*17a00*/  FMNMX.FTZ R2, R14, R2, !PT ;  /* 0x000000020e027209 */ /* 0x000fe20007810000 */
[C---:B------:R-:W-:Y:S01]  /*17a10*/  FMUL.FTZ R44, R0.reuse, R44 ;  /* 0x0000002c002c7220 */ /* 0x040fe20000410000 */
[----:B------:R-:W-:Y:S01]  /*17a20*/  FSEL R181, R181, -INF , !P0 ;  /* 0xff800000b5b57808 */ /* 0x000fe20004000000 */
[C---:B------:R-:W-:Y:S01]  /*17a30*/  FMUL.FTZ R45, R0.reuse, R45 ;  /* 0x0000002d002d7220 */ /* 0x040fe20000410000 */
[----:B------:R-:W-:Y:S01]  /*17a40*/  LOP3.LUT P0, RZ, R215, 0x1, RZ, 0xc0, !PT ;  /* 0x00000001d7ff7812 */ /* 0x000fe2000780c0ff */
[C---:B------:R-:W-:Y:S01]  /*17a50*/  FMUL.FTZ R48, R0.reuse, R48 ;  /* 0x0000003000307220 */ /* 0x040fe20000410000 */
[----:B------:R-:W-:Y:S01]  /*17a60*/  FMNMX.FTZ R2, R175, R2, !PT ;  /* 0x00000002af027209 */ /* 0x000fe20007810000 */
[C---:B------:R-:W-:Y:S01]  /*17a70*/  FMUL.FTZ R49, R0.reuse, R49 ;  /* 0x0000003100317220 */ /* 0x040fe20000410000 */
[----:B------:R-:W-:Y:S01]  /*17a80*/  ISETP.GT.AND P0, PT, R3, 0x11, !P0 ;  /* 0x000000110300780c */ /* 0x000fe20004704270 */
[C---:B------:R-:W-:Y:S01]  /*17a90*/  FMUL.FTZ R52, R0.reuse, R52 ;  /* 0x0000003400347220 */ /* 0x040fe20000410000 */
[----:B------:R-:W-:Y:S01]  /*17aa0*/  FMNMX.FTZ R2, R181, R2, !PT ;  /* 0x00000002b5027209 */ /* 0x000fe20007810000 */
[C---:B------:R-:W-:Y:S01]  /*17ab0*/  FMUL.FTZ R53, R0.reuse, R53 ;  /* 0x0000003500357220 */ /* 0x040fe20000410000 */
[----:B------:R-:W-:Y:S01]  /*17ac0*/  ISETP.LT.OR P0, PT, R7, 0x12, P0 ;  /* 0x000000120700780c */ /* 0x000fe20000701670 */
[C---:B------:R-:W-:Y:S01]  /*17ad0*/  FMUL.FTZ R56, R0.reuse, R56 ;  /* 0x0000003800387220 */ /* 0x040fe20000410000 */
[----:B------:R-:W-:Y:S01]  /*17ae0*/  MUFU.EX2 R185, R185 ;  /* 0x000000b900b97308 */ /* 0x000fe20000000800 */
[----:B------:R-:W-:Y:S01]  /*17af0*/  FMUL.FTZ R57, R0, R57 ;  /* 0x0000003900397220 */ /* 0x000fe20000410000 */
[----:B------:R-:W-:Y:S01]  /*17b00*/  FSEL R180, R180, -INF , !P0 ;  /* 0xff800000b4b47808 */ /* 0x000fe20004000000 */
[C---:B------:R-:W-:Y:S01]  /*17b10*/  FMUL.FTZ R60, R0.reuse, R60 ;  /* 0x0000003c003c7220 */ /* 0x040fe20000410000 */
[----:B------:R-:W-:Y:S01]  /*17b20*/  ISETP.GT.AND P0, PT, R3, 0x18, !P6 ;  /* 0x000000180300780c */ /* 0x000fe20007704270 */
[----:B------:R-:W-:Y:S01]  /*17b30*/  FMUL.FTZ R61, R0, R61 ;  /* 0x0000003d003d7220 */ /* 0x000fe20000410000 */
[----:B------:R-:W-:Y:S01]  /*17b40*/  FMNMX.FTZ R2, R180, R2, !PT ;  /* 0x00000002b4027209 */ /* 0x000fe20007810000 */
[C---:B------:R-:W-:Y:S01]  /*17b50*/  FMUL.FTZ R64, R0.reuse, R64 ;  /* 0x0000004000407220 */ /* 0x040fe20000410000 */
[----:B------:R-:W-:Y:S01]  /*17b60*/  ISETP.LT.OR P0, PT, R7, 0x19, P0 ;  /* 0x000000190700780c */ /* 0x000fe20000701670 */
[C---:B------:R-:W-:Y:S01]  /*17b70*/  FMUL.FTZ R65, R0.reuse, R65 ;  /* 0x0000004100417220 */ /* 0x040fe20000410000 */
[----:B------:R-:W-:Y:S01]  /*17b80*/  MUFU.EX2 R184, R184 ;  /* 0x000000b800b87308 */ /* 0x000fe20000000800 */
[C---:B------:R-:W-:Y:S01]  /*17b90*/  FMUL.FTZ R68, R0.reuse, R68 ;  /* 0x0000004400447220 */ /* 0x040fe20000410000 */
[----:B------:R-:W-:Y:S01]  /*17ba0*/  FSEL R179, R179, -INF , !P0 ;  /* 0xff800000b3b37808 */ /* 0x000fe20004000000 */
[C---:B------:R-:W-:Y:S01]  /*17bb0*/  FMUL.FTZ R69, R0.reuse, R69 ;  /* 0x0000004500457220 */ /* 0x040fe20000410000 */
[----:B------:R-:W-:Y:S01]  /*17bc0*/  ISETP.GT.AND P0, PT, R3, 0x19, !P5 ;  /* 0x000000190300780c */ /* 0x000fe20006f04270 */
[C---:B------:R-:W-:Y:S01]  /*17bd0*/  FMUL.FTZ R72, R0.reuse, R72 ;  /* 0x0000004800487220 */ /* 0x040fe20000410000 */
[----:B------:R-:W-:Y:S01]  /*17be0*/  FMNMX.FTZ R2, R179, R2, !PT ;  /* 0x00000002b3027209 */ /* 0x000fe20007810000 */
[C---:B------:R-:W-:Y:S01]  /*17bf0*/  FMUL.FTZ R73, R0.reuse, R73 ;  /* 0x0000004900497220 */ /* 0x040fe20000410000 */
[----:B------:R-:W-:Y:S01]  /*17c00*/  ISETP.LT.OR P0, PT, R7, 0x1a, P0 ;  /* 0x0000001a0700780c */ /* 0x000fe20000701670 */
[C---:B------:R-:W-:Y:S02]  /*17c10*/  FMUL.FTZ R76, R0.reuse, R76 ;  /* 0x0000004c004c7220 */ /* 0x040fe40000410000 */
        /* <DEDUP_REMOVED lines=9> */
[----:B-1----:R-:W-:Y:S01]  /*17cb0*/  F2FP.PACK_AB R174, R23, R24 ;  /* 0x0000001817ae723e */ /* 0x002fe200000000ff */
        /* <DEDUP_REMOVED lines=17> */
[C---:B------:R-:W-:Y:S02]  /*17dd0*/  FMUL.FTZ R101, R0.reuse, R101 ;  /* 0x0000006500657220 */ /* 0x040fe40000410000 */
[C---:B------:R-:W-:Y:S01]  /*17de0*/  FMUL.FTZ R104, R0.reuse, R104 ;  /* 0x0000006800687220 */ /* 0x040fe20000410000 */
        /* <DEDUP_REMOVED lines=8> */
[----:B------:R-:W-:Y:S01]  /*17e70*/  FMUL.FTZ R113, R0, R113 ;  /* 0x0000007100717220 */ /* 0x000fe20000410000 */
[----:B------:R-:W-:Y:S01]  /*17e80*/  FSEL R7, R30, -INF , !P0 ;  /* 0xff8000001e077808 */ /* 0x000fe20004000000 */
        /* <DEDUP_REMOVED lines=14> */
[----:B-1----:R-:W-:Y:S05]  /*17f70*/  FMNMX.FTZ R2, R2, R3, !PT ;  /* 0x0000000302027209 */ /* 0x002fea0007810000 */
[----:B------:R-:W1:Y:S02]  /*17f80*/  SHFL.BFLY PT, R3, R2, 0x1, 0x1f ;  /* 0x0c201f0002037f89 */ /* 0x000e6400000e0000 */
[----:B-1----:R-:W-:Y:S01]  /*17f90*/  FMNMX.FTZ R3, R2, R3, !PT ;  /* 0x0000000302037209 */ /* 0x002fe20007810000 */
[----:B------:R-:W-:Y:S02]  /*17fa0*/  FADD.FTZ R2, R24, R13 ;  /* 0x0000000d18027221 */ /* 0x000fe40000010000 */
[C---:B------:R-:W-:Y:S01]  /*17fb0*/  FMUL.FTZ R13, R0.reuse, R169 ;  /* 0x000000a9000d7220 */ /* 0x040fe20000410000 */
[----:B------:R-:W-:Y:S01]  /*17fc0*/  FSETP.NEU.FTZ.AND P0, PT, R3, -INF , PT ;  /* 0xff8000000300780b */ /* 0x000fe20003f1d000 */
[----:B------:R-:W-:Y:S02]  /*17fd0*/  FADD.FTZ R183, R23, R2 ;  /* 0x0000000217b77221 */ /* 0x000fe40000010000 */
[----:B------:R-:W-:Y:S01]  /*17fe0*/  FMUL.FTZ R24, R0, R156 ;  /* 0x0000009c00187220 */ /* 0x000fe20000410000 */
[C---:B------:R-:W-:Y:S01]  /*17ff0*/  FSEL R2, R3.reuse, RZ, P0 ;  /* 0x000000ff03027208 */ /* 0x040fe20000000000 */
[----:B------:R-:W-:Y:S04]  /*18000*/  MUFU.EX2 R156, R186 ;  /* 0x000000ba009c7308 */ /* 0x000fe80000000800 */
[----:B------:R-:W-:Y:S02]  /*18010*/  FADD.FTZ R2, -R2, R4 ;  /* 0x0000000402027221 */ /* 0x000fe40000010100 */
[----:B------:R-:W-:Y:S02]  /*18020*/  FMUL.FTZ R4, R3, c[0x0][0x2d0] ;  /* 0x0000b40003047a20 */ /* 0x000fe40000410000 */
[----:B------:R-:W-:Y:S02]  /*18030*/  FMUL.FTZ R2, R2, c[0x0][0x2d0] ;  /* 0x0000b40002027a20 */ /* 0x000fe40000410000 */
[----:B------:R-:W-:Y:S01]  /*18040*/  MUFU.EX2 R186, R190 ;  /* 0x000000be00ba7308 */ /* 0x000fe20000000800 */
[----:B------:R-:W-:Y:S02]  /*18050*/  FSEL R4, R4, RZ, P0 ;  /* 0x000000ff04047208 */ /* 0x000fe40000000000 */
[----:B------:R-:W-:Y:S03]  /*18060*/  ISETP.GT.AND P0, PT, R221, R235, PT ;  /* 0x000000ebdd00720c */ /* 0x000fe60003f04270 */
[--C-:B------:R-:W-:Y:S02]  /*18070*/  FFMA.FTZ R173, R8, c[0x0][0x2d0], -R4.reuse ;  /* 0x0000b40008ad7a23 */ /* 0x100fe40000010804 */
[--C-:B------:R-:W-:Y:S02]  /*18080*/  FFMA.FTZ R8, R12, c[0x0][0x2d0], -R4.reuse ;  /* 0x0000b4000c087a23 */ /* 0x100fe40000010804 */
[----:B------:R-:W1:Y:S01]  /*18090*/  MUFU.EX2 R2, R2 ;  /* 0x0000000200027308 */ /* 0x000e620000000800 */
[----:B------:R-:W-:Y:S02]  /*180a0*/  FMUL.FTZ R12, R0, R168 ;  /* 0x000000a8000c7220 */ /* 0x000fe40000410000 */
[--C-:B------:R-:W-:Y:S07]  /*180b0*/  FFMA.FTZ R0, R14, c[0x0][0x2d0], -R4.reuse ;  /* 0x0000b4000e007a23 */ /* 0x100fee0000010804 */
        /* <DEDUP_REMOVED lines=153> */
[--C-:B-1----:R-:W-:Y:S04]  /*18a50*/  FFMA.FTZ R0, R178, c[0x0][0x2d0], -R4.reuse ;  /* 0x0000b400b2007a23 */ /* 0x102fe80000010804 */
[----:B------:R-:W1:Y:S01]  /*18a60*/  MUFU.EX2 R178, R0 ;  /* 0x0000000000b27308 */ /* 0x000e620000000800 */
[C---:B--2---:R-:W-:Y:S03]  /*18a70*/  HMMA.16816.F32 R20, R148.reuse, R152, R20 ;  /* 0x000000989414723c */ /* 0x044fe60000001814 */
[----:B-1----:R-:W-:Y:S01]  /*18a80*/  F2FP.PACK_AB R173, R178, R177 ;  /* 0x000000b1b2ad723e */ /* 0x002fe200000000ff */
[--C-:B------:R-:W-:Y:S04]  /*18a90*/  FFMA.FTZ R0, R182, c[0x0][0x2d0], -R4.reuse ;  /* 0x0000b400b6007a23 */ /* 0x100fe80000010804 */
[C---:B------:R-:W-:Y:S01]  /*18aa0*/  HMMA.16816.F32 R24, R148.reuse, R154, R24 ;  /* 0x0000009a9418723c */ /* 0x040fe20000001818 */
[----:B------:R-:W1:Y:S03]  /*18ab0*/  LDSM.16.MT88.4 R152, [R198+0x800] ;  /* 0x00080000c698783b */ /* 0x000e660000004200 */
[----:B------:R-:W-:Y:S02]  /*18ac0*/  FFMA.FTZ R4, R7, c[0x0][0x2d0], -R4 ;  /* 0x0000b40007047a23 */ /* 0x000fe40000010804 */
[----:B------:R2:W-:Y:S10]  /*18ad0*/  MUFU.EX2 R7, R0 ;  /* 0x0000000000077308 */ /* 0x0005f40000000800 */
[----:B------:R-:W3:Y:S01]  /*18ae0*/  MUFU.EX2 R176, R4 ;  /* 0x0000000400b07308 */ /* 0x000ee20000000800 */
[----:B--2---:R-:W-:Y:S01]  /*18af0*/  FADD.FTZ R0, R185, R161 ;  /* 0x000000a1b9007221 */ /* 0x004fe20000010000 */
[----:B---3--:R-:W-:Y:S01]  /*18b00*/  F2FP.PACK_AB R175, R176, R7 ;  /* 0x00000007b0af723e */ /* 0x008fe200000000ff */
[C---:B-1----:R-:W-:Y:S03]  /*18b10*/  HMMA.16816.F32 R28, R148.reuse, R152, R28 ;  /* 0x00000098941c723c */ /* 0x042fe6000000181c */
[----:B------:R-:W-:Y:S02]  /*18b20*/  FADD.FTZ R4, R184, R0 ;  /* 0x00000000b8047221 */ /* 0x000fe40000010000 */
[----:B------:R-:W-:Y:S01]  /*18b30*/  FADD.FTZ R0, R8, R2 ;  /* 0x0000000208007221 */ /* 0x000fe20000010000 */
[-C--:B------:R-:W-:Y:S01]  /*18b40*/  MOV R8, R3.reuse ;  /* 0x0000000300087202 */ /* 0x080fe20000000f00 */
[----:B------:R-:W-:Y:S01]  /*18b50*/  FADD.FTZ R2, R180, R4 ;  /* 0x00000004b4027221 */ /* 0x000fe20000010000 */
[C---:B------:R-:W-:Y:S01]  /*18b60*/  HMMA.16816.F32 R32, R148.reuse, R154, R32 ;  /* 0x0000009a9420723c */ /* 0x040fe20000001820 */
[----:B------:R-:W1:Y:S03]  /*18b70*/  LDSM.16.MT88.4 R152, [R197+0x800] ;  /* 0x00080000c598783b */ /* 0x000e660000004200 */
        /* <DEDUP_REMOVED lines=97> */
.L_x_1945:
[----:B------:R-:W-:Y:S07]  /*19190*/  @!UPT UIADD3 URZ, URZ, URZ, URZ ;  /* 0x0000003f3f3ff290 */ /* 0x000fee000fffe03f */
[----:B------:R-:W-:Y:S02]  /*191a0*/  MOV R7, 0x1f ;  /* 0x0000001f00077802 */ /* 0x000fe40000000f00 */
[----:B------:R-:W-:Y:S01]  /*191b0*/  MOV R5, 0xffffffff ;  /* 0xffffffff00057802 */ /* 0x000fe20000000f00 */
[----:B------:R-:W-:Y:S06]  /*191c0*/  BRA.DIV ~URZ, `(.L_x_1957) ;  /* 0x000066c27f007947 */ /* 0x000fec000b800000 */
[----:B------:R1:W2:Y:S02]  /*191d0*/  SHFL.BFLY PT, R0, R229, 0x2, 0x1f ;  /* 0x0c401f00e5007f89 */ /* 0x0002a400000e0000 */
.L_x_2030:
[----:B--2---:R-:W-:Y:S01]  /*191e0*/  FADD.FTZ R0, R0, R229 ;  /* 0x000000e500007221 */ /* 0x004fe20000010000 */
[----:B------:R-:W-:Y:S05]  /*191f0*/  BRA.DIV ~URZ, `(.L_x_1958) ;  /* 0x000066f27f007947 */ /* 0x000fea000b800000 */
[----:B------:R-:W2:Y:S02]  /*19200*/  SHFL.BFLY PT, R2, R230, 0x2, 0x1f ;  /* 0x0c401f00e6027f89 */ /* 0x000ea400000e0000 */
[----:B--2---:R-:W-:-:S02]  /*19210*/  FADD.FTZ R230, R2, R230 ;  /* 0x000000e602e67221 */ /* 0x004fc40000010000 */
[----:B------:R-:W2:Y:S04]  /*19220*/  SHFL.BFLY PT, R2, R0, 0x1, 0x1f ;  /* 0x0c201f0000027f89 */ /* 0x000ea800000e0000 */
[----:B------:R3:W4:Y:S01]  /*19230*/  SHFL.BFLY PT, R3, R230, 0x1, 0x1f ;  /* 0x0c201f00e6037f89 */ /* 0x00072200000e0000 */
[----:B--2---:R-:W-:-:S05]  /*19240*/  FADD.FTZ R0, R0, R2 ;  /* 0x0000000200007221 */ /* 0x004fca0000010000 */
.L_x_2031:
[----:B------:R-:W-:Y:S01]  /*19250*/  FSETP.NE.FTZ.AND P0, PT, R0, RZ, PT ;  /* 0x000000ff0000720b */ /* 0x000fe20003f15000 */
[----:B----4-:R-:W-:Y:S01]  /*19260*/  FADD.FTZ R3, R3, R230 ;  /* 0x000000e603037221 */ /* 0x010fe20000010000 */
[----:B------:R-:W-:Y:S02]  /*19270*/  MOV R2, RZ ;  /* 0x000000ff00027202 */ /* 0x000fe40000000f00 */
[----:B------:R-:W-:Y:S02]  /*19280*/  MOV R17, 0xff800000 ;  /* 0xff80000000117802 */ /* 0x000fe40000000f00 */
[----:B------:R-:W-:-:S07]  /*19290*/  MOV R19, 0xff800000 ;  /* 0xff80000000137802 */ /* 0x000fce0000000f00 */
[----:B------:R-:W2:Y:S08]  /*192a0*/  @P0 MUFU.LG2 R4, R0 ;  /* 0x0000000000040308 */ /* 0x000eb00000000c00 */
[----:B------:R4:W5:Y:S01]  /*192b0*/  @P0 MUFU.RCP R2, R0 ;  /* 0x0000000000020308 */ /* 0x0009620000001000 */
[----:B--2---:R-:W-:Y:S01]  /*192c0*/  @P0 FMUL.FTZ R4, R4, 0.69314718246459960938 ;  /* 0x3f31721804040820 */ /* 0x004fe20000410000 */
[----:B----4-:R-:W-:Y:S01]  /*192d0*/  @P0 MOV R0, 0x3f317218 ;  /* 0x3f31721800000802 */ /* 0x010fe20000000f00 */
[----:B-----5:R-:W-:-:S02]  /*192e0*/  FMUL.FTZ R168, R2, R168 ;  /* 0x000000a802a87220 */ /* 0x020fc40000410000 */
[----:B------:R-:W-:Y:S02]  /*192f0*/  FMUL.FTZ R169, R2, R169 ;  /* 0x000000a902a97220 */ /* 0x000fe40000410000 */
[----:B------:R-:W-:Y:S02]  /*19300*/  @P0 FMUL.FTZ R0, R0, c[0x0][0x2d0] ;  /* 0x0000b40000000a20 */ /* 0x000fe40000410000 */
[----:B------:R-:W-:Y:S02]  /*19310*/  FMUL.FTZ R164, R2, R164 ;  /* 0x000000a402a47220 */ /* 0x000fe40000410000 */
[----:B------:R-:W-:Y:S01]  /*19320*/  @P0 FFMA.FTZ R17, R0, R9, R4 ;  /* 0x0000000900110223 */ /* 0x000fe20000010004 */
[----:B------:R-:W-:Y:S01]  /*19330*/  FSETP.NE.FTZ.AND P0, PT, R3, RZ, PT ;  /* 0x000000ff0300720b */ /* 0x000fe20003f15000 */
[C---:B------:R-:W-:Y:S01]  /*19340*/  FMUL.FTZ R165, R2.reuse, R165 ;  /* 0x000000a502a57220 */ /* 0x040fe20000410000 */
[----:B------:R-:W-:Y:S01]  /*19350*/  MOV R0, RZ ;  /* 0x000000ff00007202 */ /* 0x000fe20000000f00 */
[----:B------:R-:W-:-:S02]  /*19360*/  FMUL.FTZ R160, R2, R160 ;  /* 0x000000a002a07220 */ /* 0x000fc40000410000 */
[C---:B------:R-:W-:Y:S02]  /*19370*/  FMUL.FTZ R161, R2.reuse, R161 ;  /* 0x000000a102a17220 */ /* 0x040fe40000410000 */
[C---:B------:R-:W-:Y:S02]  /*19380*/  FMUL.FTZ R156, R2.reuse, R156 ;  /* 0x0000009c029c7220 */ /* 0x040fe40000410000 */
[C---:B------:R-:W-:Y:S02]  /*19390*/  FMUL.FTZ R157, R2.reuse, R157 ;  /* 0x0000009d029d7220 */ /* 0x040fe40000410000 */
[C---:B------:R-:W-:Y:S02]  /*193a0*/  FMUL.FTZ R152, R2.reuse, R152 ;  /* 0x0000009802987220 */ /* 0x040fe40000410000 */
[----:B------:R-:W2:Y:S01]  /*193b0*/  @P0 MUFU.LG2 R4, R3 ;  /* 0x0000000300040308 */ /* 0x000ea20000000c00 */
[----:B------:R-:W-:Y:S01]  /*193c0*/  @P0 MOV R5, 0x3f317218 ;  /* 0x3f31721800050802 */ /* 0x000fe20000000f00 */
[----:B------:R-:W-:-:S02]  /*193d0*/  FMUL.FTZ R153, R2, R153 ;  /* 0x0000009902997220 */ /* 0x000fc40000410000 */
[C---:B------:R-:W-:Y:S02]  /*193e0*/  FMUL.FTZ R148, R2.reuse, R148 ;  /* 0x0000009402947220 */ /* 0x040fe40000410000 */
[C---:B------:R-:W-:Y:S02]  /*193f0*/  FMUL.FTZ R149, R2.reuse, R149 ;  /* 0x0000009502957220 */ /* 0x040fe40000410000 */
[----:B------:R2:W4:Y:S01]  /*19400*/  @P0 MUFU.RCP R0, R3 ;  /* 0x0000000300000308 */ /* 0x0005220000001000 */
        /* <DEDUP_REMOVED lines=8> */
[----:B--2---:R-:W-:Y:S02]  /*19490*/  @P0 FMUL.FTZ R3, R4, 0.69314718246459960938 ;  /* 0x3f31721804030820 */ /* 0x004fe40000410000 */
[----:B------:R-:W-:-:S02]  /*194a0*/  @P0 FMUL.FTZ R4, R5, c[0x0][0x2d0] ;  /* 0x0000b40005040a20 */ /* 0x000fc40000410000 */
[C---:B----4-:R-:W-:Y:S02]  /*194b0*/  FMUL.FTZ R170, R0.reuse, R170 ;  /* 0x000000aa00aa7220 */ /* 0x050fe40000410000 */
        /* <DEDUP_REMOVED lines=62> */
[----:B------:R-:W-:Y:S01]  /*198a0*/  FMUL.FTZ R139, R0, R139 ;  /* 0x0000008b008b7220 */ /* 0x000fe20000410000 */
[----:B------:R-:W-:Y:S01]  /*198b0*/  MOV R0, 0x1 ;  /* 0x0000000100007802 */ /* 0x000fe20000000f00 */
[----:B------:R-:W-:Y:S02]  /*198c0*/  @P0 FFMA.FTZ R19, R4, R8, R3 ;  /* 0x0000000804130223 */ /* 0x000fe40000010003 */
        /* <DEDUP_REMOVED lines=44> */
.L_x_1893:
[----:B------:R2:W5:Y:S04]  /*19b90*/  LDL R7, [R1+0xa8] ;  /* 0x0000a80001077983 */ /* 0x0005680000100800 */
[----:B------:R-:W4:Y:S01]  /*19ba0*/  S2R R2, SR_TID.X ;  /* 0x0000000000027919 */ /* 0x000f220000002100 */
[----:B------:R-:W-:Y:S01]  /*19bb0*/  BSSY B0, `(.L_x_1959) ;  /* 0x0000011000007945 */ /* 0x000fe20003800000 */
[----:B----4-:R-:W-:-:S13]  /*19bc0*/  LOP3.LUT P0, RZ, R2, 0xff, RZ, 0xc0, !PT ;  /* 0x000000ff02ff7812 */ /* 0x010fda000780c0ff */
[----:B------:R-:W-:Y:S05]  /*19bd0*/  @P0 BRA `(.L_x_1960) ;  /* 0x000000e000000947 */ /* 0x000fea0003800000 */
[----:B--2---:R-:W2:Y:S01]  /*19be0*/  S2R R2, SR_LANEID ;  /* 0x0000000000027919 */ /* 0x004ea20000000000 */
[----:B------:R-:W-:Y:S01]  /*19bf0*/  VOTEU.ANY UR4, UPT, PT ;  /* 0x0000000000047886 */ /* 0x000fe200038e0100 */
[----:B------:R-:W-:Y:S01]  /*19c00*/  IMAD.MOV.U32 R4, RZ, RZ, c[0x0][0x560] ;  /* 0x00015800ff047624 */ /* 0x000fe200078e00ff */
[----:B------:R-:W2:Y:S01]  /*19c10*/  FLO.U32 R3, UR4 ;  /* 0x0000000400037d00 */ /* 0x000ea200080e0000 */
[----:B------:R-:W-:Y:S01]  /*19c20*/  IMAD.MOV.U32 R5, RZ, RZ, c[0x0][0x564] ;  /* 0x00015900ff057624 */ /* 0x000fe200078e00ff */
[----:B--2---:R-:W-:-:S06]  /*19c30*/  ISETP.EQ.U32.AND P0, PT, R3, R2, PT ;  /* 0x000000020300720c */ /* 0x004fcc0003f02070 */
[----:B------:R-:W2:Y:S07]  /*19c40*/  POPC R2, UR4 ;  /* 0x0000000400027d09 */ /* 0x000eae0008000000 */
[----:B--2---:R2:W4:Y:S04]  /*19c50*/  @P0 ATOMG.E.ADD.STRONG.GPU PT, R2, [R4.64], R2 ;  /* 0x00000002040209a8 */ /* 0x00452800081ee1cc */
[----:B--2---:R-:W2:Y:S04]  /*19c60*/  S2R R4, SR_LTMASK ;  /* 0x0000000000047919 */ /* 0x004ea80000003900 */
[----:B----4-:R2:W4:Y:S02]  /*19c70*/  SHFL.IDX PT, R3, R2, R3, 0x1f ;  /* 0x00001f0302037589 */ /* 0x01052400000e0000 */
[----:B--2---:R-:W-:-:S06]  /*19c80*/  LOP3.LUT R2, R4, UR4, RZ, 0xc0, !PT ;  /* 0x0000000404027c12 */ /* 0x004fcc000f8ec0ff */
[----:B------:R-:W4:Y:S02]  /*19c90*/  POPC R2, R2 ;  /* 0x0000000200027309 */ /* 0x000f240000000000 */
[----:B----45:R-:W-:-:S05]  /*19ca0*/  IADD3 R7, R3, c[0x0][0xc], R2 ;  /* 0x0000030003077a10 */ /* 0x030fca0007ffe002 */
[----:B------:R2:W-:Y:S02]  /*19cb0*/  STL [R1+0xa8], R7 ;  /* 0x0000a80701007387 */ /* 0x0005e40000100800 */
.L_x_1960:
[----:B--2---:R-:W-:Y:S05]  /*19cc0*/  BSYNC B0 ;  /* 0x0000000000007941 */ /* 0x004fea0003800000 */
.L_x_1959:
[----:B------:R-:W-:Y:S01]  /*19cd0*/  PRMT R0, R0, 0x9910, RZ ;  /* 0x0000991000007816 */ /* 0x000fe200000000ff */
[----:B------:R-:W-:Y:S01]  /*19ce0*/  BSSY B1, `(.L_x_1961) ;  /* 0x0000434000017945 */ /* 0x000fe20003800000 */
[----:B-----5:R-:W-:Y:S02]  /*19cf0*/  IMAD.MOV.U32 R145, RZ, RZ, R7 ;  /* 0x000000ffff917224 */ /* 0x020fe400078e0007 */
[----:B------:R-:W-:-:S13]  /*19d00*/  ISETP.NE.AND P0, PT, R0, RZ, PT ;  /* 0x000000ff0000720c */ /* 0x000fda0003f05270 */
[----:B------:R-:W-:Y:S05]  /*19d10*/  @!P0 BRA `(.L_x_1962) ;  /* 0x000034e000008947 */ /* 0x000fea0003800000 */
[----:B------:R-:W2:Y:S04]  /*19d20*/  LDL R12, [R1+0x88] ;  /* 0x00008800010c7983 */ /* 0x000ea80000100800 */
[----:B------:R-:W4:Y:S04]  /*19d30*/  LDL R10, [R1+0x8c] ;  /* 0x00008c00010a7983 */ /* 0x000f280000100800 */
[----:B---3--:R-:W3:Y:S04]  /*19d40*/  LDL R7, [R1+0x94] ;  /* 0x0000940001077983 */ /* 0x008ee80000100800 */
[----:B------:R-:W3:Y:S04]  /*19d50*/  LDL R9, [R1+0x90] ;  /* 0x0000900001097983 */ /* 0x000ee80000100800 */
[----:B------:R-:W3:Y:S04]  /*19d60*/  LDL R8, [R1+0xa4] ;  /* 0x0000a40001087983 */ /* 0x000ee80000100800 */
[----:B------:R-:W3:Y:S04]  /*19d70*/  LDL R5, [R1+0x9c] ;  /* 0x00009c0001057983 */ /* 0x000ee80000100800 */
[----:B------:R-:W3:Y:S04]  /*19d80*/  LDL R4, [R1+0xa0] ;  /* 0x0000a00001047983 */ /* 0x000ee80000100800 */
[----:B------:R-:W3:Y:S01]  /*19d90*/  LDL R3, [R1+0x98] ;  /* 0x0000980001037983 */ /* 0x000ee20000100800 */
[----:B------:R-:W-:Y:S01]  /*19da0*/  WARPSYNC 0xffffffff ;  /* 0xffffffff00007948 */ /* 0x000fe20003800000 */
[----:B------:R-:W-:-:S02]  /*19db0*/  F2FP.PACK_AB R2, R169, R168 ;  /* 0x000000a8a902723e */ /* 0x000fc400000000ff */
[----:B------:R-:W-:Y:S01]  /*19dc0*/  BAR.SYNC.DEFER_BLOCKING 0x1, 0x100 ;  /* 0x0044000000007b1d */ /* 0x000fe20000010000 */
[----:B------:R-:W-:Y:S02]  /*19dd0*/  F2FP.PACK_AB R0, R171, R170 ;  /* 0x000000aaab00723e */ /* 0x000fe400000000ff */
[----:B------:R-:W-:-:S04]  /*19de0*/  ISETP.NE.U32.AND P0, PT, RZ, c[0x0][0x508], PT ;  /* 0x00014200ff007a0c */ /* 0x000fc80003f05070 */
[----:B------:R-:W-:Y:S02]  /*19df0*/  ISETP.NE.AND.EX P1, PT, RZ, c[0x0][0x50c], PT, P0 ;  /* 0x00014300ff007a0c */ /* 0x000fe40003f25300 */
[----:B------:R-:W-:Y:S01]  /*19e00*/  ISETP.NE.U32.AND P2, PT, RZ, c[0x0][0x500], PT ;  /* 0x00014000ff007a0c */ /* 0x000fe20003f45070 */
[----:B------:R-:W-:-:S03]  /*19e10*/  IMAD.MOV.U32 R18, RZ, RZ, c[0x0][0x388] ;  /* 0x0000e200ff127624 */ /* 0x000fc600078e00ff */
[----:B------:R-:W-:Y:S01]  /*19e20*/  ISETP.NE.AND.EX P2, PT, RZ, c[0x0][0x504], PT, P2 ;  /* 0x00014100ff007a0c */ /* 0x000fe20003f45320 */
[----:B--2---:R2:W-:Y:S04]  /*19e30*/  STS [R12+0x80], R2 ;  /* 0x000080020c007388 */ /* 0x0045e80000000800 */
[----:B------:R1:W-:Y:S01]  /*19e40*/  STS [R12+0x480], R0 ;  /* 0x000480000c007388 */ /* 0x0003e20000000800 */
[----:B--2---:R-:W-:Y:S02]  /*19e50*/  F2FP.PACK_AB R2, R165, R164 ;  /* 0x000000a4a502723e */ /* 0x004fe400000000ff */
[----:B-1----:R-:W-:-:S03]  /*19e60*/  F2FP.PACK_AB R0, R167, R166 ;  /* 0x000000a6a700723e */ /* 0x002fc600000000ff */
[----:B----4-:R1:W-:Y:S04]  /*19e70*/  STS [R10], R2 ;  /* 0x000000020a007388 */ /* 0x0103e80000000800 */
[----:B------:R2:W-:Y:S01]  /*19e80*/  STS [R10+0x400], R0 ;  /* 0x000400000a007388 */ /* 0x0005e20000000800 */
[----:B-1----:R-:W-:Y:S02]  /*19e90*/  F2FP.PACK_AB R2, R161, R160 ;  /* 0x000000a0a102723e */ /* 0x002fe400000000ff */
[----:B--2---:R-:W-:-:S03]  /*19ea0*/  F2FP.PACK_AB R0, R163, R162 ;  /* 0x000000a2a300723e */ /* 0x004fc600000000ff */
[----:B---3--:R1:W-:Y:S04]  /*19eb0*/  STS [R7+0x80], R2 ;  /* 0x0000800207007388 */ /* 0x0083e80000000800 */
[----:B------:R2:W-:Y:S01]  /*19ec0*/  STS [R7+0x480], R0 ;  /* 0x0004800007007388 */ /* 0x0005e20000000800 */
[----:B-1----:R-:W-:Y:S02]  /*19ed0*/  F2FP.PACK_AB R2, R157, R156 ;  /* 0x0000009c9d02723e */ /* 0x002fe400000000ff */
[----:B--2---:R-:W-:-:S03]  /*19ee0*/  F2FP.PACK_AB R0, R159, R158 ;  /* 0x0000009e9f00723e */ /* 0x004fc600000000ff */
[----:B------:R1:W-:Y:S04]  /*19ef0*/  STS [R9], R2 ;  /* 0x0000000209007388 */ /* 0x0003e80000000800 */
[----:B------:R2:W-:Y:S01]  /*19f00*/  STS [R9+0x400], R0 ;  /* 0x0004000009007388 */ /* 0x0005e20000000800 */
[----:B-1----:R-:W-:Y:S02]  /*19f10*/  F2FP.PACK_AB R2, R153, R152 ;  /* 0x000000989902723e */ /* 0x002fe400000000ff */
[----:B--2---:R-:W-:-:S03]  /*19f20*/  F2FP.PACK_AB R0, R155, R154 ;  /* 0x0000009a9b00723e */ /* 0x004fc600000000ff */
[----:B------:R1:W-:Y:S04]  /*19f30*/  STS [R8+0x80], R2 ;  /* 0x0000800208007388 */ /* 0x0003e80000000800 */
        /* <DEDUP_REMOVED lines=92> */
[----:B------:R2:W-:Y:S04]  /*1a500*/  STS [R9+0xc400], R0 ;  /* 0x00c4000009007388 */ /* 0x0005e80000000800 */
[----:B------:R-:W3:Y:S01]  /*1a510*/  LDL.LU R7, [R1+0x84] ;  /* 0x0000840001077983 */ /* 0x000ee20000300800 */
        /* <DEDUP_REMOVED lines=14> */
[----:B------:R-:W-:Y:S01]  /*1a600*/  STS [R3+0xc000], R2 ;  /* 0x00c0000203007388 */ /* 0x000fe20000000800 */
[----:B------:R-:W-:-:S03]  /*1a610*/  IMAD.MOV.U32 R4, RZ, RZ, 0x4 ;  /* 0x00000004ff047424 */ /* 0x000fc600078e00ff */
[----:B------:R1:W-:Y:S02]  /*1a620*/  STS [R3+0xc400], R0 ;  /* 0x00c4000003007388 */ /* 0x0003e40000000800 */
[CC--:B-1----:R-:W-:Y:S02]  /*1a630*/  @P1 IMAD.WIDE R2, R239.reuse, R4.reuse, c[0x0][0x508] ;  /* 0x00014200ef021625 */ /* 0x0c2fe400078e0204 */
[----:B------:R-:W-:Y:S02]  /*1a640*/  BAR.SYNC.DEFER_BLOCKING 0x1, 0x100 ;  /* 0x0044000000007b1d */ /* 0x000fe40000010000 */
[----:B------:R-:W-:-:S04]  /*1a650*/  IMAD.WIDE R4, R239, R4, c[0x0][0x500] ;  /* 0x00014000ef047625 */ /* 0x000fc800078e0204 */
[----:B------:R1:W5:Y:S02]  /*1a660*/  @P1 LDG.E R18, [R2.64] ;  /* 0x0000000c02121981 */ /* 0x000364000c1e1900 */
[----:B-1----:R-:W-:-:S06]  /*1a670*/  IMAD.MOV.U32 R2, RZ, RZ, RZ ;  /* 0x000000ffff027224 */ /* 0x002fcc00078e00ff */
[----:B------:R1:W5:Y:S01]  /*1a680*/  @P2 LDG.E R2, [R4.64] ;  /* 0x0000000c04022981 */ /* 0x000362000c1e1900 */
[----:B---3--:R-:W-:-:S04]  /*1a690*/  ISETP.NE.AND P0, PT, R7, RZ, PT ;  /* 0x000000ff0700720c */ /* 0x008fc80003f05270 */
[----:B------:R-:W-:Y:S01]  /*1a6a0*/  SEL R3, R7, c[0x0][0x3d4], P0 ;  /* 0x0000f50007037a07 */ /* 0x000fe20000000000 */
[----:B------:R-:W-:Y:S05]  /*1a6b0*/  @P1 BRA `(.L_x_1963) ;  /* 0x0000004000001947 */ /* 0x000fea0003800000 */
[----:B-1----:R-:W-:Y:S05]  /*1a6c0*/  @!P2 BRA `(.L_x_1963) ;  /* 0x000000300000a947 */ /* 0x002fea0003800000 */
[----:B------:R1:W2:Y:S04]  /*1a6d0*/  LDG.E R0, [R4.64] ;  /* 0x0000000c04007981 */ /* 0x0002a8000c1e1900 */
[----:B-1----:R-:W2:Y:S02]  /*1a6e0*/  LDG.E R4, [R4.64+0x4] ;  /* 0x0000040c04047981 */ /* 0x002ea4000c1e1900 */
[----:B--2--5:R-:W-:Y:S02]  /*1a6f0*/  IADD3 R18, -R0, R4, RZ ;  /* 0x0000000400127210 */ /* 0x024fe40007ffe1ff */
.L_x_1963:
[----:B-1----:R-:W2:Y:S04]  /*1a700*/  LDL R21, [R1+0x1b8] ;  /* 0x0001b80001157983 */ /* 0x002ea80000100800 */
[----:B------:R-:W2:Y:S04]  /*1a710*/  LDL R172, [R1+0x70] ;  /* 0x0000700001ac7983 */ /* 0x000ea80000100800 */
[----:B------:R-:W3:Y:S04]  /*1a720*/  LDL R22, [R1+0xac] ;  /* 0x0000ac0001167983 */ /* 0x000ee80000100800 */
[----:B------:R-:W4:Y:S01]  /*1a730*/  LDL R20, [R1+0x1b4] ;  /* 0x0001b40001147983 */ /* 0x000f220000100800 */
[----:B------:R-:W-:Y:S01]  /*1a740*/  IMAD.MOV.U32 R16, RZ, RZ, 0x368 ;  /* 0x00000368ff107424 */ /* 0x000fe200078e00ff */
[----:B------:R-:W-:-:S04]  /*1a750*/  ISETP.GT.AND P2, PT, R3, 0x1, PT ;  /* 0x000000010300780c */ /* 0x000fc80003f44270 */
[----:B------:R-:W-:-:S04]  /*1a760*/  SEL R16, R16, 0x328, P2 ;  /* 0x0000032810107807 */ /* 0x000fc80001000000 */
[----:B------:R-:W1:Y:S08]  /*1a770*/  LDC.64 R8, c[0x0][R16+0x170] ;  /* 0x00005c0010087b82 */ /* 0x000e700000000a00 */
[----:B------:R-:W1:Y:S01]  /*1a780*/  LDC.64 R12, c[0x0][R16+0x168] ;  /* 0x00005a00100c7b82 */ /* 0x000e620000000a00 */
[----:B------:R-:W-:-:S07]  /*1a790*/  ISETP.NE.U32.AND P0, PT, RZ, c[0x0][0x500], PT ;  /* 0x00014000ff007a0c */ /* 0x000fce0003f05070 */
[----:B------:R-:W2:Y:S01]  /*1a7a0*/  LDC.64 R14, c[0x0][R16+0x178] ;  /* 0x00005e00100e7b82 */ /* 0x000ea20000000a00 */
[----:B------:R-:W-:Y:S02]  /*1a7b0*/  ISETP.NE.AND.EX P0, PT, RZ, c[0x0][0x504], PT, P0 ;  /* 0x00014100ff007a0c */ /* 0x000fe40003f05300 */
[----:B------:R-:W-:Y:S02]  /*1a7c0*/  SHF.R.S32.HI R3, RZ, 0x1f, R239 ;  /* 0x0000001fff037819 */ /* 0x000fe400000114ef */
[----:B------:R-:W-:Y:S02]  /*1a7d0*/  SEL R0, R239, RZ, !P0 ;  /* 0x000000ffef007207 */ /* 0x000fe40004000000 */
[----:B------:R-:W-:Y:S02]  /*1a7e0*/  SEL R4, R3, RZ, !P0 ;  /* 0x000000ff03047207 */ /* 0x000fe40004000000 */
[----:B-----5:R-:W-:Y:S01]  /*1a7f0*/  SHF.R.S32.HI R10, RZ, 0x1f, R2 ;  /* 0x0000001fff0a7819 */ /* 0x020fe20000011402 */
[----:B-1----:R-:W-:-:S04]  /*1a800*/  IMAD R3, R9, R0, RZ ;  /* 0x0000000009037224 */ /* 0x002fc800078e02ff */
[C---:B------:R-:W-:Y:S02]  /*1a810*/  IMAD R7, R8.reuse, R4, R3 ;  /* 0x0000000408077224 */ /* 0x040fe400078e0203 */
[----:B------:R-:W-:-:S04]  /*1a820*/  IMAD.WIDE.U32 R4, R8, R0, RZ ;  /* 0x0000000008047225 */ /* 0x000fc800078e00ff */
[----:B------:R-:W-:-:S04]  /*1a830*/  IMAD.WIDE.U32 R8, R12, R243, RZ ;  /* 0x000000f30c087225 */ /* 0x000fc800078e00ff */
[----:B------:R-:W-:Y:S01]  /*1a840*/  IMAD R3, R13, R243, RZ ;  /* 0x000000f30d037224 */ /* 0x000fe200078e02ff */
[----:B------:R-:W-:-:S03]  /*1a850*/  IADD3 R13, P1, P0, R4, R8, R2 ;  /* 0x00000008040d7210 */ /* 0x000fc6000783e002 */
[----:B------:R-:W-:Y:S02]  /*1a860*/  IMAD.IADD R8, R9, 0x1, R3 ;  /* 0x0000000109087824 */ /* 0x000fe400078e0203 */
[----:B------:R-:W-:Y:S02]  /*1a870*/  IMAD.MOV.U32 R3, RZ, RZ, c[0x0][0x4e8] ;  /* 0x00013a00ff037624 */ /* 0x000fe400078e00ff */
[----:B------:R-:W-:-:S03]  /*1a880*/  IMAD.IADD R7, R5, 0x1, R7 ;  /* 0x0000000105077824 */ /* 0x000fc600078e0207 */
[----:B------:R-:W-:Y:S02]  /*1a890*/  ISETP.NE.AND P3, PT, R3, 0x1, PT ;  /* 0x000000010300780c */ /* 0x000fe40003f65270 */
[----:B------:R-:W-:Y:S01]  /*1a8a0*/  IADD3.X R12, R7, R8, R10, P1, P0 ;  /* 0x00000008070c7210 */ /* 0x000fe20000fe040a */
[----:B--2---:R-:W-:Y:S01]  /*1a8b0*/  IMAD.IADD R7, R21, 0x1, R172 ;  /* 0x0000000115077824 */ /* 0x004fe200078e02ac */
[----:B---3--:R-:W-:-:S09]  /*1a8c0*/  SEL R4, R22, RZ, P2 ;  /* 0x000000ff16047207 */ /* 0x008fd20001000000 */
[----:B------:R-:W-:-:S04]  /*1a8d0*/  @P3 IMAD.HI.U32 R8, R7, c[0x0][0x4ec], RZ ;  /* 0x00013b0007083a27 */ /* 0x000fc800078e00ff */
[-C--:B------:R-:W-:Y:S02]  /*1a8e0*/  IMAD R9, R15, R4.reuse, RZ ;  /* 0x000000040f097224 */ /* 0x080fe400078e02ff */
[----:B------:R-:W-:-:S04]  /*1a8f0*/  IMAD.WIDE.U32 R4, R14, R4, RZ ;  /* 0x000000040e047225 */ /* 0x000fc800078e00ff */
[----:B------:R-:W-:Y:S01]  /*1a900*/  IMAD.MOV.U32 R3, RZ, RZ, R7 ;  /* 0x000000ffff037224 */ /* 0x000fe200078e0007 */
[----:B------:R-:W-:Y:S01]  /*1a910*/  @P3 SHF.R.U32.HI R3, RZ, c[0x0][0x4f0], R8 ;  /* 0x00013c00ff033a19 */ /* 0x000fe20000011608 */
[----:B------:R-:W-:-:S03]  /*1a920*/  IMAD.IADD R9, R5, 0x1, R9 ;  /* 0x0000000105097824 */ /* 0x000fc600078e0209 */
[----:B------:R-:W-:Y:S02]  /*1a930*/  IADD3 R4, P1, P0, R3, R13, R4 ;  /* 0x0000000d03047210 */ /* 0x000fe4000783e004 */
[----:B------:R-:W-:-:S04]  /*1a940*/  SHF.R.S32.HI R5, RZ, 0x1f, R3 ;  /* 0x0000001fff057819 */ /* 0x000fc80000011403 */
[----:B------:R-:W-:Y:S02]  /*1a950*/  IADD3.X R5, R5, R12, R9, P1, P0 ;  /* 0x0000000c05057210 */ /* 0x000fe40000fe0409 */
[----:B------:R-:W1:Y:S01]  /*1a960*/  LDC.64 R8, c[0x0][R16+0x160] ;  /* 0x0000580010087b82 */ /* 0x000e620000000a00 */
[----:B------:R-:W2:Y:S01]  /*1a970*/  S2R R22, SR_TID.X ;  /* 0x0000000000167919 */ /* 0x000ea20000002100 */
[----:B------:R-:W-:-:S04]  /*1a980*/  IMAD.MOV R3, RZ, RZ, -R3 ;  /* 0x000000ffff037224 */ /* 0x000fc800078e0a03 */
[----:B------:R-:W-:-:S05]  /*1a990*/  IMAD R3, R3, c[0x0][0x4e8], R7 ;  /* 0x00013a0003037a24 */ /* 0x000fca00078e0207 */
[----:B------:R-:W-:Y:S02]  /*1a9a0*/  SHF.R.S32.HI R12, RZ, 0x1f, R3 ;  /* 0x0000001fff0c7819 */ /* 0x000fe40000011403 */
[----:B--2---:R-:W-:-:S04]  /*1a9b0*/  SHF.R.S32.HI R21, RZ, 0x1f, R22 ;  /* 0x0000001fff157819 */ /* 0x004fc80000011416 */
[----:B------:R-:W-:Y:S01]  /*1a9c0*/  LEA.HI R21, R21, R22, RZ, 0x5 ;  /* 0x0000001615157211 */ /* 0x000fe200078f28ff */
[----:B-1----:R-:W-:-:S04]  /*1a9d0*/  IMAD.WIDE.U32 R4, R8, R3, R4 ;  /* 0x0000000308047225 */ /* 0x002fc800078e0004 */
[----:B------:R-:W-:Y:S02]  /*1a9e0*/  IMAD R3, R9, R3, RZ ;  /* 0x0000000309037224 */ /* 0x000fe400078e02ff */
[----:B------:R-:W-:Y:S02]  /*1a9f0*/  IMAD.MOV.U32 R9, RZ, RZ, c[0x0][0x4a8] ;  /* 0x00012a00ff097624 */ /* 0x000fe400078e00ff */
[----:B------:R-:W-:Y:S02]  /*1aa00*/  IMAD R3, R8, R12, R3 ;  /* 0x0000000c08037224 */ /* 0x000fe400078e0203 */
[----:B------:R-:W-:Y:S01]  /*1aa10*/  IMAD.MOV.U32 R8, RZ, RZ, c[0x0][0x4ac] ;  /* 0x00012b00ff087624 */ /* 0x000fe200078e00ff */
[----:B------:R-:W-:Y:S01]  /*1aa20*/  SEL R9, R9, c[0x0][0x450], P2 ;  /* 0x0001140009097a07 */ /* 0x000fe20001000000 */
[----:B------:R-:W-:-:S03]  /*1aa30*/  IMAD.IADD R3, R5, 0x1, R3 ;  /* 0x0000000105037824 */ /* 0x000fc600078e0203 */
[----:B------:R-:W-:Y:S02]  /*1aa40*/  SEL R8, R8, c[0x0][0x454], P2 ;  /* 0x0001150008087a07 */ /* 0x000fe40001000000 */
[C---:B------:R-:W-:Y:S02]  /*1aa50*/  LEA R9, P0, R4.reuse, R9, 0x2 ;  /* 0x0000000904097211 */ /* 0x040fe400078010ff */
[----:B------:R-:W-:Y:S02]  /*1aa60*/  LOP3.LUT R21, R21, 0xffffffe0, RZ, 0xc0, !PT ;  /* 0xffffffe015157812 */ /* 0x000fe400078ec0ff */
[----:B------:R-:W-:Y:S02]  /*1aa70*/  LEA.HI.X R5, R4, R8, R3, 0x2, P0 ;  /* 0x0000000804057211 */ /* 0x000fe400000f1403 */
[----:B------:R-:W-:Y:S01]  /*1aa80*/  SHFL.IDX PT, R8, R9, RZ, 0x1c1f ;  /* 0x001c1fff09087589 */ /* 0x000fe200000e0000 */
[----:B------:R-:W-:-:S03]  /*1aa90*/  IMAD.IADD R21, R22, 0x1, -R21 ;  /* 0x0000000116157824 */ /* 0x000fc600078e0a15 */
[----:B------:R-:W-:Y:S01]  /*1aaa0*/  SHFL.IDX PT, R4, R9, 0x1, 0x1c1f ;  /* 0x003c1f0009047f89 */ /* 0x000fe200000e0000 */
[----:B----4-:R-:W-:-:S03]  /*1aab0*/  IMAD.IADD R14, R20, 0x1, R172 ;  /* 0x00000001140e7824 */ /* 0x010fc600078e02ac */
[----:B------:R-:W1:Y:S04]  /*1aac0*/  SHFL.IDX PT, R9, R5, RZ, 0x1c1f ;  /* 0x001c1fff05097589 */ /* 0x000e6800000e0000 */
[----:B------:R-:W2:Y:S01]  /*1aad0*/  SHFL.IDX PT, R5, R5, 0x1, 0x1c1f ;  /* 0x003c1f0005057f89 */ /* 0x000ea200000e0000 */
[----:B------:R-:W-:Y:S01]  /*1aae0*/  IMAD R3, R18, c[0x0][0x4e8], RZ ;  /* 0x00013a0012037a24 */ /* 0x000fe200078e02ff */
[----:B------:R-:W-:Y:S02]  /*1aaf0*/  LOP3.LUT P0, RZ, R21, 0x3, RZ, 0xc0, !PT ;  /* 0x0000000315ff7812 */ /* 0x000fe4000780c0ff */
[C---:B------:R-:W-:Y:S02]  /*1ab00*/  IADD3 R16, R14.reuse, 0x8, RZ ;  /* 0x000000080e107810 */ /* 0x040fe40007ffe0ff */
[----:B------:R-:W-:-:S02]  /*1ab10*/  ISETP.GE.OR P1, PT, R14, R3, P0 ;  /* 0x000000030e00720c */ /* 0x000fc40000726670 */
[----:B------:R-:W-:-:S11]  /*1ab20*/  ISETP.GE.OR P0, PT, R16, R3, P0 ;  /* 0x000000031000720c */ /* 0x000fd60000706670 */
[----:B-1----:R1:W-:Y:S04]  /*1ab30*/  @!P1 ST.E [R8.64], R17 ;  /* 0x0000001108009985 */ /* 0x0023e8000c10190c */
[----:B--2---:R1:W-:Y:S01]  /*1ab40*/  @!P0 ST.E [R4.64], R19 ;  /* 0x0000001304008985 */ /* 0x0043e2000c10190c */
[----:B------:R-:W-:Y:S05]  /*1ab50*/  @P2 BRA `(.L_x_1964) ;  /* 0x00000a3000002947 */ /* 0x000fea0003800000 */
[----:B------:R-:W2:Y:S01]  /*1ab60*/  S2R R20, SR_TID.X ;  /* 0x0000000000147919 */ /* 0x000ea20000002100 */
[----:B------:R-:W-:Y:S01]  /*1ab70*/  IMAD R10, R10, c[0x0][0x3a0], RZ ;  /* 0x0000e8000a0a7a24 */ /* 0x000fe200078e02ff */
[----:B-1----:R-:W-:Y:S01]  /*1ab80*/  SHF.R.S32.HI R8, RZ, 0x1f, R0 ;  /* 0x0000001fff087819 */ /* 0x002fe20000011400 */
[----:B------:R-:W-:Y:S01]  /*1ab90*/  IMAD.WIDE.U32 R4, R2, c[0x0][0x3a0], RZ ;  /* 0x0000e80002047a25 */ /* 0x000fe200078e00ff */
[----:B------:R1:W3:Y:S01]  /*1aba0*/  LDS.128 R32, [R220+0x80] ;  /* 0x00008000dc207984 */ /* 0x0002e20000000c00 */
[----:B------:R-:W-:-:S02]  /*1abb0*/  IADD3 R14, R231, R172, RZ ;  /* 0x000000ace70e7210 */ /* 0x000fc40007ffe0ff */
[----:B------:R-:W-:Y:S01]  /*1abc0*/  IMAD R2, R2, c[0x0][0x3a4], R10 ;  /* 0x0000e90002027a24 */ /* 0x000fe200078e020a */
[----:B------:R1:W4:Y:S04]  /*1abd0*/  LDS.128 R48, [R220+0x1080] ;  /* 0x00108000dc307984 */ /* 0x0003280000000c00 */
[----:B------:R-:W-:Y:S01]  /*1abe0*/  IADD3 R3, R5, R2, RZ ;  /* 0x0000000205037210 */ /* 0x000fe20007ffe0ff */
[----:B------:R-:W-:Y:S01]  /*1abf0*/  IMAD.MOV.U32 R2, RZ, RZ, R4 ;  /* 0x000000ffff027224 */ /* 0x000fe200078e0004 */
[----:B------:R1:W1:Y:S03]  /*1ac00*/  LDS.128 R64, [R220+0x2080] ;  /* 0x00208000dc407984 */ /* 0x0002660000000c00 */
[C---:B------:R-:W-:Y:S01]  /*1ac10*/  IMAD.WIDE.U32 R4, R243.reuse, c[0x0][0x3e8], R2 ;  /* 0x0000fa00f3047a25 */ /* 0x040fe200078e0002 */
[----:B------:R1:W1:Y:S03]  /*1ac20*/  LDS.128 R80, [R220+0x3080] ;  /* 0x00308000dc507984 */ /* 0x0002660000000c00 */
[----:B------:R-:W-:Y:S01]  /*1ac30*/  IMAD R3, R8, c[0x0][0x3f0], RZ ;  /* 0x0000fc0008037a24 */ /* 0x000fe200078e02ff */
[----:B------:R1:W1:Y:S01]  /*1ac40*/  LDS.128 R28, [R220+0x4080] ;  /* 0x00408000dc1c7984 */ /* 0x0002620000000c00 */
[----:B------:R-:W-:Y:S01]  /*1ac50*/  IMAD R5, R243, c[0x0][0x3ec], R5 ;  /* 0x0000fb00f3057a24 */ /* 0x000fe200078e0205 */
[----:B--2---:R-:W-:Y:S01]  /*1ac60*/  SHF.R.S32.HI R15, RZ, 0x1f, R20 ;  /* 0x0000001fff0f7819 */ /* 0x004fe20000011414 */
[C---:B------:R-:W-:Y:S01]  /*1ac70*/  IMAD R9, R0.reuse, c[0x0][0x3f4], R3 ;  /* 0x0000fd0000097a24 */ /* 0x040fe200078e0203 */
[----:B------:R2:W1:Y:S01]  /*1ac80*/  LDS.128 R44, [R220+0x5080] ;  /* 0x00508000dc2c7984 */ /* 0x0004620000000c00 */
[----:B------:R-:W-:Y:S01]  /*1ac90*/  IMAD.WIDE.U32 R4, R0, c[0x0][0x3f0], R4 ;  /* 0x0000fc0000047a25 */ /* 0x000fe200078e0004 */
[----:B------:R-:W-:-:S02]  /*1aca0*/  LEA.HI R15, R15, R20, RZ, 0x3 ;  /* 0x000000140f0f7211 */ /* 0x000fc400078f18ff */
[----:B------:R2:W1:Y:S01]  /*1acb0*/  LDS.128 R60, [R220+0x6080] ;  /* 0x00608000dc3c7984 */ /* 0x0004620000000c00 */
[----:B------:R-:W-:Y:S01]  /*1acc0*/  IMAD.IADD R5, R5, 0x1, R9 ;  /* 0x0000000105057824 */ /* 0x000fe200078e0209 */
[----:B------:R-:W-:Y:S02]  /*1acd0*/  LOP3.LUT R15, R15, 0xfffffff8, RZ, 0xc0, !PT ;  /* 0xfffffff80f0f7812 */ /* 0x000fe400078ec0ff */
[----:B------:R2:W1:Y:S02]  /*1ace0*/  LDS.128 R76, [R220+0x7080] ;  /* 0x00708000dc4c7984 */ /* 0x0004640000000c00 */
[----:B------:R-:W-:Y:S02]  /*1acf0*/  IADD3 R15, -R15, R20, RZ ;  /* 0x000000140f0f7210 */ /* 0x000fe40007ffe1ff */
[----:B------:R2:W1:Y:S02]  /*1ad00*/  LDS.128 R24, [R220+0x8080] ;  /* 0x00808000dc187984 */ /* 0x0004640000000c00 */
[----:B------:R-:W-:-:S02]  /*1ad10*/  LEA R7, R15, R231, 0x5 ;  /* 0x000000e70f077211 */ /* 0x000fc400078e28ff */
[----:B------:R2:W1:Y:S02]  /*1ad20*/  LDS.128 R40, [R220+0x9080] ;  /* 0x00908000dc287984 */ /* 0x0004640000000c00 */
[----:B------:R-:W-:Y:S02]  /*1ad30*/  IADD3 R7, R172, R7, RZ ;  /* 0x00000007ac077210 */ /* 0x000fe40007ffe0ff */
[----:B------:R2:W1:Y:S02]  /*1ad40*/  LDS.128 R56, [R220+0xa080] ;  /* 0x00a08000dc387984 */ /* 0x0004640000000c00 */
[----:B------:R-:W-:Y:S01]  /*1ad50*/  MOV R2, R7 ;  /* 0x0000000700027202 */ /* 0x000fe20000000f00 */
[----:B------:R-:W-:Y:S01]  /*1ad60*/  @P3 IMAD.HI.U32 R8, R7, c[0x0][0x4ec], RZ ;  /* 0x00013b0007083a27 */ /* 0x000fe200078e00ff */
[----:B------:R2:W1:Y:S04]  /*1ad70*/  LDS.128 R72, [R220+0xb080] ;  /* 0x00b08000dc487984 */ /* 0x0004680000000c00 */
[----:B------:R2:W1:Y:S01]  /*1ad80*/  LDS.128 R20, [R220+0xc080] ;  /* 0x00c08000dc147984 */ /* 0x0004620000000c00 */
[----:B------:R-:W-:-:S03]  /*1ad90*/  @P3 SHF.R.U32.HI R2, RZ, c[0x0][0x4f0], R8 ;  /* 0x00013c00ff023a19 */ /* 0x000fc60000011608 */
[----:B------:R2:W1:Y:S01]  /*1ada0*/  LDS.128 R36, [R220+0xd080] ;  /* 0x00d08000dc247984 */ /* 0x0004620000000c00 */
[----:B------:R-:W-:Y:S02]  /*1adb0*/  SHF.R.S32.HI R3, RZ, 0x1f, R2 ;  /* 0x0000001fff037819 */ /* 0x000fe40000011402 */
[----:B------:R-:W-:Y:S01]  /*1adc0*/  IADD3 R0, -R2, RZ, RZ ;  /* 0x000000ff02007210 */ /* 0x000fe20007ffe1ff */
[----:B------:R2:W1:Y:S02]  /*1add0*/  LDS.128 R52, [R220+0xe080] ;  /* 0x00e08000dc347984 */ /* 0x0004640000000c00 */
[----:B------:R-:W-:Y:S02]  /*1ade0*/  IMAD R3, R3, c[0x0][0x3e0], RZ ;  /* 0x0000f80003037a24 */ /* 0x000fe400078e02ff */
[----:B------:R2:W1:Y:S01]  /*1adf0*/  LDS.128 R68, [R220+0xf080] ;  /* 0x00f08000dc447984 */ /* 0x0004620000000c00 */
[----:B------:R-:W-:Y:S02]  /*1ae00*/  IMAD R0, R0, c[0x0][0x4e8], R7 ;  /* 0x00013a0000007a24 */ /* 0x000fe400078e0207 */
[----:B------:R-:W-:-:S02]  /*1ae10*/  IMAD R7, R2, c[0x0][0x3e4], R3 ;  /* 0x0000f90002077a24 */ /* 0x000fc400078e0203 */
        /* <DEDUP_REMOVED lines=10> */
[----:B--234-:R2:W3:Y:S02]  /*1aec0*/  SHFL.IDX PT, R7, R15, RZ, 0x181f ;  /* 0x00181fff0f077589 */ /* 0x01c4e400000e0000 */
.L_x_2032:
[----:B------:R-:W-:Y:S05]  /*1aed0*/  BRA.DIV ~URZ, `(.L_x_1966) ;  /* 0x00004b927f007947 */ /* 0x000fea000b800000 */
[----:B------:R4:W2:Y:S02]  /*1aee0*/  SHFL.IDX PT, R0, R17, RZ, 0x181f ;  /* 0x00181fff11007589 */ /* 0x0008a400000e0000 */
.L_x_2033:
[----:B------:R-:W-:Y:S01]  /*1aef0*/  IMAD R16, R18, c[0x0][0x4e8], RZ ;  /* 0x00013a0012107a24 */ /* 0x000fe200078e02ff */
[----:B------:R-:W-:Y:S04]  /*1af00*/  BSSY B0, `(.L_x_1967) ;  /* 0x0000016000007945 */ /* 0x000fe80003800000 */
[----:B------:R-:W-:-:S13]  /*1af10*/  ISETP.GE.AND P0, PT, R14, R16, PT ;  /* 0x000000100e00720c */ /* 0x000fda0003f06270 */
[----:B------:R-:W-:Y:S05]  /*1af20*/  @P0 BRA `(.L_x_1968) ;  /* 0x0000013000000947 */ /* 0x000fea0003800000 */
[----:B------:R-:W5:Y:S04]  /*1af30*/  LDL R84, [R1+0x78] ;  /* 0x0000780001547983 */ /* 0x000f680000100800 */
[----:B----4-:R-:W4:Y:S04]  /*1af40*/  LDL R19, [R1+0x80] ;  /* 0x0000800001137983 */ /* 0x010f280000100800 */
[----:B---3--:R-:W3:Y:S01]  /*1af50*/  LDL R10, [R1+0x7c] ;  /* 0x00007c00010a7983 */ /* 0x008ee20000100800 */
[----:B------:R-:W-:Y:S02]  /*1af60*/  ISETP.GE.AND P3, PT, R140, c[0x0][0x3c8], PT ;  /* 0x0000f2008c007a0c */ /* 0x000fe40003f66270 */
[----:B------:R-:W-:-:S02]  /*1af70*/  ISETP.GE.AND P2, PT, R144, c[0x0][0x3c8], PT ;  /* 0x0000f20090007a0c */ /* 0x000fc40003f46270 */
[----:B------:R-:W-:Y:S02]  /*1af80*/  ISETP.GE.AND P1, PT, R233, c[0x0][0x3c8], PT ;  /* 0x0000f200e9007a0c */ /* 0x000fe40003f26270 */
[----:B------:R-:W-:-:S07]  /*1af90*/  ISETP.GE.AND P0, PT, R234, c[0x0][0x3c8], PT ;  /* 0x0000f200ea007a0c */ /* 0x000fce0003f06270 */
[-C--:B--2---:R-:W-:Y:S02]  /*1afa0*/  @!P3 LEA R12, P4, R140, R0.reuse, 0x1 ;  /* 0x000000008c0cb211 */ /* 0x084fe400078808ff */
[-C--:B------:R-:W-:Y:S02]  /*1afb0*/  @!P2 LEA R8, P6, R252, R0.reuse, 0x1 ;  /* 0x00000000fc08a211 */ /* 0x080fe400078c08ff */
[-C--:B------:R-:W-:Y:S02]  /*1afc0*/  @!P1 LEA R4, P5, R233, R0.reuse, 0x1 ;  /* 0x00000000e9049211 */ /* 0x080fe400078a08ff */
[----:B------:R-:W-:Y:S02]  /*1afd0*/  @!P3 LEA.HI.X R13, R140, R7, R141, 0x1, P4 ;  /* 0x000000078c0db211 */ /* 0x000fe400020f0c8d */
[----:B------:R-:W-:-:S03]  /*1afe0*/  @!P0 LEA R2, P4, R234, R0, 0x1 ;  /* 0x00000000ea028211 */ /* 0x000fc600078808ff */
[----:B------:R2:W-:Y:S01]  /*1aff0*/  @!P3 ST.E.128 [R12.64], R32 ;  /* 0x000000200c00b985 */ /* 0x0005e2000c101d0c */
[-C--:B-----5:R-:W-:Y:S02]  /*1b000*/  @!P2 LEA.HI.X R9, R252, R7.reuse, R84, 0x1, P6 ;  /* 0x00000007fc09a211 */ /* 0x0a0fe400030f0c54 */
[----:B----4-:R-:W-:-:S03]  /*1b010*/  @!P1 LEA.HI.X R5, R233, R7, R19, 0x1, P5 ;  /* 0x00000007e9059211 */ /* 0x010fc600028f0c13 */
[----:B-1----:R2:W-:Y:S01]  /*1b020*/  @!P2 ST.E.128 [R8.64], R28 ;  /* 0x0000001c0800a985 */ /* 0x0025e2000c101d0c */
[----:B---3--:R-:W-:-:S03]  /*1b030*/  @!P0 LEA.HI.X R3, R234, R7, R10, 0x1, P4 ;  /* 0x00000007ea038211 */ /* 0x008fc600020f0c0a */
[----:B------:R2:W-:Y:S04]  /*1b040*/  @!P1 ST.E.128 [R4.64], R24 ;  /* 0x0000001804009985 */ /* 0x0005e8000c101d0c */
[----:B------:R2:W-:Y:S02]  /*1b050*/  @!P0 ST.E.128 [R2.64], R20 ;  /* 0x0000001402008985 */ /* 0x0005e4000c101d0c */
.L_x_1968:
[----:B------:R-:W-:Y:S05]  /*1b060*/  BSYNC B0 ;  /* 0x0000000000007941 */ /* 0x000fea0003800000 */
.L_x_1967:
[----:B------:R-:W-:Y:S05]  /*1b070*/  BRA.DIV ~URZ, `(.L_x_1969) ;  /* 0x00004a727f007947 */ /* 0x000fea000b800000 */
[----:B---3--:R3:W4:Y:S04]  /*1b080*/  SHFL.IDX PT, R7, R15, 0x1, 0x181f ;  /* 0x00381f000f077f89 */ /* 0x00872800000e0000 */
[----:B--2---:R3:W2:Y:S02]  /*1b090*/  SHFL.IDX PT, R0, R17, 0x1, 0x181f ;  /* 0x00381f0011007f89 */ /* 0x0046a400000e0000 */
.L_x_2034:
[----:B------:R-:W-:Y:S01]  /*1b0a0*/  IADD3 R2, R14, 0x20, RZ ;  /* 0x000000200e027810 */ /* 0x000fe20007ffe0ff */
[----:B------:R-:W-:Y:S03]  /*1b0b0*/  BSSY B0, `(.L_x_1970) ;  /* 0x0000016000007945 */ /* 0x000fe60003800000 */
[----:B------:R-:W-:-:S13]  /*1b0c0*/  ISETP.GE.AND P0, PT, R2, R16, PT ;  /* 0x000000100200720c */ /* 0x000fda0003f06270 */
[----:B------:R-:W-:Y:S05]  /*1b0d0*/  @P0 BRA `(.L_x_1971) ;  /* 0x0000013000000947 */ /* 0x000fea0003800000 */
[----:B------:R-:W5:Y:S04]  /*1b0e0*/  LDL R19, [R1+0x78] ;  /* 0x0000780001137983 */ /* 0x000f680000100800 */
[----:B---3--:R-:W3:Y:S04]  /*1b0f0*/  LDL R18, [R1+0x80] ;  /* 0x0000800001127983 */ /* 0x008ee80000100800 */
[----:B----4-:R-:W4:Y:S01]  /*1b100*/  LDL R10, [R1+0x7c] ;  /* 0x00007c00010a7983 */ /* 0x010f220000100800 */
        /* <DEDUP_REMOVED lines=11> */
[----:B---3--:R-:W-:-:S03]  /*1b1c0*/  @!P1 LEA.HI.X R5, R233, R7, R18, 0x1, P5 ;  /* 0x00000007e9059211 */ /* 0x008fc600028f0c12 */
[----:B-1----:R2:W-:Y:S01]  /*1b1d0*/  @!P2 ST.E.128 [R8.64], R44 ;  /* 0x0000002c0800a985 */ /* 0x0025e2000c101d0c */
[----:B----4-:R-:W-:-:S03]  /*1b1e0*/  @!P0 LEA.HI.X R3, R234, R7, R10, 0x1, P4 ;  /* 0x00000007ea038211 */ /* 0x010fc600020f0c0a */
[----:B------:R2:W-:Y:S04]  /*1b1f0*/  @!P1 ST.E.128 [R4.64], R40 ;  /* 0x0000002804009985 */ /* 0x0005e8000c101d0c */
[----:B------:R2:W-:Y:S02]  /*1b200*/  @!P0 ST.E.128 [R2.64], R36 ;  /* 0x0000002402008985 */ /* 0x0005e4000c101d0c */
.L_x_1971:
[----:B------:R-:W-:Y:S05]  /*1b210*/  BSYNC B0 ;  /* 0x0000000000007941 */ /* 0x000fea0003800000 */
.L_x_1970:
[----:B------:R-:W-:Y:S05]  /*1b220*/  BRA.DIV ~URZ, `(.L_x_1972) ;  /* 0x000049b27f007947 */ /* 0x000fea000b800000 */
[----:B----4-:R4:W3:Y:S02]  /*1b230*/  SHFL.IDX PT, R7, R15, 0x2, 0x181f ;  /* 0x00581f000f077f89 */ /* 0x0108e400000e0000 */
.L_x_2035:
[----:B------:R-:W-:Y:S05]  /*1b240*/  BRA.DIV ~URZ, `(.L_x_1973) ;  /* 0x00004a127f007947 */ /* 0x000fea000b800000 */
[----:B--2---:R2:W4:Y:S02]  /*1b250*/  SHFL.IDX PT, R0, R17, 0x2, 0x181f ;  /* 0x00581f0011007f89 */ /* 0x00452400000e0000 */
.L_x_2036:
[----:B------:R-:W-:Y:S01]  /*1b260*/  IADD3 R2, R14, 0x40, RZ ;  /* 0x000000400e027810 */ /* 0x000fe20007ffe0ff */
[----:B------:R-:W-:Y:S03]  /*1b270*/  BSSY B0, `(.L_x_1974) ;  /* 0x0000016000007945 */ /* 0x000fe60003800000 */
[----:B------:R-:W-:-:S13]  /*1b280*/  ISETP.GE.AND P0, PT, R2, R16, PT ;  /* 0x000000100200720c */ /* 0x000fda0003f06270 */
[----:B------:R-:W-:Y:S05]  /*1b290*/  @P0 BRA `(.L_x_1975) ;  /* 0x0000013000000947 */ /* 0x000fea0003800000 */
[----:B------:R-:W5:Y:S04]  /*1b2a0*/  LDL R19, [R1+0x78] ;  /* 0x0000780001137983 */ /* 0x000f680000100800 */
[----:B--2---:R-:W2:Y:S04]  /*1b2b0*/  LDL R18, [R1+0x80] ;  /* 0x0000800001127983 */ /* 0x004ea80000100800 */
[----:B----4-:R-:W4:Y:S01]  /*1b2c0*/  LDL R10, [R1+0x7c] ;  /* 0x00007c00010a7983 */ /* 0x010f220000100800 */
[----:B------:R-:W-:Y:S02]  /*1b2d0*/  ISETP.GE.AND P3, PT, R140, c[0x0][0x3c8], PT ;  /* 0x0000f2008c007a0c */ /* 0x000fe40003f66270 */
[----:B------:R-:W-:-:S02]  /*1b2e0*/  ISETP.GE.AND P2, PT, R144, c[0x0][0x3c8], PT ;  /* 0x0000f20090007a0c */ /* 0x000fc40003f46270 */
[----:B------:R-:W-:Y:S02]  /*1b2f0*/  ISETP.GE.AND P1, PT, R233, c[0x0][0x3c8], PT ;  /* 0x0000f200e9007a0c */ /* 0x000fe40003f26270 */
[----:B------:R-:W-:-:S07]  /*1b300*/  ISETP.GE.AND P0, PT, R234, c[0x0][0x3c8], PT ;  /* 0x0000f200ea007a0c */ /* 0x000fce0003f06270 */
[-C--:B------:R-:W-:Y:S02]  /*1b310*/  @!P3 LEA R12, P4, R140, R0.reuse, 0x1 ;  /* 0x000000008c0cb211 */ /* 0x080fe400078808ff */
[-C--:B------:R-:W-:Y:S02]  /*1b320*/  @!P2 LEA R8, P6, R252, R0.reuse, 0x1 ;  /* 0x00000000fc08a211 */ /* 0x080fe400078c08ff */
[-C--:B------:R-:W-:Y:S02]  /*1b330*/  @!P1 LEA R4, P5, R233, R0.reuse, 0x1 ;  /* 0x00000000e9049211 */ /* 0x080fe400078a08ff */
[----:B---3--:R-:W-:Y:S02]  /*1b340*/  @!P3 LEA.HI.X R13, R140, R7, R141, 0x1, P4 ;  /* 0x000000078c0db211 */ /* 0x008fe400020f0c8d */
[----:B------:R-:W-:-:S03]  /*1b350*/  @!P0 LEA R2, P4, R234, R0, 0x1 ;  /* 0x00000000ea028211 */ /* 0x000fc600078808ff */
[----:B-1----:R1:W-:Y:S01]  /*1b360*/  @!P3 ST.E.128 [R12.64], R64 ;  /* 0x000000400c00b985 */ /* 0x0023e2000c101d0c */
[-C--:B-----5:R-:W-:Y:S02]  /*1b370*/  @!P2 LEA.HI.X R9, R252, R7.reuse, R19, 0x1, P6 ;  /* 0x00000007fc09a211 */ /* 0x0a0fe400030f0c13 */
[----:B--2---:R-:W-:-:S03]  /*1b380*/  @!P1 LEA.HI.X R5, R233, R7, R18, 0x1, P5 ;  /* 0x00000007e9059211 */ /* 0x004fc600028f0c12 */
[----:B------:R1:W-:Y:S01]  /*1b390*/  @!P2 ST.E.128 [R8.64], R60 ;  /* 0x0000003c0800a985 */ /* 0x0003e2000c101d0c */
[----:B----4-:R-:W-:-:S03]  /*1b3a0*/  @!P0 LEA.HI.X R3, R234, R7, R10, 0x1, P4 ;  /* 0x00000007ea038211 */ /* 0x010fc600020f0c0a */
[----:B------:R1:W-:Y:S04]  /*1b3b0*/  @!P1 ST.E.128 [R4.64], R56 ;  /* 0x0000003804009985 */ /* 0x0003e8000c101d0c */
[----:B------:R1:W-:Y:S02]  /*1b3c0*/  @!P0 ST.E.128 [R2.64], R52 ;  /* 0x0000003402008985 */ /* 0x0003e4000c101d0c */
.L_x_1975:
[----:B------:R-:W-:Y:S05]  /*1b3d0*/  BSYNC B0 ;  /* 0x0000000000007941 */ /* 0x000fea0003800000 */
.L_x_1974:
[----:B------:R-:W-:Y:S05]  /*1b3e0*/  BRA.DIV ~URZ, `(.L_x_1976) ;  /* 0x000048f27f007947 */ /* 0x000fea000b800000 */
[----:B---3--:R3:W2:Y:S04]  /*1b3f0*/  SHFL.IDX PT, R7, R15, 0x3, 0x181f ;  /* 0x00781f000f077f89 */ /* 0x0086a800000e0000 */
[----:B----4-:R3:W4:Y:S02]  /*1b400*/  SHFL.IDX PT, R0, R17, 0x3, 0x181f ;  /* 0x00781f0011007f89 */ /* 0x01072400000e0000 */
.L_x_2037:
[----:B-1----:R-:W-:-:S04]  /*1b410*/  IADD3 R2, R14, 0x60, RZ ;  /* 0x000000600e027810 */ /* 0x002fc80007ffe0ff */
[----:B------:R-:W-:-:S13]  /*1b420*/  ISETP.GE.AND P0, PT, R2, R16, PT ;  /* 0x000000100200720c */ /* 0x000fda0003f06270 */
[----:B------:R-:W-:Y:S05]  /*1b430*/  @P0 BRA `(.L_x_1977) ;  /* 0x00002be000000947 */ /* 0x000fea0003800000 */
[----:B------:R-:W5:Y:S04]  /*1b440*/  LDL R12, [R1+0x78] ;  /* 0x00007800010c7983 */ /* 0x000f680000100800 */
[----:B---3--:R-:W3:Y:S01]  /*1b450*/  LDL R10, [R1+0x80] ;  /* 0x00008000010a7983 */ /* 0x008ee20000100800 */
[----:B------:R-:W-:Y:S02]  /*1b460*/  ISETP.GE.AND P2, PT, R140, c[0x0][0x3c8], PT ;  /* 0x0000f2008c007a0c */ /* 0x000fe40003f46270 */
[----:B------:R-:W-:Y:S02]  /*1b470*/  ISETP.GE.AND P1, PT, R144, c[0x0][0x3c8], PT ;  /* 0x0000f20090007a0c */ /* 0x000fe40003f26270 */
[----:B------:R-:W-:-:S09]  /*1b480*/  ISETP.GE.AND P0, PT, R233, c[0x0][0x3c8], PT ;  /* 0x0000f200e9007a0c */ /* 0x000fd20003f06270 */
[-C--:B----4-:R-:W-:Y:S02]  /*1b490*/  @!P2 LEA R8, P5, R140, R0.reuse, 0x1 ;  /* 0x000000008c08a211 */ /* 0x090fe400078a08ff */
[-C--:B------:R-:W-:Y:S02]  /*1b4a0*/  @!P1 LEA R4, P4, R252, R0.reuse, 0x1 ;  /* 0x00000000fc049211 */ /* 0x080fe400078808ff */
[----:B------:R-:W-:Y:S02]  /*1b4b0*/  @!P0 LEA R2, P3, R233, R0, 0x1 ;  /* 0x00000000e9028211 */ /* 0x000fe400078608ff */
[----:B--2---:R-:W-:-:S05]  /*1b4c0*/  @!P2 LEA.HI.X R9, R140, R7, R141, 0x1, P5 ;  /* 0x000000078c09a211 */ /* 0x004fca00028f0c8d */
[----:B------:R1:W-:Y:S01]  /*1b4d0*/  @!P2 ST.E.128 [R8.64], R80 ;  /* 0x000000500800a985 */ /* 0x0003e2000c101d0c */
[-C--:B-----5:R-:W-:Y:S02]  /*1b4e0*/  @!P1 LEA.HI.X R5, R252, R7.reuse, R12, 0x1, P4 ;  /* 0x00000007fc059211 */ /* 0x0a0fe400020f0c0c */
[----:B---3--:R-:W-:-:S03]  /*1b4f0*/  @!P0 LEA.HI.X R3, R233, R7, R10, 0x1, P3 ;  /* 0x00000007e9038211 */ /* 0x008fc600018f0c0a */
        /* <DEDUP_REMOVED lines=9> */
.L_x_1964:
[----:B-1----:R-:W2:Y:S01]  /*1b590*/  LDL.LU R5, [R1+0xac] ;  /* 0x0000ac0001057983 */ /* 0x002ea20000300800 */
[----:B------:R-:W-:Y:S01]  /*1b5a0*/  IMAD R10, R10, c[0x0][0x408], RZ ;  /* 0x000102000a0a7a24 */ /* 0x000fe200078e02ff */
[----:B------:R-:W-:-:S03]  /*1b5b0*/  SHF.R.S32.HI R4, RZ, 0x1f, R0 ;  /* 0x0000001fff047819 */ /* 0x000fc60000011400 */
[C---:B------:R-:W-:Y:S02]  /*1b5c0*/  IMAD R10, R2.reuse, c[0x0][0x40c], R10 ;  /* 0x00010300020a7a24 */ /* 0x040fe400078e020a */
[----:B------:R-:W-:-:S04]  /*1b5d0*/  IMAD.WIDE.U32 R2, R2, c[0x0][0x408], RZ ;  /* 0x0001020002027a25 */ /* 0x000fc800078e00ff */
[----:B------:R-:W-:Y:S01]  /*1b5e0*/  IMAD R4, R4, c[0x0][0x440], RZ ;  /* 0x0001100004047a24 */ /* 0x000fe200078e02ff */
[----:B------:R-:W-:-:S03]  /*1b5f0*/  IADD3 R3, R3, R10, RZ ;  /* 0x0000000a03037210 */ /* 0x000fc60007ffe0ff */
[----:B------:R-:W-:Y:S02]  /*1b600*/  IMAD R4, R0, c[0x0][0x444], R4 ;  /* 0x0001110000047a24 */ /* 0x000fe400078e0204 */
[----:B------:R-:W-:-:S04]  /*1b610*/  IMAD.WIDE.U32 R2, R243, c[0x0][0x438], R2 ;  /* 0x00010e00f3027a25 */ /* 0x000fc800078e0002 */
[----:B------:R-:W-:-:S04]  /*1b620*/  IMAD R3, R243, c[0x0][0x43c], R3 ;  /* 0x00010f00f3037a24 */ /* 0x000fc800078e0203 */
[----:B------:R-:W-:Y:S01]  /*1b630*/  IMAD.WIDE.U32 R2, R0, c[0x0][0x440], R2 ;  /* 0x0001100000027a25 */ /* 0x000fe200078e0002 */
[----:B------:R-:W-:-:S04]  /*1b640*/  MOV R0, R7 ;  /* 0x0000000700007202 */ /* 0x000fc80000000f00 */
[----:B------:R-:W-:Y:S01]  /*1b650*/  IADD3 R3, R3, R4, RZ ;  /* 0x0000000403037210 */ /* 0x000fe20007ffe0ff */
[----:B------:R-:W-:-:S05]  /*1b660*/  @P3 IMAD.HI.U32 R4, R7, c[0x0][0x4ec], RZ ;  /* 0x00013b0007043a27 */ /* 0x000fca00078e00ff */
[----:B------:R-:W-:-:S04]  /*1b670*/  @P3 SHF.R.U32.HI R0, RZ, c[0x0][0x4f0], R4 ;  /* 0x00013c00ff003a19 */ /* 0x000fc80000011604 */
[----:B------:R-:W-:-:S05]  /*1b680*/  SHF.R.S32.HI R4, RZ, 0x1f, R0 ;  /* 0x0000001fff047819 */ /* 0x000fca0000011400 */
[----:B------:R-:W-:-:S04]  /*1b690*/  IMAD R4, R4, c[0x0][0x430], RZ ;  /* 0x00010c0004047a24 */ /* 0x000fc800078e02ff */
[----:B------:R-:W-:Y:S02]  /*1b6a0*/  IMAD R4, R0, c[0x0][0x434], R4 ;  /* 0x00010d0000047a24 */ /* 0x000fe400078e0204 */
[----:B--2---:R-:W-:-:S04]  /*1b6b0*/  IMAD.WIDE.U32 R2, R5, c[0x0][0x448], R2 ;  /* 0x0001120005027a25 */ /* 0x004fc800078e0002 */
[----:B------:R-:W-:-:S04]  /*1b6c0*/  IMAD R3, R5, c[0x0][0x44c], R3 ;  /* 0x0001130005037a24 */ /* 0x000fc800078e0203 */
[C---:B------:R-:W-:Y:S01]  /*1b6d0*/  IMAD.WIDE.U32 R2, R0.reuse, c[0x0][0x430], R2 ;  /* 0x00010c0000027a25 */ /* 0x040fe200078e0002 */
[----:B------:R-:W-:-:S04]  /*1b6e0*/  IADD3 R0, -R0, RZ, RZ ;  /* 0x000000ff00007210 */ /* 0x000fc80007ffe1ff */
[----:B------:R-:W-:Y:S01]  /*1b6f0*/  IADD3 R3, R3, R4, RZ ;  /* 0x0000000403037210 */ /* 0x000fe20007ffe0ff */
[----:B------:R-:W-:-:S04]  /*1b700*/  IMAD R7, R0, c[0x0][0x4e8], R7 ;  /* 0x00013a0000077a24 */ /* 0x000fc800078e0207 */
[----:B------:R-:W-:Y:S01]  /*1b710*/  IMAD.WIDE.U32 R2, R7, c[0x0][0x428], R2 ;  /* 0x00010a0007027a25 */ /* 0x000fe200078e0002 */
[----:B------:R-:W-:-:S04]  /*1b720*/  SHF.R.S32.HI R0, RZ, 0x1f, R7 ;  /* 0x0000001fff007819 */ /* 0x000fc80000011407 */
[----:B------:R-:W-:Y:S01]  /*1b730*/  LEA R5, P0, R2, c[0x0][0x400], 0x2 ;  /* 0x0001000002057a11 */ /* 0x000fe200078010ff */
[----:B------:R-:W-:-:S04]  /*1b740*/  IMAD R0, R0, c[0x0][0x428], RZ ;  /* 0x00010a0000007a24 */ /* 0x000fc800078e02ff */
[----:B------:R-:W-:-:S05]  /*1b750*/  IMAD R7, R7, c[0x0][0x42c], R0 ;  /* 0x00010b0007077a24 */ /* 0x000fca00078e0200 */
[----:B------:R-:W-:-:S04]  /*1b760*/  IADD3 R7, R3, R7, RZ ;  /* 0x0000000703077210 */ /* 0x000fc80007ffe0ff */
[----:B------:R-:W-:Y:S01]  /*1b770*/  LEA.HI.X R7, R2, c[0x0][0x404], R7, 0x2, P0 ;  /* 0x0001010002077a11 */ /* 0x000fe200000f1407 */
[----:B------:R-:W-:Y:S05]  /*1b780*/  BRA.DIV ~URZ, `(.L_x_1978) ;  /* 0x000046427f007947 */ /* 0x000fea000b800000 */
[----:B------:R1:W2:Y:S02]  /*1b790*/  SHFL.IDX PT, R4, R7, RZ, 0x1c1f ;  /* 0x001c1fff07047589 */ /* 0x0002a400000e0000 */
.L_x_2038:
[----:B------:R-:W-:Y:S05]  /*1b7a0*/  BRA.DIV ~URZ, `(.L_x_1979) ;  /* 0x000046a27f007947 */ /* 0x000fea000b800000 */
[----:B------:R3:W4:Y:S02]  /*1b7b0*/  SHFL.IDX PT, R0, R5, RZ, 0x1c1f ;  /* 0x001c1fff05007589 */ /* 0x00072400000e0000 */
.L_x_2039:
[----:B------:R-:W-:Y:S01]  /*1b7c0*/  IMAD R18, R18, c[0x0][0x4e8], RZ ;  /* 0x00013a0012127a24 */ /* 0x000fe200078e02ff */
[----:B------:R-:W-:Y:S04]  /*1b7d0*/  BSSY B0, `(.L_x_1980) ;  /* 0x00000cb000007945 */ /* 0x000fe80003800000 */
[----:B------:R-:W-:-:S13]  /*1b7e0*/  ISETP.GE.AND P0, PT, R14, R18, PT ;  /* 0x000000120e00720c */ /* 0x000fda0003f06270 */
        /* <DEDUP_REMOVED lines=22> */
[----:B------:R-:W2:Y:S01]  /*1b950*/  LDL R32, [R1+0x154] ;  /* 0x0001540001207983 */ /* 0x000ea20000100800 */
[----:B-----5:R-:W-:-:S02]  /*1b960*/  ISETP.GE.AND P0, PT, R8, c[0x0][0x3c8], PT ;  /* 0x0000f20008007a0c */ /* 0x020fc40003f06270 */
[----:B---3--:R-:W-:-:S11]  /*1b970*/  ISETP.GE.AND P1, PT, R10, c[0x0][0x3c8], PT ;  /* 0x0000f2000a007a0c */ /* 0x008fd60003f26270 */
[----:B------:R-:W-:Y:S02]  /*1b980*/  @!P0 IMAD.MOV.U32 R2, RZ, RZ, R0 ;  /* 0x000000ffff028224 */ /* 0x000fe400078e0000 */
[----:B------:R-:W-:Y:S01]  /*1b990*/  @!P0 IMAD.MOV.U32 R3, RZ, RZ, R4 ;  /* 0x000000ffff038224 */ /* 0x000fe200078e0004 */
[----:B----4-:R-:W-:-:S03]  /*1b9a0*/  ISETP.GE.AND P2, PT, R9, c[0x0][0x3c8], PT ;  /* 0x0000f20009007a0c */ /* 0x010fc60003f46270 */
[----:B------:R-:W-:Y:S02]  /*1b9b0*/  @!P0 IMAD.WIDE R2, R8, 0x4, R2 ;  /* 0x0000000408028825 */ /* 0x000fe400078e0202 */
[----:B------:R-:W3:Y:S04]  /*1b9c0*/  LDL R8, [R1+0x11c] ;  /* 0x00011c0001087983 */ /* 0x000ee80000100800 */
[----:B------:R4:W-:Y:S02]  /*1b9d0*/  @!P0 ST.E.64 [R2.64], R168 ;  /* 0x000000a802008985 */ /* 0x0009e4000c101b0c */
[----:B----4-:R-:W-:-:S04]  /*1b9e0*/  @!P1 LEA R2, P0, R10, R0, 0x2 ;  /* 0x000000000a029211 */ /* 0x010fc800078010ff */
[----:B--2---:R-:W-:Y:S02]  /*1b9f0*/  @!P1 LEA.HI.X R3, R10, R4, R13, 0x2, P0 ;  /* 0x000000040a039211 */ /* 0x004fe400000f140d */
[----:B------:R-:W2:Y:S04]  /*1ba00*/  LDL R13, [R1+0x198] ;  /* 0x00019800010d7983 */ /* 0x000ea80000100800 */
[----:B------:R4:W-:Y:S04]  /*1ba10*/  @!P1 ST.E.64 [R2.64], R164 ;  /* 0x000000a402009985 */ /* 0x0009e8000c101b0c */
[----:B------:R-:W5:Y:S01]  /*1ba20*/  LDL R10, [R1+0x110] ;  /* 0x00011000010a7983 */ /* 0x000f620000100800 */
[----:B----4-:R-:W-:-:S04]  /*1ba30*/  @!P2 LEA R2, P0, R9, R0, 0x2 ;  /* 0x000000000902a211 */ /* 0x010fc800078010ff */
[----:B------:R-:W-:Y:S02]  /*1ba40*/  @!P2 LEA.HI.X R3, R9, R4, R24, 0x2, P0 ;  /* 0x000000040903a211 */ /* 0x000fe400000f1418 */
[----:B------:R-:W4:Y:S04]  /*1ba50*/  LDL R9, [R1+0x194] ;  /* 0x0001940001097983 */ /* 0x000f280000100800 */
[----:B------:R-:W4:Y:S01]  /*1ba60*/  LDL R24, [R1+0x188] ;  /* 0x0001880001187983 */ /* 0x000f220000100800 */
[----:B------:R-:W-:-:S03]  /*1ba70*/  ISETP.GE.AND P1, PT, R22, c[0x0][0x3c8], PT ;  /* 0x0000f20016007a0c */ /* 0x000fc60003f26270 */
[----:B------:R1:W-:Y:S01]  /*1ba80*/  @!P2 ST.E.64 [R2.64], R160 ;  /* 0x000000a00200a985 */ /* 0x0003e2000c101b0c */
[----:B------:R-:W-:-:S09]  /*1ba90*/  ISETP.GE.AND P2, PT, R20, c[0x0][0x3c8], PT ;  /* 0x0000f20014007a0c */ /* 0x000fd20003f46270 */
[----:B-1----:R-:W-:-:S04]  /*1baa0*/  @!P1 LEA R2, P0, R22, R0, 0x2 ;  /* 0x0000000016029211 */ /* 0x002fc800078010ff */
[----:B------:R-:W-:Y:S02]  /*1bab0*/  @!P1 LEA.HI.X R3, R22, R4, R23, 0x2, P0 ;  /* 0x0000000416039211 */ /* 0x000fe400000f1417 */
[----:B------:R-:W4:Y:S04]  /*1bac0*/  LDL R22, [R1+0x104] ;  /* 0x0001040001167983 */ /* 0x000f280000100800 */
[----:B------:R1:W-:Y:S01]  /*1bad0*/  @!P1 ST.E.64 [R2.64], R156 ;  /* 0x0000009c02009985 */ /* 0x0003e2000c101b0c */
[----:B------:R-:W-:Y:S02]  /*1bae0*/  ISETP.GE.AND P1, PT, R15, c[0x0][0x3c8], PT ;  /* 0x0000f2000f007a0c */ /* 0x000fe40003f26270 */
[----:B------:R-:W-:Y:S01]  /*1baf0*/  ISETP.GE.AND P6, PT, R25, c[0x0][0x3c8], PT ;  /* 0x0000f20019007a0c */ /* 0x000fe20003fc6270 */
[----:B------:R-:W4:Y:S01]  /*1bb00*/  LDL R23, [R1+0xf8] ;  /* 0x0000f80001177983 */ /* 0x000f220000100800 */
[----:B-1----:R-:W-:-:S04]  /*1bb10*/  @!P2 LEA R2, P0, R20, R0, 0x2 ;  /* 0x000000001402a211 */ /* 0x002fc800078010ff */
[----:B------:R-:W-:Y:S02]  /*1bb20*/  @!P2 LEA.HI.X R3, R20, R4, R21, 0x2, P0 ;  /* 0x000000041403a211 */ /* 0x000fe400000f1415 */
[----:B------:R-:W-:Y:S01]  /*1bb30*/  ISETP.GE.AND P0, PT, R12, c[0x0][0x3c8], PT ;  /* 0x0000f2000c007a0c */ /* 0x000fe20003f06270 */
[----:B------:R-:W4:Y:S04]  /*1bb40*/  LDL R20, [R1+0xfc] ;  /* 0x0000fc0001147983 */ /* 0x000f280000100800 */
[----:B------:R1:W-:Y:S04]  /*1bb50*/  @!P2 ST.E.64 [R2.64], R152 ;  /* 0x000000980200a985 */ /* 0x0003e8000c101b0c */
[----:B------:R-:W4:Y:S01]  /*1bb60*/  LDL R21, [R1+0x17c] ;  /* 0x00017c0001157983 */ /* 0x000f220000100800 */
[----:B-1----:R-:W-:-:S04]  /*1bb70*/  @!P1 LEA R2, P2, R15, R0, 0x2 ;  /* 0x000000000f029211 */ /* 0x002fc800078410ff */
[----:B------:R-:W-:Y:S02]  /*1bb80*/  @!P1 LEA.HI.X R3, R15, R4, R17, 0x2, P2 ;  /* 0x000000040f039211 */ /* 0x000fe400010f1411 */
[----:B------:R-:W4:Y:S04]  /*1bb90*/  LDL R17, [R1+0xb4] ;  /* 0x0000b40001117983 */ /* 0x000f280000100800 */
[----:B------:R1:W-:Y:S01]  /*1bba0*/  @!P1 ST.E.64 [R2.64], R148 ;  /* 0x0000009402009985 */ /* 0x0003e2000c101b0c */
[----:B------:R-:W-:-:S03]  /*1bbb0*/  ISETP.GE.AND P2, PT, R28, c[0x0][0x3c8], PT ;  /* 0x0000f2001c007a0c */ /* 0x000fc60003f46270 */
[----:B------:R-:W4:Y:S01]  /*1bbc0*/  LDL R15, [R1+0x184] ;  /* 0x00018400010f7983 */ /* 0x000f220000100800 */
[----:B-1----:R-:W-:Y:S02]  /*1bbd0*/  @!P0 LEA R2, P1, R12, R0, 0x2 ;  /* 0x000000000c028211 */ /* 0x002fe400078210ff */
[----:B---3--:R-:W-:Y:S02]  /*1bbe0*/  ISETP.GE.AND P3, PT, R8, c[0x0][0x3c8], PT ;  /* 0x0000f20008007a0c */ /* 0x008fe40003f66270 */
[----:B--2---:R-:W-:-:S05]  /*1bbf0*/  @!P0 LEA.HI.X R3, R12, R4, R13, 0x2, P1 ;  /* 0x000000040c038211 */ /* 0x004fca00008f140d */
[----:B------:R1:W-:Y:S01]  /*1bc00*/  @!P0 ST.E.64 [R2.64], R36 ;  /* 0x0000002402008985 */ /* 0x0003e2000c101b0c */
[----:B------:R-:W-:Y:S02]  /*1bc10*/  ISETP.GE.AND P1, PT, R19, c[0x0][0x3c8], PT ;  /* 0x0000f20013007a0c */ /* 0x000fe40003f26270 */
[----:B-----5:R-:W-:-:S03]  /*1bc20*/  ISETP.GE.AND P0, PT, R10, c[0x0][0x3c8], PT ;  /* 0x0000f2000a007a0c */ /* 0x020fc60003f06270 */
[----:B-1----:R-:W-:-:S04]  /*1bc30*/  @!P3 LEA R2, P4, R8, R0, 0x2 ;  /* 0x000000000802b211 */ /* 0x002fc800078810ff */
[----:B----4-:R-:W-:-:S05]  /*1bc40*/  @!P3 LEA.HI.X R3, R8, R4, R9, 0x2, P4 ;  /* 0x000000040803b211 */ /* 0x010fca00020f1409 */
[----:B------:R1:W-:Y:S01]  /*1bc50*/  @!P3 ST.E.64 [R2.64], R40 ;  /* 0x000000280200b985 */ /* 0x0003e2000c101b0c */
[----:B------:R-:W-:-:S04]  /*1bc60*/  @!P2 LEA R12, P3, R28, R0, 0x2 ;  /* 0x000000001c0ca211 */ /* 0x000fc800078610ff */
[----:B------:R-:W-:Y:S02]  /*1bc70*/  @!P2 LEA.HI.X R13, R28, R4, R30, 0x2, P3 ;  /* 0x000000041c0da211 */ /* 0x000fe400018f141e */
[----:B------:R-:W2:Y:S01]  /*1bc80*/  LDL R28, [R1+0x178] ;  /* 0x00017800011c7983 */ /* 0x000ea20000100800 */
[C---:B------:R-:W-:Y:S02]  /*1bc90*/  @!P1 LEA R8, P4, R19.reuse, R0, 0x2 ;  /* 0x0000000013089211 */ /* 0x040fe400078810ff */
[----:B------:R-:W-:Y:S01]  /*1bca0*/  ISETP.GE.AND P5, PT, R14, c[0x0][0x3c8], PT ;  /* 0x0000f2000e007a0c */ /* 0x000fe20003fa6270 */
[----:B------:R-:W3:Y:S01]  /*1bcb0*/  LDL R30, [R1+0x150] ;  /* 0x00015000011e7983 */ /* 0x000ee20000100800 */
[----:B------:R-:W-:-:S03]  /*1bcc0*/  @!P1 LEA.HI.X R9, R19, R4, R27, 0x2, P4 ;  /* 0x0000000413099211 */ /* 0x000fc600020f141b */
[----:B------:R-:W4:Y:S01]  /*1bcd0*/  LDL R27, [R1+0x174] ;  /* 0x00017400011b7983 */ /* 0x000f220000100800 */
[----:B-1----:R-:W-:-:S03]  /*1bce0*/  @!P0 LEA R2, P3, R10, R0, 0x2 ;  /* 0x000000000a028211 */ /* 0x002fc600078610ff */
[----:B------:R-:W-:Y:S01]  /*1bcf0*/  @!P2 ST.E.64 [R12.64], R44 ;  /* 0x0000002c0c00a985 */ /* 0x000fe2000c101b0c */
[----:B------:R-:W-:-:S03]  /*1bd00*/  @!P0 LEA.HI.X R3, R10, R4, R24, 0x2, P3 ;  /* 0x000000040a038211 */ /* 0x000fc600018f1418 */
[----:B------:R-:W5:Y:S04]  /*1bd10*/  LDL R19, [R1+0xf4] ;  /* 0x0000f40001137983 */ /* 0x000f680000100800 */
[----:B------:R-:W3:Y:S04]  /*1bd20*/  LDL R24, [R1+0x170] ;  /* 0x0001700001187983 */ /* 0x000ee80000100800 */
[----:B------:R1:W-:Y:S01]  /*1bd30*/  @!P1 ST.E.64 [R8.64], R48 ;  /* 0x0000003008009985 */ /* 0x0003e2000c101b0c */
[----:B------:R-:W-:-:S03]  /*1bd40*/  ISETP.GE.AND P4, PT, R22, c[0x0][0x3c8], PT ;  /* 0x0000f20016007a0c */ /* 0x000fc60003f86270 */
[----:B------:R1:W-:Y:S04]  /*1bd50*/  @!P0 ST.E.64 [R2.64], R52 ;  /* 0x0000003402008985 */ /* 0x0003e8000c101b0c */
[----:B------:R-:W5:Y:S01]  /*1bd60*/  LDL R10, [R1+0xf0] ;  /* 0x0000f000010a7983 */ /* 0x000f620000100800 */
[----:B-1----:R-:W-:-:S04]  /*1bd70*/  @!P6 LEA R8, P1, R25, R0, 0x2 ;  /* 0x000000001908e211 */ /* 0x002fc800078210ff */
[----:B------:R-:W-:Y:S02]  /*1bd80*/  @!P6 LEA.HI.X R9, R25, R4, R29, 0x2, P1 ;  /* 0x000000041909e211 */ /* 0x000fe400008f141d */
[----:B------:R-:W-:Y:S01]  /*1bd90*/  ISETP.GE.AND P3, PT, R26, c[0x0][0x3c8], PT ;  /* 0x0000f2001a007a0c */ /* 0x000fe20003f66270 */
[----:B------:R-:W5:Y:S04]  /*1bda0*/  LDL R25, [R1+0x16c] ;  /* 0x00016c0001197983 */ /* 0x000f680000100800 */
[----:B------:R-:W5:Y:S01]  /*1bdb0*/  LDL R29, [R1+0xe0] ;  /* 0x0000e000011d7983 */ /* 0x000f620000100800 */
[C---:B------:R-:W-:Y:S02]  /*1bdc0*/  ISETP.GE.AND P2, PT, R17.reuse, c[0x0][0x3c8], PT ;  /* 0x0000f20011007a0c */ /* 0x040fe40003f46270 */
[----:B------:R-:W-:-:S11]  /*1bdd0*/  ISETP.GE.AND P1, PT, R17, c[0x0][0x3c8], PT ;  /* 0x0000f20011007a0c */ /* 0x000fd60003f26270 */
[----:B------:R-:W-:-:S04]  /*1bde0*/  @!P2 LEA R12, P0, R17, R0, 0x2 ;  /* 0x00000000110ca211 */ /* 0x000fc800078010ff */
[----:B------:R-:W-:Y:S02]  /*1bdf0*/  @!P2 LEA.HI.X R13, R17, R4, R15, 0x2, P0 ;  /* 0x00000004110da211 */ /* 0x000fe400000f140f */
[----:B------:R-:W-:Y:S01]  /*1be00*/  ISETP.GE.AND P2, PT, R20, c[0x0][0x3c8], PT ;  /* 0x0000f20014007a0c */ /* 0x000fe20003f46270 */
[----:B------:R-:W5:Y:S01]  /*1be10*/  LDL R15, [R1+0xec] ;  /* 0x0000ec00010f7983 */ /* 0x000f620000100800 */
[----:B------:R-:W-:-:S03]  /*1be20*/  @!P5 LEA R2, P0, R14, R0, 0x2 ;  /* 0x000000000e02d211 */ /* 0x000fc600078010ff */
[----:B------:R1:W-:Y:S01]  /*1be30*/  @!P1 ST.E.64 [R12.64], R56 ;  /* 0x000000380c009985 */ /* 0x0003e2000c101b0c */
[----:B------:R-:W-:-:S03]  /*1be40*/  @!P5 LEA.HI.X R3, R14, R4, R21, 0x2, P0 ;  /* 0x000000040e03d211 */ /* 0x000fc600000f1415 */
[----:B------:R-:W-:Y:S04]  /*1be50*/  @!P6 ST.E.64 [R8.64], R60 ;  /* 0x0000003c0800e985 */ /* 0x000fe8000c101b0c */
[----:B------:R-:W5:Y:S04]  /*1be60*/  LDL R21, [R1+0x168] ;  /* 0x0001680001157983 */ /* 0x000f680000100800 */
[----:B------:R1:W-:Y:S04]  /*1be70*/  @!P5 ST.E.64 [R2.64], R64 ;  /* 0x000000400200d985 */ /* 0x0003e8000c101b0c */
[----:B------:R-:W5:Y:S04]  /*1be80*/  LDL R14, [R1+0x164] ;  /* 0x00016400010e7983 */ /* 0x000f680000100800 */
[----:B------:R-:W5:Y:S01]  /*1be90*/  LDL R17, [R1+0xe8] ;  /* 0x0000e80001117983 */ /* 0x000f620000100800 */
[----:B-1----:R-:W-:-:S02]  /*1bea0*/  @!P4 LEA R12, P0, R22, R0, 0x2 ;  /* 0x00000000160cc211 */ /* 0x002fc400078010ff */
[-C--:B------:R-:W-:Y:S02]  /*1beb0*/  @!P2 LEA R2, P1, R20, R0.reuse, 0x2 ;  /* 0x000000001402a211 */ /* 0x080fe400078210ff */
[----:B------:R-:W-:-:S11]  /*1bec0*/  @!P3 LEA R8, P6, R26, R0, 0x2 ;  /* 0x000000001a08b211 */ /* 0x000fd600078c10ff */
[----:B------:R-:W-:Y:S02]  /*1bed0*/  P2R R3, PR, RZ, 0x2 ;  /* 0x00000002ff037803 */ /* 0x000fe40000000000 */
[-C--:B--2---:R-:W-:Y:S02]  /*1bee0*/  @!P4 LEA.HI.X R13, R22, R4.reuse, R28, 0x2, P0 ;  /* 0x00000004160dc211 */ /* 0x084fe400000f141c */
[----:B------:R-:W2:Y:S01]  /*1bef0*/  LDL R22, [R1+0xb0] ;  /* 0x0000b00001167983 */ /* 0x000ea20000100800 */
[----:B----4-:R-:W-:-:S03]  /*1bf00*/  @!P3 LEA.HI.X R9, R26, R4, R27, 0x2, P6 ;  /* 0x000000041a09b211 */ /* 0x010fc600030f141b */
[----:B------:R-:W4:Y:S01]  /*1bf10*/  LDL R28, [R1+0x14c] ;  /* 0x00014c00011c7983 */ /* 0x000f220000100800 */
[----:B------:R-:W-:-:S03]  /*1bf20*/  ISETP.NE.AND P6, PT, R3, RZ, PT ;  /* 0x000000ff0300720c */ /* 0x000fc60003fc5270 */
[----:B------:R-:W4:Y:S01]  /*1bf30*/  LDL R26, [R1+0x160] ;  /* 0x00016000011a7983 */ /* 0x000f220000100800 */
[----:B------:R-:W-:-:S03]  /*1bf40*/  ISETP.GE.AND P5, PT, R23, c[0x0][0x3c8], PT ;  /* 0x0000f20017007a0c */ /* 0x000fc60003fa6270 */
[----:B------:R-:W4:Y:S01]  /*1bf50*/  LDL R27, [R1+0xdc] ;  /* 0x0000dc00011b7983 */ /* 0x000f220000100800 */
[----:B---3--:R-:W-:-:S03]  /*1bf60*/  @!P2 LEA.HI.X R3, R20, R4, R24, 0x2, P6 ;  /* 0x000000041403a211 */ /* 0x008fc600030f1418 */
[----:B------:R-:W3:Y:S04]  /*1bf70*/  LDL R24, [R1+0x15c] ;  /* 0x00015c0001187983 */ /* 0x000ee80000100800 */
[----:B------:R-:W3:Y:S01]  /*1bf80*/  LDL R20, [R1+0x158] ;  /* 0x0001580001147983 */ /* 0x000ee20000100800 */
[----:B-----5:R-:W-:Y:S02]  /*1bf90*/  ISETP.GE.AND P1, PT, R19, c[0x0][0x3c8], PT ;  /* 0x0000f20013007a0c */ /* 0x020fe40003f26270 */
[----:B------:R-:W-:Y:S01]  /*1bfa0*/  ISETP.GE.AND P0, PT, R10, c[0x0][0x3c8], PT ;  /* 0x0000f2000a007a0c */ /* 0x000fe20003f06270 */
[----:B------:R1:W-:Y:S04]  /*1bfb0*/  @!P4 ST.E.64 [R12.64], R68 ;  /* 0x000000440c00c985 */ /* 0x0003e8000c101b0c */
[----:B------:R5:W-:Y:S04]  /*1bfc0*/  @!P3 ST.E.64 [R8.64], R72 ;  /* 0x000000480800b985 */ /* 0x000be8000c101b0c */
[----:B------:R5:W-:Y:S01]  /*1bfd0*/  @!P2 ST.E.64 [R2.64], R76 ;  /* 0x0000004c0200a985 */ /* 0x000be2000c101b0c */
[----:B-1----:R-:W-:-:S02]  /*1bfe0*/  @!P5 LEA R12, P2, R23, R0, 0x2 ;  /* 0x00000000170cd211 */ /* 0x002fc400078410ff */
[----:B-----5:R-:W-:Y:S02]  /*1bff0*/  @!P1 LEA R8, P3, R19, R0, 0x2 ;  /* 0x0000000013089211 */ /* 0x020fe400078610ff */
[----:B------:R-:W-:Y:S02]  /*1c000*/  @!P5 LEA.HI.X R13, R23, R4, R25, 0x2, P2 ;  /* 0x00000004170dd211 */ /* 0x000fe400010f1419 */
[----:B------:R-:W-:Y:S01]  /*1c010*/  @!P0 LEA R2, P2, R10, R0, 0x2 ;  /* 0x000000000a028211 */ /* 0x000fe200078410ff */
[----:B------:R-:W5:Y:S04]  /*1c020*/  LDL R25, [R1+0xd8] ;  /* 0x0000d80001197983 */ /* 0x000f680000100800 */
[----:B------:R-:W-:Y:S04]  /*1c030*/  @!P5 ST.E.64 [R12.64], R80 ;  /* 0x000000500c00d985 */ /* 0x000fe8000c101b0c */
[----:B------:R-:W5:Y:S01]  /*1c040*/  LDL R23, [R1+0xd0] ;  /* 0x0000d00001177983 */ /* 0x000f620000100800 */
[----:B------:R-:W-:-:S02]  /*1c050*/  ISETP.GE.AND P6, PT, R15, c[0x0][0x3c8], PT ;  /* 0x0000f2000f007a0c */ /* 0x000fc40003fc6270 */
[-C--:B------:R-:W-:Y:S02]  /*1c060*/  @!P1 LEA.HI.X R9, R19, R4.reuse, R21, 0x2, P3 ;  /* 0x0000000413099211 */ /* 0x080fe400018f1415 */
[----:B------:R-:W5:Y:S01]  /*1c070*/  LDL R21, [R1+0xcc] ;  /* 0x0000cc0001157983 */ /* 0x000f620000100800 */
[----:B------:R-:W-:-:S03]  /*1c080*/  @!P0 LEA.HI.X R3, R10, R4, R14, 0x2, P2 ;  /* 0x000000040a038211 */ /* 0x000fc600010f140e */
[----:B------:R-:W5:Y:S04]  /*1c090*/  LDL R19, [R1+0xc8] ;  /* 0x0000c80001137983 */ /* 0x000f680000100800 */
[----:B------:R-:W5:Y:S04]  /*1c0a0*/  LDL R14, [R1+0xd4] ;  /* 0x0000d400010e7983 */ /* 0x000f680000100800 */
[----:B------:R1:W-:Y:S04]  /*1c0b0*/  @!P1 ST.E.64 [R8.64], R84 ;  /* 0x0000005408009985 */ /* 0x0003e8000c101b0c */
[----:B------:R2:W-:Y:S01]  /*1c0c0*/  @!P0 ST.E.64 [R2.64], R88 ;  /* 0x0000005802008985 */ /* 0x0005e2000c101b0c */
[----:B------:R-:W-:-:S03]  /*1c0d0*/  ISETP.GE.AND P4, PT, R17, c[0x0][0x3c8], PT ;  /* 0x0000f20011007a0c */ /* 0x000fc60003f86270 */
[----:B------:R-:W5:Y:S01]  /*1c0e0*/  LDL R10, [R1+0xc4] ;  /* 0x0000c400010a7983 */ /* 0x000f620000100800 */
[----:B-1----:R-:W-:Y:S02]  /*1c0f0*/  @!P6 LEA R8, P5, R15, R0, 0x2 ;  /* 0x000000000f08e211 */ /* 0x002fe400078a10ff */
[----:B--2---:R-:W-:-:S13]  /*1c100*/  ISETP.GE.AND P3, PT, R22, c[0x0][0x3c8], PT ;  /* 0x0000f20016007a0c */ /* 0x004fda0003f66270 */
[----:B------:R-:W-:-:S04]  /*1c110*/  @!P3 LEA R12, P0, R22, R0, 0x2 ;  /* 0x00000000160cb211 */ /* 0x000fc800078010ff */
[-C--:B----4-:R-:W-:Y:S02]  /*1c120*/  @!P3 LEA.HI.X R13, R22, R4.reuse, R26, 0x2, P0 ;  /* 0x00000004160db211 */ /* 0x090fe400000f141a */
[----:B------:R-:W2:Y:S01]  /*1c130*/  LDL R26, [R1+0x148] ;  /* 0x00014800011a7983 */ /* 0x000ea20000100800 */
[----:B---3--:R-:W-:-:S03]  /*1c140*/  @!P6 LEA.HI.X R9, R15, R4, R24, 0x2, P5 ;  /* 0x000000040f09e211 */ /* 0x008fc600028f1418 */
[----:B------:R-:W3:Y:S01]  /*1c150*/  LDL R15, [R1+0x144] ;  /* 0x00014400010f7983 */ /* 0x000ee20000100800 */
[----:B------:R-:W-:-:S03]  /*1c160*/  @!P4 LEA R2, P3, R17, R0, 0x2 ;  /* 0x000000001102c211 */ /* 0x000fc600078610ff */
[----:B------:R-:W4:Y:S01]  /*1c170*/  LDL R24, [R1+0x140] ;  /* 0x0001400001187983 */ /* 0x000f220000100800 */
[----:B------:R-:W-:Y:S02]  /*1c180*/  ISETP.GE.AND P5, PT, R22, c[0x0][0x3c8], PT ;  /* 0x0000f20016007a0c */ /* 0x000fe40003fa6270 */
[----:B------:R-:W-:Y:S01]  /*1c190*/  @!P4 LEA.HI.X R3, R17, R4, R20, 0x2, P3 ;  /* 0x000000041103c211 */ /* 0x000fe200018f1414 */
[----:B------:R-:W4:Y:S04]  /*1c1a0*/  LDL R22, [R1+0x13c] ;  /* 0x00013c0001167983 */ /* 0x000f280000100800 */
[----:B------:R-:W4:Y:S04]  /*1c1b0*/  LDL R20, [R1+0x138] ;  /* 0x0001380001147983 */ /* 0x000f280000100800 */
[----:B------:R-:W4:Y:S01]  /*1c1c0*/  LDL R17, [R1+0x134] ;  /* 0x0001340001117983 */ /* 0x000f220000100800 */
[----:B------:R-:W-:-:S03]  /*1c1d0*/  ISETP.GE.AND P1, PT, R29, c[0x0][0x3c8], PT ;  /* 0x0000f2001d007a0c */ /* 0x000fc60003f26270 */
[----:B------:R-:W-:Y:S01]  /*1c1e0*/  @!P5 ST.E.64 [R12.64], R92 ;  /* 0x0000005c0c00d985 */ /* 0x000fe2000c101b0c */
[----:B------:R-:W-:-:S03]  /*1c1f0*/  ISETP.GE.AND P2, PT, R31, c[0x0][0x3c8], PT ;  /* 0x0000f2001f007a0c */ /* 0x000fc60003f46270 */
[----:B------:R1:W-:Y:S04]  /*1c200*/  @!P6 ST.E.64 [R8.64], R96 ;  /* 0x000000600800e985 */ /* 0x0003e8000c101b0c */
[----:B------:R5:W-:Y:S01]  /*1c210*/  @!P4 ST.E.64 [R2.64], R100 ;  /* 0x000000640200c985 */ /* 0x000be2000c101b0c */
[----:B------:R-:W-:Y:S02]  /*1c220*/  ISETP.GE.AND P0, PT, R27, c[0x0][0x3c8], PT ;  /* 0x0000f2001b007a0c */ /* 0x000fe40003f06270 */
[----:B-1----:R-:W-:-:S03]  /*1c230*/  @!P1 LEA R8, P4, R29, R0, 0x2 ;  /* 0x000000001d089211 */ /* 0x002fc600078810ff */
[----:B------:R-:W-:Y:S02]  /*1c240*/  @!P2 LEA R12, P3, R31, R0, 0x2 ;  /* 0x000000001f0ca211 */ /* 0x000fe400078610ff */
[----:B-----5:R-:W-:Y:S02]  /*1c250*/  ISETP.GE.AND P5, PT, R25, c[0x0][0x3c8], PT ;  /* 0x0000f20019007a0c */ /* 0x020fe40003fa6270 */
[----:B------:R-:W-:-:S04]  /*1c260*/  @!P2 LEA.HI.X R13, R31, R4, R32, 0x2, P3 ;  /* 0x000000041f0da211 */ /* 0x000fc800018f1420 */
[----:B------:R-:W-:Y:S02]  /*1c270*/  @!P0 LEA R2, P6, R27, R0, 0x2 ;  /* 0x000000001b028211 */ /* 0x000fe400078c10ff */
[----:B------:R-:W-:-:S04]  /*1c280*/  P2R R3, PR, RZ, 0x10 ;  /* 0x00000010ff037803 */ /* 0x000fc80000000000 */
[----:B------:R-:W-:Y:S02]  /*1c290*/  ISETP.NE.AND P3, PT, R3, RZ, PT ;  /* 0x000000ff0300720c */ /* 0x000fe40003f65270 */
[-C--:B------:R-:W-:Y:S02]  /*1c2a0*/  @!P0 LEA.HI.X R3, R27, R4.reuse, R28, 0x2, P6 ;  /* 0x000000041b038211 */ /* 0x080fe400030f141c */
[----:B------:R-:W-:Y:S01]  /*1c2b0*/  @!P1 LEA.HI.X R9, R29, R4, R30, 0x2, P3 ;  /* 0x000000041d099211 */ /* 0x000fe200018f141e */
[----:B------:R-:W-:Y:S01]  /*1c2c0*/  @!P2 ST.E.64 [R12.64], R104 ;  /* 0x000000680c00a985 */ /* 0x000fe2000c101b0c */
[----:B------:R-:W-:-:S03]  /*1c2d0*/  ISETP.GE.AND P3, PT, R23, c[0x0][0x3c8], PT ;  /* 0x0000f20017007a0c */ /* 0x000fc60003f66270 */
[----:B------:R1:W-:Y:S04]  /*1c2e0*/  @!P1 ST.E.64 [R8.64], R108 ;  /* 0x0000006c08009985 */ /* 0x0003e8000c101b0c */
[----:B------:R5:W-:Y:S01]  /*1c2f0*/  @!P0 ST.E.64 [R2.64], R112 ;  /* 0x0000007002008985 */ /* 0x000be2000c101b0c */
[----:B-1----:R-:W-:Y:S02]  /*1c300*/  @!P5 LEA R8, P0, R25, R0, 0x2 ;  /* 0x000000001908d211 */ /* 0x002fe400078010ff */
[----:B------:R-:W-:-:S13]  /*1c310*/  ISETP.GE.AND P4, PT, R14, c[0x0][0x3c8], PT ;  /* 0x0000f2000e007a0c */ /* 0x000fda0003f86270 */
[----:B-----5:R-:W-:Y:S02]  /*1c320*/  @!P4 LEA R2, P6, R14, R0, 0x2 ;  /* 0x000000000e02c211 */ /* 0x020fe400078c10ff */
[----:B------:R-:W-:Y:S02]  /*1c330*/  ISETP.GE.AND P2, PT, R21, c[0x0][0x3c8], PT ;  /* 0x0000f20015007a0c */ /* 0x000fe40003f46270 */
[----:B------:R-:W-:Y:S02]  /*1c340*/  ISETP.GE.AND P1, PT, R19, c[0x0][0x3c8], PT ;  /* 0x0000f20013007a0c */ /* 0x000fe40003f26270 */
[----:B--2---:R-:W-:-:S05]  /*1c350*/  @!P5 LEA.HI.X R9, R25, R4, R26, 0x2, P0 ;  /* 0x000000041909d211 */ /* 0x004fca00000f141a */
[----:B------:R-:W-:Y:S01]  /*1c360*/  @!P5 ST.E.64 [R8.64], R116 ;  /* 0x000000740800d985 */ /* 0x000fe2000c101b0c */
[----:B---3--:R-:W-:Y:S02]  /*1c370*/  @!P4 LEA.HI.X R3, R14, R4, R15, 0x2, P6 ;  /* 0x000000040e03c211 */ /* 0x008fe400030f140f */
[-C--:B------:R-:W-:Y:S02]  /*1c380*/  @!P3 LEA R14, P5, R23, R0.reuse, 0x2 ;  /* 0x00000000170eb211 */ /* 0x080fe400078a10ff */
[----:B------:R-:W-:Y:S01]  /*1c390*/  ISETP.GE.AND P0, PT, R10, c[0x0][0x3c8], PT ;  /* 0x0000f2000a007a0c */ /* 0x000fe20003f06270 */
[----:B------:R1:W-:Y:S01]  /*1c3a0*/  @!P4 ST.E.64 [R2.64], R120 ;  /* 0x000000780200c985 */ /* 0x0003e2000c101b0c */
[----:B------:R-:W-:-:S04]  /*1c3b0*/  @!P2 LEA R12, P6, R21, R0, 0x2 ;  /* 0x00000000150ca211 */ /* 0x000fc800078c10ff */
[----:B----4-:R-:W-:-:S05]  /*1c3c0*/  @!P2 LEA.HI.X R13, R21, R4, R22, 0x2, P6 ;  /* 0x00000004150da211 */ /* 0x010fca00030f1416 */
[----:B-1----:R-:W-:-:S04]  /*1c3d0*/  P2R R2, PR, RZ, 0x20 ;  /* 0x00000020ff027803 */ /* 0x002fc80000000000 */
[----:B------:R-:W-:Y:S02]  /*1c3e0*/  ISETP.NE.AND P4, PT, R2, RZ, PT ;  /* 0x000000ff0200720c */ /* 0x000fe40003f85270 */
[----:B------:R-:W-:Y:S02]  /*1c3f0*/  @!P1 LEA R8, P5, R19, R0, 0x2 ;  /* 0x0000000013089211 */ /* 0x000fe400078a10ff */
[----:B------:R-:W-:Y:S02]  /*1c400*/  @!P3 LEA.HI.X R15, R23, R4, R24, 0x2, P4 ;  /* 0x00000004170fb211 */ /* 0x000fe400020f1418 */
[C---:B------:R-:W-:Y:S02]  /*1c410*/  @!P0 LEA R2, P4, R10.reuse, R0, 0x2 ;  /* 0x000000000a028211 */ /* 0x040fe400078810ff */
[-C--:B------:R-:W-:Y:S02]  /*1c420*/  @!P1 LEA.HI.X R9, R19, R4.reuse, R20, 0x2, P5 ;  /* 0x0000000413099211 */ /* 0x080fe400028f1414 */
[----:B------:R-:W-:Y:S01]  /*1c430*/  @!P0 LEA.HI.X R3, R10, R4, R17, 0x2, P4 ;  /* 0x000000040a038211 */ /* 0x000fe200020f1411 */
[----:B------:R1:W-:Y:S04]  /*1c440*/  @!P3 ST.E.64 [R14.64], R124 ;  /* 0x0000007c0e00b985 */ /* 0x0003e8000c101b0c */
[----:B------:R1:W-:Y:S04]  /*1c450*/  @!P2 ST.E.64 [R12.64], R128 ;  /* 0x000000800c00a985 */ /* 0x0003e8000c101b0c */
[----:B------:R1:W-:Y:S04]  /*1c460*/  @!P1 ST.E.64 [R8.64], R132 ;  /* 0x0000008408009985 */ /* 0x0003e8000c101b0c */
[----:B------:R1:W-:Y:S02]  /*1c470*/  @!P0 ST.E.64 [R2.64], R136 ;  /* 0x0000008802008985 */ /* 0x0003e4000c101b0c */
.L_x_1981:
[----:B------:R-:W-:Y:S05]  /*1c480*/  BSYNC B0 ;  /* 0x0000000000007941 */ /* 0x000fea0003800000 */
.L_x_1980:
[----:B------:R-:W-:Y:S05]  /*1c490*/  BRA.DIV ~URZ, `(.L_x_1982) ;  /* 0x00003a327f007947 */ /* 0x000fea000b800000 */
[----:B--2---:R2:W1:Y:S04]  /*1c4a0*/  SHFL.IDX PT, R4, R7, 0x1, 0x1c1f ;  /* 0x003c1f0007047f89 */ /* 0x00446800000e0000 */
[----:B----4-:R2:W4:Y:S02]  /*1c4b0*/  SHFL.IDX PT, R0, R5, 0x1, 0x1c1f ;  /* 0x003c1f0005007f89 */ /* 0x01052400000e0000 */
.L_x_2040:
[----:B------:R-:W-:-:S13]  /*1c4c0*/  ISETP.GE.AND P0, PT, R16, R18, PT ;  /* 0x000000121000720c */ /* 0x000fda0003f06270 */
[----:B------:R-:W-:Y:S05]  /*1c4d0*/  @P0 BRA `(.L_x_1977) ;  /* 0x00001b4000000947 */ /* 0x000fea0003800000 */
[----:B-1----:R-:W5:Y:S04]  /*1c4e0*/  LDL R8, [R1+0x130] ;  /* 0x0001300001087983 */ /* 0x002f680000100800 */
[----:B--2---:R-:W2:Y:S04]  /*1c4f0*/  LDL R24, [R1+0x128] ;  /* 0x0001280001187983 */ /* 0x004ea80000100800 */
[----:B---3--:R-:W3:Y:S04]  /*1c500*/  LDL R7, [R1+0x12c] ;  /* 0x00012c0001077983 */ /* 0x008ee80000100800 */
[----:B----4-:R-:W4:Y:S04]  /*1c510*/  LDL R10, [R1+0x124] ;  /* 0x00012400010a7983 */ /* 0x010f280000100800 */
        /* <DEDUP_REMOVED lines=15> */
[----:B-----5:R-:W-:-:S02]  /*1c610*/  ISETP.GE.AND P3, PT, R8, c[0x0][0x3c8], PT ;  /* 0x0000f20008007a0c */ /* 0x020fc40003f66270 */
[----:B--2---:R-:W-:Y:S02]  /*1c620*/  ISETP.GE.AND P1, PT, R24, c[0x0][0x3c8], PT ;  /* 0x0000f20018007a0c */ /* 0x004fe40003f26270 */
[----:B---3--:R-:W-:-:S09]  /*1c630*/  ISETP.GE.AND P2, PT, R7, c[0x0][0x3c8], PT ;  /* 0x0000f20007007a0c */ /* 0x008fd20003f46270 */
[----:B------:R-:W-:Y:S02]  /*1c640*/  @!P3 IMAD.MOV.U32 R2, RZ, RZ, R0 ;  /* 0x000000ffff02b224 */ /* 0x000fe400078e0000 */
[----:B------:R-:W-:Y:S01]  /*1c650*/  @!P3 IMAD.MOV.U32 R3, RZ, RZ, R4 ;  /* 0x000000ffff03b224 */ /* 0x000fe200078e0004 */
[----:B----4-:R-:W-:-:S03]  /*1c660*/  ISETP.GE.AND P0, PT, R10, c[0x0][0x3c8], PT ;  /* 0x0000f2000a007a0c */ /* 0x010fc60003f06270 */
[----:B------:R-:W-:Y:S01]  /*1c670*/  @!P3 IMAD.WIDE R2, R8, 0x4, R2 ;  /* 0x000000040802b825 */ /* 0x000fe200078e0202 */
[----:B------:R-:W-:-:S04]  /*1c680*/  @!P1 LEA R8, P4, R24, R0, 0x2 ;  /* 0x0000000018089211 */ /* 0x000fc800078810ff */
[----:B------:R1:W-:Y:S01]  /*1c690*/  @!P3 ST.E.64 [R2.64], R170 ;  /* 0x000000aa0200b985 */ /* 0x0003e2000c101b0c */
[C---:B------:R-:W-:Y:S02]  /*1c6a0*/  @!P2 LEA R12, P3, R7.reuse, R0, 0x2 ;  /* 0x00000000070ca211 */ /* 0x040fe400078610ff */
[-C--:B------:R-:W-:Y:S02]  /*1c6b0*/  @!P1 LEA.HI.X R9, R24, R4.reuse, R25, 0x2, P4 ;  /* 0x0000000418099211 */ /* 0x080fe400020f1419 */
[----:B------:R-:W2:Y:S01]  /*1c6c0*/  LDL R25, [R1+0x194] ;  /* 0x0001940001197983 */ /* 0x000ea20000100800 */
[----:B------:R-:W-:-:S03]  /*1c6d0*/  @!P2 LEA.HI.X R13, R7, R4, R20, 0x2, P3 ;  /* 0x00000004070da211 */ /* 0x000fc600018f1414 */
[----:B------:R-:W3:Y:S01]  /*1c6e0*/  LDL R20, [R1+0xb4] ;  /* 0x0000b40001147983 */ /* 0x000ee20000100800 */
[----:B------:R-:W-:Y:S02]  /*1c6f0*/  ISETP.GE.AND P4, PT, R19, c[0x0][0x3c8], PT ;  /* 0x0000f20013007a0c */ /* 0x000fe40003f86270 */
[----:B------:R-:W-:Y:S01]  /*1c700*/  ISETP.GE.AND P6, PT, R15, c[0x0][0x3c8], PT ;  /* 0x0000f2000f007a0c */ /* 0x000fe20003fc6270 */
[----:B------:R-:W4:Y:S04]  /*1c710*/  LDL R7, [R1+0x110] ;  /* 0x0001100001077983 */ /* 0x000f280000100800 */
[----:B------:R5:W-:Y:S04]  /*1c720*/  @!P2 ST.E.64 [R12.64], R166 ;  /* 0x000000a60c00a985 */ /* 0x000be8000c101b0c */
[----:B------:R-:W4:Y:S01]  /*1c730*/  LDL R24, [R1+0x108] ;  /* 0x0001080001187983 */ /* 0x000f220000100800 */
[----:B-1----:R-:W-:-:S04]  /*1c740*/  @!P0 LEA R2, P3, R10, R0, 0x2 ;  /* 0x000000000a028211 */ /* 0x002fc800078610ff */
[----:B------:R-:W-:Y:S02]  /*1c750*/  @!P0 LEA.HI.X R3, R10, R4, R21, 0x2, P3 ;  /* 0x000000040a038211 */ /* 0x000fe400018f1415 */
[----:B------:R-:W4:Y:S01]  /*1c760*/  LDL R21, [R1+0x18c] ;  /* 0x00018c0001157983 */ /* 0x000f220000100800 */
[----:B------:R-:W-:-:S03]  /*1c770*/  ISETP.GE.AND P3, PT, R22, c[0x0][0x3c8], PT ;  /* 0x0000f20016007a0c */ /* 0x000fc60003f66270 */
[----:B------:R1:W-:Y:S04]  /*1c780*/  @!P1 ST.E.64 [R8.64], R162 ;  /* 0x000000a208009985 */ /* 0x0003e8000c101b0c */
[----:B------:R1:W-:Y:S01]  /*1c790*/  @!P0 ST.E.64 [R2.64], R158 ;  /* 0x0000009e02008985 */ /* 0x0003e2000c101b0c */
[----:B-----5:R-:W-:-:S03]  /*1c7a0*/  @!P4 LEA R12, P0, R19, R0, 0x2 ;  /* 0x00000000130cc211 */ /* 0x020fc600078010ff */
[----:B------:R-:W5:Y:S01]  /*1c7b0*/  LDL R10, [R1+0x10c] ;  /* 0x00010c00010a7983 */ /* 0x000f620000100800 */
[----:B------:R-:W-:Y:S02]  /*1c7c0*/  @!P4 LEA.HI.X R13, R19, R4, R5, 0x2, P0 ;  /* 0x00000004130dc211 */ /* 0x000fe400000f1405 */
[C---:B------:R-:W-:Y:S01]  /*1c7d0*/  ISETP.GE.AND P0, PT, R22.reuse, c[0x0][0x3c8], PT ;  /* 0x0000f20016007a0c */ /* 0x040fe20003f06270 */
[----:B------:R-:W5:Y:S01]  /*1c7e0*/  LDL R5, [R1+0x104] ;  /* 0x0001040001057983 */ /* 0x000f620000100800 */
[-C--:B-1----:R-:W-:Y:S02]  /*1c7f0*/  @!P3 LEA R8, P1, R22, R0.reuse, 0x2 ;  /* 0x000000001608b211 */ /* 0x082fe400078210ff */
[----:B------:R-:W-:-:S04]  /*1c800*/  @!P6 LEA R2, P2, R15, R0, 0x2 ;  /* 0x000000000f02e211 */ /* 0x000fc800078410ff */
[-C--:B------:R-:W-:Y:S02]  /*1c810*/  @!P6 LEA.HI.X R3, R15, R4.reuse, R16, 0x2, P2 ;  /* 0x000000040f03e211 */ /* 0x080fe400010f1410 */
[----:B------:R-:W5:Y:S05]  /*1c820*/  LDL R15, [R1+0x188] ;  /* 0x00018800010f7983 */ /* 0x000f6a0000100800 */
[----:B------:R-:W-:Y:S01]  /*1c830*/  @!P0 LEA.HI.X R9, R22, R4, R26, 0x2, P1 ;  /* 0x0000000416098211 */ /* 0x000fe200008f141a */
[----:B------:R-:W5:Y:S04]  /*1c840*/  LDL R16, [R1+0x180] ;  /* 0x0001800001107983 */ /* 0x000f680000100800 */
[----:B------:R-:W5:Y:S01]  /*1c850*/  LDL R22, [R1+0x184] ;  /* 0x0001840001167983 */ /* 0x000f620000100800 */
[----:B------:R-:W-:-:S02]  /*1c860*/  ISETP.GE.AND P1, PT, R19, c[0x0][0x3c8], PT ;  /* 0x0000f20013007a0c */ /* 0x000fc40003f26270 */
[----:B------:R-:W-:Y:S01]  /*1c870*/  ISETP.GE.AND P4, PT, R23, c[0x0][0x3c8], PT ;  /* 0x0000f20017007a0c */ /* 0x000fe20003f86270 */
[----:B------:R-:W5:Y:S01]  /*1c880*/  LDL R19, [R1+0x100] ;  /* 0x0001000001137983 */ /* 0x000f620000100800 */
[----:B------:R-:W-:Y:S02]  /*1c890*/  ISETP.GE.AND P5, PT, R17, c[0x0][0x3c8], PT ;  /* 0x0000f20011007a0c */ /* 0x000fe40003fa6270 */
[----:B------:R-:W-:Y:S01]  /*1c8a0*/  ISETP.GE.AND P3, PT, R14, c[0x0][0x3c8], PT ;  /* 0x0000f2000e007a0c */ /* 0x000fe20003f66270 */
[----:B------:R-:W5:Y:S06]  /*1c8b0*/  LDL R26, [R1+0xe4] ;  /* 0x0000e400011a7983 */ /* 0x000f6c0000100800 */
[----:B------:R-:W-:Y:S04]  /*1c8c0*/  @!P1 ST.E.64 [R12.64], R154 ;  /* 0x0000009a0c009985 */ /* 0x000fe8000c101b0c */
[----:B------:R1:W-:Y:S04]  /*1c8d0*/  @!P0 ST.E.64 [R8.64], R150 ;  /* 0x0000009608008985 */ /* 0x0003e8000c101b0c */
[----:B------:R1:W-:Y:S02]  /*1c8e0*/  @!P6 ST.E.64 [R2.64], R38 ;  /* 0x000000260200e985 */ /* 0x0003e4000c101b0c */
[----:B-1----:R-:W-:-:S02]  /*1c8f0*/  @!P4 LEA R8, P6, R23, R0, 0x2 ;  /* 0x000000001708c211 */ /* 0x002fc400078c10ff */
[----:B------:R-:W-:-:S11]  /*1c900*/  @!P5 LEA R12, P0, R17, R0, 0x2 ;  /* 0x00000000110cd211 */ /* 0x000fd600078010ff */
[----:B------:R-:W-:Y:S02]  /*1c910*/  P2R R2, PR, RZ, 0x40 ;  /* 0x00000040ff027803 */ /* 0x000fe40000000000 */
[-C--:B--2---:R-:W-:Y:S02]  /*1c920*/  @!P5 LEA.HI.X R13, R17, R4.reuse, R25, 0x2, P0 ;  /* 0x00000004110dd211 */ /* 0x084fe400000f1419 */
[----:B------:R-:W-:Y:S01]  /*1c930*/  ISETP.NE.AND P0, PT, R2, RZ, PT ;  /* 0x000000ff0200720c */ /* 0x000fe20003f05270 */
[----:B------:R-:W2:Y:S01]  /*1c940*/  LDL R17, [R1+0xfc] ;  /* 0x0000fc0001117983 */ /* 0x000ea20000100800 */
[----:B---3--:R-:W-:Y:S02]  /*1c950*/  ISETP.GE.AND P1, PT, R20, c[0x0][0x3c8], PT ;  /* 0x0000f20014007a0c */ /* 0x008fe40003f26270 */
[----:B------:R-:W-:Y:S01]  /*1c960*/  @!P4 LEA.HI.X R9, R23, R4, R18, 0x2, P0 ;  /* 0x000000041709c211 */ /* 0x000fe200000f1412 */
[----:B------:R-:W3:Y:S01]  /*1c970*/  LDL R25, [R1+0x17c] ;  /* 0x00017c0001197983 */ /* 0x000ee20000100800 */
[----:B------:R-:W-:-:S03]  /*1c980*/  @!P3 LEA R2, P6, R14, R0, 0x2 ;  /* 0x000000000e02b211 */ /* 0x000fc600078c10ff */
[----:B------:R-:W2:Y:S01]  /*1c990*/  LDL R23, [R1+0x178] ;  /* 0x0001780001177983 */ /* 0x000ea20000100800 */
[----:B----4-:R-:W-:-:S03]  /*1c9a0*/  ISETP.GE.AND P2, PT, R7, c[0x0][0x3c8], PT ;  /* 0x0000f20007007a0c */ /* 0x010fc60003f46270 */
[----:B------:R-:W-:Y:S04]  /*1c9b0*/  @!P5 ST.E.64 [R12.64], R42 ;  /* 0x0000002a0c00d985 */ /* 0x000fe8000c101b0c */
[----:B------:R1:W-:Y:S04]  /*1c9c0*/  @!P4 ST.E.64 [R8.64], R46 ;  /* 0x0000002e0800c985 */ /* 0x0003e8000c101b0c */
[----:B------:R-:W4:Y:S01]  /*1c9d0*/  LDL R18, [R1+0xf8] ;  /* 0x0000f80001127983 */ /* 0x000f220000100800 */
[----:B------:R-:W-:-:S03]  /*1c9e0*/  @!P3 LEA.HI.X R3, R14, R4, R21, 0x2, P6 ;  /* 0x000000040e03b211 */ /* 0x000fc600030f1415 */
[----:B------:R-:W4:Y:S04]  /*1c9f0*/  LDL R21, [R1+0x174] ;  /* 0x0001740001157983 */ /* 0x000f280000100800 */
[----:B------:R5:W-:Y:S04]  /*1ca00*/  @!P3 ST.E.64 [R2.64], R50 ;  /* 0x000000320200b985 */ /* 0x000be8000c101b0c */
[----:B------:R-:W4:Y:S01]  /*1ca10*/  LDL R14, [R1+0xf4] ;  /* 0x0000f400010e7983 */ /* 0x000f220000100800 */
[-C--:B-1----:R-:W-:Y:S02]  /*1ca20*/  @!P1 LEA R8, P6, R20, R0.reuse, 0x2 ;  /* 0x0000000014089211 */ /* 0x082fe400078c10ff */
[----:B------:R-:W-:-:S11]  /*1ca30*/  @!P2 LEA R12, P3, R7, R0, 0x2 ;  /* 0x00000000070ca211 */ /* 0x000fd600078610ff */
[----:B-----5:R-:W-:Y:S02]  /*1ca40*/  P2R R2, PR, RZ, 0x40 ;  /* 0x00000040ff027803 */ /* 0x020fe40000000000 */
[-C--:B------:R-:W-:Y:S02]  /*1ca50*/  @!P2 LEA.HI.X R13, R7, R4.reuse, R15, 0x2, P3 ;  /* 0x00000004070da211 */ /* 0x080fe400018f140f */
[----:B------:R-:W-:Y:S01]  /*1ca60*/  ISETP.NE.AND P3, PT, R2, RZ, PT ;  /* 0x000000ff0200720c */ /* 0x000fe20003f65270 */
[----:B------:R-:W5:Y:S01]  /*1ca70*/  LDL R15, [R1+0xb0] ;  /* 0x0000b000010f7983 */ /* 0x000f620000100800 */
[----:B------:R-:W-:Y:S02]  /*1ca80*/  ISETP.GE.AND P0, PT, R10, c[0x0][0x3c8], PT ;  /* 0x0000f2000a007a0c */ /* 0x000fe40003f06270 */
[----:B------:R-:W-:Y:S01]  /*1ca90*/  ISETP.GE.AND P4, PT, R5, c[0x0][0x3c8], PT ;  /* 0x0000f20005007a0c */ /* 0x000fe20003f86270 */
[----:B------:R-:W5:Y:S01]  /*1caa0*/  LDL R7, [R1+0xf0] ;  /* 0x0000f00001077983 */ /* 0x000f620000100800 */
[----:B------:R-:W-:-:S03]  /*1cab0*/  @!P1 LEA.HI.X R9, R20, R4, R22, 0x2, P3 ;  /* 0x0000000414099211 */ /* 0x000fc600018f1416 */
[----:B------:R-:W5:Y:S01]  /*1cac0*/  LDL R22, [R1+0x170] ;  /* 0x0001700001167983 */ /* 0x000f620000100800 */
[----:B------:R-:W-:-:S03]  /*1cad0*/  ISETP.GE.AND P3, PT, R19, c[0x0][0x3c8], PT ;  /* 0x0000f20013007a0c */ /* 0x000fc60003f66270 */
[----:B------:R-:W-:Y:S02]  /*1cae0*/  @!P2 ST.E.64 [R12.64], R54 ;  /* 0x000000360c00a985 */ /* 0x000fe4000c101b0c */
[C---:B------:R-:W-:Y:S02]  /*1caf0*/  @!P0 LEA R2, P6, R10.reuse, R0, 0x2 ;  /* 0x000000000a028211 */ /* 0x040fe400078c10ff */
[----:B------:R-:W5:Y:S02]  /*1cb00*/  LDL R20, [R1+0x16c] ;  /* 0x00016c0001147983 */ /* 0x000f640000100800 */
[----:B------:R-:W-:Y:S02]  /*1cb10*/  @!P0 LEA.HI.X R3, R10, R4, R16, 0x2, P6 ;  /* 0x000000040a038211 */ /* 0x000fe400030f1410 */
[----:B------:R-:W-:Y:S04]  /*1cb20*/  @!P1 ST.E.64 [R8.64], R58 ;  /* 0x0000003a08009985 */ /* 0x000fe8000c101b0c */
[----:B------:R1:W-:Y:S04]  /*1cb30*/  @!P0 ST.E.64 [R2.64], R62 ;  /* 0x0000003e02008985 */ /* 0x0003e8000c101b0c */
[----:B------:R-:W5:Y:S01]  /*1cb40*/  LDL R16, [R1+0x168] ;  /* 0x0001680001107983 */ /* 0x000f620000100800 */
[----:B------:R-:W-:-:S03]  /*1cb50*/  ISETP.GE.AND P5, PT, R24, c[0x0][0x3c8], PT ;  /* 0x0000f20018007a0c */ /* 0x000fc60003fa6270 */
[----:B------:R-:W5:Y:S01]  /*1cb60*/  LDL R10, [R1+0xec] ;  /* 0x0000ec00010a7983 */ /* 0x000f620000100800 */
[-C--:B-1----:R-:W-:Y:S02]  /*1cb70*/  @!P3 LEA R2, P1, R19, R0.reuse, 0x2 ;  /* 0x000000001302b211 */ /* 0x082fe400078210ff */
[----:B------:R-:W-:-:S11]  /*1cb80*/  @!P4 LEA R8, P6, R5, R0, 0x2 ;  /* 0x000000000508c211 */ /* 0x000fd600078c10ff */
[----:B------:R-:W-:Y:S02]  /*1cb90*/  P2R R3, PR, RZ, 0x2 ;  /* 0x00000002ff037803 */ /* 0x000fe40000000000 */
[C---:B------:R-:W-:Y:S02]  /*1cba0*/  @!P5 LEA R12, P0, R24.reuse, R0, 0x2 ;  /* 0x00000000180cd211 */ /* 0x040fe400078010ff */
[-C--:B--2---:R-:W-:Y:S02]  /*1cbb0*/  @!P4 LEA.HI.X R9, R5, R4.reuse, R23, 0x2, P6 ;  /* 0x000000040509c211 */ /* 0x084fe400030f1417 */
[----:B------:R-:W-:Y:S01]  /*1cbc0*/  ISETP.NE.AND P6, PT, R3, RZ, PT ;  /* 0x000000ff0300720c */ /* 0x000fe20003fc5270 */
[----:B------:R-:W2:Y:S01]  /*1cbd0*/  LDL R5, [R1+0xe8] ;  /* 0x0000e80001057983 */ /* 0x000ea20000100800 */
[----:B------:R-:W-:Y:S02]  /*1cbe0*/  ISETP.GE.AND P2, PT, R17, c[0x0][0x3c8], PT ;  /* 0x0000f20011007a0c */ /* 0x000fe40003f46270 */
[-C--:B---3--:R-:W-:Y:S01]  /*1cbf0*/  @!P5 LEA.HI.X R13, R24, R4.reuse, R25, 0x2, P0 ;  /* 0x00000004180dd211 */ /* 0x088fe200000f1419 */
[----:B------:R-:W3:Y:S01]  /*1cc00*/  LDL R23, [R1+0x14c] ;  /* 0x00014c0001177983 */ /* 0x000ee20000100800 */
[----:B----4-:R-:W-:-:S03]  /*1cc10*/  @!P3 LEA.HI.X R3, R19, R4, R21, 0x2, P6 ;  /* 0x000000041303b211 */ /* 0x010fc600030f1415 */
[----:B------:R-:W4:Y:S04]  /*1cc20*/  LDL R24, [R1+0xe0] ;  /* 0x0000e00001187983 */ /* 0x000f280000100800 */
[----:B------:R-:W3:Y:S04]  /*1cc30*/  LDL R21, [R1+0x164] ;  /* 0x0001640001157983 */ /* 0x000ee80000100800 */
[----:B------:R-:W4:Y:S04]  /*1cc40*/  LDL R19, [R1+0x160] ;  /* 0x0001600001137983 */ /* 0x000f280000100800 */
[----:B------:R1:W-:Y:S04]  /*1cc50*/  @!P5 ST.E.64 [R12.64], R66 ;  /* 0x000000420c00d985 */ /* 0x0003e8000c101b0c */
[----:B------:R5:W-:Y:S04]  /*1cc60*/  @!P4 ST.E.64 [R8.64], R70 ;  /* 0x000000460800c985 */ /* 0x000be8000c101b0c */
[----:B------:R5:W-:Y:S01]  /*1cc70*/  @!P3 ST.E.64 [R2.64], R74 ;  /* 0x0000004a0200b985 */ /* 0x000be2000c101b0c */
[----:B------:R-:W-:-:S03]  /*1cc80*/  ISETP.GE.AND P1, PT, R18, c[0x0][0x3c8], PT ;  /* 0x0000f20012007a0c */ /* 0x000fc60003f26270 */
[----:B------:R-:W4:Y:S01]  /*1cc90*/  LDL R25, [R1+0x150] ;  /* 0x0001500001197983 */ /* 0x000f220000100800 */
[----:B-1----:R-:W-:-:S04]  /*1cca0*/  @!P2 LEA R12, P3, R17, R0, 0x2 ;  /* 0x00000000110ca211 */ /* 0x002fc800078610ff */
[----:B-----5:R-:W-:Y:S02]  /*1ccb0*/  @!P2 LEA.HI.X R13, R17, R4, R22, 0x2, P3 ;  /* 0x00000004110da211 */ /* 0x020fe400018f1416 */
[----:B------:R-:W5:Y:S03]  /*1ccc0*/  LDL R17, [R1+0x15c] ;  /* 0x00015c0001117983 */ /* 0x000f660000100800 */
[----:B------:R-:W-:Y:S02]  /*1ccd0*/  @!P1 LEA R8, P6, R18, R0, 0x2 ;  /* 0x0000000012089211 */ /* 0x000fe400078c10ff */
[----:B------:R-:W-:Y:S01]  /*1cce0*/  ISETP.GE.AND P0, PT, R14, c[0x0][0x3c8], PT ;  /* 0x0000f2000e007a0c */ /* 0x000fe20003f06270 */
[----:B------:R-:W5:Y:S01]  /*1ccf0*/  LDL R22, [R1+0xdc] ;  /* 0x0000dc0001167983 */ /* 0x000f620000100800 */
[----:B------:R-:W-:-:S09]  /*1cd00*/  ISETP.GE.AND P4, PT, R15, c[0x0][0x3c8], PT ;  /* 0x0000f2000f007a0c */ /* 0x000fd20003f86270 */
[----:B------:R-:W-:-:S04]  /*1cd10*/  P2R R2, PR, RZ, 0x40 ;  /* 0x00000040ff027803 */ /* 0x000fc80000000000 */
[----:B------:R-:W-:Y:S02]  /*1cd20*/  ISETP.NE.AND P3, PT, R2, RZ, PT ;  /* 0x000000ff0200720c */ /* 0x000fe40003f65270 */
[----:B------:R-:W-:Y:S02]  /*1cd30*/  @!P0 LEA R2, P6, R14, R0, 0x2 ;  /* 0x000000000e028211 */ /* 0x000fe400078c10ff */
[-C--:B------:R-:W-:Y:S01]  /*1cd40*/  @!P1 LEA.HI.X R9, R18, R4.reuse, R20, 0x2, P3 ;  /* 0x0000000412099211 */ /* 0x080fe200018f1414 */
[----:B------:R-:W-:Y:S01]  /*1cd50*/  @!P2 ST.E.64 [R12.64], R78 ;  /* 0x0000004e0c00a985 */ /* 0x000fe2000c101b0c */
[----:B------:R-:W-:Y:S02]  /*1cd60*/  ISETP.GE.AND P5, PT, R7, c[0x0][0x3c8], PT ;  /* 0x0000f20007007a0c */ /* 0x000fe40003fa6270 */
[----:B------:R-:W-:Y:S01]  /*1cd70*/  @!P0 LEA.HI.X R3, R14, R4, R16, 0x2, P6 ;  /* 0x000000040e038211 */ /* 0x000fe200030f1410 */
[----:B------:R1:W-:Y:S04]  /*1cd80*/  @!P1 ST.E.64 [R8.64], R82 ;  /* 0x0000005208009985 */ /* 0x0003e8000c101b0c */
[----:B------:R-:W5:Y:S04]  /*1cd90*/  LDL R14, [R1+0xd8] ;  /* 0x0000d800010e7983 */ /* 0x000f680000100800 */
[----:B------:R-:W5:Y:S04]  /*1cda0*/  LDL R20, [R1+0xd4] ;  /* 0x0000d40001147983 */ /* 0x000f680000100800 */
[----:B------:R1:W-:Y:S01]  /*1cdb0*/  @!P0 ST.E.64 [R2.64], R86 ;  /* 0x0000005602008985 */ /* 0x0003e2000c101b0c */
[----:B------:R-:W-:-:S03]  /*1cdc0*/  ISETP.GE.AND P3, PT, R10, c[0x0][0x3c8], PT ;  /* 0x0000f2000a007a0c */ /* 0x000fc60003f66270 */
[----:B------:R-:W5:Y:S04]  /*1cdd0*/  LDL R18, [R1+0xd0] ;  /* 0x0000d00001127983 */ /* 0x000f680000100800 */
[----:B------:R-:W5:Y:S01]  /*1cde0*/  LDL R16, [R1+0xcc] ;  /* 0x0000cc0001107983 */ /* 0x000f620000100800 */
[-C--:B-1----:R-:W-:Y:S02]  /*1cdf0*/  @!P4 LEA R8, P6, R15, R0.reuse, 0x2 ;  /* 0x000000000f08c211 */ /* 0x082fe400078c10ff */
[----:B------:R-:W-:-:S11]  /*1ce00*/  @!P5 LEA R12, P0, R7, R0, 0x2 ;  /* 0x00000000070cd211 */ /* 0x000fd600078010ff */
[----:B------:R-:W-:Y:S02]  /*1ce10*/  P2R R2, PR, RZ, 0x40 ;  /* 0x00000040ff027803 */ /* 0x000fe40000000000 */
[----:B--2---:R-:W-:Y:S02]  /*1ce20*/  ISETP.GE.AND P2, PT, R5, c[0x0][0x3c8], PT ;  /* 0x0000f20005007a0c */ /* 0x004fe40003f46270 */
[-C--:B---3--:R-:W-:Y:S02]  /*1ce30*/  @!P5 LEA.HI.X R13, R7, R4.reuse, R21, 0x2, P0 ;  /* 0x00000004070dd211 */ /* 0x088fe400000f1415 */
[----:B------:R-:W-:Y:S01]  /*1ce40*/  ISETP.NE.AND P0, PT, R2, RZ, PT ;  /* 0x000000ff0200720c */ /* 0x000fe20003f05270 */
[----:B------:R-:W2:Y:S03]  /*1ce50*/  LDL R7, [R1+0xc8] ;  /* 0x0000c80001077983 */ /* 0x000ea60000100800 */
[----:B----4-:R-:W-:Y:S01]  /*1ce60*/  @!P4 LEA.HI.X R9, R15, R4, R19, 0x2, P0 ;  /* 0x000000040f09c211 */ /* 0x010fe200000f1413 */
[----:B------:R-:W3:Y:S04]  /*1ce70*/  LDL R21, [R1+0x144] ;  /* 0x0001440001157983 */ /* 0x000ee80000100800 */
[----:B------:R-:W4:Y:S01]  /*1ce80*/  LDL R15, [R1+0x148] ;  /* 0x00014800010f7983 */ /* 0x000f220000100800 */
[----:B------:R-:W-:-:S03]  /*1ce90*/  @!P3 LEA R2, P6, R10, R0, 0x2 ;  /* 0x000000000a02b211 */ /* 0x000fc600078c10ff */
[----:B------:R-:W2:Y:S04]  /*1cea0*/  LDL R19, [R1+0x140] ;  /* 0x0001400001137983 */ /* 0x000ea80000100800 */
[----:B------:R1:W-:Y:S04]  /*1ceb0*/  @!P5 ST.E.64 [R12.64], R90 ;  /* 0x0000005a0c00d985 */ /* 0x0003e8000c101b0c */
[----:B------:R1:W-:Y:S01]  /*1cec0*/  @!P4 ST.E.64 [R8.64], R94 ;  /* 0x0000005e0800c985 */ /* 0x0003e2000c101b0c */
[----:B-----5:R-:W-:-:S03]  /*1ced0*/  @!P3 LEA.HI.X R3, R10, R4, R17, 0x2, P6 ;  /* 0x000000040a03b211 */ /* 0x020fc600030f1411 */
[----:B------:R-:W5:Y:S04]  /*1cee0*/  LDL R17, [R1+0x13c] ;  /* 0x00013c0001117983 */ /* 0x000f680000100800 */
[----:B------:R-:W5:Y:S04]  /*1cef0*/  LDL R10, [R1+0x138] ;  /* 0x00013800010a7983 */ /* 0x000f680000100800 */
[----:B------:R1:W-:Y:S02]  /*1cf00*/  @!P3 ST.E.64 [R2.64], R98 ;  /* 0x000000620200b985 */ /* 0x0003e4000c101b0c */
[----:B-1----:R-:W-:-:S04]  /*1cf10*/  @!P2 LEA R12, P3, R5, R0, 0x2 ;  /* 0x00000000050ca211 */ /* 0x002fc800078610ff */
[----:B------:R-:W-:Y:S02]  /*1cf20*/  @!P2 LEA.HI.X R13, R5, R4, R28, 0x2, P3 ;  /* 0x00000004050da211 */ /* 0x000fe400018f141c */
[----:B------:R-:W5:Y:S01]  /*1cf30*/  LDL R5, [R1+0xc4] ;  /* 0x0000c40001057983 */ /* 0x000f620000100800 */
[----:B------:R-:W-:Y:S02]  /*1cf40*/  ISETP.GE.AND P1, PT, R26, c[0x0][0x3c8], PT ;  /* 0x0000f2001a007a0c */ /* 0x000fe40003f26270 */
[----:B------:R-:W-:-:S11]  /*1cf50*/  ISETP.GE.AND P0, PT, R24, c[0x0][0x3c8], PT ;  /* 0x0000f20018007a0c */ /* 0x000fd60003f06270 */
[-C--:B------:R-:W-:Y:S02]  /*1cf60*/  @!P1 LEA R8, P4, R26, R0.reuse, 0x2 ;  /* 0x000000001a089211 */ /* 0x080fe400078810ff */
[----:B------:R-:W-:Y:S02]  /*1cf70*/  ISETP.GE.AND P5, PT, R22, c[0x0][0x3c8], PT ;  /* 0x0000f20016007a0c */ /* 0x000fe40003fa6270 */
[----:B------:R-:W-:-:S09]  /*1cf80*/  @!P0 LEA R2, P6, R24, R0, 0x2 ;  /* 0x0000000018028211 */ /* 0x000fd200078c10ff */
[----:B------:R-:W-:-:S04]  /*1cf90*/  P2R R3, PR, RZ, 0x10 ;  /* 0x00000010ff037803 */ /* 0x000fc80000000000 */
[----:B------:R-:W-:Y:S02]  /*1cfa0*/  ISETP.NE.AND P3, PT, R3, RZ, PT ;  /* 0x000000ff0300720c */ /* 0x000fe40003f65270 */
        /* <DEDUP_REMOVED lines=9> */
[----:B-1----:R-:W-:-:S04]  /*1d040*/  @!P5 LEA R8, P0, R22, R0, 0x2 ;  /* 0x000000001608d211 */ /* 0x002fc800078010ff */
[----:B------:R-:W-:Y:S02]  /*1d050*/  @!P5 LEA.HI.X R9, R22, R4, R23, 0x2, P0 ;  /* 0x000000041609d211 */ /* 0x000fe400000f1417 */
[----:B------:R-:W-:-:S03]  /*1d060*/  @!P4 LEA R2, P6, R14, R0, 0x2 ;  /* 0x000000000e02c211 */ /* 0x000fc600078c10ff */
[----:B------:R-:W-:Y:S01]  /*1d070*/  @!P5 ST.E.64 [R8.64], R114 ;  /* 0x000000720800d985 */ /* 0x000fe2000c101b0c */
[----:B----4-:R-:W-:Y:S02]  /*1d080*/  @!P4 LEA.HI.X R3, R14, R4, R15, 0x2, P6 ;  /* 0x000000040e03c211 */ /* 0x010fe400030f140f */
[-C--:B------:R-:W-:Y:S02]  /*1d090*/  @!P3 LEA R14, P5, R20, R0.reuse, 0x2 ;  /* 0x00000000140eb211 */ /* 0x080fe400078a10ff */
[----:B--2---:R-:W-:Y:S01]  /*1d0a0*/  ISETP.GE.AND P0, PT, R7, c[0x0][0x3c8], PT ;  /* 0x0000f20007007a0c */ /* 0x004fe20003f06270 */
[----:B------:R1:W-:Y:S01]  /*1d0b0*/  @!P4 ST.E.64 [R2.64], R118 ;  /* 0x000000760200c985 */ /* 0x0003e2000c101b0c */
[----:B------:R-:W-:-:S04]  /*1d0c0*/  @!P2 LEA R12, P6, R18, R0, 0x2 ;  /* 0x00000000120ca211 */ /* 0x000fc800078c10ff */
[----:B------:R-:W-:-:S05]  /*1d0d0*/  @!P2 LEA.HI.X R13, R18, R4, R19, 0x2, P6 ;  /* 0x00000004120da211 */ /* 0x000fca00030f1413 */
[----:B-1----:R-:W-:-:S04]  /*1d0e0*/  P2R R2, PR, RZ, 0x20 ;  /* 0x00000020ff027803 */ /* 0x002fc80000000000 */
[----:B------:R-:W-:Y:S02]  /*1d0f0*/  ISETP.NE.AND P4, PT, R2, RZ, PT ;  /* 0x000000ff0200720c */ /* 0x000fe40003f85270 */
[----:B------:R-:W-:Y:S02]  /*1d100*/  @!P1 LEA R8, P5, R16, R0, 0x2 ;  /* 0x0000000010089211 */ /* 0x000fe400078a10ff */
[----:B---3--:R-:W-:Y:S02]  /*1d110*/  @!P3 LEA.HI.X R15, R20, R4, R21, 0x2, P4 ;  /* 0x00000004140fb211 */ /* 0x008fe400020f1415 */
[C---:B------:R-:W-:Y:S02]  /*1d120*/  @!P0 LEA R2, P4, R7.reuse, R0, 0x2 ;  /* 0x0000000007028211 */ /* 0x040fe400078810ff */
[-C--:B-----5:R-:W-:Y:S02]  /*1d130*/  @!P1 LEA.HI.X R9, R16, R4.reuse, R17, 0x2, P5 ;  /* 0x0000000410099211 */ /* 0x0a0fe400028f1411 */
        /* <DEDUP_REMOVED lines=12> */
.L_x_1962:
[----:B------:R-:W-:Y:S01]  /*1d200*/  ISETP.NE.U32.AND P0, PT, RZ, c[0x0][0x508], PT ;  /* 0x00014200ff007a0c */ /* 0x000fe20003f05070 */
[----:B------:R-:W2:Y:S01]  /*1d210*/  LDL.LU R7, [R1+0x84] ;  /* 0x0000840001077983 */ /* 0x000ea20000300800 */
[----:B------:R-:W-:Y:S01]  /*1d220*/  ISETP.NE.U32.AND P2, PT, RZ, c[0x0][0x500], PT ;  /* 0x00014000ff007a0c */ /* 0x000fe20003f45070 */
[----:B------:R-:W-:Y:S01]  /*1d230*/  IMAD.MOV.U32 R4, RZ, RZ, 0x4 ;  /* 0x00000004ff047424 */ /* 0x000fe200078e00ff */
[----:B------:R-:W-:Y:S01]  /*1d240*/  ISETP.NE.AND.EX P0, PT, RZ, c[0x0][0x50c], PT, P0 ;  /* 0x00014300ff007a0c */ /* 0x000fe20003f05300 */
[----:B------:R-:W-:Y:S01]  /*1d250*/  IMAD.MOV.U32 R21, RZ, RZ, c[0x0][0x388] ;  /* 0x0000e200ff157624 */ /* 0x000fe200078e00ff */
[----:B------:R-:W-:Y:S01]  /*1d260*/  ISETP.NE.AND.EX P2, PT, RZ, c[0x0][0x504], PT, P2 ;  /* 0x00014100ff007a0c */ /* 0x000fe20003f45320 */
[----:B------:R-:W-:Y:S02]  /*1d270*/  IMAD.MOV.U32 R0, RZ, RZ, RZ ;  /* 0x000000ffff007224 */ /* 0x000fe400078e00ff */
[----:B------:R-:W-:-:S08]  /*1d280*/  IMAD.WIDE R2, R239, R4, c[0x0][0x500] ;  /* 0x00014000ef027625 */ /* 0x000fd000078e0204 */
[----:B------:R-:W-:Y:S02]  /*1d290*/  @P0 IMAD.WIDE R4, R239, R4, c[0x0][0x508] ;  /* 0x00014200ef040625 */ /* 0x000fe400078e0204 */
[----:B------:R4:W5:Y:S04]  /*1d2a0*/  @P2 LDG.E R0, [R2.64] ;  /* 0x0000000c02002981 */ /* 0x000968000c1e1900 */
[----:B------:R4:W5:Y:S01]  /*1d2b0*/  @P0 LDG.E R21, [R4.64] ;  /* 0x0000000c04150981 */ /* 0x000962000c1e1900 */
[----:B--2---:R-:W-:-:S04]  /*1d2c0*/  ISETP.NE.AND P1, PT, R7, RZ, PT ;  /* 0x000000ff0700720c */ /* 0x004fc80003f25270 */
[----:B------:R-:W-:Y:S01]  /*1d2d0*/  SEL R20, R7, c[0x0][0x3d4], P1 ;  /* 0x0000f50007147a07 */ /* 0x000fe20000800000 */
[----:B------:R-:W-:Y:S05]  /*1d2e0*/  @P0 BRA `(.L_x_1983) ;  /* 0x0000004000000947 */ /* 0x000fea0003800000 */
[----:B----4-:R-:W-:Y:S05]  /*1d2f0*/  @!P2 BRA `(.L_x_1983) ;  /* 0x000000300000a947 */ /* 0x010fea0003800000 */
[----:B------:R2:W4:Y:S04]  /*1d300*/  LDG.E R4, [R2.64] ;  /* 0x0000000c02047981 */ /* 0x000528000c1e1900 */
[----:B--2---:R-:W4:Y:S02]  /*1d310*/  LDG.E R2, [R2.64+0x4] ;  /* 0x0000040c02027981 */ /* 0x004f24000c1e1900 */
[----:B----45:R-:W-:Y:S02]  /*1d320*/  IADD3 R21, -R4, R2, RZ ;  /* 0x0000000204157210 */ /* 0x030fe40007ffe1ff */
.L_x_1983:
[----:B----4-:R-:W2:Y:S01]  /*1d330*/  S2R R4, SR_TID.X ;  /* 0x0000000000047919 */ /* 0x010ea20000002100 */
        /* <DEDUP_REMOVED lines=12> */
[----:B------:R-:W2:Y:S01]  /*1d400*/  LDL.LU R23, [R1+0xac] ;  /* 0x0000ac0001177983 */ /* 0x000ea20000300800 */
[----:B------:R-:W-:Y:S01]  /*1d410*/  IMAD.MOV.U32 R2, RZ, RZ, 0x368 ;  /* 0x00000368ff027424 */ /* 0x000fe200078e00ff */
[----:B------:R-:W-:-:S04]  /*1d420*/  ISETP.GT.AND P2, PT, R20, 0x1, PT ;  /* 0x000000011400780c */ /* 0x000fc80003f44270 */
[----:B------:R-:W-:-:S04]  /*1d430*/  SEL R2, R2, 0x328, P2 ;  /* 0x0000032802027807 */ /* 0x000fc80001000000 */
[----:B------:R4:W5:Y:S08]  /*1d440*/  LDC.64 R12, c[0x0][R2+0x170] ;  /* 0x00005c00020c7b82 */ /* 0x0009700000000a00 */
[----:B------:R4:W1:Y:S08]  /*1d450*/  LDC.64 R8, c[0x0][R2+0x168] ;  /* 0x00005a0002087b82 */ /* 0x0008700000000a00 */
[----:B------:R4:W3:Y:S08]  /*1d460*/  LDC.64 R16, c[0x0][R2+0x178] ;  /* 0x00005e0002107b82 */ /* 0x0008f00000000a00 */
[----:B------:R4:W2:Y:S02]  /*1d470*/  LDC.64 R14, c[0x0][R2+0x160] ;  /* 0x00005800020e7b82 */ /* 0x0008a40000000a00 */
[----:B----4-:R-:W-:-:S02]  /*1d480*/  IMAD.MOV.U32 R2, RZ, RZ, c[0x0][0x4e8] ;  /* 0x00013a00ff027624 */ /* 0x010fc400078e00ff */
[-C--:B-----5:R-:W-:Y:S02]  /*1d490*/  IMAD R3, R13, R7.reuse, RZ ;  /* 0x000000070d037224 */ /* 0x0a0fe400078e02ff */
[----:B------:R-:W-:Y:S01]  /*1d4a0*/  IMAD.WIDE.U32 R4, R12, R7, RZ ;  /* 0x000000070c047225 */ /* 0x000fe200078e00ff */
[----:B------:R-:W-:Y:S02]  /*1d4b0*/  ISETP.NE.AND P0, PT, R2, 0x1, PT ;  /* 0x000000010200780c */ /* 0x000fe40003f05270 */
[----:B------:R-:W-:Y:S01]  /*1d4c0*/  MOV R2, R10 ;  /* 0x0000000a00027202 */ /* 0x000fe20000000f00 */
[----:B------:R-:W-:Y:S02]  /*1d4d0*/  IMAD R12, R12, R22, R3 ;  /* 0x000000160c0c7224 */ /* 0x000fe400078e0203 */
[-C--:B-1----:R-:W-:Y:S02]  /*1d4e0*/  IMAD R13, R9, R243.reuse, RZ ;  /* 0x000000f3090d7224 */ /* 0x082fe400078e02ff */
[----:B------:R-:W-:-:S04]  /*1d4f0*/  IMAD.WIDE.U32 R8, R8, R243, RZ ;  /* 0x000000f308087225 */ /* 0x000fc800078e00ff */
[----:B------:R-:W-:Y:S01]  /*1d500*/  IMAD.IADD R13, R9, 0x1, R13 ;  /* 0x00000001090d7824 */ /* 0x000fe200078e020d */
[----:B------:R-:W-:Y:S01]  /*1d510*/  IADD3 R9, R5, R12, RZ ;  /* 0x0000000c05097210 */ /* 0x000fe20007ffe0ff */
[----:B------:R-:W-:-:S05]  /*1d520*/  @P0 IMAD.HI.U32 R18, R10, c[0x0][0x4ec], RZ ;  /* 0x00013b000a120a27 */ /* 0x000fca00078e00ff */
[----:B------:R-:W-:Y:S02]  /*1d530*/  @P0 SHF.R.U32.HI R2, RZ, c[0x0][0x4f0], R18 ;  /* 0x00013c00ff020a19 */ /* 0x000fe40000011612 */
[----:B------:R-:W-:-:S03]  /*1d540*/  IADD3 R18, P1, P0, R4, R8, R0 ;  /* 0x0000000804127210 */ /* 0x000fc6000783e000 */
[----:B------:R-:W-:Y:S01]  /*1d550*/  IMAD.MOV R8, RZ, RZ, -R2 ;  /* 0x000000ffff087224 */ /* 0x000fe200078e0a02 */
[----:B--2---:R-:W-:-:S05]  /*1d560*/  SEL R3, R23, RZ, P2 ;  /* 0x000000ff17037207 */ /* 0x004fca0001000000 */
[-C--:B---3--:R-:W-:Y:S02]  /*1d570*/  IMAD R12, R17, R3.reuse, RZ ;  /* 0x00000003110c7224 */ /* 0x088fe400078e02ff */
[----:B------:R-:W-:-:S04]  /*1d580*/  IMAD.WIDE.U32 R4, R16, R3, RZ ;  /* 0x0000000310047225 */ /* 0x000fc800078e00ff */
[----:B------:R-:W-:Y:S01]  /*1d590*/  IMAD R3, R8, c[0x0][0x4e8], R10 ;  /* 0x00013a0008037a24 */ /* 0x000fe200078e020a */
[----:B------:R-:W-:Y:S02]  /*1d5a0*/  IADD3.X R10, R9, R13, R19, P1, P0 ;  /* 0x0000000d090a7210 */ /* 0x000fe40000fe0413 */
[----:B------:R-:W-:Y:S02]  /*1d5b0*/  IADD3 R9, R5, R12, RZ ;  /* 0x0000000c05097210 */ /* 0x000fe40007ffe0ff */
[----:B------:R-:W-:Y:S02]  /*1d5c0*/  IADD3 R4, P1, P0, R2, R18, R4 ;  /* 0x0000001202047210 */ /* 0x000fe4000783e004 */
[----:B------:R-:W-:Y:S01]  /*1d5d0*/  SHF.R.S32.HI R5, RZ, 0x1f, R2 ;  /* 0x0000001fff057819 */ /* 0x000fe20000011402 */
[----:B------:R-:W-:Y:S01]  /*1d5e0*/  IMAD R2, R15, R3, RZ ;  /* 0x000000030f027224 */ /* 0x000fe200078e02ff */
[----:B------:R-:W-:Y:S02]  /*1d5f0*/  SHF.R.S32.HI R8, RZ, 0x1f, R3 ;  /* 0x0000001fff087819 */ /* 0x000fe40000011403 */
[----:B------:R-:W-:Y:S01]  /*1d600*/  IADD3.X R5, R5, R10, R9, P1, P0 ;  /* 0x0000000a05057210 */ /* 0x000fe20000fe0409 */
[----:B------:R-:W-:-:S02]  /*1d610*/  IMAD.MOV.U32 R9, RZ, RZ, c[0x0][0x4a8] ;  /* 0x00012a00ff097624 */ /* 0x000fc400078e00ff */
        /* <DEDUP_REMOVED lines=10> */
.L_x_1985:
[----:B------:R-:W-:Y:S05]  /*1d6c0*/  BSYNC B0 ;  /* 0x0000000000007941 */ /* 0x000fea0003800000 */
.L_x_1984:
[----:B------:R-:W-:-:S13]  /*1d6d0*/  ISETP.GT.AND P0, PT, R20, 0x1, PT ;  /* 0x000000011400780c */ /* 0x000fda0003f04270 */
[----:B------:R-:W-:Y:S05]  /*1d6e0*/  @P0 BRA `(.L_x_1977) ;  /* 0x0000093000000947 */ /* 0x000fea0003800000 */
[----:B-1----:R-:W2:Y:S01]  /*1d6f0*/  LDL.LU R2, [R1+0x70] ;  /* 0x0000700001027983 */ /* 0x002ea20000300800 */
[----:B------:R-:W-:-:S03]  /*1d700*/  IMAD R4, R19, c[0x0][0x3a0], RZ ;  /* 0x0000e80013047a24 */ /* 0x000fc600078e02ff */
[----:B------:R-:W1:Y:S02]  /*1d710*/  S2R R3, SR_TID.X ;  /* 0x0000000000037919 */ /* 0x000e640000002100 */
[----:B-1----:R-:W-:-:S04]  /*1d720*/  SHF.R.S32.HI R5, RZ, 0x1f, R3 ;  /* 0x0000001fff057819 */ /* 0x002fc80000011403 */
[----:B------:R-:W-:-:S04]  /*1d730*/  LEA.HI R5, R5, R3, RZ, 0x3 ;  /* 0x0000000305057211 */ /* 0x000fc800078f18ff */
[----:B------:R-:W-:-:S04]  /*1d740*/  LOP3.LUT R5, R5, 0xfffffff8, RZ, 0xc0, !PT ;  /* 0xfffffff805057812 */ /* 0x000fc800078ec0ff */
[----:B------:R-:W-:Y:S02]  /*1d750*/  IADD3 R5, -R5, R3, RZ ;  /* 0x0000000305057210 */ /* 0x000fe40007ffe1ff */
[----:B--2---:R-:W-:Y:S02]  /*1d760*/  MOV R10, R2 ;  /* 0x00000002000a7202 */ /* 0x004fe40000000f00 */
[----:B------:R-:W-:Y:S02]  /*1d770*/  MOV R2, c[0x0][0x4e8] ;  /* 0x00013a0000027a02 */ /* 0x000fe40000000f00 */
[----:B------:R-:W-:Y:S02]  /*1d780*/  IADD3 R16, R231, R10, RZ ;  /* 0x0000000ae7107210 */ /* 0x000fe40007ffe0ff */
[----:B------:R-:W-:Y:S01]  /*1d790*/  ISETP.NE.AND P0, PT, R2, 0x1, PT ;  /* 0x000000010200780c */ /* 0x000fe20003f05270 */
[----:B------:R-:W-:-:S04]  /*1d7a0*/  IMAD.WIDE.U32 R2, R0, c[0x0][0x3a0], RZ ;  /* 0x0000e80000027a25 */ /* 0x000fc800078e00ff */
[----:B------:R-:W-:Y:S01]  /*1d7b0*/  IMAD R0, R0, c[0x0][0x3a4], R4 ;  /* 0x0000e90000007a24 */ /* 0x000fe200078e0204 */
[----:B------:R-:W-:Y:S01]  /*1d7c0*/  LEA R4, R5, R231, 0x5 ;  /* 0x000000e705047211 */ /* 0x000fe200078e28ff */
[----:B------:R-:W-:Y:S02]  /*1d7d0*/  IMAD R5, R22, c[0x0][0x3f0], RZ ;  /* 0x0000fc0016057a24 */ /* 0x000fe400078e02ff */
[----:B------:R-:W-:Y:S01]  /*1d7e0*/  IMAD.IADD R3, R3, 0x1, R0 ;  /* 0x0000000103037824 */ /* 0x000fe200078e0200 */
[----:B------:R-:W-:Y:S01]  /*1d7f0*/  IADD3 R4, R10, R4, RZ ;  /* 0x000000040a047210 */ /* 0x000fe20007ffe0ff */
[----:B------:R-:W-:Y:S02]  /*1d800*/  IMAD R9, R7, c[0x0][0x3f4], R5 ;  /* 0x0000fd0007097a24 */ /* 0x000fe400078e0205 */
[----:B------:R-:W-:Y:S01]  /*1d810*/  IMAD.WIDE.U32 R2, R243, c[0x0][0x3e8], R2 ;  /* 0x0000fa00f3027a25 */ /* 0x000fe200078e0002 */
[----:B------:R-:W-:-:S03]  /*1d820*/  MOV R0, R4 ;  /* 0x0000000400007202 */ /* 0x000fc60000000f00 */
[----:B------:R-:W-:-:S04]  /*1d830*/  @P0 IMAD.HI.U32 R8, R4, c[0x0][0x4ec], RZ ;  /* 0x00013b0004080a27 */ /* 0x000fc800078e00ff */
[----:B------:R-:W-:Y:S01]  /*1d840*/  IMAD R3, R243, c[0x0][0x3ec], R3 ;  /* 0x0000fb00f3037a24 */ /* 0x000fe200078e0203 */
[----:B------:R-:W-:-:S03]  /*1d850*/  @P0 SHF.R.U32.HI R0, RZ, c[0x0][0x4f0], R8 ;  /* 0x00013c00ff000a19 */ /* 0x000fc60000011608 */
[----:B------:R-:W-:Y:S01]  /*1d860*/  IMAD.WIDE.U32 R2, R7, c[0x0][0x3f0], R2 ;  /* 0x0000fc0007027a25 */ /* 0x000fe200078e0002 */
[----:B------:R-:W-:Y:S02]  /*1d870*/  SHF.R.S32.HI R8, RZ, 0x1f, R0 ;  /* 0x0000001fff087819 */ /* 0x000fe40000011400 */
[----:B------:R-:W-:Y:S01]  /*1d880*/  IADD3 R5, -R0, RZ, RZ ;  /* 0x000000ff00057210 */ /* 0x000fe20007ffe1ff */
[----:B------:R-:W-:Y:S02]  /*1d890*/  IMAD.IADD R3, R3, 0x1, R9 ;  /* 0x0000000103037824 */ /* 0x000fe400078e0209 */
[----:B------:R-:W-:Y:S02]  /*1d8a0*/  IMAD R7, R8, c[0x0][0x3e0], RZ ;  /* 0x0000f80008077a24 */ /* 0x000fe400078e02ff */
        /* <DEDUP_REMOVED lines=13> */
.L_x_2041:
[----:B------:R-:W-:Y:S05]  /*1d980*/  BRA.DIV ~URZ, `(.L_x_1987) ;  /* 0x000026b27f007947 */ /* 0x000fea000b800000 */
[----:B------:R4:W1:Y:S02]  /*1d990*/  SHFL.IDX PT, R0, R17, RZ, 0x181f ;  /* 0x00181fff11007589 */ /* 0x00086400000e0000 */
.L_x_2042:
[----:B------:R-:W-:Y:S01]  /*1d9a0*/  IMAD R15, R21, c[0x0][0x4e8], RZ ;  /* 0x00013a00150f7a24 */ /* 0x000fe200078e02ff */
[----:B------:R-:W-:Y:S04]  /*1d9b0*/  BSSY B0, `(.L_x_1988) ;  /* 0x0000016000007945 */ /* 0x000fe80003800000 */
        /* <DEDUP_REMOVED lines=9> */
[-C--:B-1----:R-:W-:Y:S02]  /*1da50*/  @!P3 LEA R12, P4, R140, R0.reuse, 0x1 ;  /* 0x000000008c0cb211 */ /* 0x082fe400078808ff */
[-C--:B------:R-:W-:Y:S02]  /*1da60*/  @!P2 LEA R8, P6, R252, R0.reuse, 0x1 ;  /* 0x00000000fc08a211 */ /* 0x080fe400078c08ff */
[-C--:B------:R-:W-:Y:S02]  /*1da70*/  @!P1 LEA R4, P5, R233, R0.reuse, 0x1 ;  /* 0x00000000e9049211 */ /* 0x080fe400078a08ff */
[----:B--2---:R-:W-:Y:S02]  /*1da80*/  @!P3 LEA.HI.X R13, R140, R7, R141, 0x1, P4 ;  /* 0x000000078c0db211 */ /* 0x004fe400020f0c8d */
[----:B------:R-:W-:-:S03]  /*1da90*/  @!P0 LEA R2, P4, R234, R0, 0x1 ;  /* 0x00000000ea028211 */ /* 0x000fc600078808ff */
[----:B------:R1:W-:Y:S01]  /*1daa0*/  @!P3 ST.E.128 [R12.64], RZ ;  /* 0x000000ff0c00b985 */ /* 0x0003e2000c101d0c */
[-C--:B-----5:R-:W-:Y:S02]  /*1dab0*/  @!P2 LEA.HI.X R9, R252, R7.reuse, R19, 0x1, P6 ;  /* 0x00000007fc09a211 */ /* 0x0a0fe400030f0c13 */
[----:B---3--:R-:W-:-:S03]  /*1dac0*/  @!P1 LEA.HI.X R5, R233, R7, R18, 0x1, P5 ;  /* 0x00000007e9059211 */ /* 0x008fc600028f0c12 */
[----:B------:R1:W-:Y:S01]  /*1dad0*/  @!P2 ST.E.128 [R8.64], RZ ;  /* 0x000000ff0800a985 */ /* 0x0003e2000c101d0c */
[----:B----4-:R-:W-:-:S03]  /*1dae0*/  @!P0 LEA.HI.X R3, R234, R7, R10, 0x1, P4 ;  /* 0x00000007ea038211 */ /* 0x010fc600020f0c0a */
[----:B------:R1:W-:Y:S04]  /*1daf0*/  @!P1 ST.E.128 [R4.64], RZ ;  /* 0x000000ff04009985 */ /* 0x0003e8000c101d0c */
[----:B------:R1:W-:Y:S02]  /*1db00*/  @!P0 ST.E.128 [R2.64], RZ ;  /* 0x000000ff02008985 */ /* 0x0003e4000c101d0c */
.L_x_1989:
[----:B------:R-:W-:Y:S05]  /*1db10*/  BSYNC B0 ;  /* 0x0000000000007941 */ /* 0x000fea0003800000 */
.L_x_1988:
[----:B------:R-:W-:Y:S05]  /*1db20*/  BRA.DIV ~URZ, `(.L_x_1990) ;  /* 0x000025927f007947 */ /* 0x000fea000b800000 */
[----:B--2---:R2:W3:Y:S04]  /*1db30*/  SHFL.IDX PT, R7, R14, 0x1, 0x181f ;  /* 0x00381f000e077f89 */ /* 0x0044e800000e0000 */
[----:B-1----:R2:W1:Y:S02]  /*1db40*/  SHFL.IDX PT, R0, R17, 0x1, 0x181f ;  /* 0x00381f0011007f89 */ /* 0x00246400000e0000 */
.L_x_2043:
        /* <DEDUP_REMOVED lines=14> */
[----:B---3--:R-:W-:Y:S02]  /*1dc30*/  @!P3 LEA.HI.X R13, R140, R7, R141, 0x1, P4 ;  /* 0x000000078c0db211 */ /* 0x008fe400020f0c8d */
[----:B------:R-:W-:-:S03]  /*1dc40*/  @!P0 LEA R2, P4, R234, R0, 0x1 ;  /* 0x00000000ea028211 */ /* 0x000fc600078808ff */
[----:B------:R1:W-:Y:S01]  /*1dc50*/  @!P3 ST.E.128 [R12.64], RZ ;  /* 0x000000ff0c00b985 */ /* 0x0003e2000c101d0c */
[-C--:B-----5:R-:W-:Y:S02]  /*1dc60*/  @!P2 LEA.HI.X R9, R252, R7.reuse, R19, 0x1, P6 ;  /* 0x00000007fc09a211 */ /* 0x0a0fe400030f0c13 */
[----:B--2---:R-:W-:-:S03]  /*1dc70*/  @!P1 LEA.HI.X R5, R233, R7, R18, 0x1, P5 ;  /* 0x00000007e9059211 */ /* 0x004fc600028f0c12 */
[----:B------:R1:W-:Y:S01]  /*1dc80*/  @!P2 ST.E.128 [R8.64], RZ ;  /* 0x000000ff0800a985 */ /* 0x0003e2000c101d0c */
[----:B----4-:R-:W-:-:S03]  /*1dc90*/  @!P0 LEA.HI.X R3, R234, R7, R10, 0x1, P4 ;  /* 0x00000007ea038211 */ /* 0x010fc600020f0c0a */
[----:B------:R1:W-:Y:S04]  /*1dca0*/  @!P1 ST.E.128 [R4.64], RZ ;  /* 0x000000ff04009985 */ /* 0x0003e8000c101d0c */
[----:B------:R1:W-:Y:S02]  /*1dcb0*/  @!P0 ST.E.128 [R2.64], RZ ;  /* 0x000000ff02008985 */ /* 0x0003e4000c101d0c */
.L_x_1992:
[----:B------:R-:W-:Y:S05]  /*1dcc0*/  BSYNC B0 ;  /* 0x0000000000007941 */ /* 0x000fea0003800000 */
.L_x_1991:
[----:B------:R-:W-:Y:S05]  /*1dcd0*/  BRA.DIV ~URZ, `(.L_x_1993) ;  /* 0x000024d27f007947 */ /* 0x000fea000b800000 */
[----:B---3--:R3:W2:Y:S02]  /*1dce0*/  SHFL.IDX PT, R7, R14, 0x2, 0x181f ;  /* 0x00581f000e077f89 */ /* 0x0086a400000e0000 */
.L_x_2044:
[----:B------:R-:W-:Y:S05]  /*1dcf0*/  BRA.DIV ~URZ, `(.L_x_1994) ;  /* 0x000025327f007947 */ /* 0x000fea000b800000 */
[----:B-1----:R1:W3:Y:S02]  /*1dd00*/  SHFL.IDX PT, R0, R17, 0x2, 0x181f ;  /* 0x00581f0011007f89 */ /* 0x0022e400000e0000 */
.L_x_2045:
[----:B------:R-:W-:Y:S01]  /*1dd10*/  IADD3 R2, R16, 0x40, RZ ;  /* 0x0000004010027810 */ /* 0x000fe20007ffe0ff */
[----:B------:R-:W-:Y:S03]  /*1dd20*/  BSSY B0, `(.L_x_1995) ;  /* 0x0000016000007945 */ /* 0x000fe60003800000 */
        /* <DEDUP_REMOVED lines=9> */
[-C--:B------:R-:W-:Y:S02]  /*1ddc0*/  @!P3 LEA R12, P4, R140, R0.reuse, 0x1 ;  /* 0x000000008c0cb211 */ /* 0x080fe400078808ff */
[-C--:B------:R-:W-:Y:S02]  /*1ddd0*/  @!P2 LEA R8, P6, R252, R0.reuse, 0x1 ;  /* 0x00000000fc08a211 */ /* 0x080fe400078c08ff */
[-C--:B------:R-:W-:Y:S02]  /*1dde0*/  @!P1 LEA R4, P5, R233, R0.reuse, 0x1 ;  /* 0x00000000e9049211 */ /* 0x080fe400078a08ff */
[----:B--2---:R-:W-:Y:S02]  /*1ddf0*/  @!P3 LEA.HI.X R13, R140, R7, R141, 0x1, P4 ;  /* 0x000000078c0db211 */ /* 0x004fe400020f0c8d */
[----:B------:R-:W-:-:S03]  /*1de00*/  @!P0 LEA R2, P4, R234, R0, 0x1 ;  /* 0x00000000ea028211 */ /* 0x000fc600078808ff */
[----:B------:R2:W-:Y:S01]  /*1de10*/  @!P3 ST.E.128 [R12.64], RZ ;  /* 0x000000ff0c00b985 */ /* 0x0005e2000c101d0c */
[-C--:B-----5:R-:W-:Y:S02]  /*1de20*/  @!P2 LEA.HI.X R9, R252, R7.reuse, R19, 0x1, P6 ;  /* 0x00000007fc09a211 */ /* 0x0a0fe400030f0c13 */
[----:B----4-:R-:W-:-:S03]  /*1de30*/  @!P1 LEA.HI.X R5, R233, R7, R18, 0x1, P5 ;  /* 0x00000007e9059211 */ /* 0x010fc600028f0c12 */
[----:B------:R2:W-:Y:S01]  /*1de40*/  @!P2 ST.E.128 [R8.64], RZ ;  /* 0x000000ff0800a985 */ /* 0x0005e2000c101d0c */
[----:B---3--:R-:W-:-:S03]  /*1de50*/  @!P0 LEA.HI.X R3, R234, R7, R10, 0x1, P4 ;  /* 0x00000007ea038211 */ /* 0x008fc600020f0c0a */
[----:B------:R2:W-:Y:S04]  /*1de60*/  @!P1 ST.E.128 [R4.64], RZ ;  /* 0x000000ff04009985 */ /* 0x0005e8000c101d0c */
[----:B------:R2:W-:Y:S02]  /*1de70*/  @!P0 ST.E.128 [R2.64], RZ ;  /* 0x000000ff02008985 */ /* 0x0005e4000c101d0c */
.L_x_1996:
[----:B------:R-:W-:Y:S05]  /*1de80*/  BSYNC B0 ;  /* 0x0000000000007941 */ /* 0x000fea0003800000 */
.L_x_1995:
[----:B------:R-:W-:Y:S05]  /*1de90*/  BRA.DIV ~URZ, `(.L_x_1997) ;  /* 0x000024127f007947 */ /* 0x000fea000b800000 */
[----:B--2---:R2:W1:Y:S04]  /*1dea0*/  SHFL.IDX PT, R7, R14, 0x3, 0x181f ;  /* 0x00781f000e077f89 */ /* 0x00446800000e0000 */
[----:B---3--:R2:W3:Y:S02]  /*1deb0*/  SHFL.IDX PT, R0, R17, 0x3, 0x181f ;  /* 0x00781f0011007f89 */ /* 0x0084e400000e0000 */
.L_x_2046:
[----:B------:R-:W-:-:S04]  /*1dec0*/  IADD3 R2, R16, 0x60, RZ ;  /* 0x0000006010027810 */ /* 0x000fc80007ffe0ff */
[----:B------:R-:W-:-:S13]  /*1ded0*/  ISETP.GE.AND P0, PT, R2, R15, PT ;  /* 0x0000000f0200720c */ /* 0x000fda0003f06270 */
[----:B------:R-:W-:Y:S05]  /*1dee0*/  @P0 BRA `(.L_x_1977) ;  /* 0x0000013000000947 */ /* 0x000fea0003800000 */
[----:B-12-4-:R-:W2:Y:S04]  /*1def0*/  LDL R17, [R1+0x78] ;  /* 0x0000780001117983 */ /* 0x016ea80000100800 */
[----:B------:R-:W4:Y:S04]  /*1df00*/  LDL R14, [R1+0x80] ;  /* 0x00008000010e7983 */ /* 0x000f280000100800 */
[----:B------:R-:W5:Y:S01]  /*1df10*/  LDL R10, [R1+0x7c] ;  /* 0x00007c00010a7983 */ /* 0x000f620000100800 */
[----:B------:R-:W-:Y:S02]  /*1df20*/  ISETP.GE.AND P3, PT, R140, c[0x0][0x3c8], PT ;  /* 0x0000f2008c007a0c */ /* 0x000fe40003f66270 */
[----:B------:R-:W-:-:S02]  /*1df30*/  ISETP.GE.AND P2, PT, R144, c[0x0][0x3c8], PT ;  /* 0x0000f20090007a0c */ /* 0x000fc40003f46270 */
[----:B------:R-:W-:Y:S02]  /*1df40*/  ISETP.GE.AND P1, PT, R233, c[0x0][0x3c8], PT ;  /* 0x0000f200e9007a0c */ /* 0x000fe40003f26270 */
[----:B------:R-:W-:-:S07]  /*1df50*/  ISETP.GE.AND P0, PT, R234, c[0x0][0x3c8], PT ;  /* 0x0000f200ea007a0c */ /* 0x000fce0003f06270 */
[-C--:B---3--:R-:W-:Y:S02]  /*1df60*/  @!P3 LEA R12, P4, R140, R0.reuse, 0x1 ;  /* 0x000000008c0cb211 */ /* 0x088fe400078808ff */
[-C--:B------:R-:W-:Y:S02]  /*1df70*/  @!P2 LEA R8, P6, R252, R0.reuse, 0x1 ;  /* 0x00000000fc08a211 */ /* 0x080fe400078c08ff */
[-C--:B------:R-:W-:Y:S02]  /*1df80*/  @!P1 LEA R4, P5, R233, R0.reuse, 0x1 ;  /* 0x00000000e9049211 */ /* 0x080fe400078a08ff */
[----:B------:R-:W-:Y:S02]  /*1df90*/  @!P3 LEA.HI.X R13, R140, R7, R141, 0x1, P4 ;  /* 0x000000078c0db211 */ /* 0x000fe400020f0c8d */
[----:B------:R-:W-:-:S03]  /*1dfa0*/  @!P0 LEA R2, P4, R234, R0, 0x1 ;  /* 0x00000000ea028211 */ /* 0x000fc600078808ff */
[----:B------:R1:W-:Y:S01]  /*1dfb0*/  @!P3 ST.E.128 [R12.64], RZ ;  /* 0x000000ff0c00b985 */ /* 0x0003e2000c101d0c */
[-C--:B--2---:R-:W-:Y:S02]  /*1dfc0*/  @!P2 LEA.HI.X R9, R252, R7.reuse, R17, 0x1, P6 ;  /* 0x00000007fc09a211 */ /* 0x084fe400030f0c11 */
[----:B----4-:R-:W-:-:S03]  /*1dfd0*/  @!P1 LEA.HI.X R5, R233, R7, R14, 0x1, P5 ;  /* 0x00000007e9059211 */ /* 0x010fc600028f0c0e */
[----:B------:R1:W-:Y:S01]  /*1dfe0*/  @!P2 ST.E.128 [R8.64], RZ ;  /* 0x000000ff0800a985 */ /* 0x0003e2000c101d0c */
[----:B-----5:R-:W-:-:S03]  /*1dff0*/  @!P0 LEA.HI.X R3, R234, R7, R10, 0x1, P4 ;  /* 0x00000007ea038211 */ /* 0x020fc600020f0c0a */
[----:B------:R1:W-:Y:S04]  /*1e000*/  @!P1 ST.E.128 [R4.64], RZ ;  /* 0x000000ff04009985 */ /* 0x0003e8000c101d0c */
[----:B------:R1:W-:Y:S02]  /*1e010*/  @!P0 ST.E.128 [R2.64], RZ ;  /* 0x000000ff02008985 */ /* 0x0003e4000c101d0c */
.L_x_1977:
[----:B------:R-:W-:Y:S05]  /*1e020*/  BSYNC B1 ;  /* 0x0000000000017941 */ /* 0x000fea0003800000 */
.L_x_1961:
[----:B------:R-:W-:-:S13]  /*1e030*/  ISETP.NE.AND P0, PT, RZ, UR10, PT ;  /* 0x0000000aff007c0c */ /* 0x000fda000bf05270 */
[----:B------:R-:W-:Y:S01]  /*1e040*/  @P0 WARPSYNC 0xffffffff ;  /* 0xffffffff00000948 */ /* 0x000fe20003800000 */
[----:B------:R-:W-:Y:S06]  /*1e050*/  @P0 BAR.SYNC.DEFER_BLOCKING 0x5, 0x100 ;  /* 0x0144000000000b1d */ /* 0x000fec0000010000 */
[----:B------:R-:W5:Y:S02]  /*1e060*/  @P0 LDS.128 R236, [0x20080] ;  /* 0x02008000ffec0984 */ /* 0x000f640000000c00 */
[----:B-1---5:R-:W-:Y:S01]  /*1e070*/  @P0 IMAD.MOV.U32 R2, RZ, RZ, R236 ;  /* 0x000000ffff020224 */ /* 0x022fe200078e00ec */
[----:B---34-:R-:W-:-:S04]  /*1e080*/  @P0 MOV R0, R237 ;  /* 0x000000ed00000202 */ /* 0x018fc80000000f00 */
[----:B------:R1:W-:Y:S04]  /*1e090*/  @P0 STL [R1+0xa8], R2 ;  /* 0x0000a80201000387 */ /* 0x0003e80000100800 */
[----:B------:R1:W-:Y:S04]  /*1e0a0*/  @P0 STL [R1+0xc0], R0 ;  /* 0x0000c00001000387 */ /* 0x0003e80000100800 */
[----:B------:R-:W-:Y:S06]  /*1e0b0*/  @P0 BAR.ARV 0x4, 0x100 ;  /* 0x0104000000000b1d */ /* 0x000fec0000002000 */
[----:B------:R-:W-:Y:S05]  /*1e0c0*/  @P0 BRA `(.L_x_1998) ;  /* 0x00000fd000000947 */ /* 0x000fea0003800000 */
[----:B-1----:R-:W1:Y:S01]  /*1e0d0*/  S2R R0, SR_TID.X ;  /* 0x0000000000007919 */ /* 0x002e620000002100 */
[----:B------:R-:W-:Y:S01]  /*1e0e0*/  IMAD.MOV.U32 R8, RZ, RZ, RZ ;  /* 0x000000ffff087224 */ /* 0x000fe200078e00ff */
[----:B-12---:R-:W-:-:S04]  /*1e0f0*/  LOP3.LUT R17, R0, 0x1f, RZ, 0xc0, !PT ;  /* 0x0000001f00117812 */ /* 0x006fc800078ec0ff */
[----:B------:R-:W-:Y:S01]  /*1e100*/  ISETP.NE.AND P6, PT, R17, 0x1f, PT ;  /* 0x0000001f1100780c */ /* 0x000fe20003fc5270 */
[----:B------:R-:W-:Y:S10]  /*1e110*/  BRA.DIV ~URZ, `(.L_x_1999) ;  /* 0x000022827f007947 */ /* 0x000ff4000b800000 */
[----:B------:R1:W2:Y:S02]  /*1e120*/  SHFL.IDX PT, R14, R145, RZ, 0x1f ;  /* 0x00001fff910e7589 */ /* 0x0002a400000e0000 */
.L_x_2047:
[----:B------:R-:W-:Y:S05]  /*1e130*/  BRA.DIV ~URZ, `(.L_x_2000) ;  /* 0x000022e27f007947 */ /* 0x000fea000b800000 */
[----:B------:R3:W4:Y:S02]  /*1e140*/  SHFL.IDX PT, R9, R145, 0x1, 0x1f ;  /* 0x00201f0091097f89 */ /* 0x00072400000e0000 */
.L_x_2048:
[----:B------:R-:W-:Y:S02]  /*1e150*/  IMAD.IADD R0, R239, 0x1, R17 ;  /* 0x00000001ef007824 */ /* 0x000fe400078e0211 */
        /* <DEDUP_REMOVED lines=17> */
.L_x_2049:
        /* <DEDUP_REMOVED lines=16> */
.L_x_2050:
[----:B---3--:R-:W-:Y:S01]  /*1e370*/  IMAD R0, R0, c[0x0][0x538], RZ ;  /* 0x00014e0000007a24 */ /* 0x008fe200078e02ff */
[----:B------:R-:W-:Y:S04]  /*1e380*/  BSSY B1, `(.L_x_2003) ;  /* 0x00000c5000017945 */ /* 0x000fe80003800000 */
[----:B----4-:R-:W-:-:S04]  /*1e390*/  IADD3 R9, R0, R9, RZ ;  /* 0x0000000900097210 */ /* 0x010fc80007ffe0ff */
[----:B--2---:R-:W-:-:S13]  /*1e3a0*/  ISETP.GT.AND P0, PT, R9, R14, PT ;  /* 0x0000000e0900720c */ /* 0x004fda0003f04270 */
[----:B------:R-:W-:Y:S05]  /*1e3b0*/  @P0 BRA `(.L_x_2004) ;  /* 0x0000025000000947 */ /* 0x000fea0003800000 */
.L_x_2008:
        /* <DEDUP_REMOVED lines=8> */
[----:B-1----:R-:W-:Y:S01]  /*1e440*/  @!P0 MOV R4, 0x4 ;  /* 0x0000000400048802 */ /* 0x002fe20000000f00 */
        /* <DEDUP_REMOVED lines=8> */
.L_x_2051:
        /* <DEDUP_REMOVED lines=16> */
.L_x_2052:
[----:B--2---:R-:W-:-:S05]  /*1e5d0*/  IMAD R0, R0, c[0x0][0x538], RZ ;  /* 0x00014e0000007a24 */ /* 0x004fca00078e02ff */
[----:B------:R-:W-:-:S04]  /*1e5e0*/  IADD3 R9, R0, R9, RZ ;  /* 0x0000000900097210 */ /* 0x000fc80007ffe0ff */
[----:B------:R-:W-:-:S13]  /*1e5f0*/  ISETP.GT.AND P0, PT, R9, R14, PT ;  /* 0x0000000e0900720c */ /* 0x000fda0003f04270 */
[----:B-1----:R-:W-:Y:S05]  /*1e600*/  @!P0 BRA `(.L_x_2008) ;  /* 0xfffffdb000008947 */ /* 0x002fea000383ffff */
.L_x_2004:
[----:B------:R-:W-:-:S05]  /*1e610*/  IADD3 R15, -R0, R9, RZ ;  /* 0x00000009000f7210 */ /* 0x000fca0007ffe1ff */
[----:B------:R-:W-:-:S05]  /*1e620*/  IMAD R0, R4, c[0x0][0x538], R15 ;  /* 0x00014e0004007a24 */ /* 0x000fca00078e020f */
[----:B------:R-:W-:Y:S01]  /*1e630*/  ISETP.GT.AND P0, PT, R0, R14, PT ;  /* 0x0000000e0000720c */ /* 0x000fe20003f04270 */
[----:B------:R-:W-:-:S12]  /*1e640*/  BRA.DIV ~URZ, `(.L_x_2009) ;  /* 0x000022627f007947 */ /* 0x000fd8000b800000 */
[----:B------:R-:W-:-:S04]  /*1e650*/  VOTE.ANY R5, PT, !P0 ;  /* 0x0000000000057806 */ /* 0x000fc800040e0100 */
.L_x_2053:
[----:B------:R-:W2:Y:S02]  /*1e660*/  POPC R0, R5 ;  /* 0x0000000500007309 */ /* 0x000ea40000000000 */
[----:B--2---:R-:W-:Y:S01]  /*1e670*/  IADD3 R239, R0, R239, RZ ;  /* 0x000000ef00ef7210 */ /* 0x004fe20007ffe0ff */
[----:B------:R-:W-:Y:S05]  /*1e680*/  BRA.DIV ~URZ, `(.L_x_2010) ;  /* 0x000022727f007947 */ /* 0x000fea000b800000 */
[----:B------:R2:W3:Y:S04]  /*1e690*/  SHFL.IDX PT, R9, R7, R0, 0x1f ;  /* 0x00001f0007097589 */ /* 0x0004e800000e0000 */
[----:B------:R2:W4:Y:S02]  /*1e6a0*/  SHFL.IDX PT, R8, R8, R0, 0x1f ;  /* 0x00001f0008087589 */ /* 0x00052400000e0000 */
.L_x_2054:
[----:B------:R-:W-:Y:S01]  /*1e6b0*/  ISETP.NE.AND P0, PT, R5, RZ, PT ;  /* 0x000000ff0500720c */ /* 0x000fe20003f05270 */
[----:B------:R-:W-:-:S12]  /*1e6c0*/  BSSY B0, `(.L_x_2011) ;  /* 0x0000005000007945 */ /* 0x000fd80003800000 */
[----:B------:R-:W-:Y:S05]  /*1e6d0*/  @!P0 BRA `(.L_x_2012) ;  /* 0x0000003000008947 */ /* 0x000fea0003800000 */
[----:B--2---:R-:W-:Y:S01]  /*1e6e0*/  IADD3 R0, R0, -0x1, RZ ;  /* 0xffffffff00007810 */ /* 0x004fe20007ffe0ff */
[----:B------:R-:W-:Y:S05]  /*1e6f0*/  BRA.DIV ~URZ, `(.L_x_2013) ;  /* 0x000022f27f007947 */ /* 0x000fea000b800000 */
[----:B------:R2:W1:Y:S02]  /*1e700*/  SHFL.IDX PT, R16, R4, R0, 0x1f ;  /* 0x00001f0004107589 */ /* 0x00046400000e0000 */
.L_x_2012:
[----:B------:R-:W-:Y:S05]  /*1e710*/  BSYNC B0 ;  /* 0x0000000000007941 */ /* 0x000fea0003800000 */
.L_x_2011:
[----:B-12---:R-:W-:Y:S01]  /*1e720*/  IMAD R0, R16, c[0x0][0x538], R15 ;  /* 0x00014e0010007a24 */ /* 0x006fe200078e020f */
[----:B----4-:R-:W-:Y:S01]  /*1e730*/  ISETP.NE.AND P0, PT, R8, 0x1, PT ;  /* 0x000000010800780c */ /* 0x010fe20003f05270 */
[----:B------:R-:W-:Y:S03]  /*1e740*/  BSSY B0, `(.L_x_2014) ;  /* 0x0000080000007945 */ /* 0x000fe60003800000 */
[----:B------:R1:W-:Y:S01]  /*1e750*/  STL [R1+0xa8], R0 ;  /* 0x0000a80001007387 */ /* 0x0003e20000100800 */
[----:B------:R-:W-:-:S08]  /*1e760*/  IADD3 R7, -R0, R14, RZ ;  /* 0x0000000e00077210 */ /* 0x000fd00007ffe1ff */
[----:B------:R-:W-:Y:S05]  /*1e770*/  @!P0 BRA `(.L_x_2015) ;  /* 0x000003d000008947 */ /* 0x000fea0003800000 */
[-C--:B---3--:R-:W-:Y:S02]  /*1e780*/  IABS R4, R9.reuse ;  /* 0x0000000900047213 */ /* 0x088fe40000000000 */
[----:B------:R-:W-:Y:S02]  /*1e790*/  IABS R5, R8 ;  /* 0x0000000800057213 */ /* 0x000fe40000000000 */
[----:B------:R-:W2:Y:S01]  /*1e7a0*/  I2F.RP R2, R4 ;  /* 0x0000000400027306 */ /* 0x000ea20000209400 */
[----:B------:R-:W-:-:S07]  /*1e7b0*/  IABS R12, R9 ;  /* 0x00000009000c7213 */ /* 0x000fce0000000000 */
[----:B------:R-:W-:Y:S08]  /*1e7c0*/  I2F.RP R13, R5 ;  /* 0x00000005000d7306 */ /* 0x000ff00000209400 */
[----:B--2---:R-:W2:Y:S02]  /*1e7d0*/  MUFU.RCP R2, R2 ;  /* 0x0000000200027308 */ /* 0x004ea40000001000 */
[----:B--2---:R-:W-:-:S06]  /*1e7e0*/  IADD3 R2, R2, 0xffffffe, RZ ;  /* 0x0ffffffe02027810 */ /* 0x004fcc0007ffe0ff */
[----:B------:R-:W2:Y:S02]  /*1e7f0*/  F2I.FTZ.U32.TRUNC.NTZ R3, R2 ;  /* 0x0000000200037305 */ /* 0x000ea4000021f000 */
[----:B-12---:R-:W-:Y:S02]  /*1e800*/  IMAD.MOV R0, RZ, RZ, -R3 ;  /* 0x000000ffff007224 */ /* 0x006fe400078e0a03 */
[----:B------:R-:W-:Y:S02]  /*1e810*/  IMAD.MOV.U32 R2, RZ, RZ, RZ ;  /* 0x000000ffff027224 */ /* 0x000fe400078e00ff */
[----:B------:R-:W-:Y:S01]  /*1e820*/  IMAD.MOV.U32 R10, RZ, RZ, R0 ;  /* 0x000000ffff0a7224 */ /* 0x000fe200078e0000 */
[----:B------:R-:W-:-:S03]  /*1e830*/  IABS R0, R7 ;  /* 0x0000000700007213 */ /* 0x000fc60000000000 */
[----:B------:R-:W-:-:S04]  /*1e840*/  IMAD R10, R10, R4, RZ ;  /* 0x000000040a0a7224 */ /* 0x000fc800078e02ff */
[----:B------:R-:W-:-:S04]  /*1e850*/  IMAD.HI.U32 R10, R3, R10, R2 ;  /* 0x0000000a030a7227 */ /* 0x000fc800078e0002 */
[----:B------:R-:W-:Y:S02]  /*1e860*/  IMAD.MOV.U32 R2, RZ, RZ, R0 ;  /* 0x000000ffff027224 */ /* 0x000fe400078e0000 */
[----:B------:R-:W-:-:S05]  /*1e870*/  IMAD.MOV R0, RZ, RZ, -R12 ;  /* 0x000000ffff007224 */ /* 0x000fca00078e0a0c */
[----:B------:R-:W-:Y:S01]  /*1e880*/  MOV R3, R0 ;  /* 0x0000000000037202 */ /* 0x000fe20000000f00 */
        /* <DEDUP_REMOVED lines=42> */
[----:B------:R-:W-:Y:S01]  /*1eb30*/  IMAD R238, R3, 0x10000, R8 ;  /* 0x0001000003ee7824 */ /* 0x000fe200078e0208 */
[----:B------:R-:W-:Y:S05]  /*1eb40*/  BRA `(.L_x_2016) ;  /* 0x000003f000007947 */ /* 0x000fea0003800000 */
.L_x_2015:
[----:B------:R-:W-:-:S04]  /*1eb50*/  IMAD.MOV.U32 R4, RZ, RZ, 0x4 ;  /* 0x00000004ff047424 */ /* 0x000fc800078e00ff */
[----:B------:R-:W-:-:S06]  /*1eb60*/  IMAD.WIDE R4, R239, R4, c[0x0][0x590] ;  /* 0x00016400ef047625 */ /* 0x000fcc00078e0204 */
[----:B------:R-:W2:Y:S01]  /*1eb70*/  LDG.E R4, [R4.64] ;  /* 0x0000000c04047981 */ /* 0x000ea2000c1e1900 */
[----:B------:R-:W-:Y:S01]  /*1eb80*/  IABS R8, R7 ;  /* 0x0000000700087213 */ /* 0x000fe20000000000 */
[----:B--23--:R-:W-:-:S05]  /*1eb90*/  IMAD R10, R4, R9, RZ ;  /* 0x00000009040a7224 */ /* 0x00cfca00078e02ff */
[-C--:B------:R-:W-:Y:S02]  /*1eba0*/  IABS R5, R10.reuse ;  /* 0x0000000a00057213 */ /* 0x080fe40000000000 */
[----:B------:R-:W-:Y:S02]  /*1ebb0*/  IABS R12, R10 ;  /* 0x0000000a000c7213 */ /* 0x000fe40000000000 */
[----:B------:R-:W2:Y:S08]  /*1ebc0*/  I2F.RP R2, R5 ;  /* 0x0000000500027306 */ /* 0x000eb00000209400 */
[----:B--2---:R-:W2:Y:S02]  /*1ebd0*/  MUFU.RCP R2, R2 ;  /* 0x0000000200027308 */ /* 0x004ea40000001000 */
[----:B--2---:R-:W-:-:S06]  /*1ebe0*/  IADD3 R2, R2, 0xffffffe, RZ ;  /* 0x0ffffffe02027810 */ /* 0x004fcc0007ffe0ff */
[----:B------:R-:W2:Y:S02]  /*1ebf0*/  F2I.FTZ.U32.TRUNC.NTZ R3, R2 ;  /* 0x0000000200037305 */ /* 0x000ea4000021f000 */
[----:B-12---:R-:W-:Y:S02]  /*1ec00*/  IMAD.MOV R0, RZ, RZ, -R3 ;  /* 0x000000ffff007224 */ /* 0x006fe400078e0a03 */
[----:B------:R-:W-:Y:S02]  /*1ec10*/  IMAD.MOV.U32 R2, RZ, RZ, RZ ;  /* 0x000000ffff027224 */ /* 0x000fe400078e00ff */
[----:B------:R-:W-:-:S04]  /*1ec20*/  IMAD R0, R0, R5, RZ ;  /* 0x0000000500007224 */ /* 0x000fc800078e02ff */
        /* <DEDUP_REMOVED lines=12> */
[----:B------:R-:W-:-:S04]  /*1ecf0*/  IMAD.MOV.U32 R2, RZ, RZ, R0 ;  /* 0x000000ffff027224 */ /* 0x000fc800078e0000 */
[----:B------:R-:W-:Y:S01]  /*1ed00*/  @!P1 IMAD.MOV R2, RZ, RZ, -R2 ;  /* 0x000000ffff029224 */ /* 0x000fe200078e0a02 */
[----:B------:R-:W-:-:S05]  /*1ed10*/  @!P0 LOP3.LUT R2, RZ, R10, RZ, 0x33, !PT ;  /* 0x0000000aff028212 */ /* 0x000fca00078e33ff */
[----:B------:R-:W-:Y:S02]  /*1ed20*/  IMAD R12, R4, R2, RZ ;  /* 0x00000002040c7224 */ /* 0x000fe400078e02ff */
[----:B------:R-:W-:-:S03]  /*1ed30*/  IMAD.MOV R2, RZ, RZ, -R2 ;  /* 0x000000ffff027224 */ /* 0x000fc600078e0a02 */
[----:B------:R-:W-:Y:S01]  /*1ed40*/  IADD3 R0, -R12, c[0x0][0x538], RZ ;  /* 0x00014e000c007a10 */ /* 0x000fe20007ffe1ff */
[----:B------:R-:W-:Y:S02]  /*1ed50*/  IMAD R7, R10, R2, R7 ;  /* 0x000000020a077224 */ /* 0x000fe400078e0207 */
[----:B------:R-:W-:Y:S01]  /*1ed60*/  IMAD.MOV.U32 R2, RZ, RZ, RZ ;  /* 0x000000ffff027224 */ /* 0x000fe200078e00ff */
[----:B------:R-:W-:-:S04]  /*1ed70*/  IMNMX R0, R4, R0, PT ;  /* 0x0000000004007217 */ /* 0x000fc80003800200 */
[-C--:B------:R-:W-:Y:S02]  /*1ed80*/  IABS R4, R0.reuse ;  /* 0x0000000000047213 */ /* 0x080fe40000000000 */
[----:B------:R-:W-:Y:S02]  /*1ed90*/  IABS R10, R0 ;  /* 0x00000000000a7213 */ /* 0x000fe40000000000 */
[----:B------:R-:W1:Y:S08]  /*1eda0*/  I2F.RP R3, R4 ;  /* 0x0000000400037306 */ /* 0x000e700000209400 */
[----:B-1----:R-:W1:Y:S02]  /*1edb0*/  MUFU.RCP R3, R3 ;  /* 0x0000000300037308 */ /* 0x002e640000001000 */
[----:B-1----:R-:W-:-:S06]  /*1edc0*/  IADD3 R3, R3, 0xffffffe, RZ ;  /* 0x0ffffffe03037810 */ /* 0x002fcc0007ffe0ff */
[----:B------:R-:W1:Y:S02]  /*1edd0*/  F2I.FTZ.U32.TRUNC.NTZ R3, R3 ;  /* 0x0000000300037305 */ /* 0x000e64000021f000 */
[----:B-1----:R-:W-:-:S05]  /*1ede0*/  IADD3 R5, RZ, -R3, RZ ;  /* 0x80000003ff057210 */ /* 0x002fca0007ffe0ff */
[----:B------:R-:W-:Y:S01]  /*1edf0*/  IMAD.MOV.U32 R8, RZ, RZ, R5 ;  /* 0x000000ffff087224 */ /* 0x000fe200078e0005 */
[----:B------:R-:W-:-:S03]  /*1ee00*/  IABS R5, R7 ;  /* 0x0000000700057213 */ /* 0x000fc60000000000 */
[----:B------:R-:W-:-:S04]  /*1ee10*/  IMAD R8, R8, R4, RZ ;  /* 0x0000000408087224 */ /* 0x000fc800078e02ff */
        /* <DEDUP_REMOVED lines=18> */
.L_x_2016:
[----:B------:R-:W-:Y:S05]  /*1ef40*/  BSYNC B0 ;  /* 0x0000000000007941 */ /* 0x000fea0003800000 */
.L_x_2014:
[----:B------:R-:W-:-:S04]  /*1ef50*/  LOP3.LUT R2, RZ, R2, RZ, 0x33, !PT ;  /* 0x00000002ff027212 */ /* 0x000fc800078e33ff */
[----:B------:R-:W-:-:S05]  /*1ef60*/  IADD3 R0, R2, R9, RZ ;  /* 0x0000000902007210 */ /* 0x000fca0007ffe0ff */
[----:B------:R1:W-:Y:S01]  /*1ef70*/  STL [R1+0xc0], R0 ;  /* 0x0000c00001007387 */ /* 0x0003e20000100800 */
[----:B------:R-:W-:Y:S05]  /*1ef80*/  BRA `(.L_x_2017) ;  /* 0x0000004000007947 */ /* 0x000fea0003800000 */
.L_x_2005:
[----:B------:R2:W-:Y:S01]  /*1ef90*/  STL [R1+0xa8], R14 ;  /* 0x0000a80e01007387 */ /* 0x0005e20000100800 */
[----:B------:R-:W-:Y:S02]  /*1efa0*/  MOV R238, RZ ;  /* 0x000000ff00ee7202 */ /* 0x000fe40000000f00 */
[----:B------:R-:W-:Y:S01]  /*1efb0*/  MOV R239, c[0x0][0x53c] ;  /* 0x00014f0000ef7a02 */ /* 0x000fe20000000f00 */
[----:B------:R2:W-:Y:S04]  /*1efc0*/  STL [R1+0xc0], RZ ;  /* 0x0000c0ff01007387 */ /* 0x0005e80000100800 */
.L_x_2017:
[----:B------:R-:W-:Y:S05]  /*1efd0*/  BSYNC B1 ;  /* 0x0000000000017941 */ /* 0x000fea0003800000 */
.L_x_2003:
[----:B------:R-:W3:Y:S04]  /*1efe0*/  LDL R2, [R1+0xa8] ;  /* 0x0000a80001027983 */ /* 0x000ee80000100800 */
[----:B-1----:R-:W4:Y:S01]  /*1eff0*/  LDL R0, [R1+0xc0] ;  /* 0x0000c00001007983 */ /* 0x002f220000100800 */
[----:B------:R-:W-:Y:S03]  /*1f000*/  WARPSYNC 0xffffffff ;  /* 0xffffffff00007948 */ /* 0x000fe60003800000 */
[----:B------:R-:W-:Y:S01]  /*1f010*/  BAR.SYNC.DEFER_BLOCKING 0x4, 0x100 ;  /* 0x0104000000007b1d */ /* 0x000fe20000010000 */
[----:B------:R-:W-:Y:S01]  /*1f020*/  ISETP.NE.AND P0, PT, R17, RZ, PT ;  /* 0x000000ff1100720c */ /* 0x000fe20003f05270 */
[----:B--2---:R-:W-:Y:S01]  /*1f030*/  IMAD.MOV.U32 R14, RZ, RZ, R238 ;  /* 0x000000ffff0e7224 */ /* 0x004fe200078e00ee */
[----:B------:R-:W-:-:S11]  /*1f040*/  MOV R15, R239 ;  /* 0x000000ef000f7202 */ /* 0x000fd60000000f00 */
[----:B---3--:R-:W-:Y:S01]  /*1f050*/  @!P0 IMAD.MOV.U32 R236, RZ, RZ, R2 ;  /* 0x000000ffffec8224 */ /* 0x008fe200078e0002 */
[----:B----4-:R-:W-:-:S03]  /*1f060*/  MOV R13, R0 ;  /* 0x00000000000d7202 */ /* 0x010fc60000000f00 */
[----:B------:R-:W-:-:S05]  /*1f070*/  IMAD.MOV.U32 R12, RZ, RZ, R236 ;  /* 0x000000ffff0c7224 */ /* 0x000fca00078e00ec */
[----:B------:R1:W-:Y:S04]  /*1f080*/  @!P0 STS.128 [0x20080], R12 ;  /* 0x0200800cff008388 */ /* 0x0003e80000000c00 */
[----:B------:R-:W-:Y:S06]  /*1f090*/  BAR.ARV 0x5, 0x100 ;  /* 0x0144000000007b1d */ /* 0x000fec0000002000 */
.L_x_1998:
[----:B------:R-:W-:-:S13]  /*1f0a0*/  ISETP.GE.AND P0, PT, R239, c[0x0][0x53c], PT ;  /* 0x00014f00ef007a0c */ /* 0x000fda0003f06270 */
[----:B-12---:R-:W-:Y:S01]  /*1f0b0*/  @P0 CALL.REL.NOINC `(.L_x_2018) ;  /* 0x0000001000000944 */ /* 0x006fe20003c00000 */
[----:B------:R-:W-:Y:S05]  /*1f0c0*/  BRA `(.L_x_2019) ;  /* 0xfffe310000007947 */ /* 0x000fea000383ffff */
.L_x_2018:
[----:B------:R-:W-:Y:S05]  /*1f0d0*/  EXIT ;  /* 0x000000000000794d */ /* 0x000fea0003800000 */
.L_x_1816:
[----:B------:R-:W-:Y:S01]  /*1f0e0*/  IMAD.MOV.U32 R0, RZ, RZ, R5 ;  /* 0x000000ffff007224 */ /* 0x000fe200078e0005 */
[----:B------:R-:W-:Y:S02]  /*1f0f0*/  MOV R3, 0x1 ;  /* 0x0000000100037802 */ /* 0x000fe40000000f00 */
[----:B------:R-:W-:Y:S02]  /*1f100*/  MOV R2, 0x1f120 ;  /* 0x0001f12000027802 */ /* 0x000fe40000000f00 */
[----:B------:R-:W-:Y:S05]  /*1f110*/  CALL.REL.NOINC `($__internal_40_$__cuda_sm70_shflsync_up_p) ;  /* 0x0000c17000007944 */ /* 0x000fea0003c00000 */
[----:B------:R-:W-:Y:S01]  /*1f120*/  MOV R0, R4 ;  /* 0x0000000400007202 */ /* 0x000fe20000000f00 */
[----:B------:R-:W-:Y:S05]  /*1f130*/  BRA `(.L_x_2020) ;  /* 0xfffe139000007947 */ /* 0x000fea000383ffff */
.L_x_1817:
[----:B------:R-:W-:Y:S01]  /*1f140*/  IMAD.MOV.U32 R0, RZ, RZ, R5 ;  /* 0x000000ffff007224 */ /* 0x000fe200078e0005 */
[----:B------:R-:W-:Y:S02]  /*1f150*/  MOV R3, 0x2 ;  /* 0x0000000200037802 */ /* 0x000fe40000000f00 */
[----:B------:R-:W-:Y:S02]  /*1f160*/  MOV R2, 0x1f180 ;  /* 0x0001f18000027802 */ /* 0x000fe40000000f00 */
[----:B------:R-:W-:Y:S05]  /*1f170*/  CALL.REL.NOINC `($__internal_40_$__cuda_sm70_shflsync_up_p) ;  /* 0x0000c11000007944 */ /* 0x000fea0003c00000 */
[----:B------:R-:W-:Y:S01]  /*1f180*/  SEL R4, R4, RZ, P4 ;  /* 0x000000ff04047207 */ /* 0x000fe20002000000 */
[----:B------:R-:W-:Y:S01]  /*1f190*/  IMAD.MOV.U32 R3, RZ, RZ, 0x4 ;  /* 0x00000004ff037424 */ /* 0x000fe200078e00ff */
[----:B------:R-:W-:-:S03]  /*1f1a0*/  MOV R2, 0x1f1d0 ;  /* 0x0001f1d000027802 */ /* 0x000fc60000000f00 */
[----:B------:R-:W-:Y:S02]  /*1f1b0*/  IMAD.IADD R0, R5, 0x1, R4 ;  /* 0x0000000105007824 */ /* 0x000fe400078e0204 */
        /* <DEDUP_REMOVED lines=13> */
[----:B------:R-:W-:Y:S02]  /*1f290*/  MOV R10, 0x1f ;  /* 0x0000001f000a7802 */ /* 0x000fe40000000f00 */
[----:B------:R-:W-:Y:S01]  /*1f2a0*/  MOV R172, 0xffffffff ;  /* 0xffffffff00ac7802 */ /* 0x000fe20000000f00 */
[----:B------:R-:W-:Y:S01]  /*1f2b0*/  IMAD.IADD R4, R0, 0x1, R4 ;  /* 0x0000000100047824 */ /* 0x000fe200078e0204 */
[----:B------:R-:W-:-:S03]  /*1f2c0*/  MOV R2, 0x1f2f0 ;  /* 0x0001f2f000027802 */ /* 0x000fc60000000f00 */
[----:B------:R-:W-:Y:S02]  /*1f2d0*/  IMAD.MOV.U32 R12, RZ, RZ, R4 ;  /* 0x000000ffff0c7224 */ /* 0x000fe400078e0004 */
[----:B------:R-:W-:Y:S05]  /*1f2e0*/  CALL.REL.NOINC `($__internal_39_$__cuda_sm70_shflsync_idx_p) ;  /* 0x0000bf6000007944 */ /* 0x000fea0003c00000 */
[----:B------:R-:W-:Y:S01]  /*1f2f0*/  MOV R0, R13 ;  /* 0x0000000d00007202 */ /* 0x000fe20000000f00 */
[----:B------:R-:W-:Y:S05]  /*1f300*/  BRA `(.L_x_2021) ;  /* 0xfffe12c000007947 */ /* 0x000fea000383ffff */
.L_x_1819:
[----:B------:R-:W-:Y:S02]  /*1f310*/  SEL R0, RZ, 0x1, P0 ;  /* 0x00000001ff007807 */ /* 0x000fe40000000000 */
[----:B------:R-:W-:Y:S02]  /*1f320*/  MOV R2, 0x1f340 ;  /* 0x0001f34000027802 */ /* 0x000fe40000000f00 */
[----:B------:R-:W-:Y:S05]  /*1f330*/  CALL.REL.NOINC `($__internal_41_$__cuda_sm70_votesync_ballot) ;  /* 0x0000bfb000007944 */ /* 0x000fea0003c00000 */
[----:B------:R-:W-:Y:S01]  /*1f340*/  MOV R5, R0 ;  /* 0x0000000000057202 */ /* 0x000fe20000000f00 */
[----:B------:R-:W-:Y:S05]  /*1f350*/  BRA `(.L_x_2022) ;  /* 0xfffe130000007947 */ /* 0x000fea000383ffff */
.L_x_1820:
[----:B------:R-:W-:Y:S01]  /*1f360*/  IMAD.MOV.U32 R12, RZ, RZ, R9 ;  /* 0x000000ffff0c7224 */ /* 0x000fe200078e0009 */
[----:B------:R-:W-:Y:S01]  /*1f370*/  MOV R3, 0x1f ;  /* 0x0000001f00037802 */ /* 0x000fe20000000f00 */
[----:B------:R-:W-:Y:S01]  /*1f380*/  IMAD.MOV.U32 R172, RZ, RZ, -0x1 ;  /* 0xffffffffffac7424 */ /* 0x000fe200078e00ff */
[----:B------:R-:W-:Y:S02]  /*1f390*/  MOV R2, 0x1f3b0 ;  /* 0x0001f3b000027802 */ /* 0x000fe40000000f00 */
[----:B------:R-:W-:Y:S05]  /*1f3a0*/  CALL.REL.NOINC `($__internal_39_$__cuda_sm70_shflsync_idx_p) ;  /* 0x0000bea000007944 */ /* 0x000fea0003c00000 */
[----:B------:R-:W-:Y:S01]  /*1f3b0*/  IMAD.MOV.U32 R14, RZ, RZ, R13 ;  /* 0x000000ffff0e7224 */ /* 0x000fe200078e000d */
[----:B------:R-:W-:Y:S01]  /*1f3c0*/  MOV R12, R8 ;  /* 0x00000008000c7202 */ /* 0x000fe20000000f00 */
[----:B------:R-:W-:Y:S01]  /*1f3d0*/  IMAD.MOV.U32 R0, RZ, RZ, RZ ;  /* 0x000000ffff007224 */ /* 0x000fe200078e00ff */
[----:B------:R-:W-:Y:S01]  /*1f3e0*/  MOV R3, 0x1f ;  /* 0x0000001f00037802 */ /* 0x000fe20000000f00 */
[----:B------:R-:W-:Y:S01]  /*1f3f0*/  IMAD.MOV.U32 R172, RZ, RZ, -0x1 ;  /* 0xffffffffffac7424 */ /* 0x000fe200078e00ff */
[----:B------:R-:W-:-:S02]  /*1f400*/  MOV R2, 0x1f420 ;  /* 0x0001f42000027802 */ /* 0x000fc40000000f00 */
[----:B------:R-:W-:Y:S05]  /*1f410*/  CALL.REL.NOINC `($__internal_39_$__cuda_sm70_shflsync_idx_p) ;  /* 0x0000be3000007944 */ /* 0x000fea0003c00000 */
[----:B------:R-:W-:Y:S01]  /*1f420*/  MOV R9, R13 ;  /* 0x0000000d00097202 */ /* 0x000fe20000000f00 */
[----:B------:R-:W-:Y:S05]  /*1f430*/  BRA `(.L_x_2023) ;  /* 0xfffe128000007947 */ /* 0x000fea000383ffff */
.L_x_1823:
[----:B------:R-:W-:Y:S01]  /*1f440*/  IMAD.MOV.U32 R12, RZ, RZ, R4 ;  /* 0x000000ffff0c7224 */ /* 0x000fe200078e0004 */
[----:B------:R-:W-:Y:S01]  /*1f450*/  MOV R3, 0x1f ;  /* 0x0000001f00037802 */ /* 0x000fe20000000f00 */
[----:B------:R-:W-:Y:S01]  /*1f460*/  IMAD.MOV.U32 R172, RZ, RZ, -0x1 ;  /* 0xffffffffffac7424 */ /* 0x000fe200078e00ff */
[----:B------:R-:W-:-:S02]  /*1f470*/  MOV R2, 0x1f490 ;  /* 0x0001f49000027802 */ /* 0x000fc40000000f00 */
[----:B--23--:R-:W-:Y:S05]  /*1f480*/  CALL.REL.NOINC `($__internal_39_$__cuda_sm70_shflsync_idx_p) ;  /* 0x0000bdc000007944 */ /* 0x00cfea0003c00000 */
[----:B------:R-:W-:Y:S01]  /*1f490*/  MOV R0, R13 ;  /* 0x0000000d00007202 */ /* 0x000fe20000000f00 */
[----:B------:R-:W-:Y:S05]  /*1f4a0*/  BRA `(.L_x_1822) ;  /* 0xfffe127000007947 */ /* 0x000fea000383ffff */
.L_x_1894:
[----:B-1----:R-:W-:Y:S01]  /*1f4b0*/  IMAD.MOV.U32 R12, RZ, RZ, R17 ;  /* 0x000000ffff0c7224 */ /* 0x002fe200078e0011 */
[----:B------:R-:W-:Y:S01]  /*1f4c0*/  MOV R3, 0x181f ;  /* 0x0000181f00037802 */ /* 0x000fe20000000f00 */
[----:B------:R-:W-:Y:S01]  /*1f4d0*/  IMAD.MOV.U32 R10, RZ, RZ, RZ ;  /* 0x000000ffff0a7224 */ /* 0x000fe200078e00ff */
[----:B------:R-:W-:-:S02]  /*1f4e0*/  MOV R172, 0xffffffff ;  /* 0xffffffff00ac7802 */ /* 0x000fc40000000f00 */
[----:B------:R-:W-:Y:S02]  /*1f4f0*/  MOV R2, 0x1f510 ;  /* 0x0001f51000027802 */ /* 0x000fe40000000f00 */
[----:B------:R-:W-:Y:S05]  /*1f500*/  CALL.REL.NOINC `($__internal_39_$__cuda_sm70_shflsync_idx_p) ;  /* 0x0000bd4000007944 */ /* 0x000fea0003c00000 */
[----:B------:R-:W-:Y:S01]  /*1f510*/  MOV R4, R13 ;  /* 0x0000000d00047202 */ /* 0x000fe20000000f00 */
[----:B------:R-:W-:Y:S05]  /*1f520*/  BRA `(.L_x_2024) ;  /* 0xfffeb61000007947 */ /* 0x000fea000383ffff */
.L_x_1895:
[----:B------:R-:W-:Y:S01]  /*1f530*/  IMAD.MOV.U32 R12, RZ, RZ, R20 ;  /* 0x000000ffff0c7224 */ /* 0x000fe200078e0014 */
[----:B------:R-:W-:Y:S01]  /*1f540*/  MOV R3, 0x181f ;  /* 0x0000181f00037802 */ /* 0x000fe20000000f00 */
[----:B------:R-:W-:Y:S01]  /*1f550*/  IMAD.MOV.U32 R10, RZ, RZ, RZ ;  /* 0x000000ffff0a7224 */ /* 0x000fe200078e00ff */
[----:B------:R-:W-:Y:S02]  /*1f560*/  MOV R172, 0xffffffff ;  /* 0xffffffff00ac7802 */ /* 0x000fe40000000f00 */
[----:B------:R-:W-:Y:S02]  /*1f570*/  MOV R2, 0x1f590 ;  /* 0x0001f59000027802 */ /* 0x000fe40000000f00 */
[----:B-12---:R-:W-:Y:S05]  /*1f580*/  CALL.REL.NOINC `($__internal_39_$__cuda_sm70_shflsync_idx_p) ;  /* 0x0000bcc000007944 */ /* 0x006fea0003c00000 */
[----:B------:R-:W-:Y:S01]  /*1f590*/  MOV R0, R13 ;  /* 0x0000000d00007202 */ /* 0x000fe20000000f00 */
[----:B------:R-:W-:Y:S05]  /*1f5a0*/  BRA `(.L_x_2025) ;  /* 0xfffeb5b000007947 */ /* 0x000fea000383ffff */
.L_x_1898:
[----:B--2---:R-:W-:Y:S01]  /*1f5b0*/  IMAD.MOV.U32 R12, RZ, RZ, R17 ;  /* 0x000000ffff0c7224 */ /* 0x004fe200078e0011 */
[----:B------:R-:W-:Y:S01]  /*1f5c0*/  MOV R3, 0x181f ;  /* 0x0000181f00037802 */ /* 0x000fe20000000f00 */
[----:B------:R-:W-:Y:S01]  /*1f5d0*/  IMAD.MOV.U32 R10, RZ, RZ, 0x1 ;  /* 0x00000001ff0a7424 */ /* 0x000fe200078e00ff */
[----:B------:R-:W-:-:S02]  /*1f5e0*/  MOV R172, 0xffffffff ;  /* 0xffffffff00ac7802 */ /* 0x000fc40000000f00 */
[----:B------:R-:W-:Y:S02]  /*1f5f0*/  MOV R2, 0x1f610 ;  /* 0x0001f61000027802 */ /* 0x000fe40000000f00 */
[----:B-1-34-:R-:W-:Y:S05]  /*1f600*/  CALL.REL.NOINC `($__internal_39_$__cuda_sm70_shflsync_idx_p) ;  /* 0x0000bc4000007944 */ /* 0x01afea0003c00000 */
[----:B------:R-:W-:Y:S01]  /*1f610*/  IMAD.MOV.U32 R4, RZ, RZ, R13 ;  /* 0x000000ffff047224 */ /* 0x000fe200078e000d */
[----:B------:R-:W-:Y:S01]  /*1f620*/  MOV R12, R20 ;  /* 0x00000014000c7202 */ /* 0x000fe20000000f00 */
[----:B------:R-:W-:Y:S01]  /*1f630*/  IMAD.MOV.U32 R10, RZ, RZ, 0x1 ;  /* 0x00000001ff0a7424 */ /* 0x000fe200078e00ff */
[----:B------:R-:W-:Y:S01]  /*1f640*/  MOV R3, 0x181f ;  /* 0x0000181f00037802 */ /* 0x000fe20000000f00 */
[----:B------:R-:W-:Y:S01]  /*1f650*/  IMAD.MOV.U32 R172, RZ, RZ, -0x1 ;  /* 0xffffffffffac7424 */ /* 0x000fe200078e00ff */
[----:B------:R-:W-:Y:S02]  /*1f660*/  MOV R2, 0x1f680 ;  /* 0x0001f68000027802 */ /* 0x000fe40000000f00 */
[----:B------:R-:W-:Y:S05]  /*1f670*/  CALL.REL.NOINC `($__internal_39_$__cuda_sm70_shflsync_idx_p) ;  /* 0x0000bbd000007944 */ /* 0x000fea0003c00000 */
[----:B------:R-:W-:Y:S01]  /*1f680*/  MOV R0, R13 ;  /* 0x0000000d00007202 */ /* 0x000fe20000000f00 */
[----:B------:R-:W-:Y:S05]  /*1f690*/  BRA `(.L_x_2026) ;  /* 0xfffeb66000007947 */ /* 0x000fea000383ffff */
.L_x_1901:
[----:B-1----:R-:W-:Y:S01]  /*1f6a0*/  IMAD.MOV.U32 R12, RZ, RZ, R17 ;  /* 0x000000ffff0c7224 */ /* 0x002fe200078e0011 */
[----:B------:R-:W-:Y:S01]  /*1f6b0*/  MOV R3, 0x181f ;  /* 0x0000181f00037802 */ /* 0x000fe20000000f00 */
[----:B------:R-:W-:Y:S01]  /*1f6c0*/  IMAD.MOV.U32 R10, RZ, RZ, 0x2 ;  /* 0x00000002ff0a7424 */ /* 0x000fe200078e00ff */
[----:B------:R-:W-:Y:S02]  /*1f6d0*/  MOV R172, 0xffffffff ;  /* 0xffffffff00ac7802 */ /* 0x000fe40000000f00 */
[----:B------:R-:W-:-:S02]  /*1f6e0*/  MOV R2, 0x1f700 ;  /* 0x0001f70000027802 */ /* 0x000fc40000000f00 */
[----:B--234-:R-:W-:Y:S05]  /*1f6f0*/  CALL.REL.NOINC `($__internal_39_$__cuda_sm70_shflsync_idx_p) ;  /* 0x0000bb5000007944 */ /* 0x01cfea0003c00000 */
[----:B------:R-:W-:Y:S01]  /*1f700*/  MOV R4, R13 ;  /* 0x0000000d00047202 */ /* 0x000fe20000000f00 */
[----:B------:R-:W-:Y:S05]  /*1f710*/  BRA `(.L_x_2027) ;  /* 0xfffeb77000007947 */ /* 0x000fea000383ffff */
.L_x_1902:
[----:B------:R-:W-:Y:S01]  /*1f720*/  IMAD.MOV.U32 R12, RZ, RZ, R20 ;  /* 0x000000ffff0c7224 */ /* 0x000fe200078e0014 */
[----:B------:R-:W-:Y:S01]  /*1f730*/  MOV R3, 0x181f ;  /* 0x0000181f00037802 */ /* 0x000fe20000000f00 */
[----:B------:R-:W-:Y:S01]  /*1f740*/  IMAD.MOV.U32 R10, RZ, RZ, 0x2 ;  /* 0x00000002ff0a7424 */ /* 0x000fe200078e00ff */
[----:B------:R-:W-:-:S02]  /*1f750*/  MOV R172, 0xffffffff ;  /* 0xffffffff00ac7802 */ /* 0x000fc40000000f00 */
[----:B------:R-:W-:Y:S02]  /*1f760*/  MOV R2, 0x1f780 ;  /* 0x0001f78000027802 */ /* 0x000fe40000000f00 */
[----:B-1234-:R-:W-:Y:S05]  /*1f770*/  CALL.REL.NOINC `($__internal_39_$__cuda_sm70_shflsync_idx_p) ;  /* 0x0000bad000007944 */ /* 0x01efea0003c00000 */
[----:B------:R-:W-:Y:S01]  /*1f780*/  MOV R0, R13 ;  /* 0x0000000d00007202 */ /* 0x000fe20000000f00 */
[----:B------:R-:W-:Y:S05]  /*1f790*/  BRA `(.L_x_2028) ;  /* 0xfffeb71000007947 */ /* 0x000fea000383ffff */
.L_x_1905:
[----:B-1----:R-:W-:Y:S01]  /*1f7a0*/  IMAD.MOV.U32 R12, RZ, RZ, R17 ;  /* 0x000000ffff0c7224 */ /* 0x002fe200078e0011 */
[----:B------:R-:W-:Y:S01]  /*1f7b0*/  MOV R3, 0x181f ;  /* 0x0000181f00037802 */ /* 0x000fe20000000f00 */
[----:B------:R-:W-:Y:S01]  /*1f7c0*/  IMAD.MOV.U32 R10, RZ, RZ, 0x3 ;  /* 0x00000003ff0a7424 */ /* 0x000fe200078e00ff */
[----:B------:R-:W-:Y:S02]  /*1f7d0*/  MOV R172, 0xffffffff ;  /* 0xffffffff00ac7802 */ /* 0x000fe40000000f00 */
[----:B------:R-:W-:Y:S02]  /*1f7e0*/  MOV R2, 0x1f800 ;  /* 0x0001f80000027802 */ /* 0x000fe40000000f00 */
[----:B--234-:R-:W-:Y:S05]  /*1f7f0*/  CALL.REL.NOINC `($__internal_39_$__cuda_sm70_shflsync_idx_p) ;  /* 0x0000ba5000007944 */ /* 0x01cfea0003c00000 */
[----:B------:R-:W-:Y:S01]  /*1f800*/  IMAD.MOV.U32 R4, RZ, RZ, R13 ;  /* 0x000000ffff047224 */ /* 0x000fe200078e000d */
[----:B------:R-:W-:Y:S01]  /*1f810*/  MOV R12, R20 ;  /* 0x00000014000c7202 */ /* 0x000fe20000000f00 */
[----:B------:R-:W-:Y:S01]  /*1f820*/  IMAD.MOV.U32 R10, RZ, RZ, 0x3 ;  /* 0x00000003ff0a7424 */ /* 0x000fe200078e00ff */
[----:B------:R-:W-:Y:S01]  /*1f830*/  MOV R3, 0x181f ;  /* 0x0000181f00037802 */ /* 0x000fe20000000f00 */
[----:B------:R-:W-:Y:S01]  /*1f840*/  IMAD.MOV.U32 R172, RZ, RZ, -0x1 ;  /* 0xffffffffffac7424 */ /* 0x000fe200078e00ff */
[----:B------:R-:W-:-:S02]  /*1f850*/  MOV R2, 0x1f870 ;  /* 0x0001f87000027802 */ /* 0x000fc40000000f00 */
[----:B------:R-:W-:Y:S05]  /*1f860*/  CALL.REL.NOINC `($__internal_39_$__cuda_sm70_shflsync_idx_p) ;  /* 0x0000b9e000007944 */ /* 0x000fea0003c00000 */
[----:B------:R-:W-:Y:S01]  /*1f870*/  MOV R0, R13 ;  /* 0x0000000d00007202 */ /* 0x000fe20000000f00 */
[----:B------:R-:W-:Y:S05]  /*1f880*/  BRA `(.L_x_2029) ;  /* 0xfffeb7c000007947 */ /* 0x000fea000383ffff */
.L_x_1957:
[----:B------:R-:W-:Y:S01]  /*1f890*/  IMAD.MOV.U32 R2, RZ, RZ, R229 ;  /* 0x000000ffff027224 */ /* 0x000fe200078e00e5 */
[----:B------:R-:W-:-:S02]  /*1f8a0*/  MOV R4, 0x2 ;  /* 0x0000000200047802 */ /* 0x000fc40000000f00 */
[----:B------:R-:W-:Y:S02]  /*1f8b0*/  MOV R3, 0x1f8d0 ;  /* 0x0001f8d000037802 */ /* 0x000fe40000000f00 */
[----:B------:R-:W-:Y:S05]  /*1f8c0*/  CALL.REL.NOINC `($__internal_38_$__cuda_sm70_shflsync_bfly_p) ;  /* 0x0000b93000007944 */ /* 0x000fea0003c00000 */
[----:B------:R-:W-:Y:S01]  /*1f8d0*/  MOV R0, R4 ;  /* 0x0000000400007202 */ /* 0x000fe20000000f00 */
[----:B------:R-:W-:Y:S05]  /*1f8e0*/  BRA `(.L_x_2030) ;  /* 0xffff98f000007947 */ /* 0x000fea000383ffff */
.L_x_1958:
[----:B------:R-:W-:Y:S01]  /*1f8f0*/  IMAD.MOV.U32 R2, RZ, RZ, R0 ;  /* 0x000000ffff027224 */ /* 0x000fe200078e0000 */
[----:B------:R-:W-:Y:S02]  /*1f900*/  MOV R4, 0x1 ;  /* 0x0000000100047802 */ /* 0x000fe40000000f00 */
[----:B------:R-:W-:Y:S02]  /*1f910*/  MOV R3, 0x1f930 ;  /* 0x0001f93000037802 */ /* 0x000fe40000000f00 */
[----:B-1----:R-:W-:Y:S05]  /*1f920*/  CALL.REL.NOINC `($__internal_38_$__cuda_sm70_shflsync_bfly_p) ;  /* 0x0000b8d000007944 */ /* 0x002fea0003c00000 */
[----:B------:R-:W-:Y:S01]  /*1f930*/  FADD.FTZ R0, R0, R4 ;  /* 0x0000000400007221 */ /* 0x000fe20000010000 */
[----:B------:R-:W-:Y:S02]  /*1f940*/  MOV R2, R230 ;  /* 0x000000e600027202 */ /* 0x000fe40000000f00 */
[----:B------:R-:W-:Y:S02]  /*1f950*/  MOV R4, 0x2 ;  /* 0x0000000200047802 */ /* 0x000fe40000000f00 */
[----:B------:R-:W-:Y:S02]  /*1f960*/  MOV R3, 0x1f980 ;  /* 0x0001f98000037802 */ /* 0x000fe40000000f00 */
[----:B------:R-:W-:Y:S05]  /*1f970*/  CALL.REL.NOINC `($__internal_38_$__cuda_sm70_shflsync_bfly_p) ;  /* 0x0000b88000007944 */ /* 0x000fea0003c00000 */
[----:B------:R-:W-:Y:S01]  /*1f980*/  FADD.FTZ R230, R230, R4 ;  /* 0x00000004e6e67221 */ /* 0x000fe20000010000 */
[----:B------:R-:W-:-:S02]  /*1f990*/  MOV R4, 0x1 ;  /* 0x0000000100047802 */ /* 0x000fc40000000f00 */
[----:B------:R-:W-:Y:S02]  /*1f9a0*/  MOV R3, 0x1f9d0 ;  /* 0x0001f9d000037802 */ /* 0x000fe40000000f00 */
[----:B------:R-:W-:Y:S02]  /*1f9b0*/  MOV R2, R230 ;  /* 0x000000e600027202 */ /* 0x000fe40000000f00 */
[----:B------:R-:W-:Y:S05]  /*1f9c0*/  CALL.REL.NOINC `($__internal_38_$__cuda_sm70_shflsync_bfly_p) ;  /* 0x0000b83000007944 */ /* 0x000fea0003c00000 */
[----:B------:R-:W-:Y:S01]  /*1f9d0*/  MOV R3, R4 ;  /* 0x0000000400037202 */ /* 0x000fe20000000f00 */
[----:B------:R-:W-:Y:S05]  /*1f9e0*/  BRA `(.L_x_2031) ;  /* 0xffff986000007947 */ /* 0x000fea000383ffff */
.L_x_1965:
[----:B--234-:R-:W-:Y:S01]  /*1f9f0*/  IMAD.MOV.U32 R12, RZ, RZ, R15 ;  /* 0x000000ffff0c7224 */ /* 0x01cfe200078e000f */
[----:B------:R-:W-:Y:S01]  /*1fa00*/  MOV R3, 0x181f ;  /* 0x0000181f00037802 */ /* 0x000fe20000000f00 */
[----:B------:R-:W-:Y:S01]  /*1fa10*/  IMAD.MOV.U32 R10, RZ, RZ, RZ ;  /* 0x000000ffff0a7224 */ /* 0x000fe200078e00ff */
[----:B------:R-:W-:Y:S02]  /*1fa20*/  MOV R172, 0xffffffff ;  /* 0xffffffff00ac7802 */ /* 0x000fe40000000f00 */
[----:B------:R-:W-:Y:S02]  /*1fa30*/  MOV R2, 0x1fa50 ;  /* 0x0001fa5000027802 */ /* 0x000fe40000000f00 */
[----:B-1----:R-:W-:Y:S05]  /*1fa40*/  CALL.REL.NOINC `($__internal_39_$__cuda_sm70_shflsync_idx_p) ;  /* 0x0000b80000007944 */ /* 0x002fea0003c00000 */
[----:B------:R-:W-:Y:S01]  /*1fa50*/  MOV R7, R13 ;  /* 0x0000000d00077202 */ /* 0x000fe20000000f00 */
[----:B------:R-:W-:Y:S05]  /*1fa60*/  BRA `(.L_x_2032) ;  /* 0xffffb46000007947 */ /* 0x000fea000383ffff */
.L_x_1966:
[----:B------:R-:W-:Y:S01]  /*1fa70*/  IMAD.MOV.U32 R12, RZ, RZ, R17 ;  /* 0x000000ffff0c7224 */ /* 0x000fe200078e0011 */
[----:B------:R-:W-:Y:S01]  /*1fa80*/  MOV R3, 0x181f ;  /* 0x0000181f00037802 */ /* 0x000fe20000000f00 */
[----:B------:R-:W-:Y:S01]  /*1fa90*/  IMAD.MOV.U32 R10, RZ, RZ, RZ ;  /* 0x000000ffff0a7224 */ /* 0x000fe200078e00ff */
[----:B------:R-:W-:-:S02]  /*1faa0*/  MOV R172, 0xffffffff ;  /* 0xffffffff00ac7802 */ /* 0x000fc40000000f00 */
[----:B------:R-:W-:Y:S02]  /*1fab0*/  MOV R2, 0x1fad0 ;  /* 0x0001fad000027802 */ /* 0x000fe40000000f00 */
[----:B-123--:R-:W-:Y:S05]  /*1fac0*/  CALL.REL.NOINC `($__internal_39_$__cuda_sm70_shflsync_idx_p) ;  /* 0x0000b78000007944 */ /* 0x00efea0003c00000 */
[----:B------:R-:W-:Y:S01]  /*1fad0*/  MOV R0, R13 ;  /* 0x0000000d00007202 */ /* 0x000fe20000000f00 */
[----:B------:R-:W-:Y:S05]  /*1fae0*/  BRA `(.L_x_2033) ;  /* 0xffffb40000007947 */ /* 0x000fea000383ffff */
.L_x_1969:
[----:B--2---:R-:W-:Y:S01]  /*1faf0*/  IMAD.MOV.U32 R12, RZ, RZ, R15 ;  /* 0x000000ffff0c7224 */ /* 0x004fe200078e000f */
[----:B------:R-:W-:Y:S01]  /*1fb00*/  MOV R3, 0x181f ;  /* 0x0000181f00037802 */ /* 0x000fe20000000f00 */
[----:B------:R-:W-:Y:S01]  /*1fb10*/  IMAD.MOV.U32 R10, RZ, RZ, 0x1 ;  /* 0x00000001ff0a7424 */ /* 0x000fe200078e00ff */
[----:B------:R-:W-:Y:S02]  /*1fb20*/  MOV R172, 0xffffffff ;  /* 0xffffffff00ac7802 */ /* 0x000fe40000000f00 */
[----:B------:R-:W-:Y:S02]  /*1fb30*/  MOV R2, 0x1fb50 ;  /* 0x0001fb5000027802 */ /* 0x000fe40000000f00 */
[----:B-1-34-:R-:W-:Y:S05]  /*1fb40*/  CALL.REL.NOINC `($__internal_39_$__cuda_sm70_shflsync_idx_p) ;  /* 0x0000b70000007944 */ /* 0x01afea0003c00000 */
        /* <DEDUP_REMOVED lines=9> */
.L_x_1972:
[----:B--2---:R-:W-:Y:S01]  /*1fbe0*/  IMAD.MOV.U32 R12, RZ, RZ, R15 ;  /* 0x000000ffff0c7224 */ /* 0x004fe200078e000f */
[----:B------:R-:W-:Y:S01]  /*1fbf0*/  MOV R3, 0x181f ;  /* 0x0000181f00037802 */ /* 0x000fe20000000f00 */
[----:B------:R-:W-:Y:S01]  /*1fc00*/  IMAD.MOV.U32 R10, RZ, RZ, 0x2 ;  /* 0x00000002ff0a7424 */ /* 0x000fe200078e00ff */
[----:B------:R-:W-:-:S02]  /*1fc10*/  MOV R172, 0xffffffff ;  /* 0xffffffff00ac7802 */ /* 0x000fc40000000f00 */
[----:B------:R-:W-:Y:S02]  /*1fc20*/  MOV R2, 0x1fc40 ;  /* 0x0001fc4000027802 */ /* 0x000fe40000000f00 */
[----:B-1-34-:R-:W-:Y:S05]  /*1fc30*/  CALL.REL.NOINC `($__internal_39_$__cuda_sm70_shflsync_idx_p) ;  /* 0x0000b61000007944 */ /* 0x01afea0003c00000 */
[----:B------:R-:W-:Y:S01]  /*1fc40*/  MOV R7, R13 ;  /* 0x0000000d00077202 */ /* 0x000fe20000000f00 */
[----:B------:R-:W-:Y:S05]  /*1fc50*/  BRA `(.L_x_2035) ;  /* 0xffffb5e000007947 */ /* 0x000fea000383ffff */
.L_x_1973:
[----:B--2---:R-:W-:Y:S01]  /*1fc60*/  IMAD.MOV.U32 R12, RZ, RZ, R17 ;  /* 0x000000ffff0c7224 */ /* 0x004fe200078e0011 */
[----:B------:R-:W-:Y:S01]  /*1fc70*/  MOV R3, 0x181f ;  /* 0x0000181f00037802 */ /* 0x000fe20000000f00 */
[----:B------:R-:W-:Y:S01]  /*1fc80*/  IMAD.MOV.U32 R10, RZ, RZ, 0x2 ;  /* 0x00000002ff0a7424 */ /* 0x000fe200078e00ff */
[----:B------:R-:W-:Y:S02]  /*1fc90*/  MOV R172, 0xffffffff ;  /* 0xffffffff00ac7802 */ /* 0x000fe40000000f00 */
[----:B------:R-:W-:Y:S02]  /*1fca0*/  MOV R2, 0x1fcc0 ;  /* 0x0001fcc000027802 */ /* 0x000fe40000000f00 */
[----:B-1-34-:R-:W-:Y:S05]  /*1fcb0*/  CALL.REL.NOINC `($__internal_39_$__cuda_sm70_shflsync_idx_p) ;  /* 0x0000b59000007944 */ /* 0x01afea0003c00000 */
[----:B------:R-:W-:Y:S01]  /*1fcc0*/  MOV R0, R13 ;  /* 0x0000000d00007202 */ /* 0x000fe20000000f00 */
[----:B------:R-:W-:Y:S05]  /*1fcd0*/  BRA `(.L_x_2036) ;  /* 0xffffb58000007947 */ /* 0x000fea000383ffff */
.L_x_1976:
[----:B-1----:R-:W-:Y:S01]  /*1fce0*/  IMAD.MOV.U32 R12, RZ, RZ, R15 ;  /* 0x000000ffff0c7224 */ /* 0x002fe200078e000f */
[----:B------:R-:W-:Y:S01]  /*1fcf0*/  MOV R3, 0x181f ;  /* 0x0000181f00037802 */ /* 0x000fe20000000f00 */
[----:B------:R-:W-:Y:S01]  /*1fd00*/  IMAD.MOV.U32 R10, RZ, RZ, 0x3 ;  /* 0x00000003ff0a7424 */ /* 0x000fe200078e00ff */
[----:B------:R-:W-:-:S02]  /*1fd10*/  MOV R172, 0xffffffff ;  /* 0xffffffff00ac7802 */ /* 0x000fc40000000f00 */
[----:B------:R-:W-:Y:S02]  /*1fd20*/  MOV R2, 0x1fd40 ;  /* 0x0001fd4000027802 */ /* 0x000fe40000000f00 */
[----:B--234-:R-:W-:Y:S05]  /*1fd30*/  CALL.REL.NOINC `($__internal_39_$__cuda_sm70_shflsync_idx_p) ;  /* 0x0000b51000007944 */ /* 0x01cfea0003c00000 */
        /* <DEDUP_REMOVED lines=9> */
.L_x_1978:
[----:B------:R-:W-:Y:S01]  /*1fdd0*/  IMAD.MOV.U32 R12, RZ, RZ, R7 ;  /* 0x000000ffff0c7224 */ /* 0x000fe200078e0007 */
[----:B------:R-:W-:Y:S01]  /*1fde0*/  MOV R3, 0x1c1f ;  /* 0x00001c1f00037802 */ /* 0x000fe20000000f00 */
[----:B------:R-:W-:Y:S01]  /*1fdf0*/  IMAD.MOV.U32 R10, RZ, RZ, RZ ;  /* 0x000000ffff0a7224 */ /* 0x000fe200078e00ff */
[----:B------:R-:W-:Y:S02]  /*1fe00*/  MOV R172, 0xffffffff ;  /* 0xffffffff00ac7802 */ /* 0x000fe40000000f00 */
[----:B------:R-:W-:-:S02]  /*1fe10*/  MOV R2, 0x1fe30 ;  /* 0x0001fe3000027802 */ /* 0x000fc40000000f00 */
[----:B------:R-:W-:Y:S05]  /*1fe20*/  CALL.REL.NOINC `($__internal_39_$__cuda_sm70_shflsync_idx_p) ;  /* 0x0000b42000007944 */ /* 0x000fea0003c00000 */
[----:B------:R-:W-:Y:S01]  /*1fe30*/  MOV R4, R13 ;  /* 0x0000000d00047202 */ /* 0x000fe20000000f00 */
[----:B------:R-:W-:Y:S05]  /*1fe40*/  BRA `(.L_x_2038) ;  /* 0xffffb95000007947 */ /* 0x000fea000383ffff */
.L_x_1979:
[----:B------:R-:W-:Y:S01]  /*1fe50*/  IMAD.MOV.U32 R12, RZ, RZ, R5 ;  /* 0x000000ffff0c7224 */ /* 0x000fe200078e0005 */
[----:B------:R-:W-:Y:S01]  /*1fe60*/  MOV R3, 0x1c1f ;  /* 0x00001c1f00037802 */ /* 0x000fe20000000f00 */
[----:B------:R-:W-:Y:S01]  /*1fe70*/  IMAD.MOV.U32 R10, RZ, RZ, RZ ;  /* 0x000000ffff0a7224 */ /* 0x000fe200078e00ff */
[----:B------:R-:W-:-:S02]  /*1fe80*/  MOV R172, 0xffffffff ;  /* 0xffffffff00ac7802 */ /* 0x000fc40000000f00 */
[----:B------:R-:W-:Y:S02]  /*1fe90*/  MOV R2, 0x1feb0 ;  /* 0x0001feb000027802 */ /* 0x000fe40000000f00 */
[----:B-12---:R-:W-:Y:S05]  /*1fea0*/  CALL.REL.NOINC `($__internal_39_$__cuda_sm70_shflsync_idx_p) ;  /* 0x0000b3a000007944 */ /* 0x006fea0003c00000 */
[----:B------:R-:W-:Y:S01]  /*1feb0*/  MOV R0, R13 ;  /* 0x0000000d00007202 */ /* 0x000fe20000000f00 */
[----:B------:R-:W-:Y:S05]  /*1fec0*/  BRA `(.L_x_2039) ;  /* 0xffffb8f000007947 */ /* 0x000fea000383ffff */
.L_x_1982:
        /* <DEDUP_REMOVED lines=15> */
.L_x_1986:
[----:B------:R-:W-:Y:S01]  /*1ffc0*/  IMAD.MOV.U32 R12, RZ, RZ, R14 ;  /* 0x000000ffff0c7224 */ /* 0x000fe200078e000e */
[----:B------:R-:W-:Y:S01]  /*1ffd0*/  MOV R3, 0x181f ;  /* 0x0000181f00037802 */ /* 0x000fe20000000f00 */
[----:B------:R-:W-:Y:S01]  /*1ffe0*/  IMAD.MOV.U32 R10, RZ, RZ, RZ ;  /* 0x000000ffff0a7224 */ /* 0x000fe200078e00ff */
[----:B------:R-:W-:-:S02]  /*1fff0*/  MOV R172, 0xffffffff ;  /* 0xffffffff00ac7802 */ /* 0x000fc40000000f00 */
[----:B------:R-:W-:Y:S02]  /*20000*/  MOV R2, 0x20020 ;  /* 0x0002002000027802 */ /* 0x000fe40000000f00 */
[----:B---3--:R-:W-:Y:S05]  /*20010*/  CALL.REL.NOINC `($__internal_39_$__cuda_sm70_shflsync_idx_p) ;  /* 0x0000b23000007944 */ /* 0x008fea0003c00000 */
[----:B------:R-:W-:Y:S01]  /*20020*/  MOV R7, R13 ;  /* 0x0000000d00077202 */ /* 0x000fe20000000f00 */
[----:B------:R-:W-:Y:S05]  /*20030*/  BRA `(.L_x_2041) ;  /* 0xffffd94000007947 */ /* 0x000fea000383ffff */
.L_x_1987:
[----:B------:R-:W-:Y:S01]  /*20040*/  IMAD.MOV.U32 R12, RZ, RZ, R17 ;  /* 0x000000ffff0c7224 */ /* 0x000fe200078e0011 */
[----:B------:R-:W-:Y:S01]  /*20050*/  MOV R3, 0x181f ;  /* 0x0000181f00037802 */ /* 0x000fe20000000f00 */
[----:B------:R-:W-:Y:S01]  /*20060*/  IMAD.MOV.U32 R10, RZ, RZ, RZ ;  /* 0x000000ffff0a7224 */ /* 0x000fe200078e00ff */
[----:B------:R-:W-:Y:S02]  /*20070*/  MOV R172, 0xffffffff ;  /* 0xffffffff00ac7802 */ /* 0x000fe40000000f00 */
[----:B------:R-:W-:Y:S02]  /*20080*/  MOV R2, 0x200a0 ;  /* 0x000200a000027802 */ /* 0x000fe40000000f00 */
[----:B-123--:R-:W-:Y:S05]  /*20090*/  CALL.REL.NOINC `($__internal_39_$__cuda_sm70_shflsync_idx_p) ;  /* 0x0000b1b000007944 */ /* 0x00efea0003c00000 */
[----:B------:R-:W-:Y:S01]  /*200a0*/  MOV R0, R13 ;  /* 0x0000000d00007202 */ /* 0x000fe20000000f00 */
[----:B------:R-:W-:Y:S05]  /*200b0*/  BRA `(.L_x_2042) ;  /* 0xffffd8e000007947 */ /* 0x000fea000383ffff */
.L_x_1990:
        /* <DEDUP_REMOVED lines=15> */
.L_x_1993:
        /* <DEDUP_REMOVED lines=8> */
.L_x_1994:
[----:B-1----:R-:W-:Y:S01]  /*20230*/  IMAD.MOV.U32 R12, RZ, RZ, R17 ;  /* 0x000000ffff0c7224 */ /* 0x002fe200078e0011 */
[----:B------:R-:W-:Y:S01]  /*20240*/  MOV R3, 0x181f ;  /* 0x0000181f00037802 */ /* 0x000fe20000000f00 */
[----:B------:R-:W-:Y:S01]  /*20250*/  IMAD.MOV.U32 R10, RZ, RZ, 0x2 ;  /* 0x00000002ff0a7424 */ /* 0x000fe200078e00ff */
[----:B------:R-:W-:-:S02]  /*20260*/  MOV R172, 0xffffffff ;  /* 0xffffffff00ac7802 */ /* 0x000fc40000000f00 */
[----:B------:R-:W-:Y:S02]  /*20270*/  MOV R2, 0x20290 ;  /* 0x0002029000027802 */ /* 0x000fe40000000f00 */
[----:B--234-:R-:W-:Y:S05]  /*20280*/  CALL.REL.NOINC `($__internal_39_$__cuda_sm70_shflsync_idx_p) ;  /* 0x0000afc000007944 */ /* 0x01cfea0003c00000 */
[----:B------:R-:W-:Y:S01]  /*20290*/  MOV R0, R13 ;  /* 0x0000000d00007202 */ /* 0x000fe20000000f00 */
[----:B------:R-:W-:Y:S05]  /*202a0*/  BRA `(.L_x_2045) ;  /* 0xffffda6000007947 */ /* 0x000fea000383ffff */
.L_x_1997:
        /* <DEDUP_REMOVED lines=15> */
.L_x_1999:
[----:B------:R-:W-:Y:S01]  /*203a0*/  IMAD.MOV.U32 R12, RZ, RZ, R145 ;  /* 0x000000ffff0c7224 */ /* 0x000fe200078e0091 */
[----:B------:R-:W-:Y:S01]  /*203b0*/  MOV R3, 0x1f ;  /* 0x0000001f00037802 */ /* 0x000fe20000000f00 */
[----:B------:R-:W-:Y:S01]  /*203c0*/  IMAD.MOV.U32 R10, RZ, RZ, RZ ;  /* 0x000000ffff0a7224 */ /* 0x000fe200078e00ff */
[----:B------:R-:W-:-:S02]  /*203d0*/  MOV R172, 0xffffffff ;  /* 0xffffffff00ac7802 */ /* 0x000fc40000000f00 */
[----:B------:R-:W-:Y:S02]  /*203e0*/  MOV R2, 0x20400 ;  /* 0x0002040000027802 */ /* 0x000fe40000000f00 */
[----:B------:R-:W-:Y:S05]  /*203f0*/  CALL.REL.NOINC `($__internal_39_$__cuda_sm70_shflsync_idx_p) ;  /* 0x0000ae5000007944 */ /* 0x000fea0003c00000 */
[----:B------:R-:W-:Y:S01]  /*20400*/  MOV R14, R13 ;  /* 0x0000000d000e7202 */ /* 0x000fe20000000f00 */
[----:B------:R-:W-:Y:S05]  /*20410*/  BRA `(.L_x_2047) ;  /* 0xffffdd1000007947 */ /* 0x000fea000383ffff */
.L_x_2000:
[----:B------:R-:W-:Y:S01]  /*20420*/  IMAD.MOV.U32 R12, RZ, RZ, R145 ;  /* 0x000000ffff0c7224 */ /* 0x000fe200078e0091 */
[----:B------:R-:W-:Y:S01]  /*20430*/  MOV R3, 0x1f ;  /* 0x0000001f00037802 */ /* 0x000fe20000000f00 */
[----:B------:R-:W-:Y:S01]  /*20440*/  IMAD.MOV.U32 R10, RZ, RZ, 0x1 ;  /* 0x00000001ff0a7424 */ /* 0x000fe200078e00ff */
[----:B------:R-:W-:Y:S02]  /*20450*/  MOV R172, 0xffffffff ;  /* 0xffffffff00ac7802 */ /* 0x000fe40000000f00 */
[----:B------:R-:W-:Y:S02]  /*20460*/  MOV R2, 0x20480 ;  /* 0x0002048000027802 */ /* 0x000fe40000000f00 */
[----:B-12---:R-:W-:Y:S05]  /*20470*/  CALL.REL.NOINC `($__internal_39_$__cuda_sm70_shflsync_idx_p) ;  /* 0x0000add000007944 */ /* 0x006fea0003c00000 */
[----:B------:R-:W-:Y:S01]  /*20480*/  MOV R9, R13 ;  /* 0x0000000d00097202 */ /* 0x000fe20000000f00 */
[----:B------:R-:W-:Y:S05]  /*20490*/  BRA `(.L_x_2048) ;  /* 0xffffdcb000007947 */ /* 0x000fea000383ffff */
.L_x_2001:
[----:B------:R-:W-:Y:S02]  /*204a0*/  MOV R3, 0x1 ;  /* 0x0000000100037802 */ /* 0x000fe40000000f00 */
[----:B------:R-:W-:Y:S02]  /*204b0*/  MOV R2, 0x204d0 ;  /* 0x000204d000027802 */ /* 0x000fe40000000f00 */
[----:B-1234-:R-:W-:Y:S05]  /*204c0*/  CALL.REL.NOINC `($__internal_40_$__cuda_sm70_shflsync_up_p) ;  /* 0x0000adc000007944 */ /* 0x01efea0003c00000 */
[----:B------:R-:W-:Y:S05]  /*204d0*/  BRA `(.L_x_2049) ;  /* 0xffffdd9000007947 */ /* 0x000fea000383ffff */
.L_x_2002:
[----:B------:R-:W-:Y:S02]  /*204e0*/  MOV R3, 0x2 ;  /* 0x0000000200037802 */ /* 0x000fe40000000f00 */
[----:B------:R-:W-:-:S02]  /*204f0*/  MOV R2, 0x20510 ;  /* 0x0002051000027802 */ /* 0x000fc40000000f00 */
[----:B--2-4-:R-:W-:Y:S05]  /*20500*/  CALL.REL.NOINC `($__internal_40_$__cuda_sm70_shflsync_up_p) ;  /* 0x0000ad8000007944 */ /* 0x014fea0003c00000 */
        /* <DEDUP_REMOVED lines=25> */
.L_x_2006:
[----:B------:R-:W-:Y:S02]  /*206a0*/  MOV R3, 0x1 ;  /* 0x0000000100037802 */ /* 0x000fe40000000f00 */
[----:B------:R-:W-:Y:S02]  /*206b0*/  MOV R2, 0x206d0 ;  /* 0x000206d000027802 */ /* 0x000fe40000000f00 */
[----:B------:R-:W-:Y:S05]  /*206c0*/  CALL.REL.NOINC `($__internal_40_$__cuda_sm70_shflsync_up_p) ;  /* 0x0000abc000007944 */ /* 0x000fea0003c00000 */
[----:B------:R-:W-:Y:S01]  /*206d0*/  MOV R2, R4 ;  /* 0x0000000400027202 */ /* 0x000fe20000000f00 */
[----:B------:R-:W-:Y:S05]  /*206e0*/  BRA `(.L_x_2051) ;  /* 0xffffdde000007947 */ /* 0x000fea000383ffff */
.L_x_2007:
        /* <DEDUP_REMOVED lines=28> */
.L_x_2009:
[----:B------:R-:W-:Y:S02]  /*208b0*/  SEL R0, RZ, 0x1, P0 ;  /* 0x00000001ff007807 */ /* 0x000fe40000000000 */
[----:B------:R-:W-:Y:S02]  /*208c0*/  MOV R2, 0x208e0 ;  /* 0x000208e000027802 */ /* 0x000fe40000000f00 */
[----:B-1----:R-:W-:Y:S05]  /*208d0*/  CALL.REL.NOINC `($__internal_41_$__cuda_sm70_votesync_ballot) ;  /* 0x0000aa1000007944 */ /* 0x002fea0003c00000 */
[----:B------:R-:W-:Y:S01]  /*208e0*/  MOV R5, R0 ;  /* 0x0000000000057202 */ /* 0x000fe20000000f00 */
[----:B------:R-:W-:Y:S05]  /*208f0*/  BRA `(.L_x_2053) ;  /* 0xffffdd6000007947 */ /* 0x000fea000383ffff */
.L_x_2010:
[----:B------:R-:W-:Y:S01]  /*20900*/  IMAD.MOV.U32 R12, RZ, RZ, R7 ;  /* 0x000000ffff0c7224 */ /* 0x000fe200078e0007 */
[----:B------:R-:W-:Y:S01]  /*20910*/  MOV R3, 0x1f ;  /* 0x0000001f00037802 */ /* 0x000fe20000000f00 */
[----:B------:R-:W-:Y:S01]  /*20920*/  IMAD.MOV.U32 R10, RZ, RZ, R0 ;  /* 0x000000ffff0a7224 */ /* 0x000fe200078e0000 */
[----:B------:R-:W-:Y:S02]  /*20930*/  MOV R172, 0xffffffff ;  /* 0xffffffff00ac7802 */ /* 0x000fe40000000f00 */
[----:B------:R-:W-:Y:S02]  /*20940*/  MOV R2, 0x20960 ;  /* 0x0002096000027802 */ /* 0x000fe40000000f00 */
[----:B-1----:R-:W-:Y:S05]  /*20950*/  CALL.REL.NOINC `($__internal_39_$__cuda_sm70_shflsync_idx_p) ;  /* 0x0000a8f000007944 */ /* 0x002fea0003c00000 */
[----:B------:R-:W-:Y:S01]  /*20960*/  IMAD.MOV.U32 R9, RZ, RZ, R13 ;  /* 0x000000ffff097224 */ /* 0x000fe200078e000d */
[----:B------:R-:W-:Y:S01]  /*20970*/  MOV R12, R8 ;  /* 0x00000008000c7202 */ /* 0x000fe20000000f00 */
[----:B------:R-:W-:Y:S01]  /*20980*/  IMAD.MOV.U32 R10, RZ, RZ, R0 ;  /* 0x000000ffff0a7224 */ /* 0x000fe200078e0000 */
[----:B------:R-:W-:Y:S01]  /*20990*/  MOV R3, 0x1f ;  /* 0x0000001f00037802 */ /* 0x000fe20000000f00 */
[----:B------:R-:W-:Y:S01]  /*209a0*/  IMAD.MOV.U32 R172, RZ, RZ, -0x1 ;  /* 0xffffffffffac7424 */ /* 0x000fe200078e00ff */
[----:B------:R-:W-:-:S02]  /*209b0*/  MOV R2, 0x209d0 ;  /* 0x000209d000027802 */ /* 0x000fc40000000f00 */
[----:B------:R-:W-:Y:S05]  /*209c0*/  CALL.REL.NOINC `($__internal_39_$__cuda_sm70_shflsync_idx_p) ;  /* 0x0000a88000007944 */ /* 0x000fea0003c00000 */
[----:B------:R-:W-:Y:S01]  /*209d0*/  MOV R8, R13 ;  /* 0x0000000d00087202 */ /* 0x000fe20000000f00 */
[----:B------:R-:W-:Y:S05]  /*209e0*/  BRA `(.L_x_2054) ;  /* 0xffffdcc000007947 */ /* 0x000fea000383ffff */
.L_x_2013:
[----:B------:R-:W-:Y:S01]  /*209f0*/  IMAD.MOV.U32 R12, RZ, RZ, R4 ;  /* 0x000000ffff0c7224 */ /* 0x000fe200078e0004 */
[----:B------:R-:W-:Y:S01]  /*20a00*/  MOV R3, 0x1f ;  /* 0x0000001f00037802 */ /* 0x000fe20000000f00 */
[----:B------:R-:W-:Y:S01]  /*20a10*/  IMAD.MOV.U32 R10, RZ, RZ, R0 ;  /* 0x000000ffff0a7224 */ /* 0x000fe200078e0000 */
[----:B------:R-:W-:-:S02]  /*20a20*/  MOV R172, 0xffffffff ;  /* 0xffffffff00ac7802 */ /* 0x000fc40000000f00 */
[----:B------:R-:W-:Y:S02]  /*20a30*/  MOV R2, 0x20a50 ;  /* 0x00020a5000027802 */ /* 0x000fe40000000f00 */
[----:B-1-34-:R-:W-:Y:S05]  /*20a40*/  CALL.REL.NOINC `($__internal_39_$__cuda_sm70_shflsync_idx_p) ;  /* 0x0000a80000007944 */ /* 0x01afea0003c00000 */
[----:B------:R-:W-:Y:S01]  /*20a50*/  MOV R16, R13 ;  /* 0x0000000d00107202 */ /* 0x000fe20000000f00 */
[----:B------:R-:W-:Y:S05]  /*20a60*/  BRA `(.L_x_2012) ;  /* 0xffffdca000007947 */ /* 0x000fea000383ffff */
        .type           $_ZN7cutlass13device_kernelIN5flash19enable_sm80_to_sm89INS1_16FlashAttnFwdSm80INS1_25CollectiveMainloopFwdSm80ILi8ELi1ELb0EN4cute5tupleIJNS5_1CILi128EEENS7_ILi48EEENS7_ILi256EEEEEELi256ENS_6half_tEfNS_4arch4Sm80ELb0ELb1ELb1ELb1ELb0ELb1ELb1ELb1EEENS1_21CollectiveEpilogueFwdINS6_IJS8_SA_S9_EEENS6_IJNS7_ILi1EEESI_SI_EEESC_SE_Li256ELb1ELb1ELb1ELb0EEENS1_36VarlenDynamicPersistentTileSchedulerILi128ELi48ELi256ELi256ELb1ELb1ELb0ELb1ELb0ELb1EEEEEEEEEvNT_6ParamsE$_ZZN5flash25CollectiveMainloopFwdSm80ILi8ELi1ELb0EN4cute5tupleIJNS1_1CILi128EEENS3_ILi48EEENS3_ILi256EEEEEELi256EN7cutlass6half_tEfNS8_4arch4Sm80ELb0ELb1ELb1ELb1ELb0ELb1ELb1ELb1EE3mmaINS_16FlashAttnFwdSm80ISC_NS_21CollectiveEpilogueFwdINS2_IJS4_S6_S5_EEENS2_IJNS3_ILi1EEESH_SH_EEES9_SB_Li256ELb1ELb1ELb1ELb0EEENS_36VarlenDynamicPersistentTileSchedulerILi128ELi48ELi256ELi256ELb1ELb1ELb0ELb1ELb0ELb1EEEE13SharedStorageENS1_6TensorINS1_11ArrayEngineIfLm128EEENS1_6LayoutINS2_IJNS2_IJNS3_ILi2EEESS_EEESH_NS3_ILi32EEEEEENS2_IJNS2_IJSH_SS_EEENS3_ILi0EEENS3_ILi4EEEEEEEEEENS_7SoftmaxILi2ELi0EEEEEbRKNSC_6ParamsERT0_RT1_iRKNS_16SeqlenInfoQKNewKILb1ELb1EEENS2_IJiiiiEEERT_ENKUlvE_clEv,@function
        .size           $_ZN7cutlass13device_kernelIN5flash19enable_sm80_to_sm89INS1_16FlashAttnFwdSm80INS1_25CollectiveMainloopFwdSm80ILi8ELi1ELb0EN4cute5tupleIJNS5_1CILi128EEENS7_ILi48EEENS7_ILi256EEEEEELi256ENS_6half_tEfNS_4arch4Sm80ELb0ELb1ELb1ELb1ELb0ELb1ELb1ELb1EEENS1_21CollectiveEpilogueFwdINS6_IJS8_SA_S9_EEENS6_IJNS7_ILi1EEESI_SI_EEESC_SE_Li256ELb1ELb1ELb1ELb0EEENS1_36VarlenDynamicPersistentTileSchedulerILi128ELi48ELi256ELi256ELb1ELb1ELb0ELb1ELb0ELb1EEEEEEEEEvNT_6ParamsE$_ZZN5flash25CollectiveMainloopFwdSm80ILi8ELi1ELb0EN4cute5tupleIJNS1_1CILi128EEENS3_ILi48EEENS3_ILi256EEEEEELi256EN7cutlass6half_tEfNS8_4arch4Sm80ELb0ELb1ELb1ELb1ELb0ELb1ELb1ELb1EE3mmaINS_16FlashAttnFwdSm80ISC_NS_21CollectiveEpilogueFwdINS2_IJS4_S6_S5_EEENS2_IJNS3_ILi1EEESH_SH_EEES9_SB_Li256ELb1ELb1ELb1ELb0EEENS_36VarlenDynamicPersistentTileSchedulerILi128ELi48ELi256ELi256ELb1ELb1ELb0ELb1ELb0ELb1EEEE13SharedStorageENS1_6TensorINS1_11ArrayEngineIfLm128EEENS1_6LayoutINS2_IJNS2_IJNS3_ILi2EEESS_EEESH_NS3_ILi32EEEEEENS2_IJNS2_IJSH_SS_EEENS3_ILi0EEENS3_ILi4EEEEEEEEEENS_7SoftmaxILi2ELi0EEEEEbRKNSC_6ParamsERT0_RT1_iRKNS_16SeqlenInfoQKNewKILb1ELb1EEENS2_IJiiiiEEERT_ENKUlvE_clEv,($__internal_38_$__cuda_sm70_shflsync_bfly_p - $_ZN7cutlass13device_kernelIN5flash19enable_sm80_to_sm89INS1_16FlashAttnFwdSm80INS1_25CollectiveMainloopFwdSm80ILi8ELi1ELb0EN4cute5tupleIJNS5_1CILi128EEENS7_ILi48EEENS7_ILi256EEEEEELi256ENS_6half_tEfNS_4arch4Sm80ELb0ELb1ELb1ELb1ELb0ELb1ELb1ELb1EEENS1_21CollectiveEpilogueFwdINS6_IJS8_SA_S9_EEENS6_IJNS7_ILi1EEESI_SI_EEESC_SE_Li256ELb1ELb1ELb1ELb0EEENS1_36VarlenDynamicPersistentTileSchedulerILi128ELi48ELi256ELi256ELb1ELb1ELb0ELb1ELb0ELb1EEEEEEEEEvNT_6ParamsE$_ZZN5flash25CollectiveMainloopFwdSm80ILi8ELi1ELb0EN4cute5tupleIJNS1_1CILi128EEENS3_ILi48EEENS3_ILi256EEEEEELi256EN7cutlass6half_tEfNS8_4arch4Sm80ELb0ELb1ELb1ELb1ELb0ELb1ELb1ELb1EE3mmaINS_16FlashAttnFwdSm80ISC_NS_21CollectiveEpilogueFwdINS2_IJS4_S6_S5_EEENS2_IJNS3_ILi1EEESH_SH_EEES9_SB_Li256ELb1ELb1ELb1ELb0EEENS_36VarlenDynamicPersistentTileSchedulerILi128ELi48ELi256ELi256ELb1ELb1ELb0ELb1ELb0ELb1EEEE13SharedStorageENS1_6TensorINS1_11ArrayEngineIfLm128EEENS1_6LayoutINS2_IJNS2_IJNS3_ILi2EEESS_EEESH_NS3_ILi32EEEEEENS2_IJNS2_IJSH_SS_EEENS3_ILi0EEENS3_ILi4EEEEEEEEEENS_7SoftmaxILi2ELi0EEEEEbRKNSC_6ParamsERT0_RT1_iRKNS_16SeqlenInfoQKNewKILb1ELb1EEENS2_IJiiiiEEERT_ENKUlvE_clEv)
$_ZN7cutlass13device_kernelIN5flash19enable_sm80_to_sm89INS1_16FlashAttnFwdSm80INS1_25CollectiveMainloopFwdSm80ILi8ELi1ELb0EN4cute5tupleIJNS5_1CILi128EEENS7_ILi48EEENS7_ILi256EEEEEELi256ENS_6half_tEfNS_4arch4Sm80ELb0ELb1ELb1ELb1ELb0ELb1ELb1ELb1EEENS1_21CollectiveEpilogueFwdINS6_IJS8_SA_S9_EEENS6_IJNS7_ILi1EEESI_SI_EEESC_SE_Li256ELb1ELb1ELb1ELb0EEENS1_36VarlenDynamicPersistentTileSchedulerILi128ELi48ELi256ELi256ELb1ELb1ELb0ELb1ELb0ELb1EEEEEEEEEvNT_6ParamsE$_ZZN5flash25CollectiveMainloopFwdSm80ILi8ELi1ELb0EN4cute5tupleIJNS1_1CILi128EEENS3_ILi48EEENS3_ILi256EEEEEELi256EN7cutlass6half_tEfNS8_4arch4Sm80ELb0ELb1ELb1ELb1ELb0ELb1ELb1ELb1EE3mmaINS_16FlashAttnFwdSm80ISC_NS_21CollectiveEpilogueFwdINS2_IJS4_S6_S5_EEENS2_IJNS3_ILi1EEESH_SH_EEES9_SB_Li256ELb1ELb1ELb1ELb0EEENS_36VarlenDynamicPersistentTileSchedulerILi128ELi48ELi256ELi256ELb1ELb1ELb0ELb1ELb0ELb1EEEE13SharedStorageENS1_6TensorINS1_11ArrayEngineIfLm128EEENS1_6LayoutINS2_IJNS2_IJNS3_ILi2EEESS_EEESH_NS3_ILi32EEEEEENS2_IJNS2_IJSH_SS_EEENS3_ILi0EEENS3_ILi4EEEEEEEEEENS_7SoftmaxILi2ELi0EEEEEbRKNSC_6ParamsERT0_RT1_iRKNS_16SeqlenInfoQKNewKILb1ELb1EEENS2_IJiiiiEEERT_ENKUlvE_clEv:
[----:B------:R-:W-:-:S05]  /*20a70*/  IADD3 R16, R92, -c[0x0][0x20], RZ ;  /* 0x800008005c107a10 */ /* 0x000fca0007ffe0ff */
[----:B------:R-:W2:Y:S01]  /*20a80*/  LDL.64 R12, [R16] ;  /* 0x00000000100c7983 */ /* 0x000ea20000100a00 */
[----:B------:R-:W-:-:S03]  /*20a90*/  ULDC.64 UR4, c[0x0][0x118] ;  /* 0x0000460000047ab9 */ /* 0x000fc60000000a00 */
[----:B--2---:R-:W2:Y:S02]  /*20aa0*/  LD.E R0, [R12.64+0x11c] ;  /* 0x00011c040c007980 */ /* 0x004ea4000c101900 */
[----:B--2---:R-:W-:-:S13]  /*20ab0*/  ISETP.GT.AND P0, PT, R0, RZ, PT ;  /* 0x000000ff0000720c */ /* 0x004fda0003f04270 */
[----:B------:R-:W-:Y:S05]  /*20ac0*/  @P0 BRA `(.L_x_2055) ;  /* 0x0000004000000947 */ /* 0x000fea0003800000 */
[----:B------:R-:W-:Y:S01]  /*20ad0*/  MOV R2, R134 ;  /* 0x0000008600027202 */ /* 0x000fe20000000f00 */
[----:B------:R-:W-:-:S04]  /*20ae0*/  DEPBAR.LE SB0, 0x1 ;  /* 0x000080400000791a */ /* 0x000fc80000000000 */
[----:B------:R-:W-:-:S04]  /*20af0*/  MOV R3, 0x0 ;  /* 0x0000000000037802 */ /* 0x000fc80000000f00 */
[----:B------:R-:W-:Y:S05]  /*20b00*/  RET.REL.NODEC R2 `(_ZN7cutlass13device_kernelIN5flash19enable_sm80_to_sm89INS1_16FlashAttnFwdSm80INS1_25CollectiveMainloopFwdSm80ILi8ELi1ELb0EN4cute5tupleIJNS5_1CILi128EEENS7_ILi48EEENS7_ILi256EEEEEELi256ENS_6half_tEfNS_4arch4Sm80ELb0ELb1ELb1ELb1ELb0ELb1ELb1ELb1EEENS1_21CollectiveEpilogueFwdINS6_IJS8_SA_S9_EEENS6_IJNS7_ILi1EEESI_SI_EEESC_SE_Li256ELb1ELb1ELb1ELb0EEENS1_36VarlenDynamicPersistentTileSchedulerILi128ELi48ELi256ELi256ELb1ELb1ELb0ELb1ELb0ELb1EEEEEEEEEvNT_6ParamsE) ;  /* 0xfffdf4f002007950 */ /* 0x000fea0003c3ffff */
.L_x_2055:
[----:B------:R1:W2:Y:S04]  /*20b10*/  LDL.64 R8, [R16+0x8] ;  /* 0x0000080010087983 */ /* 0x0002a80000100a00 */
[----:B------:R1:W3:Y:S04]  /*20b20*/  LDL.64 R2, [R16+0x20] ;  /* 0x0000200010027983 */ /* 0x0002e80000100a00 */
[----:B------:R1:W4:Y:S04]  /*20b30*/  LDL.64 R14, [R16+0x18] ;  /* 0x00001800100e7983 */ /* 0x0003280000100a00 */
[----:B------:R-:W4:Y:S04]  /*20b40*/  LD.E.U8 R18, [R12.64+0x138] ;  /* 0x000138040c127980 */ /* 0x000f28000c101100 */
[----:B------:R2:W5:Y:S04]  /*20b50*/  LD.E R20, [R12.64+0x164] ;  /* 0x000164040c147980 */ /* 0x000568000c101900 */
[----:B-1----:R-:W4:Y:S04]  /*20b60*/  LDL.64 R16, [R16+0x10] ;  /* 0x0000100010107983 */ /* 0x002f280000100a00 */
[----:B--2---:R1:W2:Y:S04]  /*20b70*/  LD.E R22, [R8.64] ;  /* 0x0000000408167980 */ /* 0x0042a8000c101900 */
[----:B---3--:R3:W2:Y:S04]  /*20b80*/  LD.E R76, [R2.64] ;  /* 0x00000004024c7980 */ /* 0x0086a8000c101900 */
[----:B----4-:R4:W2:Y:S04]  /*20b90*/  LD.E R7, [R14.64+0x20] ;  /* 0x000020040e077980 */ /* 0x0108a8000c101900 */
[----:B-1----:R1:W5:Y:S04]  /*20ba0*/  LD.E.64 R8, [R12.64+0x120] ;  /* 0x000120040c087980 */ /* 0x002368000c101b00 */
[----:B---3--:R1:W5:Y:S04]  /*20bb0*/  LD.E.64 R2, [R12.64+0x130] ;  /* 0x000130040c027980 */ /* 0x008368000c101b00 */
[----:B------:R3:W5:Y:S04]  /*20bc0*/  LD.E R24, [R16.64] ;  /* 0x0000000410187980 */ /* 0x000768000c101900 */
[----:B----4-:R1:W5:Y:S04]  /*20bd0*/  LD.E.64 R14, [R12.64+0x110] ;  /* 0x000110040c0e7980 */ /* 0x010368000c101b00 */
[----:B---3--:R1:W5:Y:S01]  /*20be0*/  LD.E.64 R16, [R12.64+0x128] ;  /* 0x000128040c107980 */ /* 0x008362000c101b00 */
[----:B------:R-:W-:-:S02]  /*20bf0*/  ISETP.NE.AND P0, PT, R18, RZ, PT ;  /* 0x000000ff1200720c */ /* 0x000fc40003f05270 */
[----:B--2---:R-:W-:-:S04]  /*20c00*/  SHF.R.S32.HI R4, RZ, 0x1f, R22 ;  /* 0x0000001fff047819 */ /* 0x004fc80000011416 */
[----:B------:R-:W-:-:S04]  /*20c10*/  LEA.HI R4, R4, R22, RZ, 0x3 ;  /* 0x0000001604047211 */ /* 0x000fc800078f18ff */
[----:B------:R-:W-:Y:S02]  /*20c20*/  LOP3.LUT R10, R4, 0xfffffff8, RZ, 0xc0, !PT ;  /* 0xfffffff8040a7812 */ /* 0x000fe400078ec0ff */
[----:B------:R-:W-:-:S03]  /*20c30*/  SHF.R.S32.HI R93, RZ, 0x3, R4 ;  /* 0x00000003ff5d7819 */ /* 0x000fc60000011404 */
[----:B------:R-:W-:Y:S02]  /*20c40*/  IMAD.IADD R41, R22, 0x1, -R10 ;  /* 0x0000000116297824 */ /* 0x000fe400078e0a0a */
[----:B------:R-:W-:Y:S01]  /*20c50*/  IMAD R57, R76, 0x80, R93 ;  /* 0x000000804c397824 */ /* 0x000fe200078e025d */
[----:B------:R-:W-:Y:S01]  /*20c60*/  SHF.R.S32.HI R23, RZ, 0x1f, R7 ;  /* 0x0000001fff177819 */ /* 0x000fe20000011407 */
[C---:B------:R-:W-:Y:S02]  /*20c70*/  IMAD.SHL.U32 R56, R41.reuse, 0x8, RZ ;  /* 0x0000000829387824 */ /* 0x040fe400078e00ff */
[----:B------:R-:W-:Y:S01]  /*20c80*/  IMAD R4, R41, 0x20, R57 ;  /* 0x0000002029047824 */ /* 0x000fe200078e0239 */
[----:B------:R-:W-:Y:S05]  /*20c90*/  @!P0 BRA `(.L_x_2056) ;  /* 0x000049e000008947 */ /* 0x000fea0003800000 */
[----:B-1---5:R-:W-:-:S13]  /*20ca0*/  ISETP.NE.AND P0, PT, R20, 0x1, PT ;  /* 0x000000011400780c */ /* 0x022fda0003f05270 */
[----:B------:R1:W2:Y:S04]  /*20cb0*/  @P0 LD.E R10, [R12.64+0x168] ;  /* 0x000168040c0a0980 */ /* 0x0002a8000c101900 */
[----:B-1----:R-:W3:Y:S01]  /*20cc0*/  @P0 LD.E R12, [R12.64+0x16c] ;  /* 0x00016c040c0c0980 */ /* 0x002ee2000c101900 */
[----:B--2---:R-:W-:-:S05]  /*20cd0*/  @P0 IMAD.HI.U32 R10, R4, R10, RZ ;  /* 0x0000000a040a0227 */ /* 0x004fca00078e00ff */
[----:B---3--:R-:W-:-:S04]  /*20ce0*/  @P0 SHF.R.U32.HI R4, RZ, R12, R10 ;  /* 0x0000000cff040219 */ /* 0x008fc8000001160a */
[----:B------:R-:W-:Y:S01]  /*20cf0*/  SHF.R.S32.HI R10, RZ, 0x1f, R4 ;  /* 0x0000001fff0a7819 */ /* 0x000fe20000011404 */
[-C--:B------:R-:W-:Y:S02]  /*20d00*/  IMAD R19, R9, R4.reuse, RZ ;  /* 0x0000000409137224 */ /* 0x080fe400078e02ff */
[-C--:B------:R-:W-:Y:S02]  /*20d10*/  IMAD R18, R3, R4.reuse, RZ ;  /* 0x0000000403127224 */ /* 0x080fe400078e02ff */
[----:B------:R-:W-:-:S04]  /*20d20*/  IMAD.WIDE.U32 R12, R8, R4, RZ ;  /* 0x00000004080c7225 */ /* 0x000fc800078e00ff */
[-C--:B------:R-:W-:Y:S02]  /*20d30*/  IMAD R21, R8, R10.reuse, R19 ;  /* 0x0000000a08157224 */ /* 0x080fe400078e0213 */
[C---:B------:R-:W-:Y:S02]  /*20d40*/  IMAD R10, R2.reuse, R10, R18 ;  /* 0x0000000a020a7224 */ /* 0x040fe400078e0212 */
[----:B------:R-:W-:Y:S01]  /*20d50*/  IMAD.WIDE.U32 R18, R2, R4, RZ ;  /* 0x0000000402127225 */ /* 0x000fe200078e00ff */
[----:B------:R-:W-:-:S03]  /*20d60*/  IADD3 R13, R13, R21, RZ ;  /* 0x000000150d0d7210 */ /* 0x000fc60007ffe0ff */
[----:B------:R-:W-:Y:S01]  /*20d70*/  IMAD R4, R9, R7, RZ ;  /* 0x0000000709047224 */ /* 0x000fe200078e02ff */
[----:B------:R-:W-:Y:S01]  /*20d80*/  IADD3 R9, R19, R10, RZ ;  /* 0x0000000a13097210 */ /* 0x000fe20007ffe0ff */
[----:B------:R-:W-:-:S04]  /*20d90*/  IMAD.WIDE.U32 R12, R7, R8, R12 ;  /* 0x00000008070c7225 */ /* 0x000fc800078e000c */
[----:B------:R-:W-:Y:S01]  /*20da0*/  IMAD R4, R8, R23, R4 ;  /* 0x0000001708047224 */ /* 0x000fe200078e0204 */
[----:B------:R-:W-:Y:S01]  /*20db0*/  MOV R8, R18 ;  /* 0x0000001200087202 */ /* 0x000fe20000000f00 */
[----:B------:R-:W-:Y:S01]  /*20dc0*/  IMAD R3, R3, R7, RZ ;  /* 0x0000000703037224 */ /* 0x000fe200078e02ff */
[----:B------:R-:W-:-:S03]  /*20dd0*/  LEA R33, P1, R12, R14, 0x1 ;  /* 0x0000000e0c217211 */ /* 0x000fc600078208ff */
[----:B------:R-:W-:-:S04]  /*20de0*/  IMAD.WIDE.U32 R8, R7, R2, R8 ;  /* 0x0000000207087225 */ /* 0x000fc800078e0008 */
[----:B------:R-:W-:Y:S01]  /*20df0*/  IMAD R2, R2, R23, R3 ;  /* 0x0000001702027224 */ /* 0x000fe200078e0203 */
[----:B------:R-:W-:Y:S02]  /*20e00*/  IADD3 R3, R13, R4, RZ ;  /* 0x000000040d037210 */ /* 0x000fe40007ffe0ff */
[----:B------:R-:W-:Y:S02]  /*20e10*/  LEA R34, P0, R8, R16, 0x1 ;  /* 0x0000001008227211 */ /* 0x000fe400078008ff */
[----:B------:R-:W-:Y:S02]  /*20e20*/  IADD3 R2, R9, R2, RZ ;  /* 0x0000000209027210 */ /* 0x000fe40007ffe0ff */
[----:B------:R-:W-:Y:S02]  /*20e30*/  LEA.HI.X R32, R12, R15, R3, 0x1, P1 ;  /* 0x0000000f0c207211 */ /* 0x000fe400008f0c03 */
[----:B------:R-:W-:Y:S02]  /*20e40*/  SHF.L.U32 R4, R41, 0x2, RZ ;  /* 0x0000000229047819 */ /* 0x000fe400000006ff */
[----:B------:R-:W-:Y:S01]  /*20e50*/  LEA.HI.X R23, R8, R17, R2, 0x1, P0 ;  /* 0x0000001108177211 */ /* 0x000fe200000f0c02 */
[----:B------:R-:W-:Y:S05]  /*20e60*/  BRA.DIV ~URZ, `(.L_x_2057) ;  /* 0x000094527f007947 */ /* 0x000fea000b800000 */
[----:B------:R1:W2:Y:S02]  /*20e70*/  SHFL.IDX PT, R7, R32, RZ, 0x181f ;  /* 0x00181fff20077589 */ /* 0x0002a400000e0000 */
.L_x_2131:
[----:B------:R-:W-:Y:S05]  /*20e80*/  BRA.DIV ~URZ, `(.L_x_2058) ;  /* 0x000094b27f007947 */ /* 0x000fea000b800000 */
[----:B------:R3:W4:Y:S01]  /*20e90*/  SHFL.IDX PT, R8, R33, RZ, 0x181f ;  /* 0x00181fff21087589 */ /* 0x00072200000e0000 */
[----:B--2---:R-:W-:-:S03]  /*20ea0*/  MOV R9, R7 ;  /* 0x0000000700097202 */ /* 0x004fc60000000f00 */
[----:B------:R3:W2:Y:S04]  /*20eb0*/  SHFL.IDX PT, R14, R23, RZ, 0x181f ;  /* 0x00181fff170e7589 */ /* 0x0006a800000e0000 */
[----:B------:R3:W1:Y:S02]  /*20ec0*/  SHFL.IDX PT, R2, R34, RZ, 0x181f ;  /* 0x00181fff22027589 */ /* 0x00066400000e0000 */
.L_x_2132:
[----:B------:R-:W-:Y:S01]  /*20ed0*/  IMAD R35, R24, R20, RZ ;  /* 0x0000001418237224 */ /* 0x000fe200078e02ff */
[----:B------:R-:W-:Y:S01]  /*20ee0*/  BSSY B0, `(.L_x_2059) ;  /* 0x0000035000007945 */ /* 0x000fe20003800000 */
[----:B------:R-:W-:Y:S01]  /*20ef0*/  CS2R R58, SRZ ;  /* 0x00000000003a7805 */ /* 0x000fe2000001ff00 */
[----:B------:R-:W-:Y:S01]  /*20f00*/  CS2R R36, SRZ ;  /* 0x0000000000247805 */ /* 0x000fe2000001ff00 */
[----:B------:R-:W-:Y:S01]  /*20f10*/  CS2R R28, SRZ ;  /* 0x00000000001c7805 */ /* 0x000fe2000001ff00 */
[----:B------:R-:W-:Y:S01]  /*20f20*/  ISETP.GE.AND P0, PT, R57, R35, PT ;  /* 0x000000233900720c */ /* 0x000fe20003f06270 */
[----:B------:R-:W-:Y:S01]  /*20f30*/  CS2R R26, SRZ ;  /* 0x00000000001a7805 */ /* 0x000fe2000001ff00 */
[----:B------:R-:W-:Y:S01]  /*20f40*/  CS2R R20, SRZ ;  /* 0x0000000000147805 */ /* 0x000fe2000001ff00 */
[----:B------:R-:W-:Y:S01]  /*20f50*/  CS2R R38, SRZ ;  /* 0x0000000000267805 */ /* 0x000fe2000001ff00 */
[----:B------:R-:W-:Y:S01]  /*20f60*/  CS2R R30, SRZ ;  /* 0x00000000001e7805 */ /* 0x000fe2000001ff00 */
[----:B------:R-:W-:Y:S01]  /*20f70*/  CS2R R24, SRZ ;  /* 0x0000000000187805 */ /* 0x000fe2000001ff00 */
[----:B------:R-:W-:Y:S01]  /*20f80*/  CS2R R18, SRZ ;  /* 0x0000000000127805 */ /* 0x000fe2000001ff00 */
[----:B--2---:R-:W-:-:S06]  /*20f90*/  MOV R3, R14 ;  /* 0x0000000e00037202 */ /* 0x004fcc0000000f00 */
[----:B------:R-:W-:Y:S05]  /*20fa0*/  @P0 BRA `(.L_x_2060) ;  /* 0x0000028000000947 */ /* 0x000fea0003800000 */
[C---:B------:R-:W-:Y:S01]  /*20fb0*/  IADD3 R10, R4.reuse, 0x20, RZ ;  /* 0x00000020040a7810 */ /* 0x040fe20007ffe0ff */
[----:B------:R-:W-:Y:S01]  /*20fc0*/  CS2R R20, SRZ ;  /* 0x0000000000147805 */ /* 0x000fe2000001ff00 */
[-C--:B------:R-:W-:Y:S01]  /*20fd0*/  ISETP.GE.AND P1, PT, R4, R0.reuse, PT ;  /* 0x000000000400720c */ /* 0x080fe20003f26270 */
[----:B------:R-:W-:Y:S01]  /*20fe0*/  CS2R R18, SRZ ;  /* 0x0000000000127805 */ /* 0x000fe2000001ff00 */
[----:B------:R-:W-:Y:S01]  /*20ff0*/  ISETP.GE.AND P0, PT, R10, R0, PT ;  /* 0x000000000a00720c */ /* 0x000fe20003f06270 */
[----:B------:R-:W-:Y:S01]  /*21000*/  CS2R R26, SRZ ;  /* 0x00000000001a7805 */ /* 0x000fe2000001ff00 */
[----:B------:R-:W-:-:S09]  /*21010*/  CS2R R24, SRZ ;  /* 0x0000000000187805 */ /* 0x000fd2000001ff00 */
[C---:B----4-:R-:W-:Y:S02]  /*21020*/  @!P1 IMAD.WIDE R12, R4.reuse, 0x2, R8 ;  /* 0x00000002040c9825 */ /* 0x050fe400078e0208 */
[----:B------:R-:W-:Y:S02]  /*21030*/  @!P0 SHF.R.S32.HI R7, RZ, 0x1f, R10 ;  /* 0x0000001fff078819 */ /* 0x000fe4000001140a */
[----:B-1----:R-:W-:Y:S01]  /*21040*/  @!P1 IMAD.WIDE R16, R4, 0x2, R2 ;  /* 0x0000000204109825 */ /* 0x002fe200078e0202 */
[----:B------:R1:W5:Y:S01]  /*21050*/  @!P1 LD.E.64 R20, [R12.64] ;  /* 0x000000040c149980 */ /* 0x000362000c101b00 */
[----:B------:R-:W-:-:S03]  /*21060*/  @!P0 LEA.HI R7, R7, R10, RZ, 0x2 ;  /* 0x0000000a07078211 */ /* 0x000fc600078f10ff */
[----:B------:R2:W5:Y:S01]  /*21070*/  @!P1 LD.E.64 R18, [R16.64] ;  /* 0x0000000410129980 */ /* 0x000562000c101b00 */
[----:B------:R-:W-:-:S05]  /*21080*/  @!P0 LOP3.LUT R7, R7, 0xfffffffc, RZ, 0xc0, !PT ;  /* 0xfffffffc07078812 */ /* 0x000fca00078ec0ff */
[----:B------:R-:W-:-:S05]  /*21090*/  @!P0 IMAD.WIDE R14, R7, 0x2, R8 ;  /* 0x00000002070e8825 */ /* 0x000fca00078e0208 */
[----:B------:R4:W5:Y:S01]  /*210a0*/  @!P0 LD.E.64 R26, [R14.64] ;  /* 0x000000040e1a8980 */ /* 0x000962000c101b00 */
[----:B-1----:R-:W-:Y:S01]  /*210b0*/  @!P0 IMAD.WIDE R12, R7, 0x2, R2 ;  /* 0x00000002070c8825 */ /* 0x002fe200078e0202 */
[----:B--2---:R-:W-:-:S04]  /*210c0*/  IADD3 R16, R4, 0x40, RZ ;  /* 0x0000004004107810 */ /* 0x004fc80007ffe0ff */
[----:B------:R1:W5:Y:S01]  /*210d0*/  @!P0 LD.E.64 R24, [R12.64] ;  /* 0x000000040c188980 */ /* 0x000362000c101b00 */
[----:B------:R-:W-:Y:S02]  /*210e0*/  IADD3 R17, R4, 0x60, RZ ;  /* 0x0000006004117810 */ /* 0x000fe40007ffe0ff */
[-C--:B------:R-:W-:Y:S02]  /*210f0*/  ISETP.GE.AND P1, PT, R16, R0.reuse, PT ;  /* 0x000000001000720c */ /* 0x080fe40003f26270 */
[----:B------:R-:W-:-:S11]  /*21100*/  ISETP.GE.AND P0, PT, R17, R0, PT ;  /* 0x000000001100720c */ /* 0x000fd60003f06270 */
[----:B------:R-:W-:Y:S02]  /*21110*/  @!P1 SHF.R.S32.HI R10, RZ, 0x1f, R16 ;  /* 0x0000001fff0a9819 */ /* 0x000fe40000011410 */
[----:B------:R-:W-:Y:S02]  /*21120*/  @!P0 SHF.R.S32.HI R7, RZ, 0x1f, R17 ;  /* 0x0000001fff078819 */ /* 0x000fe40000011411 */
[----:B------:R-:W-:Y:S02]  /*21130*/  @!P1 LEA.HI R10, R10, R16, RZ, 0x2 ;  /* 0x000000100a0a9211 */ /* 0x000fe400078f10ff */
[----:B------:R-:W-:Y:S02]  /*21140*/  @!P0 LEA.HI R7, R7, R17, RZ, 0x2 ;  /* 0x0000001107078211 */ /* 0x000fe400078f10ff */
[----:B------:R-:W-:Y:S02]  /*21150*/  @!P1 LOP3.LUT R10, R10, 0xfffffffc, RZ, 0xc0, !PT ;  /* 0xfffffffc0a0a9812 */ /* 0x000fe400078ec0ff */
[----:B------:R-:W-:Y:S01]  /*21160*/  @!P0 LOP3.LUT R7, R7, 0xfffffffc, RZ, 0xc0, !PT ;  /* 0xfffffffc07078812 */ /* 0x000fe200078ec0ff */
[----:B------:R-:W-:Y:S01]  /*21170*/  CS2R R28, SRZ ;  /* 0x00000000001c7805 */ /* 0x000fe2000001ff00 */
[----:B------:R-:W-:Y:S01]  /*21180*/  CS2R R36, SRZ ;  /* 0x0000000000247805 */ /* 0x000fe2000001ff00 */
[----:B----4-:R-:W-:Y:S01]  /*21190*/  @!P1 IMAD.WIDE R14, R10, 0x2, R8 ;  /* 0x000000020a0e9825 */ /* 0x010fe200078e0208 */
[----:B------:R-:W-:Y:S01]  /*211a0*/  CS2R R30, SRZ ;  /* 0x00000000001e7805 */ /* 0x000fe2000001ff00 */
[----:B------:R-:W-:-:S02]  /*211b0*/  CS2R R38, SRZ ;  /* 0x0000000000267805 */ /* 0x000fc4000001ff00 */
[C---:B-1----:R-:W-:Y:S01]  /*211c0*/  @!P0 IMAD.WIDE R12, R7.reuse, 0x2, R8 ;  /* 0x00000002070c8825 */ /* 0x042fe200078e0208 */
[----:B------:R1:W5:Y:S03]  /*211d0*/  @!P1 LD.E.64 R28, [R14.64] ;  /* 0x000000040e1c9980 */ /* 0x000366000c101b00 */
[--C-:B------:R-:W-:Y:S01]  /*211e0*/  @!P1 IMAD.WIDE R8, R10, 0x2, R2.reuse ;  /* 0x000000020a089825 */ /* 0x100fe200078e0202 */
[----:B------:R1:W5:Y:S03]  /*211f0*/  @!P0 LD.E.64 R36, [R12.64] ;  /* 0x000000040c248980 */ /* 0x000366000c101b00 */
[----:B------:R-:W-:Y:S01]  /*21200*/  @!P0 IMAD.WIDE R2, R7, 0x2, R2 ;  /* 0x0000000207028825 */ /* 0x000fe200078e0202 */
[----:B------:R1:W5:Y:S04]  /*21210*/  @!P1 LD.E.64 R30, [R8.64] ;  /* 0x00000004081e9980 */ /* 0x000368000c101b00 */
[----:B------:R1:W5:Y:S02]  /*21220*/  @!P0 LD.E.64 R38, [R2.64] ;  /* 0x0000000402268980 */ /* 0x000364000c101b00 */
.L_x_2060:
[----:B------:R-:W-:Y:S05]  /*21230*/  BSYNC B0 ;  /* 0x0000000000007941 */ /* 0x000fea0003800000 */
.L_x_2059:
[----:B-1---5:R-:W-:Y:S02]  /*21240*/  IMAD.MOV.U32 R3, RZ, RZ, R28 ;  /* 0x000000ffff037224 */ /* 0x022fe400078e001c */
[----:B------:R-:W-:-:S02]  /*21250*/  IMAD.MOV.U32 R2, RZ, RZ, R29 ;  /* 0x000000ffff027224 */ /* 0x000fc400078e001d */
[----:B----4-:R-:W-:Y:S01]  /*21260*/  IMAD.MOV.U32 R8, RZ, RZ, R36 ;  /* 0x000000ffff087224 */ /* 0x010fe200078e0024 */
        /* <DEDUP_REMOVED lines=11> */
[----:B------:R-:W-:-:S02]  /*21320*/  IMAD.MOV.U32 R3, RZ, RZ, R30 ;  /* 0x000000ffff037224 */ /* 0x000fc400078e001e */
        /* <DEDUP_REMOVED lines=8> */
[----:B------:R-:W-:Y:S01]  /*213b0*/  PRMT R91, R2, 0x7610, R91 ;  /* 0x00007610025b7816 */ /* 0x000fe2000000005b */
[----:B------:R-:W-:Y:S01]  /*213c0*/  IMAD.MOV.U32 R2, RZ, RZ, R19 ;  /* 0x000000ffff027224 */ /* 0x000fe200078e0013 */
[----:B------:R-:W-:-:S02]  /*213d0*/  PRMT R97, R7, 0x7610, R97 ;  /* 0x0000761007617816 */ /* 0x000fc40000000061 */
[----:B------:R-:W-:Y:S02]  /*213e0*/  MOV R7, R25 ;  /* 0x0000001900077202 */ /* 0x000fe40000000f00 */
[----:B------:R-:W-:Y:S02]  /*213f0*/  PRMT R86, R3, 0x7610, R86 ;  /* 0x0000761003567816 */ /* 0x000fe40000000056 */
[----:B------:R-:W-:Y:S02]  /*21400*/  PRMT R88, R8, 0x5410, R7 ;  /* 0x0000541008587816 */ /* 0x000fe40000000007 */
[----:B------:R-:W-:Y:S01]  /*21410*/  PRMT R87, R2, 0x7610, R87 ;  /* 0x0000761002577816 */ /* 0x000fe20000000057 */
[----:B------:R-:W-:Y:S05]  /*21420*/  BRA.DIV ~URZ, `(.L_x_2061) ;  /* 0x000090827f007947 */ /* 0x000fea000b800000 */
[----:B------:R1:W2:Y:S04]  /*21430*/  SHFL.IDX PT, R9, R32, 0x1, 0x181f ;  /* 0x00381f0020097f89 */ /* 0x0002a800000e0000 */
[----:B------:R1:W4:Y:S04]  /*21440*/  SHFL.IDX PT, R8, R33, 0x1, 0x181f ;  /* 0x00381f0021087f89 */ /* 0x00032800000e0000 */
[----:B------:R1:W3:Y:S04]  /*21450*/  SHFL.IDX PT, R7, R23, 0x1, 0x181f ;  /* 0x00381f0017077f89 */ /* 0x0002e800000e0000 */
[----:B------:R1:W1:Y:S02]  /*21460*/  SHFL.IDX PT, R2, R34, 0x1, 0x181f ;  /* 0x00381f0022027f89 */ /* 0x00026400000e0000 */
.L_x_2133:
[----:B------:R-:W-:Y:S01]  /*21470*/  IADD3 R3, R57, 0x20, RZ ;  /* 0x0000002039037810 */ /* 0x000fe20007ffe0ff */
[----:B------:R-:W-:Y:S01]  /*21480*/  BSSY B0, `(.L_x_2062) ;  /* 0x0000033000007945 */ /* 0x000fe20003800000 */
        /* <DEDUP_REMOVED lines=8> */
[----:B---3--:R-:W-:-:S07]  /*21510*/  IMAD.MOV.U32 R3, RZ, RZ, R7 ;  /* 0x000000ffff037224 */ /* 0x008fce00078e0007 */
        /* <DEDUP_REMOVED lines=8> */
[C---:B--2-4-:R-:W-:Y:S02]  /*215a0*/  @!P1 IMAD.WIDE R12, R4.reuse, 0x2, R8 ;  /* 0x00000002040c9825 */ /* 0x054fe400078e0208 */
        /* <DEDUP_REMOVED lines=22> */
[----:B---3--:R-:W-:Y:S01]  /*21710*/  @!P1 IMAD.WIDE R14, R10, 0x2, R8 ;  /* 0x000000020a0e9825 */ /* 0x008fe200078e0208 */
        /* <DEDUP_REMOVED lines=9> */
.L_x_2063:
[----:B------:R-:W-:Y:S05]  /*217b0*/  BSYNC B0 ;  /* 0x0000000000007941 */ /* 0x000fea0003800000 */
.L_x_2062:
[----:B-1--45:R-:W-:Y:S02]  /*217c0*/  IMAD.MOV.U32 R8, RZ, RZ, R58 ;  /* 0x000000ffff087224 */ /* 0x032fe400078e003a */
[----:B------:R-:W-:-:S02]  /*217d0*/  IMAD.MOV.U32 R7, RZ, RZ, R59 ;  /* 0x000000ffff077224 */ /* 0x000fc400078e003b */
        /* <DEDUP_REMOVED lines=27> */
[----:B------:R-:W-:-:S02]  /*21990*/  PRMT R99, R7, 0x7610, R99 ;  /* 0x0000761007637816 */ /* 0x000fc40000000063 */
[----:B------:R-:W-:Y:S02]  /*219a0*/  PRMT R94, R3, 0x7610, R94 ;  /* 0x00007610035e7816 */ /* 0x000fe4000000005e */
[----:B------:R-:W-:Y:S01]  /*219b0*/  PRMT R95, R95, 0x5410, R2 ;  /* 0x000054105f5f7816 */ /* 0x000fe20000000002 */
[----:B------:R-:W-:Y:S05]  /*219c0*/  BRA.DIV ~URZ, `(.L_x_2064) ;  /* 0x00008cc27f007947 */ /* 0x000fea000b800000 */
[----:B------:R1:W3:Y:S02]  /*219d0*/  SHFL.IDX PT, R7, R32, 0x2, 0x181f ;  /* 0x00581f0020077f89 */ /* 0x0002e400000e0000 */
.L_x_2134:
[----:B------:R-:W-:Y:S05]  /*219e0*/  BRA.DIV ~URZ, `(.L_x_2065) ;  /* 0x00008d227f007947 */ /* 0x000fea000b800000 */
[----:B------:R4:W1:Y:S01]  /*219f0*/  SHFL.IDX PT, R8, R33, 0x2, 0x181f ;  /* 0x00581f0021087f89 */ /* 0x00086200000e0000 */
[----:B--23--:R-:W-:-:S03]  /*21a00*/  MOV R9, R7 ;  /* 0x0000000700097202 */ /* 0x00cfc60000000f00 */
[----:B------:R4:W2:Y:S04]  /*21a10*/  SHFL.IDX PT, R14, R23, 0x2, 0x181f ;  /* 0x00581f00170e7f89 */ /* 0x0008a800000e0000 */
[----:B------:R4:W3:Y:S02]  /*21a20*/  SHFL.IDX PT, R2, R34, 0x2, 0x181f ;  /* 0x00581f0022027f89 */ /* 0x0008e400000e0000 */
.L_x_2135:
        /* <DEDUP_REMOVED lines=11> */
[----:B--2---:R-:W-:-:S06]  /*21ae0*/  IMAD.MOV.U32 R3, RZ, RZ, R14 ;  /* 0x000000ffff037224 */ /* 0x004fcc00078e000e */
        /* <DEDUP_REMOVED lines=8> */
[C---:B-1----:R-:W-:Y:S02]  /*21b70*/  @!P1 IMAD.WIDE R12, R4.reuse, 0x2, R8 ;  /* 0x00000002040c9825 */ /* 0x042fe400078e0208 */
[----:B------:R-:W-:Y:S02]  /*21b80*/  @!P0 SHF.R.S32.HI R7, RZ, 0x1f, R10 ;  /* 0x0000001fff078819 */ /* 0x000fe4000001140a */
[----:B---3--:R-:W-:Y:S01]  /*21b90*/  @!P1 IMAD.WIDE R16, R4, 0x2, R2 ;  /* 0x0000000204109825 */ /* 0x008fe200078e0202 */
        /* <DEDUP_REMOVED lines=30> */
.L_x_2067:
[----:B------:R-:W-:Y:S05]  /*21d80*/  BSYNC B0 ;  /* 0x0000000000007941 */ /* 0x000fea0003800000 */
.L_x_2066:
[----:B-1-3-5:R-:W-:Y:S01]  /*21d90*/  IMAD.MOV.U32 R2, RZ, RZ, R68 ;  /* 0x000000ffff027224 */ /* 0x02afe200078e0044 */
[----:B------:R-:W-:Y:S01]  /*21da0*/  CS2R R84, SRZ ;  /* 0x0000000000547805 */ /* 0x000fe2000001ff00 */
        /* <DEDUP_REMOVED lines=22> */
[----:B------:R-:W-:Y:S01]  /*21f10*/  SHF.R.S32.HI R8, RZ, 0x1f, R22 ;  /* 0x0000001fff087819 */ /* 0x000fe20000011416 */
[----:B------:R-:W-:Y:S01]  /*21f20*/  IMAD.SHL.U32 R76, R76, 0x80, RZ ;  /* 0x000000804c4c7824 */ /* 0x000fe200078e00ff */
[----:B------:R-:W-:Y:S01]  /*21f30*/  PRMT R109, R7, 0x7610, R109 ;  /* 0x00007610076d7816 */ /* 0x000fe2000000006d */
[----:B------:R-:W-:Y:S01]  /*21f40*/  IMAD.MOV.U32 R7, RZ, RZ, R63 ;  /* 0x000000ffff077224 */ /* 0x000fe200078e003f */
[----:B------:R-:W-:Y:S01]  /*21f50*/  PRMT R110, R3, 0x7610, R110 ;  /* 0x00007610036e7816 */ /* 0x000fe2000000006e */
[----:B------:R-:W-:Y:S01]  /*21f60*/  IMAD.MOV.U32 R3, RZ, RZ, R54 ;  /* 0x000000ffff037224 */ /* 0x000fe200078e0036 */
[----:B------:R-:W-:Y:S01]  /*21f70*/  PRMT R107, R2, 0x7610, R107 ;  /* 0x00007610026b7816 */ /* 0x000fe2000000006b */
[----:B------:R-:W-:Y:S01]  /*21f80*/  IMAD.MOV.U32 R2, RZ, RZ, R55 ;  /* 0x000000ffff027224 */ /* 0x000fe200078e0037 */
[----:B------:R-:W-:-:S02]  /*21f90*/  LEA.HI R8, R8, R22, RZ, 0x3 ;  /* 0x0000001608087211 */ /* 0x000fc400078f18ff */
[----:B------:R-:W-:Y:S02]  /*21fa0*/  PRMT R108, R7, 0x7610, R108 ;  /* 0x00007610076c7816 */ /* 0x000fe4000000006c */
[----:B------:R-:W-:Y:S02]  /*21fb0*/  PRMT R102, R3, 0x7610, R102 ;  /* 0x0000761003667816 */ /* 0x000fe40000000066 */
[----:B------:R-:W-:Y:S02]  /*21fc0*/  PRMT R103, R103, 0x5410, R2 ;  /* 0x0000541067677816 */ /* 0x000fe40000000002 */
[----:B------:R-:W-:Y:S01]  /*21fd0*/  LEA.HI.SX32 R7, R8, R76, 0x1d ;  /* 0x0000004c08077211 */ /* 0x000fe200078feaff */
[----:B------:R-:W-:Y:S05]  /*21fe0*/  BRA.DIV ~URZ, `(.L_x_2068) ;  /* 0x000088927f007947 */ /* 0x000fea000b800000 */
[----:B------:R1:W2:Y:S02]  /*21ff0*/  SHFL.IDX PT, R9, R32, 0x3, 0x181f ;  /* 0x00781f0020097f89 */ /* 0x0002a400000e0000 */
.L_x_2136:
[----:B------:R-:W-:Y:S05]  /*22000*/  BRA.DIV ~URZ, `(.L_x_2069) ;  /* 0x000088f27f007947 */ /* 0x000fea000b800000 */
[----:B------:R3:W1:Y:S04]  /*22010*/  SHFL.IDX PT, R8, R33, 0x3, 0x181f ;  /* 0x00781f0021087f89 */ /* 0x00066800000e0000 */
[----:B------:R3:W4:Y:S04]  /*22020*/  SHFL.IDX PT, R14, R23, 0x3, 0x181f ;  /* 0x00781f00170e7f89 */ /* 0x00072800000e0000 */
[----:B------:R3:W2:Y:S02]  /*22030*/  SHFL.IDX PT, R2, R34, 0x3, 0x181f ;  /* 0x00781f0022027f89 */ /* 0x0006a400000e0000 */
.L_x_2137:
        /* <DEDUP_REMOVED lines=9> */
[----:B-1-34-:R-:W-:Y:S01]  /*220d0*/  CS2R R32, SRZ ;  /* 0x0000000000207805 */ /* 0x01afe2000001ff00 */
[----:B------:R-:W-:-:S07]  /*220e0*/  IMAD.MOV.U32 R3, RZ, RZ, R14 ;  /* 0x000000ffff037224 */ /* 0x000fce00078e000e */
        /* <DEDUP_REMOVED lines=8> */
[C---:B--2---:R-:W-:Y:S02]  /*22170*/  @!P1 IMAD.WIDE R12, R4.reuse, 0x2, R8 ;  /* 0x00000002040c9825 */ /* 0x044fe400078e0208 */
[----:B------:R-:W-:Y:S02]  /*22180*/  @!P0 SHF.R.S32.HI R7, RZ, 0x1f, R10 ;  /* 0x0000001fff078819 */ /* 0x000fe4000001140a */
[----:B------:R-:W-:Y:S01]  /*22190*/  @!P1 IMAD.WIDE R16, R4, 0x2, R2 ;  /* 0x0000000204109825 */ /* 0x000fe200078e0202 */
        /* <DEDUP_REMOVED lines=30> */
.L_x_2071:
[----:B------:R-:W-:Y:S05]  /*22380*/  BSYNC B0 ;  /* 0x0000000000007941 */ /* 0x000fea0003800000 */
.L_x_2070:
[----:B-1----:R-:W-:Y:S01]  /*22390*/  IADD3 R8, R92, -c[0x0][0x20], RZ ;  /* 0x800008005c087a10 */ /* 0x002fe20007ffe0ff */
[----:B------:R-:W-:-:S04]  /*223a0*/  DEPBAR.LE SB0, 0x1 ;  /* 0x000080400000791a */ /* 0x000fc80000000000 */
[----:B--2---:R1:W2:Y:S04]  /*223b0*/  LDL.64 R2, [R8+0x20] ;  /* 0x0000200008027983 */ /* 0x0042a80000100a00 */
[----:B-1----:R-:W3:Y:S01]  /*223c0*/  LDL.64 R8, [R8+0x28] ;  /* 0x0000280008087983 */ /* 0x002ee20000100a00 */
[----:B------:R-:W-:Y:S03]  /*223d0*/  WARPSYNC 0xffffffff ;  /* 0xffffffff00007948 */ /* 0x000fe60003800000 */
[----:B------:R-:W-:Y:S01]  /*223e0*/  BAR.SYNC.DEFER_BLOCKING 0x0 ;  /* 0x0000000000007b1d */ /* 0x000fe20000010000 */
[----:B------:R-:W-:-:S05]  /*223f0*/  SHF.R.S32.HI R10, RZ, 0x1f, R22 ;  /* 0x0000001fff0a7819 */ /* 0x000fca0000011416 */
[----:B--2---:R1:W2:Y:S04]  /*22400*/  LD.E R14, [R2.64] ;  /* 0x00000004020e7980 */ /* 0x0042a8000c101900 */
[----:B---3--:R3:W4:Y:S01]  /*22410*/  LD.E.64 R12, [R8.64] ;  /* 0x00000004080c7980 */ /* 0x008722000c101b00 */
[----:B-----5:R-:W-:Y:S01]  /*22420*/  IMAD.MOV.U32 R7, RZ, RZ, R79 ;  /* 0x000000ffff077224 */ /* 0x020fe200078e004f */
[----:B------:R-:W-:Y:S01]  /*22430*/  BSSY B1, `(.L_x_2072) ;  /* 0x00000e5000017945 */ /* 0x000fe20003800000 */
[----:B-1----:R-:W-:Y:S02]  /*22440*/  IMAD.MOV.U32 R2, RZ, RZ, R84 ;  /* 0x000000ffff027224 */ /* 0x002fe400078e0054 */
[----:B------:R-:W-:-:S03]  /*22450*/  IMAD.MOV.U32 R3, RZ, RZ, R85 ;  /* 0x000000ffff037224 */ /* 0x000fc600078e0055 */
[----:B------:R-:W-:Y:S01]  /*22460*/  PRMT R118, R2, 0x7610, R118 ;  /* 0x0000761002767816 */ /* 0x000fe20000000076 */
[----:B------:R-:W-:-:S03]  /*22470*/  IMAD.MOV.U32 R2, RZ, RZ, R78 ;  /* 0x000000ffff027224 */ /* 0x000fc600078e004e */
[----:B------:R-:W-:Y:S02]  /*22480*/  PRMT R118, R118, 0x5410, R3 ;  /* 0x0000541076767816 */ /* 0x000fe40000000003 */
[----:B------:R-:W-:Y:S01]  /*22490*/  PRMT R116, R2, 0x5410, R7 ;  /* 0x0000541002747816 */ /* 0x000fe20000000007 */
[----:B------:R-:W-:-:S05]  /*224a0*/  IMAD.MOV.U32 R7, RZ, RZ, R75 ;  /* 0x000000ffff077224 */ /* 0x000fca00078e004b */
[----:B------:R-:W-:Y:S02]  /*224b0*/  PRMT R114, R114, 0x5410, R7 ;  /* 0x0000541072727816 */ /* 0x000fe40000000007 */
[CC--:B---3--:R-:W-:Y:S01]  /*224c0*/  LEA.HI R8, R10.reuse, R22.reuse, RZ, 0x3 ;  /* 0x000000160a087211 */ /* 0x0c8fe200078f18ff */
[----:B------:R-:W-:Y:S01]  /*224d0*/  IMAD.SHL.U32 R9, R93, 0x40, RZ ;  /* 0x000000405d097824 */ /* 0x000fe200078e00ff */
[----:B------:R-:W-:Y:S02]  /*224e0*/  LEA.HI R10, R10, R22, RZ, 0x6 ;  /* 0x000000160a0a7211 */ /* 0x000fe400078f30ff */
[----:B------:R-:W-:Y:S01]  /*224f0*/  LOP3.LUT R2, R8, 0xfffffff8, RZ, 0xc0, !PT ;  /* 0xfffffff808027812 */ /* 0x000fe200078ec0ff */
[----:B------:R-:W-:-:S04]  /*22500*/  IMAD.MOV.U32 R8, RZ, RZ, R74 ;  /* 0x000000ffff087224 */ /* 0x000fc800078e004a */
[----:B------:R-:W-:Y:S01]  /*22510*/  IMAD.IADD R3, R22, 0x1, -R2 ;  /* 0x0000000116037824 */ /* 0x000fe200078e0a02 */
[----:B------:R-:W-:Y:S02]  /*22520*/  LOP3.LUT R2, R9, 0x1c0, RZ, 0xc0, !PT ;  /* 0x000001c009027812 */ /* 0x000fe400078ec0ff */
[----:B------:R-:W-:Y:S01]  /*22530*/  PRMT R113, R8, 0x7610, R113 ;  /* 0x0000761008717816 */ /* 0x000fe20000000071 */
[----:B------:R-:W-:Y:S02]  /*22540*/  IMAD.SHL.U32 R3, R3, 0x8, RZ ;  /* 0x0000000803037824 */ /* 0x000fe400078e00ff */
[----:B------:R-:W-:-:S03]  /*22550*/  IMAD.MOV.U32 R8, RZ, RZ, R72 ;  /* 0x000000ffff087224 */ /* 0x000fc600078e0048 */
[----:B------:R-:W-:Y:S01]  /*22560*/  LOP3.LUT R7, R2, 0x38, R3, 0xf8, !PT ;  /* 0x0000003802077812 */ /* 0x000fe200078ef803 */
[----:B------:R-:W-:Y:S01]  /*22570*/  IMAD.MOV.U32 R3, RZ, RZ, R73 ;  /* 0x000000ffff037224 */ /* 0x000fe200078e0049 */
[----:B------:R-:W-:-:S04]  /*22580*/  SHF.R.U32.HI R2, RZ, 0x3, R2 ;  /* 0x00000003ff027819 */ /* 0x000fc80000011602 */
[----:B------:R-:W-:Y:S01]  /*22590*/  PRMT R92, R8, 0x5410, R3 ;  /* 0x00005410085c7816 */ /* 0x000fe20000000003 */
[----:B------:R-:W-:Y:S01]  /*225a0*/  IMAD.MOV.U32 R3, RZ, RZ, R82 ;  /* 0x000000ffff037224 */ /* 0x000fe200078e0052 */
[----:B------:R-:W-:Y:S01]  /*225b0*/  LOP3.LUT R7, R7, R2, RZ, 0x3c, !PT ;  /* 0x0000000207077212 */ /* 0x000fe200078e3cff */
[----:B------:R-:W-:Y:S02]  /*225c0*/  IMAD.MOV.U32 R2, RZ, RZ, R83 ;  /* 0x000000ffff027224 */ /* 0x000fe400078e0053 */
[----:B------:R-:W-:-:S03]  /*225d0*/  IMAD.SHL.U32 R8, R10, 0x8, RZ ;  /* 0x000000080a087824 */ /* 0x000fc600078e00ff */
[----:B------:R-:W-:Y:S01]  /*225e0*/  PRMT R117, R3, 0x5410, R2 ;  /* 0x0000541003757816 */ /* 0x000fe20000000002 */
[----:B------:R-:W-:Y:S01]  /*225f0*/  IMAD.MOV.U32 R3, RZ, RZ, R80 ;  /* 0x000000ffff037224 */ /* 0x000fe200078e0050 */
[----:B------:R-:W-:Y:S01]  /*22600*/  LOP3.LUT R8, R7, 0xfffffe00, R8, 0xf8, !PT ;  /* 0xfffffe0007087812 */ /* 0x000fe200078ef808 */
[----:B------:R-:W-:-:S05]  /*22610*/  IMAD.MOV.U32 R2, RZ, RZ, R81 ;  /* 0x000000ffff027224 */ /* 0x000fca00078e0051 */
[----:B------:R-:W-:Y:S01]  /*22620*/  PRMT R115, R3, 0x5410, R2 ;  /* 0x0000541003737816 */ /* 0x000fe20000000002 */
[----:B------:R-:W-:Y:S02]  /*22630*/  IMAD.MOV.U32 R3, RZ, RZ, R76 ;  /* 0x000000ffff037224 */ /* 0x000fe400078e004c */
[----:B------:R-:W-:-:S03]  /*22640*/  IMAD.MOV.U32 R2, RZ, RZ, R77 ;  /* 0x000000ffff027224 */ /* 0x000fc600078e004d */
[----:B------:R-:W-:Y:S01]  /*22650*/  PRMT R111, R3, 0x7610, R111 ;  /* 0x00007610036f7816 */ /* 0x000fe2000000006f */
[----:B------:R-:W-:Y:S01]  /*22660*/  IMAD.MOV.U32 R3, RZ, RZ, R32 ;  /* 0x000000ffff037224 */ /* 0x000fe200078e0020 */
[----:B------:R-:W-:Y:S01]  /*22670*/  PRMT R112, R112, 0x5410, R2 ;  /* 0x0000541070707816 */ /* 0x000fe20000000002 */
[----:B------:R-:W-:Y:S02]  /*22680*/  IMAD.MOV.U32 R2, RZ, RZ, R33 ;  /* 0x000000ffff027224 */ /* 0x000fe400078e0021 */
[----:B--2---:R-:W-:-:S03]  /*22690*/  IMAD R9, R14, -0x80, R35 ;  /* 0xffffff800e097824 */ /* 0x004fc600078e0223 */
[----:B------:R-:W-:Y:S02]  /*226a0*/  PRMT R35, R3, 0x5410, R2 ;  /* 0x0000541003237816 */ /* 0x000fe40000000002 */
[----:B------:R-:W-:-:S04]  /*226b0*/  IMNMX R34, R9, 0x80, PT ;  /* 0x0000008009227817 */ /* 0x000fc80003800200 */
[----:B------:R-:W-:Y:S01]  /*226c0*/  ISETP.GE.AND P0, PT, R93, R34, PT ;  /* 0x000000225d00720c */ /* 0x000fe20003f06270 */
[----:B----4-:R-:W-:-:S12]  /*226d0*/  IMAD.WIDE.U32 R8, R8, 0x2, R12 ;  /* 0x0000000208087825 */ /* 0x010fd800078e000c */
[----:B------:R-:W-:Y:S05]  /*226e0*/  @P0 BRA `(.L_x_2073) ;  /* 0x00000b9000000947 */ /* 0x000fea0003800000 */
[----:B------:R-:W-:Y:S01]  /*226f0*/  ISETP.GE.AND P0, PT, R4, R0, PT ;  /* 0x000000000400720c */ /* 0x000fe20003f06270 */
[----:B------:R-:W-:-:S12]  /*22700*/  BSSY B0, `(.L_x_2074) ;  /* 0x000002c000007945 */ /* 0x000fd80003800000 */
[----:B------:R-:W-:Y:S05]  /*22710*/  @P0 BRA `(.L_x_2075) ;  /* 0x000002a000000947 */ /* 0x000fea0003800000 */
[----:B------:R-:W2:Y:S01]  /*22720*/  LD.E.128 R12, [R8.64] ;  /* 0x00000004080c7980 */ /* 0x000ea2000c101d00 */
[----:B------:R-:W-:Y:S02]  /*22730*/  SHF.R.U32.HI R2, RZ, 0x10, R19 ;  /* 0x00000010ff027819 */ /* 0x000fe40000011613 */
[----:B------:R-:W-:-:S03]  /*22740*/  SHF.R.U32.HI R3, RZ, 0x10, R21 ;  /* 0x00000010ff037819 */ /* 0x000fc60000011615 */
[----:B------:R-:W-:Y:S02]  /*22750*/  HADD2.F32 R2, -RZ, R2.H0_H0 ;  /* 0x20000002ff027230 */ /* 0x000fe40000004100 */
[----:B------:R-:W-:Y:S02]  /*22760*/  HADD2.F32 R3, -RZ, R3.H0_H0 ;  /* 0x20000003ff037230 */ /* 0x000fe40000004100 */
[--C-:B--2---:R-:W-:Y:S02]  /*22770*/  HADD2.F32 R7, -RZ, R15.reuse.H1_H1 ;  /* 0x3000000fff077230 */ /* 0x104fe40000004100 */
[----:B------:R-:W-:-:S03]  /*22780*/  HADD2.F32 R10, -RZ, R15.H0_H0 ;  /* 0x2000000fff0a7230 */ /* 0x000fc60000004100 */
[CC--:B------:R-:W-:Y:S02]  /*22790*/  FMUL.FTZ R15, R7.reuse, R2.reuse ;  /* 0x00000002070f7220 */ /* 0x0c0fe40000410000 */
[-C--:B------:R-:W-:Y:S02]  /*227a0*/  FMUL.FTZ R7, R7, R3.reuse ;  /* 0x0000000307077220 */ /* 0x080fe40000410000 */
[C---:B------:R-:W-:Y:S01]  /*227b0*/  FFMA.FTZ R17, R10.reuse, R3, -R15 ;  /* 0x000000030a117223 */ /* 0x040fe2000001080f */
[--C-:B------:R-:W-:Y:S01]  /*227c0*/  HADD2.F32 R3, -RZ, R86.reuse.H1_H1 ;  /* 0x30000056ff037230 */ /* 0x100fe20000004100 */
[----:B------:R-:W-:Y:S01]  /*227d0*/  FFMA.FTZ R16, R10, R2, R7 ;  /* 0x000000020a107223 */ /* 0x000fe20000010007 */
[----:B------:R-:W-:Y:S01]  /*227e0*/  HADD2.F32 R2, -RZ, R86.H0_H0 ;  /* 0x20000056ff027230 */ /* 0x000fe20000004100 */
[----:B------:R-:W-:Y:S01]  /*227f0*/  SHF.R.U64 R15, R18, 0x10, R19 ;  /* 0x00000010120f7819 */ /* 0x000fe20000001213 */
[--C-:B------:R-:W-:Y:S02]  /*22800*/  HADD2.F32 R7, -RZ, R12.reuse.H1_H1 ;  /* 0x3000000cff077230 */ /* 0x100fe40000004100 */
[----:B------:R-:W-:-:S02]  /*22810*/  HADD2.F32 R10, -RZ, R12.H0_H0 ;  /* 0x2000000cff0a7230 */ /* 0x000fc40000004100 */
[----:B------:R-:W-:Y:S01]  /*22820*/  HADD2.F32 R15, -RZ, R15.H0_H0 ;  /* 0x2000000fff0f7230 */ /* 0x000fe20000004100 */
[CC--:B------:R-:W-:Y:S02]  /*22830*/  FMUL.FTZ R12, R7.reuse, R2.reuse ;  /* 0x00000002070c7220 */ /* 0x0c0fe40000410000 */
[-C--:B------:R-:W-:Y:S02]  /*22840*/  FMUL.FTZ R7, R7, R3.reuse ;  /* 0x0000000307077220 */ /* 0x080fe40000410000 */
[C---:B------:R-:W-:Y:S01]  /*22850*/  FFMA.FTZ R23, R10.reuse, R3, -R12 ;  /* 0x000000030a177223 */ /* 0x040fe2000001080c */
[--C-:B------:R-:W-:Y:S01]  /*22860*/  HADD2.F32 R3, -RZ, R87.reuse.H1_H1 ;  /* 0x30000057ff037230 */ /* 0x100fe20000004100 */
[----:B------:R-:W-:Y:S01]  /*22870*/  FFMA.FTZ R22, R10, R2, R7 ;  /* 0x000000020a167223 */ /* 0x000fe20000010007 */
[----:B------:R-:W-:Y:S01]  /*22880*/  HADD2.F32 R7, -RZ, R14.H1_H1 ;  /* 0x3000000eff077230 */ /* 0x000fe20000004100 */
[----:B------:R-:W-:Y:S01]  /*22890*/  SHF.R.U64 R12, R20, 0x10, R21 ;  /* 0x00000010140c7819 */ /* 0x000fe20000001215 */
[----:B------:R-:W-:-:S02]  /*228a0*/  HADD2.F32 R2, -RZ, R87.H0_H0 ;  /* 0x20000057ff027230 */ /* 0x000fc40000004100 */
[----:B------:R-:W-:Y:S01]  /*228b0*/  HADD2.F32 R10, -RZ, R14.H0_H0 ;  /* 0x2000000eff0a7230 */ /* 0x000fe20000004100 */
[CC--:B------:R-:W-:Y:S01]  /*228c0*/  FMUL.FTZ R14, R7.reuse, R3.reuse ;  /* 0x00000003070e7220 */ /* 0x0c0fe20000410000 */
[----:B------:R-:W-:Y:S01]  /*228d0*/  HADD2.F32 R12, -RZ, R12.H0_H0 ;  /* 0x2000000cff0c7230 */ /* 0x000fe20000004100 */
[-C--:B------:R-:W-:Y:S02]  /*228e0*/  FMUL.FTZ R18, R7, R2.reuse ;  /* 0x0000000207127220 */ /* 0x080fe40000410000 */
[C---:B------:R-:W-:Y:S01]  /*228f0*/  FFMA.FTZ R14, R10.reuse, R2, R14 ;  /* 0x000000020a0e7223 */ /* 0x040fe2000001000e */
[--C-:B------:R-:W-:Y:S01]  /*22900*/  HADD2.F32 R2, -RZ, R13.reuse.H1_H1 ;  /* 0x3000000dff027230 */ /* 0x100fe20000004100 */
[----:B------:R-:W-:Y:S01]  /*22910*/  FFMA.FTZ R18, R10, R3, -R18 ;  /* 0x000000030a127223 */ /* 0x000fe20000010812 */
[----:B------:R-:W-:-:S03]  /*22920*/  HADD2.F32 R3, -RZ, R13.H0_H0 ;  /* 0x2000000dff037230 */ /* 0x000fc60000004100 */
[----:B------:R-:W-:Y:S01]  /*22930*/  FMUL.FTZ R7, R2, R15 ;  /* 0x0000000f02077220 */ /* 0x000fe20000410000 */
[----:B------:R-:W-:Y:S01]  /*22940*/  F2FP.PACK_AB R14, R14, R18 ;  /* 0x000000120e0e723e */ /* 0x000fe200000000ff */
[-C--:B------:R-:W-:Y:S02]  /*22950*/  FMUL.FTZ R13, R2, R12.reuse ;  /* 0x0000000c020d7220 */ /* 0x080fe40000410000 */
[C---:B------:R-:W-:Y:S01]  /*22960*/  FFMA.FTZ R2, R3.reuse, R12, -R7 ;  /* 0x0000000c03027223 */ /* 0x040fe20000010807 */
[----:B------:R-:W-:Y:S01]  /*22970*/  F2FP.PACK_AB R12, R22, R23 ;  /* 0x00000017160c723e */ /* 0x000fe200000000ff */
[----:B------:R-:W-:Y:S01]  /*22980*/  FFMA.FTZ R13, R3, R15, R13 ;  /* 0x0000000f030d7223 */ /* 0x000fe2000001000d */
[----:B------:R-:W-:-:S04]  /*22990*/  F2FP.PACK_AB R15, R16, R17 ;  /* 0x00000011100f723e */ /* 0x000fc800000000ff */
[----:B------:R-:W-:-:S05]  /*229a0*/  F2FP.PACK_AB R13, R13, R2 ;  /* 0x000000020d0d723e */ /* 0x000fca00000000ff */
[----:B------:R1:W-:Y:S02]  /*229b0*/  ST.E.128 [R8.64], R12 ;  /* 0x0000000c08007985 */ /* 0x0003e4000c101d04 */
.L_x_2075:
[----:B------:R-:W-:Y:S05]  /*229c0*/  BSYNC B0 ;  /* 0x0000000000007941 */ /* 0x000fea0003800000 */
.L_x_2074:
[----:B------:R-:W-:Y:S01]  /*229d0*/  IADD3 R2, R4, 0x20, RZ ;  /* 0x0000002004027810 */ /* 0x000fe20007ffe0ff */
[----:B------:R-:W-:Y:S03]  /*229e0*/  BSSY B0, `(.L_x_2076) ;  /* 0x000002d000007945 */ /* 0x000fe60003800000 */
[----:B------:R-:W-:-:S13]  /*229f0*/  ISETP.GE.AND P0, PT, R2, R0, PT ;  /* 0x000000000200720c */ /* 0x000fda0003f06270 */
[----:B------:R-:W-:Y:S05]  /*22a00*/  @P0 BRA `(.L_x_2077) ;  /* 0x000002a000000947 */ /* 0x000fea0003800000 */
[----:B-1----:R-:W2:Y:S01]  /*22a10*/  LD.E.128 R12, [R8.64+0x4000] ;  /* 0x00400004080c7980 */ /* 0x002ea2000c101d00 */
[----:B------:R-:W-:Y:S02]  /*22a20*/  SHF.R.U32.HI R2, RZ, 0x10, R25 ;  /* 0x00000010ff027819 */ /* 0x000fe40000011619 */
[----:B------:R-:W-:Y:S02]  /*22a30*/  SHF.R.U32.HI R3, RZ, 0x10, R27 ;  /* 0x00000010ff037819 */ /* 0x000fe4000001161b */
[----:B------:R-:W-:Y:S01]  /*22a40*/  SHF.R.U64 R16, R24, 0x10, R25 ;  /* 0x0000001018107819 */ /* 0x000fe20000001219 */
[----:B------:R-:W-:Y:S02]  /*22a50*/  HADD2.F32 R2, -RZ, R2.H0_H0 ;  /* 0x20000002ff027230 */ /* 0x000fe40000004100 */
[----:B------:R-:W-:Y:S02]  /*22a60*/  HADD2.F32 R3, -RZ, R3.H0_H0 ;  /* 0x20000003ff037230 */ /* 0x000fe40000004100 */
[----:B------:R-:W-:-:S02]  /*22a70*/  HADD2.F32 R21, -RZ, R16.H0_H0 ;  /* 0x20000010ff157230 */ /* 0x000fc40000004100 */
[--C-:B--2---:R-:W-:Y:S02]  /*22a80*/  HADD2.F32 R7, -RZ, R15.reuse.H1_H1 ;  /* 0x3000000fff077230 */ /* 0x104fe40000004100 */
[----:B------:R-:W-:-:S03]  /*22a90*/  HADD2.F32 R10, -RZ, R15.H0_H0 ;  /* 0x2000000fff0a7230 */ /* 0x000fc60000004100 */
[CC--:B------:R-:W-:Y:S02]  /*22aa0*/  FMUL.FTZ R15, R7.reuse, R2.reuse ;  /* 0x00000002070f7220 */ /* 0x0c0fe40000410000 */
[-C--:B------:R-:W-:Y:S02]  /*22ab0*/  FMUL.FTZ R7, R7, R3.reuse ;  /* 0x0000000307077220 */ /* 0x080fe40000410000 */
[C---:B------:R-:W-:Y:S01]  /*22ac0*/  FFMA.FTZ R18, R10.reuse, R3, -R15 ;  /* 0x000000030a127223 */ /* 0x040fe2000001080f */
[----:B------:R-:W-:Y:S01]  /*22ad0*/  HADD2.F32 R3, -RZ, R89.H0_H0 ;  /* 0x20000059ff037230 */ /* 0x000fe20000004100 */
        /* <DEDUP_REMOVED lines=9> */
[----:B------:R-:W-:Y:S01]  /*22b70*/  HADD2.F32 R3, -RZ, R14.H1_H1 ;  /* 0x3000000eff037230 */ /* 0x000fe20000004100 */
[----:B------:R-:W-:Y:S01]  /*22b80*/  FFMA.FTZ R19, R10, R2, R7 ;  /* 0x000000020a137223 */ /* 0x000fe20000010007 */
[----:B------:R-:W-:Y:S02]  /*22b90*/  HADD2.F32 R7, -RZ, R88.H1_H1 ;  /* 0x30000058ff077230 */ /* 0x000fe40000004100 */
[----:B------:R-:W-:-:S02]  /*22ba0*/  HADD2.F32 R2, -RZ, R89.H1_H1 ;  /* 0x30000059ff027230 */ /* 0x000fc40000004100 */
[----:B------:R-:W-:Y:S01]  /*22bb0*/  HADD2.F32 R10, -RZ, R14.H0_H0 ;  /* 0x2000000eff0a7230 */ /* 0x000fe20000004100 */
[C---:B------:R-:W-:Y:S01]  /*22bc0*/  FMUL.FTZ R16, R3.reuse, R7 ;  /* 0x0000000703107220 */ /* 0x040fe20000410000 */
[--C-:B------:R-:W-:Y:S01]  /*22bd0*/  HADD2.F32 R12, -RZ, R13.reuse.H1_H1 ;  /* 0x3000000dff0c7230 */ /* 0x100fe20000004100 */
[-C--:B------:R-:W-:Y:S02]  /*22be0*/  FMUL.FTZ R14, R3, R2.reuse ;  /* 0x00000002030e7220 */ /* 0x080fe40000410000 */
[----:B------:R-:W-:Y:S01]  /*22bf0*/  FFMA.FTZ R16, R10, R2, -R16 ;  /* 0x000000020a107223 */ /* 0x000fe20000010810 */
[----:B------:R-:W-:Y:S01]  /*22c00*/  HADD2.F32 R2, -RZ, R13.H0_H0 ;  /* 0x2000000dff027230 */ /* 0x000fe20000004100 */
[C---:B------:R-:W-:Y:S02]  /*22c10*/  FMUL.FTZ R3, R12.reuse, R21 ;  /* 0x000000150c037220 */ /* 0x040fe40000410000 */
[----:B------:R-:W-:Y:S01]  /*22c20*/  FMUL.FTZ R13, R12, R15 ;  /* 0x0000000f0c0d7220 */ /* 0x000fe20000410000 */
[----:B------:R-:W-:Y:S01]  /*22c30*/  F2FP.PACK_AB R12, R19, R20 ;  /* 0x00000014130c723e */ /* 0x000fe200000000ff */
[----:B------:R-:W-:-:S02]  /*22c40*/  FFMA.FTZ R14, R10, R7, R14 ;  /* 0x000000070a0e7223 */ /* 0x000fc4000001000e */
[C---:B------:R-:W-:Y:S01]  /*22c50*/  FFMA.FTZ R3, R2.reuse, R15, -R3 ;  /* 0x0000000f02037223 */ /* 0x040fe20000010803 */
[----:B------:R-:W-:Y:S01]  /*22c60*/  F2FP.PACK_AB R15, R17, R18 ;  /* 0x00000012110f723e */ /* 0x000fe200000000ff */
[----:B------:R-:W-:Y:S01]  /*22c70*/  FFMA.FTZ R13, R2, R21, R13 ;  /* 0x00000015020d7223 */ /* 0x000fe2000001000d */
[----:B------:R-:W-:-:S04]  /*22c80*/  F2FP.PACK_AB R14, R14, R16 ;  /* 0x000000100e0e723e */ /* 0x000fc800000000ff */
[----:B------:R-:W-:-:S05]  /*22c90*/  F2FP.PACK_AB R13, R13, R3 ;  /* 0x000000030d0d723e */ /* 0x000fca00000000ff */
[----:B------:R1:W-:Y:S02]  /*22ca0*/  ST.E.128 [R8.64+0x4000], R12 ;  /* 0x0040000c08007985 */ /* 0x0003e4000c101d04 */
.L_x_2077:
[----:B------:R-:W-:Y:S05]  /*22cb0*/  BSYNC B0 ;  /* 0x0000000000007941 */ /* 0x000fea0003800000 */
.L_x_2076:
[----:B------:R-:W-:Y:S01]  /*22cc0*/  IADD3 R2, R4, 0x40, RZ ;  /* 0x0000004004027810 */ /* 0x000fe20007ffe0ff */
[----:B------:R-:W-:Y:S03]  /*22cd0*/  BSSY B0, `(.L_x_2078) ;  /* 0x000002d000007945 */ /* 0x000fe60003800000 */
[----:B------:R-:W-:-:S13]  /*22ce0*/  ISETP.GE.AND P0, PT, R2, R0, PT ;  /* 0x000000000200720c */ /* 0x000fda0003f06270 */
[----:B------:R-:W-:Y:S05]  /*22cf0*/  @P0 BRA `(.L_x_2079) ;  /* 0x000002a000000947 */ /* 0x000fea0003800000 */
[----:B-1----:R-:W2:Y:S01]  /*22d00*/  LD.E.128 R12, [R8.64+0x8000] ;  /* 0x00800004080c7980 */ /* 0x002ea2000c101d00 */
[----:B------:R-:W-:Y:S01]  /*22d10*/  SHF.R.U32.HI R10, RZ, 0x10, R31 ;  /* 0x00000010ff0a7819 */ /* 0x000fe2000001161f */
[--C-:B------:R-:W-:Y:S01]  /*22d20*/  HADD2.F32 R16, -RZ, R90.reuse.H1_H1 ;  /* 0x3000005aff107230 */ /* 0x100fe20000004100 */
[--C-:B------:R-:W-:Y:S01]  /*22d30*/  SHF.R.U32.HI R7, RZ, 0x10, R29.reuse ;  /* 0x00000010ff077819 */ /* 0x100fe2000001161d */
[----:B------:R-:W-:Y:S01]  /*22d40*/  HADD2.F32 R18, -RZ, R90.H0_H0 ;  /* 0x2000005aff127230 */ /* 0x000fe20000004100 */
[----:B------:R-:W-:Y:S01]  /*22d50*/  SHF.R.U64 R19, R28, 0x10, R29 ;  /* 0x000000101c137819 */ /* 0x000fe2000000121d */
[----:B------:R-:W-:Y:S01]  /*22d60*/  HADD2.F32 R24, -RZ, R10.H0_H0 ;  /* 0x2000000aff187230 */ /* 0x000fe20000004100 */
[----:B------:R-:W-:Y:S01]  /*22d70*/  SHF.R.U64 R20, R30, 0x10, R31 ;  /* 0x000000101e147819 */ /* 0x000fe2000000121f */
[----:B------:R-:W-:Y:S02]  /*22d80*/  HADD2.F32 R23, -RZ, R7.H0_H0 ;  /* 0x20000007ff177230 */ /* 0x000fe40000004100 */
[----:B------:R-:W-:-:S02]  /*22d90*/  HADD2.F32 R19, -RZ, R19.H0_H0 ;  /* 0x20000013ff137230 */ /* 0x000fc40000004100 */
[----:B------:R-:W-:Y:S02]  /*22da0*/  HADD2.F32 R20, -RZ, R20.H0_H0 ;  /* 0x20000014ff147230 */ /* 0x000fe40000004100 */
[--C-:B--2---:R-:W-:Y:S02]  /*22db0*/  HADD2.F32 R2, -RZ, R15.reuse.H1_H1 ;  /* 0x3000000fff027230 */ /* 0x104fe40000004100 */
[----:B------:R-:W-:Y:S02]  /*22dc0*/  HADD2.F32 R17, -RZ, R15.H0_H0 ;  /* 0x2000000fff117230 */ /* 0x000fe40000004100 */
[--C-:B------:R-:W-:Y:S01]  /*22dd0*/  HADD2.F32 R3, -RZ, R12.reuse.H1_H1 ;  /* 0x3000000cff037230 */ /* 0x100fe20000004100 */
[CC--:B------:R-:W-:Y:S01]  /*22de0*/  FMUL.FTZ R21, R2.reuse, R24.reuse ;  /* 0x0000001802157220 */ /* 0x0c0fe20000410000 */
[----:B------:R-:W-:Y:S01]  /*22df0*/  HADD2.F32 R15, -RZ, R12.H0_H0 ;  /* 0x2000000cff0f7230 */ /* 0x000fe20000004100 */
[-C--:B------:R-:W-:Y:S01]  /*22e00*/  FMUL.FTZ R2, R2, R23.reuse ;  /* 0x0000001702027220 */ /* 0x080fe20000410000 */
[--C-:B------:R-:W-:Y:S01]  /*22e10*/  HADD2.F32 R12, -RZ, R14.reuse.H0_H0 ;  /* 0x2000000eff0c7230 */ /* 0x100fe20000004100 */
[C---:B------:R-:W-:Y:S01]  /*22e20*/  FFMA.FTZ R21, R17.reuse, R23, -R21 ;  /* 0x0000001711157223 */ /* 0x040fe20000010815 */
[--C-:B------:R-:W-:Y:S01]  /*22e30*/  HADD2.F32 R10, -RZ, R13.reuse.H0_H0 ;  /* 0x2000000dff0a7230 */ /* 0x100fe20000004100 */
[----:B------:R-:W-:Y:S01]  /*22e40*/  FFMA.FTZ R17, R17, R24, R2 ;  /* 0x0000001811117223 */ /* 0x000fe20000010002 */
[----:B------:R-:W-:Y:S01]  /*22e50*/  HADD2.F32 R7, -RZ, R13.H1_H1 ;  /* 0x3000000dff077230 */ /* 0x000fe20000004100 */
[C---:B------:R-:W-:Y:S01]  /*22e60*/  FMUL.FTZ R22, R3.reuse, R18 ;  /* 0x0000001203167220 */ /* 0x040fe20000410000 */
[----:B------:R-:W-:Y:S01]  /*22e70*/  HADD2.F32 R14, -RZ, R14.H1_H1 ;  /* 0x3000000eff0e7230 */ /* 0x000fe20000004100 */
[-C--:B------:R-:W-:Y:S01]  /*22e80*/  FMUL.FTZ R13, R3, R16.reuse ;  /* 0x00000010030d7220 */ /* 0x080fe20000410000 */
[--C-:B------:R-:W-:Y:S01]  /*22e90*/  HADD2.F32 R2, -RZ, R91.reuse.H0_H0 ;  /* 0x2000005bff027230 */ /* 0x100fe20000004100 */
[C---:B------:R-:W-:Y:S01]  /*22ea0*/  FFMA.FTZ R22, R15.reuse, R16, -R22 ;  /* 0x000000100f167223 */ /* 0x040fe20000010816 */
[----:B------:R-:W-:Y:S01]  /*22eb0*/  HADD2.F32 R3, -RZ, R91.H1_H1 ;  /* 0x3000005bff037230 */ /* 0x000fe20000004100 */
[----:B------:R-:W-:-:S02]  /*22ec0*/  FFMA.FTZ R18, R15, R18, R13 ;  /* 0x000000120f127223 */ /* 0x000fc4000001000d */
[C---:B------:R-:W-:Y:S02]  /*22ed0*/  FMUL.FTZ R16, R14.reuse, R2 ;  /* 0x000000020e107220 */ /* 0x040fe40000410000 */
[----:B------:R-:W-:Y:S02]  /*22ee0*/  FMUL.FTZ R14, R14, R3 ;  /* 0x000000030e0e7220 */ /* 0x000fe40000410000 */
[C---:B------:R-:W-:Y:S02]  /*22ef0*/  FMUL.FTZ R15, R7.reuse, R20 ;  /* 0x00000014070f7220 */ /* 0x040fe40000410000 */
[----:B------:R-:W-:Y:S02]  /*22f00*/  FMUL.FTZ R13, R7, R19 ;  /* 0x00000013070d7220 */ /* 0x000fe40000410000 */
[C---:B------:R-:W-:Y:S02]  /*22f10*/  FFMA.FTZ R14, R12.reuse, R2, R14 ;  /* 0x000000020c0e7223 */ /* 0x040fe4000001000e */
[----:B------:R-:W-:Y:S01]  /*22f20*/  FFMA.FTZ R3, R12, R3, -R16 ;  /* 0x000000030c037223 */ /* 0x000fe20000010810 */
[----:B------:R-:W-:Y:S01]  /*22f30*/  F2FP.PACK_AB R12, R18, R22 ;  /* 0x00000016120c723e */ /* 0x000fe200000000ff */
[C---:B------:R-:W-:Y:S01]  /*22f40*/  FFMA.FTZ R2, R10.reuse, R19, -R15 ;  /* 0x000000130a027223 */ /* 0x040fe2000001080f */
[----:B------:R-:W-:Y:S01]  /*22f50*/  F2FP.PACK_AB R15, R17, R21 ;  /* 0x00000015110f723e */ /* 0x000fe200000000ff */
[----:B------:R-:W-:Y:S01]  /*22f60*/  FFMA.FTZ R13, R10, R20, R13 ;  /* 0x000000140a0d7223 */ /* 0x000fe2000001000d */
[----:B------:R-:W-:-:S04]  /*22f70*/  F2FP.PACK_AB R14, R14, R3 ;  /* 0x000000030e0e723e */ /* 0x000fc800000000ff */
[----:B------:R-:W-:-:S05]  /*22f80*/  F2FP.PACK_AB R13, R13, R2 ;  /* 0x000000020d0d723e */ /* 0x000fca00000000ff */
[----:B------:R1:W-:Y:S02]  /*22f90*/  ST.E.128 [R8.64+0x8000], R12 ;  /* 0x0080000c08007985 */ /* 0x0003e4000c101d04 */
.L_x_2079:
[----:B------:R-:W-:Y:S05]  /*22fa0*/  BSYNC B0 ;  /* 0x0000000000007941 */ /* 0x000fea0003800000 */
.L_x_2078:
[----:B------:R-:W-:-:S04]  /*22fb0*/  IADD3 R2, R4, 0x60, RZ ;  /* 0x0000006004027810 */ /* 0x000fc80007ffe0ff */
[----:B------:R-:W-:-:S13]  /*22fc0*/  ISETP.GE.AND P0, PT, R2, R0, PT ;  /* 0x000000000200720c */ /* 0x000fda0003f06270 */
[----:B------:R-:W-:Y:S05]  /*22fd0*/  @P0 BRA `(.L_x_2073) ;  /* 0x000002a000000947 */ /* 0x000fea0003800000 */
[----:B-1----:R-:W2:Y:S01]  /*22fe0*/  LD.E.128 R12, [R8.64+0xc000] ;  /* 0x00c00004080c7980 */ /* 0x002ea2000c101d00 */
[----:B------:R-:W-:Y:S01]  /*22ff0*/  SHF.R.U32.HI R10, RZ, 0x10, R39 ;  /* 0x00000010ff0a7819 */ /* 0x000fe20000011627 */
[----:B------:R-:W-:Y:S01]  /*23000*/  HADD2.F32 R16, -RZ, R96.H0_H0 ;  /* 0x20000060ff107230 */ /* 0x000fe20000004100 */
        /* <DEDUP_REMOVED lines=39> */
.L_x_2073:
[----:B------:R-:W-:Y:S05]  /*23280*/  BSYNC B1 ;  /* 0x0000000000017941 */ /* 0x000fea0003800000 */
.L_x_2072:
[----:B------:R-:W-:Y:S01]  /*23290*/  IADD3 R2, R93, 0x20, RZ ;  /* 0x000000205d027810 */ /* 0x000fe20007ffe0ff */
[----:B------:R-:W-:Y:S03]  /*232a0*/  BSSY B1, `(.L_x_2080) ;  /* 0x00000bc000017945 */ /* 0x000fe60003800000 */
[----:B------:R-:W-:-:S13]  /*232b0*/  ISETP.GE.AND P0, PT, R2, R34, PT ;  /* 0x000000220200720c */ /* 0x000fda0003f06270 */
[----:B------:R-:W-:Y:S05]  /*232c0*/  @P0 BRA `(.L_x_2081) ;  /* 0x00000b9000000947 */ /* 0x000fea0003800000 */
[----:B------:R-:W-:Y:S01]  /*232d0*/  ISETP.GE.AND P0, PT, R4, R0, PT ;  /* 0x000000000400720c */ /* 0x000fe20003f06270 */
[----:B------:R-:W-:-:S12]  /*232e0*/  BSSY B0, `(.L_x_2082) ;  /* 0x000002c000007945 */ /* 0x000fd80003800000 */
        /* <DEDUP_REMOVED lines=26> */
[----:B------:R-:W-:Y:S01]  /*23490*/  HADD2.F32 R2, -RZ, R95.H1_H1 ;  /* 0x3000005fff027230 */ /* 0x000fe20000004100 */
        /* <DEDUP_REMOVED lines=16> */
.L_x_2083:
[----:B------:R-:W-:Y:S05]  /*235a0*/  BSYNC B0 ;  /* 0x0000000000007941 */ /* 0x000fea0003800000 */
.L_x_2082:
        /* <DEDUP_REMOVED lines=46> */
.L_x_2085:
[----:B------:R-:W-:Y:S05]  /*23890*/  BSYNC B0 ;  /* 0x0000000000007941 */ /* 0x000fea0003800000 */
.L_x_2084:
        /* <DEDUP_REMOVED lines=46> */
.L_x_2087:
[----:B------:R-:W-:Y:S05]  /*23b80*/  BSYNC B0 ;  /* 0x0000000000007941 */ /* 0x000fea0003800000 */
.L_x_2086:
        /* <DEDUP_REMOVED lines=45> */
.L_x_2081:
[----:B------:R-:W-:Y:S05]  /*23e60*/  BSYNC B1 ;  /* 0x0000000000017941 */ /* 0x000fea0003800000 */
.L_x_2080:
        /* <DEDUP_REMOVED lines=49> */
.L_x_2091:
[----:B------:R-:W-:Y:S05]  /*24180*/  BSYNC B0 ;  /* 0x0000000000007941 */ /* 0x000fea0003800000 */
.L_x_2090:
        /* <DEDUP_REMOVED lines=46> */
.L_x_2093:
[----:B------:R-:W-:Y:S05]  /*24470*/  BSYNC B0 ;  /* 0x0000000000007941 */ /* 0x000fea0003800000 */
.L_x_2092:
        /* <DEDUP_REMOVED lines=46> */
.L_x_2095:
[----:B------:R-:W-:Y:S05]  /*24760*/  BSYNC B0 ;  /* 0x0000000000007941 */ /* 0x000fea0003800000 */
.L_x_2094:
[----:B------:R-:W-:-:S04]  /*24770*/  IADD3 R2, R4, 0x60, RZ ;  /* 0x0000006004027810 */ /* 0x000fc80007ffe0ff */
[----:B------:R-:W-:-:S13]  /*24780*/  ISETP.GE.AND P0, PT, R2, R0, PT ;  /* 0x000000000200720c */ /* 0x000fda0003f06270 */
[----:B------:R-:W-:Y:S05]  /*24790*/  @P0 BRA `(.L_x_2089) ;  /* 0x000002a000000947 */ /* 0x000fea0003800000 */
[----:B-1----:R-:W2:Y:S01]  /*247a0*/  LD.E.128 R12, [R8.64+0xe000] ;  /* 0x00e00004080c7980 */ /* 0x002ea2000c101d00 */
[----:B------:R-:W-:Y:S01]  /*247b0*/  SHF.R.U32.HI R10, RZ, 0x10, R71 ;  /* 0x00000010ff0a7819 */ /* 0x000fe20000011647 */
[----:B------:R-:W-:Y:S01]  /*247c0*/  HADD2.F32 R16, -RZ, R112.H0_H0 ;  /* 0x20000070ff107230 */ /* 0x000fe20000004100 */
[--C-:B------:R-:W-:Y:S01]  /*247d0*/  SHF.R.U32.HI R7, RZ, 0x10, R69.reuse ;  /* 0x00000010ff077819 */ /* 0x100fe20000011645 */
[----:B------:R-:W-:Y:S01]  /*247e0*/  HADD2.F32 R18, -RZ, R111.H1_H1 ;  /* 0x3000006fff127230 */ /* 0x000fe20000004100 */
        /* <DEDUP_REMOVED lines=22> */
[----:B------:R-:W-:Y:S01]  /*24950*/  HADD2.F32 R3, -RZ, R114.H0_H0 ;  /* 0x20000072ff037230 */ /* 0x000fe20000004100 */
        /* <DEDUP_REMOVED lines=14> */
.L_x_2089:
[----:B------:R-:W-:Y:S05]  /*24a40*/  BSYNC B1 ;  /* 0x0000000000017941 */ /* 0x000fea0003800000 */
.L_x_2088:
[----:B------:R-:W-:Y:S01]  /*24a50*/  IADD3 R2, R93, 0x60, RZ ;  /* 0x000000605d027810 */ /* 0x000fe20007ffe0ff */
[----:B------:R-:W-:-:S03]  /*24a60*/  IMAD.MOV.U32 R3, RZ, RZ, 0x0 ;  /* 0x00000000ff037424 */ /* 0x000fc600078e00ff */
[----:B------:R-:W-:Y:S01]  /*24a70*/  ISETP.GE.AND P0, PT, R2, R34, PT ;  /* 0x000000220200720c */ /* 0x000fe20003f06270 */
[----:B------:R-:W-:-:S12]  /*24a80*/  IMAD.MOV.U32 R2, RZ, RZ, R134 ;  /* 0x000000ffff027224 */ /* 0x000fd800078e0086 */
[----:B------:R-:W-:Y:S05]  /*24a90*/  @P0 RET.REL.NODEC R2 `(_ZN7cutlass13device_kernelIN5flash19enable_sm80_to_sm89INS1_16FlashAttnFwdSm80INS1_25CollectiveMainloopFwdSm80ILi8ELi1ELb0EN4cute5tupleIJNS5_1CILi128EEENS7_ILi48EEENS7_ILi256EEEEEELi256ENS_6half_tEfNS_4arch4Sm80ELb0ELb1ELb1ELb1ELb0ELb1ELb1ELb1EEENS1_21CollectiveEpilogueFwdINS6_IJS8_SA_S9_EEENS6_IJNS7_ILi1EEESI_SI_EEESC_SE_Li256ELb1ELb1ELb1ELb0EEENS1_36VarlenDynamicPersistentTileSchedulerILi128ELi48ELi256ELi256ELb1ELb1ELb0ELb1ELb0ELb1EEEEEEEEEvNT_6ParamsE) ;  /* 0xfffdb56002000950 */ /* 0x000fea0003c3ffff */
[----:B------:R-:W-:Y:S01]  /*24aa0*/  ISETP.GE.AND P0, PT, R4, R0, PT ;  /* 0x000000000400720c */ /* 0x000fe20003f06270 */
[----:B------:R-:W-:-:S12]  /*24ab0*/  BSSY B0, `(.L_x_2096) ;  /* 0x000002c000007945 */ /* 0x000fd80003800000 */
        /* <DEDUP_REMOVED lines=43> */
.L_x_2097:
[----:B------:R-:W-:Y:S05]  /*24d70*/  BSYNC B0 ;  /* 0x0000000000007941 */ /* 0x000fea0003800000 */
.L_x_2096:
[----:B------:R-:W-:Y:S01]  /*24d80*/  IADD3 R2, R4, 0x20, RZ ;  /* 0x0000002004027810 */ /* 0x000fe20007ffe0ff */
[----:B------:R-:W-:Y:S03]  /*24d90*/  BSSY B0, `(.L_x_2098) ;  /* 0x000002d000007945 */ /* 0x000fe60003800000 */
        /* <DEDUP_REMOVED lines=44> */
.L_x_2099:
[----:B------:R-:W-:Y:S05]  /*25060*/  BSYNC B0 ;  /* 0x0000000000007941 */ /* 0x000fea0003800000 */
.L_x_2098:
        /* <DEDUP_REMOVED lines=46> */
.L_x_2101:
[----:B------:R-:W-:Y:S05]  /*25350*/  BSYNC B0 ;  /* 0x0000000000007941 */ /* 0x000fea0003800000 */
.L_x_2100:
[----:B------:R-:W-:Y:S01]  /*25360*/  IADD3 R4, R4, 0x60, RZ ;  /* 0x0000006004047810 */ /* 0x000fe20007ffe0ff */
[----:B------:R-:W-:Y:S02]  /*25370*/  IMAD.MOV.U32 R2, RZ, RZ, R134 ;  /* 0x000000ffff027224 */ /* 0x000fe400078e0086 */
[----:B------:R-:W-:Y:S01]  /*25380*/  IMAD.MOV.U32 R3, RZ, RZ, 0x0 ;  /* 0x00000000ff037424 */ /* 0x000fe200078e00ff */
[----:B------:R-:W-:-:S13]  /*25390*/  ISETP.GE.AND P0, PT, R4, R0, PT ;  /* 0x000000000400720c */ /* 0x000fda0003f06270 */
[----:B------:R-:W-:Y:S05]  /*253a0*/  @P0 RET.REL.NODEC R2 `(_ZN7cutlass13device_kernelIN5flash19enable_sm80_to_sm89INS1_16FlashAttnFwdSm80INS1_25CollectiveMainloopFwdSm80ILi8ELi1ELb0EN4cute5tupleIJNS5_1CILi128EEENS7_ILi48EEENS7_ILi256EEEEEELi256ENS_6half_tEfNS_4arch4Sm80ELb0ELb1ELb1ELb1ELb0ELb1ELb1ELb1EEENS1_21CollectiveEpilogueFwdINS6_IJS8_SA_S9_EEENS6_IJNS7_ILi1EEESI_SI_EEESC_SE_Li256ELb1ELb1ELb1ELb0EEENS1_36VarlenDynamicPersistentTileSchedulerILi128ELi48ELi256ELi256ELb1ELb1ELb0ELb1ELb0ELb1EEEEEEEEEvNT_6ParamsE) ;  /* 0xfffdac5002000950 */ /* 0x000fea0003c3ffff */
        /* <DEDUP_REMOVED lines=22> */
[CC--:B------:R-:W-:Y:S01]  /*25510*/  FMUL.FTZ R20, R2.reuse, R16.reuse ;  /* 0x0000001002147220 */ /* 0x0c0fe20000410000 */
        /* <DEDUP_REMOVED lines=9> */
[----:B------:R-:W-:Y:S01]  /*255b0*/  FMUL.FTZ R13, R3, R17 ;  /* 0x00000011030d7220 */ /* 0x000fe20000410000 */
[----:B------:R-:W-:Y:S01]  /*255c0*/  MOV R3, 0x0 ;  /* 0x0000000000037802 */ /* 0x000fe20000000f00 */
[C---:B------:R-:W-:Y:S02]  /*255d0*/  FFMA.FTZ R14, R12.reuse, R0, R14 ;  /* 0x000000000c0e7223 */ /* 0x040fe4000001000e */
[----:B------:R-:W-:Y:S01]  /*255e0*/  FFMA.FTZ R2, R12, R2, -R15 ;  /* 0x000000020c027223 */ /* 0x000fe2000001080f */
[----:B------:R-:W-:Y:S01]  /*255f0*/  F2FP.PACK_AB R15, R10, R19 ;  /* 0x000000130a0f723e */ /* 0x000fe200000000ff */
[----:B------:R-:W-:Y:S01]  /*25600*/  FFMA.FTZ R0, R4, R17, -R7 ;  /* 0x0000001104007223 */ /* 0x000fe20000010807 */
[----:B------:R-:W-:Y:S01]  /*25610*/  F2FP.PACK_AB R12, R16, R20 ;  /* 0x00000014100c723e */ /* 0x000fe200000000ff */
[----:B------:R-:W-:Y:S01]  /*25620*/  FFMA.FTZ R13, R4, R18, R13 ;  /* 0x00000012040d7223 */ /* 0x000fe2000001000d */
[----:B------:R-:W-:-:S02]  /*25630*/  F2FP.PACK_AB R14, R14, R2 ;  /* 0x000000020e0e723e */ /* 0x000fc400000000ff */
[----:B------:R-:W-:Y:S02]  /*25640*/  MOV R2, R134 ;  /* 0x0000008600027202 */ /* 0x000fe40000000f00 */
[----:B------:R-:W-:-:S05]  /*25650*/  F2FP.PACK_AB R13, R13, R0 ;  /* 0x000000000d0d723e */ /* 0x000fca00000000ff */
[----:B------:R1:W-:Y:S01]  /*25660*/  ST.E.128 [R8.64+0xf000], R12 ;  /* 0x00f0000c08007985 */ /* 0x0003e2000c101d04 */
[----:B------:R-:W-:Y:S05]  /*25670*/  RET.REL.NODEC R2 `(_ZN7cutlass13device_kernelIN5flash19enable_sm80_to_sm89INS1_16FlashAttnFwdSm80INS1_25CollectiveMainloopFwdSm80ILi8ELi1ELb0EN4cute5tupleIJNS5_1CILi128EEENS7_ILi48EEENS7_ILi256EEEEEELi256ENS_6half_tEfNS_4arch4Sm80ELb0ELb1ELb1ELb1ELb0ELb1ELb1ELb1EEENS1_21CollectiveEpilogueFwdINS6_IJS8_SA_S9_EEENS6_IJNS7_ILi1EEESI_SI_EEESC_SE_Li256ELb1ELb1ELb1ELb0EEENS1_36VarlenDynamicPersistentTileSchedulerILi128ELi48ELi256ELi256ELb1ELb1ELb0ELb1ELb0ELb1EEEEEEEEEvNT_6ParamsE) ;  /* 0xfffda98002007950 */ /* 0x000fea0003c3ffff */
.L_x_2056:
[----:B-1---5:R-:W-:-:S13]  /*25680*/  ISETP.NE.AND P0, PT, R20, 0x1, PT ;  /* 0x000000011400780c */ /* 0x022fda0003f05270 */
[----:B------:R1:W2:Y:S04]  /*25690*/  @P0 LD.E R10, [R12.64+0x168] ;  /* 0x000168040c0a0980 */ /* 0x0002a8000c101900 */
[----:B-1----:R-:W3:Y:S01]  /*256a0*/  @P0 LD.E R12, [R12.64+0x16c] ;  /* 0x00016c040c0c0980 */ /* 0x002ee2000c101900 */
[----:B--2---:R-:W-:-:S05]  /*256b0*/  @P0 IMAD.HI.U32 R10, R4, R10, RZ ;  /* 0x0000000a040a0227 */ /* 0x004fca00078e00ff */
[----:B---3--:R-:W-:-:S04]  /*256c0*/  @P0 SHF.R.U32.HI R4, RZ, R12, R10 ;  /* 0x0000000cff040219 */ /* 0x008fc8000001160a */
[----:B------:R-:W-:Y:S01]  /*256d0*/  SHF.R.S32.HI R10, RZ, 0x1f, R4 ;  /* 0x0000001fff0a7819 */ /* 0x000fe20000011404 */
[-C--:B------:R-:W-:Y:S02]  /*256e0*/  IMAD R13, R9, R4.reuse, RZ ;  /* 0x00000004090d7224 */ /* 0x080fe400078e02ff */
[----:B------:R-:W-:Y:S02]  /*256f0*/  IMAD R12, R3, R4, RZ ;  /* 0x00000004030c7224 */ /* 0x000fe400078e02ff */
[-C--:B------:R-:W-:Y:S02]  /*25700*/  IMAD R21, R8, R10.reuse, R13 ;  /* 0x0000000a08157224 */ /* 0x080fe400078e020d */
[C---:B------:R-:W-:Y:S02]  /*25710*/  IMAD R10, R2.reuse, R10, R12 ;  /* 0x0000000a020a7224 */ /* 0x040fe400078e020c */
[----:B------:R-:W-:-:S04]  /*25720*/  IMAD.WIDE.U32 R12, R2, R4, RZ ;  /* 0x00000004020c7225 */ /* 0x000fc800078e00ff */
[----:B------:R-:W-:Y:S01]  /*25730*/  IMAD.WIDE.U32 R18, R8, R4, RZ ;  /* 0x0000000408127225 */ /* 0x000fe200078e00ff */
[----:B------:R-:W-:-:S03]  /*25740*/  IADD3 R13, R13, R10, RZ ;  /* 0x0000000a0d0d7210 */ /* 0x000fc60007ffe0ff */
[----:B------:R-:W-:Y:S01]  /*25750*/  IMAD R9, R9, R7, RZ ;  /* 0x0000000709097224 */ /* 0x000fe200078e02ff */
[----:B------:R-:W-:Y:S01]  /*25760*/  IADD3 R19, R19, R21, RZ ;  /* 0x0000001513137210 */ /* 0x000fe20007ffe0ff */
[----:B------:R-:W-:Y:S02]  /*25770*/  IMAD R4, R3, R7, RZ ;  /* 0x0000000703047224 */ /* 0x000fe400078e02ff */
[----:B------:R-:W-:-:S04]  /*25780*/  IMAD.WIDE.U32 R12, R7, R2, R12 ;  /* 0x00000002070c7225 */ /* 0x000fc800078e000c */
[----:B------:R-:W-:-:S04]  /*25790*/  IMAD.WIDE.U32 R18, R7, R8, R18 ;  /* 0x0000000807127225 */ /* 0x000fc800078e0012 */
[-C--:B------:R-:W-:Y:S01]  /*257a0*/  IMAD R3, R8, R23.reuse, R9 ;  /* 0x0000001708037224 */ /* 0x080fe200078e0209 */
[----:B------:R-:W-:Y:S01]  /*257b0*/  LEA R21, P1, R18, R14, 0x1 ;  /* 0x0000000e12157211 */ /* 0x000fe200078208ff */
[----:B------:R-:W-:Y:S01]  /*257c0*/  IMAD R2, R2, R23, R4 ;  /* 0x0000001702027224 */ /* 0x000fe200078e0204 */
[----:B------:R-:W-:Y:S02]  /*257d0*/  LEA R23, P0, R12, R16, 0x1 ;  /* 0x000000100c177211 */ /* 0x000fe400078008ff */
[----:B------:R-:W-:Y:S02]  /*257e0*/  IADD3 R3, R19, R3, RZ ;  /* 0x0000000313037210 */ /* 0x000fe40007ffe0ff */
[----:B------:R-:W-:Y:S02]  /*257f0*/  IADD3 R2, R13, R2, RZ ;  /* 0x000000020d027210 */ /* 0x000fe40007ffe0ff */
[----:B------:R-:W-:Y:S02]  /*25800*/  LEA.HI.X R18, R18, R15, R3, 0x1, P1 ;  /* 0x0000000f12127211 */ /* 0x000fe400008f0c03 */
[----:B------:R-:W-:Y:S01]  /*25810*/  LEA.HI.X R16, R12, R17, R2, 0x1, P0 ;  /* 0x000000110c107211 */ /* 0x000fe200000f0c02 */
[----:B------:R-:W-:Y:S05]  /*25820*/  BRA.DIV ~URZ, `(.L_x_2102) ;  /* 0x000052327f007947 */ /* 0x000fea000b800000 */
[----:B------:R1:W2:Y:S02]  /*25830*/  SHFL.IDX PT, R4, R18, RZ, 0x181f ;  /* 0x00181fff12047589 */ /* 0x0002a400000e0000 */
.L_x_2138:
[----:B------:R-:W-:Y:S05]  /*25840*/  BRA.DIV ~URZ, `(.L_x_2103) ;  /* 0x000052927f007947 */ /* 0x000fea000b800000 */
[----:B------:R3:W4:Y:S01]  /*25850*/  SHFL.IDX PT, R8, R21, RZ, 0x181f ;  /* 0x00181fff15087589 */ /* 0x00072200000e0000 */
[----:B--2---:R-:W-:-:S03]  /*25860*/  MOV R9, R4 ;  /* 0x0000000400097202 */ /* 0x004fc60000000f00 */
[----:B------:R3:W2:Y:S04]  /*25870*/  SHFL.IDX PT, R7, R16, RZ, 0x181f ;  /* 0x00181fff10077589 */ /* 0x0006a800000e0000 */
[----:B------:R3:W1:Y:S02]  /*25880*/  SHFL.IDX PT, R2, R23, RZ, 0x181f ;  /* 0x00181fff17027589 */ /* 0x00066400000e0000 */
.L_x_2139:
        /* <DEDUP_REMOVED lines=20> */
[----:B------:R-:W-:Y:S01]  /*259d0*/  CS2R R24, SRZ ;  /* 0x0000000000187805 */ /* 0x000fe2000001ff00 */
[----:B------:R-:W-:Y:S01]  /*259e0*/  CS2R R46, SRZ ;  /* 0x00000000002e7805 */ /* 0x000fe2000001ff00 */
[----:B------:R-:W-:Y:S01]  /*259f0*/  CS2R R44, SRZ ;  /* 0x00000000002c7805 */ /* 0x000fe2000001ff00 */
[----:B------:R-:W-:Y:S01]  /*25a00*/  CS2R R38, SRZ ;  /* 0x0000000000267805 */ /* 0x000fe2000001ff00 */
[----:B------:R-:W-:-:S05]  /*25a10*/  CS2R R36, SRZ ;  /* 0x0000000000247805 */ /* 0x000fca000001ff00 */
[----:B----4-:R-:W-:Y:S02]  /*25a20*/  @!P1 IMAD.WIDE R14, R56, 0x2, R8 ;  /* 0x00000002380e9825 */ /* 0x010fe400078e0208 */
[----:B------:R-:W-:-:S03]  /*25a30*/  @!P0 SHF.R.S32.HI R4, RZ, 0x1f, R7 ;  /* 0x0000001fff048819 */ /* 0x000fc60000011407 */
[----:B------:R2:W5:Y:S01]  /*25a40*/  @!P1 LD.E.128 R28, [R14.64] ;  /* 0x000000040e1c9980 */ /* 0x000562000c101d00 */
[----:B------:R-:W-:-:S04]  /*25a50*/  @!P0 LEA.HI R4, R4, R7, RZ, 0x3 ;  /* 0x0000000704048211 */ /* 0x000fc800078f18ff */
[----:B------:R-:W-:-:S05]  /*25a60*/  @!P0 LOP3.LUT R4, R4, 0xfffffff8, RZ, 0xc0, !PT ;  /* 0xfffffff804048812 */ /* 0x000fca00078ec0ff */
[----:B------:R-:W-:-:S04]  /*25a70*/  @!P0 IMAD.WIDE R12, R4, 0x2, R8 ;  /* 0x00000002040c8825 */ /* 0x000fc800078e0208 */
[--C-:B-1----:R-:W-:Y:S01]  /*25a80*/  @!P0 IMAD.WIDE R8, R4, 0x2, R2.reuse ;  /* 0x0000000204088825 */ /* 0x102fe200078e0202 */
[----:B------:R2:W5:Y:S03]  /*25a90*/  @!P0 LD.E.128 R44, [R12.64] ;  /* 0x000000040c2c8980 */ /* 0x000566000c101d00 */
[----:B------:R-:W-:Y:S01]  /*25aa0*/  @!P1 IMAD.WIDE R2, R56, 0x2, R2 ;  /* 0x0000000238029825 */ /* 0x000fe200078e0202 */
[----:B------:R2:W5:Y:S04]  /*25ab0*/  @!P0 LD.E.128 R36, [R8.64] ;  /* 0x0000000408248980 */ /* 0x000568000c101d00 */
[----:B------:R2:W5:Y:S02]  /*25ac0*/  @!P1 LD.E.128 R24, [R2.64] ;  /* 0x0000000402189980 */ /* 0x000564000c101d00 */
.L_x_2105:
[----:B------:R-:W-:Y:S05]  /*25ad0*/  BSYNC B0 ;  /* 0x0000000000007941 */ /* 0x000fea0003800000 */
.L_x_2104:
[----:B-----5:R-:W-:Y:S02]  /*25ae0*/  IMAD.MOV.U32 R7, RZ, RZ, R46 ;  /* 0x000000ffff077224 */ /* 0x020fe400078e002e */
[----:B------:R-:W-:-:S02]  /*25af0*/  IMAD.MOV.U32 R4, RZ, RZ, R47 ;  /* 0x000000ffff047224 */ /* 0x000fc400078e002f */
[----:B--2---:R-:W-:Y:S01]  /*25b00*/  IMAD.MOV.U32 R3, RZ, RZ, R44 ;  /* 0x000000ffff037224 */ /* 0x004fe200078e002c */
[----:B------:R-:W-:Y:S01]  /*25b10*/  PRMT R107, R107, 0x5410, R7 ;  /* 0x000054106b6b7816 */ /* 0x000fe20000000007 */
[----:B-1----:R-:W-:Y:S01]  /*25b20*/  IMAD.MOV.U32 R2, RZ, RZ, R45 ;  /* 0x000000ffff027224 */ /* 0x002fe200078e002d */
        /* <DEDUP_REMOVED lines=28> */
[----:B------:R1:W2:Y:S04]  /*25cf0*/  SHFL.IDX PT, R9, R18, 0x1, 0x181f ;  /* 0x00381f0012097f89 */ /* 0x0002a800000e0000 */
[----:B----4-:R1:W4:Y:S04]  /*25d00*/  SHFL.IDX PT, R8, R21, 0x1, 0x181f ;  /* 0x00381f0015087f89 */ /* 0x01032800000e0000 */
[----:B------:R1:W3:Y:S04]  /*25d10*/  SHFL.IDX PT, R4, R16, 0x1, 0x181f ;  /* 0x00381f0010047f89 */ /* 0x0002e800000e0000 */
[----:B------:R1:W1:Y:S02]  /*25d20*/  SHFL.IDX PT, R2, R23, 0x1, 0x181f ;  /* 0x00381f0017027f89 */ /* 0x00026400000e0000 */
.L_x_2140:
        /* <DEDUP_REMOVED lines=23> */
[----:B--2-4-:R-:W-:Y:S02]  /*25ea0*/  @!P1 IMAD.WIDE R14, R56, 0x2, R8 ;  /* 0x00000002380e9825 */ /* 0x014fe400078e0208 */
        /* <DEDUP_REMOVED lines=10> */
.L_x_2108:
[----:B------:R-:W-:Y:S05]  /*25f50*/  BSYNC B0 ;  /* 0x0000000000007941 */ /* 0x000fea0003800000 */
.L_x_2107:
[----:B-----5:R-:W-:Y:S02]  /*25f60*/  IMAD.MOV.U32 R7, RZ, RZ, R66 ;  /* 0x000000ffff077224 */ /* 0x020fe400078e0042 */
[----:B--2---:R-:W-:-:S02]  /*25f70*/  IMAD.MOV.U32 R3, RZ, RZ, R64 ;  /* 0x000000ffff037224 */ /* 0x004fc400078e0040 */
[----:B-1----:R-:W-:Y:S02]  /*25f80*/  IMAD.MOV.U32 R2, RZ, RZ, R65 ;  /* 0x000000ffff027224 */ /* 0x002fe400078e0041 */
        /* <DEDUP_REMOVED lines=16> */
[----:B------:R-:W-:Y:S01]  /*26090*/  IMAD.MOV.U32 R7, RZ, RZ, R54 ;  /* 0x000000ffff077224 */ /* 0x000fe200078e0036 */
[----:B------:R-:W-:Y:S01]  /*260a0*/  PRMT R112, R2, 0x7610, R112 ;  /* 0x0000761002707816 */ /* 0x000fe20000000070 */
[----:B------:R-:W-:Y:S01]  /*260b0*/  IMAD.MOV.U32 R3, RZ, RZ, R52 ;  /* 0x000000ffff037224 */ /* 0x000fe200078e0034 */
[----:B------:R-:W-:Y:S01]  /*260c0*/  PRMT R113, R4, 0x7610, R113 ;  /* 0x0000761004717816 */ /* 0x000fe20000000071 */
[----:B------:R-:W-:Y:S01]  /*260d0*/  IMAD.MOV.U32 R2, RZ, RZ, R53 ;  /* 0x000000ffff027224 */ /* 0x000fe200078e0035 */
[----:B------:R-:W-:Y:S02]  /*260e0*/  MOV R4, R55 ;  /* 0x0000003700047202 */ /* 0x000fe40000000f00 */
[----:B------:R-:W-:Y:S02]  /*260f0*/  PRMT R109, R3, 0x5410, R7 ;  /* 0x00005410036d7816 */ /* 0x000fe40000000007 */
[----:B------:R-:W-:-:S02]  /*26100*/  PRMT R110, R110, 0x5410, R4 ;  /* 0x000054106e6e7816 */ /* 0x000fc40000000004 */
[----:B------:R-:W-:Y:S01]  /*26110*/  PRMT R108, R2, 0x7610, R108 ;  /* 0x00007610026c7816 */ /* 0x000fe2000000006c */
[----:B------:R-:W-:Y:S05]  /*26120*/  BRA.DIV ~URZ, `(.L_x_2109) ;  /* 0x00004cf27f007947 */ /* 0x000fea000b800000 */
[----:B------:R1:W2:Y:S02]  /*26130*/  SHFL.IDX PT, R4, R18, 0x2, 0x181f ;  /* 0x00581f0012047f89 */ /* 0x0002a400000e0000 */
.L_x_2141:
[----:B------:R-:W-:Y:S05]  /*26140*/  BRA.DIV ~URZ, `(.L_x_2110) ;  /* 0x00004d527f007947 */ /* 0x000fea000b800000 */
[----:B----4-:R3:W4:Y:S01]  /*26150*/  SHFL.IDX PT, R8, R21, 0x2, 0x181f ;  /* 0x00581f0015087f89 */ /* 0x01072200000e0000 */
[----:B--2---:R-:W-:-:S03]  /*26160*/  MOV R9, R4 ;  /* 0x0000000400097202 */ /* 0x004fc60000000f00 */
[----:B------:R3:W2:Y:S04]  /*26170*/  SHFL.IDX PT, R7, R16, 0x2, 0x181f ;  /* 0x00581f0010077f89 */ /* 0x0006a800000e0000 */
[----:B------:R3:W1:Y:S02]  /*26180*/  SHFL.IDX PT, R2, R23, 0x2, 0x181f ;  /* 0x00581f0017027f89 */ /* 0x00066400000e0000 */
.L_x_2142:
        /* <DEDUP_REMOVED lines=35> */
.L_x_2112:
[----:B------:R-:W-:Y:S05]  /*263c0*/  BSYNC B0 ;  /* 0x0000000000007941 */ /* 0x000fea0003800000 */
.L_x_2111:
[----:B-12--5:R-:W-:Y:S01]  /*263d0*/  IMAD.MOV.U32 R2, RZ, RZ, R86 ;  /* 0x000000ffff027224 */ /* 0x026fe200078e0056 */
[----:B------:R-:W-:Y:S01]  /*263e0*/  CS2R R102, SRZ ;  /* 0x0000000000667805 */ /* 0x000fe2000001ff00 */
[----:B------:R-:W-:-:S02]  /*263f0*/  IMAD.MOV.U32 R4, RZ, RZ, R84 ;  /* 0x000000ffff047224 */ /* 0x000fc400078e0054 */
        /* <DEDUP_REMOVED lines=20> */
[----:B----4-:R-:W-:Y:S01]  /*26540*/  IMAD.SHL.U32 R8, R76, 0x80, RZ ;  /* 0x000000804c087824 */ /* 0x010fe200078e00ff */
[----:B------:R-:W-:-:S02]  /*26550*/  SHF.R.S32.HI R7, RZ, 0x1f, R22 ;  /* 0x0000001fff077819 */ /* 0x000fc40000011416 */
[----:B------:R-:W-:Y:S01]  /*26560*/  PRMT R122, R4, 0x7610, R122 ;  /* 0x00007610047a7816 */ /* 0x000fe2000000007a */
[----:B------:R-:W-:Y:S01]  /*26570*/  IMAD.MOV.U32 R4, RZ, RZ, R75 ;  /* 0x000000ffff047224 */ /* 0x000fe200078e004b */
[----:B------:R-:W-:Y:S01]  /*26580*/  PRMT R121, R3, 0x7610, R121 ;  /* 0x0000761003797816 */ /* 0x000fe20000000079 */
[----:B------:R-:W-:Y:S01]  /*26590*/  IMAD.MOV.U32 R3, RZ, RZ, R72 ;  /* 0x000000ffff037224 */ /* 0x000fe200078e0048 */
[----:B------:R-:W-:Y:S01]  /*265a0*/  PRMT R117, R117, 0x5410, R2 ;  /* 0x0000541075757816 */ /* 0x000fe20000000002 */
[----:B------:R-:W-:Y:S01]  /*265b0*/  IMAD.MOV.U32 R2, RZ, RZ, R73 ;  /* 0x000000ffff027224 */ /* 0x000fe200078e0049 */
[----:B------:R-:W-:Y:S02]  /*265c0*/  LEA.HI R7, R7, R22, RZ, 0x3 ;  /* 0x0000001607077211 */ /* 0x000fe400078f18ff */
[----:B------:R-:W-:Y:S02]  /*265d0*/  PRMT R118, R118, 0x5410, R4 ;  /* 0x0000541076767816 */ /* 0x000fe40000000004 */
[----:B------:R-:W-:-:S02]  /*265e0*/  PRMT R117, R3, 0x7610, R117 ;  /* 0x0000761003757816 */ /* 0x000fc40000000075 */
[----:B------:R-:W-:Y:S02]  /*265f0*/  PRMT R116, R2, 0x7610, R116 ;  /* 0x0000761002747816 */ /* 0x000fe40000000074 */
[----:B------:R-:W-:Y:S01]  /*26600*/  LEA.HI.SX32 R7, R7, R8, 0x1d ;  /* 0x0000000807077211 */ /* 0x000fe200078feaff */
[----:B------:R-:W-:Y:S05]  /*26610*/  BRA.DIV ~URZ, `(.L_x_2113) ;  /* 0x000049f27f007947 */ /* 0x000fea000b800000 */
[----:B------:R1:W2:Y:S02]  /*26620*/  SHFL.IDX PT, R4, R18, 0x3, 0x181f ;  /* 0x00781f0012047f89 */ /* 0x0002a400000e0000 */
.L_x_2143:
[----:B------:R-:W-:Y:S05]  /*26630*/  BRA.DIV ~URZ, `(.L_x_2114) ;  /* 0x00004a527f007947 */ /* 0x000fea000b800000 */
[----:B------:R4:W1:Y:S01]  /*26640*/  SHFL.IDX PT, R8, R21, 0x3, 0x181f ;  /* 0x00781f0015087f89 */ /* 0x00086200000e0000 */
[----:B--2---:R-:W-:-:S03]  /*26650*/  MOV R9, R4 ;  /* 0x0000000400097202 */ /* 0x004fc60000000f00 */
[----:B------:R4:W2:Y:S04]  /*26660*/  SHFL.IDX PT, R14, R16, 0x3, 0x181f ;  /* 0x00781f00100e7f89 */ /* 0x0008a800000e0000 */
[----:B------:R4:W3:Y:S02]  /*26670*/  SHFL.IDX PT, R2, R23, 0x3, 0x181f ;  /* 0x00781f0017027f89 */ /* 0x0008e400000e0000 */
.L_x_2144:
        /* <DEDUP_REMOVED lines=10> */
[----:B--2---:R-:W-:-:S07]  /*26720*/  IMAD.MOV.U32 R3, RZ, RZ, R14 ;  /* 0x000000ffff037224 */ /* 0x004fce00078e000e */
        /* <DEDUP_REMOVED lines=12> */
[----:B-1----:R-:W-:Y:S02]  /*267f0*/  @!P1 IMAD.WIDE R14, R56, 0x2, R8 ;  /* 0x00000002380e9825 */ /* 0x002fe400078e0208 */
[----:B------:R-:W-:-:S03]  /*26800*/  @!P0 SHF.R.S32.HI R4, RZ, 0x1f, R7 ;  /* 0x0000001fff048819 */ /* 0x000fc60000011407 */
[----:B------:R1:W5:Y:S01]  /*26810*/  @!P1 LD.E.128 R76, [R14.64] ;  /* 0x000000040e4c9980 */ /* 0x000362000c101d00 */
[----:B------:R-:W-:-:S04]  /*26820*/  @!P0 LEA.HI R4, R4, R7, RZ, 0x3 ;  /* 0x0000000704048211 */ /* 0x000fc800078f18ff */
[----:B------:R-:W-:-:S05]  /*26830*/  @!P0 LOP3.LUT R4, R4, 0xfffffff8, RZ, 0xc0, !PT ;  /* 0xfffffff804048812 */ /* 0x000fca00078ec0ff */
[----:B------:R-:W-:-:S04]  /*26840*/  @!P0 IMAD.WIDE R12, R4, 0x2, R8 ;  /* 0x00000002040c8825 */ /* 0x000fc800078e0208 */
[--C-:B---3--:R-:W-:Y:S01]  /*26850*/  @!P0 IMAD.WIDE R8, R4, 0x2, R2.reuse ;  /* 0x0000000204088825 */ /* 0x108fe200078e0202 */
[----:B------:R1:W5:Y:S03]  /*26860*/  @!P0 LD.E.128 R100, [R12.64] ;  /* 0x000000040c648980 */ /* 0x000366000c101d00 */
[----:B------:R-:W-:Y:S01]  /*26870*/  @!P1 IMAD.WIDE R2, R56, 0x2, R2 ;  /* 0x0000000238029825 */ /* 0x000fe200078e0202 */
[----:B------:R1:W5:Y:S04]  /*26880*/  @!P0 LD.E.128 R96, [R8.64] ;  /* 0x0000000408608980 */ /* 0x000368000c101d00 */
[----:B------:R1:W5:Y:S02]  /*26890*/  @!P1 LD.E.128 R88, [R2.64] ;  /* 0x0000000402589980 */ /* 0x000364000c101d00 */
.L_x_2116:
[----:B------:R-:W-:Y:S05]  /*268a0*/  BSYNC B0 ;  /* 0x0000000000007941 */ /* 0x000fea0003800000 */
.L_x_2115:
[----:B------:R-:W-:Y:S01]  /*268b0*/  IADD3 R4, R92, -c[0x0][0x20], RZ ;  /* 0x800008005c047a10 */ /* 0x000fe20007ffe0ff */
[----:B------:R-:W-:-:S04]  /*268c0*/  DEPBAR.LE SB0, 0x1 ;  /* 0x000080400000791a */ /* 0x000fc80000000000 */
[----:B-1-3--:R-:W2:Y:S04]  /*268d0*/  LDL.64 R2, [R4+0x20] ;  /* 0x0000200004027983 */ /* 0x00aea80000100a00 */
[----:B------:R-:W3:Y:S01]  /*268e0*/  LDL.64 R8, [R4+0x28] ;  /* 0x0000280004087983 */ /* 0x000ee20000100a00 */
[----:B------:R-:W-:Y:S03]  /*268f0*/  WARPSYNC 0xffffffff ;  /* 0xffffffff00007948 */ /* 0x000fe60003800000 */
[----:B------:R-:W-:Y:S01]  /*26900*/  BAR.SYNC.DEFER_BLOCKING 0x0 ;  /* 0x0000000000007b1d */ /* 0x000fe20000010000 */
[----:B-----5:R-:W-:-:S05]  /*26910*/  IMAD.MOV.U32 R7, RZ, RZ, R102 ;  /* 0x000000ffff077224 */ /* 0x020fca00078e0066 */
[----:B--2---:R1:W2:Y:S04]  /*26920*/  LD.E R10, [R2.64] ;  /* 0x00000004020a7980 */ /* 0x0042a8000c101900 */
[----:B---3--:R3:W5:Y:S01]  /*26930*/  LD.E.64 R34, [R8.64] ;  /* 0x0000000408227980 */ /* 0x008762000c101b00 */
[----:B------:R-:W-:Y:S01]  /*26940*/  IMAD.MOV.U32 R4, RZ, RZ, R103 ;  /* 0x000000ffff047224 */ /* 0x000fe200078e0067 */
[----:B------:R-:W-:Y:S04]  /*26950*/  BSSY B1, `(.L_x_2117) ;  /* 0x00000fa000017945 */ /* 0x000fe80003800000 */
[----:B------:R-:W-:Y:S01]  /*26960*/  PRMT R129, R129, 0x5410, R4 ;  /* 0x0000541081817816 */ /* 0x000fe20000000004 */
[----:B------:R-:W-:-:S02]  /*26970*/  IMAD.MOV.U32 R4, RZ, RZ, R79 ;  /* 0x000000ffff047224 */ /* 0x000fc400078e004f */
[----:B-1----:R-:W-:Y:S02]  /*26980*/  IMAD.MOV.U32 R3, RZ, RZ, R100 ;  /* 0x000000ffff037224 */ /* 0x002fe400078e0064 */
[----:B------:R-:W-:-:S03]  /*26990*/  IMAD.MOV.U32 R2, RZ, RZ, R101 ;  /* 0x000000ffff027224 */ /* 0x000fc600078e0065 */
[----:B------:R-:W-:Y:S01]  /*269a0*/  PRMT R132, R3, 0x5410, R7 ;  /* 0x0000541003847816 */ /* 0x000fe20000000007 */
[----:B------:R-:W-:Y:S01]  /*269b0*/  IMAD.MOV.U32 R7, RZ, RZ, R78 ;  /* 0x000000ffff077224 */ /* 0x000fe200078e004e */
[----:B------:R-:W-:Y:S01]  /*269c0*/  PRMT R128, R128, 0x5410, R2 ;  /* 0x0000541080807816 */ /* 0x000fe20000000002 */
[----:B------:R-:W-:Y:S02]  /*269d0*/  IMAD.MOV.U32 R3, RZ, RZ, R76 ;  /* 0x000000ffff037224 */ /* 0x000fe400078e004c */
[----:B------:R-:W-:Y:S01]  /*269e0*/  IMAD.MOV.U32 R2, RZ, RZ, R77 ;  /* 0x000000ffff027224 */ /* 0x000fe200078e004d */
[----:B------:R-:W-:Y:S02]  /*269f0*/  PRMT R127, R7, 0x5410, R4 ;  /* 0x00005410077f7816 */ /* 0x000fe40000000004 */
[----:B------:R-:W-:Y:S01]  /*26a00*/  PRMT R126, R3, 0x7610, R126 ;  /* 0x00007610037e7816 */ /* 0x000fe2000000007e */
[----:B------:R-:W-:Y:S01]  /*26a10*/  IMAD.MOV.U32 R3, RZ, RZ, R98 ;  /* 0x000000ffff037224 */ /* 0x000fe200078e0062 */
[----:B------:R-:W-:Y:S01]  /*26a20*/  PRMT R92, R92, 0x5410, R2 ;  /* 0x000054105c5c7816 */ /* 0x000fe20000000002 */
[----:B------:R-:W-:-:S03]  /*26a30*/  IMAD.MOV.U32 R2, RZ, RZ, R99 ;  /* 0x000000ffff027224 */ /* 0x000fc600078e0063 */
        /* <DEDUP_REMOVED lines=12> */
[----:B------:R-:W-:Y:S02]  /*26b00*/  PRMT R125, R3, 0x7610, R125 ;  /* 0x00007610037d7816 */ /* 0x000fe4000000007d */
[----:B------:R-:W-:Y:S01]  /*26b10*/  PRMT R92, R2, 0x7610, R92 ;  /* 0x00007610025c7816 */ /* 0x000fe2000000005c */
[----:B--2---:R-:W-:-:S05]  /*26b20*/  IMAD R4, R10, -0x80, R17 ;  /* 0xffffff800a047824 */ /* 0x004fca00078e0211 */
[----:B------:R-:W-:-:S04]  /*26b30*/  IMNMX R58, R4, 0x80, PT ;  /* 0x00000080043a7817 */ /* 0x000fc80003800200 */
[----:B------:R-:W-:-:S13]  /*26b40*/  ISETP.GE.AND P0, PT, R93, R58, PT ;  /* 0x0000003a5d00720c */ /* 0x000fda0003f06270 */
[----:B------:R-:W-:Y:S05]  /*26b50*/  @P0 BRA `(.L_x_2118) ;  /* 0x00000d9000000947 */ /* 0x000fea0003800000 */
[----:B---3--:R-:W-:Y:S01]  /*26b60*/  SHF.R.S32.HI R2, RZ, 0x1f, R22 ;  /* 0x0000001fff027819 */ /* 0x008fe20000011416 */
[----:B------:R-:W-:Y:S01]  /*26b70*/  BSSY B0, `(.L_x_2119) ;  /* 0x000006b000007945 */ /* 0x000fe20003800000 */
[----:B------:R-:W-:Y:S02]  /*26b80*/  ISETP.GE.AND P0, PT, R56, R0, PT ;  /* 0x000000003800720c */ /* 0x000fe40003f06270 */
[----:B------:R-:W-:-:S05]  /*26b90*/  LEA.HI R2, R2, R22, RZ, 0x6 ;  /* 0x0000001602027211 */ /* 0x000fca00078f30ff */
[----:B------:R-:W-:Y:S02]  /*26ba0*/  IMAD.SHL.U32 R3, R2, 0x8, RZ ;  /* 0x0000000802037824 */ /* 0x000fe400078e00ff */
[----:B------:R-:W-:-:S03]  /*26bb0*/  IMAD.SHL.U32 R2, R93, 0x40, RZ ;  /* 0x000000405d027824 */ /* 0x000fc600078e00ff */
[----:B------:R-:W-:Y:S02]  /*26bc0*/  LOP3.LUT R20, R3, 0xfffffe00, RZ, 0xc0, !PT ;  /* 0xfffffe0003147812 */ /* 0x000fe400078ec0ff */
[----:B------:R-:W-:Y:S01]  /*26bd0*/  LOP3.LUT R2, R2, 0x1c0, RZ, 0xc0, !PT ;  /* 0x000001c002027812 */ /* 0x000fe200078ec0ff */
[----:B------:R-:W-:Y:S05]  /*26be0*/  @P0 BRA `(.L_x_2120) ;  /* 0x0000063000000947 */ /* 0x000fea0003800000 */
[----:B------:R-:W-:Y:S02]  /*26bf0*/  LEA.HI R4, R0, R41, RZ, 0x1d ;  /* 0x0000002900047211 */ /* 0x000fe400078fe8ff */
[----:B------:R-:W-:Y:S02]  /*26c00*/  SHF.R.U32.HI R7, RZ, 0x3, R2 ;  /* 0x00000003ff077819 */ /* 0x000fe40000011602 */
[----:B------:R-:W-:-:S04]  /*26c10*/  SHF.R.S32.HI R3, RZ, 0x1f, R4 ;  /* 0x0000001fff037819 */ /* 0x000fc80000011404 */
[----:B------:R-:W-:Y:S02]  /*26c20*/  LEA.HI R3, R3, R4, RZ, 0x3 ;  /* 0x0000000403037211 */ /* 0x000fe400078f18ff */
[----:B------:R-:W-:Y:S02]  /*26c30*/  SHF.L.U32 R4, R4, 0x3, RZ ;  /* 0x0000000304047819 */ /* 0x000fe400000006ff */
[----:B------:R-:W-:Y:S02]  /*26c40*/  SHF.L.U32 R3, R3, 0xa, RZ ;  /* 0x0000000a03037819 */ /* 0x000fe400000006ff */
[----:B------:R-:W-:Y:S02]  /*26c50*/  LOP3.LUT R4, R2, 0x38, R4, 0xf8, !PT ;  /* 0x0000003802047812 */ /* 0x000fe400078ef804 */
[----:B------:R-:W-:Y:S02]  /*26c60*/  LOP3.LUT R3, R3, 0xffffe000, RZ, 0xc0, !PT ;  /* 0xffffe00003037812 */ /* 0x000fe400078ec0ff */
[----:B------:R-:W-:-:S04]  /*26c70*/  LOP3.LUT R4, R4, R7, RZ, 0x3c, !PT ;  /* 0x0000000704047212 */ /* 0x000fc800078e3cff */
[----:B------:R-:W-:Y:S02]  /*26c80*/  IADD3 R4, R4, R3, R20 ;  /* 0x0000000304047210 */ /* 0x000fe40007ffe014 */
[----:B------:R-:W-:-:S03]  /*26c90*/  LOP3.LUT R3, R2, 0x38, R56, 0xf8, !PT ;  /* 0x0000003802037812 */ /* 0x000fc600078ef838 */
[----:B-----5:R-:W-:Y:S01]  /*26ca0*/  IMAD.WIDE.U32 R32, R4, 0x2, R34 ;  /* 0x0000000204207825 */ /* 0x020fe200078e0022 */
[----:B------:R-:W-:-:S04]  /*26cb0*/  LOP3.LUT R3, R3, R7, RZ, 0x3c, !PT ;  /* 0x0000000703037212 */ /* 0x000fc800078e3cff */
[----:B------:R-:W-:Y:S01]  /*26cc0*/  IADD3 R3, R20, R3, RZ ;  /* 0x0000000314037210 */ /* 0x000fe20007ffe0ff */
[----:B------:R-:W2:Y:S04]  /*26cd0*/  LD.E.128 R12, [R32.64] ;  /* 0x00000004200c7980 */ /* 0x000ea8000c101d00 */
[----:B----4-:R-:W-:-:S05]  /*26ce0*/  IMAD.WIDE.U32 R22, R3, 0x2, R34 ;  /* 0x0000000203167825 */ /* 0x010fca00078e0022 */
[----:B------:R-:W3:Y:S01]  /*26cf0*/  LD.E.128 R16, [R22.64] ;  /* 0x0000000416107980 */ /* 0x000ee2000c101d00 */
[--C-:B------:R-:W-:Y:S02]  /*26d00*/  HADD2.F32 R3, -RZ, R40.reuse.H0_H0 ;  /* 0x20000028ff037230 */ /* 0x100fe40000004100 */
[----:B------:R-:W-:Y:S01]  /*26d10*/  HADD2.F32 R4, -RZ, R40.H1_H1 ;  /* 0x30000028ff047230 */ /* 0x000fe20000004100 */
[----:B------:R-:W-:Y:S02]  /*26d20*/  SHF.R.U64 R24, R24, 0x10, R25 ;  /* 0x0000001018187819 */ /* 0x000fe40000001219 */
[----:B------:R-:W-:Y:S01]  /*26d30*/  SHF.R.U64 R28, R28, 0x10, R29 ;  /* 0x000000101c1c7819 */ /* 0x000fe2000000121d */
[----:B--2---:R-:W-:-:S05]  /*26d40*/  HADD2.F32 R8, -RZ, R13.H0_H0 ;  /* 0x2000000dff087230 */ /* 0x004fca0000004100 */
[----:B------:R-:W-:Y:S01]  /*26d50*/  FMUL.FTZ R7, R8, R3 ;  /* 0x0000000308077220 */ /* 0x000fe20000410000 */
[----:B---3--:R-:W-:-:S05]  /*26d60*/  HADD2.F32 R9, -RZ, R17.H0_H0 ;  /* 0x20000011ff097230 */ /* 0x008fca0000004100 */
[-C--:B------:R-:W-:Y:S02]  /*26d70*/  FFMA.FTZ R42, R9, R4.reuse, -R7 ;  /* 0x00000004092a7223 */ /* 0x080fe40000010807 */
[----:B------:R-:W-:-:S04]  /*26d80*/  FMUL.FTZ R4, R8, R4 ;  /* 0x0000000408047220 */ /* 0x000fc80000410000 */
[----:B------:R-:W-:Y:S01]  /*26d90*/  FFMA.FTZ R57, R9, R3, R4 ;  /* 0x0000000309397223 */ /* 0x000fe20000010004 */
[----:B------:R-:W-:Y:S02]  /*26da0*/  SHF.R.U32.HI R3, RZ, 0x10, R25 ;  /* 0x00000010ff037819 */ /* 0x000fe40000011619 */
[----:B------:R-:W-:-:S03]  /*26db0*/  SHF.R.U32.HI R4, RZ, 0x10, R29 ;  /* 0x00000010ff047819 */ /* 0x000fc6000001161d */
[----:B------:R-:W-:Y:S02]  /*26dc0*/  HADD2.F32 R9, -RZ, R3.H0_H0 ;  /* 0x20000003ff097230 */ /* 0x000fe40000004100 */
[----:B------:R-:W-:Y:S02]  /*26dd0*/  HADD2.F32 R3, -RZ, R13.H1_H1 ;  /* 0x3000000dff037230 */ /* 0x000fe40000004100 */
[----:B------:R-:W-:Y:S02]  /*26de0*/  HADD2.F32 R8, -RZ, R4.H0_H0 ;  /* 0x20000004ff087230 */ /* 0x000fe40000004100 */
[----:B------:R-:W-:Y:S01]  /*26df0*/  HADD2.F32 R4, -RZ, R17.H1_H1 ;  /* 0x30000011ff047230 */ /* 0x000fe20000004100 */
[CC--:B------:R-:W-:Y:S02]  /*26e00*/  FMUL.FTZ R7, R3.reuse, R9.reuse ;  /* 0x0000000903077220 */ /* 0x0c0fe40000410000 */
[-C--:B------:R-:W-:Y:S02]  /*26e10*/  FMUL.FTZ R3, R3, R8.reuse ;  /* 0x0000000803037220 */ /* 0x080fe40000410000 */
[C---:B------:R-:W-:Y:S01]  /*26e20*/  FFMA.FTZ R17, R4.reuse, R8, -R7 ;  /* 0x0000000804117223 */ /* 0x040fe20000010807 */
[----:B------:R-:W-:Y:S01]  /*26e30*/  HADD2.F32 R8, -RZ, R15.H0_H0 ;  /* 0x2000000fff087230 */ /* 0x000fe20000004100 */
[----:B------:R-:W-:Y:S01]  /*26e40*/  FFMA.FTZ R40, R4, R9, R3 ;  /* 0x0000000904287223 */ /* 0x000fe20000010003 */
[----:B------:R-:W-:-:S02]  /*26e50*/  HADD2.F32 R3, -RZ, R43.H0_H0 ;  /* 0x2000002bff037230 */ /* 0x000fc40000004100 */
[----:B------:R-:W-:Y:S02]  /*26e60*/  HADD2.F32 R4, -RZ, R43.H1_H1 ;  /* 0x3000002bff047230 */ /* 0x000fe40000004100 */
[----:B------:R-:W-:Y:S01]  /*26e70*/  HADD2.F32 R9, -RZ, R19.H0_H0 ;  /* 0x20000013ff097230 */ /* 0x000fe20000004100 */
[----:B------:R-:W-:-:S04]  /*26e80*/  FMUL.FTZ R7, R8, R3 ;  /* 0x0000000308077220 */ /* 0x000fc80000410000 */
[-C--:B------:R-:W-:Y:S02]  /*26e90*/  FFMA.FTZ R25, R9, R4.reuse, -R7 ;  /* 0x0000000409197223 */ /* 0x080fe40000010807 */
[----:B------:R-:W-:-:S04]  /*26ea0*/  FMUL.FTZ R4, R8, R4 ;  /* 0x0000000408047220 */ /* 0x000fc80000410000 */
[----:B------:R-:W-:Y:S01]  /*26eb0*/  FFMA.FTZ R43, R9, R3, R4 ;  /* 0x00000003092b7223 */ /* 0x000fe20000010004 */
[----:B------:R-:W-:Y:S01]  /*26ec0*/  SHF.R.U32.HI R3, RZ, 0x10, R27 ;  /* 0x00000010ff037819 */ /* 0x000fe2000001161b */
[----:B------:R-:W-:Y:S01]  /*26ed0*/  HADD2.F32 R7, -RZ, R15.H1_H1 ;  /* 0x3000000fff077230 */ /* 0x000fe20000004100 */
[----:B------:R-:W-:-:S03]  /*26ee0*/  SHF.R.U32.HI R4, RZ, 0x10, R31 ;  /* 0x00000010ff047819 */ /* 0x000fc6000001161f */
[----:B------:R-:W-:Y:S02]  /*26ef0*/  HADD2.F32 R3, -RZ, R3.H0_H0 ;  /* 0x20000003ff037230 */ /* 0x000fe40000004100 */
[----:B------:R-:W-:Y:S02]  /*26f00*/  HADD2.F32 R4, -RZ, R4.H0_H0 ;  /* 0x20000004ff047230 */ /* 0x000fe40000004100 */
[----:B------:R-:W-:Y:S01]  /*26f10*/  HADD2.F32 R8, -RZ, R19.H1_H1 ;  /* 0x30000013ff087230 */ /* 0x000fe20000004100 */
[----:B------:R-:W-:-:S04]  /*26f20*/  FMUL.FTZ R9, R7, R3 ;  /* 0x0000000307097220 */ /* 0x000fc80000410000 */
[-C--:B------:R-:W-:Y:S02]  /*26f30*/  FFMA.FTZ R10, R8, R4.reuse, -R9 ;  /* 0x00000004080a7223 */ /* 0x080fe40000010809 */
[----:B------:R-:W-:-:S04]  /*26f40*/  FMUL.FTZ R4, R7, R4 ;  /* 0x0000000407047220 */ /* 0x000fc80000410000 */
[----:B------:R-:W-:Y:S01]  /*26f50*/  FFMA.FTZ R21, R8, R3, R4 ;  /* 0x0000000308157223 */ /* 0x000fe20000010004 */
[--C-:B------:R-:W-:Y:S02]  /*26f60*/  HADD2.F32 R3, -RZ, R59.reuse.H0_H0 ;  /* 0x2000003bff037230 */ /* 0x100fe40000004100 */
[----:B------:R-:W-:Y:S02]  /*26f70*/  HADD2.F32 R8, -RZ, R12.H0_H0 ;  /* 0x2000000cff087230 */ /* 0x000fe40000004100 */
[----:B------:R-:W-:Y:S02]  /*26f80*/  HADD2.F32 R4, -RZ, R59.H1_H1 ;  /* 0x3000003bff047230 */ /* 0x000fe40000004100 */
[----:B------:R-:W-:Y:S01]  /*26f90*/  HADD2.F32 R9, -RZ, R16.H0_H0 ;  /* 0x20000010ff097230 */ /* 0x000fe20000004100 */
[----:B------:R-:W-:-:S04]  /*26fa0*/  FMUL.FTZ R7, R8, R3 ;  /* 0x0000000308077220 */ /* 0x000fc80000410000 */
[-C--:B------:R-:W-:Y:S02]  /*26fb0*/  FFMA.FTZ R7, R9, R4.reuse, -R7 ;  /* 0x0000000409077223 */ /* 0x080fe40000010807 */
[----:B------:R-:W-:-:S04]  /*26fc0*/  FMUL.FTZ R4, R8, R4 ;  /* 0x0000000408047220 */ /* 0x000fc80000410000 */
[----:B------:R-:W-:Y:S01]  /*26fd0*/  FFMA.FTZ R29, R9, R3, R4 ;  /* 0x00000003091d7223 */ /* 0x000fe20000010004 */
[----:B------:R-:W-:Y:S01]  /*26fe0*/  SHF.R.U64 R3, R26, 0x10, R27 ;  /* 0x000000101a037819 */ /* 0x000fe2000000121b */
[----:B------:R-:W-:Y:S02]  /*26ff0*/  HADD2.F32 R27, -RZ, R24.H0_H0 ;  /* 0x20000018ff1b7230 */ /* 0x000fe40000004100 */
[----:B------:R-:W-:Y:S02]  /*27000*/  HADD2.F32 R9, -RZ, R12.H1_H1 ;  /* 0x3000000cff097230 */ /* 0x000fe40000004100 */
[----:B------:R-:W-:Y:S02]  /*27010*/  HADD2.F32 R26, -RZ, R28.H0_H0 ;  /* 0x2000001cff1a7230 */ /* 0x000fe40000004100 */
[----:B------:R-:W-:Y:S01]  /*27020*/  HADD2.F32 R13, -RZ, R16.H1_H1 ;  /* 0x30000010ff0d7230 */ /* 0x000fe20000004100 */
[----:B------:R-:W-:-:S04]  /*27030*/  FMUL.FTZ R4, R9, R27 ;  /* 0x0000001b09047220 */ /* 0x000fc80000410000 */
[----:B------:R-:W-:Y:S01]  /*27040*/  FFMA.FTZ R4, R13, R26, -R4 ;  /* 0x0000001a0d047223 */ /* 0x000fe20000010804 */
[----:B------:R-:W-:Y:S01]  /*27050*/  F2FP.PACK_AB R19, R10, R25 ;  /* 0x000000190a13723e */ /* 0x000fe200000000ff */
[----:B------:R-:W-:Y:S01]  /*27060*/  HADD2.F32 R25, -RZ, R3.H0_H0 ;  /* 0x20000003ff197230 */ /* 0x000fe20000004100 */
[----:B------:R-:W-:Y:S01]  /*27070*/  SHF.R.U64 R15, R30, 0x10, R31 ;  /* 0x000000101e0f7819 */ /* 0x000fe2000000121f */
[--C-:B------:R-:W-:Y:S01]  /*27080*/  HADD2.F32 R8, -RZ, R14.reuse.H0_H0 ;  /* 0x2000000eff087230 */ /* 0x100fe20000004100 */
[----:B------:R-:W-:Y:S01]  /*27090*/  F2FP.PACK_AB R16, R4, R7 ;  /* 0x000000070410723e */ /* 0x000fe200000000ff */
[----:B------:R-:W-:Y:S02]  /*270a0*/  HADD2.F32 R7, -RZ, R14.H1_H1 ;  /* 0x3000000eff077230 */ /* 0x000fe40000004100 */
[----:B------:R-:W-:Y:S02]  /*270b0*/  HADD2.F32 R3, -RZ, R94.H0_H0 ;  /* 0x2000005eff037230 */ /* 0x000fe40000004100 */
[--C-:B------:R-:W-:Y:S01]  /*270c0*/  HADD2.F32 R12, -RZ, R18.reuse.H0_H0 ;  /* 0x20000012ff0c7230 */ /* 0x100fe20000004100 */
[----:B------:R-:W-:Y:S01]  /*270d0*/  FMUL.FTZ R14, R7, R25 ;  /* 0x00000019070e7220 */ /* 0x000fe20000410000 */
[----:B------:R-:W-:-:S02]  /*270e0*/  HADD2.F32 R10, -RZ, R18.H1_H1 ;  /* 0x30000012ff0a7230 */ /* 0x000fc40000004100 */
[----:B------:R-:W-:Y:S02]  /*270f0*/  HADD2.F32 R4, -RZ, R94.H1_H1 ;  /* 0x3000005eff047230 */ /* 0x000fe40000004100 */
[----:B------:R-:W-:Y:S01]  /*27100*/  HADD2.F32 R24, -RZ, R15.H0_H0 ;  /* 0x2000000fff187230 */ /* 0x000fe20000004100 */
[----:B------:R-:W-:-:S04]  /*27110*/  FMUL.FTZ R15, R8, R3 ;  /* 0x00000003080f7220 */ /* 0x000fc80000410000 */
[----:B------:R-:W-:Y:S02]  /*27120*/  FFMA.FTZ R15, R12, R4, -R15 ;  /* 0x000000040c0f7223 */ /* 0x000fe4000001080f */
[----:B------:R-:W-:-:S05]  /*27130*/  FFMA.FTZ R14, R10, R24, -R14 ;  /* 0x000000180a0e7223 */ /* 0x000fca000001080e */
[----:B------:R-:W-:Y:S01]  /*27140*/  F2FP.PACK_AB R18, R14, R15 ;  /* 0x0000000f0e12723e */ /* 0x000fe200000000ff */
[----:B------:R-:W-:Y:S02]  /*27150*/  FMUL.FTZ R14, R8, R4 ;  /* 0x00000004080e7220 */ /* 0x000fe40000410000 */
[----:B------:R-:W-:Y:S02]  /*27160*/  FMUL.FTZ R4, R9, R26 ;  /* 0x0000001a09047220 */ /* 0x000fe40000410000 */
[----:B------:R-:W-:Y:S02]  /*27170*/  FMUL.FTZ R8, R7, R24 ;  /* 0x0000001807087220 */ /* 0x000fe40000410000 */
[----:B------:R-:W-:Y:S02]  /*27180*/  FFMA.FTZ R7, R12, R3, R14 ;  /* 0x000000030c077223 */ /* 0x000fe4000001000e */
[----:B------:R-:W-:Y:S02]  /*27190*/  FFMA.FTZ R4, R13, R27, R4 ;  /* 0x0000001b0d047223 */ /* 0x000fe40000010004 */
[----:B------:R-:W-:Y:S01]  /*271a0*/  FFMA.FTZ R3, R10, R25, R8 ;  /* 0x000000190a037223 */ /* 0x000fe20000010008 */
[----:B------:R-:W-:-:S02]  /*271b0*/  F2FP.PACK_AB R17, R17, R42 ;  /* 0x0000002a1111723e */ /* 0x000fc400000000ff */
[----:B------:R-:W-:Y:S02]  /*271c0*/  F2FP.PACK_AB R13, R40, R57 ;  /* 0x00000039280d723e */ /* 0x000fe400000000ff */
[----:B------:R-:W-:Y:S02]  /*271d0*/  F2FP.PACK_AB R15, R21, R43 ;  /* 0x0000002b150f723e */ /* 0x000fe400000000ff */
[----:B------:R-:W-:Y:S02]  /*271e0*/  F2FP.PACK_AB R12, R4, R29 ;  /* 0x0000001d040c723e */ /* 0x000fe400000000ff */
[----:B------:R-:W-:Y:S01]  /*271f0*/  F2FP.PACK_AB R14, R3, R7 ;  /* 0x00000007030e723e */ /* 0x000fe200000000ff */
[----:B------:R1:W-:Y:S04]  /*27200*/  ST.E.128 [R22.64], R16 ;  /* 0x0000001016007985 */ /* 0x0003e8000c101d04 */
[----:B------:R1:W-:Y:S02]  /*27210*/  ST.E.128 [R32.64], R12 ;  /* 0x0000000c20007985 */ /* 0x0003e4000c101d04 */
.L_x_2120:
[----:B------:R-:W-:Y:S05]  /*27220*/  BSYNC B0 ;  /* 0x0000000000007941 */ /* 0x000fea0003800000 */
.L_x_2119:
[----:B------:R-:W-:-:S04]  /*27230*/  IADD3 R9, R56, 0x40, RZ ;  /* 0x0000004038097810 */ /* 0x000fc80007ffe0ff */
[----:B------:R-:W-:-:S13]  /*27240*/  ISETP.GE.AND P0, PT, R9, R0, PT ;  /* 0x000000000900720c */ /* 0x000fda0003f06270 */
[----:B------:R-:W-:Y:S05]  /*27250*/  @P0 BRA `(.L_x_2118) ;  /* 0x0000069000000947 */ /* 0x000fea0003800000 */
[----:B------:R-:W-:-:S04]  /*27260*/  SHF.R.S32.HI R10, RZ, 0x1f, R9 ;  /* 0x0000001fff0a7819 */ /* 0x000fc80000011409 */
[CC--:B------:R-:W-:Y:S02]  /*27270*/  LEA.HI R4, R10.reuse, R9.reuse, RZ, 0x3 ;  /* 0x000000090a047211 */ /* 0x0c0fe400078f18ff */
[----:B------:R-:W-:Y:S02]  /*27280*/  LEA.HI R9, R10, R9, RZ, 0x6 ;  /* 0x000000090a097211 */ /* 0x000fe400078f30ff */
[----:B------:R-:W-:Y:S02]  /*27290*/  SHF.R.S32.HI R3, RZ, 0x3, R4 ;  /* 0x00000003ff037819 */ /* 0x000fe40000011404 */
[----:B------:R-:W-:Y:S02]  /*272a0*/  SHF.R.U32.HI R10, RZ, 0x3, R2 ;  /* 0x00000003ff0a7819 */ /* 0x000fe40000011602 */
[----:B------:R-:W-:-:S04]  /*272b0*/  LEA.HI R3, R0, R3, RZ, 0x1d ;  /* 0x0000000300037211 */ /* 0x000fc800078fe8ff */
[----:B------:R-:W-:Y:S02]  /*272c0*/  SHF.R.S32.HI R7, RZ, 0x1f, R3 ;  /* 0x0000001fff077819 */ /* 0x000fe40000011403 */
[----:B------:R-:W-:Y:S02]  /*272d0*/  SHF.L.U32 R8, R3, 0x3, RZ ;  /* 0x0000000303087819 */ /* 0x000fe400000006ff */
[----:B------:R-:W-:Y:S02]  /*272e0*/  LEA.HI R3, R7, R3, RZ, 0x3 ;  /* 0x0000000307037211 */ /* 0x000fe400078f18ff */
[C---:B------:R-:W-:Y:S02]  /*272f0*/  LOP3.LUT R8, R2.reuse, 0x38, R8, 0xf8, !PT ;  /* 0x0000003802087812 */ /* 0x040fe400078ef808 */
[----:B------:R-:W-:Y:S02]  /*27300*/  SHF.L.U32 R7, R3, 0xa, RZ ;  /* 0x0000000a03077819 */ /* 0x000fe400000006ff */
[----:B------:R-:W-:-:S02]  /*27310*/  LOP3.LUT R3, R2, 0x38, R4, 0xf8, !PT ;  /* 0x0000003802037812 */ /* 0x000fc400078ef804 */
[----:B------:R-:W-:Y:S02]  /*27320*/  LOP3.LUT R8, R8, R10, RZ, 0x3c, !PT ;  /* 0x0000000a08087212 */ /* 0x000fe400078e3cff */
[----:B------:R-:W-:Y:S02]  /*27330*/  LOP3.LUT R2, R7, 0xffffe000, RZ, 0xc0, !PT ;  /* 0xffffe00007027812 */ /* 0x000fe400078ec0ff */
[----:B------:R-:W-:Y:S02]  /*27340*/  SHF.L.U32 R4, R9, 0x7, RZ ;  /* 0x0000000709047819 */ /* 0x000fe400000006ff */
[----:B------:R-:W-:Y:S02]  /*27350*/  IADD3 R2, R8, R2, R20 ;  /* 0x0000000208027210 */ /* 0x000fe40007ffe014 */
[----:B------:R-:W-:Y:S02]  /*27360*/  LOP3.LUT R3, R3, R10, RZ, 0x3c, !PT ;  /* 0x0000000a03037212 */ /* 0x000fe400078e3cff */
[----:B------:R-:W-:Y:S01]  /*27370*/  LOP3.LUT R4, R4, 0xffffe000, RZ, 0xc0, !PT ;  /* 0xffffe00004047812 */ /* 0x000fe200078ec0ff */
[----:B-1--45:R-:W-:-:S03]  /*27380*/  IMAD.WIDE.U32 R22, R2, 0x2, R34 ;  /* 0x0000000202167825 */ /* 0x032fc600078e0022 */
[----:B------:R-:W-:Y:S02]  /*27390*/  IADD3 R3, R3, R4, R20 ;  /* 0x0000000403037210 */ /* 0x000fe40007ffe014 */
[----:B------:R-:W2:Y:S03]  /*273a0*/  LD.E.128 R12, [R22.64] ;  /* 0x00000004160c7980 */ /* 0x000ea6000c101d00 */
[----:B------:R-:W-:-:S05]  /*273b0*/  IMAD.WIDE.U32 R20, R3, 0x2, R34 ;  /* 0x0000000203147825 */ /* 0x000fca00078e0022 */
[----:B------:R-:W3:Y:S01]  /*273c0*/  LD.E.128 R16, [R20.64] ;  /* 0x0000000414107980 */ /* 0x000ee2000c101d00 */
[--C-:B------:R-:W-:Y:S02]  /*273d0*/  HADD2.F32 R2, -RZ, R95.reuse.H0_H0 ;  /* 0x2000005fff027230 */ /* 0x100fe40000004100 */
[----:B------:R-:W-:Y:S02]  /*273e0*/  HADD2.F32 R3, -RZ, R95.H1_H1 ;  /* 0x3000005fff037230 */ /* 0x000fe40000004100 */
[----:B--2---:R-:W-:-:S05]  /*273f0*/  HADD2.F32 R4, -RZ, R13.H0_H0 ;  /* 0x2000000dff047230 */ /* 0x004fca0000004100 */
[C---:B------:R-:W-:Y:S02]  /*27400*/  FMUL.FTZ R7, R4.reuse, R2 ;  /* 0x0000000204077220 */ /* 0x040fe40000410000 */
[----:B------:R-:W-:Y:S01]  /*27410*/  FMUL.FTZ R4, R4, R3 ;  /* 0x0000000304047220 */ /* 0x000fe20000410000 */
[----:B---3--:R-:W-:-:S05]  /*27420*/  HADD2.F32 R8, -RZ, R17.H0_H0 ;  /* 0x20000011ff087230 */ /* 0x008fca0000004100 */
[C---:B------:R-:W-:Y:S01]  /*27430*/  FFMA.FTZ R32, R8.reuse, R2, R4 ;  /* 0x0000000208207223 */ /* 0x040fe20000010004 */
[----:B------:R-:W-:Y:S01]  /*27440*/  SHF.R.U32.HI R2, RZ, 0x10, R37 ;  /* 0x00000010ff027819 */ /* 0x000fe20000011625 */
[----:B------:R-:W-:Y:S01]  /*27450*/  FFMA.FTZ R33, R8, R3, -R7 ;  /* 0x0000000308217223 */ /* 0x000fe20000010807 */
[----:B------:R-:W-:Y:S01]  /*27460*/  SHF.R.U32.HI R3, RZ, 0x10, R45 ;  /* 0x00000010ff037819 */ /* 0x000fe2000001162d */
[----:B------:R-:W-:Y:S02]  /*27470*/  HADD2.F32 R4, -RZ, R13.H1_H1 ;  /* 0x3000000dff047230 */ /* 0x000fe40000004100 */
[----:B------:R-:W-:Y:S02]  /*27480*/  HADD2.F32 R2, -RZ, R2.H0_H0 ;  /* 0x20000002ff027230 */ /* 0x000fe40000004100 */
[----:B------:R-:W-:Y:S02]  /*27490*/  HADD2.F32 R3, -RZ, R3.H0_H0 ;  /* 0x20000003ff037230 */ /* 0x000fe40000004100 */
[----:B------:R-:W-:Y:S01]  /*274a0*/  HADD2.F32 R7, -RZ, R17.H1_H1 ;  /* 0x30000011ff077230 */ /* 0x000fe20000004100 */
[----:B------:R-:W-:-:S02]  /*274b0*/  FMUL.FTZ R8, R4, R2 ;  /* 0x0000000204087220 */ /* 0x000fc40000410000 */
[-C--:B------:R-:W-:Y:S02]  /*274c0*/  FMUL.FTZ R4, R4, R3.reuse ;  /* 0x0000000304047220 */ /* 0x080fe40000410000 */
[C---:B------:R-:W-:Y:S02]  /*274d0*/  FFMA.FTZ R25, R7.reuse, R3, -R8 ;  /* 0x0000000307197223 */ /* 0x040fe40000010808 */
[----:B------:R-:W-:Y:S01]  /*274e0*/  FFMA.FTZ R24, R7, R2, R4 ;  /* 0x0000000207187223 */ /* 0x000fe20000010004 */
[----:B------:R-:W-:Y:S02]  /*274f0*/  HADD2.F32 R2, -RZ, R105.H0_H0 ;  /* 0x20000069ff027230 */ /* 0x000fe40000004100 */
[----:B------:R-:W-:Y:S02]  /*27500*/  HADD2.F32 R4, -RZ, R15.H0_H0 ;  /* 0x2000000fff047230 */ /* 0x000fe40000004100 */
[----:B------:R-:W-:Y:S02]  /*27510*/  HADD2.F32 R3, -RZ, R105.H1_H1 ;  /* 0x30000069ff037230 */ /* 0x000fe40000004100 */
[----:B------:R-:W-:Y:S01]  /*27520*/  HADD2.F32 R8, -RZ, R19.H0_H0 ;  /* 0x20000013ff087230 */ /* 0x000fe20000004100 */
[----:B------:R-:W-:-:S02]  /*27530*/  FMUL.FTZ R7, R4, R2 ;  /* 0x0000000204077220 */ /* 0x000fc40000410000 */
[-C--:B------:R-:W-:Y:S02]  /*27540*/  FMUL.FTZ R4, R4, R3.reuse ;  /* 0x0000000304047220 */ /* 0x080fe40000410000 */
[C---:B------:R-:W-:Y:S02]  /*27550*/  FFMA.FTZ R31, R8.reuse, R3, -R7 ;  /* 0x00000003081f7223 */ /* 0x040fe40000010807 */
[----:B------:R-:W-:Y:S01]  /*27560*/  FFMA.FTZ R30, R8, R2, R4 ;  /* 0x00000002081e7223 */ /* 0x000fe20000010004 */
[----:B------:R-:W-:Y:S02]  /*27570*/  SHF.R.U32.HI R2, RZ, 0x10, R39 ;  /* 0x00000010ff027819 */ /* 0x000fe40000011627 */
[----:B------:R-:W-:Y:S01]  /*27580*/  SHF.R.U32.HI R3, RZ, 0x10, R47 ;  /* 0x00000010ff037819 */ /* 0x000fe2000001162f */
[----:B------:R-:W-:Y:S02]  /*27590*/  HADD2.F32 R4, -RZ, R15.H1_H1 ;  /* 0x3000000fff047230 */ /* 0x000fe40000004100 */
[----:B------:R-:W-:-:S02]  /*275a0*/  HADD2.F32 R2, -RZ, R2.H0_H0 ;  /* 0x20000002ff027230 */ /* 0x000fc40000004100 */
[----:B------:R-:W-:Y:S02]  /*275b0*/  HADD2.F32 R3, -RZ, R3.H0_H0 ;  /* 0x20000003ff037230 */ /* 0x000fe40000004100 */
[----:B------:R-:W-:Y:S01]  /*275c0*/  HADD2.F32 R7, -RZ, R19.H1_H1 ;  /* 0x30000013ff077230 */ /* 0x000fe20000004100 */
[CC--:B------:R-:W-:Y:S02]  /*275d0*/  FMUL.FTZ R8, R4.reuse, R2.reuse ;  /* 0x0000000204087220 */ /* 0x0c0fe40000410000 */
[-C--:B------:R-:W-:Y:S02]  /*275e0*/  FMUL.FTZ R4, R4, R3.reuse ;  /* 0x0000000304047220 */ /* 0x080fe40000410000 */
[C---:B------:R-:W-:Y:S02]  /*275f0*/  FFMA.FTZ R9, R7.reuse, R3, -R8 ;  /* 0x0000000307097223 */ /* 0x040fe40000010808 */
[----:B------:R-:W-:Y:S01]  /*27600*/  FFMA.FTZ R8, R7, R2, R4 ;  /* 0x0000000207087223 */ /* 0x000fe20000010004 */
[----:B------:R-:W-:-:S02]  /*27610*/  HADD2.F32 R2, -RZ, R106.H0_H0 ;  /* 0x2000006aff027230 */ /* 0x000fc40000004100 */
[----:B------:R-:W-:Y:S02]  /*27620*/  HADD2.F32 R4, -RZ, R12.H0_H0 ;  /* 0x2000000cff047230 */ /* 0x000fe40000004100 */
[----:B------:R-:W-:Y:S02]  /*27630*/  HADD2.F32 R3, -RZ, R106.H1_H1 ;  /* 0x3000006aff037230 */ /* 0x000fe40000004100 */
[----:B------:R-:W-:Y:S01]  /*27640*/  HADD2.F32 R10, -RZ, R16.H0_H0 ;  /* 0x20000010ff0a7230 */ /* 0x000fe20000004100 */
        /* <DEDUP_REMOVED lines=12> */
[----:B------:R-:W-:-:S02]  /*27710*/  SHF.R.U64 R2, R36, 0x10, R37 ;  /* 0x0000001024027819 */ /* 0x000fc40000001225 */
[----:B------:R-:W-:-:S03]  /*27720*/  SHF.R.U64 R3, R44, 0x10, R45 ;  /* 0x000000102c037819 */ /* 0x000fc6000000122d */
[----:B------:R-:W-:Y:S02]  /*27730*/  HADD2.F32 R17, -RZ, R2.H0_H0 ;  /* 0x20000002ff117230 */ /* 0x000fe40000004100 */
[----:B------:R-:W-:Y:S01]  /*27740*/  HADD2.F32 R2, -RZ, R12.H1_H1 ;  /* 0x3000000cff027230 */ /* 0x000fe20000004100 */
[----:B------:R-:W-:Y:S01]  /*27750*/  SHF.R.U64 R7, R38, 0x10, R39 ;  /* 0x0000001026077819 */ /* 0x000fe20000001227 */
[----:B------:R-:W-:Y:S01]  /*27760*/  HADD2.F32 R12, -RZ, R3.H0_H0 ;  /* 0x20000003ff0c7230 */ /* 0x000fe20000004100 */
[----:B------:R-:W-:Y:S01]  /*27770*/  SHF.R.U64 R4, R46, 0x10, R47 ;  /* 0x000000102e047819 */ /* 0x000fe2000000122f */
[----:B------:R-:W-:Y:S01]  /*27780*/  HADD2.F32 R3, -RZ, R16.H1_H1 ;  /* 0x30000010ff037230 */ /* 0x000fe20000004100 */
[C---:B------:R-:W-:Y:S01]  /*27790*/  FMUL.FTZ R10, R2.reuse, R17 ;  /* 0x00000011020a7220 */ /* 0x040fe20000410000 */
[----:B------:R-:W-:Y:S01]  /*277a0*/  HADD2.F32 R15, -RZ, R7.H0_H0 ;  /* 0x20000007ff0f7230 */ /* 0x000fe20000004100 */
[----:B------:R-:W-:Y:S01]  /*277b0*/  FMUL.FTZ R13, R2, R12 ;  /* 0x0000000c020d7220 */ /* 0x000fe20000410000 */
[----:B------:R-:W-:-:S02]  /*277c0*/  HADD2.F32 R2, -RZ, R14.H1_H1 ;  /* 0x3000000eff027230 */ /* 0x000fc40000004100 */
[----:B------:R-:W-:Y:S01]  /*277d0*/  HADD2.F32 R14, -RZ, R4.H0_H0 ;  /* 0x20000004ff0e7230 */ /* 0x000fe20000004100 */
[C---:B------:R-:W-:Y:S02]  /*277e0*/  FFMA.FTZ R12, R3.reuse, R12, -R10 ;  /* 0x0000000c030c7223 */ /* 0x040fe4000001080a */
[----:B------:R-:W-:Y:S01]  /*277f0*/  FFMA.FTZ R4, R3, R17, R13 ;  /* 0x0000001103047223 */ /* 0x000fe2000001000d */
[----:B------:R-:W-:Y:S01]  /*27800*/  HADD2.F32 R3, -RZ, R18.H1_H1 ;  /* 0x30000012ff037230 */ /* 0x000fe20000004100 */
[CC--:B------:R-:W-:Y:S02]  /*27810*/  FMUL.FTZ R10, R2.reuse, R15.reuse ;  /* 0x0000000f020a7220 */ /* 0x0c0fe40000410000 */
[-C--:B------:R-:W-:Y:S02]  /*27820*/  FMUL.FTZ R7, R2, R14.reuse ;  /* 0x0000000e02077220 */ /* 0x080fe40000410000 */
[C---:B------:R-:W-:Y:S02]  /*27830*/  FFMA.FTZ R2, R3.reuse, R14, -R10 ;  /* 0x0000000e03027223 */ /* 0x040fe4000001080a */
[----:B------:R-:W-:Y:S01]  /*27840*/  FFMA.FTZ R3, R3, R15, R7 ;  /* 0x0000000f03037223 */ /* 0x000fe20000010007 */
[----:B------:R-:W-:-:S02]  /*27850*/  F2FP.PACK_AB R17, R25, R33 ;  /* 0x000000211911723e */ /* 0x000fc400000000ff */
[----:B------:R-:W-:Y:S02]  /*27860*/  F2FP.PACK_AB R19, R9, R31 ;  /* 0x0000001f0913723e */ /* 0x000fe400000000ff */
[----:B------:R-:W-:Y:S02]  /*27870*/  F2FP.PACK_AB R16, R12, R29 ;  /* 0x0000001d0c10723e */ /* 0x000fe400000000ff */
[----:B------:R-:W-:Y:S02]  /*27880*/  F2FP.PACK_AB R18, R2, R27 ;  /* 0x0000001b0212723e */ /* 0x000fe400000000ff */
[----:B------:R-:W-:Y:S02]  /*27890*/  F2FP.PACK_AB R13, R24, R32 ;  /* 0x00000020180d723e */ /* 0x000fe400000000ff */
[----:B------:R-:W-:Y:S02]  /*278a0*/  F2FP.PACK_AB R15, R8, R30 ;  /* 0x0000001e080f723e */ /* 0x000fe400000000ff */
[----:B------:R-:W-:-:S02]  /*278b0*/  F2FP.PACK_AB R12, R4, R28 ;  /* 0x0000001c040c723e */ /* 0x000fc400000000ff */
[----:B------:R-:W-:Y:S01]  /*278c0*/  F2FP.PACK_AB R14, R3, R26 ;  /* 0x0000001a030e723e */ /* 0x000fe200000000ff */
[----:B------:R1:W-:Y:S04]  /*278d0*/  ST.E.128 [R20.64], R16 ;  /* 0x0000001014007985 */ /* 0x0003e8000c101d04 */
[----:B------:R1:W-:Y:S02]  /*278e0*/  ST.E.128 [R22.64], R12 ;  /* 0x0000000c16007985 */ /* 0x0003e4000c101d04 */
.L_x_2118:
[----:B---3--:R-:W-:Y:S05]  /*278f0*/  BSYNC B1 ;  /* 0x0000000000017941 */ /* 0x008fea0003800000 */
.L_x_2117:
[----:B------:R-:W-:Y:S01]  /*27900*/  IADD3 R3, R93, 0x20, RZ ;  /* 0x000000205d037810 */ /* 0x000fe20007ffe0ff */
[----:B------:R-:W-:Y:S03]  /*27910*/  BSSY B1, `(.L_x_2121) ;  /* 0x00000db000017945 */ /* 0x000fe60003800000 */
[----:B------:R-:W-:-:S13]  /*27920*/  ISETP.GE.AND P0, PT, R3, R58, PT ;  /* 0x0000003a0300720c */ /* 0x000fda0003f06270 */
[----:B------:R-:W-:Y:S05]  /*27930*/  @P0 BRA `(.L_x_2122) ;  /* 0x00000d8000000947 */ /* 0x000fea0003800000 */
[----:B------:R-:W-:Y:S01]  /*27940*/  ISETP.GE.AND P0, PT, R56, R0, PT ;  /* 0x000000003800720c */ /* 0x000fe20003f06270 */
[----:B------:R-:W-:Y:S01]  /*27950*/  IMAD.SHL.U32 R4, R3, 0x40, RZ ;  /* 0x0000004003047824 */ /* 0x000fe200078e00ff */
[----:B------:R-:W-:Y:S01]  /*27960*/  SHF.R.S32.HI R2, RZ, 0x1f, R3 ;  /* 0x0000001fff027819 */ /* 0x000fe20000011403 */
[----:B------:R-:W-:Y:S03]  /*27970*/  BSSY B0, `(.L_x_2123) ;  /* 0x0000069000007945 */ /* 0x000fe60003800000 */
[----:B------:R-:W-:Y:S02]  /*27980*/  LEA.HI R3, R2, R3, RZ, 0x3 ;  /* 0x0000000302037211 */ /* 0x000fe400078f18ff */
[----:B------:R-:W-:-:S03]  /*27990*/  LOP3.LUT R2, R4, 0x1c0, RZ, 0xc0, !PT ;  /* 0x000001c004027812 */ /* 0x000fc600078ec0ff */
[----:B------:R-:W-:Y:S01]  /*279a0*/  IMAD.SHL.U32 R3, R3, 0x40, RZ ;  /* 0x0000004003037824 */ /* 0x000fe200078e00ff */
[----:B------:R-:W-:-:S04]  /*279b0*/  SHF.R.U32.HI R45, RZ, 0x3, R2 ;  /* 0x00000003ff2d7819 */ /* 0x000fc80000011602 */
[----:B-1--4-:R-:W-:Y:S01]  /*279c0*/  LOP3.LUT R23, R3, 0xfffffe00, RZ, 0xc0, !PT ;  /* 0xfffffe0003177812 */ /* 0x012fe200078ec0ff */
[----:B------:R-:W-:Y:S05]  /*279d0*/  @P0 BRA `(.L_x_2124) ;  /* 0x0000062000000947 */ /* 0x000fea0003800000 */
[----:B------:R-:W-:Y:S02]  /*279e0*/  LEA.HI R7, R0, R41, RZ, 0x1d ;  /* 0x0000002900077211 */ /* 0x000fe400078fe8ff */
[----:B------:R-:W-:Y:S02]  /*279f0*/  LOP3.LUT R4, R2, 0x38, R56, 0xf8, !PT ;  /* 0x0000003802047812 */ /* 0x000fe400078ef838 */
[----:B------:R-:W-:Y:S02]  /*27a00*/  SHF.R.S32.HI R8, RZ, 0x1f, R7 ;  /* 0x0000001fff087819 */ /* 0x000fe40000011407 */
[----:B------:R-:W-:Y:S02]  /*27a10*/  SHF.L.U32 R3, R7, 0x3, RZ ;  /* 0x0000000307037819 */ /* 0x000fe400000006ff */
[----:B------:R-:W-:Y:S02]  /*27a20*/  LEA.HI R7, R8, R7, RZ, 0x3 ;  /* 0x0000000708077211 */ /* 0x000fe400078f18ff */
[----:B------:R-:W-:-:S02]  /*27a30*/  LOP3.LUT R8, R4, R45, RZ, 0x3c, !PT ;  /* 0x0000002d04087212 */ /* 0x000fc400078e3cff */
[----:B------:R-:W-:Y:S02]  /*27a40*/  LOP3.LUT R4, R2, 0x38, R3, 0xf8, !PT ;  /* 0x0000003802047812 */ /* 0x000fe400078ef803 */
[----:B------:R-:W-:Y:S02]  /*27a50*/  SHF.L.U32 R3, R7, 0xa, RZ ;  /* 0x0000000a07037819 */ /* 0x000fe400000006ff */
[----:B------:R-:W-:Y:S02]  /*27a60*/  LOP3.LUT R4, R4, R45, RZ, 0x3c, !PT ;  /* 0x0000002d04047212 */ /* 0x000fe400078e3cff */
[----:B------:R-:W-:Y:S02]  /*27a70*/  LOP3.LUT R3, R3, 0xffffe000, RZ, 0xc0, !PT ;  /* 0xffffe00003037812 */ /* 0x000fe400078ec0ff */
[----:B------:R-:W-:Y:S02]  /*27a80*/  IADD3 R7, R23, R8, RZ ;  /* 0x0000000817077210 */ /* 0x000fe40007ffe0ff */
[----:B------:R-:W-:-:S03]  /*27a90*/  IADD3 R3, R4, R3, R23 ;  /* 0x0000000304037210 */ /* 0x000fc60007ffe017 */
[----:B-----5:R-:W-:-:S04]  /*27aa0*/  IMAD.WIDE.U32 R28, R7, 0x2, R34 ;  /* 0x00000002071c7825 */ /* 0x020fc800078e0022 */
[----:B------:R-:W-:Y:S01]  /*27ab0*/  IMAD.WIDE.U32 R26, R3, 0x2, R34 ;  /* 0x00000002031a7825 */ /* 0x000fe200078e0022 */
[----:B------:R-:W2:Y:S04]  /*27ac0*/  LD.E.128 R12, [R28.64] ;  /* 0x000000041c0c7980 */ /* 0x000ea8000c101d00 */
[----:B------:R-:W3:Y:S01]  /*27ad0*/  LD.E.128 R16, [R26.64] ;  /* 0x000000041a107980 */ /* 0x000ee2000c101d00 */
[----:B------:R-:W-:Y:S01]  /*27ae0*/  SHF.R.U32.HI R4, RZ, 0x10, R53 ;  /* 0x00000010ff047819 */ /* 0x000fe20000011635 */
[--C-:B------:R-:W-:Y:S01]  /*27af0*/  HADD2.F32 R9, -RZ, R108.reuse.H1_H1 ;  /* 0x3000006cff097230 */ /* 0x100fe20000004100 */
[----:B------:R-:W-:Y:S01]  /*27b00*/  SHF.R.U32.HI R3, RZ, 0x10, R49 ;  /* 0x00000010ff037819 */ /* 0x000fe20000011631 */
[----:B------:R-:W-:Y:S01]  /*27b10*/  HADD2.F32 R8, -RZ, R108.H0_H0 ;  /* 0x2000006cff087230 */ /* 0x000fe20000004100 */
[----:B------:R-:W-:Y:S01]  /*27b20*/  SHF.R.U32.HI R30, RZ, 0x10, R55 ;  /* 0x00000010ff1e7819 */ /* 0x000fe20000011637 */
[----:B------:R-:W-:Y:S01]  /*27b30*/  HADD2.F32 R37, -RZ, R4.H0_H0 ;  /* 0x20000004ff257230 */ /* 0x000fe20000004100 */
[----:B------:R-:W-:Y:S01]  /*27b40*/  SHF.R.U32.HI R25, RZ, 0x10, R51 ;  /* 0x00000010ff197819 */ /* 0x000fe20000011633 */
[----:B------:R-:W-:Y:S01]  /*27b50*/  HADD2.F32 R38, -RZ, R3.H0_H0 ;  /* 0x20000003ff267230 */ /* 0x000fe20000004100 */
[----:B------:R-:W-:Y:S01]  /*27b60*/  SHF.R.U64 R32, R52, 0x10, R53 ;  /* 0x0000001034207819 */ /* 0x000fe20000001235 */
[----:B------:R-:W-:Y:S01]  /*27b70*/  HADD2.F32 R30, -RZ, R30.H0_H0 ;  /* 0x2000001eff1e7230 */ /* 0x000fe20000004100 */
[----:B------:R-:W-:-:S02]  /*27b80*/  SHF.R.U64 R31, R54, 0x10, R55 ;  /* 0x00000010361f7819 */ /* 0x000fc40000001237 */
[----:B------:R-:W-:Y:S02]  /*27b90*/  SHF.R.U64 R36, R48, 0x10, R49 ;  /* 0x0000001030247819 */ /* 0x000fe40000001231 */
[----:B------:R-:W-:Y:S01]  /*27ba0*/  SHF.R.U64 R33, R50, 0x10, R51 ;  /* 0x0000001032217819 */ /* 0x000fe20000001233 */
[--C-:B--2---:R-:W-:Y:S02]  /*27bb0*/  HADD2.F32 R10, -RZ, R13.reuse.H0_H0 ;  /* 0x2000000dff0a7230 */ /* 0x104fe40000004100 */
[----:B------:R-:W-:Y:S02]  /*27bc0*/  HADD2.F32 R7, -RZ, R13.H1_H1 ;  /* 0x3000000dff077230 */ /* 0x000fe40000004100 */
[--C-:B---3--:R-:W-:Y:S02]  /*27bd0*/  HADD2.F32 R4, -RZ, R17.reuse.H0_H0 ;  /* 0x20000011ff047230 */ /* 0x108fe40000004100 */
[----:B------:R-:W-:Y:S02]  /*27be0*/  HADD2.F32 R3, -RZ, R17.H1_H1 ;  /* 0x30000011ff037230 */ /* 0x000fe40000004100 */
[--C-:B------:R-:W-:Y:S01]  /*27bf0*/  HADD2.F32 R21, -RZ, R12.reuse.H0_H0 ;  /* 0x2000000cff157230 */ /* 0x100fe20000004100 */
[C---:B------:R-:W-:Y:S01]  /*27c00*/  FMUL.FTZ R13, R4.reuse, R8 ;  /* 0x00000008040d7220 */ /* 0x040fe20000410000 */
[----:B------:R-:W-:Y:S01]  /*27c10*/  HADD2.F32 R24, -RZ, R12.H1_H1 ;  /* 0x3000000cff187230 */ /* 0x000fe20000004100 */
[----:B------:R-:W-:Y:S01]  /*27c20*/  FMUL.FTZ R12, R4, R9 ;  /* 0x00000009040c7220 */ /* 0x000fe20000410000 */
[--C-:B------:R-:W-:Y:S01]  /*27c30*/  HADD2.F32 R22, -RZ, R14.reuse.H0_H0 ;  /* 0x2000000eff167230 */ /* 0x100fe20000004100 */
[CC--:B------:R-:W-:Y:S01]  /*27c40*/  FMUL.FTZ R4, R3.reuse, R37.reuse ;  /* 0x0000002503047220 */ /* 0x0c0fe20000410000 */
[----:B------:R-:W-:Y:S01]  /*27c50*/  HADD2.F32 R20, -RZ, R14.H1_H1 ;  /* 0x3000000eff147230 */ /* 0x000fe20000004100 */
[-C--:B------:R-:W-:Y:S01]  /*27c60*/  FMUL.FTZ R3, R3, R38.reuse ;  /* 0x0000002603037220 */ /* 0x080fe20000410000 */
[----:B------:R-:W-:Y:S01]  /*27c70*/  HADD2.F32 R14, -RZ, R16.H1_H1 ;  /* 0x30000010ff0e7230 */ /* 0x000fe20000004100 */
[C---:B------:R-:W-:Y:S01]  /*27c80*/  FFMA.FTZ R39, R7.reuse, R38, -R4 ;  /* 0x0000002607277223 */ /* 0x040fe20000010804 */
[----:B------:R-:W-:Y:S01]  /*27c90*/  HADD2.F32 R4, -RZ, R110.H0_H0 ;  /* 0x2000006eff047230 */ /* 0x000fe20000004100 */
[----:B------:R-:W-:Y:S01]  /*27ca0*/  FFMA.FTZ R38, R7, R37, R3 ;  /* 0x0000002507267223 */ /* 0x000fe20000010003 */
[----:B------:R-:W-:Y:S01]  /*27cb0*/  HADD2.F32 R7, -RZ, R16.H0_H0 ;  /* 0x20000010ff077230 */ /* 0x000fe20000004100 */
[C---:B------:R-:W-:Y:S01]  /*27cc0*/  FFMA.FTZ R44, R10.reuse, R9, -R13 ;  /* 0x000000090a2c7223 */ /* 0x040fe2000001080d */
[--C-:B------:R-:W-:Y:S01]  /*27cd0*/  HADD2.F32 R3, -RZ, R109.reuse.H0_H0 ;  /* 0x2000006dff037230 */ /* 0x100fe20000004100 */
[----:B------:R-:W-:Y:S01]  /*27ce0*/  FFMA.FTZ R43, R10, R8, R12 ;  /* 0x000000080a2b7223 */ /* 0x000fe2000001000c */
[--C-:B------:R-:W-:Y:S01]  /*27cf0*/  HADD2.F32 R13, -RZ, R18.reuse.H0_H0 ;  /* 0x20000012ff0d7230 */ /* 0x100fe20000004100 */
[CC--:B------:R-:W-:Y:S01]  /*27d00*/  FMUL.FTZ R16, R7.reuse, R4.reuse ;  /* 0x0000000407107220 */ /* 0x0c0fe20000410000 */
[----:B------:R-:W-:Y:S01]  /*27d10*/  HADD2.F32 R12, -RZ, R18.H1_H1 ;  /* 0x30000012ff0c7230 */ /* 0x000fe20000004100 */
[-C--:B------:R-:W-:Y:S01]  /*27d20*/  FMUL.FTZ R18, R7, R3.reuse ;  /* 0x0000000307127220 */ /* 0x080fe20000410000 */
[----:B------:R-:W-:Y:S01]  /*27d30*/  HADD2.F32 R9, -RZ, R109.H1_H1 ;  /* 0x3000006dff097230 */ /* 0x000fe20000004100 */
[C---:B------:R-:W-:Y:S01]  /*27d40*/  FFMA.FTZ R40, R21.reuse, R3, R16 ;  /* 0x0000000315287223 */ /* 0x040fe20000010010 */
[----:B------:R-:W-:Y:S01]  /*27d50*/  HADD2.F32 R7, -RZ, R111.H0_H0 ;  /* 0x2000006fff077230 */ /* 0x000fe20000004100 */
[----:B------:R-:W-:Y:S01]  /*27d60*/  FFMA.FTZ R42, R21, R4, -R18 ;  /* 0x00000004152a7223 */ /* 0x000fe20000010812 */
[----:B------:R-:W-:Y:S01]  /*27d70*/  HADD2.F32 R10, -RZ, R19.H0_H0 ;  /* 0x20000013ff0a7230 */ /* 0x000fe20000004100 */
[C---:B------:R-:W-:Y:S01]  /*27d80*/  FMUL.FTZ R16, R13.reuse, R9 ;  /* 0x000000090d107220 */ /* 0x040fe20000410000 */
[----:B------:R-:W-:Y:S01]  /*27d90*/  HADD2.F32 R3, -RZ, R110.H1_H1 ;  /* 0x3000006eff037230 */ /* 0x000fe20000004100 */
[-C--:B------:R-:W-:Y:S01]  /*27da0*/  FMUL.FTZ R18, R13, R7.reuse ;  /* 0x000000070d127220 */ /* 0x080fe20000410000 */
[----:B------:R-:W-:Y:S01]  /*27db0*/  HADD2.F32 R4, -RZ, R111.H1_H1 ;  /* 0x3000006fff047230 */ /* 0x000fe20000004100 */
[----:B------:R-:W-:Y:S01]  /*27dc0*/  FFMA.FTZ R37, R22, R7, -R16 ;  /* 0x0000000716257223 */ /* 0x000fe20000010810 */
[----:B------:R-:W-:Y:S01]  /*27dd0*/  HADD2.F32 R8, -RZ, R19.H1_H1 ;  /* 0x30000013ff087230 */ /* 0x000fe20000004100 */
[CC--:B------:R-:W-:Y:S01]  /*27de0*/  FMUL.FTZ R13, R10.reuse, R3.reuse ;  /* 0x000000030a0d7220 */ /* 0x0c0fe20000410000 */
[--C-:B------:R-:W-:Y:S01]  /*27df0*/  HADD2.F32 R17, -RZ, R15.reuse.H0_H0 ;  /* 0x2000000fff117230 */ /* 0x100fe20000004100 */
[----:B------:R-:W-:Y:S01]  /*27e00*/  FMUL.FTZ R10, R10, R4 ;  /* 0x000000040a0a7220 */ /* 0x000fe20000410000 */
[----:B------:R-:W-:Y:S01]  /*27e10*/  HADD2.F32 R15, -RZ, R15.H1_H1 ;  /* 0x3000000fff0f7230 */ /* 0x000fe20000004100 */
[----:B------:R-:W-:Y:S01]  /*27e20*/  FMUL.FTZ R7, R8, R30 ;  /* 0x0000001e08077220 */ /* 0x000fe20000410000 */
[----:B------:R-:W-:Y:S01]  /*27e30*/  HADD2.F32 R16, -RZ, R25.H0_H0 ;  /* 0x20000019ff107230 */ /* 0x000fe20000004100 */
[C---:B------:R-:W-:Y:S01]  /*27e40*/  FFMA.FTZ R19, R17.reuse, R4, -R13 ;  /* 0x0000000411137223 */ /* 0x040fe2000001080d */
[----:B------:R-:W-:Y:S01]  /*27e50*/  HADD2.F32 R21, -RZ, R31.H0_H0 ;  /* 0x2000001fff157230 */ /* 0x000fe20000004100 */
[----:B------:R-:W-:Y:S01]  /*27e60*/  FFMA.FTZ R13, R17, R3, R10 ;  /* 0x00000003110d7223 */ /* 0x000fe2000001000a */
[----:B------:R-:W-:Y:S01]  /*27e70*/  HADD2.F32 R17, -RZ, R32.H0_H0 ;  /* 0x20000020ff117230 */ /* 0x000fe20000004100 */
[----:B------:R-:W-:Y:S01]  /*27e80*/  FFMA.FTZ R22, R22, R9, R18 ;  /* 0x0000000916167223 */ /* 0x000fe20000010012 */
[----:B------:R-:W-:Y:S01]  /*27e90*/  HADD2.F32 R18, -RZ, R33.H0_H0 ;  /* 0x20000021ff127230 */ /* 0x000fe20000004100 */
[----:B------:R-:W-:-:S02]  /*27ea0*/  FMUL.FTZ R4, R8, R16 ;  /* 0x0000001008047220 */ /* 0x000fc40000410000 */
[----:B------:R-:W-:Y:S01]  /*27eb0*/  FFMA.FTZ R3, R15, R16, -R7 ;  /* 0x000000100f037223 */ /* 0x000fe20000010807 */
[----:B------:R-:W-:Y:S01]  /*27ec0*/  HADD2.F32 R16, -RZ, R36.H0_H0 ;  /* 0x20000024ff107230 */ /* 0x000fe20000004100 */
[----:B------:R-:W-:Y:S02]  /*27ed0*/  FMUL.FTZ R8, R14, R17 ;  /* 0x000000110e087220 */ /* 0x000fe40000410000 */
[----:B------:R-:W-:Y:S01]  /*27ee0*/  FMUL.FTZ R10, R12, R21 ;  /* 0x000000150c0a7220 */ /* 0x000fe20000410000 */
[----:B------:R-:W-:Y:S01]  /*27ef0*/  F2FP.PACK_AB R19, R3, R19 ;  /* 0x000000130313723e */ /* 0x000fe200000000ff */
[----:B------:R-:W-:Y:S02]  /*27f00*/  FMUL.FTZ R7, R14, R16 ;  /* 0x000000100e077220 */ /* 0x000fe40000410000 */
[----:B------:R-:W-:Y:S02]  /*27f10*/  FMUL.FTZ R9, R12, R18 ;  /* 0x000000120c097220 */ /* 0x000fe40000410000 */
[----:B------:R-:W-:-:S02]  /*27f20*/  FFMA.FTZ R4, R15, R30, R4 ;  /* 0x0000001e0f047223 */ /* 0x000fc40000010004 */
[----:B------:R-:W-:Y:S02]  /*27f30*/  FFMA.FTZ R8, R24, R16, -R8 ;  /* 0x0000001018087223 */ /* 0x000fe40000010808 */
[----:B------:R-:W-:Y:S01]  /*27f40*/  FFMA.FTZ R10, R20, R18, -R10 ;  /* 0x00000012140a7223 */ /* 0x000fe2000001080a */
[----:B------:R-:W-:Y:S01]  /*27f50*/  F2FP.PACK_AB R15, R4, R13 ;  /* 0x0000000d040f723e */ /* 0x000fe200000000ff */
[----:B------:R-:W-:Y:S01]  /*27f60*/  FFMA.FTZ R7, R24, R17, R7 ;  /* 0x0000001118077223 */ /* 0x000fe20000010007 */
[----:B------:R-:W-:Y:S01]  /*27f70*/  F2FP.PACK_AB R17, R39, R44 ;  /* 0x0000002c2711723e */ /* 0x000fe200000000ff */
[----:B------:R-:W-:Y:S01]  /*27f80*/  FFMA.FTZ R9, R20, R21, R9 ;  /* 0x0000001514097223 */ /* 0x000fe20000010009 */
[----:B------:R-:W-:Y:S02]  /*27f90*/  F2FP.PACK_AB R16, R8, R42 ;  /* 0x0000002a0810723e */ /* 0x000fe400000000ff */
[----:B------:R-:W-:Y:S02]  /*27fa0*/  F2FP.PACK_AB R18, R10, R37 ;  /* 0x000000250a12723e */ /* 0x000fe400000000ff */
[----:B------:R-:W-:-:S02]  /*27fb0*/  F2FP.PACK_AB R13, R38, R43 ;  /* 0x0000002b260d723e */ /* 0x000fc400000000ff */
[----:B------:R-:W-:Y:S01]  /*27fc0*/  F2FP.PACK_AB R12, R7, R40 ;  /* 0x00000028070c723e */ /* 0x000fe200000000ff */
[----:B------:R1:W-:Y:S01]  /*27fd0*/  ST.E.128 [R28.64], R16 ;  /* 0x000000101c007985 */ /* 0x0003e2000c101d04 */
[----:B------:R-:W-:-:S05]  /*27fe0*/  F2FP.PACK_AB R14, R9, R22 ;  /* 0x00000016090e723e */ /* 0x000fca00000000ff */
[----:B------:R1:W-:Y:S02]  /*27ff0*/  ST.E.128 [R26.64], R12 ;  /* 0x0000000c1a007985 */ /* 0x0003e4000c101d04 */
.L_x_2124:
[----:B------:R-:W-:Y:S05]  /*28000*/  BSYNC B0 ;  /* 0x0000000000007941 */ /* 0x000fea0003800000 */
.L_x_2123:
[----:B------:R-:W-:-:S04]  /*28010*/  IADD3 R3, R56, 0x40, RZ ;  /* 0x0000004038037810 */ /* 0x000fc80007ffe0ff */
[----:B------:R-:W-:-:S13]  /*28020*/  ISETP.GE.AND P0, PT, R3, R0, PT ;  /* 0x000000000300720c */ /* 0x000fda0003f06270 */
[----:B------:R-:W-:Y:S05]  /*28030*/  @P0 BRA `(.L_x_2122) ;  /* 0x0000068000000947 */ /* 0x000fea0003800000 */
[----:B------:R-:W-:-:S04]  /*28040*/  SHF.R.S32.HI R7, RZ, 0x1f, R3 ;  /* 0x0000001fff077819 */ /* 0x000fc80000011403 */
[CC--:B------:R-:W-:Y:S02]  /*28050*/  LEA.HI R4, R7.reuse, R3.reuse, RZ, 0x3 ;  /* 0x0000000307047211 */ /* 0x0c0fe400078f18ff */
[----:B------:R-:W-:Y:S02]  /*28060*/  LEA.HI R3, R7, R3, RZ, 0x6 ;  /* 0x0000000307037211 */ /* 0x000fe400078f30ff */
[--C-:B------:R-:W-:Y:S02]  /*28070*/  SHF.R.S32.HI R7, RZ, 0x3, R4.reuse ;  /* 0x00000003ff077819 */ /* 0x100fe40000011404 */
[----:B------:R-:W-:Y:S02]  /*28080*/  SHF.L.U32 R8, R3, 0x7, RZ ;  /* 0x0000000703087819 */ /* 0x000fe400000006ff */
[----:B------:R-:W-:Y:S02]  /*28090*/  LEA.HI R3, R0, R7, RZ, 0x1d ;  /* 0x0000000700037211 */ /* 0x000fe400078fe8ff */
[----:B------:R-:W-:-:S02]  /*280a0*/  LOP3.LUT R7, R2, 0x38, R4, 0xf8, !PT ;  /* 0x0000003802077812 */ /* 0x000fc400078ef804 */
[----:B------:R-:W-:Y:S02]  /*280b0*/  SHF.R.S32.HI R4, RZ, 0x1f, R3 ;  /* 0x0000001fff047819 */ /* 0x000fe40000011403 */
[----:B------:R-:W-:Y:S02]  /*280c0*/  LOP3.LUT R9, R8, 0xffffe000, RZ, 0xc0, !PT ;  /* 0xffffe00008097812 */ /* 0x000fe400078ec0ff */
[----:B------:R-:W-:Y:S02]  /*280d0*/  SHF.L.U32 R8, R3, 0x3, RZ ;  /* 0x0000000303087819 */ /* 0x000fe400000006ff */
[----:B------:R-:W-:Y:S02]  /*280e0*/  LEA.HI R3, R4, R3, RZ, 0x3 ;  /* 0x0000000304037211 */ /* 0x000fe400078f18ff */
[----:B------:R-:W-:Y:S02]  /*280f0*/  LOP3.LUT R4, R2, 0x38, R8, 0xf8, !PT ;  /* 0x0000003802047812 */ /* 0x000fe400078ef808 */
[----:B------:R-:W-:-:S02]  /*28100*/  SHF.L.U32 R2, R3, 0xa, RZ ;  /* 0x0000000a03027819 */ /* 0x000fc400000006ff */
[-C--:B------:R-:W-:Y:S02]  /*28110*/  LOP3.LUT R3, R4, R45.reuse, RZ, 0x3c, !PT ;  /* 0x0000002d04037212 */ /* 0x080fe400078e3cff */
[----:B------:R-:W-:Y:S02]  /*28120*/  LOP3.LUT R2, R2, 0xffffe000, RZ, 0xc0, !PT ;  /* 0xffffe00002027812 */ /* 0x000fe400078ec0ff */
[----:B------:R-:W-:Y:S02]  /*28130*/  LOP3.LUT R7, R7, R45, RZ, 0x3c, !PT ;  /* 0x0000002d07077212 */ /* 0x000fe400078e3cff */
[--C-:B------:R-:W-:Y:S02]  /*28140*/  IADD3 R2, R3, R2, R23.reuse ;  /* 0x0000000203027210 */ /* 0x100fe40007ffe017 */
[----:B------:R-:W-:-:S03]  /*28150*/  IADD3 R7, R7, R9, R23 ;  /* 0x0000000907077210 */ /* 0x000fc60007ffe017 */
[----:B-1---5:R-:W-:-:S04]  /*28160*/  IMAD.WIDE.U32 R28, R2, 0x2, R34 ;  /* 0x00000002021c7825 */ /* 0x022fc800078e0022 */
[----:B------:R-:W-:Y:S01]  /*28170*/  IMAD.WIDE.U32 R30, R7, 0x2, R34 ;  /* 0x00000002071e7825 */ /* 0x000fe200078e0022 */
[----:B------:R-:W2:Y:S04]  /*28180*/  LD.E.128 R16, [R28.64] ;  /* 0x000000041c107980 */ /* 0x000ea8000c101d00 */
[----:B------:R-:W3:Y:S01]  /*28190*/  LD.E.128 R12, [R30.64] ;  /* 0x000000041e0c7980 */ /* 0x000ee2000c101d00 */
[--C-:B------:R-:W-:Y:S01]  /*281a0*/  HADD2.F32 R4, -RZ, R112.reuse.H0_H0 ;  /* 0x20000070ff047230 */ /* 0x100fe20000004100 */
[----:B------:R-:W-:Y:S01]  /*281b0*/  SHF.R.U32.HI R32, RZ, 0x10, R61 ;  /* 0x00000010ff207819 */ /* 0x000fe2000001163d */
[----:B------:R-:W-:Y:S01]  /*281c0*/  HADD2.F32 R2, -RZ, R112.H1_H1 ;  /* 0x30000070ff027230 */ /* 0x000fe20000004100 */
[----:B------:R-:W-:Y:S02]  /*281d0*/  SHF.R.U32.HI R27, RZ, 0x10, R65 ;  /* 0x00000010ff1b7819 */ /* 0x000fe40000011641 */
[----:B------:R-:W-:-:S02]  /*281e0*/  SHF.R.U32.HI R36, RZ, 0x10, R63 ;  /* 0x00000010ff247819 */ /* 0x000fc4000001163f */
[----:B------:R-:W-:Y:S02]  /*281f0*/  SHF.R.U32.HI R33, RZ, 0x10, R67 ;  /* 0x00000010ff217819 */ /* 0x000fe40000011643 */
[----:B------:R-:W-:Y:S02]  /*28200*/  SHF.R.U64 R39, R60, 0x10, R61 ;  /* 0x000000103c277819 */ /* 0x000fe4000000123d */
[----:B------:R-:W-:Y:S02]  /*28210*/  SHF.R.U64 R40, R62, 0x10, R63 ;  /* 0x000000103e287819 */ /* 0x000fe4000000123f */
[----:B------:R-:W-:Y:S02]  /*28220*/  SHF.R.U64 R37, R64, 0x10, R65 ;  /* 0x0000001040257819 */ /* 0x000fe40000001241 */
[----:B------:R-:W-:Y:S01]  /*28230*/  SHF.R.U64 R38, R66, 0x10, R67 ;  /* 0x0000001042267819 */ /* 0x000fe20000001243 */
[----:B--2---:R-:W-:Y:S02]  /*28240*/  HADD2.F32 R3, -RZ, R17.H0_H0 ;  /* 0x20000011ff037230 */ /* 0x004fe40000004100 */
[----:B---3--:R-:W-:-:S02]  /*28250*/  HADD2.F32 R20, -RZ, R15.H0_H0 ;  /* 0x2000000fff147230 */ /* 0x008fc40000004100 */
[----:B------:R-:W-:Y:S02]  /*28260*/  HADD2.F32 R25, -RZ, R15.H1_H1 ;  /* 0x3000000fff197230 */ /* 0x000fe40000004100 */
[--C-:B------:R-:W-:Y:S02]  /*28270*/  HADD2.F32 R22, -RZ, R13.reuse.H0_H0 ;  /* 0x2000000dff167230 */ /* 0x100fe40000004100 */
[----:B------:R-:W-:Y:S02]  /*28280*/  HADD2.F32 R21, -RZ, R13.H1_H1 ;  /* 0x3000000dff157230 */ /* 0x000fe40000004100 */
[--C-:B------:R-:W-:Y:S02]  /*28290*/  HADD2.F32 R23, -RZ, R14.reuse.H0_H0 ;  /* 0x2000000eff177230 */ /* 0x100fe40000004100 */
[----:B------:R-:W-:Y:S02]  /*282a0*/  HADD2.F32 R15, -RZ, R14.H1_H1 ;  /* 0x3000000eff0f7230 */ /* 0x000fe40000004100 */
[----:B------:R-:W-:-:S02]  /*282b0*/  HADD2.F32 R26, -RZ, R12.H0_H0 ;  /* 0x2000000cff1a7230 */ /* 0x000fc40000004100 */
[----:B------:R-:W-:Y:S02]  /*282c0*/  HADD2.F32 R24, -RZ, R12.H1_H1 ;  /* 0x3000000cff187230 */ /* 0x000fe40000004100 */
[--C-:B------:R-:W-:Y:S02]  /*282d0*/  HADD2.F32 R14, -RZ, R16.reuse.H0_H0 ;  /* 0x20000010ff0e7230 */ /* 0x100fe40000004100 */
[----:B------:R-:W-:Y:S01]  /*282e0*/  HADD2.F32 R13, -RZ, R16.H1_H1 ;  /* 0x30000010ff0d7230 */ /* 0x000fe20000004100 */
[C---:B------:R-:W-:Y:S01]  /*282f0*/  FMUL.FTZ R16, R3.reuse, R4 ;  /* 0x0000000403107220 */ /* 0x040fe20000410000 */
[--C-:B------:R-:W-:Y:S01]  /*28300*/  HADD2.F32 R12, -RZ, R18.reuse.H0_H0 ;  /* 0x20000012ff0c7230 */ /* 0x100fe20000004100 */
[----:B------:R-:W-:Y:S01]  /*28310*/  FMUL.FTZ R3, R3, R2 ;  /* 0x0000000203037220 */ /* 0x000fe20000410000 */
[----:B------:R-:W-:Y:S02]  /*28320*/  HADD2.F32 R10, -RZ, R18.H1_H1 ;  /* 0x30000012ff0a7230 */ /* 0x000fe40000004100 */
[----:B------:R-:W-:-:S02]  /*28330*/  HADD2.F32 R8, -RZ, R17.H1_H1 ;  /* 0x30000011ff087230 */ /* 0x000fc40000004100 */
[----:B------:R-:W-:Y:S01]  /*28340*/  HADD2.F32 R18, -RZ, R32.H0_H0 ;  /* 0x20000020ff127230 */ /* 0x000fe20000004100 */
[C---:B------:R-:W-:Y:S01]  /*28350*/  FFMA.FTZ R43, R22.reuse, R2, -R16 ;  /* 0x00000002162b7223 */ /* 0x040fe20000010810 */
[----:B------:R-:W-:Y:S01]  /*28360*/  HADD2.F32 R17, -RZ, R27.H0_H0 ;  /* 0x2000001bff117230 */ /* 0x000fe20000004100 */
[----:B------:R-:W-:Y:S01]  /*28370*/  FFMA.FTZ R42, R22, R4, R3 ;  /* 0x00000004162a7223 */ /* 0x000fe20000010003 */
[----:B------:R-:W-:Y:S01]  /*28380*/  HADD2.F32 R7, -RZ, R19.H0_H0 ;  /* 0x20000013ff077230 */ /* 0x000fe20000004100 */
[C---:B------:R-:W-:Y:S01]  /*28390*/  FMUL.FTZ R16, R8.reuse, R18 ;  /* 0x0000001208107220 */ /* 0x040fe20000410000 */
[--C-:B------:R-:W-:Y:S02]  /*283a0*/  HADD2.F32 R2, -RZ, R113.reuse.H0_H0 ;  /* 0x20000071ff027230 */ /* 0x100fe40000004100 */
[----:B------:R-:W-:Y:S01]  /*283b0*/  HADD2.F32 R3, -RZ, R113.H1_H1 ;  /* 0x30000071ff037230 */ /* 0x000fe20000004100 */
[-C--:B------:R-:W-:Y:S01]  /*283c0*/  FMUL.FTZ R4, R8, R17.reuse ;  /* 0x0000001108047220 */ /* 0x080fe20000410000 */
[----:B------:R-:W-:Y:S01]  /*283d0*/  HADD2.F32 R9, -RZ, R19.H1_H1 ;  /* 0x30000013ff097230 */ /* 0x000fe20000004100 */
[----:B------:R-:W-:Y:S01]  /*283e0*/  FFMA.FTZ R27, R21, R17, -R16 ;  /* 0x00000011151b7223 */ /* 0x000fe20000010810 */
[----:B------:R-:W-:Y:S01]  /*283f0*/  HADD2.F32 R17, -RZ, R36.H0_H0 ;  /* 0x20000024ff117230 */ /* 0x000fe20000004100 */
[----:B------:R-:W-:-:S02]  /*28400*/  FMUL.FTZ R8, R7, R2 ;  /* 0x0000000207087220 */ /* 0x000fc40000410000 */
[-C--:B------:R-:W-:Y:S02]  /*28410*/  FMUL.FTZ R7, R7, R3.reuse ;  /* 0x0000000307077220 */ /* 0x080fe40000410000 */
[----:B------:R-:W-:Y:S01]  /*28420*/  FFMA.FTZ R22, R21, R18, R4 ;  /* 0x0000001215167223 */ /* 0x000fe20000010004 */
[----:B------:R-:W-:Y:S01]  /*28430*/  HADD2.F32 R4, -RZ, R33.H0_H0 ;  /* 0x20000021ff047230 */ /* 0x000fe20000004100 */
[C---:B------:R-:W-:Y:S01]  /*28440*/  FFMA.FTZ R36, R20.reuse, R3, -R8 ;  /* 0x0000000314247223 */ /* 0x040fe20000010808 */
[----:B------:R-:W-:Y:S01]  /*28450*/  HADD2.F32 R3, -RZ, R114.H0_H0 ;  /* 0x20000072ff037230 */ /* 0x000fe20000004100 */
[----:B------:R-:W-:Y:S01]  /*28460*/  FFMA.FTZ R32, R20, R2, R7 ;  /* 0x0000000214207223 */ /* 0x000fe20000010007 */
[----:B------:R-:W-:Y:S01]  /*28470*/  HADD2.F32 R7, -RZ, R115.H0_H0 ;  /* 0x20000073ff077230 */ /* 0x000fe20000004100 */
[C---:B------:R-:W-:Y:S02]  /*28480*/  FMUL.FTZ R2, R9.reuse, R17 ;  /* 0x0000001109027220 */ /* 0x040fe40000410000 */
[----:B------:R-:W-:-:S02]  /*28490*/  FMUL.FTZ R9, R9, R4 ;  /* 0x0000000409097220 */ /* 0x000fc40000410000 */
[C---:B------:R-:W-:Y:S01]  /*284a0*/  FFMA.FTZ R19, R25.reuse, R4, -R2 ;  /* 0x0000000419137223 */ /* 0x040fe20000010802 */
[----:B------:R-:W-:Y:S01]  /*284b0*/  HADD2.F32 R2, -RZ, R114.H1_H1 ;  /* 0x30000072ff027230 */ /* 0x000fe20000004100 */
[C---:B------:R-:W-:Y:S01]  /*284c0*/  FMUL.FTZ R16, R14.reuse, R3 ;  /* 0x000000030e107220 */ /* 0x040fe20000410000 */
[----:B------:R-:W-:Y:S01]  /*284d0*/  HADD2.F32 R4, -RZ, R115.H1_H1 ;  /* 0x30000073ff047230 */ /* 0x000fe20000004100 */
[----:B------:R-:W-:Y:S02]  /*284e0*/  FMUL.FTZ R14, R14, R7 ;  /* 0x000000070e0e7220 */ /* 0x000fe40000410000 */
[----:B------:R-:W-:Y:S01]  /*284f0*/  FFMA.FTZ R9, R25, R17, R9 ;  /* 0x0000001119097223 */ /* 0x000fe20000010009 */
[----:B------:R-:W-:Y:S01]  /*28500*/  HADD2.F32 R17, -RZ, R39.H0_H0 ;  /* 0x20000027ff117230 */ /* 0x000fe20000004100 */
[----:B------:R-:W-:Y:S02]  /*28510*/  FMUL.FTZ R8, R12, R2 ;  /* 0x000000020c087220 */ /* 0x000fe40000410000 */
[C---:B------:R-:W-:Y:S01]  /*28520*/  FFMA.FTZ R21, R26.reuse, R7, -R16 ;  /* 0x000000071a157223 */ /* 0x040fe20000010810 */
[----:B------:R-:W-:Y:S01]  /*28530*/  HADD2.F32 R16, -RZ, R40.H0_H0 ;  /* 0x20000028ff107230 */ /* 0x000fe20000004100 */
[----:B------:R-:W-:Y:S01]  /*28540*/  FFMA.FTZ R20, R26, R3, R14 ;  /* 0x000000031a147223 */ /* 0x000fe2000001000e */
[----:B------:R-:W-:Y:S01]  /*28550*/  HADD2.F32 R14, -RZ, R37.H0_H0 ;  /* 0x20000025ff0e7230 */ /* 0x000fe20000004100 */
[-C--:B------:R-:W-:Y:S01]  /*28560*/  FMUL.FTZ R3, R12, R4.reuse ;  /* 0x000000040c037220 */ /* 0x080fe20000410000 */
[----:B------:R-:W-:Y:S01]  /*28570*/  HADD2.F32 R12, -RZ, R38.H0_H0 ;  /* 0x20000026ff0c7230 */ /* 0x000fe20000004100 */
[----:B------:R-:W-:-:S02]  /*28580*/  FFMA.FTZ R18, R23, R4, -R8 ;  /* 0x0000000417127223 */ /* 0x000fc40000010808 */
[----:B------:R-:W-:Y:S02]  /*28590*/  FFMA.FTZ R8, R23, R2, R3 ;  /* 0x0000000217087223 */ /* 0x000fe40000010003 */
[C---:B------:R-:W-:Y:S02]  /*285a0*/  FMUL.FTZ R3, R13.reuse, R17 ;  /* 0x000000110d037220 */ /* 0x040fe40000410000 */
[C---:B------:R-:W-:Y:S02]  /*285b0*/  FMUL.FTZ R7, R10.reuse, R16 ;  /* 0x000000100a077220 */ /* 0x040fe40000410000 */
[----:B------:R-:W-:Y:S02]  /*285c0*/  FMUL.FTZ R2, R13, R14 ;  /* 0x0000000e0d027220 */ /* 0x000fe40000410000 */
[----:B------:R-:W-:Y:S02]  /*285d0*/  FMUL.FTZ R4, R10, R12 ;  /* 0x0000000c0a047220 */ /* 0x000fe40000410000 */
[----:B------:R-:W-:-:S02]  /*285e0*/  FFMA.FTZ R3, R24, R14, -R3 ;  /* 0x0000000e18037223 */ /* 0x000fc40000010803 */
[C---:B------:R-:W-:Y:S02]  /*285f0*/  FFMA.FTZ R7, R15.reuse, R12, -R7 ;  /* 0x0000000c0f077223 */ /* 0x040fe40000010807 */
[----:B------:R-:W-:Y:S02]  /*28600*/  FFMA.FTZ R2, R24, R17, R2 ;  /* 0x0000001118027223 */ /* 0x000fe40000010002 */
[----:B------:R-:W-:Y:S01]  /*28610*/  FFMA.FTZ R4, R15, R16, R4 ;  /* 0x000000100f047223 */ /* 0x000fe20000010004 */
[----:B------:R-:W-:Y:S02]  /*28620*/  F2FP.PACK_AB R17, R27, R43 ;  /* 0x0000002b1b11723e */ /* 0x000fe400000000ff */
[----:B------:R-:W-:Y:S02]  /*28630*/  F2FP.PACK_AB R19, R19, R36 ;  /* 0x000000241313723e */ /* 0x000fe400000000ff */
[----:B------:R-:W-:Y:S02]  /*28640*/  F2FP.PACK_AB R16, R3, R21 ;  /* 0x000000150310723e */ /* 0x000fe400000000ff */
[----:B------:R-:W-:-:S02]  /*28650*/  F2FP.PACK_AB R18, R7, R18 ;  /* 0x000000120712723e */ /* 0x000fc400000000ff */
[----:B------:R-:W-:Y:S02]  /*28660*/  F2FP.PACK_AB R13, R22, R42 ;  /* 0x0000002a160d723e */ /* 0x000fe400000000ff */
[----:B------:R-:W-:Y:S02]  /*28670*/  F2FP.PACK_AB R15, R9, R32 ;  /* 0x00000020090f723e */ /* 0x000fe400000000ff */
[----:B------:R-:W-:Y:S02]  /*28680*/  F2FP.PACK_AB R12, R2, R20 ;  /* 0x00000014020c723e */ /* 0x000fe400000000ff */
[----:B------:R-:W-:Y:S01]  /*28690*/  F2FP.PACK_AB R14, R4, R8 ;  /* 0x00000008040e723e */ /* 0x000fe200000000ff */
[----:B------:R1:W-:Y:S04]  /*286a0*/  ST.E.128 [R30.64], R16 ;  /* 0x000000101e007985 */ /* 0x0003e8000c101d04 */
[----:B------:R1:W-:Y:S02]  /*286b0*/  ST.E.128 [R28.64], R12 ;  /* 0x0000000c1c007985 */ /* 0x0003e4000c101d04 */
.L_x_2122:
[----:B------:R-:W-:Y:S05]  /*286c0*/  BSYNC B1 ;  /* 0x0000000000017941 */ /* 0x000fea0003800000 */
.L_x_2121:
[----:B------:R-:W-:Y:S01]  /*286d0*/  IADD3 R3, R93, 0x40, RZ ;  /* 0x000000405d037810 */ /* 0x000fe20007ffe0ff */
[----:B------:R-:W-:Y:S03]  /*286e0*/  BSSY B1, `(.L_x_2125) ;  /* 0x00000db000017945 */ /* 0x000fe60003800000 */
[----:B------:R-:W-:-:S13]  /*286f0*/  ISETP.GE.AND P0, PT, R3, R58, PT ;  /* 0x0000003a0300720c */ /* 0x000fda0003f06270 */
[----:B------:R-:W-:Y:S05]  /*28700*/  @P0 BRA `(.L_x_2126) ;  /* 0x00000d8000000947 */ /* 0x000fea0003800000 */
[----:B------:R-:W-:Y:S01]  /*28710*/  ISETP.GE.AND P0, PT, R56, R0, PT ;  /* 0x000000003800720c */ /* 0x000fe20003f06270 */
[----:B------:R-:W-:Y:S01]  /*28720*/  IMAD.SHL.U32 R4, R3, 0x40, RZ ;  /* 0x0000004003047824 */ /* 0x000fe200078e00ff */
[----:B------:R-:W-:Y:S01]  /*28730*/  SHF.R.S32.HI R2, RZ, 0x1f, R3 ;  /* 0x0000001fff027819 */ /* 0x000fe20000011403 */
[----:B------:R-:W-:Y:S01]  /*28740*/  BSSY B0, `(.L_x_2127) ;  /* 0x000006a000007945 */ /* 0x000fe20003800000 */
[----:B------:R-:W-:Y:S02]  /*28750*/  SHF.R.U32.HI R46, RZ, 0x3, R0 ;  /* 0x00000003ff2e7819 */ /* 0x000fe40000011600 */
[----:B------:R-:W-:Y:S02]  /*28760*/  LEA.HI R3, R2, R3, RZ, 0x3 ;  /* 0x0000000302037211 */ /* 0x000fe400078f18ff */
[----:B------:R-:W-:-:S03]  /*28770*/  LOP3.LUT R2, R4, 0x1c0, RZ, 0xc0, !PT ;  /* 0x000001c004027812 */ /* 0x000fc600078ec0ff */
[----:B------:R-:W-:Y:S01]  /*28780*/  IMAD.SHL.U32 R3, R3, 0x40, RZ ;  /* 0x0000004003037824 */ /* 0x000fe200078e00ff */
[----:B------:R-:W-:-:S04]  /*28790*/  SHF.R.U32.HI R48, RZ, 0x3, R2 ;  /* 0x00000003ff307819 */ /* 0x000fc80000011602 */
[----:B-1----:R-:W-:Y:S01]  /*287a0*/  LOP3.LUT R26, R3, 0xfffffe00, RZ, 0xc0, !PT ;  /* 0xfffffe00031a7812 */ /* 0x002fe200078ec0ff */
[----:B------:R-:W-:Y:S05]  /*287b0*/  @P0 BRA `(.L_x_2128) ;  /* 0x0000062000000947 */ /* 0x000fea0003800000 */
[----:B------:R-:W-:Y:S02]  /*287c0*/  IADD3 R7, R41, R46, RZ ;  /* 0x0000002e29077210 */ /* 0x000fe40007ffe0ff */
[----:B------:R-:W-:Y:S02]  /*287d0*/  LOP3.LUT R3, R2, 0x38, R56, 0xf8, !PT ;  /* 0x0000003802037812 */ /* 0x000fe400078ef838 */
[----:B------:R-:W-:Y:S02]  /*287e0*/  SHF.R.S32.HI R8, RZ, 0x1f, R7 ;  /* 0x0000001fff087819 */ /* 0x000fe40000011407 */
[----:B------:R-:W-:Y:S02]  /*287f0*/  LOP3.LUT R4, R3, R48, RZ, 0x3c, !PT ;  /* 0x0000003003047212 */ /* 0x000fe400078e3cff */
[----:B------:R-:W-:Y:S02]  /*28800*/  SHF.L.U32 R3, R7, 0x3, RZ ;  /* 0x0000000307037819 */ /* 0x000fe400000006ff */
[----:B------:R-:W-:-:S02]  /*28810*/  LEA.HI R7, R8, R7, RZ, 0x3 ;  /* 0x0000000708077211 */ /* 0x000fc400078f18ff */
[----:B------:R-:W-:Y:S02]  /*28820*/  IADD3 R8, R26, R4, RZ ;  /* 0x000000041a087210 */ /* 0x000fe40007ffe0ff */
[----:B------:R-:W-:Y:S02]  /*28830*/  LOP3.LUT R4, R2, 0x38, R3, 0xf8, !PT ;  /* 0x0000003802047812 */ /* 0x000fe400078ef803 */
[----:B------:R-:W-:Y:S01]  /*28840*/  SHF.L.U32 R3, R7, 0xa, RZ ;  /* 0x0000000a07037819 */ /* 0x000fe200000006ff */
[----:B-----5:R-:W-:Y:S01]  /*28850*/  IMAD.WIDE.U32 R32, R8, 0x2, R34 ;  /* 0x0000000208207825 */ /* 0x020fe200078e0022 */
[----:B------:R-:W-:Y:S02]  /*28860*/  LOP3.LUT R4, R4, R48, RZ, 0x3c, !PT ;  /* 0x0000003004047212 */ /* 0x000fe400078e3cff */
[----:B------:R-:W-:Y:S02]  /*28870*/  LOP3.LUT R3, R3, 0xffffe000, RZ, 0xc0, !PT ;  /* 0xffffe00003037812 */ /* 0x000fe400078ec0ff */
[----:B------:R-:W2:Y:S02]  /*28880*/  LD.E.128 R12, [R32.64] ;  /* 0x00000004200c7980 */ /* 0x000ea4000c101d00 */
[----:B------:R-:W-:-:S05]  /*28890*/  IADD3 R3, R4, R3, R26 ;  /* 0x0000000304037210 */ /* 0x000fca0007ffe01a */
[----:B------:R-:W-:-:S05]  /*288a0*/  IMAD.WIDE.U32 R30, R3, 0x2, R34 ;  /* 0x00000002031e7825 */ /* 0x000fca00078e0022 */
[----:B----4-:R-:W3:Y:S01]  /*288b0*/  LD.E.128 R16, [R30.64] ;  /* 0x000000041e107980 */ /* 0x010ee2000c101d00 */
[----:B------:R-:W-:Y:S01]  /*288c0*/  SHF.R.U32.HI R36, RZ, 0x10, R73 ;  /* 0x00000010ff247819 */ /* 0x000fe20000011649 */
[--C-:B------:R-:W-:Y:S01]  /*288d0*/  HADD2.F32 R7, -RZ, R116.reuse.H0_H0 ;  /* 0x20000074ff077230 */ /* 0x100fe20000004100 */
[----:B------:R-:W-:Y:S01]  /*288e0*/  SHF.R.U32.HI R29, RZ, 0x10, R69 ;  /* 0x00000010ff1d7819 */ /* 0x000fe20000011645 */
[----:B------:R-:W-:Y:S01]  /*288f0*/  HADD2.F32 R3, -RZ, R116.H1_H1 ;  /* 0x30000074ff037230 */ /* 0x000fe20000004100 */
[----:B------:R-:W-:Y:S02]  /*28900*/  SHF.R.U32.HI R38, RZ, 0x10, R75 ;  /* 0x00000010ff267819 */ /* 0x000fe4000001164b */
[----:B------:R-:W-:Y:S02]  /*28910*/  SHF.R.U32.HI R37, RZ, 0x10, R71 ;  /* 0x00000010ff257819 */ /* 0x000fe40000011647 */
[----:B------:R-:W-:Y:S01]  /*28920*/  SHF.R.U64 R42, R72, 0x10, R73 ;  /* 0x00000010482a7819 */ /* 0x000fe20000001249 */
[----:B------:R-:W-:Y:S01]  /*28930*/  HADD2.F32 R38, -RZ, R38.H0_H0 ;  /* 0x20000026ff267230 */ /* 0x000fe20000004100 */
[----:B------:R-:W-:-:S02]  /*28940*/  SHF.R.U64 R43, R74, 0x10, R75 ;  /* 0x000000104a2b7819 */ /* 0x000fc4000000124b */
[----:B------:R-:W-:Y:S02]  /*28950*/  SHF.R.U64 R39, R68, 0x10, R69 ;  /* 0x0000001044277819 */ /* 0x000fe40000001245 */
[----:B------:R-:W-:Y:S01]  /*28960*/  SHF.R.U64 R40, R70, 0x10, R71 ;  /* 0x0000001046287819 */ /* 0x000fe20000001247 */
[--C-:B--2---:R-:W-:Y:S02]  /*28970*/  HADD2.F32 R20, -RZ, R13.reuse.H0_H0 ;  /* 0x2000000dff147230 */ /* 0x104fe40000004100 */
[----:B------:R-:W-:Y:S02]  /*28980*/  HADD2.F32 R22, -RZ, R13.H1_H1 ;  /* 0x3000000dff167230 */ /* 0x000fe40000004100 */
[--C-:B------:R-:W-:Y:S02]  /*28990*/  HADD2.F32 R27, -RZ, R14.reuse.H0_H0 ;  /* 0x2000000eff1b7230 */ /* 0x100fe40000004100 */
[----:B------:R-:W-:Y:S02]  /*289a0*/  HADD2.F32 R24, -RZ, R14.H1_H1 ;  /* 0x3000000eff187230 */ /* 0x000fe40000004100 */
[----:B------:R-:W-:-:S02]  /*289b0*/  HADD2.F32 R23, -RZ, R15.H0_H0 ;  /* 0x2000000fff177230 */ /* 0x000fc40000004100 */
[----:B------:R-:W-:Y:S02]  /*289c0*/  HADD2.F32 R21, -RZ, R15.H1_H1 ;  /* 0x3000000fff157230 */ /* 0x000fe40000004100 */
[--C-:B---3--:R-:W-:Y:S02]  /*289d0*/  HADD2.F32 R4, -RZ, R17.reuse.H0_H0 ;  /* 0x20000011ff047230 */ /* 0x108fe40000004100 */
[--C-:B------:R-:W-:Y:S02]  /*289e0*/  HADD2.F32 R9, -RZ, R16.reuse.H0_H0 ;  /* 0x20000010ff097230 */ /* 0x100fe40000004100 */
[----:B------:R-:W-:Y:S01]  /*289f0*/  HADD2.F32 R15, -RZ, R16.H1_H1 ;  /* 0x30000010ff0f7230 */ /* 0x000fe20000004100 */
[C---:B------:R-:W-:Y:S01]  /*28a00*/  FMUL.FTZ R16, R4.reuse, R7 ;  /* 0x0000000704107220 */ /* 0x040fe20000410000 */
[--C-:B------:R-:W-:Y:S01]  /*28a10*/  HADD2.F32 R14, -RZ, R18.reuse.H0_H0 ;  /* 0x20000012ff0e7230 */ /* 0x100fe20000004100 */
[-C--:B------:R-:W-:Y:S01]  /*28a20*/  FMUL.FTZ R4, R4, R3.reuse ;  /* 0x0000000304047220 */ /* 0x080fe20000410000 */
[----:B------:R-:W-:Y:S01]  /*28a30*/  HADD2.F32 R13, -RZ, R18.H1_H1 ;  /* 0x30000012ff0d7230 */ /* 0x000fe20000004100 */
[C---:B------:R-:W-:Y:S01]  /*28a40*/  FFMA.FTZ R47, R20.reuse, R3, -R16 ;  /* 0x00000003142f7223 */ /* 0x040fe20000010810 */
[----:B------:R-:W-:Y:S01]  /*28a50*/  HADD2.F32 R8, -RZ, R17.H1_H1 ;  /* 0x30000011ff087230 */ /* 0x000fe20000004100 */
[----:B------:R-:W-:Y:S01]  /*28a60*/  FFMA.FTZ R45, R20, R7, R4 ;  /* 0x00000007142d7223 */ /* 0x000fe20000010004 */
[----:B------:R-:W-:-:S02]  /*28a70*/  HADD2.F32 R18, -RZ, R36.H0_H0 ;  /* 0x20000024ff127230 */ /* 0x000fc40000004100 */
[----:B------:R-:W-:Y:S02]  /*28a80*/  HADD2.F32 R17, -RZ, R29.H0_H0 ;  /* 0x2000001dff117230 */ /* 0x000fe40000004100 */
[--C-:B------:R-:W-:Y:S01]  /*28a90*/  HADD2.F32 R3, -RZ, R117.reuse.H0_H0 ;  /* 0x20000075ff037230 */ /* 0x100fe20000004100 */
[C---:B------:R-:W-:Y:S01]  /*28aa0*/  FMUL.FTZ R16, R8.reuse, R18 ;  /* 0x0000001208107220 */ /* 0x040fe20000410000 */
[----:B------:R-:W-:Y:S01]  /*28ab0*/  HADD2.F32 R4, -RZ, R118.H0_H0 ;  /* 0x20000076ff047230 */ /* 0x000fe20000004100 */
[-C--:B------:R-:W-:Y:S01]  /*28ac0*/  FMUL.FTZ R7, R8, R17.reuse ;  /* 0x0000001108077220 */ /* 0x080fe20000410000 */
[--C-:B------:R-:W-:Y:S01]  /*28ad0*/  HADD2.F32 R25, -RZ, R12.reuse.H0_H0 ;  /* 0x2000000cff197230 */ /* 0x100fe20000004100 */
[C---:B------:R-:W-:Y:S01]  /*28ae0*/  FFMA.FTZ R29, R22.reuse, R17, -R16 ;  /* 0x00000011161d7223 */ /* 0x040fe20000010810 */
[----:B------:R-:W-:Y:S01]  /*28af0*/  HADD2.F32 R8, -RZ, R117.H1_H1 ;  /* 0x30000075ff087230 */ /* 0x000fe20000004100 */
[CC--:B------:R-:W-:Y:S01]  /*28b00*/  FMUL.FTZ R16, R9.reuse, R3.reuse ;  /* 0x0000000309107220 */ /* 0x0c0fe20000410000 */
[----:B------:R-:W-:Y:S01]  /*28b10*/  HADD2.F32 R28, -RZ, R12.H1_H1 ;  /* 0x3000000cff1c7230 */ /* 0x000fe20000004100 */
[----:B------:R-:W-:Y:S01]  /*28b20*/  FMUL.FTZ R9, R9, R4 ;  /* 0x0000000409097220 */ /* 0x000fe20000410000 */
[----:B------:R-:W-:Y:S01]  /*28b30*/  HADD2.F32 R12, -RZ, R19.H0_H0 ;  /* 0x20000013ff0c7230 */ /* 0x000fe20000004100 */
[----:B------:R-:W-:Y:S01]  /*28b40*/  FFMA.FTZ R22, R22, R18, R7 ;  /* 0x0000001216167223 */ /* 0x000fe20000010007 */
[--C-:B------:R-:W-:Y:S01]  /*28b50*/  HADD2.F32 R7, -RZ, R119.reuse.H0_H0 ;  /* 0x20000077ff077230 */ /* 0x100fe20000004100 */
[C---:B------:R-:W-:Y:S01]  /*28b60*/  FFMA.FTZ R44, R25.reuse, R4, -R16 ;  /* 0x00000004192c7223 */ /* 0x040fe20000010810 */
[----:B------:R-:W-:Y:S01]  /*28b70*/  HADD2.F32 R4, -RZ, R119.H1_H1 ;  /* 0x30000077ff047230 */ /* 0x000fe20000004100 */
[----:B------:R-:W-:Y:S01]  /*28b80*/  FFMA.FTZ R36, R25, R3, R9 ;  /* 0x0000000319247223 */ /* 0x000fe20000010009 */
[----:B------:R-:W-:Y:S01]  /*28b90*/  HADD2.F32 R3, -RZ, R118.H1_H1 ;  /* 0x30000076ff037230 */ /* 0x000fe20000004100 */
[C---:B------:R-:W-:Y:S01]  /*28ba0*/  FMUL.FTZ R9, R14.reuse, R8 ;  /* 0x000000080e097220 */ /* 0x040fe20000410000 */
[----:B------:R-:W-:Y:S01]  /*28bb0*/  HADD2.F32 R10, -RZ, R19.H1_H1 ;  /* 0x30000013ff0a7230 */ /* 0x000fe20000004100 */
[-C--:B------:R-:W-:Y:S01]  /*28bc0*/  FMUL.FTZ R16, R14, R7.reuse ;  /* 0x000000070e107220 */ /* 0x080fe20000410000 */
[----:B------:R-:W-:Y:S01]  /*28bd0*/  HADD2.F32 R17, -RZ, R37.H0_H0 ;  /* 0x20000025ff117230 */ /* 0x000fe20000004100 */
[----:B------:R-:W-:Y:S01]  /*28be0*/  FFMA.FTZ R25, R27, R7, -R9 ;  /* 0x000000071b197223 */ /* 0x000fe20000010809 */
[----:B------:R-:W-:Y:S01]  /*28bf0*/  HADD2.F32 R19, -RZ, R42.H0_H0 ;  /* 0x2000002aff137230 */ /* 0x000fe20000004100 */
[C---:B------:R-:W-:Y:S01]  /*28c00*/  FMUL.FTZ R14, R12.reuse, R3 ;  /* 0x000000030c0e7220 */ /* 0x040fe20000410000 */
[----:B------:R-:W-:Y:S01]  /*28c10*/  HADD2.F32 R18, -RZ, R43.H0_H0 ;  /* 0x2000002bff127230 */ /* 0x000fe20000004100 */
[----:B------:R-:W-:-:S02]  /*28c20*/  FMUL.FTZ R9, R12, R4 ;  /* 0x000000040c097220 */ /* 0x000fc40000410000 */
[C---:B------:R-:W-:Y:S02]  /*28c30*/  FMUL.FTZ R7, R10.reuse, R38 ;  /* 0x000000260a077220 */ /* 0x040fe40000410000 */
[C---:B------:R-:W-:Y:S02]  /*28c40*/  FFMA.FTZ R14, R23.reuse, R4, -R14 ;  /* 0x00000004170e7223 */ /* 0x040fe4000001080e */
[----:B------:R-:W-:Y:S02]  /*28c50*/  FFMA.FTZ R12, R23, R3, R9 ;  /* 0x00000003170c7223 */ /* 0x000fe40000010009 */
[----:B------:R-:W-:Y:S01]  /*28c60*/  FFMA.FTZ R20, R27, R8, R16 ;  /* 0x000000081b147223 */ /* 0x000fe20000010010 */
[----:B------:R-:W-:Y:S01]  /*28c70*/  HADD2.F32 R16, -RZ, R40.H0_H0 ;  /* 0x20000028ff107230 */ /* 0x000fe20000004100 */
[-C--:B------:R-:W-:Y:S02]  /*28c80*/  FMUL.FTZ R4, R10, R17.reuse ;  /* 0x000000110a047220 */ /* 0x080fe40000410000 */
[----:B------:R-:W-:Y:S01]  /*28c90*/  FFMA.FTZ R3, R21, R17, -R7 ;  /* 0x0000001115037223 */ /* 0x000fe20000010807 */
[----:B------:R-:W-:Y:S01]  /*28ca0*/  HADD2.F32 R17, -RZ, R39.H0_H0 ;  /* 0x20000027ff117230 */ /* 0x000fe20000004100 */
[----:B------:R-:W-:-:S02]  /*28cb0*/  FMUL.FTZ R8, R15, R19 ;  /* 0x000000130f087220 */ /* 0x000fc40000410000 */
[----:B------:R-:W-:Y:S02]  /*28cc0*/  FMUL.FTZ R10, R13, R18 ;  /* 0x000000120d0a7220 */ /* 0x000fe40000410000 */
[----:B------:R-:W-:Y:S02]  /*28cd0*/  FMUL.FTZ R7, R15, R17 ;  /* 0x000000110f077220 */ /* 0x000fe40000410000 */
[----:B------:R-:W-:Y:S01]  /*28ce0*/  FMUL.FTZ R9, R13, R16 ;  /* 0x000000100d097220 */ /* 0x000fe20000410000 */
[----:B------:R-:W-:Y:S01]  /*28cf0*/  F2FP.PACK_AB R13, R22, R45 ;  /* 0x0000002d160d723e */ /* 0x000fe200000000ff */
[----:B------:R-:W-:Y:S02]  /*28d00*/  FFMA.FTZ R4, R21, R38, R4 ;  /* 0x0000002615047223 */ /* 0x000fe40000010004 */
[----:B------:R-:W-:Y:S01]  /*28d10*/  FFMA.FTZ R8, R28, R17, -R8 ;  /* 0x000000111c087223 */ /* 0x000fe20000010808 */
[----:B------:R-:W-:Y:S01]  /*28d20*/  F2FP.PACK_AB R17, R29, R47 ;  /* 0x0000002f1d11723e */ /* 0x000fe200000000ff */
[----:B------:R-:W-:Y:S01]  /*28d30*/  FFMA.FTZ R10, R24, R16, -R10 ;  /* 0x00000010180a7223 */ /* 0x000fe2000001080a */
[----:B------:R-:W-:Y:S01]  /*28d40*/  F2FP.PACK_AB R15, R4, R12 ;  /* 0x0000000c040f723e */ /* 0x000fe200000000ff */
[----:B------:R-:W-:Y:S01]  /*28d50*/  FFMA.FTZ R7, R28, R19, R7 ;  /* 0x000000131c077223 */ /* 0x000fe20000010007 */
[----:B------:R-:W-:Y:S01]  /*28d60*/  F2FP.PACK_AB R19, R3, R14 ;  /* 0x0000000e0313723e */ /* 0x000fe200000000ff */
[----:B------:R-:W-:Y:S01]  /*28d70*/  FFMA.FTZ R9, R24, R18, R9 ;  /* 0x0000001218097223 */ /* 0x000fe20000010009 */
[----:B------:R-:W-:-:S02]  /*28d80*/  F2FP.PACK_AB R16, R8, R44 ;  /* 0x0000002c0810723e */ /* 0x000fc400000000ff */
[----:B------:R-:W-:Y:S02]  /*28d90*/  F2FP.PACK_AB R18, R10, R25 ;  /* 0x000000190a12723e */ /* 0x000fe400000000ff */
[----:B------:R-:W-:Y:S02]  /*28da0*/  F2FP.PACK_AB R12, R7, R36 ;  /* 0x00000024070c723e */ /* 0x000fe400000000ff */
[----:B------:R-:W-:Y:S01]  /*28db0*/  F2FP.PACK_AB R14, R9, R20 ;  /* 0x00000014090e723e */ /* 0x000fe200000000ff */
[----:B------:R1:W-:Y:S04]  /*28dc0*/  ST.E.128 [R32.64], R16 ;  /* 0x0000001020007985 */ /* 0x0003e8000c101d04 */
[----:B------:R1:W-:Y:S02]  /*28dd0*/  ST.E.128 [R30.64], R12 ;  /* 0x0000000c1e007985 */ /* 0x0003e4000c101d04 */
.L_x_2128:
[----:B------:R-:W-:Y:S05]  /*28de0*/  BSYNC B0 ;  /* 0x0000000000007941 */ /* 0x000fea0003800000 */
.L_x_2127:
[----:B------:R-:W-:-:S04]  /*28df0*/  IADD3 R4, R56, 0x40, RZ ;  /* 0x0000004038047810 */ /* 0x000fc80007ffe0ff */
[----:B------:R-:W-:-:S13]  /*28e00*/  ISETP.GE.AND P0, PT, R4, R0, PT ;  /* 0x000000000400720c */ /* 0x000fda0003f06270 */
[----:B------:R-:W-:Y:S05]  /*28e10*/  @P0 BRA `(.L_x_2126) ;  /* 0x0000067000000947 */ /* 0x000fea0003800000 */
[----:B------:R-:W-:-:S04]  /*28e20*/  SHF.R.S32.HI R7, RZ, 0x1f, R4 ;  /* 0x0000001fff077819 */ /* 0x000fc80000011404 */
[CC--:B------:R-:W-:Y:S02]  /*28e30*/  LEA.HI R3, R7.reuse, R4.reuse, RZ, 0x6 ;  /* 0x0000000407037211 */ /* 0x0c0fe400078f30ff */
[----:B------:R-:W-:Y:S02]  /*28e40*/  LEA.HI R4, R7, R4, RZ, 0x3 ;  /* 0x0000000407047211 */ /* 0x000fe400078f18ff */
[----:B------:R-:W-:Y:S02]  /*28e50*/  SHF.L.U32 R7, R3, 0x7, RZ ;  /* 0x0000000703077819 */ /* 0x000fe400000006ff */
[----:B------:R-:W-:Y:S02]  /*28e60*/  LEA.HI.SX32 R3, R4, R46, 0x1d ;  /* 0x0000002e04037211 */ /* 0x000fe400078feaff */
[----:B------:R-:W-:Y:S02]  /*28e70*/  LOP3.LUT R8, R2, 0x38, R4, 0xf8, !PT ;  /* 0x0000003802087812 */ /* 0x000fe400078ef804 */
[----:B------:R-:W-:-:S02]  /*28e80*/  SHF.R.S32.HI R4, RZ, 0x1f, R3 ;  /* 0x0000001fff047819 */ /* 0x000fc40000011403 */
[----:B------:R-:W-:Y:S02]  /*28e90*/  LOP3.LUT R9, R7, 0xffffe000, RZ, 0xc0, !PT ;  /* 0xffffe00007097812 */ /* 0x000fe400078ec0ff */
[----:B------:R-:W-:Y:S02]  /*28ea0*/  LOP3.LUT R7, R8, R48, RZ, 0x3c, !PT ;  /* 0x0000003008077212 */ /* 0x000fe400078e3cff */
[----:B------:R-:W-:Y:S02]  /*28eb0*/  SHF.L.U32 R8, R3, 0x3, RZ ;  /* 0x0000000303087819 */ /* 0x000fe400000006ff */
[----:B------:R-:W-:Y:S02]  /*28ec0*/  LEA.HI R3, R4, R3, RZ, 0x3 ;  /* 0x0000000304037211 */ /* 0x000fe400078f18ff */
[----:B------:R-:W-:Y:S02]  /*28ed0*/  LOP3.LUT R4, R2, 0x38, R8, 0xf8, !PT ;  /* 0x0000003802047812 */ /* 0x000fe400078ef808 */
[----:B------:R-:W-:-:S02]  /*28ee0*/  SHF.L.U32 R2, R3, 0xa, RZ ;  /* 0x0000000a03027819 */ /* 0x000fc400000006ff */
[----:B------:R-:W-:Y:S02]  /*28ef0*/  LOP3.LUT R3, R4, R48, RZ, 0x3c, !PT ;  /* 0x0000003004037212 */ /* 0x000fe400078e3cff */
[----:B------:R-:W-:Y:S02]  /*28f00*/  LOP3.LUT R2, R2, 0xffffe000, RZ, 0xc0, !PT ;  /* 0xffffe00002027812 */ /* 0x000fe400078ec0ff */
[--C-:B------:R-:W-:Y:S02]  /*28f10*/  IADD3 R7, R7, R9, R26.reuse ;  /* 0x0000000907077210 */ /* 0x100fe40007ffe01a */
[----:B------:R-:W-:-:S03]  /*28f20*/  IADD3 R2, R3, R2, R26 ;  /* 0x0000000203027210 */ /* 0x000fc60007ffe01a */
[----:B-1---5:R-:W-:-:S04]  /*28f30*/  IMAD.WIDE.U32 R30, R7, 0x2, R34 ;  /* 0x00000002071e7825 */ /* 0x022fc800078e0022 */
[----:B------:R-:W-:Y:S01]  /*28f40*/  IMAD.WIDE.U32 R28, R2, 0x2, R34 ;  /* 0x00000002021c7825 */ /* 0x000fe200078e0022 */
[----:B------:R-:W2:Y:S04]  /*28f50*/  LD.E.128 R12, [R30.64] ;  /* 0x000000041e0c7980 */ /* 0x000ea8000c101d00 */
[----:B----4-:R-:W3:Y:S01]  /*28f60*/  LD.E.128 R16, [R28.64] ;  /* 0x000000041c107980 */ /* 0x010ee2000c101d00 */
        /* <DEDUP_REMOVED lines=10> */
[--C-:B--2---:R-:W-:Y:S02]  /*29010*/  HADD2.F32 R21, -RZ, R13.reuse.H0_H0 ;  /* 0x2000000dff157230 */ /* 0x104fe40000004100 */
[----:B------:R-:W-:-:S02]  /*29020*/  HADD2.F32 R25, -RZ, R13.H1_H1 ;  /* 0x3000000dff197230 */ /* 0x000fc40000004100 */
[----:B---3--:R-:W-:Y:S02]  /*29030*/  HADD2.F32 R3, -RZ, R19.H0_H0 ;  /* 0x20000013ff037230 */ /* 0x008fe40000004100 */
[--C-:B------:R-:W-:Y:S02]  /*29040*/  HADD2.F32 R23, -RZ, R14.reuse.H0_H0 ;  /* 0x2000000eff177230 */ /* 0x100fe40000004100 */
[----:B------:R-:W-:Y:S02]  /*29050*/  HADD2.F32 R22, -RZ, R14.H1_H1 ;  /* 0x3000000eff167230 */ /* 0x000fe40000004100 */
[--C-:B------:R-:W-:Y:S02]  /*29060*/  HADD2.F32 R26, -RZ, R12.reuse.H0_H0 ;  /* 0x2000000cff1a7230 */ /* 0x100fe40000004100 */
[----:B------:R-:W-:Y:S02]  /*29070*/  HADD2.F32 R24, -RZ, R12.H1_H1 ;  /* 0x3000000cff187230 */ /* 0x000fe40000004100 */
[----:B------:R-:W-:-:S02]  /*29080*/  HADD2.F32 R14, -RZ, R16.H0_H0 ;  /* 0x20000010ff0e7230 */ /* 0x000fc40000004100 */
[----:B------:R-:W-:Y:S01]  /*29090*/  HADD2.F32 R13, -RZ, R16.H1_H1 ;  /* 0x30000010ff0d7230 */ /* 0x000fe20000004100 */
[C---:B------:R-:W-:Y:S01]  /*290a0*/  FMUL.FTZ R16, R3.reuse, R4 ;  /* 0x0000000403107220 */ /* 0x040fe20000410000 */
[----:B------:R-:W-:Y:S01]  /*290b0*/  HADD2.F32 R20, -RZ, R15.H0_H0 ;  /* 0x2000000fff147230 */ /* 0x000fe20000004100 */
[-C--:B------:R-:W-:Y:S01]  /*290c0*/  FMUL.FTZ R3, R3, R2.reuse ;  /* 0x0000000203037220 */ /* 0x080fe20000410000 */
[--C-:B------:R-:W-:Y:S02]  /*290d0*/  HADD2.F32 R12, -RZ, R18.reuse.H0_H0 ;  /* 0x20000012ff0c7230 */ /* 0x100fe40000004100 */
[----:B------:R-:W-:Y:S01]  /*290e0*/  HADD2.F32 R9, -RZ, R18.H1_H1 ;  /* 0x30000012ff097230 */ /* 0x000fe20000004100 */
[C---:B------:R-:W-:Y:S01]  /*290f0*/  FFMA.FTZ R43, R20.reuse, R2, -R16 ;  /* 0x00000002142b7223 */ /* 0x040fe20000010810 */
[----:B------:R-:W-:Y:S01]  /*29100*/  HADD2.F32 R7, -RZ, R19.H1_H1 ;  /* 0x30000013ff077230 */ /* 0x000fe20000004100 */
[----:B------:R-:W-:Y:S01]  /*29110*/  FFMA.FTZ R42, R20, R4, R3 ;  /* 0x00000004142a7223 */ /* 0x000fe20000010003 */
[----:B------:R-:W-:-:S02]  /*29120*/  HADD2.F32 R18, -RZ, R32.H0_H0 ;  /* 0x20000020ff127230 */ /* 0x000fc40000004100 */
[--C-:B------:R-:W-:Y:S02]  /*29130*/  HADD2.F32 R8, -RZ, R17.reuse.H0_H0 ;  /* 0x20000011ff087230 */ /* 0x100fe40000004100 */
[----:B------:R-:W-:Y:S01]  /*29140*/  HADD2.F32 R10, -RZ, R17.H1_H1 ;  /* 0x30000011ff0a7230 */ /* 0x000fe20000004100 */
[----:B------:R-:W-:Y:S01]  /*29150*/  FMUL.FTZ R16, R7, R18 ;  /* 0x0000001207107220 */ /* 0x000fe20000410000 */
[----:B------:R-:W-:Y:S02]  /*29160*/  HADD2.F32 R15, -RZ, R15.H1_H1 ;  /* 0x3000000fff0f7230 */ /* 0x000fe40000004100 */
[----:B------:R-:W-:Y:S02]  /*29170*/  HADD2.F32 R17, -RZ, R27.H0_H0 ;  /* 0x2000001bff117230 */ /* 0x000fe40000004100 */
[--C-:B------:R-:W-:Y:S02]  /*29180*/  HADD2.F32 R2, -RZ, R121.reuse.H0_H0 ;  /* 0x20000079ff027230 */ /* 0x100fe40000004100 */
[----:B------:R-:W-:Y:S01]  /*29190*/  HADD2.F32 R3, -RZ, R121.H1_H1 ;  /* 0x30000079ff037230 */ /* 0x000fe20000004100 */
[----:B------:R-:W-:Y:S01]  /*291a0*/  FFMA.FTZ R19, R15, R17, -R16 ;  /* 0x000000110f137223 */ /* 0x000fe20000010810 */
[----:B------:R-:W-:Y:S01]  /*291b0*/  HADD2.F32 R20, -RZ, R36.H0_H0 ;  /* 0x20000024ff147230 */ /* 0x000fe20000004100 */
[----:B------:R-:W-:-:S02]  /*291c0*/  FMUL.FTZ R16, R8, R2 ;  /* 0x0000000208107220 */ /* 0x000fc40000410000 */
[----:B------:R-:W-:Y:S01]  /*291d0*/  FMUL.FTZ R4, R8, R3 ;  /* 0x0000000308047220 */ /* 0x000fe20000410000 */
[----:B------:R-:W-:Y:S01]  /*291e0*/  HADD2.F32 R8, -RZ, R33.H0_H0 ;  /* 0x20000021ff087230 */ /* 0x000fe20000004100 */
[----:B------:R-:W-:Y:S01]  /*291f0*/  FMUL.FTZ R7, R7, R17 ;  /* 0x0000001107077220 */ /* 0x000fe20000410000 */
[----:B------:R-:W-:Y:S01]  /*29200*/  F2FP.PACK_AB R19, R19, R43 ;  /* 0x0000002b1313723e */ /* 0x000fe200000000ff */
[C---:B------:R-:W-:Y:S01]  /*29210*/  FFMA.FTZ R36, R21.reuse, R3, -R16 ;  /* 0x0000000315247223 */ /* 0x040fe20000010810 */
[----:B------:R-:W-:Y:S01]  /*29220*/  HADD2.F32 R3, -RZ, R122.H0_H0 ;  /* 0x2000007aff037230 */ /* 0x000fe20000004100 */
[----:B------:R-:W-:Y:S01]  /*29230*/  FFMA.FTZ R32, R21, R2, R4 ;  /* 0x0000000215207223 */ /* 0x000fe20000010004 */
[--C-:B------:R-:W-:Y:S01]  /*29240*/  HADD2.F32 R4, -RZ, R123.reuse.H1_H1 ;  /* 0x3000007bff047230 */ /* 0x100fe20000004100 */
[----:B------:R-:W-:Y:S01]  /*29250*/  FFMA.FTZ R27, R15, R18, R7 ;  /* 0x000000120f1b7223 */ /* 0x000fe20000010007 */
[----:B------:R-:W-:Y:S01]  /*29260*/  HADD2.F32 R7, -RZ, R123.H0_H0 ;  /* 0x2000007bff077230 */ /* 0x000fe20000004100 */
[C---:B------:R-:W-:Y:S01]  /*29270*/  FMUL.FTZ R2, R10.reuse, R20 ;  /* 0x000000140a027220 */ /* 0x040fe20000410000 */
[----:B------:R-:W-:Y:S01]  /*29280*/  HADD2.F32 R16, -RZ, R39.H0_H0 ;  /* 0x20000027ff107230 */ /* 0x000fe20000004100 */
[----:B------:R-:W-:-:S02]  /*29290*/  FMUL.FTZ R10, R10, R8 ;  /* 0x000000080a0a7220 */ /* 0x000fc40000410000 */
[----:B------:R-:W-:Y:S01]  /*292a0*/  FFMA.FTZ R17, R25, R8, -R2 ;  /* 0x0000000819117223 */ /* 0x000fe20000010802 */
[----:B------:R-:W-:Y:S01]  /*292b0*/  HADD2.F32 R2, -RZ, R122.H1_H1 ;  /* 0x3000007aff027230 */ /* 0x000fe20000004100 */
[C---:B------:R-:W-:Y:S02]  /*292c0*/  FMUL.FTZ R15, R14.reuse, R3 ;  /* 0x000000030e0f7220 */ /* 0x040fe40000410000 */
[-C--:B------:R-:W-:Y:S01]  /*292d0*/  FMUL.FTZ R14, R14, R7.reuse ;  /* 0x000000070e0e7220 */ /* 0x080fe20000410000 */
[----:B------:R-:W-:Y:S01]  /*292e0*/  F2FP.PACK_AB R17, R17, R36 ;  /* 0x000000241111723e */ /* 0x000fe200000000ff */
[----:B------:R-:W-:Y:S02]  /*292f0*/  FFMA.FTZ R10, R25, R20, R10 ;  /* 0x00000014190a7223 */ /* 0x000fe4000001000a */
        /* <DEDUP_REMOVED lines=9> */
[----:B------:R-:W-:Y:S02]  /*29390*/  FMUL.FTZ R3, R13, R16 ;  /* 0x000000100d037220 */ /* 0x000fe40000410000 */
[----:B------:R-:W-:Y:S02]  /*293a0*/  FMUL.FTZ R7, R9, R15 ;  /* 0x0000000f09077220 */ /* 0x000fe40000410000 */
[----:B------:R-:W-:Y:S01]  /*293b0*/  FMUL.FTZ R2, R13, R14 ;  /* 0x0000000e0d027220 */ /* 0x000fe20000410000 */
[----:B------:R-:W-:Y:S01]  /*293c0*/  F2FP.PACK_AB R13, R10, R32 ;  /* 0x000000200a0d723e */ /* 0x000fe200000000ff */
[----:B------:R-:W-:Y:S02]  /*293d0*/  FMUL.FTZ R4, R9, R12 ;  /* 0x0000000c09047220 */ /* 0x000fe40000410000 */
[----:B------:R-:W-:-:S02]  /*293e0*/  FFMA.FTZ R3, R24, R14, -R3 ;  /* 0x0000000e18037223 */ /* 0x000fc40000010803 */
[----:B------:R-:W-:Y:S02]  /*293f0*/  FFMA.FTZ R7, R22, R12, -R7 ;  /* 0x0000000c16077223 */ /* 0x000fe40000010807 */
[----:B------:R-:W-:Y:S01]  /*29400*/  FFMA.FTZ R2, R24, R16, R2 ;  /* 0x0000001018027223 */ /* 0x000fe20000010002 */
[----:B------:R-:W-:Y:S01]  /*29410*/  F2FP.PACK_AB R16, R3, R21 ;  /* 0x000000150310723e */ /* 0x000fe200000000ff */
[----:B------:R-:W-:Y:S01]  /*29420*/  FFMA.FTZ R4, R22, R15, R4 ;  /* 0x0000000f16047223 */ /* 0x000fe20000010004 */
[----:B------:R-:W-:Y:S02]  /*29430*/  F2FP.PACK_AB R18, R7, R18 ;  /* 0x000000120712723e */ /* 0x000fe400000000ff */
[----:B------:R-:W-:Y:S02]  /*29440*/  F2FP.PACK_AB R15, R27, R42 ;  /* 0x0000002a1b0f723e */ /* 0x000fe400000000ff */
[----:B------:R-:W-:Y:S01]  /*29450*/  F2FP.PACK_AB R12, R2, R20 ;  /* 0x00000014020c723e */ /* 0x000fe200000000ff */
[----:B------:R1:W-:Y:S01]  /*29460*/  ST.E.128 [R30.64], R16 ;  /* 0x000000101e007985 */ /* 0x0003e2000c101d04 */
[----:B------:R-:W-:-:S05]  /*29470*/  F2FP.PACK_AB R14, R4, R8 ;  /* 0x00000008040e723e */ /* 0x000fca00000000ff */
[----:B------:R1:W-:Y:S02]  /*29480*/  ST.E.128 [R28.64], R12 ;  /* 0x0000000c1c007985 */ /* 0x0003e4000c101d04 */
.L_x_2126:
[----:B------:R-:W-:Y:S05]  /*29490*/  BSYNC B1 ;  /* 0x0000000000017941 */ /* 0x000fea0003800000 */
.L_x_2125:
[----:B------:R-:W-:Y:S01]  /*294a0*/  IADD3 R4, R93, 0x60, RZ ;  /* 0x000000605d047810 */ /* 0x000fe20007ffe0ff */
[----:B------:R-:W-:Y:S02]  /*294b0*/  IMAD.MOV.U32 R2, RZ, RZ, R134 ;  /* 0x000000ffff027224 */ /* 0x000fe400078e0086 */
[----:B------:R-:W-:Y:S01]  /*294c0*/  IMAD.MOV.U32 R3, RZ, RZ, 0x0 ;  /* 0x00000000ff037424 */ /* 0x000fe200078e00ff */
[----:B------:R-:W-:-:S13]  /*294d0*/  ISETP.GE.AND P0, PT, R4, R58, PT ;  /* 0x0000003a0400720c */ /* 0x000fda0003f06270 */
[----:B------:R-:W-:Y:S05]  /*294e0*/  @P0 RET.REL.NODEC R2 `(_ZN7cutlass13device_kernelIN5flash19enable_sm80_to_sm89INS1_16FlashAttnFwdSm80INS1_25CollectiveMainloopFwdSm80ILi8ELi1ELb0EN4cute5tupleIJNS5_1CILi128EEENS7_ILi48EEENS7_ILi256EEEEEELi256ENS_6half_tEfNS_4arch4Sm80ELb0ELb1ELb1ELb1ELb0ELb1ELb1ELb1EEENS1_21CollectiveEpilogueFwdINS6_IJS8_SA_S9_EEENS6_IJNS7_ILi1EEESI_SI_EEESC_SE_Li256ELb1ELb1ELb1ELb0EEENS1_36VarlenDynamicPersistentTileSchedulerILi128ELi48ELi256ELi256ELb1ELb1ELb0ELb1ELb0ELb1EEEEEEEEEvNT_6ParamsE) ;  /* 0xfffd6b1002000950 */ /* 0x000fea0003c3ffff */
        /* <DEDUP_REMOVED lines=47> */
[CC--:B------:R-:W-:Y:S01]  /*297e0*/  FMUL.FTZ R16, R3.reuse, R7.reuse ;  /* 0x0000000703107220 */ /* 0x0c0fe20000410000 */
        /* <DEDUP_REMOVED lines=15> */
[C---:B------:R-:W-:Y:S01]  /*298e0*/  FMUL.FTZ R16, R9.reuse, R2 ;  /* 0x0000000209107220 */ /* 0x040fe20000410000 */
[----:B------:R-:W-:Y:S01]  /*298f0*/  HADD2.F32 R27, -RZ, R12.H1_H1 ;  /* 0x3000000cff1b7230 */ /* 0x000fe20000004100 */
[-C--:B------:R-:W-:Y:S01]  /*29900*/  FMUL.FTZ R9, R9, R3.reuse ;  /* 0x0000000309097220 */ /* 0x080fe20000410000 */
        /* <DEDUP_REMOVED lines=16> */
[----:B------:R-:W-:Y:S02]  /*29a10*/  FMUL.FTZ R7, R10, R38 ;  /* 0x000000260a077220 */ /* 0x000fe40000410000 */
        /* <DEDUP_REMOVED lines=26> */
.L_x_2130:
[----:B------:R-:W-:Y:S05]  /*29bc0*/  BSYNC B0 ;  /* 0x0000000000007941 */ /* 0x000fea0003800000 */
.L_x_2129:
[----:B------:R-:W-:Y:S01]  /*29bd0*/  IADD3 R7, R56, 0x40, RZ ;  /* 0x0000004038077810 */ /* 0x000fe20007ffe0ff */
[----:B------:R-:W-:-:S02]  /*29be0*/  IMAD.MOV.U32 R2, RZ, RZ, R134 ;  /* 0x000000ffff027224 */ /* 0x000fc400078e0086 */
[----:B------:R-:W-:Y:S01]  /*29bf0*/  IMAD.MOV.U32 R3, RZ, RZ, 0x0 ;  /* 0x00000000ff037424 */ /* 0x000fe200078e00ff */
[----:B------:R-:W-:-:S13]  /*29c00*/  ISETP.GE.AND P0, PT, R7, R0, PT ;  /* 0x000000000700720c */ /* 0x000fda0003f06270 */
[----:B------:R-:W-:Y:S05]  /*29c10*/  @P0 RET.REL.NODEC R2 `(_ZN7cutlass13device_kernelIN5flash19enable_sm80_to_sm89INS1_16FlashAttnFwdSm80INS1_25CollectiveMainloopFwdSm80ILi8ELi1ELb0EN4cute5tupleIJNS5_1CILi128EEENS7_ILi48EEENS7_ILi256EEEEEELi256ENS_6half_tEfNS_4arch4Sm80ELb0ELb1ELb1ELb1ELb0ELb1ELb1ELb1EEENS1_21CollectiveEpilogueFwdINS6_IJS8_SA_S9_EEENS6_IJNS7_ILi1EEESI_SI_EEESC_SE_Li256ELb1ELb1ELb1ELb0EEENS1_36VarlenDynamicPersistentTileSchedulerILi128ELi48ELi256ELi256ELb1ELb1ELb0ELb1ELb0ELb1EEEEEEEEEvNT_6ParamsE) ;  /* 0xfffd63e002000950 */ /* 0x000fea0003c3ffff */
        /* <DEDUP_REMOVED lines=17> */
[----:B-----5:R-:W-:-:S04]  /*29d30*/  IMAD.WIDE.U32 R26, R3, 0x2, R34 ;  /* 0x00000002031a7825 */ /* 0x020fc800078e0022 */
[----:B------:R-:W-:Y:S01]  /*29d40*/  IMAD.WIDE.U32 R24, R0, 0x2, R34 ;  /* 0x0000000200187825 */ /* 0x000fe200078e0022 */
[----:B-1----:R-:W2:Y:S04]  /*29d50*/  LD.E.128 R12, [R26.64] ;  /* 0x000000041a0c7980 */ /* 0x002ea8000c101d00 */
[----:B----4-:R-:W3:Y:S01]  /*29d60*/  LD.E.128 R16, [R24.64] ;  /* 0x0000000418107980 */ /* 0x010ee2000c101d00 */
[--C-:B------:R-:W-:Y:S01]  /*29d70*/  HADD2.F32 R3, -RZ, R128.reuse.H0_H0 ;  /* 0x20000080ff037230 */ /* 0x100fe20000004100 */
[----:B------:R-:W-:Y:S01]  /*29d80*/  SHF.R.U32.HI R29, RZ, 0x10, R97 ;  /* 0x00000010ff1d7819 */ /* 0x000fe20000011661 */
[----:B------:R-:W-:Y:S01]  /*29d90*/  HADD2.F32 R0, -RZ, R128.H1_H1 ;  /* 0x30000080ff007230 */ /* 0x000fe20000004100 */
[----:B------:R-:W-:Y:S02]  /*29da0*/  SHF.R.U32.HI R31, RZ, 0x10, R99 ;  /* 0x00000010ff1f7819 */ /* 0x000fe40000011663 */
[----:B------:R-:W-:Y:S01]  /*29db0*/  SHF.R.U32.HI R28, RZ, 0x10, R101 ;  /* 0x00000010ff1c7819 */ /* 0x000fe20000011665 */
[----:B------:R-:W-:Y:S01]  /*29dc0*/  HADD2.F32 R29, -RZ, R29.H0_H0 ;  /* 0x2000001dff1d7230 */ /* 0x000fe20000004100 */
[----:B------:R-:W-:Y:S01]  /*29dd0*/  SHF.R.U32.HI R30, RZ, 0x10, R103 ;  /* 0x00000010ff1e7819 */ /* 0x000fe20000011667 */
[----:B------:R-:W-:Y:S01]  /*29de0*/  HADD2.F32 R31, -RZ, R31.H0_H0 ;  /* 0x2000001fff1f7230 */ /* 0x000fe20000004100 */
        /* <DEDUP_REMOVED lines=9> */
[--C-:B--2---:R-:W-:Y:S02]  /*29e80*/  HADD2.F32 R21, -RZ, R13.reuse.H0_H0 ;  /* 0x2000000dff157230 */ /* 0x104fe40000004100 */
[----:B------:R-:W-:Y:S02]  /*29e90*/  HADD2.F32 R20, -RZ, R13.H1_H1 ;  /* 0x3000000dff147230 */ /* 0x000fe40000004100 */
[--C-:B---3--:R-:W-:Y:S02]  /*29ea0*/  HADD2.F32 R2, -RZ, R17.reuse.H0_H0 ;  /* 0x20000011ff027230 */ /* 0x108fe40000004100 */
[----:B------:R-:W-:Y:S02]  /*29eb0*/  HADD2.F32 R7, -RZ, R17.H1_H1 ;  /* 0x30000011ff077230 */ /* 0x000fe40000004100 */
[----:B------:R-:W-:Y:S01]  /*29ec0*/  HADD2.F32 R4, -RZ, R19.H0_H0 ;  /* 0x20000013ff047230 */ /* 0x000fe20000004100 */
[CC--:B------:R-:W-:Y:S01]  /*29ed0*/  FMUL.FTZ R17, R2.reuse, R3.reuse ;  /* 0x0000000302117220 */ /* 0x0c0fe20000410000 */
[----:B------:R-:W-:Y:S01]  /*29ee0*/  HADD2.F32 R13, -RZ, R15.H0_H0 ;  /* 0x2000000fff0d7230 */ /* 0x000fe20000004100 */
[-C--:B------:R-:W-:Y:S01]  /*29ef0*/  FMUL.FTZ R2, R2, R0.reuse ;  /* 0x0000000002027220 */ /* 0x080fe20000410000 */
[----:B------:R-:W-:Y:S01]  /*29f00*/  HADD2.F32 R8, -RZ, R19.H1_H1 ;  /* 0x30000013ff087230 */ /* 0x000fe20000004100 */
[C---:B------:R-:W-:Y:S01]  /*29f10*/  FFMA.FTZ R37, R21.reuse, R0, -R17 ;  /* 0x0000000015257223 */ /* 0x040fe20000010811 */
[--C-:B------:R-:W-:Y:S01]  /*29f20*/  HADD2.F32 R0, -RZ, R129.reuse.H0_H0 ;  /* 0x20000081ff007230 */ /* 0x100fe20000004100 */
[----:B------:R-:W-:Y:S01]  /*29f30*/  FFMA.FTZ R36, R21, R3, R2 ;  /* 0x0000000315247223 */ /* 0x000fe20000010002 */
[----:B------:R-:W-:Y:S01]  /*29f40*/  HADD2.F32 R2, -RZ, R129.H1_H1 ;  /* 0x30000081ff027230 */ /* 0x000fe20000004100 */
[C---:B------:R-:W-:Y:S01]  /*29f50*/  FMUL.FTZ R17, R7.reuse, R29 ;  /* 0x0000001d07117220 */ /* 0x040fe20000410000 */
[----:B------:R-:W-:Y:S01]  /*29f60*/  HADD2.F32 R22, -RZ, R15.H1_H1 ;  /* 0x3000000fff167230 */ /* 0x000fe20000004100 */
[C---:B------:R-:W-:Y:S01]  /*29f70*/  FMUL.FTZ R3, R4.reuse, R0 ;  /* 0x0000000004037220 */ /* 0x040fe20000410000 */
[----:B------:R-:W-:Y:S01]  /*29f80*/  HADD2.F32 R10, -RZ, R16.H0_H0 ;  /* 0x20000010ff0a7230 */ /* 0x000fe20000004100 */
[----:B------:R-:W-:Y:S01]  /*29f90*/  FMUL.FTZ R4, R4, R2 ;  /* 0x0000000204047220 */ /* 0x000fe20000410000 */
[----:B------:R-:W-:Y:S01]  /*29fa0*/  HADD2.F32 R9, -RZ, R18.H0_H0 ;  /* 0x20000012ff097230 */ /* 0x000fe20000004100 */
[----:B------:R-:W-:Y:S01]  /*29fb0*/  FMUL.FTZ R7, R7, R28 ;  /* 0x0000001c07077220 */ /* 0x000fe20000410000 */
[--C-:B------:R-:W-:Y:S01]  /*29fc0*/  HADD2.F32 R23, -RZ, R12.reuse.H0_H0 ;  /* 0x2000000cff177230 */ /* 0x100fe20000004100 */
[C---:B------:R-:W-:Y:S01]  /*29fd0*/  FFMA.FTZ R21, R13.reuse, R0, R4 ;  /* 0x000000000d157223 */ /* 0x040fe20000010004 */
[----:B------:R-:W-:Y:S01]  /*29fe0*/  HADD2.F32 R15, -RZ, R12.H1_H1 ;  /* 0x3000000cff0f7230 */ /* 0x000fe20000004100 */
[----:B------:R-:W-:Y:S01]  /*29ff0*/  FMUL.FTZ R0, R8, R31 ;  /* 0x0000001f08007220 */ /* 0x000fe20000410000 */
[----:B------:R-:W-:Y:S01]  /*2a000*/  HADD2.F32 R4, -RZ, R132.H0_H0 ;  /* 0x20000084ff047230 */ /* 0x000fe20000004100 */
[----:B------:R-:W-:Y:S01]  /*2a010*/  FFMA.FTZ R17, R20, R28, -R17 ;  /* 0x0000001c14117223 */ /* 0x000fe20000010811 */
[----:B------:R-:W-:Y:S01]  /*2a020*/  HADD2.F32 R12, -RZ, R14.H0_H0 ;  /* 0x2000000eff0c7230 */ /* 0x000fe20000004100 */
[----:B------:R-:W-:Y:S01]  /*2a030*/  FFMA.FTZ R28, R13, R2, -R3 ;  /* 0x000000020d1c7223 */ /* 0x000fe20000010803 */
[--C-:B------:R-:W-:Y:S01]  /*2a040*/  HADD2.F32 R2, -RZ, R131.reuse.H0_H0 ;  /* 0x20000083ff027230 */ /* 0x100fe20000004100 */
[-C--:B------:R-:W-:Y:S01]  /*2a050*/  FFMA.FTZ R19, R22, R30.reuse, -R0 ;  /* 0x0000001e16137223 */ /* 0x080fe20000010800 */
[----:B------:R-:W-:Y:S01]  /*2a060*/  HADD2.F32 R0, -RZ, R131.H1_H1 ;  /* 0x30000083ff007230 */ /* 0x000fe20000004100 */
[----:B------:R-:W-:Y:S01]  /*2a070*/  FMUL.FTZ R8, R8, R30 ;  /* 0x0000001e08087220 */ /* 0x000fe20000410000 */
[----:B------:R-:W-:Y:S01]  /*2a080*/  HADD2.F32 R3, -RZ, R132.H1_H1 ;  /* 0x30000084ff037230 */ /* 0x000fe20000004100 */
[----:B------:R-:W-:Y:S01]  /*2a090*/  FFMA.FTZ R20, R20, R29, R7 ;  /* 0x0000001d14147223 */ /* 0x000fe20000010007 */
[----:B------:R-:W-:Y:S01]  /*2a0a0*/  HADD2.F32 R16, -RZ, R16.H1_H1 ;  /* 0x30000010ff107230 */ /* 0x000fe20000004100 */
[----:B------:R-:W-:Y:S01]  /*2a0b0*/  FMUL.FTZ R13, R10, R2 ;  /* 0x000000020a0d7220 */ /* 0x000fe20000410000 */
[----:B------:R-:W-:Y:S01]  /*2a0c0*/  HADD2.F32 R18, -RZ, R18.H1_H1 ;  /* 0x30000012ff127230 */ /* 0x000fe20000004100 */
[----:B------:R-:W-:Y:S01]  /*2a0d0*/  FMUL.FTZ R7, R9, R0 ;  /* 0x0000000009077220 */ /* 0x000fe20000410000 */
[----:B------:R-:W-:Y:S01]  /*2a0e0*/  HADD2.F32 R14, -RZ, R14.H1_H1 ;  /* 0x3000000eff0e7230 */ /* 0x000fe20000004100 */
[----:B------:R-:W-:Y:S01]  /*2a0f0*/  FFMA.FTZ R22, R22, R31, R8 ;  /* 0x0000001f16167223 */ /* 0x000fe20000010008 */
[----:B------:R-:W-:Y:S01]  /*2a100*/  F2FP.PACK_AB R17, R17, R37 ;  /* 0x000000251111723e */ /* 0x000fe200000000ff */
[----:B------:R-:W-:Y:S01]  /*2a110*/  FMUL.FTZ R10, R10, R4 ;  /* 0x000000040a0a7220 */ /* 0x000fe20000410000 */
[----:B------:R-:W-:Y:S01]  /*2a120*/  F2FP.PACK_AB R19, R19, R28 ;  /* 0x0000001c1313723e */ /* 0x000fe200000000ff */
[----:B------:R-:W-:Y:S01]  /*2a130*/  FFMA.FTZ R8, R23, R4, -R13 ;  /* 0x0000000417087223 */ /* 0x000fe2000001080d */
[----:B------:R-:W-:Y:S01]  /*2a140*/  F2FP.PACK_AB R13, R20, R36 ;  /* 0x00000024140d723e */ /* 0x000fe200000000ff */
[-C--:B------:R-:W-:Y:S01]  /*2a150*/  FFMA.FTZ R4, R12, R3.reuse, -R7 ;  /* 0x000000030c047223 */ /* 0x080fe20000010807 */
[----:B------:R-:W-:Y:S01]  /*2a160*/  HADD2.F32 R7, -RZ, R35.H0_H0 ;  /* 0x20000023ff077230 */ /* 0x000fe20000004100 */
[----:B------:R-:W-:-:S02]  /*2a170*/  FMUL.FTZ R9, R9, R3 ;  /* 0x0000000309097220 */ /* 0x000fc40000410000 */
[----:B------:R-:W-:Y:S02]  /*2a180*/  FFMA.FTZ R10, R23, R2, R10 ;  /* 0x00000002170a7223 */ /* 0x000fe4000001000a */
[----:B------:R-:W-:Y:S02]  /*2a190*/  FFMA.FTZ R9, R12, R0, R9 ;  /* 0x000000000c097223 */ /* 0x000fe40000010009 */
[----:B------:R-:W-:Y:S02]  /*2a1a0*/  FMUL.FTZ R2, R18, R33 ;  /* 0x0000002112027220 */ /* 0x000fe40000410000 */
[----:B------:R-:W-:Y:S02]  /*2a1b0*/  FMUL.FTZ R3, R16, R34 ;  /* 0x0000002210037220 */ /* 0x000fe40000410000 */
[----:B------:R-:W-:Y:S02]  /*2a1c0*/  FMUL.FTZ R0, R18, R32 ;  /* 0x0000002012007220 */ /* 0x000fe40000410000 */
[----:B------:R-:W-:-:S02]  /*2a1d0*/  FMUL.FTZ R12, R16, R7 ;  /* 0x00000007100c7220 */ /* 0x000fc40000410000 */
[C---:B------:R-:W-:Y:S01]  /*2a1e0*/  FFMA.FTZ R18, R14.reuse, R32, -R2 ;  /* 0x000000200e127223 */ /* 0x040fe20000010802 */
[----:B------:R-:W-:Y:S01]  /*2a1f0*/  MOV R2, R134 ;  /* 0x0000008600027202 */ /* 0x000fe20000000f00 */
[C---:B------:R-:W-:Y:S01]  /*2a200*/  FFMA.FTZ R16, R15.reuse, R7, -R3 ;  /* 0x000000070f107223 */ /* 0x040fe20000010803 */
[----:B------:R-:W-:Y:S01]  /*2a210*/  MOV R3, 0x0 ;  /* 0x0000000000037802 */ /* 0x000fe20000000f00 */
        /* <DEDUP_REMOVED lines=8> */
[----:B------:R1:W-:Y:S01]  /*2a2a0*/  ST.E.128 [R24.64], R12 ;  /* 0x0000000c18007985 */ /* 0x0003e2000c101d04 */
[----:B------:R-:W-:Y:S05]  /*2a2b0*/  RET.REL.NODEC R2 `(_ZN7cutlass13device_kernelIN5flash19enable_sm80_to_sm89INS1_16FlashAttnFwdSm80INS1_25CollectiveMainloopFwdSm80ILi8ELi1ELb0EN4cute5tupleIJNS5_1CILi128EEENS7_ILi48EEENS7_ILi256EEEEEELi256ENS_6half_tEfNS_4arch4Sm80ELb0ELb1ELb1ELb1ELb0ELb1ELb1ELb1EEENS1_21CollectiveEpilogueFwdINS6_IJS8_SA_S9_EEENS6_IJNS7_ILi1EEESI_SI_EEESC_SE_Li256ELb1ELb1ELb1ELb0EEENS1_36VarlenDynamicPersistentTileSchedulerILi128ELi48ELi256ELi256ELb1ELb1ELb0ELb1ELb0ELb1EEEEEEEEEvNT_6ParamsE) ;  /* 0xfffd5d4002007950 */ /* 0x000fea0003c3ffff */
.L_x_2057:
[----:B------:R-:W-:Y:S01]  /*2a2c0*/  IMAD.MOV.U32 R12, RZ, RZ, R32 ;  /* 0x000000ffff0c7224 */ /* 0x000fe200078e0020 */
[----:B------:R-:W-:Y:S01]  /*2a2d0*/  MOV R3, 0x181f ;  /* 0x0000181f00037802 */ /* 0x000fe20000000f00 */
[----:B------:R-:W-:Y:S01]  /*2a2e0*/  IMAD.MOV.U32 R10, RZ, RZ, RZ ;  /* 0x000000ffff0a7224 */ /* 0x000fe200078e00ff */
[----:B------:R-:W-:Y:S02]  /*2a2f0*/  MOV R172, 0xffffffff ;  /* 0xffffffff00ac7802 */ /* 0x000fe40000000f00 */
[----:B------:R-:W-:Y:S02]  /*2a300*/  MOV R2, 0x2a320 ;  /* 0x0002a32000027802 */ /* 0x000fe40000000f00 */
[----:B------:R-:W-:Y:S05]  /*2a310*/  CALL.REL.NOINC `($__internal_39_$__cuda_sm70_shflsync_idx_p) ;  /* 0x00000f3000007944 */ /* 0x000fea0003c00000 */
[----:B------:R-:W-:Y:S01]  /*2a320*/  MOV R7, R13 ;  /* 0x0000000d00077202 */ /* 0x000fe20000000f00 */
[----:B------:R-:W-:Y:S05]  /*2a330*/  BRA `(.L_x_2131) ;  /* 0xffff6b4000007947 */ /* 0x000fea000383ffff */
.L_x_2058:
[----:B------:R-:W-:Y:S01]  /*2a340*/  IMAD.MOV.U32 R12, RZ, RZ, R33 ;  /* 0x000000ffff0c7224 */ /* 0x000fe200078e0021 */
[----:B------:R-:W-:Y:S01]  /*2a350*/  MOV R3, 0x181f ;  /* 0x0000181f00037802 */ /* 0x000fe20000000f00 */
[----:B------:R-:W-:Y:S01]  /*2a360*/  IMAD.MOV.U32 R10, RZ, RZ, RZ ;  /* 0x000000ffff0a7224 */ /* 0x000fe200078e00ff */
[----:B------:R-:W-:-:S02]  /*2a370*/  MOV R172, 0xffffffff ;  /* 0xffffffff00ac7802 */ /* 0x000fc40000000f00 */
[----:B------:R-:W-:Y:S02]  /*2a380*/  MOV R2, 0x2a3a0 ;  /* 0x0002a3a000027802 */ /* 0x000fe40000000f00 */
[----:B-12---:R-:W-:Y:S05]  /*2a390*/  CALL.REL.NOINC `($__internal_39_$__cuda_sm70_shflsync_idx_p) ;  /* 0x00000eb000007944 */ /* 0x006fea0003c00000 */
[----:B------:R-:W-:Y:S01]  /*2a3a0*/  IMAD.MOV.U32 R12, RZ, RZ, R23 ;  /* 0x000000ffff0c7224 */ /* 0x000fe200078e0017 */
[----:B------:R-:W-:Y:S01]  /*2a3b0*/  MOV R3, 0x181f ;  /* 0x0000181f00037802 */ /* 0x000fe20000000f00 */
[----:B------:R-:W-:Y:S01]  /*2a3c0*/  IMAD.MOV.U32 R10, RZ, RZ, RZ ;  /* 0x000000ffff0a7224 */ /* 0x000fe200078e00ff */
[----:B------:R-:W-:Y:S01]  /*2a3d0*/  MOV R8, R13 ;  /* 0x0000000d00087202 */ /* 0x000fe20000000f00 */
[----:B------:R-:W-:Y:S01]  /*2a3e0*/  IMAD.MOV.U32 R172, RZ, RZ, -0x1 ;  /* 0xffffffffffac7424 */ /* 0x000fe200078e00ff */
[----:B------:R-:W-:Y:S02]  /*2a3f0*/  MOV R9, R7 ;  /* 0x0000000700097202 */ /* 0x000fe40000000f00 */
        /* <DEDUP_REMOVED lines=11> */
.L_x_2061:
[----:B------:R-:W-:Y:S01]  /*2a4b0*/  IMAD.MOV.U32 R12, RZ, RZ, R32 ;  /* 0x000000ffff0c7224 */ /* 0x000fe200078e0020 */
[----:B------:R-:W-:Y:S01]  /*2a4c0*/  MOV R3, 0x181f ;  /* 0x0000181f00037802 */ /* 0x000fe20000000f00 */
[----:B------:R-:W-:Y:S01]  /*2a4d0*/  IMAD.MOV.U32 R10, RZ, RZ, 0x1 ;  /* 0x00000001ff0a7424 */ /* 0x000fe200078e00ff */
[----:B------:R-:W-:-:S02]  /*2a4e0*/  MOV R172, 0xffffffff ;  /* 0xffffffff00ac7802 */ /* 0x000fc40000000f00 */
[----:B------:R-:W-:Y:S02]  /*2a4f0*/  MOV R2, 0x2a510 ;  /* 0x0002a51000027802 */ /* 0x000fe40000000f00 */
[----:B---3--:R-:W-:Y:S05]  /*2a500*/  CALL.REL.NOINC `($__internal_39_$__cuda_sm70_shflsync_idx_p) ;  /* 0x00000d4000007944 */ /* 0x008fea0003c00000 */
[----:B------:R-:W-:Y:S01]  /*2a510*/  IMAD.MOV.U32 R7, RZ, RZ, R13 ;  /* 0x000000ffff077224 */ /* 0x000fe200078e000d */
[----:B------:R-:W-:Y:S01]  /*2a520*/  MOV R12, R33 ;  /* 0x00000021000c7202 */ /* 0x000fe20000000f00 */
[----:B------:R-:W-:Y:S01]  /*2a530*/  IMAD.MOV.U32 R10, RZ, RZ, 0x1 ;  /* 0x00000001ff0a7424 */ /* 0x000fe200078e00ff */
[----:B------:R-:W-:Y:S01]  /*2a540*/  MOV R3, 0x181f ;  /* 0x0000181f00037802 */ /* 0x000fe20000000f00 */
[----:B------:R-:W-:Y:S01]  /*2a550*/  IMAD.MOV.U32 R172, RZ, RZ, -0x1 ;  /* 0xffffffffffac7424 */ /* 0x000fe200078e00ff */
[----:B------:R-:W-:Y:S02]  /*2a560*/  MOV R2, 0x2a580 ;  /* 0x0002a58000027802 */ /* 0x000fe40000000f00 */
[----:B------:R-:W-:Y:S05]  /*2a570*/  CALL.REL.NOINC `($__internal_39_$__cuda_sm70_shflsync_idx_p) ;  /* 0x00000cd000007944 */ /* 0x000fea0003c00000 */
[----:B------:R-:W-:Y:S01]  /*2a580*/  IMAD.MOV.U32 R12, RZ, RZ, R23 ;  /* 0x000000ffff0c7224 */ /* 0x000fe200078e0017 */
[----:B------:R-:W-:Y:S01]  /*2a590*/  MOV R3, 0x181f ;  /* 0x0000181f00037802 */ /* 0x000fe20000000f00 */
[----:B------:R-:W-:Y:S01]  /*2a5a0*/  IMAD.MOV.U32 R10, RZ, RZ, 0x1 ;  /* 0x00000001ff0a7424 */ /* 0x000fe200078e00ff */
[----:B------:R-:W-:Y:S01]  /*2a5b0*/  MOV R8, R13 ;  /* 0x0000000d00087202 */ /* 0x000fe20000000f00 */
[----:B------:R-:W-:Y:S01]  /*2a5c0*/  IMAD.MOV.U32 R172, RZ, RZ, -0x1 ;  /* 0xffffffffffac7424 */ /* 0x000fe200078e00ff */
[----:B------:R-:W-:-:S02]  /*2a5d0*/  MOV R9, R7 ;  /* 0x0000000700097202 */ /* 0x000fc40000000f00 */
[----:B------:R-:W-:Y:S02]  /*2a5e0*/  MOV R2, 0x2a600 ;  /* 0x0002a60000027802 */ /* 0x000fe40000000f00 */
[----:B------:R-:W-:Y:S05]  /*2a5f0*/  CALL.REL.NOINC `($__internal_39_$__cuda_sm70_shflsync_idx_p) ;  /* 0x00000c5000007944 */ /* 0x000fea0003c00000 */
        /* <DEDUP_REMOVED lines=9> */
.L_x_2064:
[----:B------:R-:W-:Y:S01]  /*2a690*/  IMAD.MOV.U32 R12, RZ, RZ, R32 ;  /* 0x000000ffff0c7224 */ /* 0x000fe200078e0020 */
[----:B------:R-:W-:Y:S01]  /*2a6a0*/  MOV R3, 0x181f ;  /* 0x0000181f00037802 */ /* 0x000fe20000000f00 */
[----:B------:R-:W-:Y:S01]  /*2a6b0*/  IMAD.MOV.U32 R10, RZ, RZ, 0x2 ;  /* 0x00000002ff0a7424 */ /* 0x000fe200078e00ff */
[----:B------:R-:W-:Y:S02]  /*2a6c0*/  MOV R172, 0xffffffff ;  /* 0xffffffff00ac7802 */ /* 0x000fe40000000f00 */
[----:B------:R-:W-:-:S02]  /*2a6d0*/  MOV R2, 0x2a6f0 ;  /* 0x0002a6f000027802 */ /* 0x000fc40000000f00 */
[----:B--2---:R-:W-:Y:S05]  /*2a6e0*/  CALL.REL.NOINC `($__internal_39_$__cuda_sm70_shflsync_idx_p) ;  /* 0x00000b6000007944 */ /* 0x004fea0003c00000 */
[----:B------:R-:W-:Y:S01]  /*2a6f0*/  MOV R7, R13 ;  /* 0x0000000d00077202 */ /* 0x000fe20000000f00 */
[----:B------:R-:W-:Y:S05]  /*2a700*/  BRA `(.L_x_2134) ;  /* 0xffff72d000007947 */ /* 0x000fea000383ffff */
.L_x_2065:
[----:B------:R-:W-:Y:S01]  /*2a710*/  IMAD.MOV.U32 R12, RZ, RZ, R33 ;  /* 0x000000ffff0c7224 */ /* 0x000fe200078e0021 */
[----:B------:R-:W-:Y:S01]  /*2a720*/  MOV R3, 0x181f ;  /* 0x0000181f00037802 */ /* 0x000fe20000000f00 */
[----:B------:R-:W-:Y:S01]  /*2a730*/  IMAD.MOV.U32 R10, RZ, RZ, 0x2 ;  /* 0x00000002ff0a7424 */ /* 0x000fe200078e00ff */
[----:B------:R-:W-:-:S02]  /*2a740*/  MOV R172, 0xffffffff ;  /* 0xffffffff00ac7802 */ /* 0x000fc40000000f00 */
[----:B------:R-:W-:Y:S02]  /*2a750*/  MOV R2, 0x2a770 ;  /* 0x0002a77000027802 */ /* 0x000fe40000000f00 */
[----:B-123--:R-:W-:Y:S05]  /*2a760*/  CALL.REL.NOINC `($__internal_39_$__cuda_sm70_shflsync_idx_p) ;  /* 0x00000ae000007944 */ /* 0x00efea0003c00000 */
[----:B------:R-:W-:Y:S01]  /*2a770*/  IMAD.MOV.U32 R12, RZ, RZ, R23 ;  /* 0x000000ffff0c7224 */ /* 0x000fe200078e0017 */
[----:B------:R-:W-:Y:S01]  /*2a780*/  MOV R3, 0x181f ;  /* 0x0000181f00037802 */ /* 0x000fe20000000f00 */
[----:B------:R-:W-:Y:S01]  /*2a790*/  IMAD.MOV.U32 R10, RZ, RZ, 0x2 ;  /* 0x00000002ff0a7424 */ /* 0x000fe200078e00ff */
[----:B------:R-:W-:Y:S01]  /*2a7a0*/  MOV R8, R13 ;  /* 0x0000000d00087202 */ /* 0x000fe20000000f00 */
[----:B------:R-:W-:Y:S01]  /*2a7b0*/  IMAD.MOV.U32 R172, RZ, RZ, -0x1 ;  /* 0xffffffffffac7424 */ /* 0x000fe200078e00ff */
[----:B------:R-:W-:Y:S02]  /*2a7c0*/  MOV R9, R7 ;  /* 0x0000000700097202 */ /* 0x000fe40000000f00 */
[----:B------:R-:W-:Y:S02]  /*2a7d0*/  MOV R2, 0x2a7f0 ;  /* 0x0002a7f000027802 */ /* 0x000fe40000000f00 */
[----:B------:R-:W-:Y:S05]  /*2a7e0*/  CALL.REL.NOINC `($__internal_39_$__cuda_sm70_shflsync_idx_p) ;  /* 0x00000a6000007944 */ /* 0x000fea0003c00000 */
        /* <DEDUP_REMOVED lines=9> */
.L_x_2068:
[----:B------:R-:W-:Y:S01]  /*2a880*/  IMAD.MOV.U32 R12, RZ, RZ, R32 ;  /* 0x000000ffff0c7224 */ /* 0x000fe200078e0020 */
[----:B------:R-:W-:Y:S01]  /*2a890*/  MOV R3, 0x181f ;  /* 0x0000181f00037802 */ /* 0x000fe20000000f00 */
[----:B------:R-:W-:Y:S01]  /*2a8a0*/  IMAD.MOV.U32 R10, RZ, RZ, 0x3 ;  /* 0x00000003ff0a7424 */ /* 0x000fe200078e00ff */
[----:B------:R-:W-:-:S02]  /*2a8b0*/  MOV R172, 0xffffffff ;  /* 0xffffffff00ac7802 */ /* 0x000fc40000000f00 */
[----:B------:R-:W-:Y:S02]  /*2a8c0*/  MOV R2, 0x2a8e0 ;  /* 0x0002a8e000027802 */ /* 0x000fe40000000f00 */
[----:B----4-:R-:W-:Y:S05]  /*2a8d0*/  CALL.REL.NOINC `($__internal_39_$__cuda_sm70_shflsync_idx_p) ;  /* 0x0000097000007944 */ /* 0x010fea0003c00000 */
[----:B------:R-:W-:Y:S01]  /*2a8e0*/  MOV R9, R13 ;  /* 0x0000000d00097202 */ /* 0x000fe20000000f00 */
[----:B------:R-:W-:Y:S05]  /*2a8f0*/  BRA `(.L_x_2136) ;  /* 0xffff770000007947 */ /* 0x000fea000383ffff */
.L_x_2069:
[----:B------:R-:W-:Y:S01]  /*2a900*/  IMAD.MOV.U32 R12, RZ, RZ, R33 ;  /* 0x000000ffff0c7224 */ /* 0x000fe200078e0021 */
[----:B------:R-:W-:Y:S01]  /*2a910*/  MOV R3, 0x181f ;  /* 0x0000181f00037802 */ /* 0x000fe20000000f00 */
[----:B------:R-:W-:Y:S01]  /*2a920*/  IMAD.MOV.U32 R10, RZ, RZ, 0x3 ;  /* 0x00000003ff0a7424 */ /* 0x000fe200078e00ff */
[----:B------:R-:W-:Y:S02]  /*2a930*/  MOV R172, 0xffffffff ;  /* 0xffffffff00ac7802 */ /* 0x000fe40000000f00 */
[----:B------:R-:W-:Y:S02]  /*2a940*/  MOV R2, 0x2a960 ;  /* 0x0002a96000027802 */ /* 0x000fe40000000f00 */
[----:B-12-4-:R-:W-:Y:S05]  /*2a950*/  CALL.REL.NOINC `($__internal_39_$__cuda_sm70_shflsync_idx_p) ;  /* 0x000008f000007944 */ /* 0x016fea0003c00000 */
[----:B------:R-:W-:Y:S01]  /*2a960*/  IMAD.MOV.U32 R12, RZ, RZ, R23 ;  /* 0x000000ffff0c7224 */ /* 0x000fe200078e0017 */
[----:B------:R-:W-:Y:S01]  /*2a970*/  MOV R10, 0x3 ;  /* 0x00000003000a7802 */ /* 0x000fe20000000f00 */
[----:B------:R-:W-:Y:S01]  /*2a980*/  IMAD.MOV.U32 R3, RZ, RZ, 0x181f ;  /* 0x0000181fff037424 */ /* 0x000fe200078e00ff */
[----:B------:R-:W-:Y:S01]  /*2a990*/  MOV R172, 0xffffffff ;  /* 0xffffffff00ac7802 */ /* 0x000fe20000000f00 */
[----:B------:R-:W-:Y:S01]  /*2a9a0*/  IMAD.MOV.U32 R8, RZ, RZ, R13 ;  /* 0x000000ffff087224 */ /* 0x000fe200078e000d */
[----:B------:R-:W-:-:S02]  /*2a9b0*/  MOV R2, 0x2a9d0 ;  /* 0x0002a9d000027802 */ /* 0x000fc40000000f00 */
        /* <DEDUP_REMOVED lines=10> */
.L_x_2102:
        /* <DEDUP_REMOVED lines=8> */
.L_x_2103:
[----:B------:R-:W-:Y:S01]  /*2aae0*/  IMAD.MOV.U32 R12, RZ, RZ, R21 ;  /* 0x000000ffff0c7224 */ /* 0x000fe200078e0015 */
[----:B------:R-:W-:Y:S01]  /*2aaf0*/  MOV R3, 0x181f ;  /* 0x0000181f00037802 */ /* 0x000fe20000000f00 */
[----:B------:R-:W-:Y:S01]  /*2ab00*/  IMAD.MOV.U32 R10, RZ, RZ, RZ ;  /* 0x000000ffff0a7224 */ /* 0x000fe200078e00ff */
[----:B------:R-:W-:Y:S02]  /*2ab10*/  MOV R172, 0xffffffff ;  /* 0xffffffff00ac7802 */ /* 0x000fe40000000f00 */
[----:B------:R-:W-:Y:S02]  /*2ab20*/  MOV R2, 0x2ab40 ;  /* 0x0002ab4000027802 */ /* 0x000fe40000000f00 */
[----:B-12---:R-:W-:Y:S05]  /*2ab30*/  CALL.REL.NOINC `($__internal_39_$__cuda_sm70_shflsync_idx_p) ;  /* 0x0000071000007944 */ /* 0x006fea0003c00000 */
[----:B------:R-:W-:Y:S01]  /*2ab40*/  IMAD.MOV.U32 R12, RZ, RZ, R16 ;  /* 0x000000ffff0c7224 */ /* 0x000fe200078e0010 */
[----:B------:R-:W-:Y:S01]  /*2ab50*/  MOV R3, 0x181f ;  /* 0x0000181f00037802 */ /* 0x000fe20000000f00 */
[----:B------:R-:W-:Y:S01]  /*2ab60*/  IMAD.MOV.U32 R10, RZ, RZ, RZ ;  /* 0x000000ffff0a7224 */ /* 0x000fe200078e00ff */
[----:B------:R-:W-:Y:S01]  /*2ab70*/  MOV R8, R13 ;  /* 0x0000000d00087202 */ /* 0x000fe20000000f00 */
[----:B------:R-:W-:Y:S01]  /*2ab80*/  IMAD.MOV.U32 R172, RZ, RZ, -0x1 ;  /* 0xffffffffffac7424 */ /* 0x000fe200078e00ff */
[----:B------:R-:W-:-:S02]  /*2ab90*/  MOV R9, R4 ;  /* 0x0000000400097202 */ /* 0x000fc40000000f00 */
[----:B------:R-:W-:Y:S02]  /*2aba0*/  MOV R2, 0x2abc0 ;  /* 0x0002abc000027802 */ /* 0x000fe40000000f00 */
[----:B------:R-:W-:Y:S05]  /*2abb0*/  CALL.REL.NOINC `($__internal_39_$__cuda_sm70_shflsync_idx_p) ;  /* 0x0000069000007944 */ /* 0x000fea0003c00000 */
[----:B------:R-:W-:Y:S01]  /*2abc0*/  IMAD.MOV.U32 R7, RZ, RZ, R13 ;  /* 0x000000ffff077224 */ /* 0x000fe200078e000d */
[----:B------:R-:W-:Y:S01]  /*2abd0*/  MOV R12, R23 ;  /* 0x00000017000c7202 */ /* 0x000fe20000000f00 */
[----:B------:R-:W-:Y:S01]  /*2abe0*/  IMAD.MOV.U32 R10, RZ, RZ, RZ ;  /* 0x000000ffff0a7224 */ /* 0x000fe200078e00ff */
[----:B------:R-:W-:Y:S01]  /*2abf0*/  MOV R3, 0x181f ;  /* 0x0000181f00037802 */ /* 0x000fe20000000f00 */
[----:B------:R-:W-:Y:S01]  /*2ac00*/  IMAD.MOV.U32 R172, RZ, RZ, -0x1 ;  /* 0xffffffffffac7424 */ /* 0x000fe200078e00ff */
[----:B------:R-:W-:Y:S02]  /*2ac10*/  MOV R2, 0x2ac30 ;  /* 0x0002ac3000027802 */ /* 0x000fe40000000f00 */
[----:B------:R-:W-:Y:S05]  /*2ac20*/  CALL.REL.NOINC `($__internal_39_$__cuda_sm70_shflsync_idx_p) ;  /* 0x0000062000007944 */ /* 0x000fea0003c00000 */
[----:B------:R-:W-:Y:S01]  /*2ac30*/  MOV R2, R13 ;  /* 0x0000000d00027202 */ /* 0x000fe20000000f00 */
[----:B------:R-:W-:Y:S05]  /*2ac40*/  BRA `(.L_x_2139) ;  /* 0xffffac4000007947 */ /* 0x000fea000383ffff */
.L_x_2106:
[----:B------:R-:W-:Y:S01]  /*2ac50*/  IMAD.MOV.U32 R12, RZ, RZ, R18 ;  /* 0x000000ffff0c7224 */ /* 0x000fe200078e0012 */
[----:B------:R-:W-:Y:S01]  /*2ac60*/  MOV R3, 0x181f ;  /* 0x0000181f00037802 */ /* 0x000fe20000000f00 */
[----:B------:R-:W-:Y:S01]  /*2ac70*/  IMAD.MOV.U32 R10, RZ, RZ, 0x1 ;  /* 0x00000001ff0a7424 */ /* 0x000fe200078e00ff */
[----:B------:R-:W-:Y:S02]  /*2ac80*/  MOV R172, 0xffffffff ;  /* 0xffffffff00ac7802 */ /* 0x000fe40000000f00 */
[----:B------:R-:W-:-:S02]  /*2ac90*/  MOV R2, 0x2acb0 ;  /* 0x0002acb000027802 */ /* 0x000fc40000000f00 */
[----:B---34-:R-:W-:Y:S05]  /*2aca0*/  CALL.REL.NOINC `($__internal_39_$__cuda_sm70_shflsync_idx_p) ;  /* 0x000005a000007944 */ /* 0x018fea0003c00000 */
[----:B------:R-:W-:Y:S01]  /*2acb0*/  IMAD.MOV.U32 R9, RZ, RZ, R13 ;  /* 0x000000ffff097224 */ /* 0x000fe200078e000d */
[----:B------:R-:W-:Y:S01]  /*2acc0*/  MOV R12, R21 ;  /* 0x00000015000c7202 */ /* 0x000fe20000000f00 */
[----:B------:R-:W-:Y:S01]  /*2acd0*/  IMAD.MOV.U32 R10, RZ, RZ, 0x1 ;  /* 0x00000001ff0a7424 */ /* 0x000fe200078e00ff */
[----:B------:R-:W-:Y:S01]  /*2ace0*/  MOV R3, 0x181f ;  /* 0x0000181f00037802 */ /* 0x000fe20000000f00 */
[----:B------:R-:W-:Y:S01]  /*2acf0*/  IMAD.MOV.U32 R172, RZ, RZ, -0x1 ;  /* 0xffffffffffac7424 */ /* 0x000fe200078e00ff */
[----:B------:R-:W-:-:S02]  /*2ad00*/  MOV R2, 0x2ad20 ;  /* 0x0002ad2000027802 */ /* 0x000fc40000000f00 */
[----:B------:R-:W-:Y:S05]  /*2ad10*/  CALL.REL.NOINC `($__internal_39_$__cuda_sm70_shflsync_idx_p) ;  /* 0x0000053000007944 */ /* 0x000fea0003c00000 */
        /* <DEDUP_REMOVED lines=16> */
.L_x_2109:
        /* <DEDUP_REMOVED lines=8> */
.L_x_2110:
        /* <DEDUP_REMOVED lines=23> */
.L_x_2113:
[----:B------:R-:W-:Y:S01]  /*2b010*/  IMAD.MOV.U32 R12, RZ, RZ, R18 ;  /* 0x000000ffff0c7224 */ /* 0x000fe200078e0012 */
[----:B------:R-:W-:Y:S01]  /*2b020*/  MOV R3, 0x181f ;  /* 0x0000181f00037802 */ /* 0x000fe20000000f00 */
[----:B------:R-:W-:Y:S01]  /*2b030*/  IMAD.MOV.U32 R10, RZ, RZ, 0x3 ;  /* 0x00000003ff0a7424 */ /* 0x000fe200078e00ff */
[----:B------:R-:W-:Y:S02]  /*2b040*/  MOV R172, 0xffffffff ;  /* 0xffffffff00ac7802 */ /* 0x000fe40000000f00 */
[----:B------:R-:W-:-:S02]  /*2b050*/  MOV R2, 0x2b070 ;  /* 0x0002b07000027802 */ /* 0x000fc40000000f00 */
[----:B---3--:R-:W-:Y:S05]  /*2b060*/  CALL.REL.NOINC `($__internal_39_$__cuda_sm70_shflsync_idx_p) ;  /* 0x000001e000007944 */ /* 0x008fea0003c00000 */
[----:B------:R-:W-:Y:S01]  /*2b070*/  MOV R4, R13 ;  /* 0x0000000d00047202 */ /* 0x000fe20000000f00 */
[----:B------:R-:W-:Y:S05]  /*2b080*/  BRA `(.L_x_2143) ;  /* 0xffffb5a000007947 */ /* 0x000fea000383ffff */
.L_x_2114:
        /* <DEDUP_REMOVED lines=23> */
        .weak           $__internal_38_$__cuda_sm70_shflsync_bfly_p
        .type           $__internal_38_$__cuda_sm70_shflsync_bfly_p,@function
        .size           $__internal_38_$__cuda_sm70_shflsync_bfly_p,($__internal_39_$__cuda_sm70_shflsync_idx_p - $__internal_38_$__cuda_sm70_shflsync_bfly_p)
$__internal_38_$__cuda_sm70_shflsync_bfly_p:
[----:B------:R-:W-:Y:S04]  /*2b200*/  WARPSYNC R5 ;  /* 0x0000000500007348 */ /* 0x000fe80003800000 */
[----:B------:R1:W2:Y:S02]  /*2b210*/  SHFL.BFLY PT, R4, R2, R4, R7 ;  /* 0x0c00000402047389 */ /* 0x0002a400000e0007 */
[----:B-1----:R-:W-:-:S02]  /*2b220*/  MOV R2, R3 ;  /* 0x0000000300027202 */ /* 0x002fc40000000f00 */
[----:B------:R-:W-:-:S04]  /*2b230*/  MOV R3, 0x0 ;  /* 0x0000000000037802 */ /* 0x000fc80000000f00 */
[----:B--2---:R-:W-:Y:S05]  /*2b240*/  RET.REL.NODEC R2 `(_ZN7cutlass13device_kernelIN5flash19enable_sm80_to_sm89INS1_16FlashAttnFwdSm80INS1_25CollectiveMainloopFwdSm80ILi8ELi1ELb0EN4cute5tupleIJNS5_1CILi128EEENS7_ILi48EEENS7_ILi256EEEEEELi256ENS_6half_tEfNS_4arch4Sm80ELb0ELb1ELb1ELb1ELb0ELb1ELb1ELb1EEENS1_21CollectiveEpilogueFwdINS6_IJS8_SA_S9_EEENS6_IJNS7_ILi1EEESI_SI_EEESC_SE_Li256ELb1ELb1ELb1ELb0EEENS1_36VarlenDynamicPersistentTileSchedulerILi128ELi48ELi256ELi256ELb1ELb1ELb0ELb1ELb0ELb1EEEEEEEEEvNT_6ParamsE) ;  /* 0xfffd4db002007950 */ /* 0x004fea0003c3ffff */
        .weak           $__internal_39_$__cuda_sm70_shflsync_idx_p
        .type           $__internal_39_$__cuda_sm70_shflsync_idx_p,@function
        .size           $__internal_39_$__cuda_sm70_shflsync_idx_p,($__internal_40_$__cuda_sm70_shflsync_up_p - $__internal_39_$__cuda_sm70_shflsync_idx_p)
$__internal_39_$__cuda_sm70_shflsync_idx_p:
[----:B------:R-:W-:Y:S04]  /*2b250*/  WARPSYNC R172 ;  /* 0x000000ac00007348 */ /* 0x000fe80003800000 */
[----:B------:R1:W2:Y:S02]  /*2b260*/  SHFL.IDX PT, R13, R12, R10, R3 ;  /* 0x0000000a0c0d7389 */ /* 0x0002a400000e0003 */
[----:B-1----:R-:W-:-:S04]  /*2b270*/  MOV R3, 0x0 ;  /* 0x0000000000037802 */ /* 0x002fc80000000f00 */
[----:B--2---:R-:W-:Y:S05]  /*2b280*/  RET.REL.NODEC R2 `(_ZN7cutlass13device_kernelIN5flash19enable_sm80_to_sm89INS1_16FlashAttnFwdSm80INS1_25CollectiveMainloopFwdSm80ILi8ELi1ELb0EN4cute5tupleIJNS5_1CILi128EEENS7_ILi48EEENS7_ILi256EEEEEELi256ENS_6half_tEfNS_4arch4Sm80ELb0ELb1ELb1ELb1ELb0ELb1ELb1ELb1EEENS1_21CollectiveEpilogueFwdINS6_IJS8_SA_S9_EEENS6_IJNS7_ILi1EEESI_SI_EEESC_SE_Li256ELb1ELb1ELb1ELb0EEENS1_36VarlenDynamicPersistentTileSchedulerILi128ELi48ELi256ELi256ELb1ELb1ELb0ELb1ELb0ELb1EEEEEEEEEvNT_6ParamsE) ;  /* 0xfffd4d7002007950 */ /* 0x004fea0003c3ffff */
        .weak           $__internal_40_$__cuda_sm70_shflsync_up_p
        .type           $__internal_40_$__cuda_sm70_shflsync_up_p,@function
        .size           $__internal_40_$__cuda_sm70_shflsync_up_p,($__internal_41_$__cuda_sm70_votesync_ballot - $__internal_40_$__cuda_sm70_shflsync_up_p)
$__internal_40_$__cuda_sm70_shflsync_up_p:
[----:B------:R-:W-:Y:S02]  /*2b290*/  MOV R4, RZ ;  /* 0x000000ff00047202 */ /* 0x000fe40000000f00 */
[----:B------:R-:W-:-:S04]  /*2b2a0*/  MOV R10, 0xffffffff ;  /* 0xffffffff000a7802 */ /* 0x000fc80000000f00 */
[----:B------:R-:W-:Y:S04]  /*2b2b0*/  WARPSYNC R10 ;  /* 0x0000000a00007348 */ /* 0x000fe80003800000 */
[----:B------:R1:W2:Y:S02]  /*2b2c0*/  SHFL.UP PT, R4, R0, R3, R4 ;  /* 0x0400000300047389 */ /* 0x0002a400000e0004 */
[----:B-1----:R-:W-:-:S04]  /*2b2d0*/  MOV R3, 0x0 ;  /* 0x0000000000037802 */ /* 0x002fc80000000f00 */
[----:B--2---:R-:W-:Y:S05]  /*2b2e0*/  RET.REL.NODEC R2 `(_ZN7cutlass13device_kernelIN5flash19enable_sm80_to_sm89INS1_16FlashAttnFwdSm80INS1_25CollectiveMainloopFwdSm80ILi8ELi1ELb0EN4cute5tupleIJNS5_1CILi128EEENS7_ILi48EEENS7_ILi256EEEEEELi256ENS_6half_tEfNS_4arch4Sm80ELb0ELb1ELb1ELb1ELb0ELb1ELb1ELb1EEENS1_21CollectiveEpilogueFwdINS6_IJS8_SA_S9_EEENS6_IJNS7_ILi1EEESI_SI_EEESC_SE_Li256ELb1ELb1ELb1ELb0EEENS1_36VarlenDynamicPersistentTileSchedulerILi128ELi48ELi256ELi256ELb1ELb1ELb0ELb1ELb0ELb1EEEEEEEEEvNT_6ParamsE) ;  /* 0xfffd4d1002007950 */ /* 0x004fea0003c3ffff */
        .weak           $__internal_41_$__cuda_sm70_votesync_ballot
        .type           $__internal_41_$__cuda_sm70_votesync_ballot,@function
        .size           $__internal_41_$__cuda_sm70_votesync_ballot,(.L_x_2636 - $__internal_41_$__cuda_sm70_votesync_ballot)
$__internal_41_$__cuda_sm70_votesync_ballot:
[----:B------:R-:W-:Y:S01]  /*2b2f0*/  ISETP.NE.U32.AND P0, PT, R0, 0x1, PT ;  /* 0x000000010000780c */ /* 0x000fe20003f05070 */
[----:B------:R-:W-:-:S04]  /*2b300*/  IMAD.MOV.U32 R3, RZ, RZ, -0x1 ;  /* 0xffffffffff037424 */ /* 0x000fc800078e00ff */
[----:B------:R-:W-:Y:S08]  /*2b310*/  WARPSYNC R3 ;  /* 0x0000000300007348 */ /* 0x000ff00003800000 */
[----:B------:R-:W-:-:S04]  /*2b320*/  VOTE.ANY R0, PT, !P0 ;  /* 0x0000000000007806 */ /* 0x000fc800040e0100 */
[----:B------:R-:W-:Y:S01]  /*2b330*/  LOP3.LUT R0, R0, R3, RZ, 0xc0, !PT ;  /* 0x0000000300007212 */ /* 0x000fe200078ec0ff */
[----:B------:R-:W-:-:S04]  /*2b340*/  IMAD.MOV.U32 R3, RZ, RZ, 0x0 ;  /* 0x00000000ff037424 */ /* 0x000fc800078e00ff */
[----:B------:R-:W-:Y:S05]  /*2b350*/  RET.REL.NODEC R2 `(_ZN7cutlass13device_kernelIN5flash19enable_sm80_to_sm89INS1_16FlashAttnFwdSm80INS1_25CollectiveMainloopFwdSm80ILi8ELi1ELb0EN4cute5tupleIJNS5_1CILi128EEENS7_ILi48EEENS7_ILi256EEEEEELi256ENS_6half_tEfNS_4arch4Sm80ELb0ELb1ELb1ELb1ELb0ELb1ELb1ELb1EEENS1_21CollectiveEpilogueFwdINS6_IJS8_SA_S9_EEENS6_IJNS7_ILi1EEESI_SI_EEESC_SE_Li256ELb1ELb1ELb1ELb0EEENS1_36VarlenDynamicPersistentTileSchedulerILi128ELi48ELi256ELi256ELb1ELb1ELb0ELb1ELb0ELb1EEEEEEEEEvNT_6ParamsE) ;  /* 0xfffd4ca002007950 */ /* 0x000fea0003c3ffff */
.L_x_2145:
        /* <DEDUP_REMOVED lines=10> */
.L_x_2636:


//--------------------- .text._ZN7cutlass13device_kernelIN5flash19enable_sm80_to_sm89INS1_16FlashAttnFwdSm80INS1_25CollectiveMainloopFwdSm80ILi8ELi1ELb0EN4cute5tupleIJNS5_1CILi128EEENS7_ILi96EEENS7_ILi256EEEEEELi256ENS_6half_tEfNS_4arch4Sm80ELb1ELb0ELb1ELb0ELb0ELb0ELb1ELb1EEENS1_21CollectiveEpilogueFwdINS6_IJS8_SA_S9_EEENS6_IJNS7_ILi1EEESI_SI_EEESC_SE_Li256ELb0ELb1ELb1ELb0EEENS1_30DynamicPersistentTileSchedulerILi256ELi256ELb1ELb1ELb0EEEEEEEEEvNT_6ParamsE --------------------------
	.section	.text._ZN7cutlass13device_kernelIN5flash19enable_sm80_to_sm89INS1_16FlashAttnFwdSm80INS1_25CollectiveMainloopFwdSm80ILi8ELi1ELb0EN4cute5tupleIJNS5_1CILi128EEENS7_ILi96EEENS7_ILi256EEEEEELi256ENS_6half_tEfNS_4arch4Sm80ELb1ELb0ELb1ELb0ELb0ELb0ELb1ELb1EEENS1_21CollectiveEpilogueFwdINS6_IJS8_SA_S9_EEENS6_IJNS7_ILi1EEESI_SI_EEESC_SE_Li256ELb0ELb1ELb1ELb0EEENS1_30DynamicPersistentTileSchedulerILi256ELi256ELb1ELb1ELb0EEEEEEEEEvNT_6ParamsE,"ax",@progbits
	.sectioninfo	@"SHI_REGISTERS=255"
	.align	128
.text._ZN7cutlass13device_kernelIN5flash19enable_sm80_to_sm89INS1_16FlashAttnFwdSm80INS1_25CollectiveMainloopFwdSm80ILi8ELi1ELb0EN4cute5tupleIJNS5_1CILi128EEENS7_ILi96EEENS7_ILi256EEEEEELi256ENS_6half_tEfNS_4arch4Sm80ELb1ELb0ELb1ELb0ELb0ELb0ELb1ELb1EEENS1_21CollectiveEpilogueFwdINS6_IJS8_SA_S9_EEENS6_IJNS7_ILi1EEESI_SI_EEESC_SE_Li256ELb0ELb1ELb1ELb0EEENS1_30DynamicPersistentTileSchedulerILi256ELi256ELb1ELb1ELb0EEEEEEEEEvNT_6ParamsE:
        .type           _ZN7cutlass13device_kernelIN5flash19enable_sm80_to_sm89INS1_16FlashAttnFwdSm80INS1_25CollectiveMainloopFwdSm80ILi8ELi1ELb0EN4cute5tupleIJNS5_1CILi128EEENS7_ILi96EEENS7_ILi256EEEEEELi256ENS_6half_tEfNS_4arch4Sm80ELb1ELb0ELb1ELb0ELb0ELb0ELb1ELb1EEENS1_21CollectiveEpilogueFwdINS6_IJS8_SA_S9_EEENS6_IJNS7_ILi1EEESI_SI_EEESC_SE_Li256ELb0ELb1ELb1ELb0EEENS1_30DynamicPersistentTileSchedulerILi256ELi256ELb1ELb1ELb0EEEEEEEEEvNT_6ParamsE,@function
        .size           _ZN7cutlass13device_kernelIN5flash19enable_sm80_to_sm89INS1_16FlashAttnFwdSm80INS1_25CollectiveMainloopFwdSm80ILi8ELi1ELb0EN4cute5tupleIJNS5_1CILi128EEENS7_ILi96EEENS7_ILi256EEEEEELi256ENS_6half_tEfNS_4arch4Sm80ELb1ELb0ELb1ELb0ELb0ELb0ELb1ELb1EEENS1_21CollectiveEpilogueFwdINS6_IJS8_SA_S9_EEENS6_IJNS7_ILi1EEESI_SI_EEESC_SE_Li256ELb0ELb1ELb1ELb0EEENS1_30DynamicPersistentTileSchedulerILi256ELi256ELb1ELb1ELb0EEEEEEEEEvNT_6ParamsE,(.L_x_2642 - _ZN7cutlass13device_kernelIN5flash19enable_sm80_to_sm89INS1_16FlashAttnFwdSm80INS1_25CollectiveMainloopFwdSm80ILi8ELi1ELb0EN4cute5tupleIJNS5_1CILi128EEENS7_ILi96EEENS7_ILi256EEEEEELi256ENS_6half_tEfNS_4arch4Sm80ELb1ELb0ELb1ELb0ELb0ELb0ELb1ELb1EEENS1_21CollectiveEpilogueFwdINS6_IJS8_SA_S9_EEENS6_IJNS7_ILi1EEESI_SI_EEESC_SE_Li256ELb0ELb1ELb1ELb0EEENS1_30DynamicPersistentTileSchedulerILi256ELi256ELb1ELb1ELb0EEEEEEEEEvNT_6ParamsE)
        .other          _ZN7cutlass13device_kernelIN5flash19enable_sm80_to_sm89INS1_16FlashAttnFwdSm80INS1_25CollectiveMainloopFwdSm80ILi8ELi1ELb0EN4cute5tupleIJNS5_1CILi128EEENS7_ILi96EEENS7_ILi256EEEEEELi256ENS_6half_tEfNS_4arch4Sm80ELb1ELb0ELb1ELb0ELb0ELb0ELb1ELb1EEENS1_21CollectiveEpilogueFwdINS6_IJS8_SA_S9_EEENS6_IJNS7_ILi1EEESI_SI_EEESC_SE_Li256ELb0ELb1ELb1ELb0EEENS1_30DynamicPersistentTileSchedulerILi256ELi256ELb1ELb1ELb0EEEEEEEEEvNT_6ParamsE,@"STO_CUDA_ENTRY STV_DEFAULT"
_ZN7cutlass13device_kernelIN5flash19enable_sm80_to_sm89INS1_16FlashAttnFwdSm80INS1_25CollectiveMainloopFwdSm80ILi8ELi1ELb0EN4cute5tupleIJNS5_1CILi128EEENS7_ILi96EEENS7_ILi256EEEEEELi256ENS_6half_tEfNS_4arch4Sm80ELb1ELb0ELb1ELb0ELb0ELb0ELb1ELb1EEENS1_21CollectiveEpilogueFwdINS6_IJS8_SA_S9_EEENS6_IJNS7_ILi1EEESI_SI_EEESC_SE_Li256ELb0ELb1ELb1ELb0EEENS1_30DynamicPersistentTileSchedulerILi256ELi256ELb1ELb1ELb0EEEEEEEEEvNT_6ParamsE:
        /* <DEDUP_REMOVED lines=12> */
[----:B------:R-:W-:Y:S01]  /*00c0*/  IMAD.MOV.U32 R218, RZ, RZ, 0x20 ;  /* 0x00000020ffda7424 */ /* 0x000fe200078e00ff */
[----:B------:R-:W-:Y:S01]  /*00d0*/  ULDC.64 UR6, c[0x0][0x118] ;  /* 0x0000460000067ab9 */ /* 0x000fe20000000a00 */
[----:B------:R-:W-:Y:S01]  /*00e0*/  IMAD.MOV.U32 R220, RZ, RZ, 0x40 ;  /* 0x00000040ffdc7424 */ /* 0x000fe200078e00ff */
[CC--:B------:R-:W-:Y:S02]  /*00f0*/  LEA.HI R10, R8.reuse, R16.reuse, RZ, 0x3 ;  /* 0x00000010080a7211 */ /* 0x0c0fe400078f18ff */
[CC--:B------:R-:W-:Y:S02]  /*0100*/  LEA.HI R0, R8.reuse, R16.reuse, RZ, 0x2 ;  /* 0x0000001008007211 */ /* 0x0c0fe400078f10ff */
[----:B------:R-:W-:Y:S02]  /*0110*/  LEA.HI R6, R8, R16, RZ, 0x4 ;  /* 0x0000001008067211 */ /* 0x000fe400078f20ff */
[----:B------:R-:W-:-:S02]  /*0120*/  SHF.R.S32.HI R20, RZ, 0x3, R10 ;  /* 0x00000003ff147819 */ /* 0x000fc4000001140a */
[----:B------:R-:W-:Y:S02]  /*0130*/  LOP3.LUT R2, R10, 0xfffffff8, RZ, 0xc0, !PT ;  /* 0xfffffff80a027812 */ /* 0x000fe400078ec0ff */
[----:B------:R-:W-:Y:S01]  /*0140*/  LOP3.LUT R4, R0, 0xfffffffc, RZ, 0xc0, !PT ;  /* 0xfffffffc00047812 */ /* 0x000fe200078ec0ff */
[----:B------:R-:W-:Y:S01]  /*0150*/  IMAD.SHL.U32 R7, R20, 0x40, RZ ;  /* 0x0000004014077824 */ /* 0x000fe200078e00ff */
[----:B------:R-:W-:Y:S01]  /*0160*/  LOP3.LUT R0, R6, 0xfffffff0, RZ, 0xc0, !PT ;  /* 0xfffffff006007812 */ /* 0x000fe200078ec0ff */
[C---:B------:R-:W-:Y:S01]  /*0170*/  IMAD.IADD R9, R16.reuse, 0x1, -R2 ;  /* 0x0000000110097824 */ /* 0x040fe200078e0a02 */
[----:B------:R-:W-:Y:S01]  /*0180*/  SHF.R.S32.HI R5, RZ, 0x4, R6 ;  /* 0x00000004ff057819 */ /* 0x000fe20000011406 */
[C---:B------:R-:W-:Y:S02]  /*0190*/  IMAD.IADD R4, R16.reuse, 0x1, -R4 ;  /* 0x0000000110047824 */ /* 0x040fe400078e0a04 */
[----:B------:R-:W-:Y:S01]  /*01a0*/  IMAD.IADD R3, R16, 0x1, -R0 ;  /* 0x0000000110037824 */ /* 0x000fe200078e0a00 */
[----:B------:R-:W-:Y:S01]  /*01b0*/  LEA.HI R2, R6, R5, RZ, 0x1 ;  /* 0x0000000506027211 */ /* 0x000fe200078f08ff */
[----:B------:R-:W-:Y:S01]  /*01c0*/  IMAD.SHL.U32 R18, R9, 0x8, RZ ;  /* 0x0000000809127824 */ /* 0x000fe200078e00ff */
[----:B------:R-:W-:-:S02]  /*01d0*/  LOP3.LUT R0, R7, 0x1c0, RZ, 0xc0, !PT ;  /* 0x000001c007007812 */ /* 0x000fc400078ec0ff */
[----:B------:R-:W-:Y:S02]  /*01e0*/  LOP3.LUT R6, R2, 0xfffffffe, RZ, 0xc0, !PT ;  /* 0xfffffffe02067812 */ /* 0x000fe400078ec0ff */
[----:B------:R-:W-:Y:S01]  /*01f0*/  SHF.R.S32.HI R11, RZ, 0x1f, R3 ;  /* 0x0000001fff0b7819 */ /* 0x000fe20000011403 */
[----:B------:R-:W-:Y:S01]  /*0200*/  STL [R1+0x40], R18 ;  /* 0x0000401201007387 */ /* 0x000fe20000100800 */
[----:B------:R-:W-:Y:S01]  /*0210*/  LOP3.LUT R7, R0, 0x38, R18, 0xf8, !PT ;  /* 0x0000003800077812 */ /* 0x000fe200078ef812 */
[----:B------:R-:W-:Y:S01]  /*0220*/  IMAD.IADD R12, R5, 0x1, -R6 ;  /* 0x00000001050c7824 */ /* 0x000fe200078e0a06 */
[----:B------:R-:W-:Y:S01]  /*0230*/  SHF.R.U32.HI R2, RZ, 0x3, R0 ;  /* 0x00000003ff027819 */ /* 0x000fe20000011600 */
[----:B------:R-:W-:Y:S01]  /*0240*/  IMAD.SHL.U32 R5, R9, 0x40, RZ ;  /* 0x0000004009057824 */ /* 0x000fe200078e00ff */
[----:B------:R-:W-:Y:S02]  /*0250*/  LEA.HI R0, R4, R4, RZ, 0x1 ;  /* 0x0000000404007211 */ /* 0x000fe400078f08ff */
[----:B------:R-:W-:-:S02]  /*0260*/  LEA.HI R11, R11, R3, RZ, 0x3 ;  /* 0x000000030b0b7211 */ /* 0x000fc400078f18ff */
[----:B------:R-:W-:Y:S02]  /*0270*/  LOP3.LUT R0, R0, 0x1ffffffe, RZ, 0xc0, !PT ;  /* 0x1ffffffe00007812 */ /* 0x000fe400078ec0ff */
[----:B------:R-:W-:Y:S02]  /*0280*/  LOP3.LUT R13, R7, R2, RZ, 0x3c, !PT ;  /* 0x00000002070d7212 */ /* 0x000fe400078e3cff */
[----:B------:R-:W-:Y:S01]  /*0290*/  LOP3.LUT R2, R11, 0xfffffff8, RZ, 0xc0, !PT ;  /* 0xfffffff80b027812 */ /* 0x000fe200078ec0ff */
[----:B------:R-:W-:Y:S01]  /*02a0*/  IMAD.IADD R14, R4, 0x1, -R0 ;  /* 0x00000001040e7824 */ /* 0x000fe200078e0a00 */
[----:B------:R-:W-:Y:S02]  /*02b0*/  LEA.HI R6, R8, R16, RZ, 0x5 ;  /* 0x0000001008067211 */ /* 0x000fe400078f28ff */
[----:B------:R-:W-:Y:S01]  /*02c0*/  LOP3.LUT R0, R5, 0x1c0, RZ, 0xc0, !PT ;  /* 0x000001c005007812 */ /* 0x000fe200078ec0ff */
[----:B------:R-:W-:Y:S01]  /*02d0*/  IMAD.IADD R7, R3, 0x1, -R2 ;  /* 0x0000000103077824 */ /* 0x000fe200078e0a02 */
[----:B------:R-:W-:-:S02]  /*02e0*/  LOP3.LUT R3, R6, 0xffffffe0, RZ, 0xc0, !PT ;  /* 0xffffffe006037812 */ /* 0x000fc400078ec0ff */
[----:B------:R-:W-:Y:S02]  /*02f0*/  LOP3.LUT R4, R0, 0x8, R10, 0xf8, !PT ;  /* 0x0000000800047812 */ /* 0x000fe400078ef80a */
[----:B------:R-:W-:Y:S01]  /*0300*/  SHF.R.U32.HI R2, RZ, 0x3, R0 ;  /* 0x00000003ff027819 */ /* 0x000fe20000011600 */
[----:B------:R-:W-:Y:S01]  /*0310*/  IMAD.IADD R17, R16, 0x1, -R3 ;  /* 0x0000000110117824 */ /* 0x000fe200078e0a03 */
[--C-:B------:R-:W-:Y:S02]  /*0320*/  SHF.R.S32.HI R223, RZ, 0x5, R6.reuse ;  /* 0x00000005ffdf7819 */ /* 0x100fe40000011406 */
[----:B------:R-:W-:Y:S02]  /*0330*/  SHF.R.S32.HI R0, RZ, 0x1f, R6 ;  /* 0x0000001fff007819 */ /* 0x000fe40000011406 */
[----:B------:R-:W-:Y:S02]  /*0340*/  LEA.HI R3, R8, R16, RZ, 0x6 ;  /* 0x0000001008037211 */ /* 0x000fe400078f30ff */
[----:B------:R-:W-:-:S02]  /*0350*/  LEA.HI R0, R0, R223, RZ, 0x3 ;  /* 0x000000df00007211 */ /* 0x000fc400078f18ff */
[----:B------:R-:W-:Y:S01]  /*0360*/  LOP3.LUT R216, R4, R2, RZ, 0x3c, !PT ;  /* 0x0000000204d87212 */ /* 0x000fe200078e3cff */
[----:B------:R-:W-:Y:S01]  /*0370*/  IMAD.SHL.U32 R10, R3, 0x8, RZ ;  /* 0x00000008030a7824 */ /* 0x000fe200078e00ff */
[----:B------:R-:W-:Y:S01]  /*0380*/  LOP3.LUT R2, R0, 0xffffff8, RZ, 0xc0, !PT ;  /* 0x0ffffff800027812 */ /* 0x000fe200078ec0ff */
[C---:B------:R-:W-:Y:S01]  /*0390*/  IMAD.SHL.U32 R3, R7.reuse, 0x40, RZ ;  /* 0x0000004007037824 */ /* 0x040fe200078e00ff */
[----:B------:R-:W-:Y:S01]  /*03a0*/  SHF.R.S32.HI R8, RZ, 0x1f, R17 ;  /* 0x0000001fff087819 */ /* 0x000fe20000011411 */
[----:B------:R-:W-:Y:S01]  /*03b0*/  IMAD.SHL.U32 R4, R12, 0x8, RZ ;  /* 0x000000080c047824 */ /* 0x000fe200078e00ff */
[----:B------:R-:W-:Y:S01]  /*03c0*/  LOP3.LUT P3, RZ, R7, 0x2, RZ, 0xc0, !PT ;  /* 0x0000000207ff7812 */ /* 0x000fe2000786c0ff */
[----:B------:R-:W-:Y:S01]  /*03d0*/  IMAD.IADD R6, R223, 0x1, -R2 ;  /* 0x00000001df067824 */ /* 0x000fe200078e0a02 */
[----:B------:R-:W-:Y:S01]  /*03e0*/  LOP3.LUT R0, R3, 0x1c0, RZ, 0xc0, !PT ;  /* 0x000001c003007812 */ /* 0x000fe200078ec0ff */
[----:B------:R-:W-:Y:S01]  /*03f0*/  IMAD.SHL.U32 R2, R11, 0x40, RZ ;  /* 0x000000400b027824 */ /* 0x000fe200078e00ff */
[----:B------:R-:W-:Y:S01]  /*0400*/  LEA.HI R8, R8, R17, RZ, 0x2 ;  /* 0x0000001108087211 */ /* 0x000fe200078f10ff */
[----:B------:R-:W-:Y:S01]  /*0410*/  IMAD R216, R12, 0x200, R216 ;  /* 0x000002000cd87824 */ /* 0x000fe200078e02d8 */
[----:B------:R-:W-:-:S02]  /*0420*/  LOP3.LUT R3, R0, 0x8, R4, 0xf8, !PT ;  /* 0x0000000800037812 */ /* 0x000fc400078ef804 */
[----:B------:R-:W-:Y:S02]  /*0430*/  SHF.R.U32.HI R0, RZ, 0x3, R0 ;  /* 0x00000003ff007819 */ /* 0x000fe40000011600 */
[----:B------:R-:W-:Y:S02]  /*0440*/  LOP3.LUT R2, R2, 0xfffffe00, RZ, 0xc0, !PT ;  /* 0xfffffe0002027812 */ /* 0x000fe400078ec0ff */
[----:B------:R-:W-:Y:S02]  /*0450*/  SHF.R.S32.HI R5, RZ, 0x2, R8 ;  /* 0x00000002ff057819 */ /* 0x000fe40000011408 */
[----:B------:R-:W-:Y:S01]  /*0460*/  LOP3.LUT R0, R3, R0, RZ, 0x3c, !PT ;  /* 0x0000000003007212 */ /* 0x000fe200078e3cff */
[----:B------:R-:W-:Y:S01]  /*0470*/  IMAD R223, R223, 0x400, R2 ;  /* 0x00000400dfdf7824 */ /* 0x000fe200078e0202 */
[----:B------:R-:W-:Y:S01]  /*0480*/  IADD3 R4, R18, 0xc0, RZ ;  /* 0x000000c012047810 */ /* 0x000fe20007ffe0ff */
[----:B------:R-:W-:Y:S01]  /*0490*/  IMAD R16, R6, 0x10, R5 ;  /* 0x0000001006107824 */ /* 0x000fe200078e0205 */
[----:B------:R-:W-:Y:S01]  /*04a0*/  LOP3.LUT R217, R0, R2, RZ, 0xfc, !PT ;  /* 0x0000000200d97212 */ /* 0x000fe200078efcff */
[----:B------:R-:W-:Y:S01]  /*04b0*/  IMAD.IADD R223, R223, 0x1, R0 ;  /* 0x00000001dfdf7824 */ /* 0x000fe200078e0200 */
[----:B------:R-:W-:Y:S01]  /*04c0*/  IADD3 R2, R18, 0x40, RZ ;  /* 0x0000004012027810 */ /* 0x000fe20007ffe0ff */
[----:B------:R-:W-:Y:S01]  /*04d0*/  IMAD R0, R9, 0x20, R20 ;  /* 0x0000002009007824 */ /* 0x000fe200078e0214 */
[----:B------:R-:W-:Y:S01]  /*04e0*/  STL [R1+0x7c], R16 ;  /* 0x00007c1001007387 */ /* 0x000fe20000100800 */
[----:B------:R-:W-:-:S02]  /*04f0*/  LOP3.LUT R3, R8, 0x7ffffffc, RZ, 0xc0, !PT ;  /* 0x7ffffffc08037812 */ /* 0x000fc400078ec0ff */
[----:B------:R-:W-:Y:S01]  /*0500*/  SHF.R.S32.HI R2, RZ, 0x1f, R2 ;  /* 0x0000001fff027819 */ /* 0x000fe20000011402 */
[----:B------:R-:W-:Y:S01]  /*0510*/  STL [R1+0x54], R15 ;  /* 0x0000540f01007387 */ /* 0x000fe20000100800 */
[----:B------:R-:W-:Y:S02]  /*0520*/  LOP3.LUT P0, RZ, R7, 0x4, RZ, 0xc0, !PT ;  /* 0x0000000407ff7812 */ /* 0x000fe4000780c0ff */
[----:B------:R-:W-:Y:S01]  /*0530*/  LEA R216, R216, 0xc100, 0x1 ;  /* 0x0000c100d8d87811 */ /* 0x000fe200078e08ff */
[----:B------:R1:W-:Y:S01]  /*0540*/  STL [R1+0x80], R0 ;  /* 0x0000800001007387 */ /* 0x0003e20000100800 */
[----:B------:R-:W-:Y:S02]  /*0550*/  R2P PR, R9, 0x6 ;  /* 0x0000000609007804 */ /* 0x000fe40000000000 */
[----:B------:R-:W-:Y:S01]  /*0560*/  SEL R218, R218, 0xffffffe0, !P3 ;  /* 0xffffffe0dada7807 */ /* 0x000fe20005800000 */
[----:B------:R2:W-:Y:S01]  /*0570*/  STL [R1+0x68], R2 ;  /* 0x0000680201007387 */ /* 0x0005e20000100800 */
[----:B------:R-:W-:-:S02]  /*0580*/  LEA R223, R223, 0x18100, 0x1 ;  /* 0x00018100dfdf7811 */ /* 0x000fc400078e08ff */
[----:B------:R-:W-:Y:S02]  /*0590*/  LEA R217, R217, 0x100, 0x1 ;  /* 0x00000100d9d97811 */ /* 0x000fe400078e08ff */
[C---:B------:R-:W-:Y:S01]  /*05a0*/  SEL R219, R220.reuse, 0xffffffc0, !P2 ;  /* 0xffffffc0dcdb7807 */ /* 0x040fe20005000000 */
[----:B------:R-:W-:Y:S01]  /*05b0*/  IMAD.IADD R224, R223, 0x1, R218 ;  /* 0x00000001dfe07824 */ /* 0x000fe200078e02da */
[----:B------:R-:W-:Y:S01]  /*05c0*/  SEL R220, R220, 0xffffffc0, !P0 ;  /* 0xffffffc0dcdc7807 */ /* 0x000fe20004000000 */
[----:B------:R-:W-:Y:S01]  /*05d0*/  IMAD.IADD R218, R218, 0x1, R217 ;  /* 0x00000001dada7824 */ /* 0x000fe200078e02d9 */
[C---:B------:R-:W-:Y:S01]  /*05e0*/  IADD3 R227, R216.reuse, 0x20, RZ ;  /* 0x00000020d8e37810 */ /* 0x040fe20007ffe0ff */
[C---:B------:R-:W-:Y:S01]  /*05f0*/  IMAD.IADD R222, R216.reuse, 0x1, R219 ;  /* 0x00000001d8de7824 */ /* 0x040fe200078e02db */
[----:B------:R-:W-:Y:S01]  /*0600*/  LOP3.LUT R10, R13, 0x7ffffe00, R10, 0xf8, !PT ;  /* 0x7ffffe000d0a7812 */ /* 0x000fe200078ef80a */
[----:B------:R-:W-:Y:S01]  /*0610*/  IMAD.IADD R226, R223, 0x1, R220 ;  /* 0x00000001dfe27824 */ /* 0x000fe200078e02dc */
[----:B------:R-:W-:Y:S01]  /*0620*/  @P1 IADD3 R227, R216, -0x20, RZ ;  /* 0xffffffe0d8e31810 */ /* 0x000fe20007ffe0ff */
[----:B------:R-:W-:-:S02]  /*0630*/  IMAD.IADD R221, R220, 0x1, R217 ;  /* 0x00000001dcdd7824 */ /* 0x000fc400078e02d9 */
[----:B------:R-:W-:Y:S01]  /*0640*/  IMAD.IADD R225, R224, 0x1, R220 ;  /* 0x00000001e0e17824 */ /* 0x000fe200078e02dc */
[C---:B------:R-:W-:Y:S01]  /*0650*/  IADD3 R250, R227.reuse, 0x800, RZ ;  /* 0x00000800e3fa7810 */ /* 0x040fe20007ffe0ff */
[----:B------:R-:W-:Y:S01]  /*0660*/  IMAD.SHL.U32 R251, R10, 0x2, RZ ;  /* 0x000000020afb7824 */ /* 0x000fe200078e00ff */
[----:B------:R-:W-:Y:S01]  /*0670*/  IADD3 R249, R227, 0x1000, RZ ;  /* 0x00001000e3f97810 */ /* 0x000fe20007ffe0ff */
[----:B------:R-:W-:Y:S01]  /*0680*/  IMAD.IADD R219, R219, 0x1, R227 ;  /* 0x00000001dbdb7824 */ /* 0x000fe200078e02e3 */
[----:B-1----:R-:W-:Y:S01]  /*0690*/  IADD3 R0, R18, 0x80, RZ ;  /* 0x0000008012007810 */ /* 0x002fe20007ffe0ff */
[----:B------:R-:W-:Y:S01]  /*06a0*/  IMAD.IADD R220, R220, 0x1, R218 ;  /* 0x00000001dcdc7824 */ /* 0x000fe200078e02da */
[----:B------:R-:W-:Y:S02]  /*06b0*/  IADD3 R248, R227, 0x1800, RZ ;  /* 0x00001800e3f87810 */ /* 0x000fe40007ffe0ff */
[----:B------:R-:W-:Y:S01]  /*06c0*/  SHF.R.S32.HI R5, RZ, 0x1f, R0 ;  /* 0x0000001fff057819 */ /* 0x000fe20000011400 */
[----:B------:R-:W-:Y:S01]  /*06d0*/  IMAD.IADD R0, R17, 0x1, -R3 ;  /* 0x0000000111007824 */ /* 0x000fe200078e0a03 */
[----:B--2---:R-:W-:-:S02]  /*06e0*/  SHF.R.S32.HI R2, RZ, 0x1f, R4 ;  /* 0x0000001fff027819 */ /* 0x004fc40000011404 */
[C---:B------:R-:W-:Y:S01]  /*06f0*/  IADD3 R247, R227.reuse, 0x2000, RZ ;  /* 0x00002000e3f77810 */ /* 0x040fe20007ffe0ff */
[----:B------:R-:W-:Y:S01]  /*0700*/  STL [R1+0x64], R5 ;  /* 0x0000640501007387 */ /* 0x000fe20000100800 */
[----:B------:R-:W-:Y:S01]  /*0710*/  IMAD.SHL.U32 R0, R0, 0x2, RZ ;  /* 0x0000000200007824 */ /* 0x000fe200078e00ff */
[C---:B------:R-:W-:Y:S02]  /*0720*/  IADD3 R246, R227.reuse, 0x2800, RZ ;  /* 0x00002800e3f67810 */ /* 0x040fe40007ffe0ff */
[----:B------:R1:W-:Y:S01]  /*0730*/  STL [R1+0x60], R2 ;  /* 0x0000600201007387 */ /* 0x0003e20000100800 */
        /* <DEDUP_REMOVED lines=11> */
[C---:B------:R-:W-:Y:S01]  /*07f0*/  IADD3 R234, R227.reuse, 0x8800, RZ ;  /* 0x00008800e3ea7810 */ /* 0x040fe20007ffe0ff */
[----:B-1----:R-:W-:Y:S01]  /*0800*/  IMAD R2, R14, 0x8, R16 ;  /* 0x000000080e027824 */ /* 0x002fe200078e0210 */
[C---:B------:R-:W-:Y:S02]  /*0810*/  IADD3 R233, R227.reuse, 0x9000, RZ ;  /* 0x00009000e3e97810 */ /* 0x040fe40007ffe0ff */
[C---:B------:R-:W-:Y:S02]  /*0820*/  IADD3 R232, R227.reuse, 0x9800, RZ ;  /* 0x00009800e3e87810 */ /* 0x040fe40007ffe0ff */
[----:B------:R1:W-:Y:S01]  /*0830*/  STL [R1+0x74], R2 ;  /* 0x0000740201007387 */ /* 0x0003e20000100800 */
[----:B------:R-:W-:-:S02]  /*0840*/  IADD3 R231, R227, 0xa000, RZ ;  /* 0x0000a000e3e77810 */ /* 0x000fc40007ffe0ff */
[C---:B------:R-:W-:Y:S01]  /*0850*/  IADD3 R230, R227.reuse, 0xa800, RZ ;  /* 0x0000a800e3e67810 */ /* 0x040fe20007ffe0ff */
[----:B------:R2:W-:Y:S01]  /*0860*/  STL [R1+0x1c], R0 ;  /* 0x00001c0001007387 */ /* 0x0005e20000100800 */
[C---:B------:R-:W-:Y:S02]  /*0870*/  IADD3 R229, R227.reuse, 0xb000, RZ ;  /* 0x0000b000e3e57810 */ /* 0x040fe40007ffe0ff */
[----:B------:R-:W-:Y:S02]  /*0880*/  IADD3 R228, R227, 0xb800, RZ ;  /* 0x0000b800e3e47810 */ /* 0x000fe40007ffe0ff */
[C---:B-1----:R-:W-:Y:S02]  /*0890*/  IADD3 R2, R0.reuse, 0xf0, RZ ;  /* 0x000000f000027810 */ /* 0x042fe40007ffe0ff */
[----:B--2---:R-:W-:-:S03]  /*08a0*/  IADD3 R0, R0, 0xf8, RZ ;  /* 0x000000f800007810 */ /* 0x004fc60007ffe0ff */
[----:B------:R1:W-:Y:S04]  /*08b0*/  STL [R1+0x5c], R2 ;  /* 0x00005c0201007387 */ /* 0x0003e80000100800 */
[----:B------:R2:W-:Y:S01]  /*08c0*/  STL [R1+0x58], R0 ;  /* 0x0000580001007387 */ /* 0x0005e20000100800 */
[----:B-1----:R-:W-:Y:S02]  /*08d0*/  SHF.R.S32.HI R2, RZ, 0x1f, R2 ;  /* 0x0000001fff027819 */ /* 0x002fe40000011402 */
[----:B--2---:R-:W-:-:S03]  /*08e0*/  SHF.R.S32.HI R0, RZ, 0x1f, R0 ;  /* 0x0000001fff007819 */ /* 0x004fc60000011400 */
[----:B------:R1:W-:Y:S04]  /*08f0*/  STL [R1+0x70], R2 ;  /* 0x0000700201007387 */ /* 0x0003e80000100800 */
[----:B------:R1:W-:Y:S02]  /*0900*/  STL [R1+0x6c], R0 ;  /* 0x00006c0001007387 */ /* 0x0003e40000100800 */
.L_x_2183:
[----:B------:R-:W2:Y:S01]  /*0910*/  LDL R4, [R1+0x54] ;  /* 0x0000540001047983 */ /* 0x000ea20000100800 */
[----:B-1----:R-:W-:Y:S01]  /*0920*/  IMAD.MOV.U32 R0, RZ, RZ, c[0x0][0x560] ;  /* 0x00015800ff007624 */ /* 0x002fe200078e00ff */
        /* <DEDUP_REMOVED lines=17> */
.L_x_2147:
[----:B------:R-:W-:-:S04]  /*0a40*/  MOV R0, c[0x0][0x554] ;  /* 0x0001550000007a02 */ /* 0x000fc80000000f00 */
[----:B------:R-:W-:Y:S02]  /*0a50*/  ISETP.NE.AND P0, PT, R0, 0x1, PT ;  /* 0x000000010000780c */ /* 0x000fe40003f05270 */
[----:B------:R-:W-:-:S11]  /*0a60*/  MOV R0, R2 ;  /* 0x0000000200007202 */ /* 0x000fd60000000f00 */
[----:B------:R-:W-:-:S05]  /*0a70*/  @P0 IMAD.HI.U32 R4, R2, c[0x0][0x558], RZ ;  /* 0x0001560002040a27 */ /* 0x000fca00078e00ff */
[----:B------:R-:W-:-:S05]  /*0a80*/  @P0 SHF.R.U32.HI R0, RZ, c[0x0][0x55c], R4 ;  /* 0x00015700ff000a19 */ /* 0x000fca0000011604 */
[----:B------:R-:W-:Y:S02]  /*0a90*/  IMAD R4, R0, c[0x0][0x554], RZ ;  /* 0x0001550000047a24 */ /* 0x000fe400078e02ff */
.L_x_2148:
[----:B------:R-:W-:Y:S05]  /*0aa0*/  BSYNC B0 ;  /* 0x0000000000007941 */ /* 0x000fea0003800000 */
.L_x_2146:
[----:B------:R-:W2:Y:S01]  /*0ab0*/  LDL.LU R11, [R1+0xc] ;  /* 0x00000c00010b7983 */ /* 0x000ea20000300800 */
[----:B------:R-:W-:Y:S01]  /*0ac0*/  IMAD.MOV.U32 R5, RZ, RZ, c[0x0][0x53c] ;  /* 0x00014f00ff057624 */ /* 0x000fe200078e00ff */
[----:B------:R-:W-:Y:S01]  /*0ad0*/  ULDC UR4, c[0x0][0x1d0] ;  /* 0x0000740000047ab9 */ /* 0x000fe20000000800 */
[----:B------:R-:W-:Y:S01]  /*0ae0*/  IMAD.MOV.U32 R12, RZ, RZ, R0 ;  /* 0x000000ffff0c7224 */ /* 0x000fe200078e0000 */
[----:B------:R-:W-:Y:S01]  /*0af0*/  UIADD3 UR4, UR4, 0x5f, URZ ;  /* 0x0000005f04047890 */ /* 0x000fe2000fffe03f */
[----:B------:R-:W-:Y:S01]  /*0b00*/  IMAD.MOV.U32 R7, RZ, RZ, c[0x0][0x2c4] ;  /* 0x0000b100ff077624 */ /* 0x000fe200078e00ff */
[----:B------:R-:W-:Y:S01]  /*0b10*/  ISETP.NE.AND P0, PT, R5, 0x1, PT ;  /* 0x000000010500780c */ /* 0x000fe20003f05270 */
[----:B------:R-:W-:Y:S01]  /*0b20*/  BSSY B0, `(.L_x_2149) ;  /* 0x0000047000007945 */ /* 0x000fe20003800000 */
[----:B------:R-:W-:Y:S01]  /*0b30*/  LOP3.LUT R5, RZ, R0, RZ, 0x33, !PT ;  /* 0x00000000ff057212 */ /* 0x000fe200078e33ff */
[----:B------:R-:W-:Y:S01]  /*0b40*/  UIMAD.WIDE UR4, UR4, 0x2aaaaaab, URZ ;  /* 0x2aaaaaab040478a5 */ /* 0x000fe2000f8e023f */
[----:B------:R-:W-:Y:S01]  /*0b50*/  ISETP.NE.AND P3, PT, R7, 0x1, PT ;  /* 0x000000010700780c */ /* 0x000fe20003f65270 */
[----:B------:R-:W-:-:S02]  /*0b60*/  IMAD.MOV.U32 R7, RZ, RZ, c[0x0][0x548] ;  /* 0x00015200ff077624 */ /* 0x000fc400078e00ff */
[----:B------:R-:W-:-:S04]  /*0b70*/  USHF.R.U32.HI UR4, URZ, 0x1f, UR5 ;  /* 0x0000001f3f047899 */ /* 0x000fc80008011605 */
[----:B------:R-:W-:Y:S02]  /*0b80*/  ULEA.HI.SX32 UR4, UR5, UR4, 0x1c ;  /* 0x0000000405047291 */ /* 0x000fe4000f8fe23f */
[----:B------:R-:W-:Y:S01]  /*0b90*/  @P0 IMAD.HI.U32 R6, R0, c[0x0][0x540], RZ ;  /* 0x0001500000060a27 */ /* 0x000fe200078e00ff */
[----:B------:R-:W-:-:S04]  /*0ba0*/  IADD3 R0, R5, c[0x0][0x53c], RZ ;  /* 0x00014f0005007a10 */ /* 0x000fc80007ffe0ff */
[----:B------:R-:W-:Y:S01]  /*0bb0*/  @P0 SHF.R.U32.HI R12, RZ, c[0x0][0x544], R6 ;  /* 0x00015100ff0c0a19 */ /* 0x000fe20000011606 */
[----:B------:R-:W-:Y:S01]  /*0bc0*/  IMAD.MOV.U32 R6, RZ, RZ, c[0x0][0x168] ;  /* 0x00005a00ff067624 */ /* 0x000fe200078e00ff */
        /* <DEDUP_REMOVED lines=8> */
[----:B------:R-:W-:-:S04]  /*0c50*/  IADD3 R5, -R6, 0x60, RZ ;  /* 0x0000006006057810 */ /* 0x000fc80007ffe1ff */
[----:B------:R-:W-:Y:S01]  /*0c60*/  IADD3 R5, R0, c[0x0][0x1d0], R5 ;  /* 0x0000740000057a10 */ /* 0x000fe20007ffe005 */
[----:B------:R-:W-:-:S04]  /*0c70*/  IMAD.IADD R0, R2, 0x1, -R4 ;  /* 0x0000000102007824 */ /* 0x000fc800078e0a04 */
[----:B------:R-:W-:Y:S02]  /*0c80*/  IMAD R0, R3, c[0x0][0x554], R0 ;  /* 0x0001550003007a24 */ /* 0x000fe400078e0200 */
[----:B------:R-:W-:-:S04]  /*0c90*/  IMAD.HI R5, R5, 0x2aaaaaab, RZ ;  /* 0x2aaaaaab05057827 */ /* 0x000fc800078e02ff */
[----:B------:R-:W-:Y:S01]  /*0ca0*/  @P0 IMAD.HI.U32 R2, R0, c[0x0][0x54c], RZ ;  /* 0x0001530000020a27 */ /* 0x000fe200078e00ff */
[----:B------:R-:W-:-:S03]  /*0cb0*/  SHF.R.U32.HI R6, RZ, 0x1f, R5 ;  /* 0x0000001fff067819 */ /* 0x000fc60000011605 */
[----:B------:R-:W-:Y:S01]  /*0cc0*/  IMAD.MOV.U32 R18, RZ, RZ, R0 ;  /* 0x000000ffff127224 */ /* 0x000fe200078e0000 */
[----:B------:R-:W-:Y:S01]  /*0cd0*/  @P0 SHF.R.U32.HI R18, RZ, c[0x0][0x550], R2 ;  /* 0x00015400ff120a19 */ /* 0x000fe20000011602 */
[----:B------:R-:W-:Y:S01]  /*0ce0*/  IMAD.MOV.U32 R2, RZ, RZ, RZ ;  /* 0x000000ffff027224 */ /* 0x000fe200078e00ff */
[----:B------:R-:W-:-:S03]  /*0cf0*/  LEA.HI.SX32 R6, R5, R6, 0x1c ;  /* 0x0000000605067211 */ /* 0x000fc600078fe2ff */
[----:B------:R-:W-:Y:S01]  /*0d00*/  IMAD.MOV R3, RZ, RZ, -R18 ;  /* 0x000000ffff037224 */ /* 0x000fe200078e0a12 */
[----:B------:R-:W-:-:S03]  /*0d10*/  IMNMX R6, R6, UR4, PT ;  /* 0x0000000406067c17 */ /* 0x000fc6000b800200 */
[----:B------:R-:W-:Y:S01]  /*0d20*/  IMAD R19, R3, c[0x0][0x548], R0 ;  /* 0x0001520003137a24 */ /* 0x000fe200078e0200 */
[----:B------:R-:W-:Y:S02]  /*0d30*/  ISETP.GE.AND P0, PT, R6, 0x1, PT ;  /* 0x000000010600780c */ /* 0x000fe40003f06270 */
[----:B--2---:R-:W-:-:S04]  /*0d40*/  LOP3.LUT R11, R11, 0xfffffff7, RZ, 0xc0, !PT ;  /* 0xfffffff70b0b7812 */ /* 0x004fc800078ec0ff */
[----:B------:R-:W-:-:S05]  /*0d50*/  @P3 LOP3.LUT R11, R11, 0x8, RZ, 0xfc, !PT ;  /* 0x000000080b0b3812 */ /* 0x000fca00078efcff */
[----:B------:R1:W-:Y:S04]  /*0d60*/  STL [R1+0xc], R11 ;  /* 0x00000c0b01007387 */ /* 0x0003e80000100800 */
[----:B------:R1:W-:Y:S04]  /*0d70*/  STL [R1+0x48], R18 ;  /* 0x0000481201007387 */ /* 0x0003e80000100800 */
[----:B------:R1:W-:Y:S01]  /*0d80*/  STL [R1+0x3c], R19 ;  /* 0x00003c1301007387 */ /* 0x0003e20000100800 */
        /* <DEDUP_REMOVED lines=32> */
.L_x_2150:
[----:B------:R-:W-:Y:S05]  /*0f90*/  BSYNC B0 ;  /* 0x0000000000007941 */ /* 0x000fea0003800000 */
.L_x_2149:
        /* <DEDUP_REMOVED lines=77> */
[----:B------:R4:W3:Y:S01]  /*1470*/  LDL.64 R24, [R1+0x40] ;  /* 0x0000400001187983 */ /* 0x0008e20000100a00 */
[----:B------:R-:W-:-:S04]  /*1480*/  ISETP.NE.U32.AND P0, PT, RZ, c[0x0][0x340], PT ;  /* 0x0000d000ff007a0c */ /* 0x000fc80003f05070 */
[----:B------:R-:W-:-:S13]  /*1490*/  ISETP.NE.AND.EX P0, PT, RZ, c[0x0][0x344], PT, P0 ;  /* 0x0000d100ff007a0c */ /* 0x000fda0003f05300 */
[----:B------:R-:W-:-:S04]  /*14a0*/  @P0 IMAD.MOV.U32 R2, RZ, RZ, 0x4 ;  /* 0x00000004ff020424 */ /* 0x000fc800078e00ff */
[----:B------:R-:W-:-:S05]  /*14b0*/  @P0 IMAD.WIDE R2, R18, R2, c[0x0][0x340] ;  /* 0x0000d00012020625 */ /* 0x000fca00078e0202 */
[----:B------:R5:W4:Y:S01]  /*14c0*/  @P0 LDG.E R17, [R2.64] ;  /* 0x0000000602110981 */ /* 0x000b22000c1e1900 */
[----:B------:R-:W-:Y:S02]  /*14d0*/  SHF.R.S32.HI R14, RZ, 0x1f, R19 ;  /* 0x0000001fff0e7819 */ /* 0x000fe40000011413 */
[----:B------:R-:W-:Y:S01]  /*14e0*/  SHF.R.S32.HI R16, RZ, 0x1f, R18 ;  /* 0x0000001fff107819 */ /* 0x000fe20000011412 */
[----:B------:R-:W1:Y:S01]  /*14f0*/  S2R R7, SR_TID.X ;  /* 0x0000000000077919 */ /* 0x000e620000002100 */
[----:B------:R-:W-:Y:S01]  /*1500*/  MOV R23, R11 ;  /* 0x0000000b00177202 */ /* 0x000fe20000000f00 */
[----:B------:R-:W-:Y:S01]  /*1510*/  IMAD R5, R14, c[0x0][0x1b8], RZ ;  /* 0x00006e000e057a24 */ /* 0x000fe200078e02ff */
[----:B------:R-:W-:Y:S02]  /*1520*/  IADD3 R148, R22, -0x1, RZ ;  /* 0xffffffff16947810 */ /* 0x000fe40007ffe0ff */
[----:B------:R-:W-:Y:S01]  /*1530*/  LOP3.LUT R23, R23, 0xfffffffd, RZ, 0xc0, !PT ;  /* 0xfffffffd17177812 */ /* 0x000fe200078ec0ff */
[----:B------:R-:W-:-:S02]  /*1540*/  IMAD R5, R19, c[0x0][0x1bc], R5 ;  /* 0x00006f0013057a24 */ /* 0x000fc400078e0205 */
[----:B-----5:R-:W-:Y:S01]  /*1550*/  IMAD.WIDE.U32 R2, R19, c[0x0][0x1b8], RZ ;  /* 0x00006e0013027a25 */ /* 0x020fe200078e00ff */
[----:B-1----:R-:W-:-:S03]  /*1560*/  SHF.R.S32.HI R20, RZ, 0x1f, R7 ;  /* 0x0000001fff147819 */ /* 0x002fc60000011407 */
[----:B------:R-:W-:Y:S02]  /*1570*/  IMAD.IADD R3, R3, 0x1, R5 ;  /* 0x0000000103037824 */ /* 0x000fe400078e0205 */
[----:B------:R-:W-:Y:S01]  /*1580*/  IMAD R5, R16, c[0x0][0x1c0], RZ ;  /* 0x0000700010057a24 */ /* 0x000fe200078e02ff */
[----:B------:R-:W-:Y:S01]  /*1590*/  LEA.HI R20, R20, R7, RZ, 0x3 ;  /* 0x0000000714147211 */ /* 0x000fe200078f18ff */
[----:B------:R-:W-:-:S03]  /*15a0*/  IMAD.WIDE.U32 R2, R18, c[0x0][0x1c0], R2 ;  /* 0x0000700012027a25 */ /* 0x000fc600078e0002 */
[----:B------:R-:W-:Y:S01]  /*15b0*/  SHF.R.S32.HI R20, RZ, 0x3, R20 ;  /* 0x00000003ff147819 */ /* 0x000fe20000011414 */
[----:B------:R-:W-:-:S04]  /*15c0*/  IMAD R5, R18, c[0x0][0x1c4], R5 ;  /* 0x0000710012057a24 */ /* 0x000fc800078e0205 */
[----:B------:R-:W-:Y:S02]  /*15d0*/  IMAD.IADD R3, R3, 0x1, R5 ;  /* 0x0000000103037824 */ /* 0x000fe400078e0205 */
[----:B--2---:R-:W-:-:S04]  /*15e0*/  IMAD.IADD R4, R4, 0x1, R21 ;  /* 0x0000000104047824 */ /* 0x004fc800078e0215 */
[----:B------:R-:W-:-:S04]  /*15f0*/  @P3 IMAD.HI.U32 R6, R4, c[0x0][0x2c8], RZ ;  /* 0x0000b20004063a27 */ /* 0x000fc800078e00ff */
[----:B------:R-:W-:Y:S01]  /*1600*/  IMAD.MOV.U32 R0, RZ, RZ, R4 ;  /* 0x000000ffff007224 */ /* 0x000fe200078e0004 */
[----:B------:R-:W-:Y:S01]  /*1610*/  @P3 SHF.R.U32.HI R0, RZ, c[0x0][0x2cc], R6 ;  /* 0x0000b300ff003a19 */ /* 0x000fe20000011606 */
[----:B---3--:R-:W-:-:S03]  /*1620*/  IMAD.MOV.U32 R24, RZ, RZ, R8 ;  /* 0x000000ffff187224 */ /* 0x008fc600078e0008 */
[----:B------:R-:W-:Y:S01]  /*1630*/  SHF.R.S32.HI R6, RZ, 0x1f, R0 ;  /* 0x0000001fff067819 */ /* 0x000fe20000011400 */
[C---:B------:R-:W-:Y:S01]  /*1640*/  IMAD.WIDE.U32 R2, R0.reuse, c[0x0][0x1b0], R2 ;  /* 0x00006c0000027a25 */ /* 0x040fe200078e0002 */
[----:B------:R-:W-:Y:S02]  /*1650*/  IADD3 R10, -R0, RZ, RZ ;  /* 0x000000ff000a7210 */ /* 0x000fe40007ffe1ff */
[----:B------:R-:W-:Y:S01]  /*1660*/  SHF.R.S32.HI R25, RZ, 0x1f, R24 ;  /* 0x0000001fff197819 */ /* 0x000fe20000011418 */
[----:B------:R-:W-:Y:S01]  /*1670*/  IMAD R5, R6, c[0x0][0x1b0], RZ ;  /* 0x00006c0006057a24 */ /* 0x000fe200078e02ff */
[----:B------:R-:W-:Y:S01]  /*1680*/  SHF.R.S32.HI R6, RZ, 0x1f, R20 ;  /* 0x0000001fff067819 */ /* 0x000fe20000011414 */
[----:B------:R-:W-:Y:S01]  /*1690*/  IMAD R10, R10, c[0x0][0x2c4], R4 ;  /* 0x0000b1000a0a7a24 */ /* 0x000fe200078e0204 */
[----:B------:R-:W-:Y:S01]  /*16a0*/  ISETP.GE.AND P5, PT, R24, c[0x0][0x1d4], PT ;  /* 0x0000750018007a0c */ /* 0x000fe20003fa6270 */
[----:B------:R-:W-:Y:S01]  /*16b0*/  IMAD.WIDE.U32 R8, R20, c[0x0][0x1e0], R24 ;  /* 0x0000780014087a25 */ /* 0x000fe200078e0018 */
[----:B------:R1:W-:Y:S02]  /*16c0*/  STL [R1+0x44], R25 ;  /* 0x0000441901007387 */ /* 0x0003e40000100800 */
[----:B------:R-:W-:Y:S01]  /*16d0*/  SEL R12, RZ, 0x1, P5 ;  /* 0x00000001ff0c7807 */ /* 0x000fe20002800000 */
[----:B------:R-:W-:-:S02]  /*16e0*/  IMAD R4, R6, c[0x0][0x1e0], RZ ;  /* 0x0000780006047a24 */ /* 0x000fc400078e02ff */
[----:B------:R-:W-:Y:S01]  /*16f0*/  IMAD R13, R0, c[0x0][0x1b4], R5 ;  /* 0x00006d00000d7a24 */ /* 0x000fe200078e0205 */
[----:B------:R-:W-:Y:S01]  /*1700*/  IADD3 R0, R24, 0x40, RZ ;  /* 0x0000004018007810 */ /* 0x000fe20007ffe0ff */
[----:B------:R-:W-:Y:S02]  /*1710*/  IMAD R4, R20, c[0x0][0x1e4], R4 ;  /* 0x0000790014047a24 */ /* 0x000fe400078e0204 */
[----:B------:R-:W-:Y:S01]  /*1720*/  IMAD.IADD R3, R3, 0x1, R13 ;  /* 0x0000000103037824 */ /* 0x000fe200078e020d */
[----:B------:R-:W-:Y:S01]  /*1730*/  ISETP.GE.AND P1, PT, R0, c[0x0][0x1d4], PT ;  /* 0x0000750000007a0c */ /* 0x000fe20003f26270 */
[----:B------:R-:W-:Y:S01]  /*1740*/  IMAD R5, R6, c[0x0][0x208], RZ ;  /* 0x0000820006057a24 */ /* 0x000fe200078e02ff */
[----:B------:R-:W-:Y:S01]  /*1750*/  IADD3 R9, R9, R4, RZ ;  /* 0x0000000409097210 */ /* 0x000fe20007ffe0ff */
[C---:B------:R-:W-:Y:S01]  /*1760*/  IMAD.WIDE.U32 R6, R20.reuse, c[0x0][0x208], R24 ;  /* 0x0000820014067a25 */ /* 0x040fe200078e0018 */
[----:B------:R-:W-:Y:S02]  /*1770*/  SHF.R.S32.HI R4, RZ, 0x1f, R10 ;  /* 0x0000001fff047819 */ /* 0x000fe4000001140a */
[----:B------:R-:W-:Y:S01]  /*1780*/  SEL R11, RZ, 0xffffffff, P1 ;  /* 0xffffffffff0b7807 */ /* 0x000fe20000800000 */
[----:B------:R-:W-:Y:S01]  /*1790*/  IMAD R5, R20, c[0x0][0x20c], R5 ;  /* 0x0000830014057a24 */ /* 0x000fe200078e0205 */
[----:B------:R-:W-:Y:S01]  /*17a0*/  ISETP.GE.AND P4, PT, R0, c[0x0][0x198], PT ;  /* 0x0000660000007a0c */ /* 0x000fe20003f86270 */
[----:B------:R-:W-:Y:S01]  /*17b0*/  IMAD R4, R4, c[0x0][0x1a8], RZ ;  /* 0x00006a0004047a24 */ /* 0x000fe200078e02ff */
[----:B------:R-:W-:Y:S01]  /*17c0*/  SHF.L.U32 R11, R11, 0x1, RZ ;  /* 0x000000010b0b7819 */ /* 0x000fe200000006ff */
[----:B------:R-:W-:-:S02]  /*17d0*/  IMAD.WIDE.U32 R8, R19, c[0x0][0x1e8], R8 ;  /* 0x00007a0013087a25 */ /* 0x000fc400078e0008 */
[----:B------:R-:W-:Y:S02]  /*17e0*/  @P1 LOP3.LUT R23, R23, 0x2, RZ, 0xfc, !PT ;  /* 0x0000000217171812 */ /* 0x000fe400078efcff */
[----:B------:R-:W-:Y:S01]  /*17f0*/  IMAD R15, R10, c[0x0][0x1ac], R4 ;  /* 0x00006b000a0f7a24 */ /* 0x000fe200078e0204 */
[----:B------:R-:W-:Y:S01]  /*1800*/  IADD3 R4, R24, 0x80, RZ ;  /* 0x0000008018047810 */ /* 0x000fe20007ffe0ff */
[----:B------:R-:W-:Y:S01]  /*1810*/  IMAD.IADD R7, R7, 0x1, R5 ;  /* 0x0000000107077824 */ /* 0x000fe200078e0205 */
[----:B------:R-:W-:Y:S01]  /*1820*/  LOP3.LUT R28, R11, 0x2, R12, 0xe2, !PT ;  /* 0x000000020b1c7812 */ /* 0x000fe200078ee20c */
[----:B------:R-:W-:Y:S01]  /*1830*/  IMAD.WIDE.U32 R10, R10, c[0x0][0x1a8], R2 ;  /* 0x00006a000a0a7a25 */ /* 0x000fe200078e0002 */
[----:B------:R-:W-:Y:S02]  /*1840*/  ISETP.GE.AND P1, PT, R4, c[0x0][0x1d4], PT ;  /* 0x0000750004007a0c */ /* 0x000fe40003f26270 */
[----:B------:R-:W-:Y:S01]  /*1850*/  IADD3 R5, R24, 0xc0, RZ ;  /* 0x000000c018057810 */ /* 0x000fe20007ffe0ff */
[C---:B------:R-:W-:Y:S01]  /*1860*/  IMAD R2, R14.reuse, c[0x0][0x1e8], RZ ;  /* 0x00007a000e027a24 */ /* 0x040fe200078e02ff */
[----:B------:R-:W-:Y:S01]  /*1870*/  LOP3.LUT R23, R23, 0xfffffffe, RZ, 0xc0, !PT ;  /* 0xfffffffe17177812 */ /* 0x000fe200078ec0ff */
[----:B------:R-:W-:Y:S01]  /*1880*/  IMAD R12, R14, c[0x0][0x210], RZ ;  /* 0x000084000e0c7a24 */ /* 0x000fe200078e02ff */
[----:B------:R-:W-:Y:S01]  /*1890*/  ISETP.GE.AND P6, PT, R5, c[0x0][0x1d4], PT ;  /* 0x0000750005007a0c */ /* 0x000fe20003fc6270 */
[C---:B------:R-:W-:Y:S01]  /*18a0*/  IMAD R2, R19.reuse, c[0x0][0x1ec], R2 ;  /* 0x00007b0013027a24 */ /* 0x040fe200078e0202 */
[----:B------:R-:W-:Y:S01]  /*18b0*/  SEL R14, RZ, 0x4, P1 ;  /* 0x00000004ff0e7807 */ /* 0x000fe20000800000 */
[C---:B------:R-:W-:Y:S01]  /*18c0*/  IMAD R12, R19.reuse, c[0x0][0x214], R12 ;  /* 0x00008500130c7a24 */ /* 0x040fe200078e020c */
[----:B----4-:R-:W-:Y:S01]  /*18d0*/  @P0 SHF.R.S32.HI R3, RZ, 0x1f, R17 ;  /* 0x0000001fff030819 */ /* 0x010fe20000011411 */
[----:B------:R-:W-:Y:S01]  /*18e0*/  IMAD.WIDE.U32 R6, R19, c[0x0][0x210], R6 ;  /* 0x0000840013067a25 */ /* 0x000fe200078e0006 */
[----:B------:R-:W-:-:S02]  /*18f0*/  IADD3 R9, R9, R2, RZ ;  /* 0x0000000209097210 */ /* 0x000fc40007ffe0ff */
[----:B------:R-:W-:Y:S01]  /*1900*/  @P1 LOP3.LUT R23, R23, 0x1, RZ, 0xfc, !PT ;  /* 0x0000000117171812 */ /* 0x000fe200078efcff */
[----:B------:R-:W-:Y:S01]  /*1910*/  @!P0 IMAD.MOV.U32 R3, RZ, RZ, R16 ;  /* 0x000000ffff038224 */ /* 0x000fe200078e0010 */
[----:B------:R-:W-:Y:S01]  /*1920*/  IADD3 R2, R11, R15, RZ ;  /* 0x0000000f0b027210 */ /* 0x000fe20007ffe0ff */
[----:B------:R-:W-:Y:S01]  /*1930*/  IMAD.IADD R7, R7, 0x1, R12 ;  /* 0x0000000107077824 */ /* 0x000fe200078e020c */
[C---:B------:R-:W-:Y:S01]  /*1940*/  LEA R11, P1, R10.reuse, c[0x0][0x160], 0x1 ;  /* 0x000058000a0b7a11 */ /* 0x040fe200078208ff */
[----:B------:R-:W-:Y:S01]  /*1950*/  IMAD R12, R3, c[0x0][0x1f0], RZ ;  /* 0x00007c00030c7a24 */ /* 0x000fe200078e02ff */
[----:B------:R-:W-:Y:S01]  /*1960*/  SEL R13, RZ, 0x8, P6 ;  /* 0x00000008ff0d7807 */ /* 0x000fe20003000000 */
[----:B------:R1:W-:Y:S01]  /*1970*/  STL [R1+0xc], R23 ;  /* 0x00000c1701007387 */ /* 0x0003e20000100800 */
[----:B------:R-:W-:Y:S01]  /*1980*/  LEA.HI.X R10, R10, c[0x0][0x164], R2, 0x1, P1 ;  /* 0x000059000a0a7a11 */ /* 0x000fe200008f0c02 */
[----:B------:R-:W-:Y:S01]  /*1990*/  @P0 IMAD.MOV.U32 R2, RZ, RZ, R17 ;  /* 0x000000ffff020224 */ /* 0x000fe200078e0011 */
[----:B------:R-:W-:-:S02]  /*19a0*/  @!P0 MOV R2, R18 ;  /* 0x0000001200028202 */ /* 0x000fc40000000f00 */
[----:B------:R-:W-:Y:S01]  /*19b0*/  LOP3.LUT R28, R13, R28, R14, 0xfe, !PT ;  /* 0x0000001c0d1c7212 */ /* 0x000fe200078efe0e */
[----:B------:R-:W-:Y:S01]  /*19c0*/  IMAD R13, R3, c[0x0][0x218], RZ ;  /* 0x00008600030d7a24 */ /* 0x000fe200078e02ff */
[----:B------:R-:W-:Y:S01]  /*19d0*/  ISETP.GE.AND P0, PT, R24, c[0x0][0x198], PT ;  /* 0x0000660018007a0c */ /* 0x000fe20003f06270 */
[----:B------:R-:W-:Y:S01]  /*19e0*/  IMAD.WIDE.U32 R18, R2, c[0x0][0x1f0], R8 ;  /* 0x00007c0002127a25 */ /* 0x000fe200078e0008 */
[----:B------:R-:W-:Y:S02]  /*19f0*/  ISETP.GE.AND P3, PT, R4, c[0x0][0x198], PT ;  /* 0x0000660004007a0c */ /* 0x000fe40003f66270 */
[----:B------:R-:W-:Y:S01]  /*1a00*/  P2R R8, PR, RZ, 0x1 ;  /* 0x00000001ff087803 */ /* 0x000fe20000000000 */
[----:B------:R-:W-:Y:S01]  /*1a10*/  IMAD.WIDE.U32 R14, R2, c[0x0][0x218], R6 ;  /* 0x00008600020e7a25 */ /* 0x000fe200078e0006 */
[----:B------:R1:W-:Y:S01]  /*1a20*/  STL.64 [R1+0x20], R18 ;  /* 0x0000201201007387 */ /* 0x0003e20000100a00 */
[----:B------:R-:W-:Y:S02]  /*1a30*/  IADD3 R7, R20, R21, RZ ;  /* 0x0000001514077210 */ /* 0x000fe40007ffe0ff */
[C---:B------:R-:W-:Y:S01]  /*1a40*/  IMAD R3, R2.reuse, c[0x0][0x1f4], R12 ;  /* 0x00007d0002037a24 */ /* 0x040fe200078e020c */
[----:B------:R1:W-:Y:S01]  /*1a50*/  STL.64 [R1+0x28], R14 ;  /* 0x0000280e01007387 */ /* 0x0003e20000100a00 */
[----:B------:R-:W-:Y:S01]  /*1a60*/  IMAD R2, R2, c[0x0][0x21c], R13 ;  /* 0x0000870002027a24 */ /* 0x000fe200078e020d */
[----:B------:R-:W-:Y:S01]  /*1a70*/  ISETP.GE.AND P2, PT, R5, c[0x0][0x198], PT ;  /* 0x0000660005007a0c */ /* 0x000fe20003f46270 */
[----:B------:R-:W-:-:S03]  /*1a80*/  IMAD.IADD R3, R19, 0x1, R3 ;  /* 0x0000000113037824 */ /* 0x000fc600078e0203 */
[----:B------:R-:W-:Y:S02]  /*1a90*/  IADD3 R2, R15, R2, RZ ;  /* 0x000000020f027210 */ /* 0x000fe40007ffe0ff */
[----:B------:R1:W-:Y:S04]  /*1aa0*/  STL [R1+0x30], R3 ;  /* 0x0000300301007387 */ /* 0x0003e80000100800 */
[----:B------:R1:W-:Y:S01]  /*1ab0*/  STL [R1+0x34], R2 ;  /* 0x0000340201007387 */ /* 0x0003e20000100800 */
[----:B------:R-:W-:Y:S05]  /*1ac0*/  BRA.DIV ~URZ, `(.L_x_2152) ;  /* 0x000139e27f007947 */ /* 0x000fea000b800000 */
[----:B------:R2:W3:Y:S02]  /*1ad0*/  SHFL.IDX PT, R6, R10, RZ, 0x181f ;  /* 0x00181fff0a067589 */ /* 0x0004e400000e0000 */
.L_x_2184:
[----:B------:R-:W-:Y:S05]  /*1ae0*/  BRA.DIV ~URZ, `(.L_x_2153) ;  /* 0x00013a327f007947 */ /* 0x000fea000b800000 */
[----:B-1----:R1:W4:Y:S02]  /*1af0*/  SHFL.IDX PT, R2, R11, RZ, 0x181f ;  /* 0x00181fff0b027589 */ /* 0x00232400000e0000 */
.L_x_2185:
[----:B------:R-:W-:Y:S01]  /*1b00*/  MOV R18, c[0x0][0x168] ;  /* 0x00005a0000127a02 */ /* 0x000fe20000000f00 */
[----:B------:R-:W-:Y:S04]  /*1b10*/  BSSY B0, `(.L_x_2154) ;  /* 0x0000018000007945 */ /* 0x000fe80003800000 */
[----:B------:R-:W-:-:S05]  /*1b20*/  IMAD R18, R18, c[0x0][0x2c4], RZ ;  /* 0x0000b10012127a24 */ /* 0x000fca00078e02ff */
[----:B------:R-:W-:-:S13]  /*1b30*/  ISETP.GE.AND P0, PT, R7, R18, PT ;  /* 0x000000120700720c */ /* 0x000fda0003f06270 */
[----:B------:R-:W-:Y:S05]  /*1b40*/  @P0 BRA `(.L_x_2155) ;  /* 0x0000014000000947 */ /* 0x000fea0003800000 */
[----:B------:R-:W5:Y:S04]  /*1b50*/  LDL R12, [R1+0x68] ;  /* 0x00006800010c7983 */ /* 0x000f680000100800 */
[----:B--2---:R-:W2:Y:S04]  /*1b60*/  LDL R9, [R1+0x64] ;  /* 0x0000640001097983 */ /* 0x004ea80000100800 */
[----:B----4-:R-:W4:Y:S04]  /*1b70*/  LDL R3, [R1+0x60] ;  /* 0x0000600001037983 */ /* 0x010f280000100800 */
[----:B---3--:R-:W3:Y:S01]  /*1b80*/  LDL.64 R20, [R1+0x40] ;  /* 0x0000400001147983 */ /* 0x008ee20000100a00 */
[----:B------:R-:W-:-:S02]  /*1b90*/  LEA R16, P0, R0, R2, 0x1 ;  /* 0x0000000200107211 */ /* 0x000fc400078008ff */
[----:B------:R-:W-:Y:S02]  /*1ba0*/  ISETP.NE.AND P1, PT, R8, RZ, PT ;  /* 0x000000ff0800720c */ /* 0x000fe40003f25270 */
[----:B-----5:R-:W-:Y:S02]  /*1bb0*/  LEA.HI.X R17, R0, R6, R12, 0x1, P0 ;  /* 0x0000000600117211 */ /* 0x020fe400000f0c0c */
[----:B------:R-:W-:-:S04]  /*1bc0*/  LEA R14, P0, R4, R2, 0x1 ;  /* 0x00000002040e7211 */ /* 0x000fc800078008ff */
[----:B--2---:R-:W-:Y:S02]  /*1bd0*/  LEA.HI.X R15, R4, R6, R9, 0x1, P0 ;  /* 0x00000006040f7211 */ /* 0x004fe400000f0c09 */
[----:B------:R-:W-:-:S04]  /*1be0*/  LEA R12, P0, R5, R2, 0x1 ;  /* 0x00000002050c7211 */ /* 0x000fc800078008ff */
[----:B----4-:R-:W-:Y:S01]  /*1bf0*/  LEA.HI.X R13, R5, R6, R3, 0x1, P0 ;  /* 0x00000006050d7211 */ /* 0x010fe200000f0c03 */
[----:B------:R-:W-:-:S04]  /*1c00*/  IMAD.MOV.U32 R3, RZ, RZ, R6 ;  /* 0x000000ffff037224 */ /* 0x000fc800078e0006 */
[----:B---3--:R-:W-:-:S05]  /*1c10*/  IMAD.WIDE R2, R20, 0x2, R2 ;  /* 0x0000000214027825 */ /* 0x008fca00078e0202 */
[----:B------:R-:W-:Y:S01]  /*1c20*/  @!PT LDS RZ, [RZ] ;  /* 0x00000000fffff984 */ /* 0x000fe20000000800 */
[----:B------:R-:W-:Y:S01]  /*1c30*/  @!PT LDS RZ, [RZ] ;  /* 0x00000000fffff984 */ /* 0x000fe20000000800 */
[----:B------:R-:W-:Y:S01]  /*1c40*/  @!PT LDS RZ, [RZ] ;  /* 0x00000000fffff984 */ /* 0x000fe20000000800 */
[----:B------:R2:W-:Y:S04]  /*1c50*/  LDGSTS.E.BYPASS.LTC128B.128 [R251+0x18100], [R2.64], !P1 ;  /* 0x1810000002fb7fae */ /* 0x0005e8000c901d46 */
[----:B------:R2:W-:Y:S04]  /*1c60*/  LDGSTS.E.BYPASS.LTC128B.128 [R251+0x1c100], [R16.64], !P4 ;  /* 0x1c10000010fb7fae */ /* 0x0005e8000e101d46 */
[----:B------:R2:W-:Y:S04]  /*1c70*/  LDGSTS.E.BYPASS.LTC128B.128 [R251+0x20100], [R14.64], !P3 ;  /* 0x201000000efb7fae */ /* 0x0005e8000d901d46 */
[----:B------:R2:W-:Y:S02]  /*1c80*/  LDGSTS.E.BYPASS.LTC128B.128 [R251+0x24100], [R12.64], !P2 ;  /* 0x241000000cfb7fae */ /* 0x0005e4000d101d46 */
.L_x_2155:
[----:B------:R-:W-:Y:S05]  /*1c90*/  BSYNC B0 ;  /* 0x0000000000007941 */ /* 0x000fea0003800000 */
.L_x_2154:
[----:B------:R-:W-:Y:S05]  /*1ca0*/  BRA.DIV ~URZ, `(.L_x_2156) ;  /* 0x000138e27f007947 */ /* 0x000fea000b800000 */
[----:B---3--:R3:W1:Y:S04]  /*1cb0*/  SHFL.IDX PT, R6, R10, 0x1, 0x181f ;  /* 0x00381f000a067f89 */ /* 0x00866800000e0000 */
[----:B--2-4-:R3:W2:Y:S02]  /*1cc0*/  SHFL.IDX PT, R2, R11, 0x1, 0x181f ;  /* 0x00381f000b027f89 */ /* 0x0146a400000e0000 */
.L_x_2186:
[----:B------:R-:W-:Y:S01]  /*1cd0*/  IADD3 R3, R7, 0x20, RZ ;  /* 0x0000002007037810 */ /* 0x000fe20007ffe0ff */
[----:B------:R-:W-:Y:S03]  /*1ce0*/  BSSY B0, `(.L_x_2157) ;  /* 0x0000017000007945 */ /* 0x000fe60003800000 */
[----:B------:R-:W-:-:S13]  /*1cf0*/  ISETP.GE.AND P0, PT, R3, R18, PT ;  /* 0x000000120300720c */ /* 0x000fda0003f06270 */
[----:B------:R-:W-:Y:S05]  /*1d00*/  @P0 BRA `(.L_x_2158) ;  /* 0x0000014000000947 */ /* 0x000fea0003800000 */
[----:B------:R-:W4:Y:S04]  /*1d10*/  LDL R13, [R1+0x68] ;  /* 0x00006800010d7983 */ /* 0x000f280000100800 */
[----:B------:R-:W5:Y:S04]  /*1d20*/  LDL R12, [R1+0x64] ;  /* 0x00006400010c7983 */ /* 0x000f680000100800 */
[----:B---3--:R-:W3:Y:S04]  /*1d30*/  LDL.64 R20, [R1+0x40] ;  /* 0x0000400001147983 */ /* 0x008ee80000100a00 */
[----:B--2---:R-:W2:Y:S01]  /*1d40*/  LDL R9, [R1+0x60] ;  /* 0x0000600001097983 */ /* 0x004ea20000100800 */
[----:B------:R-:W-:-:S02]  /*1d50*/  LEA R16, P0, R0, R2, 0x1 ;  /* 0x0000000200107211 */ /* 0x000fc400078008ff */
[----:B------:R-:W-:Y:S01]  /*1d60*/  ISETP.NE.AND P1, PT, R8, RZ, PT ;  /* 0x000000ff0800720c */ /* 0x000fe20003f25270 */
[----:B-1----:R-:W-:Y:S01]  /*1d70*/  IMAD.MOV.U32 R3, RZ, RZ, R6 ;  /* 0x000000ffff037224 */ /* 0x002fe200078e0006 */
[----:B----4-:R-:W-:Y:S02]  /*1d80*/  LEA.HI.X R17, R0, R6, R13, 0x1, P0 ;  /* 0x0000000600117211 */ /* 0x010fe400000f0c0d */
[----:B------:R-:W-:-:S04]  /*1d90*/  LEA R14, P0, R4, R2, 0x1 ;  /* 0x00000002040e7211 */ /* 0x000fc800078008ff */
[----:B-----5:R-:W-:Y:S02]  /*1da0*/  LEA.HI.X R15, R4, R6, R12, 0x1, P0 ;  /* 0x00000006040f7211 */ /* 0x020fe400000f0c0c */
[----:B------:R-:W-:Y:S01]  /*1db0*/  LEA R12, P0, R5, R2, 0x1 ;  /* 0x00000002050c7211 */ /* 0x000fe200078008ff */
[----:B---3--:R-:W-:-:S03]  /*1dc0*/  IMAD.WIDE R2, R20, 0x2, R2 ;  /* 0x0000000214027825 */ /* 0x008fc600078e0202 */
[----:B--2---:R-:W-:Y:S02]  /*1dd0*/  LEA.HI.X R13, R5, R6, R9, 0x1, P0 ;  /* 0x00000006050d7211 */ /* 0x004fe400000f0c09 */
[----:B------:R-:W-:Y:S01]  /*1de0*/  @!PT LDS RZ, [RZ] ;  /* 0x00000000fffff984 */ /* 0x000fe20000000800 */
[----:B------:R-:W-:Y:S01]  /*1df0*/  @!PT LDS RZ, [RZ] ;  /* 0x00000000fffff984 */ /* 0x000fe20000000800 */
[----:B------:R-:W-:Y:S01]  /*1e00*/  @!PT LDS RZ, [RZ] ;  /* 0x00000000fffff984 */ /* 0x000fe20000000800 */
[----:B------:R1:W-:Y:S04]  /*1e10*/  LDGSTS.E.BYPASS.LTC128B.128 [R251+0x19100], [R2.64], !P1 ;  /* 0x1910000002fb7fae */ /* 0x0003e8000c901d46 */
[----:B------:R1:W-:Y:S04]  /*1e20*/  LDGSTS.E.BYPASS.LTC128B.128 [R251+0x1d100], [R16.64], !P4 ;  /* 0x1d10000010fb7fae */ /* 0x0003e8000e101d46 */
[----:B------:R1:W-:Y:S04]  /*1e30*/  LDGSTS.E.BYPASS.LTC128B.128 [R251+0x21100], [R14.64], !P3 ;  /* 0x211000000efb7fae */ /* 0x0003e8000d901d46 */
[----:B------:R1:W-:Y:S02]  /*1e40*/  LDGSTS.E.BYPASS.LTC128B.128 [R251+0x25100], [R12.64], !P2 ;  /* 0x251000000cfb7fae */ /* 0x0003e4000d101d46 */
.L_x_2158:
[----:B------:R-:W-:Y:S05]  /*1e50*/  BSYNC B0 ;  /* 0x0000000000007941 */ /* 0x000fea0003800000 */
.L_x_2157:
[----:B------:R-:W-:Y:S05]  /*1e60*/  BRA.DIV ~URZ, `(.L_x_2159) ;  /* 0x000137f27f007947 */ /* 0x000fea000b800000 */
[----:B-1----:R1:W4:Y:S02]  /*1e70*/  SHFL.IDX PT, R6, R10, 0x2, 0x181f ;  /* 0x00581f000a067f89 */ /* 0x00232400000e0000 */
.L_x_2187:
[----:B------:R-:W-:Y:S05]  /*1e80*/  BRA.DIV ~URZ, `(.L_x_2160) ;  /* 0x000138427f007947 */ /* 0x000fea000b800000 */
[----:B--2---:R2:W1:Y:S02]  /*1e90*/  SHFL.IDX PT, R2, R11, 0x2, 0x181f ;  /* 0x00581f000b027f89 */ /* 0x00446400000e0000 */
.L_x_2188:
[----:B------:R-:W-:Y:S01]  /*1ea0*/  IADD3 R3, R7, 0x40, RZ ;  /* 0x0000004007037810 */ /* 0x000fe20007ffe0ff */
[----:B------:R-:W-:Y:S03]  /*1eb0*/  BSSY B0, `(.L_x_2161) ;  /* 0x0000017000007945 */ /* 0x000fe60003800000 */
[----:B------:R-:W-:-:S13]  /*1ec0*/  ISETP.GE.AND P0, PT, R3, R18, PT ;  /* 0x000000120300720c */ /* 0x000fda0003f06270 */
[----:B------:R-:W-:Y:S05]  /*1ed0*/  @P0 BRA `(.L_x_2162) ;  /* 0x0000014000000947 */ /* 0x000fea0003800000 */
[----:B------:R-:W5:Y:S04]  /*1ee0*/  LDL R13, [R1+0x68] ;  /* 0x00006800010d7983 */ /* 0x000f680000100800 */
[----:B--2---:R-:W2:Y:S04]  /*1ef0*/  LDL R12, [R1+0x64] ;  /* 0x00006400010c7983 */ /* 0x004ea80000100800 */
[----:B---3--:R-:W3:Y:S04]  /*1f00*/  LDL.64 R20, [R1+0x40] ;  /* 0x0000400001147983 */ /* 0x008ee80000100a00 */
[----:B----4-:R-:W4:Y:S01]  /*1f10*/  LDL R9, [R1+0x60] ;  /* 0x0000600001097983 */ /* 0x010f220000100800 */
[----:B-1----:R-:W-:-:S02]  /*1f20*/  LEA R16, P0, R0, R2, 0x1 ;  /* 0x0000000200107211 */ /* 0x002fc400078008ff */
[----:B------:R-:W-:Y:S01]  /*1f30*/  ISETP.NE.AND P1, PT, R8, RZ, PT ;  /* 0x000000ff0800720c */ /* 0x000fe20003f25270 */
[----:B------:R-:W-:Y:S01]  /*1f40*/  IMAD.MOV.U32 R3, RZ, RZ, R6 ;  /* 0x000000ffff037224 */ /* 0x000fe200078e0006 */
[----:B-----5:R-:W-:Y:S02]  /*1f50*/  LEA.HI.X R17, R0, R6, R13, 0x1, P0 ;  /* 0x0000000600117211 */ /* 0x020fe400000f0c0d */
[----:B------:R-:W-:-:S04]  /*1f60*/  LEA R14, P0, R4, R2, 0x1 ;  /* 0x00000002040e7211 */ /* 0x000fc800078008ff */
[----:B--2---:R-:W-:Y:S02]  /*1f70*/  LEA.HI.X R15, R4, R6, R12, 0x1, P0 ;  /* 0x00000006040f7211 */ /* 0x004fe400000f0c0c */
[----:B------:R-:W-:Y:S01]  /*1f80*/  LEA R12, P0, R5, R2, 0x1 ;  /* 0x00000002050c7211 */ /* 0x000fe200078008ff */
[----:B---3--:R-:W-:-:S03]  /*1f90*/  IMAD.WIDE R2, R20, 0x2, R2 ;  /* 0x0000000214027825 */ /* 0x008fc600078e0202 */
[----:B----4-:R-:W-:Y:S02]  /*1fa0*/  LEA.HI.X R13, R5, R6, R9, 0x1, P0 ;  /* 0x00000006050d7211 */ /* 0x010fe400000f0c09 */
[----:B------:R-:W-:Y:S01]  /*1fb0*/  @!PT LDS RZ, [RZ] ;  /* 0x00000000fffff984 */ /* 0x000fe20000000800 */
[----:B------:R-:W-:Y:S01]  /*1fc0*/  @!PT LDS RZ, [RZ] ;  /* 0x00000000fffff984 */ /* 0x000fe20000000800 */
[----:B------:R-:W-:Y:S01]  /*1fd0*/  @!PT LDS RZ, [RZ] ;  /* 0x00000000fffff984 */ /* 0x000fe20000000800 */
[----:B------:R1:W-:Y:S04]  /*1fe0*/  LDGSTS.E.BYPASS.LTC128B.128 [R251+0x1a100], [R2.64], !P1 ;  /* 0x1a10000002fb7fae */ /* 0x0003e8000c901d46 */
[----:B------:R1:W-:Y:S04]  /*1ff0*/  LDGSTS.E.BYPASS.LTC128B.128 [R251+0x1e100], [R16.64], !P4 ;  /* 0x1e10000010fb7fae */ /* 0x0003e8000e101d46 */
[----:B------:R1:W-:Y:S04]  /*2000*/  LDGSTS.E.BYPASS.LTC128B.128 [R251+0x22100], [R14.64], !P3 ;  /* 0x221000000efb7fae */ /* 0x0003e8000d901d46 */
[----:B------:R1:W-:Y:S02]  /*2010*/  LDGSTS.E.BYPASS.LTC128B.128 [R251+0x26100], [R12.64], !P2 ;  /* 0x261000000cfb7fae */ /* 0x0003e4000d101d46 */
.L_x_2162:
[----:B------:R-:W-:Y:S05]  /*2020*/  BSYNC B0 ;  /* 0x0000000000007941 */ /* 0x000fea0003800000 */
.L_x_2161:
[----:B------:R-:W-:Y:S05]  /*2030*/  BRA.DIV ~URZ, `(.L_x_2163) ;  /* 0x000137027f007947 */ /* 0x000fea000b800000 */
[----:B----4-:R4:W2:Y:S04]  /*2040*/  SHFL.IDX PT, R6, R10, 0x3, 0x181f ;  /* 0x00781f000a067f89 */ /* 0x0108a800000e0000 */
[----:B-1----:R4:W1:Y:S02]  /*2050*/  SHFL.IDX PT, R2, R11, 0x3, 0x181f ;  /* 0x00781f000b027f89 */ /* 0x00286400000e0000 */
.L_x_2189:
[----:B---34-:R-:W3:Y:S04]  /*2060*/  LDL R10, [R1+0x68] ;  /* 0x00006800010a7983 */ /* 0x018ee80000100800 */
[----:B------:R-:W4:Y:S04]  /*2070*/  LDL R9, [R1+0x64] ;  /* 0x0000640001097983 */ /* 0x000f280000100800 */
[----:B------:R-:W5:Y:S04]  /*2080*/  LDL R3, [R1+0x60] ;  /* 0x0000600001037983 */ /* 0x000f680000100800 */
[----:B--2---:R-:W2:Y:S01]  /*2090*/  LDL.64 R154, [R1+0x40] ;  /* 0x00004000019a7983 */ /* 0x004ea20000100a00 */
[----:B------:R-:W-:-:S04]  /*20a0*/  IADD3 R7, R7, 0x60, RZ ;  /* 0x0000006007077810 */ /* 0x000fc80007ffe0ff */
[----:B------:R-:W-:-:S13]  /*20b0*/  ISETP.GE.AND P0, PT, R7, R18, PT ;  /* 0x000000120700720c */ /* 0x000fda0003f06270 */
[----:B-1----:R-:W-:-:S04]  /*20c0*/  @!P0 LEA R12, P1, R0, R2, 0x1 ;  /* 0x00000002000c8211 */ /* 0x002fc800078208ff */
[----:B---3--:R-:W-:Y:S02]  /*20d0*/  @!P0 LEA.HI.X R13, R0, R6, R10, 0x1, P1 ;  /* 0x00000006000d8211 */ /* 0x008fe400008f0c0a */
[----:B------:R-:W-:-:S04]  /*20e0*/  @!P0 LEA R10, P1, R4, R2, 0x1 ;  /* 0x00000002040a8211 */ /* 0x000fc800078208ff */
[----:B----4-:R-:W-:Y:S02]  /*20f0*/  @!P0 LEA.HI.X R11, R4, R6, R9, 0x1, P1 ;  /* 0x00000006040b8211 */ /* 0x010fe400008f0c09 */
[----:B------:R-:W-:-:S04]  /*2100*/  @!P0 LEA R4, P1, R5, R2, 0x1 ;  /* 0x0000000205048211 */ /* 0x000fc800078208ff */
[----:B-----5:R-:W-:Y:S01]  /*2110*/  @!P0 LEA.HI.X R5, R5, R6, R3, 0x1, P1 ;  /* 0x0000000605058211 */ /* 0x020fe200008f0c03 */
[----:B------:R-:W-:Y:S01]  /*2120*/  @!P0 IMAD.MOV.U32 R3, RZ, RZ, R6 ;  /* 0x000000ffff038224 */ /* 0x000fe200078e0006 */
[----:B------:R-:W-:-:S03]  /*2130*/  ISETP.NE.AND P1, PT, R8, RZ, PT ;  /* 0x000000ff0800720c */ /* 0x000fc60003f25270 */
[----:B--2---:R-:W-:-:S10]  /*2140*/  @!P0 IMAD.WIDE R2, R154, 0x2, R2 ;  /* 0x000000029a028825 */ /* 0x004fd400078e0202 */
[----:B------:R-:W-:Y:S01]  /*2150*/  @!PT LDS RZ, [RZ] ;  /* 0x00000000fffff984 */ /* 0x000fe20000000800 */
[----:B------:R-:W-:Y:S01]  /*2160*/  @!PT LDS RZ, [RZ] ;  /* 0x00000000fffff984 */ /* 0x000fe20000000800 */
[----:B------:R-:W-:Y:S01]  /*2170*/  @!PT LDS RZ, [RZ] ;  /* 0x00000000fffff984 */ /* 0x000fe20000000800 */
[----:B------:R1:W-:Y:S04]  /*2180*/  @!P0 LDGSTS.E.BYPASS.LTC128B.128 [R251+0x1b100], [R2.64], !P1 ;  /* 0x1b10000002fb8fae */ /* 0x0003e8000c901d46 */
[----:B------:R1:W-:Y:S04]  /*2190*/  @!P0 LDGSTS.E.BYPASS.LTC128B.128 [R251+0x1f100], [R12.64], !P4 ;  /* 0x1f1000000cfb8fae */ /* 0x0003e8000e101d46 */
[----:B------:R1:W-:Y:S04]  /*21a0*/  @!P0 LDGSTS.E.BYPASS.LTC128B.128 [R251+0x23100], [R10.64], !P3 ;  /* 0x231000000afb8fae */ /* 0x0003e8000d901d46 */
[----:B------:R1:W-:Y:S04]  /*21b0*/  @!P0 LDGSTS.E.BYPASS.LTC128B.128 [R251+0x27100], [R4.64], !P2 ;  /* 0x2710000004fb8fae */ /* 0x0003e8000d101d46 */
[----:B------:R-:W0:Y:S01]  /*21c0*/  LDGDEPBAR ;  /* 0x00000000000079af */ /* 0x000e220000000000 */
[----:B------:R-:W-:Y:S02]  /*21d0*/  WARPSYNC 0xffffffff ;  /* 0xffffffff00007948 */ /* 0x000fe40003800000 */
[----:B------:R-:W2:Y:S04]  /*21e0*/  LDL R156, [R1+0x38] ;  /* 0x00003800019c7983 */ /* 0x000ea80000100800 */
[----:B------:R-:W3:Y:S04]  /*21f0*/  LDL.64 R20, [R1+0x20] ;  /* 0x0000200001147983 */ /* 0x000ee80000100a00 */
[----:B------:R-:W4:Y:S04]  /*2200*/  LDL R9, [R1+0x30] ;  /* 0x0000300001097983 */ /* 0x000f280000100800 */
[----:B------:R-:W5:Y:S04]  /*2210*/  LDL R157, [R1+0xc] ;  /* 0x00000c00019d7983 */ /* 0x000f680000100800 */
[----:B------:R-:W5:Y:S04]  /*2220*/  LDL R16, [R1+0x34] ;  /* 0x0000340001107983 */ /* 0x000f680000100800 */
[----:B------:R-:W5:Y:S04]  /*2230*/  LDL.64 R14, [R1+0x28] ;  /* 0x00002800010e7983 */ /* 0x000f680000100a00 */
[----:B------:R-:W1:Y:S01]  /*2240*/  S2R R19, SR_TID.X ;  /* 0x0000000000137919 */ /* 0x000e620000002100 */
[----:B------:R-:W-:-:S02]  /*2250*/  MOV R149, 0xffffffa0 ;  /* 0xffffffa000957802 */ /* 0x000fc40000000f00 */
[----:B------:R-:W-:Y:S01]  /*2260*/  SHF.R.S32.HI R6, RZ, 0x1f, R148 ;  /* 0x0000001fff067819 */ /* 0x000fe20000011494 */
[----:B-1----:R-:W-:-:S04]  /*2270*/  IMAD.WIDE.U32 R4, R148, c[0x0][0x1e0], RZ ;  /* 0x0000780094047a25 */ /* 0x002fc800078e00ff */
[----:B------:R-:W-:Y:S01]  /*2280*/  IMAD R2, R6, c[0x0][0x1e0], RZ ;  /* 0x0000780006027a24 */ /* 0x000fe200078e02ff */
[----:B------:R-:W-:-:S04]  /*2290*/  SHF.R.S32.HI R17, RZ, 0x1f, R19 ;  /* 0x0000001fff117819 */ /* 0x000fc80000011413 */
[----:B------:R-:W-:-:S04]  /*22a0*/  LEA.HI R17, R17, R19, RZ, 0x3 ;  /* 0x0000001311117211 */ /* 0x000fc800078f18ff */
[----:B------:R-:W-:Y:S01]  /*22b0*/  SHF.R.S32.HI R17, RZ, 0x3, R17 ;  /* 0x00000003ff117819 */ /* 0x000fe20000011411 */
[----:B------:R-:W-:-:S05]  /*22c0*/  IMAD R2, R148, c[0x0][0x1e4], R2 ;  /* 0x0000790094027a24 */ /* 0x000fca00078e0202 */
[----:B------:R-:W-:-:S05]  /*22d0*/  IADD3 R2, R5, R2, RZ ;  /* 0x0000000205027210 */ /* 0x000fca0007ffe0ff */
[----:B------:R-:W-:Y:S01]  /*22e0*/  IMAD R3, R2, 0x60, RZ ;  /* 0x0000006002037824 */ /* 0x000fe200078e02ff */
[----:B------:R-:W-:Y:S01]  /*22f0*/  MOV R152, c[0x0][0x1e0] ;  /* 0x0000780000987a02 */ /* 0x000fe20000000f00 */
[----:B------:R-:W-:Y:S02]  /*2300*/  IMAD.MOV.U32 R153, RZ, RZ, c[0x0][0x1e4] ;  /* 0x00007900ff997624 */ /* 0x000fe400078e00ff */
[----:B------:R-:W-:-:S04]  /*2310*/  IMAD R6, R6, c[0x0][0x208], RZ ;  /* 0x0000820006067a24 */ /* 0x000fc800078e02ff */
[----:B------:R-:W-:Y:S01]  /*2320*/  IMAD R10, R148, c[0x0][0x20c], R6 ;  /* 0x00008300940a7a24 */ /* 0x000fe200078e0206 */
[----:B------:R-:W-:Y:S01]  /*2330*/  MOV R30, c[0x0][0x208] ;  /* 0x00008200001e7a02 */ /* 0x000fe20000000f00 */
[----:B------:R-:W-:-:S05]  /*2340*/  IMAD.MOV.U32 R29, RZ, RZ, 0x6 ;  /* 0x00000006ff1d7424 */ /* 0x000fca00078e00ff */
[C---:B------:R-:W-:Y:S02]  /*2350*/  SHF.L.U64.HI R29, R30.reuse, R29, c[0x0][0x20c] ;  /* 0x000083001e1d7619 */ /* 0x040fe4000001021d */
[----:B------:R-:W-:Y:S02]  /*2360*/  SHF.L.U32 R30, R30, 0x6, RZ ;  /* 0x000000061e1e7819 */ /* 0x000fe400000006ff */
[----:B------:R-:W-:Y:S01]  /*2370*/  LOP3.LUT P2, RZ, R28, 0x8, RZ, 0xc0, !PT ;  /* 0x000000081cff7812 */ /* 0x000fe2000784c0ff */
[----:B------:R-:W-:Y:S01]  /*2380*/  BAR.SYNC.DEFER_BLOCKING 0x0 ;  /* 0x0000000000007b1d */ /* 0x000fe20000010000 */
[----:B--2---:R-:W-:-:S05]  /*2390*/  IMAD R149, R156, R149, 0x60 ;  /* 0x000000609c957424 */ /* 0x004fca00078e0295 */
[----:B------:R-:W-:-:S04]  /*23a0*/  IADD3 R0, R149, c[0x0][0x1d0], -R17 ;  /* 0x0000740095007a10 */ /* 0x000fc80007ffe811 */
[----:B------:R-:W-:Y:S01]  /*23b0*/  ISETP.GE.AND P0, PT, R0, 0x1, PT ;  /* 0x000000010000780c */ /* 0x000fe20003f06270 */
[----:B----4-:R-:W-:Y:S01]  /*23c0*/  IMAD.MOV.U32 R151, RZ, RZ, R9 ;  /* 0x000000ffff977224 */ /* 0x010fe200078e0009 */
[----:B---3--:R-:W-:-:S05]  /*23d0*/  MOV R150, R20 ;  /* 0x0000001400967202 */ /* 0x008fca0000000f00 */
[----:B------:R-:W-:Y:S01]  /*23e0*/  IMAD.WIDE.U32 R4, R4, 0x60, R150 ;  /* 0x0000006004047825 */ /* 0x000fe200078e0096 */
[----:B-----5:R-:W-:-:S04]  /*23f0*/  LOP3.LUT P3, RZ, R157, 0x2, RZ, 0xc0, !PT ;  /* 0x000000029dff7812 */ /* 0x020fc8000786c0ff */
[----:B------:R-:W-:Y:S02]  /*2400*/  IADD3 R5, R5, R3, RZ ;  /* 0x0000000305057210 */ /* 0x000fe40007ffe0ff */
[----:B------:R-:W-:Y:S02]  /*2410*/  @P0 LEA R2, P1, R4, c[0x0][0x1c8], 0x1 ;  /* 0x0000720004020a11 */ /* 0x000fe400078208ff */
[----:B------:R-:W-:Y:S02]  /*2420*/  @P0 ISETP.GE.AND P5, PT, R154, c[0x0][0x1d4], PT ;  /* 0x000075009a000a0c */ /* 0x000fe40003fa6270 */
[----:B------:R-:W-:Y:S02]  /*2430*/  LOP3.LUT P4, RZ, R157, 0x1, RZ, 0xc0, !PT ;  /* 0x000000019dff7812 */ /* 0x000fe4000788c0ff */
[----:B------:R-:W-:Y:S02]  /*2440*/  @P0 LEA.HI.X R3, R4, c[0x0][0x1cc], R5, 0x1, P1 ;  /* 0x0000730004030a11 */ /* 0x000fe400008f0c05 */
[----:B------:R-:W-:-:S07]  /*2450*/  ISETP.GE.AND P1, PT, R0, 0x21, PT ;  /* 0x000000210000780c */ /* 0x000fce0003f26270 */
[----:B------:R-:W-:Y:S01]  /*2460*/  @!PT LDS RZ, [RZ] ;  /* 0x00000000fffff984 */ /* 0x000fe20000000800 */
[----:B------:R-:W-:Y:S01]  /*2470*/  @!PT LDS RZ, [RZ] ;  /* 0x00000000fffff984 */ /* 0x000fe20000000800 */
[----:B------:R-:W-:Y:S01]  /*2480*/  @!PT LDS RZ, [RZ] ;  /* 0x00000000fffff984 */ /* 0x000fe20000000800 */
[----:B------:R1:W-:Y:S04]  /*2490*/  @P0 LDGSTS.E.BYPASS.LTC128B.128 [R251+0xc100], [R2.64], !P5 ;  /* 0x0c10000002fb0fae */ /* 0x0003e8000e901d46 */
[----:B------:R1:W-:Y:S04]  /*24a0*/  @P0 LDGSTS.E.BYPASS.LTC128B.128 [R251+0xf100], [R2.64+0x80], !P3 ;  /* 0x0f10008002fb0fae */ /* 0x0003e8000d901d46 */
[----:B------:R1:W-:Y:S04]  /*24b0*/  @P0 LDGSTS.E.BYPASS.LTC128B.128 [R251+0x12100], [R2.64+0x100], !P4 ;  /* 0x1210010002fb0fae */ /* 0x0003e8000e101d46 */
[----:B------:R1:W-:Y:S01]  /*24c0*/  @P0 LDGSTS.E.BYPASS.LTC128B.128 [R251+0x15100], [R2.64+0x180], !P6 ;  /* 0x1510018002fb0fae */ /* 0x0003e2000f101d46 */
[----:B------:R-:W-:Y:S01]  /*24d0*/  @P1 ISETP.GE.AND P5, PT, R154, c[0x0][0x1d4], PT ;  /* 0x000075009a001a0c */ /* 0x000fe20003fa6270 */
[----:B------:R-:W-:Y:S01]  /*24e0*/  IMAD.WIDE.U32 R8, R148, c[0x0][0x208], RZ ;  /* 0x0000820094087a25 */ /* 0x000fe200078e00ff */
[----:B------:R-:W-:-:S03]  /*24f0*/  MOV R6, R14 ;  /* 0x0000000e00067202 */ /* 0x000fc60000000f00 */
[----:B------:R-:W-:Y:S02]  /*2500*/  IMAD.IADD R9, R9, 0x1, R10 ;  /* 0x0000000109097824 */ /* 0x000fe400078e020a */
[C---:B------:R-:W-:Y:S01]  /*2510*/  IMAD.WIDE.U32 R10, R152.reuse, 0x40, RZ ;  /* 0x00000040980a7825 */ /* 0x040fe200078e00ff */
[----:B-1----:R-:W-:-:S04]  /*2520*/  @P1 LEA R3, P0, R152, R4, 0x5 ;  /* 0x0000000498031211 */ /* 0x002fc800078028ff */
[----:B------:R-:W-:Y:S02]  /*2530*/  @P1 LEA.HI.X R7, R152, R5, R153, 0x5, P0 ;  /* 0x0000000598071211 */ /* 0x000fe400000f2c99 */
[----:B------:R-:W-:-:S04]  /*2540*/  @P1 LEA R2, P0, R3, c[0x0][0x1c8], 0x1 ;  /* 0x0000720003021a11 */ /* 0x000fc800078008ff */
[----:B------:R-:W-:Y:S02]  /*2550*/  @P1 LEA.HI.X R3, R3, c[0x0][0x1cc], R7, 0x1, P0 ;  /* 0x0000730003031a11 */ /* 0x000fe400000f0c07 */
[----:B------:R-:W-:Y:S02]  /*2560*/  ISETP.GE.AND P0, PT, R0, 0x41, PT ;  /* 0x000000410000780c */ /* 0x000fe40003f06270 */
[----:B------:R-:W-:Y:S01]  /*2570*/  MOV R7, R16 ;  /* 0x0000001000077202 */ /* 0x000fe20000000f00 */
[----:B------:R1:W-:Y:S04]  /*2580*/  @P1 LDGSTS.E.BYPASS.LTC128B.128 [R251+0xd100], [R2.64], !P5 ;  /* 0x0d10000002fb1fae */ /* 0x0003e8000e901d46 */
[----:B------:R1:W-:Y:S01]  /*2590*/  @P1 LDGSTS.E.BYPASS.LTC128B.128 [R251+0x10100], [R2.64+0x80], !P3 ;  /* 0x1010008002fb1fae */ /* 0x0003e2000d901d46 */
[----:B------:R-:W-:-:S03]  /*25a0*/  IMAD.WIDE.U32 R6, R8, 0x60, R6 ;  /* 0x0000006008067825 */ /* 0x000fc600078e0006 */
[----:B------:R1:W-:Y:S04]  /*25b0*/  @P1 LDGSTS.E.BYPASS.LTC128B.128 [R251+0x13100], [R2.64+0x100], !P4 ;  /* 0x1310010002fb1fae */ /* 0x0003e8000e101d46 */
[----:B------:R1:W-:Y:S01]  /*25c0*/  @P1 LDGSTS.E.BYPASS.LTC128B.128 [R251+0x16100], [R2.64+0x180], !P6 ;  /* 0x1610018002fb1fae */ /* 0x0003e2000f101d46 */
[----:B------:R-:W-:Y:S02]  /*25d0*/  @P0 IADD3 R8, P1, R4, R10, RZ ;  /* 0x0000000a04080210 */ /* 0x000fe40007f3e0ff */
[----:B------:R-:W-:Y:S02]  /*25e0*/  @P0 ISETP.GE.AND P5, PT, R154, c[0x0][0x1d4], PT ;  /* 0x000075009a000a0c */ /* 0x000fe40003fa6270 */
[----:B-1----:R-:W-:Y:S01]  /*25f0*/  SHF.L.U32 R2, R153, 0x6, RZ ;  /* 0x0000000699027819 */ /* 0x002fe200000006ff */
[----:B------:R-:W-:-:S03]  /*2600*/  IMAD R3, R9, 0x60, RZ ;  /* 0x0000006009037824 */ /* 0x000fc600078e02ff */
[----:B------:R-:W-:Y:S02]  /*2610*/  @P0 IADD3.X R5, R5, R11, R2, P1, !PT ;  /* 0x0000000b05050210 */ /* 0x000fe40000ffe402 */
[----:B------:R-:W-:Y:S02]  /*2620*/  LEA R2, P1, R6, c[0x0][0x1f8], 0x1 ;  /* 0x00007e0006027a11 */ /* 0x000fe400078208ff */
[----:B------:R-:W-:-:S04]  /*2630*/  IADD3 R3, R7, R3, RZ ;  /* 0x0000000307037210 */ /* 0x000fc80007ffe0ff */
[----:B------:R-:W-:Y:S02]  /*2640*/  LEA.HI.X R3, R6, c[0x0][0x1fc], R3, 0x1, P1 ;  /* 0x00007f0006037a11 */ /* 0x000fe400008f0c03 */
[----:B------:R-:W-:-:S04]  /*2650*/  @P0 LEA R4, P1, R8, c[0x0][0x1c8], 0x1 ;  /* 0x0000720008040a11 */ /* 0x000fc800078208ff */
[----:B------:R-:W-:-:S05]  /*2660*/  @P0 LEA.HI.X R5, R8, c[0x0][0x1cc], R5, 0x1, P1 ;  /* 0x0000730008050a11 */ /* 0x000fca00008f0c05 */
[----:B------:R1:W-:Y:S04]  /*2670*/  @P0 LDGSTS.E.BYPASS.LTC128B.128 [R251+0xe100], [R4.64], !P5 ;  /* 0x0e10000004fb0fae */ /* 0x0003e8000e901d46 */
[----:B------:R1:W-:Y:S04]  /*2680*/  @P0 LDGSTS.E.BYPASS.LTC128B.128 [R251+0x11100], [R4.64+0x80], !P3 ;  /* 0x1110008004fb0fae */ /* 0x0003e8000d901d46 */
[----:B------:R1:W-:Y:S04]  /*2690*/  @P0 LDGSTS.E.BYPASS.LTC128B.128 [R251+0x14100], [R4.64+0x100], !P4 ;  /* 0x1410010004fb0fae */ /* 0x0003e8000e101d46 */
[----:B------:R1:W-:Y:S04]  /*26a0*/  @P0 LDGSTS.E.BYPASS.LTC128B.128 [R251+0x17100], [R4.64+0x180], !P6 ;  /* 0x1710018004fb0fae */ /* 0x0003e8000f101d46 */
[----:B------:R-:W0:Y:S01]  /*26b0*/  LDGDEPBAR ;  /* 0x00000000000079af */ /* 0x000e220000000000 */
[----:B------:R-:W-:-:S04]  /*26c0*/  IADD3 R18, P1, P0, R30, 0x80, R2 ;  /* 0x000000801e127810 */ /* 0x000fc8000783e002 */
[----:B------:R-:W-:Y:S02]  /*26d0*/  IADD3.X R19, R29, RZ, R3, P1, P0 ;  /* 0x000000ff1d137210 */ /* 0x000fe40000fe0403 */
[----:B------:R-:W-:-:S04]  /*26e0*/  IADD3 R16, P1, P0, R30, 0x100, R2 ;  /* 0x000001001e107810 */ /* 0x000fc8000783e002 */
[----:B------:R-:W-:Y:S02]  /*26f0*/  IADD3.X R17, R29, RZ, R3, P1, P0 ;  /* 0x000000ff1d117210 */ /* 0x000fe40000fe0403 */
[----:B------:R-:W-:Y:S01]  /*2700*/  IADD3 R10, P1, P0, R30, 0x180, R2 ;  /* 0x000001801e0a7810 */ /* 0x000fe2000783e002 */
[----:B------:R-:W-:-:S04]  /*2710*/  DEPBAR.LE SB0, 0x1 ;  /* 0x000080400000791a */ /* 0x000fc80000000000 */
[----:B------:R-:W-:-:S04]  /*2720*/  DEPBAR.LE SB0, 0x0 ;  /* 0x000080000000791a */ /* 0x000fc80000000000 */
[----:B------:R-:W-:Y:S01]  /*2730*/  BAR.SYNC.DEFER_BLOCKING 0x0 ;  /* 0x0000000000007b1d */ /* 0x000fe20000010000 */
[----:B-1----:R-:W-:Y:S02]  /*2740*/  LOP3.LUT R4, R28, 0x1, RZ, 0xc0, !PT ;  /* 0x000000011c047812 */ /* 0x002fe400078ec0ff */
[----:B------:R-:W-:Y:S02]  /*2750*/  IADD3.X R11, R29, RZ, R3, P1, P0 ;  /* 0x000000ff1d0b7210 */ /* 0x000fe40000fe0403 */
[----:B------:R-:W-:-:S04]  /*2760*/  ISETP.NE.U32.AND P1, PT, R4, 0x1, PT ;  /* 0x000000010400780c */ /* 0x000fc80003f25070 */
[----:B------:R-:W-:Y:S02]  /*2770*/  ISETP.LT.OR P0, PT, R0, 0x1, P1 ;  /* 0x000000010000780c */ /* 0x000fe40000f01670 */
[----:B------:R-:W-:Y:S01]  /*2780*/  LOP3.LUT P4, RZ, R28, 0x2, RZ, 0xc0, !PT ;  /* 0x000000021cff7812 */ /* 0x000fe2000788c0ff */
[----:B------:R-:W-:Y:S04]  /*2790*/  LDSM.16.M88.4 R4, [R223] ;  /* 0x00000000df04783b */ /* 0x000fe80000000200 */
[----:B------:R-:W1:Y:S04]  /*27a0*/  LDSM.16.M88.4 R24, [R216] ;  /* 0x00000000d818783b */ /* 0x000e680000000200 */
[----:B------:R-:W2:Y:S04]  /*27b0*/  LDSM.16.M88.4 R20, [R216+0x800] ;  /* 0x00080000d814783b */ /* 0x000ea80000000200 */
[----:B------:R-:W3:Y:S04]  /*27c0*/  LDSM.16.M88.4 R40, [R216+0x1000] ;  /* 0x00100000d828783b */ /* 0x000ee80000000200 */
[----:B------:R-:W4:Y:S04]  /*27d0*/  LDSM.16.M88.4 R44, [R216+0x1800] ;  /* 0x00180000d82c783b */ /* 0x000f280000000200 */
[----:B------:R-:W5:Y:S04]  /*27e0*/  LDSM.16.M88.4 R48, [R216+0x2000] ;  /* 0x00200000d830783b */ /* 0x000f680000000200 */
[----:B------:R-:W-:Y:S04]  /*27f0*/  LDSM.16.M88.4 R60, [R216+0x2800] ;  /* 0x00280000d83c783b */ /* 0x000fe80000000200 */
[----:B------:R-:W-:Y:S04]  /*2800*/  LDSM.16.M88.4 R12, [R224] ;  /* 0x00000000e00c783b */ /* 0x000fe80000000200 */
[----:B------:R-:W-:Y:S04]  /*2810*/  LDSM.16.M88.4 R52, [R227] ;  /* 0x00000000e334783b */ /* 0x000fe80000000200 */
[----:B------:R-:W1:Y:S04]  /*2820*/  LDSM.16.M88.4 R64, [R250] ;  /* 0x00000000fa40783b */ /* 0x000e680000000200 */
[----:B------:R-:W-:Y:S04]  /*2830*/  LDSM.16.M88.4 R76, [R249] ;  /* 0x00000000f94c783b */ /* 0x000fe80000000200 */
[----:B------:R-:W1:Y:S04]  /*2840*/  LDSM.16.M88.4 R92, [R248] ;  /* 0x00000000f85c783b */ /* 0x000e680000000200 */
[----:B------:R-:W-:Y:S04]  /*2850*/  LDSM.16.M88.4 R96, [R247] ;  /* 0x00000000f760783b */ /* 0x000fe80000000200 */
        /* <DEDUP_REMOVED lines=8> */
[----:B------:R-:W-:-:S13]  /*28e0*/  ISETP.LT.OR P0, PT, R0, 0x1, !P3 ;  /* 0x000000010000780c */ /* 0x000fda0005f01670 */
[----:B------:R1:W-:Y:S01]  /*28f0*/  LDGSTS.E.BYPASS.LTC128B.128 [R251+0x6100], [R2.64+0x100], !P0 ;  /* 0x0610010002fb7fae */ /* 0x0003e2000c101d46 */
[----:B------:R-:W-:-:S13]  /*2900*/  ISETP.LT.OR P0, PT, R0, 0x1, !P2 ;  /* 0x000000010000780c */ /* 0x000fda0005701670 */
[----:B------:R1:W-:Y:S01]  /*2910*/  LDGSTS.E.BYPASS.LTC128B.128 [R251+0x9100], [R2.64+0x180], !P0 ;  /* 0x0910018002fb7fae */ /* 0x0003e2000c101d46 */
[----:B------:R-:W-:-:S04]  /*2920*/  IADD3 R8, P0, R30, R2, RZ ;  /* 0x000000021e087210 */ /* 0x000fc80007f1e0ff */
[----:B------:R-:W-:Y:S02]  /*2930*/  IADD3.X R9, R29, R3, RZ, P0, !PT ;  /* 0x000000031d097210 */ /* 0x000fe400007fe4ff */
[----:B-1----:R-:W-:-:S04]  /*2940*/  IADD3 R2, P0, R8, R30, RZ ;  /* 0x0000001e08027210 */ /* 0x002fc80007f1e0ff */
[----:B------:R-:W-:Y:S02]  /*2950*/  IADD3.X R3, R9, R29, RZ, P0, !PT ;  /* 0x0000001d09037210 */ /* 0x000fe400007fe4ff */
[----:B------:R-:W-:-:S13]  /*2960*/  ISETP.LT.OR P0, PT, R0, 0x21, P1 ;  /* 0x000000210000780c */ /* 0x000fda0000f01670 */
[----:B------:R4:W-:Y:S01]  /*2970*/  LDGSTS.E.BYPASS.LTC128B.128 [R251+0x1100], [R8.64], !P0 ;  /* 0x0110000008fb7fae */ /* 0x0009e2000c101d46 */
[----:B------:R-:W-:-:S13]  /*2980*/  ISETP.LT.OR P0, PT, R0, 0x21, !P4 ;  /* 0x000000210000780c */ /* 0x000fda0006701670 */
[----:B------:R3:W-:Y:S01]  /*2990*/  LDGSTS.E.BYPASS.LTC128B.128 [R251+0x4100], [R18.64], !P0 ;  /* 0x0410000012fb7fae */ /* 0x0007e2000c101d46 */
[----:B------:R-:W-:-:S13]  /*29a0*/  ISETP.LT.OR P0, PT, R0, 0x21, !P3 ;  /* 0x000000210000780c */ /* 0x000fda0005f01670 */
[----:B------:R3:W-:Y:S01]  /*29b0*/  LDGSTS.E.BYPASS.LTC128B.128 [R251+0x7100], [R16.64], !P0 ;  /* 0x0710000010fb7fae */ /* 0x0007e2000c101d46 */
[----:B------:R-:W-:-:S13]  /*29c0*/  ISETP.LT.OR P0, PT, R0, 0x21, !P2 ;  /* 0x000000210000780c */ /* 0x000fda0005701670 */
[----:B------:R4:W-:Y:S01]  /*29d0*/  LDGSTS.E.BYPASS.LTC128B.128 [R251+0xa100], [R10.64], !P0 ;  /* 0x0a1000000afb7fae */ /* 0x0009e2000c101d46 */
[C---:B------:R-:W-:Y:S01]  /*29e0*/  ISETP.LT.OR P0, PT, R0.reuse, 0x41, P1 ;  /* 0x000000410000780c */ /* 0x040fe20000f01670 */
[C---:B------:R-:W-:Y:S08]  /*29f0*/  HMMA.16816.F32 R36, R4.reuse, R24, RZ ;  /* 0x000000180424723c */ /* 0x040ff000000018ff */
[----:B------:R-:W-:Y:S04]  /*2a00*/  HMMA.16816.F32 R32, R4, R26, RZ ;  /* 0x0000001a0420723c */ /* 0x000fe800000018ff */
[----:B------:R1:W-:Y:S01]  /*2a10*/  LDGSTS.E.BYPASS.LTC128B.128 [R251+0x2100], [R2.64], !P0 ;  /* 0x0210000002fb7fae */ /* 0x0003e2000c101d46 */
[----:B------:R-:W-:-:S03]  /*2a20*/  ISETP.LT.OR P0, PT, R0, 0x41, !P4 ;  /* 0x000000410000780c */ /* 0x000fc60006701670 */
[C---:B--2---:R-:W-:Y:S08]  /*2a30*/  HMMA.16816.F32 R28, R4.reuse, R20, RZ ;  /* 0x00000014041c723c */ /* 0x044ff000000018ff */
[C---:B------:R-:W-:Y:S08]  /*2a40*/  HMMA.16816.F32 R24, R4.reuse, R22, RZ ;  /* 0x000000160418723c */ /* 0x040ff000000018ff */
[C---:B---3--:R-:W-:Y:S01]  /*2a50*/  HMMA.16816.F32 R16, R4.reuse, R42, RZ ;  /* 0x0000002a0410723c */ /* 0x048fe200000018ff */
[----:B------:R1:W-:Y:S07]  /*2a60*/  LDGSTS.E.BYPASS.LTC128B.128 [R251+0x5100], [R2.64+0x80], !P0 ;  /* 0x0510008002fb7fae */ /* 0x0003ee000c101d46 */
[C---:B------:R-:W-:Y:S08]  /*2a70*/  HMMA.16816.F32 R20, R4.reuse, R40, RZ ;  /* 0x000000280414723c */ /* 0x040ff000000018ff */
[C---:B----4-:R-:W-:Y:S08]  /*2a80*/  HMMA.16816.F32 R8, R4.reuse, R44, RZ ;  /* 0x0000002c0408723c */ /* 0x050ff000000018ff */
[----:B------:R-:W-:Y:S01]  /*2a90*/  HMMA.16816.F32 R40, R4, R46, RZ ;  /* 0x0000002e0428723c */ /* 0x000fe200000018ff */
[----:B------:R-:W-:-:S02]  /*2aa0*/  ISETP.LT.OR P1, PT, R0, 0x41, !P3 ;  /* 0x000000410000780c */ /* 0x000fc40005f21670 */
[----:B------:R-:W-:-:S05]  /*2ab0*/  ISETP.LT.OR P0, PT, R0, 0x41, !P2 ;  /* 0x000000410000780c */ /* 0x000fca0005701670 */
[C---:B-----5:R-:W-:Y:S06]  /*2ac0*/  HMMA.16816.F32 R56, R4.reuse, R48, RZ ;  /* 0x000000300438723c */ /* 0x060fec00000018ff */
[----:B------:R1:W-:Y:S02]  /*2ad0*/  LDGSTS.E.BYPASS.LTC128B.128 [R251+0x8100], [R2.64+0x100], !P1 ;  /* 0x0810010002fb7fae */ /* 0x0003e4000c901d46 */
[----:B------:R-:W-:Y:S02]  /*2ae0*/  HMMA.16816.F32 R84, R4, R50, RZ ;  /* 0x000000320454723c */ /* 0x000fe400000018ff */
[----:B------:R1:W-:Y:S04]  /*2af0*/  LDGSTS.E.BYPASS.LTC128B.128 [R251+0xb100], [R2.64+0x180], !P0 ;  /* 0x0b10018002fb7fae */ /* 0x0003e8000c101d46 */
[----:B------:R-:W-:Y:S02]  /*2b00*/  LDSM.16.M88.4 R44, [R222] ;  /* 0x00000000de2c783b */ /* 0x000fe40000000200 */
[C---:B------:R-:W-:Y:S02]  /*2b10*/  HMMA.16816.F32 R68, R12.reuse, R64, R28 ;  /* 0x000000400c44723c */ /* 0x040fe4000000181c */
[----:B------:R-:W-:Y:S04]  /*2b20*/  LDSM.16.M88.4 R28, [R222+0x2000] ;  /* 0x00200000de1c783b */ /* 0x000fe80000000200 */
[----:B------:R-:W-:Y:S02]  /*2b30*/  LDSM.16.M88.4 R100, [R222+0x2800] ;  /* 0x00280000de64783b */ /* 0x000fe40000000200 */
[C---:B------:R-:W-:Y:S02]  /*2b40*/  HMMA.16816.F32 R64, R12.reuse, R66, R24 ;  /* 0x000000420c40723c */ /* 0x040fe40000001818 */
[----:B------:R-:W-:Y:S04]  /*2b50*/  LDSM.16.M88.4 R108, [R219+0x1000] ;  /* 0x00100000db6c783b */ /* 0x000fe80000000200 */
[----:B------:R-:W-:Y:S02]  /*2b60*/  LDSM.16.M88.4 R116, [R219+0x1800] ;  /* 0x00180000db74783b */ /* 0x000fe40000000200 */
[C---:B------:R-:W-:Y:S02]  /*2b70*/  HMMA.16816.F32 R48, R12.reuse, R92, R8 ;  /* 0x0000005c0c30723c */ /* 0x040fe40000001808 */
[----:B------:R-:W2:Y:S04]  /*2b80*/  LDSM.16.M88.4 R8, [R226] ;  /* 0x00000000e208783b */ /* 0x000ea80000000200 */
[----:B------:R-:W-:Y:S02]  /*2b90*/  LDSM.16.M88.4 R112, [R216+0x3800] ;  /* 0x00380000d870783b */ /* 0x000fe40000000200 */
[C---:B------:R-:W-:Y:S02]  /*2ba0*/  HMMA.16816.F32 R24, R12.reuse, R94, R40 ;  /* 0x0000005e0c18723c */ /* 0x040fe40000001828 */
[----:B------:R-:W3:Y:S04]  /*2bb0*/  LDSM.16.M88.4 R40, [R222+0x800] ;  /* 0x00080000de28783b */ /* 0x000ee80000000200 */
[----:B------:R-:W-:Y:S02]  /*2bc0*/  LDSM.16.M88.4 R120, [R216+0x4000] ;  /* 0x00400000d878783b */ /* 0x000fe40000000200 */
[C---:B------:R-:W-:Y:S02]  /*2bd0*/  HMMA.16816.F32 R80, R12.reuse, R52, R36 ;  /* 0x000000340c50723c */ /* 0x040fe40000001824 */
[----:B------:R-:W4:Y:S04]  /*2be0*/  LDSM.16.M88.4 R36, [R222+0x1000] ;  /* 0x00100000de24783b */ /* 0x000f280000000200 */
[----:B------:R-:W-:Y:S02]  /*2bf0*/  LDSM.16.M88.4 R132, [R219+0x6800] ;  /* 0x00680000db84783b */ /* 0x000fe40000000200 */
[----:B------:R-:W-:Y:S02]  /*2c00*/  HMMA.16816.F32 R72, R12, R54, R32 ;  /* 0x000000360c48723c */ /* 0x000fe40000001820 */
[----:B------:R-:W5:Y:S04]  /*2c10*/  LDSM.16.M88.4 R32, [R222+0x1800] ;  /* 0x00180000de20783b */ /* 0x000f680000000200 */
[----:B------:R-:W-:Y:S02]  /*2c20*/  LDSM.16.M88.4 R140, [R233] ;  /* 0x00000000e98c783b */ /* 0x000fe40000000200 */
[C---:B------:R-:W-:Y:S02]  /*2c30*/  HMMA.16816.F32 R88, R4.reuse, R60, RZ ;  /* 0x0000003c0458723c */ /* 0x040fe400000018ff */
[----:B------:R-:W-:Y:S04]  /*2c40*/  LDSM.16.M88.4 R144, [R222+0x9000] ;  /* 0x00900000de90783b */ /* 0x000fe80000000200 */
[----:B------:R-:W-:Y:S02]  /*2c50*/  LDSM.16.M88.4 R128, [R232] ;  /* 0x00000000e880783b */ /* 0x000fe40000000200 */
[----:B------:R-:W-:Y:S02]  /*2c60*/  HMMA.16816.F32 R4, R4, R62, RZ ;  /* 0x0000003e0404723c */ /* 0x000fe400000018ff */
[----:B------:R-:W-:Y:S04]  /*2c70*/  LDSM.16.M88.4 R136, [R219+0x9000] ;  /* 0x00900000db88783b */ /* 0x000fe80000000200 */
[----:B------:R-:W0:Y:S02]  /*2c80*/  LDGDEPBAR ;  /* 0x00000000000079af */ /* 0x000e240000000000 */
[C---:B------:R-:W-:Y:S08]  /*2c90*/  HMMA.16816.F32 R52, R12.reuse, R78, R16 ;  /* 0x0000004e0c34723c */ /* 0x040ff00000001810 */
[C---:B------:R-:W-:Y:S08]  /*2ca0*/  HMMA.16816.F32 R60, R12.reuse, R76, R20 ;  /* 0x0000004c0c3c723c */ /* 0x040ff00000001814 */
[C---:B------:R-:W-:Y:S08]  /*2cb0*/  HMMA.16816.F32 R92, R12.reuse, R104, R88 ;  /* 0x000000680c5c723c */ /* 0x040ff00000001858 */
[C---:B------:R-:W-:Y:S08]  /*2cc0*/  HMMA.16816.F32 R20, R12.reuse, R96, R56 ;  /* 0x000000600c14723c */ /* 0x040ff00000001838 */
[C---:B------:R-:W-:Y:S01]  /*2cd0*/  HMMA.16816.F32 R16, R12.reuse, R98, R84 ;  /* 0x000000620c10723c */ /* 0x040fe20000001854 */
[----:B------:R-:W-:Y:S07]  /*2ce0*/  LDSM.16.M88.4 R96, [R219] ;  /* 0x00000000db60783b */ /* 0x000fee0000000200 */
[----:B------:R-:W-:Y:S01]  /*2cf0*/  HMMA.16816.F32 R88, R12, R106, R4 ;  /* 0x0000006a0c58723c */ /* 0x000fe20000001804 */
[----:B------:R-:W-:Y:S04]  /*2d00*/  LDSM.16.M88.4 R4, [R225] ;  /* 0x00000000e104783b */ /* 0x000fe80000000200 */
[----:B------:R-:W1:Y:S03]  /*2d10*/  LDSM.16.M88.4 R104, [R219+0x800] ;  /* 0x00080000db68783b */ /* 0x000e660000000200 */
[C---:B--2---:R-:W-:Y:S08]  /*2d20*/  HMMA.16816.F32 R84, R8.reuse, R44, R80 ;  /* 0x0000002c0854723c */ /* 0x044ff00000001850 */
[C---:B------:R-:W-:Y:S08]  /*2d30*/  HMMA.16816.F32 R80, R8.reuse, R46, R72 ;  /* 0x0000002e0850723c */ /* 0x040ff00000001848 */
[C---:B---3--:R-:W-:Y:S08]  /*2d40*/  HMMA.16816.F32 R12, R8.reuse, R42, R64 ;  /* 0x0000002a080c723c */ /* 0x048ff00000001840 */
[C---:B----4-:R-:W-:Y:S01]  /*2d50*/  HMMA.16816.F32 R72, R8.reuse, R38, R52 ;  /* 0x000000260848723c */ /* 0x050fe20000001834 */
[----:B------:R-:W2:Y:S07]  /*2d60*/  LDSM.16.M88.4 R52, [R219+0x2000] ;  /* 0x00200000db34783b */ /* 0x000eae0000000200 */
[C---:B-----5:R-:W-:Y:S01]  /*2d70*/  HMMA.16816.F32 R64, R8.reuse, R32, R48 ;  /* 0x000000200840723c */ /* 0x060fe20000001830 */
[----:B------:R-:W3:Y:S07]  /*2d80*/  LDSM.16.M88.4 R48, [R219+0x2800] ;  /* 0x00280000db30783b */ /* 0x000eee0000000200 */
[C---:B------:R-:W-:Y:S08]  /*2d90*/  HMMA.16816.F32 R76, R8.reuse, R40, R68 ;  /* 0x00000028084c723c */ /* 0x040ff00000001844 */
[C---:B------:R-:W-:Y:S01]  /*2da0*/  HMMA.16816.F32 R68, R8.reuse, R36, R60 ;  /* 0x000000240844723c */ /* 0x040fe2000000183c */
[----:B------:R-:W-:Y:S07]  /*2db0*/  LDSM.16.M88.4 R36, [R216+0x3000] ;  /* 0x00300000d824783b */ /* 0x000fee0000000200 */
[C---:B------:R-:W-:Y:S08]  /*2dc0*/  HMMA.16816.F32 R60, R8.reuse, R34, R24 ;  /* 0x00000022083c723c */ /* 0x040ff00000001818 */
[C---:B------:R-:W-:Y:S08]  /*2dd0*/  HMMA.16816.F32 R56, R8.reuse, R28, R20 ;  /* 0x0000001c0838723c */ /* 0x040ff00000001814 */
[C---:B------:R-:W-:Y:S01]  /*2de0*/  HMMA.16816.F32 R44, R8.reuse, R30, R16 ;  /* 0x0000001e082c723c */ /* 0x040fe20000001810 */
[----:B------:R-:W4:Y:S07]  /*2df0*/  LDSM.16.M88.4 R16, [R223+0x4000] ;  /* 0x00400000df10783b */ /* 0x000f2e0000000200 */
[C---:B------:R-:W-:Y:S01]  /*2e00*/  HMMA.16816.F32 R40, R8.reuse, R100, R92 ;  /* 0x000000640828723c */ /* 0x040fe2000000185c */
[----:B------:R-:W-:Y:S07]  /*2e10*/  LDSM.16.M88.4 R92, [R216+0x4800] ;  /* 0x00480000d85c783b */ /* 0x000fee0000000200 */
[----:B------:R-:W-:Y:S08]  /*2e20*/  HMMA.16816.F32 R32, R8, R102, R88 ;  /* 0x000000660820723c */ /* 0x000ff00000001858 */
[C---:B-1----:R-:W-:Y:S08]  /*2e30*/  HMMA.16816.F32 R12, R4.reuse, R106, R12 ;  /* 0x0000006a040c723c */ /* 0x042ff0000000180c */
[C---:B------:R-:W-:Y:S08]  /*2e40*/  HMMA.16816.F32 R28, R4.reuse, R96, R84 ;  /* 0x00000060041c723c */ /* 0x040ff00000001854 */
[C---:B------:R-:W-:Y:S08]  /*2e50*/  HMMA.16816.F32 R20, R4.reuse, R104, R76 ;  /* 0x000000680414723c */ /* 0x040ff0000000184c */
[C---:B------:R-:W-:Y:S08]  /*2e60*/  HMMA.16816.F32 R24, R4.reuse, R98, R80 ;  /* 0x000000620418723c */ /* 0x040ff00000001850 */
[C---:B------:R-:W-:Y:S08]  /*2e70*/  HMMA.16816.F32 R8, R4.reuse, R108, R68 ;  /* 0x0000006c0408723c */ /* 0x040ff00000001844 */
[C---:B------:R-:W-:Y:S08]  /*2e80*/  HMMA.16816.F32 R72, R4.reuse, R110, R72 ;  /* 0x0000006e0448723c */ /* 0x040ff00000001848 */
[C---:B------:R-:W-:Y:S08]  /*2e90*/  HMMA.16816.F32 R84, R4.reuse, R116, R64 ;  /* 0x000000740454723c */ /* 0x040ff00000001840 */
[C---:B------:R-:W-:Y:S01]  /*2ea0*/  HMMA.16816.F32 R76, R4.reuse, R118, R60 ;  /* 0x00000076044c723c */ /* 0x040fe2000000183c */
[----:B------:R-:W1:Y:S04]  /*2eb0*/  LDSM.16.M88.4 R116, [R216+0x5000] ;  /* 0x00500000d874783b */ /* 0x000e680000000200 */
[----:B------:R-:W5:Y:S03]  /*2ec0*/  LDSM.16.M88.4 R60, [R216+0x5800] ;  /* 0x00580000d83c783b */ /* 0x000f660000000200 */
[C---:B--2---:R-:W-:Y:S01]  /*2ed0*/  HMMA.16816.F32 R108, R4.reuse, R52, R56 ;  /* 0x00000034046c723c */ /* 0x044fe20000001838 */
[----:B------:R-:W-:Y:S07]  /*2ee0*/  LDSM.16.M88.4 R56, [R245] ;  /* 0x00000000f538783b */ /* 0x000fee0000000200 */
[C---:B------:R-:W-:Y:S01]  /*2ef0*/  HMMA.16816.F32 R100, R4.reuse, R54, R44 ;  /* 0x000000360464723c */ /* 0x040fe2000000182c */
[----:B------:R-:W-:Y:S04]  /*2f00*/  LDSM.16.M88.4 R52, [R244] ;  /* 0x00000000f434783b */ /* 0x000fe80000000200 */
[----:B------:R-:W-:Y:S03]  /*2f10*/  LDSM.16.M88.4 R44, [R242] ;  /* 0x00000000f22c783b */ /* 0x000fe60000000200 */
[C---:B---3--:R-:W-:Y:S01]  /*2f20*/  HMMA.16816.F32 R104, R4.reuse, R48, R40 ;  /* 0x000000300468723c */ /* 0x048fe20000001828 */
[----:B------:R-:W-:Y:S07]  /*2f30*/  LDSM.16.M88.4 R40, [R241] ;  /* 0x00000000f128783b */ /* 0x000fee0000000200 */
[----:B------:R-:W-:Y:S01]  /*2f40*/  HMMA.16816.F32 R96, R4, R50, R32 ;  /* 0x000000320460723c */ /* 0x000fe20000001820 */
[----:B------:R-:W2:Y:S04]  /*2f50*/  LDSM.16.M88.4 R4, [R224+0x4000] ;  /* 0x00400000e004783b */ /* 0x000ea80000000200 */
[----:B------:R-:W3:Y:S03]  /*2f60*/  LDSM.16.M88.4 R48, [R243] ;  /* 0x00000000f330783b */ /* 0x000ee60000000200 */
[C---:B----4-:R-:W-:Y:S01]  /*2f70*/  HMMA.16816.F32 R64, R16.reuse, R114, R12 ;  /* 0x000000721040723c */ /* 0x050fe2000000180c */
[----:B------:R-:W-:Y:S07]  /*2f80*/  LDSM.16.M88.4 R12, [R226+0x4000] ;  /* 0x00400000e20c783b */ /* 0x000fee0000000200 */
[C---:B------:R-:W-:Y:S01]  /*2f90*/  HMMA.16816.F32 R68, R16.reuse, R112, R20 ;  /* 0x000000701044723c */ /* 0x040fe20000001814 */
[----:B------:R-:W-:Y:S07]  /*2fa0*/  LDSM.16.M88.4 R112, [R222+0x3000] ;  /* 0x00300000de70783b */ /* 0x000fee0000000200 */
[C---:B------:R-:W-:Y:S08]  /*2fb0*/  HMMA.16816.F32 R80, R16.reuse, R38, R24 ;  /* 0x000000261050723c */ /* 0x040ff00000001818 */
[C---:B------:R-:W-:Y:S08]  /*2fc0*/  HMMA.16816.F32 R88, R16.reuse, R36, R28 ;  /* 0x000000241058723c */ /* 0x040ff0000000181c */
[C---:B------:R-:W-:Y:S08]  /*2fd0*/  HMMA.16816.F32 R32, R16.reuse, R122, R72 ;  /* 0x0000007a1020723c */ /* 0x040ff00000001848 */
[C---:B------:R-:W-:Y:S08]  /*2fe0*/  HMMA.16816.F32 R36, R16.reuse, R120, R8 ;  /* 0x000000781024723c */ /* 0x040ff00000001808 */
[C---:B-1----:R-:W-:Y:S01]  /*2ff0*/  HMMA.16816.F32 R20, R16.reuse, R116, R108 ;  /* 0x000000741014723c */ /* 0x042fe2000000186c */
[----:B------:R-:W1:Y:S07]  /*3000*/  LDSM.16.M88.4 R108, [R240] ;  /* 0x00000000f06c783b */ /* 0x000e6e0000000200 */
[C---:B-----5:R-:W-:Y:S08]  /*3010*/  HMMA.16816.F32 R72, R16.reuse, R60, R104 ;  /* 0x0000003c1048723c */ /* 0x060ff00000001868 */
[C---:B------:R-:W-:Y:S08]  /*3020*/  HMMA.16816.F32 R28, R16.reuse, R92, R84 ;  /* 0x0000005c101c723c */ /* 0x040ff00000001854 */
[C---:B------:R-:W-:Y:S08]  /*3030*/  HMMA.16816.F32 R24, R16.reuse, R94, R76 ;  /* 0x0000005e1018723c */ /* 0x040ff0000000184c */
[----:B------:R-:W-:Y:S08]  /*3040*/  HMMA.16816.F32 R8, R16, R118, R100 ;  /* 0x000000761008723c */ /* 0x000ff00000001864 */
[----:B--2---:R-:W-:Y:S01]  /*3050*/  HMMA.16816.F32 R104, R4, R54, R64 ;  /* 0x000000360468723c */ /* 0x004fe20000001840 */
[----:B------:R-:W2:Y:S07]  /*3060*/  LDSM.16.M88.4 R64, [R222+0x3800] ;  /* 0x00380000de40783b */ /* 0x000eae0000000200 */
[----:B------:R-:W-:Y:S01]  /*3070*/  HMMA.16816.F32 R16, R16, R62, R96 ;  /* 0x0000003e1010723c */ /* 0x000fe20000001860 */
[----:B------:R-:W4:Y:S07]  /*3080*/  LDSM.16.M88.4 R60, [R222+0x4000] ;  /* 0x00400000de3c783b */ /* 0x000f2e0000000200 */
[C---:B------:R-:W-:Y:S08]  /*3090*/  HMMA.16816.F32 R100, R4.reuse, R52, R68 ;  /* 0x000000340464723c */ /* 0x040ff00000001844 */
[C---:B------:R-:W-:Y:S08]  /*30a0*/  HMMA.16816.F32 R92, R4.reuse, R58, R80 ;  /* 0x0000003a045c723c */ /* 0x040ff00000001850 */
[C---:B------:R-:W-:Y:S01]  /*30b0*/  HMMA.16816.F32 R84, R4.reuse, R44, R28 ;  /* 0x0000002c0454723c */ /* 0x040fe2000000181c */
[----:B------:R-:W-:Y:S07]  /*30c0*/  LDSM.16.M88.4 R28, [R219+0x3800] ;  /* 0x00380000db1c783b */ /* 0x000fee0000000200 */
[C---:B------:R-:W-:Y:S01]  /*30d0*/  HMMA.16816.F32 R80, R4.reuse, R46, R24 ;  /* 0x0000002e0450723c */ /* 0x040fe20000001818 */
[----:B------:R-:W5:Y:S07]  /*30e0*/  LDSM.16.M88.4 R44, [R222+0x5000] ;  /* 0x00500000de2c783b */ /* 0x000f6e0000000200 */
[C---:B------:R-:W-:Y:S01]  /*30f0*/  HMMA.16816.F32 R52, R4.reuse, R42, R8 ;  /* 0x0000002a0434723c */ /* 0x040fe20000001808 */
[----:B------:R-:W2:Y:S07]  /*3100*/  LDSM.16.M88.4 R8, [R225+0x4000] ;  /* 0x00400000e108783b */ /* 0x000eae0000000200 */
[C---:B------:R-:W-:Y:S01]  /*3110*/  HMMA.16816.F32 R76, R4.reuse, R56, R88 ;  /* 0x00000038044c723c */ /* 0x040fe20000001858 */
[----:B------:R-:W4:Y:S07]  /*3120*/  LDSM.16.M88.4 R56, [R222+0x4800] ;  /* 0x00480000de38783b */ /* 0x000f2e0000000200 */
[C---:B------:R-:W-:Y:S01]  /*3130*/  HMMA.16816.F32 R68, R4.reuse, R40, R20 ;  /* 0x000000280444723c */ /* 0x040fe20000001814 */
[----:B------:R-:W4:Y:S07]  /*3140*/  LDSM.16.M88.4 R40, [R222+0x5800] ;  /* 0x00580000de28783b */ /* 0x000f2e0000000200 */
[C---:B---3--:R-:W-:Y:S01]  /*3150*/  HMMA.16816.F32 R88, R4.reuse, R50, R32 ;  /* 0x000000320458723c */ /* 0x048fe20000001820 */
[----:B------:R-:W3:Y:S07]  /*3160*/  LDSM.16.M88.4 R32, [R219+0x3000] ;  /* 0x00300000db20783b */ /* 0x000eee0000000200 */
[C---:B------:R-:W-:Y:S08]  /*3170*/  HMMA.16816.F32 R96, R4.reuse, R48, R36 ;  /* 0x000000300460723c */ /* 0x040ff00000001824 */
[----:B-1----:R-:W-:Y:S08]  /*3180*/  HMMA.16816.F32 R36, R4, R110, R16 ;  /* 0x0000006e0424723c */ /* 0x002ff00000001810 */
[----:B--2---:R-:W-:Y:S01]  /*3190*/  HMMA.16816.F32 R16, R12, R64, R100 ;  /* 0x000000400c10723c */ /* 0x004fe20000001864 */
[----:B------:R-:W1:Y:S07]  /*31a0*/  LDSM.16.M88.4 R100, [R219+0x4800] ;  /* 0x00480000db64783b */ /* 0x000e6e0000000200 */
[----:B------:R-:W-:Y:S01]  /*31b0*/  HMMA.16816.F32 R48, R4, R108, R72 ;  /* 0x0000006c0430723c */ /* 0x000fe20000001848 */
[----:B------:R-:W2:Y:S07]  /*31c0*/  LDSM.16.M88.4 R72, [R219+0x4000] ;  /* 0x00400000db48783b */ /* 0x000eae0000000200 */
[C---:B------:R-:W-:Y:S08]  /*31d0*/  HMMA.16816.F32 R20, R12.reuse, R114, R92 ;  /* 0x000000720c14723c */ /* 0x040ff0000000185c */
[C---:B------:R-:W-:Y:S08]  /*31e0*/  HMMA.16816.F32 R4, R12.reuse, R66, R104 ;  /* 0x000000420c04723c */ /* 0x040ff00000001868 */
[C---:B------:R-:W-:Y:S08]  /*31f0*/  HMMA.16816.F32 R24, R12.reuse, R112, R76 ;  /* 0x000000700c18723c */ /* 0x040ff0000000184c */
[C---:B----4-:R-:W-:Y:S08]  /*3200*/  HMMA.16816.F32 R64, R12.reuse, R60, R96 ;  /* 0x0000003c0c40723c */ /* 0x050ff00000001860 */
[C---:B------:R-:W-:Y:S08]  /*3210*/  HMMA.16816.F32 R60, R12.reuse, R62, R88 ;  /* 0x0000003e0c3c723c */ /* 0x040ff00000001858 */
[----:B-----5:R-:W-:Y:S08]  /*3220*/  HMMA.16816.F32 R108, R12, R44, R68 ;  /* 0x0000002c0c6c723c */ /* 0x020ff00000001844 */
[----:B------:R-:W-:Y:S01]  /*3230*/  HMMA.16816.F32 R76, R8, R28, R16 ;  /* 0x0000001c084c723c */ /* 0x000fe20000001810 */
[----:B------:R-:W4:Y:S07]  /*3240*/  LDSM.16.M88.4 R16, [R219+0x5000] ;  /* 0x00500000db10783b */ /* 0x000f2e0000000200 */
[C---:B------:R-:W-:Y:S08]  /*3250*/  HMMA.16816.F32 R88, R12.reuse, R56, R84 ;  /* 0x000000380c58723c */ /* 0x040ff00000001854 */
[C---:B------:R-:W-:Y:S01]  /*3260*/  HMMA.16816.F32 R80, R12.reuse, R58, R80 ;  /* 0x0000003a0c50723c */ /* 0x040fe20000001850 */
[----:B------:R-:W-:Y:S07]  /*3270*/  LDSM.16.M88.4 R56, [R216+0x6800] ;  /* 0x00680000d838783b */ /* 0x000fee0000000200 */
[C---:B------:R-:W-:Y:S01]  /*3280*/  HMMA.16816.F32 R68, R12.reuse, R46, R52 ;  /* 0x0000002e0c44723c */ /* 0x040fe20000001834 */
[----:B------:R-:W-:Y:S07]  /*3290*/  LDSM.16.M88.4 R52, [R216+0x7000] ;  /* 0x00700000d834783b */ /* 0x000fee0000000200 */
[C---:B------:R-:W-:Y:S01]  /*32a0*/  HMMA.16816.F32 R104, R12.reuse, R40, R48 ;  /* 0x000000280c68723c */ /* 0x040fe20000001830 */
[----:B------:R-:W-:Y:S07]  /*32b0*/  LDSM.16.M88.4 R48, [R216+0x7800] ;  /* 0x00780000d830783b */ /* 0x000fee0000000200 */
[----:B------:R-:W-:Y:S01]  /*32c0*/  HMMA.16816.F32 R96, R12, R42, R36 ;  /* 0x0000002a0c60723c */ /* 0x000fe20000001824 */
[----:B------:R-:W5:Y:S07]  /*32d0*/  LDSM.16.M88.4 R12, [R219+0x5800] ;  /* 0x00580000db0c783b */ /* 0x000f6e0000000200 */
[C---:B---3--:R-:W-:Y:S01]  /*32e0*/  HMMA.16816.F32 R84, R8.reuse, R34, R20 ;  /* 0x000000220854723c */ /* 0x048fe20000001814 */
[----:B------:R-:W-:Y:S07]  /*32f0*/  LDSM.16.M88.4 R20, [R216+0x6000] ;  /* 0x00600000d814783b */ /* 0x000fee0000000200 */
[C---:B------:R-:W-:Y:S01]  /*3300*/  HMMA.16816.F32 R44, R8.reuse, R30, R4 ;  /* 0x0000001e082c723c */ /* 0x040fe20000001804 */
[----:B------:R-:W3:Y:S04]  /*3310*/  LDSM.16.M88.4 R4, [R223+0x8000] ;  /* 0x00800000df04783b */ /* 0x000ee80000000200 */
[----:B------:R-:W-:Y:S03]  /*3320*/  LDSM.16.M88.4 R28, [R224+0x8000] ;  /* 0x00800000e01c783b */ /* 0x000fe60000000200 */
[C---:B------:R-:W-:Y:S08]  /*3330*/  HMMA.16816.F32 R92, R8.reuse, R32, R24 ;  /* 0x00000020085c723c */ /* 0x040ff00000001818 */
[C---:B-1----:R-:W-:Y:S01]  /*3340*/  HMMA.16816.F32 R32, R8.reuse, R100, R88 ;  /* 0x000000640820723c */ /* 0x042fe20000001858 */
[----:B------:R-:W1:Y:S07]  /*3350*/  LDSM.16.M88.4 R88, [R239] ;  /* 0x00000000ef58783b */ /* 0x000e6e0000000200 */
[C---:B------:R-:W-:Y:S01]  /*3360*/  HMMA.16816.F32 R24, R8.reuse, R102, R80 ;  /* 0x000000660818723c */ /* 0x040fe20000001850 */
[----:B------:R-:W1:Y:S07]  /*3370*/  LDSM.16.M88.4 R80, [R216+0x8800] ;  /* 0x00880000d850783b */ /* 0x000e6e0000000200 */
[C---:B--2---:R-:W-:Y:S08]  /*3380*/  HMMA.16816.F32 R36, R8.reuse, R74, R60 ;  /* 0x0000004a0824723c */ /* 0x044ff0000000183c */
[C---:B----4-:R-:W-:Y:S08]  /*3390*/  HMMA.16816.F32 R60, R8.reuse, R16, R108 ;  /* 0x00000010083c723c */ /* 0x050ff0000000186c */
[C---:B------:R-:W-:Y:S08]  /*33a0*/  HMMA.16816.F32 R68, R8.reuse, R18, R68 ;  /* 0x000000120844723c */ /* 0x040ff00000001844 */
[C---:B-----5:R-:W-:Y:S08]  /*33b0*/  HMMA.16816.F32 R16, R8.reuse, R12, R104 ;  /* 0x0000000c0810723c */ /* 0x060ff00000001868 */
[C---:B------:R-:W-:Y:S01]  /*33c0*/  HMMA.16816.F32 R40, R8.reuse, R72, R64 ;  /* 0x000000480828723c */ /* 0x040fe20000001840 */
[----:B------:R-:W2:Y:S07]  /*33d0*/  LDSM.16.M88.4 R72, [R216+0x8000] ;  /* 0x00800000d848783b */ /* 0x000eae0000000200 */
[----:B------:R-:W-:Y:S08]  /*33e0*/  HMMA.16816.F32 R12, R8, R14, R96 ;  /* 0x0000000e080c723c */ /* 0x000ff00000001860 */
[C---:B---3--:R-:W-:Y:S08]  /*33f0*/  HMMA.16816.F32 R8, R4.reuse, R20, R92 ;  /* 0x000000140408723c */ /* 0x048ff0000000185c */
[C---:B------:R-:W-:Y:S01]  /*3400*/  HMMA.16816.F32 R64, R4.reuse, R22, R84 ;  /* 0x000000160440723c */ /* 0x040fe20000001854 */
[----:B------:R-:W-:Y:S07]  /*3410*/  LDSM.16.M88.4 R20, [R225+0x8000] ;  /* 0x00800000e114783b */ /* 0x000fee0000000200 */
[C---:B------:R-:W-:Y:S01]  /*3420*/  HMMA.16816.F32 R104, R4.reuse, R48, R32 ;  /* 0x000000300468723c */ /* 0x040fe20000001820 */
[----:B------:R-:W-:Y:S07]  /*3430*/  LDSM.16.M88.4 R32, [R222+0x6000] ;  /* 0x00600000de20783b */ /* 0x000fee0000000200 */
[----:B------:R-:W-:Y:S01]  /*3440*/  HMMA.16816.F32 R96, R4, R50, R24 ;  /* 0x000000320460723c */ /* 0x000fe20000001818 */
[----:B------:R-:W3:Y:S04]  /*3450*/  LDSM.16.M88.4 R24, [R226+0x8000] ;  /* 0x00800000e218783b */ /* 0x000ee80000000200 */
[----:B------:R-:W4:Y:S03]  /*3460*/  LDSM.16.M88.4 R48, [R237] ;  /* 0x00000000ed30783b */ /* 0x000f260000000200 */
[----:B-1----:R-:W-:Y:S08]  /*3470*/  HMMA.16816.F32 R8, R28, R88, R8 ;  /* 0x000000581c08723c */ /* 0x002ff00000001808 */
[----:B------:R-:W-:Y:S08]  /*3480*/  HMMA.16816.F32 R120, R4, R82, R12 ;  /* 0x000000520478723c */ /* 0x000ff0000000180c */
[----:B------:R-:W-:Y:S01]  /*3490*/  HMMA.16816.F32 R12, R28, R90, R64 ;  /* 0x0000005a1c0c723c */ /* 0x000fe20000001840 */
[----:B------:R-:W-:Y:S07]  /*34a0*/  LDSM.16.M88.4 R64, [R222+0x6800] ;  /* 0x00680000de40783b */ /* 0x000fee0000000200 */
[C---:B------:R-:W-:Y:S08]  /*34b0*/  HMMA.16816.F32 R76, R4.reuse, R56, R76 ;  /* 0x00000038044c723c */ /* 0x040ff0000000184c */
[C---:B------:R-:W-:Y:S01]  /*34c0*/  HMMA.16816.F32 R100, R4.reuse, R58, R44 ;  /* 0x0000003a0464723c */ /* 0x040fe2000000182c */
[----:B------:R-:W-:Y:S04]  /*34d0*/  LDSM.16.M88.4 R56, [R219+0x6000] ;  /* 0x00600000db38783b */ /* 0x000fe80000000200 */
[----:B------:R-:W-:Y:S03]  /*34e0*/  LDSM.16.M88.4 R44, [R236] ;  /* 0x00000000ec2c783b */ /* 0x000fe60000000200 */
[C---:B------:R-:W-:Y:S01]  /*34f0*/  HMMA.16816.F32 R112, R4.reuse, R52, R40 ;  /* 0x000000340470723c */ /* 0x040fe20000001828 */
[----:B------:R-:W-:Y:S07]  /*3500*/  LDSM.16.M88.4 R40, [R235] ;  /* 0x00000000eb28783b */ /* 0x000fee0000000200 */
[C---:B------:R-:W-:Y:S01]  /*3510*/  HMMA.16816.F32 R108, R4.reuse, R54, R36 ;  /* 0x00000036046c723c */ /* 0x040fe20000001824 */
[----:B------:R-:W1:Y:S07]  /*3520*/  LDSM.16.M88.4 R52, [R238] ;  /* 0x00000000ee34783b */ /* 0x000e6e0000000200 */
[C---:B--2---:R-:W-:Y:S08]  /*3530*/  HMMA.16816.F32 R92, R4.reuse, R72, R60 ;  /* 0x00000048045c723c */ /* 0x044ff0000000183c */
[C---:B------:R-:W-:Y:S01]  /*3540*/  HMMA.16816.F32 R84, R4.reuse, R74, R68 ;  /* 0x0000004a0454723c */ /* 0x040fe20000001844 */
[----:B------:R-:W-:Y:S04]  /*3550*/  LDSM.16.M88.4 R72, [R216+0x9000] ;  /* 0x00900000d848783b */ /* 0x000fe80000000200 */
[----:B------:R-:W-:Y:S03]  /*3560*/  LDSM.16.M88.4 R68, [R234] ;  /* 0x00000000ea44783b */ /* 0x000fe60000000200 */
[----:B------:R-:W-:Y:S01]  /*3570*/  HMMA.16816.F32 R124, R4, R80, R16 ;  /* 0x00000050047c723c */ /* 0x000fe20000001810 */
[----:B------:R-:W2:Y:S07]  /*3580*/  LDSM.16.M88.4 R16, [R223+0xc000] ;  /* 0x00c00000df10783b */ /* 0x000eae0000000200 */
[C---:B---3--:R-:W-:Y:S08]  /*3590*/  HMMA.16816.F32 R4, R24.reuse, R32, R8 ;  /* 0x000000201804723c */ /* 0x048ff00000001808 */
[----:B------:R-:W-:Y:S01]  /*35a0*/  HMMA.16816.F32 R8, R24, R34, R12 ;  /* 0x000000221808723c */ /* 0x000fe2000000180c */
[----:B------:R-:W-:Y:S07]  /*35b0*/  LDSM.16.M88.4 R12, [R224+0xc000] ;  /* 0x00c00000e00c783b */ /* 0x000fee0000000200 */
[C---:B----4-:R-:W-:Y:S08]  /*35c0*/  HMMA.16816.F32 R60, R28.reuse, R48, R112 ;  /* 0x000000301c3c723c */ /* 0x050ff00000001870 */
[C---:B------:R-:W-:Y:S01]  /*35d0*/  HMMA.16816.F32 R80, R28.reuse, R50, R108 ;  /* 0x000000321c50723c */ /* 0x040fe2000000186c */
[----:B------:R-:W3:Y:S07]  /*35e0*/  LDSM.16.M88.4 R48, [R222+0x7800] ;  /* 0x00780000de30783b */ /* 0x000eee0000000200 */
[----:B-1----:R-:W-:Y:S01]  /*35f0*/  HMMA.16816.F32 R36, R28, R52, R76 ;  /* 0x000000341c24723c */ /* 0x002fe2000000184c */
[----:B------:R-:W1:Y:S07]  /*3600*/  LDSM.16.M88.4 R76, [R222+0x7000] ;  /* 0x00700000de4c783b */ /* 0x000e6e0000000200 */
[C---:B------:R-:W-:Y:S08]  /*3610*/  HMMA.16816.F32 R4, R20.reuse, R56, R4 ;  /* 0x000000381404723c */ /* 0x040ff00000001804 */
[----:B------:R-:W-:Y:S01]  /*3620*/  HMMA.16816.F32 R32, R20, R58, R8 ;  /* 0x0000003a1420723c */ /* 0x000fe20000001808 */
[----:B------:R-:W-:Y:S07]  /*3630*/  LDSM.16.M88.4 R8, [R226+0xc000] ;  /* 0x00c00000e208783b */ /* 0x000fee0000000200 */
[----:B------:R-:W-:Y:S08]  /*3640*/  HMMA.16816.F32 R116, R28, R44, R104 ;  /* 0x0000002c1c74723c */ /* 0x000ff00000001868 */
[----:B------:R-:W-:Y:S08]  /*3650*/  HMMA.16816.F32 R36, R24, R64, R36 ;  /* 0x000000401824723c */ /* 0x000ff00000001824 */
[C---:B--2---:R-:W-:Y:S08]  /*3660*/  HMMA.16816.F32 R4, R16.reuse, R72, R4 ;  /* 0x000000481004723c */ /* 0x044ff00000001804 */
[----:B------:R-:W-:Y:S08]  /*3670*/  HMMA.16816.F32 R32, R16, R74, R32 ;  /* 0x0000004a1020723c */ /* 0x000ff00000001820 */
[----:B------:R-:W-:Y:S08]  /*3680*/  HMMA.16816.F32 R52, R28, R54, R100 ;  /* 0x000000361c34723c */ /* 0x000ff00000001864 */
[----:B---3--:R-:W-:Y:S01]  /*3690*/  HMMA.16816.F32 R72, R24, R48, R116 ;  /* 0x000000301848723c */ /* 0x008fe20000001874 */
[----:B------:R-:W2:Y:S07]  /*36a0*/  LDL R119, [R1+0x18] ;  /* 0x0000180001777983 */ /* 0x000eae0000100800 */
[C---:B------:R-:W-:Y:S01]  /*36b0*/  HMMA.16816.F32 R108, R28.reuse, R46, R96 ;  /* 0x0000002e1c6c723c */ /* 0x040fe20000001860 */
[----:B------:R-:W3:Y:S04]  /*36c0*/  LDSM.16.M88.4 R44, [R222+0x8000] ;  /* 0x00800000de2c783b */ /* 0x000ee80000000200 */
[----:B------:R-:W-:Y:S03]  /*36d0*/  LDSM.16.M88.4 R96, [R222+0x8800] ;  /* 0x00880000de60783b */ /* 0x000fe60000000200 */
[C---:B------:R-:W-:Y:S01]  /*36e0*/  HMMA.16816.F32 R56, R28.reuse, R68, R124 ;  /* 0x000000441c38723c */ /* 0x040fe2000000187c */
[----:B------:R-:W4:Y:S07]  /*36f0*/  LDSM.16.M88.4 R124, [R216+0x9800] ;  /* 0x00980000d87c783b */ /* 0x000f2e0000000200 */
[C---:B------:R-:W-:Y:S01]  /*3700*/  HMMA.16816.F32 R104, R28.reuse, R40, R92 ;  /* 0x000000281c68723c */ /* 0x040fe2000000185c */
[----:B------:R-:W-:Y:S07]  /*3710*/  LDSM.16.M88.4 R92, [R219+0x8000] ;  /* 0x00800000db5c783b */ /* 0x000fee0000000200 */
[----:B------:R-:W-:Y:S01]  /*3720*/  HMMA.16816.F32 R100, R28, R42, R84 ;  /* 0x0000002a1c64723c */ /* 0x000fe20000001854 */
[----:B------:R-:W-:Y:S07]  /*3730*/  LDSM.16.M88.4 R84, [R219+0x7800] ;  /* 0x00780000db54783b */ /* 0x000fee0000000200 */
[----:B------:R-:W-:Y:S08]  /*3740*/  HMMA.16816.F32 R36, R20, R132, R36 ;  /* 0x000000841424723c */ /* 0x000ff00000001824 */
[----:B------:R-:W-:Y:S01]  /*3750*/  HMMA.16816.F32 R40, R24, R66, R52 ;  /* 0x000000421828723c */ /* 0x000fe20000001834 */
[----:B------:R-:W5:Y:S07]  /*3760*/  LDSM.16.M88.4 R52, [R219+0x7000] ;  /* 0x00700000db34783b */ /* 0x000f6e0000000200 */
[----:B------:R-:W-:Y:S01]  /*3770*/  HMMA.16816.F32 R112, R28, R70, R120 ;  /* 0x000000461c70723c */ /* 0x000fe20000001878 */
[----:B------:R-:W4:Y:S07]  /*3780*/  LDSM.16.M88.4 R120, [R219+0x8800] ;  /* 0x00880000db78783b */ /* 0x000f2e0000000200 */
[----:B------:R-:W-:Y:S01]  /*3790*/  HMMA.16816.F32 R28, R12, R140, R4 ;  /* 0x0000008c0c1c723c */ /* 0x000fe20000001804 */
[----:B------:R-:W4:Y:S07]  /*37a0*/  LDSM.16.M88.4 R4, [R225+0xc000] ;  /* 0x00c00000e104783b */ /* 0x000f2e0000000200 */
[C---:B-1----:R-:W-:Y:S08]  /*37b0*/  HMMA.16816.F32 R88, R24.reuse, R76, R60 ;  /* 0x0000004c1858723c */ /* 0x042ff0000000183c */
[C---:B------:R-:W-:Y:S01]  /*37c0*/  HMMA.16816.F32 R64, R24.reuse, R78, R80 ;  /* 0x0000004e1840723c */ /* 0x040fe20000001850 */
[----:B------:R-:W1:Y:S07]  /*37d0*/  LDSM.16.M88.4 R80, [R216+0xa000] ;  /* 0x00a00000d850783b */ /* 0x000e6e0000000200 */
[C---:B---3--:R-:W-:Y:S08]  /*37e0*/  HMMA.16816.F32 R68, R24.reuse, R44, R104 ;  /* 0x0000002c1844723c */ /* 0x048ff00000001868 */
[C---:B------:R-:W-:Y:S01]  /*37f0*/  HMMA.16816.F32 R60, R24.reuse, R46, R100 ;  /* 0x0000002e183c723c */ /* 0x040fe20000001864 */
[----:B------:R-:W-:Y:S07]  /*3800*/  LDSM.16.M88.4 R100, [R216+0xa800] ;  /* 0x00a80000d864783b */ /* 0x000fee0000000200 */
[----:B------:R-:W-:Y:S08]  /*3810*/  HMMA.16816.F32 R76, R24, R50, R108 ;  /* 0x00000032184c723c */ /* 0x000ff0000000186c */
[----:B----4-:R-:W-:Y:S08]  /*3820*/  HMMA.16816.F32 R44, R16, R124, R36 ;  /* 0x0000007c102c723c */ /* 0x010ff00000001824 */
[----:B------:R-:W-:Y:S08]  /*3830*/  HMMA.16816.F32 R48, R20, R134, R40 ;  /* 0x000000861430723c */ /* 0x000ff00000001828 */
[----:B------:R-:W-:Y:S08]  /*3840*/  HMMA.16816.F32 R56, R24, R96, R56 ;  /* 0x000000601838723c */ /* 0x000ff00000001838 */
[----:B------:R-:W-:Y:S08]  /*3850*/  HMMA.16816.F32 R40, R12, R142, R32 ;  /* 0x0000008e0c28723c */ /* 0x000ff00000001820 */
[----:B------:R-:W-:Y:S08]  /*3860*/  HMMA.16816.F32 R32, R8, R144, R28 ;  /* 0x000000900820723c */ /* 0x000ff0000000181c */
[----:B------:R-:W-:Y:S01]  /*3870*/  HMMA.16816.F32 R28, R24, R98, R112 ;  /* 0x00000062181c723c */ /* 0x000fe20000001870 */
[----:B------:R-:W3:Y:S07]  /*3880*/  LDSM.16.M88.4 R96, [R222+0x9800] ;  /* 0x00980000de60783b */ /* 0x000eee0000000200 */
[----:B-----5:R-:W-:Y:S08]  /*3890*/  HMMA.16816.F32 R24, R20, R52, R88 ;  /* 0x000000341418723c */ /* 0x020ff00000001858 */
[----:B------:R-:W-:Y:S08]  /*38a0*/  HMMA.16816.F32 R44, R12, R128, R44 ;  /* 0x000000800c2c723c */ /* 0x000ff0000000182c */
[----:B------:R-:W-:Y:S08]  /*38b0*/  HMMA.16816.F32 R48, R16, R126, R48 ;  /* 0x0000007e1030723c */ /* 0x000ff00000001830 */
[C---:B------:R-:W-:Y:S01]  /*38c0*/  HMMA.16816.F32 R36, R20.reuse, R54, R64 ;  /* 0x000000361424723c */ /* 0x040fe20000001840 */
[----:B------:R-:W-:Y:S07]  /*38d0*/  LDSM.16.M88.4 R64, [R219+0x9800] ;  /* 0x00980000db40783b */ /* 0x000fee0000000200 */
[C---:B------:R-:W-:Y:S08]  /*38e0*/  HMMA.16816.F32 R52, R20.reuse, R84, R72 ;  /* 0x000000541434723c */ /* 0x040ff00000001848 */
[C---:B------:R-:W-:Y:S08]  /*38f0*/  HMMA.16816.F32 R76, R20.reuse, R86, R76 ;  /* 0x00000056144c723c */ /* 0x040ff0000000184c */
[C---:B------:R-:W-:Y:S08]  /*3900*/  HMMA.16816.F32 R88, R20.reuse, R120, R56 ;  /* 0x000000781458723c */ /* 0x040ff00000001838 */
[----:B------:R-:W-:Y:S01]  /*3910*/  HMMA.16816.F32 R84, R20, R92, R68 ;  /* 0x0000005c1454723c */ /* 0x000fe20000001844 */
[----:B------:R-:W4:Y:S07]  /*3920*/  LDSM.16.M88.4 R68, [R231] ;  /* 0x00000000e744783b */ /* 0x000f2e0000000200 */
[----:B------:R-:W-:Y:S08]  /*3930*/  HMMA.16816.F32 R56, R4, R136, R32 ;  /* 0x000000880438723c */ /* 0x000ff00000001820 */
[----:B------:R-:W-:Y:S08]  /*3940*/  HMMA.16816.F32 R32, R8, R146, R40 ;  /* 0x000000920820723c */ /* 0x000ff00000001828 */
[C---:B------:R-:W-:Y:S01]  /*3950*/  HMMA.16816.F32 R92, R20.reuse, R94, R60 ;  /* 0x0000005e145c723c */ /* 0x040fe2000000183c */
[----:B------:R-:W-:Y:S07]  /*3960*/  LDSM.16.M88.4 R60, [R219+0xa000] ;  /* 0x00a00000db3c783b */ /* 0x000fee0000000200 */
[----:B------:R-:W-:Y:S08]  /*3970*/  HMMA.16816.F32 R120, R20, R122, R28 ;  /* 0x0000007a1478723c */ /* 0x000ff0000000181c */
[----:B-1----:R-:W-:Y:S08]  /*3980*/  HMMA.16816.F32 R24, R16, R80, R24 ;  /* 0x000000501018723c */ /* 0x002ff00000001818 */
[----:B---3--:R-:W-:Y:S01]  /*3990*/  HMMA.16816.F32 R20, R8, R96, R44 ;  /* 0x000000600814723c */ /* 0x008fe2000000182c */
[----:B------:R-:W-:Y:S07]  /*39a0*/  LDSM.16.M88.4 R44, [R222+0xa000] ;  /* 0x00a00000de2c783b */ /* 0x000fee0000000200 */
[----:B------:R-:W-:Y:S01]  /*39b0*/  HMMA.16816.F32 R28, R12, R130, R48 ;  /* 0x000000820c1c723c */ /* 0x000fe20000001830 */
[----:B------:R-:W-:Y:S01]  /*39c0*/  FMUL.FTZ R0, R56, c[0x0][0x320] ;  /* 0x0000c80038007a20 */ /* 0x000fe20000410000 */
[----:B------:R-:W1:Y:S06]  /*39d0*/  LDSM.16.M88.4 R48, [R216+0xb000] ;  /* 0x00b00000d830783b */ /* 0x000e6c0000000200 */
[----:B------:R-:W-:Y:S01]  /*39e0*/  HMMA.16816.F32 R32, R4, R138, R32 ;  /* 0x0000008a0420723c */ /* 0x000fe20000001820 */
[----:B------:R3:W1:Y:S07]  /*39f0*/  MUFU.TANH R105, R0 ;  /* 0x0000000000697308 */ /* 0x00066e0000002400 */
[----:B------:R-:W-:Y:S01]  /*3a00*/  HMMA.16816.F32 R36, R16, R82, R36 ;  /* 0x000000521024723c */ /* 0x000fe20000001824 */
[----:B---3--:R-:W-:-:S07]  /*3a10*/  FMUL.FTZ R0, R57, c[0x0][0x320] ;  /* 0x0000c80039007a20 */ /* 0x008fce0000410000 */
[----:B------:R-:W-:Y:S01]  /*3a20*/  HMMA.16816.F32 R72, R16, R100, R52 ;  /* 0x000000641048723c */ /* 0x000fe20000001834 */
[----:B------:R-:W3:Y:S01]  /*3a30*/  LDSM.16.M88.4 R52, [R230] ;  /* 0x00000000e634783b */ /* 0x000ee20000000200 */
[----:B------:R5:W1:Y:S06]  /*3a40*/  MUFU.TANH R104, R0 ;  /* 0x0000000000687308 */ /* 0x000a6c0000002400 */
[----:B----4-:R-:W-:Y:S08]  /*3a50*/  HMMA.16816.F32 R24, R12, R68, R24 ;  /* 0x000000440c18723c */ /* 0x010ff00000001818 */
[----:B------:R-:W-:Y:S01]  /*3a60*/  HMMA.16816.F32 R76, R16, R102, R76 ;  /* 0x00000066104c723c */ /* 0x000fe2000000184c */
[----:B-----5:R-:W-:-:S04]  /*3a70*/  FMUL.FTZ R0, R58, c[0x0][0x320] ;  /* 0x0000c8003a007a20 */ /* 0x020fc80000410000 */
[----:B------:R4:W1:Y:S03]  /*3a80*/  MUFU.TANH R103, R0 ;  /* 0x0000000000677308 */ /* 0x0008660000002400 */
[----:B------:R-:W-:Y:S08]  /*3a90*/  HMMA.16816.F32 R40, R4, R64, R20 ;  /* 0x000000400428723c */ /* 0x000ff00000001814 */
[----:B------:R-:W-:Y:S01]  /*3aa0*/  HMMA.16816.F32 R20, R8, R98, R28 ;  /* 0x000000620814723c */ /* 0x000fe2000000181c */
[----:B----4-:R-:W-:-:S07]  /*3ab0*/  FMUL.FTZ R0, R59, c[0x0][0x320] ;  /* 0x0000c8003b007a20 */ /* 0x010fce0000410000 */
[----:B------:R-:W-:Y:S01]  /*3ac0*/  HMMA.16816.F32 R36, R12, R70, R36 ;  /* 0x000000460c24723c */ /* 0x000fe20000001824 */
[----:B------:R-:W4:Y:S01]  /*3ad0*/  LDSM.16.M88.4 R56, [R222+0xa800] ;  /* 0x00a80000de38783b */ /* 0x000f220000000200 */
[----:B------:R5:W1:Y:S03]  /*3ae0*/  MUFU.TANH R102, R0 ;  /* 0x0000000000667308 */ /* 0x000a660000002400 */
[----:B------:R-:W2:Y:S01]  /*3af0*/  LDSM.16.M88.4 R68, [R216+0xb800] ;  /* 0x00b80000d844783b */ /* 0x000ea20000000200 */
[----:B-----5:R-:W-:-:S04]  /*3b00*/  FMUL.FTZ R0, R32, c[0x0][0x320] ;  /* 0x0000c80020007a20 */ /* 0x020fc80000410000 */
[----:B------:R5:W1:Y:S06]  /*3b10*/  MUFU.TANH R100, R0 ;  /* 0x0000000000647308 */ /* 0x000a6c0000002400 */
[----:B------:R-:W-:Y:S01]  /*3b20*/  HMMA.16816.F32 R20, R4, R66, R20 ;  /* 0x000000420414723c */ /* 0x000fe20000001814 */
[----:B-----5:R-:W-:-:S04]  /*3b30*/  FMUL.FTZ R0, R33, c[0x0][0x320] ;  /* 0x0000c80021007a20 */ /* 0x020fc80000410000 */
[----:B------:R5:W2:Y:S03]  /*3b40*/  MUFU.TANH R98, R0 ;  /* 0x0000000000627308 */ /* 0x000aa60000002400 */
[----:B-1----:R-:W-:Y:S01]  /*3b50*/  HMMA.16816.F32 R80, R16, R48, R84 ;  /* 0x000000301050723c */ /* 0x002fe20000001854 */
[----:B-----5:R-:W-:-:S04]  /*3b60*/  FMUL.FTZ R0, R34, c[0x0][0x320] ;  /* 0x0000c80022007a20 */ /* 0x020fc80000410000 */
[----:B------:R1:W1:Y:S03]  /*3b70*/  MUFU.TANH R101, R0 ;  /* 0x0000000000657308 */ /* 0x0002660000002400 */
[----:B---3--:R-:W-:Y:S01]  /*3b80*/  HMMA.16816.F32 R28, R12, R52, R72 ;  /* 0x000000340c1c723c */ /* 0x008fe20000001848 */
[----:B-1----:R-:W-:-:S07]  /*3b90*/  FMUL.FTZ R0, R35, c[0x0][0x320] ;  /* 0x0000c80023007a20 */ /* 0x002fce0000410000 */
[----:B------:R-:W-:Y:S01]  /*3ba0*/  HMMA.16816.F32 R32, R8, R44, R24 ;  /* 0x0000002c0820723c */ /* 0x000fe20000001818 */
[----:B------:R1:W3:Y:S02]  /*3bb0*/  MUFU.TANH R99, R0 ;  /* 0x0000000000637308 */ /* 0x0002e40000002400 */
[----:B-1----:R-:W-:-:S06]  /*3bc0*/  FMUL.FTZ R0, R40, c[0x0][0x320] ;  /* 0x0000c80028007a20 */ /* 0x002fcc0000410000 */
[----:B------:R1:W1:Y:S01]  /*3bd0*/  MUFU.TANH R87, R0 ;  /* 0x0000000000577308 */ /* 0x0002620000002400 */
[----:B------:R-:W-:Y:S01]  /*3be0*/  HMMA.16816.F32 R24, R8, R46, R36 ;  /* 0x0000002e0818723c */ /* 0x000fe20000001824 */
[----:B------:R-:W-:Y:S01]  /*3bf0*/  LDSM.16.M88.4 R44, [R229] ;  /* 0x00000000e52c783b */ /* 0x000fe20000000200 */
[----:B-1----:R-:W-:-:S05]  /*3c00*/  FMUL.FTZ R0, R41, c[0x0][0x320] ;  /* 0x0000c80029007a20 */ /* 0x002fca0000410000 */
[----:B------:R1:W1:Y:S01]  /*3c10*/  MUFU.TANH R86, R0 ;  /* 0x0000000000567308 */ /* 0x0002620000002400 */
[----:B------:R-:W-:Y:S01]  /*3c20*/  HMMA.16816.F32 R36, R12, R54, R76 ;  /* 0x000000360c24723c */ /* 0x000fe2000000184c */
[----:B------:R-:W5:Y:S01]  /*3c30*/  LDSM.16.M88.4 R52, [R219+0xa800] ;  /* 0x00a80000db34783b */ /* 0x000f620000000200 */
[----:B-1----:R-:W-:-:S05]  /*3c40*/  FMUL.FTZ R0, R42, c[0x0][0x320] ;  /* 0x0000c8002a007a20 */ /* 0x002fca0000410000 */
[----:B------:R1:W1:Y:S02]  /*3c50*/  MUFU.TANH R97, R0 ;  /* 0x0000000000617308 */ /* 0x0002640000002400 */
[----:B-1----:R-:W-:Y:S02]  /*3c60*/  FMUL.FTZ R0, R43, c[0x0][0x320] ;  /* 0x0000c8002b007a20 */ /* 0x002fe40000410000 */
[----:B------:R-:W-:Y:S04]  /*3c70*/  HMMA.16816.F32 R40, R4, R60, R32 ;  /* 0x0000003c0428723c */ /* 0x000fe80000001820 */
[----:B------:R1:W1:Y:S02]  /*3c80*/  MUFU.TANH R96, R0 ;  /* 0x0000000000607308 */ /* 0x0002640000002400 */
[----:B-1----:R-:W-:-:S06]  /*3c90*/  FMUL.FTZ R0, R20, c[0x0][0x320] ;  /* 0x0000c80014007a20 */ /* 0x002fcc0000410000 */
[----:B------:R1:W1:Y:S01]  /*3ca0*/  MUFU.TANH R85, R0 ;  /* 0x0000000000557308 */ /* 0x0002620000002400 */
[----:B----4-:R-:W-:Y:S01]  /*3cb0*/  HMMA.16816.F32 R32, R8, R56, R28 ;  /* 0x000000380820723c */ /* 0x010fe2000000181c */
[----:B-1----:R-:W-:-:S06]  /*3cc0*/  FMUL.FTZ R0, R21, c[0x0][0x320] ;  /* 0x0000c80015007a20 */ /* 0x002fcc0000410000 */
[----:B------:R1:W4:Y:S02]  /*3cd0*/  MUFU.TANH R84, R0 ;  /* 0x0000000000547308 */ /* 0x0003240000002400 */
[----:B-1----:R-:W-:-:S06]  /*3ce0*/  FMUL.FTZ R0, R22, c[0x0][0x320] ;  /* 0x0000c80016007a20 */ /* 0x002fcc0000410000 */
[----:B------:R1:W1:Y:S02]  /*3cf0*/  MUFU.TANH R77, R0 ;  /* 0x00000000004d7308 */ /* 0x0002640000002400 */
[----:B-1----:R-:W-:Y:S02]  /*3d00*/  FMUL.FTZ R0, R23, c[0x0][0x320] ;  /* 0x0000c80017007a20 */ /* 0x002fe40000410000 */
[----:B------:R-:W-:Y:S01]  /*3d10*/  HMMA.16816.F32 R20, R4, R62, R24 ;  /* 0x0000003e0414723c */ /* 0x000fe20000001818 */
[----:B------:R-:W1:Y:S03]  /*3d20*/  LDSM.16.M88.4 R60, [R222+0xb000] ;  /* 0x00b00000de3c783b */ /* 0x000e660000000200 */
[----:B------:R2:W1:Y:S04]  /*3d30*/  MUFU.TANH R76, R0 ;  /* 0x00000000004c7308 */ /* 0x0004680000002400 */
[----:B------:R-:W-:Y:S01]  /*3d40*/  HMMA.16816.F32 R24, R8, R58, R36 ;  /* 0x0000003a0818723c */ /* 0x000fe20000001824 */
[----:B------:R-:W1:Y:S01]  /*3d50*/  LDSM.16.M88.4 R56, [R228] ;  /* 0x00000000e438783b */ /* 0x000e620000000200 */
[----:B--2---:R-:W-:-:S04]  /*3d60*/  FMUL.FTZ R0, R40, c[0x0][0x320] ;  /* 0x0000c80028007a20 */ /* 0x004fc80000410000 */
[----:B------:R2:W1:Y:S02]  /*3d70*/  MUFU.TANH R73, R0 ;  /* 0x0000000000497308 */ /* 0x0004640000002400 */
[C---:B------:R-:W-:Y:S08]  /*3d80*/  HMMA.16816.F32 R48, R16.reuse, R50, R92 ;  /* 0x000000321030723c */ /* 0x040ff0000000185c */
[----:B------:R-:W-:Y:S01]  /*3d90*/  HMMA.16816.F32 R64, R16, R68, R88 ;  /* 0x000000441040723c */ /* 0x000fe20000001858 */
[----:B--2---:R-:W-:-:S04]  /*3da0*/  FMUL.FTZ R0, R41, c[0x0][0x320] ;  /* 0x0000c80029007a20 */ /* 0x004fc80000410000 */
[----:B------:R2:W1:Y:S03]  /*3db0*/  MUFU.TANH R72, R0 ;  /* 0x0000000000487308 */ /* 0x0004660000002400 */
[----:B-----5:R-:W-:Y:S08]  /*3dc0*/  HMMA.16816.F32 R36, R4, R52, R32 ;  /* 0x000000340424723c */ /* 0x020ff00000001820 */
[----:B------:R-:W-:Y:S01]  /*3dd0*/  HMMA.16816.F32 R16, R16, R70, R120 ;  /* 0x000000461010723c */ /* 0x000fe20000001878 */
[----:B--2---:R-:W-:-:S07]  /*3de0*/  FMUL.FTZ R0, R42, c[0x0][0x320] ;  /* 0x0000c8002a007a20 */ /* 0x004fce0000410000 */
[----:B------:R-:W-:Y:S01]  /*3df0*/  HMMA.16816.F32 R28, R12, R44, R80 ;  /* 0x0000002c0c1c723c */ /* 0x000fe20000001850 */
[----:B------:R2:W1:Y:S02]  /*3e00*/  MUFU.TANH R75, R0 ;  /* 0x00000000004b7308 */ /* 0x0004640000002400 */
[----:B--2---:R-:W-:Y:S02]  /*3e10*/  FMUL.FTZ R0, R43, c[0x0][0x320] ;  /* 0x0000c8002b007a20 */ /* 0x004fe40000410000 */
[----:B------:R-:W2:Y:S04]  /*3e20*/  LDSM.16.M88.4 R40, [R222+0xb800] ;  /* 0x00b80000de28783b */ /* 0x000ea80000000200 */
[----:B------:R5:W1:Y:S02]  /*3e30*/  MUFU.TANH R74, R0 ;  /* 0x00000000004a7308 */ /* 0x000a640000002400 */
[----:B-----5:R-:W-:-:S06]  /*3e40*/  FMUL.FTZ R0, R20, c[0x0][0x320] ;  /* 0x0000c80014007a20 */ /* 0x020fcc0000410000 */
[----:B------:R5:W1:Y:S01]  /*3e50*/  MUFU.TANH R68, R0 ;  /* 0x0000000000447308 */ /* 0x000a620000002400 */
[----:B------:R-:W-:Y:S01]  /*3e60*/  HMMA.16816.F32 R32, R12, R46, R48 ;  /* 0x0000002e0c20723c */ /* 0x000fe20000001830 */
[----:B------:R-:W-:Y:S01]  /*3e70*/  FMUL.FTZ R37, R37, c[0x0][0x320] ;  /* 0x0000c80025257a20 */ /* 0x000fe20000410000 */
[----:B------:R-:W2:Y:S01]  /*3e80*/  LDSM.16.M88.4 R44, [R219+0xb000] ;  /* 0x00b00000db2c783b */ /* 0x000ea20000000200 */
[----:B-----5:R-:W-:-:S04]  /*3e90*/  FMUL.FTZ R0, R21, c[0x0][0x320] ;  /* 0x0000c80015007a20 */ /* 0x020fc80000410000 */
[----:B------:R5:W2:Y:S01]  /*3ea0*/  MUFU.TANH R52, R0 ;  /* 0x0000000000347308 */ /* 0x000aa20000002400 */
[----:B------:R-:W-:Y:S02]  /*3eb0*/  FMUL.FTZ R38, R38, c[0x0][0x320] ;  /* 0x0000c80026267a20 */ /* 0x000fe40000410000 */
[----:B------:R-:W-:Y:S01]  /*3ec0*/  FMUL.FTZ R39, R39, c[0x0][0x320] ;  /* 0x0000c80027277a20 */ /* 0x000fe20000410000 */
[----:B-1----:R-:W-:Y:S01]  /*3ed0*/  HMMA.16816.F32 R28, R8, R60, R28 ;  /* 0x0000003c081c723c */ /* 0x002fe2000000181c */
[----:B-----5:R-:W-:-:S04]  /*3ee0*/  FMUL.FTZ R0, R22, c[0x0][0x320] ;  /* 0x0000c80016007a20 */ /* 0x020fc80000410000 */
[----:B------:R1:W1:Y:S08]  /*3ef0*/  MUFU.TANH R69, R0 ;  /* 0x0000000000457308 */ /* 0x0002700000002400 */
[----:B------:R-:W2:Y:S01]  /*3f00*/  MUFU.TANH R48, R37 ;  /* 0x0000002500307308 */ /* 0x000ea20000002400 */
[----:B-1----:R-:W-:Y:S02]  /*3f10*/  FMUL.FTZ R0, R23, c[0x0][0x320] ;  /* 0x0000c80017007a20 */ /* 0x002fe40000410000 */
[C---:B------:R-:W-:Y:S05]  /*3f20*/  HMMA.16816.F32 R20, R12.reuse, R56, R64 ;  /* 0x000000380c14723c */ /* 0x040fea0000001840 */
[----:B------:R-:W1:Y:S03]  /*3f30*/  MUFU.TANH R53, R38 ;  /* 0x0000002600357308 */ /* 0x000e660000002400 */
[----:B------:R-:W-:Y:S05]  /*3f40*/  HMMA.16816.F32 R12, R12, R58, R16 ;  /* 0x0000003a0c0c723c */ /* 0x000fea0000001810 */
[----:B------:R5:W1:Y:S08]  /*3f50*/  MUFU.TANH R60, R0 ;  /* 0x00000000003c7308 */ /* 0x000a700000002400 */
[----:B------:R1:W1:Y:S01]  /*3f60*/  MUFU.TANH R51, R39 ;  /* 0x0000002700337308 */ /* 0x0002620000002400 */
[----:B-----5:R-:W-:-:S02]  /*3f70*/  FMUL.FTZ R0, R36, c[0x0][0x320] ;  /* 0x0000c80024007a20 */ /* 0x020fc40000410000 */
[----:B-1----:R-:W1:Y:S01]  /*3f80*/  LDSM.16.M88.4 R36, [R219+0xb800] ;  /* 0x00b80000db24783b */ /* 0x002e620000000200 */
[C---:B------:R-:W-:Y:S08]  /*3f90*/  HMMA.16816.F32 R32, R8.reuse, R62, R32 ;  /* 0x0000003e0820723c */ /* 0x040ff00000001820 */
[----:B--2---:R-:W-:Y:S08]  /*3fa0*/  HMMA.16816.F32 R16, R8, R40, R20 ;  /* 0x000000280810723c */ /* 0x004ff00000001814 */
[C---:B------:R-:W-:Y:S08]  /*3fb0*/  HMMA.16816.F32 R24, R4.reuse, R54, R24 ;  /* 0x000000360418723c */ /* 0x040ff00000001818 */
[----:B------:R-:W-:Y:S01]  /*3fc0*/  HMMA.16816.F32 R28, R4, R44, R28 ;  /* 0x0000002c041c723c */ /* 0x000fe2000000181c */
[----:B------:R-:W-:Y:S01]  /*3fd0*/  ISETP.GT.AND P0, PT, R148, R119, PT ;  /* 0x000000779400720c */ /* 0x000fe20003f04270 */
[----:B------:R2:W1:Y:S01]  /*3fe0*/  MUFU.TANH R49, R0 ;  /* 0x0000000000317308 */ /* 0x0004620000002400 */
[----:B------:R-:W-:-:S05]  /*3ff0*/  DEPBAR.LE SB0, 0x0 ;  /* 0x000080000000791a */ /* 0x000fca0000000000 */
[----:B------:R-:W-:Y:S08]  /*4000*/  HMMA.16816.F32 R8, R8, R42, R12 ;  /* 0x0000002a0808723c */ /* 0x000ff0000000180c */
[C---:B------:R-:W-:Y:S08]  /*4010*/  HMMA.16816.F32 R20, R4.reuse, R46, R32 ;  /* 0x0000002e0414723c */ /* 0x040ff00000001820 */
[C---:B-1----:R-:W-:Y:S08]  /*4020*/  HMMA.16816.F32 R12, R4.reuse, R36, R16 ;  /* 0x00000024040c723c */ /* 0x042ff00000001810 */
        /* <DEDUP_REMOVED lines=20> */
[----:B------:R-:W-:Y:S01]  /*4170*/  FMUL.FTZ R7, R7, c[0x0][0x320] ;  /* 0x0000c80007077a20 */ /* 0x000fe20000410000 */
[----:B------:R2:W1:Y:S08]  /*4180*/  MUFU.TANH R44, R25 ;  /* 0x00000019002c7308 */ /* 0x0004700000002400 */
        /* <DEDUP_REMOVED lines=20> */
[----:B------:R-:W-:Y:S06]  /*42d0*/  BAR.SYNC.DEFER_BLOCKING 0x0 ;  /* 0x0000000000007b1d */ /* 0x000fec0000010000 */
[----:B------:R-:W-:Y:S05]  /*42e0*/  @!P0 BRA `(.L_x_2165) ;  /* 0x0000029000008947 */ /* 0x000fea0003800000 */
[----:B--234-:R-:W-:Y:S01]  /*42f0*/  IADD3 R0, R156, -0x2, RZ ;  /* 0xfffffffe9c007810 */ /* 0x01cfe20007ffe0ff */
[----:B------:R-:W-:Y:S01]  /*4300*/  IMAD.SHL.U32 R7, R152, 0x40, RZ ;  /* 0x0000004098077824 */ /* 0x000fe200078e00ff */
[----:B------:R-:W-:-:S02]  /*4310*/  ISETP.GE.AND P5, PT, R154, c[0x0][0x1d4], PT ;  /* 0x000075009a007a0c */ /* 0x000fc40003fa6270 */
[----:B------:R-:W-:Y:S01]  /*4320*/  SHF.R.S32.HI R2, RZ, 0x1f, R0 ;  /* 0x0000001fff027819 */ /* 0x000fe20000011400 */
[----:B------:R-:W-:Y:S01]  /*4330*/  IMAD.WIDE.U32 R4, R0, c[0x0][0x1e0], RZ ;  /* 0x0000780000047a25 */ /* 0x000fe200078e00ff */
[C---:B------:R-:W-:Y:S02]  /*4340*/  LOP3.LUT P3, RZ, R157.reuse, 0x2, RZ, 0xc0, !PT ;  /* 0x000000029dff7812 */ /* 0x040fe4000786c0ff */
[----:B------:R-:W-:Y:S01]  /*4350*/  LOP3.LUT P4, RZ, R157, 0x1, RZ, 0xc0, !PT ;  /* 0x000000019dff7812 */ /* 0x000fe2000788c0ff */
[----:B------:R-:W-:-:S04]  /*4360*/  IMAD R2, R2, c[0x0][0x1e0], RZ ;  /* 0x0000780002027a24 */ /* 0x000fc800078e02ff */
[----:B------:R-:W-:-:S04]  /*4370*/  IMAD R0, R0, c[0x0][0x1e4], R2 ;  /* 0x0000790000007a24 */ /* 0x000fc800078e0202 */
[----:B------:R-:W-:Y:S02]  /*4380*/  IMAD.IADD R0, R5, 0x1, R0 ;  /* 0x0000000105007824 */ /* 0x000fe400078e0200 */
[----:B------:R-:W-:-:S04]  /*4390*/  IMAD.WIDE.U32 R4, R4, 0x60, R150 ;  /* 0x0000006004047825 */ /* 0x000fc800078e0096 */
[----:B------:R-:W-:Y:S01]  /*43a0*/  IMAD R0, R0, 0x60, RZ ;  /* 0x0000006000007824 */ /* 0x000fe200078e02ff */
[----:B------:R-:W-:-:S03]  /*43b0*/  LEA R2, P2, R4, c[0x0][0x1c8], 0x1 ;  /* 0x0000720004027a11 */ /* 0x000fc600078408ff */
[----:B------:R-:W-:Y:S01]  /*43c0*/  IMAD.IADD R0, R5, 0x1, R0 ;  /* 0x0000000105007824 */ /* 0x000fe200078e0200 */
[----:B------:R-:W-:Y:S02]  /*43d0*/  SHF.L.U64.HI R5, R152, 0x6, R153 ;  /* 0x0000000698057819 */ /* 0x000fe40000010299 */
[----:B------:R-:W-:Y:S02]  /*43e0*/  IADD3 R12, P1, P0, R7, 0x80, R2 ;  /* 0x00000080070c7810 */ /* 0x000fe4000783e002 */
[----:B------:R-:W-:-:S04]  /*43f0*/  LEA.HI.X R3, R4, c[0x0][0x1cc], R0, 0x1, P2 ;  /* 0x0000730004037a11 */ /* 0x000fc800010f0c00 */
[----:B------:R-:W-:Y:S01]  /*4400*/  IADD3.X R13, R5, RZ, R3, P1, P0 ;  /* 0x000000ff050d7210 */ /* 0x000fe20000fe0403 */
[----:B------:R-:W-:Y:S01]  /*4410*/  @!PT LDS RZ, [RZ] ;  /* 0x00000000fffff984 */ /* 0x000fe20000000800 */
[----:B------:R-:W-:Y:S01]  /*4420*/  @!PT LDS RZ, [RZ] ;  /* 0x00000000fffff984 */ /* 0x000fe20000000800 */
[----:B------:R-:W-:Y:S01]  /*4430*/  @!PT LDS RZ, [RZ] ;  /* 0x00000000fffff984 */ /* 0x000fe20000000800 */
[----:B------:R2:W-:Y:S01]  /*4440*/  LDGSTS.E.BYPASS.LTC128B.128 [R251+0xc100], [R2.64], !P5 ;  /* 0x0c10000002fb7fae */ /* 0x0005e2000e901d46 */
[----:B------:R-:W-:-:S03]  /*4450*/  IADD3 R10, P1, P0, R7, 0x100, R2 ;  /* 0x00000100070a7810 */ /* 0x000fc6000783e002 */
[----:B------:R2:W-:Y:S01]  /*4460*/  LDGSTS.E.BYPASS.LTC128B.128 [R251+0xf100], [R2.64+0x80], !P3 ;  /* 0x0f10008002fb7fae */ /* 0x0005e2000d901d46 */
[--C-:B------:R-:W-:Y:S02]  /*4470*/  IADD3.X R11, R5, RZ, R3.reuse, P1, P0 ;  /* 0x000000ff050b7210 */ /* 0x100fe40000fe0403 */
[----:B------:R-:W-:Y:S01]  /*4480*/  IADD3 R8, P1, P0, R7, 0x180, R2 ;  /* 0x0000018007087810 */ /* 0x000fe2000783e002 */
[----:B------:R2:W-:Y:S03]  /*4490*/  LDGSTS.E.BYPASS.LTC128B.128 [R251+0x12100], [R2.64+0x100], !P4 ;  /* 0x1210010002fb7fae */ /* 0x0005e6000e101d46 */
[----:B------:R-:W-:Y:S01]  /*44a0*/  IADD3.X R9, R5, RZ, R3, P1, P0 ;  /* 0x000000ff05097210 */ /* 0x000fe20000fe0403 */
[----:B------:R2:W-:Y:S01]  /*44b0*/  LDGSTS.E.BYPASS.LTC128B.128 [R251+0x15100], [R2.64+0x180], !P6 ;  /* 0x1510018002fb7fae */ /* 0x0005e2000f101d46 */
[----:B------:R-:W-:-:S04]  /*44c0*/  IADD3 R6, P1, R7, R2, RZ ;  /* 0x0000000207067210 */ /* 0x000fc80007f3e0ff */
[----:B------:R-:W-:Y:S01]  /*44d0*/  IADD3 R4, P0, R6, R7, RZ ;  /* 0x0000000706047210 */ /* 0x000fe20007f1e0ff */
[----:B------:R-:W-:-:S04]  /*44e0*/  IMAD.X R7, R5, 0x1, R3, P1 ;  /* 0x0000000105077824 */ /* 0x000fc800008e0603 */
[----:B------:R-:W-:Y:S01]  /*44f0*/  IMAD.X R5, R7, 0x1, R5, P0 ;  /* 0x0000000107057824 */ /* 0x000fe200000e0605 */
        /* <DEDUP_REMOVED lines=8> */
.L_x_2165:
[----:B---34-:R-:W-:Y:S05]  /*4580*/  BSYNC B0 ;  /* 0x0000000000007941 */ /* 0x018fea0003800000 */
.L_x_2164:
[----:B--2---:R-:W2:Y:S04]  /*4590*/  LDL R0, [R1+0x74] ;  /* 0x0000740001007983 */ /* 0x004ea80000100800 */
[----:B------:R-:W2:Y:S04]  /*45a0*/  LDL R88, [R1+0x50] ;  /* 0x0000500001587983 */ /* 0x000ea80000100800 */
[----:B------:R-:W3:Y:S01]  /*45b0*/  LDL R3, [R1+0x1c] ;  /* 0x00001c0001037983 */ /* 0x000ee20000100800 */
[----:B------:R-:W-:-:S03]  /*45c0*/  IMAD.MOV.U32 R2, RZ, RZ, c[0x0][0x2c4] ;  /* 0x0000b100ff027624 */ /* 0x000fc600078e00ff */
[----:B------:R-:W-:Y:S02]  /*45d0*/  LDSM.16.MT88.4 R64, [R218+0x3000] ;  /* 0x00300000da40783b */ /* 0x000fe40000004200 */
[----:B------:R-:W-:Y:S02]  /*45e0*/  ISETP.NE.AND P3, PT, R2, 0x1, PT ;  /* 0x000000010200780c */ /* 0x000fe40003f65270 */
[----:B------:R-:W-:Y:S04]  /*45f0*/  STL [R1+0xa8], R229 ;  /* 0x0000a8e501007387 */ /* 0x000fe80000100800 */
        /* <DEDUP_REMOVED lines=9> */
[----:B------:R-:W-:Y:S04]  /*4690*/  LDSM.16.MT88.4 R56, [R217+0x3000] ;  /* 0x00300000d938783b */ /* 0x000fe80000004200 */
[----:B------:R-:W0:Y:S01]  /*46a0*/  LDGDEPBAR ;  /* 0x00000000000079af */ /* 0x000e220000000000 */
[----:B--2---:R-:W-:-:S04]  /*46b0*/  IMAD.IADD R0, R0, 0x1, R88 ;  /* 0x0000000100007824 */ /* 0x004fc800078e0258 */
[----:B------:R-:W-:Y:S01]  /*46c0*/  @P3 IMAD.HI.U32 R2, R0, c[0x0][0x2c8], RZ ;  /* 0x0000b20000023a27 */ /* 0x000fe200078e00ff */
[----:B------:R2:W-:Y:S04]  /*46d0*/  STL [R1+0x8], R0 ;  /* 0x0000080001007387 */ /* 0x0005e80000100800 */
[----:B--2---:R-:W-:-:S05]  /*46e0*/  @P3 SHF.R.U32.HI R0, RZ, c[0x0][0x2cc], R2 ;  /* 0x0000b300ff003a19 */ /* 0x004fca0000011602 */
[----:B------:R-:W2:Y:S01]  /*46f0*/  SHFL.IDX PT, R5, R0, RZ, 0x1c1f ;  /* 0x001c1fff00057589 */ /* 0x000ea200000e0000 */
[----:B------:R-:W-:-:S04]  /*4700*/  IADD3 R2, R149, c[0x0][0x1d0], RZ ;  /* 0x0000740095027a10 */ /* 0x000fc80007ffe0ff */
[----:B---3--:R-:W-:-:S04]  /*4710*/  IADD3 R4, -R3, 0x1, R2 ;  /* 0x0000000103047810 */ /* 0x008fc80007ffe102 */
[----:B------:R-:W-:Y:S02]  /*4720*/  IADD3 R4, R4, -c[0x0][0x168], RZ ;  /* 0x80005a0004047a10 */ /* 0x000fe40007ffe0ff */
[----:B------:R-:W-:-:S03]  /*4730*/  IADD3 R3, -R3, R2, RZ ;  /* 0x0000000203037210 */ /* 0x000fc60007ffe1ff */
[----:B--2---:R-:W-:-:S05]  /*4740*/  IMAD.IADD R2, R4, 0x1, R5 ;  /* 0x0000000104027824 */ /* 0x004fca00078e0205 */
[----:B------:R-:W-:-:S04]  /*4750*/  IMNMX R2, R3, R2, PT ;  /* 0x0000000203027217 */ /* 0x000fc80003800200 */
[C---:B------:R-:W-:Y:S02]  /*4760*/  ISETP.GT.AND P0, PT, R2.reuse, RZ, PT ;  /* 0x000000ff0200720c */ /* 0x040fe40003f04270 */
[C---:B------:R-:W-:Y:S02]  /*4770*/  ISETP.GT.AND P1, PT, R2.reuse, 0x1, PT ;  /* 0x000000010200780c */ /* 0x040fe40003f24270 */
[----:B------:R-:W-:Y:S02]  /*4780*/  FSEL R5, R105, -INF , P0 ;  /* 0xff80000069057808 */ /* 0x000fe40000000000 */
[----:B------:R-:W-:Y:S02]  /*4790*/  ISETP.GT.AND P0, PT, R2, 0x8, PT ;  /* 0x000000080200780c */ /* 0x000fe40003f04270 */
[----:B------:R-:W-:Y:S02]  /*47a0*/  FSEL R6, R104, -INF , P1 ;  /* 0xff80000068067808 */ /* 0x000fe40000800000 */
[----:B------:R-:W-:-:S02]  /*47b0*/  ISETP.GT.AND P1, PT, R2, 0x9, PT ;  /* 0x000000090200780c */ /* 0x000fc40003f24270 */
[----:B------:R-:W-:Y:S02]  /*47c0*/  FSEL R9, R100, -INF , P0 ;  /* 0xff80000064097808 */ /* 0x000fe40000000000 */
[----:B------:R-:W-:Y:S02]  /*47d0*/  ISETP.GT.AND P0, PT, R2, 0x10, PT ;  /* 0x000000100200780c */ /* 0x000fe40003f04270 */
[----:B------:R-:W-:Y:S02]  /*47e0*/  FSEL R10, R98, -INF , P1 ;  /* 0xff800000620a7808 */ /* 0x000fe40000800000 */
[C---:B------:R-:W-:Y:S02]  /*47f0*/  ISETP.GT.AND P1, PT, R2.reuse, 0x11, PT ;  /* 0x000000110200780c */ /* 0x040fe40003f24270 */
[----:B------:R-:W-:Y:S02]  /*4800*/  FSEL R11, R87, -INF , P0 ;  /* 0xff800000570b7808 */ /* 0x000fe40000000000 */
[----:B------:R-:W-:-:S02]  /*4810*/  ISETP.GT.AND P0, PT, R2, 0x18, PT ;  /* 0x000000180200780c */ /* 0x000fc40003f04270 */
[----:B------:R-:W-:Y:S02]  /*4820*/  FSEL R19, R86, -INF , P1 ;  /* 0xff80000056137808 */ /* 0x000fe40000800000 */
[C---:B------:R-:W-:Y:S02]  /*4830*/  ISETP.GT.AND P1, PT, R2.reuse, 0x19, PT ;  /* 0x000000190200780c */ /* 0x040fe40003f24270 */
[----:B------:R-:W-:Y:S02]  /*4840*/  FSEL R20, R85, -INF , P0 ;  /* 0xff80000055147808 */ /* 0x000fe40000000000 */
[----:B------:R-:W-:Y:S02]  /*4850*/  ISETP.GT.AND P0, PT, R2, 0x20, PT ;  /* 0x000000200200780c */ /* 0x000fe40003f04270 */
[----:B------:R-:W-:Y:S02]  /*4860*/  FSEL R21, R84, -INF , P1 ;  /* 0xff80000054157808 */ /* 0x000fe40000800000 */
[----:B------:R-:W-:-:S02]  /*4870*/  ISETP.GT.AND P1, PT, R2, 0x21, PT ;  /* 0x000000210200780c */ /* 0x000fc40003f24270 */
[----:B------:R-:W-:Y:S02]  /*4880*/  FSEL R83, R73, -INF , P0 ;  /* 0xff80000049537808 */ /* 0x000fe40000000000 */
[----:B------:R-:W-:Y:S02]  /*4890*/  ISETP.GT.AND P0, PT, R2, 0x28, PT ;  /* 0x000000280200780c */ /* 0x000fe40003f04270 */
[----:B------:R-:W-:Y:S01]  /*48a0*/  FSEL R82, R72, -INF , P1 ;  /* 0xff80000048527808 */ /* 0x000fe20000800000 */
[----:B------:R-:W2:Y:S01]  /*48b0*/  SHFL.IDX PT, R0, R0, 0x1, 0x1c1f ;  /* 0x003c1f0000007f89 */ /* 0x000ea200000e0000 */
[----:B------:R-:W-:Y:S02]  /*48c0*/  ISETP.GT.AND P1, PT, R2, 0x29, PT ;  /* 0x000000290200780c */ /* 0x000fe40003f24270 */
        /* <DEDUP_REMOVED lines=8> */
[----:B-1----:R-:W-:Y:S02]  /*4950*/  FSEL R215, R45, -INF , P0 ;  /* 0xff8000002dd77808 */ /* 0x002fe40000000000 */
[----:B------:R-:W-:Y:S02]  /*4960*/  ISETP.GT.AND P0, PT, R2, 0x40, PT ;  /* 0x000000400200780c */ /* 0x000fe40003f04270 */
[----:B------:R-:W-:Y:S02]  /*4970*/  FSEL R214, R44, -INF , P1 ;  /* 0xff8000002cd67808 */ /* 0x000fe40000800000 */
[----:B------:R-:W-:Y:S01]  /*4980*/  ISETP.GT.AND P1, PT, R2, 0x41, PT ;  /* 0x000000410200780c */ /* 0x000fe20003f24270 */
[----:B--2---:R-:W-:Y:S01]  /*4990*/  IMAD.IADD R0, R4, 0x1, R0 ;  /* 0x0000000104007824 */ /* 0x004fe200078e0200 */
[----:B------:R-:W-:Y:S01]  /*49a0*/  FSEL R121, R28, -INF , P0 ;  /* 0xff8000001c797808 */ /* 0x000fe20000000000 */
[----:B------:R-:W-:Y:S01]  /*49b0*/  LDSM.16.MT88.4 R44, [R221] ;  /* 0x00000000dd2c783b */ /* 0x000fe20000004200 */
[----:B------:R-:W-:-:S02]  /*49c0*/  ISETP.GT.AND P0, PT, R2, 0x48, PT ;  /* 0x000000480200780c */ /* 0x000fc40003f04270 */
[----:B------:R-:W-:Y:S02]  /*49d0*/  FSEL R120, R29, -INF , P1 ;  /* 0xff8000001d787808 */ /* 0x000fe40000800000 */
[----:B------:R-:W-:Y:S02]  /*49e0*/  ISETP.GT.AND P1, PT, R2, 0x49, PT ;  /* 0x000000490200780c */ /* 0x000fe40003f24270 */
[----:B------:R-:W-:Y:S02]  /*49f0*/  FSEL R106, R24, -INF , P0 ;  /* 0xff800000186a7808 */ /* 0x000fe40000000000 */
[----:B------:R-:W-:Y:S02]  /*4a00*/  FMNMX.FTZ R133, R5, R6, !PT ;  /* 0x0000000605857209 */ /* 0x000fe40007810000 */
[----:B------:R-:W-:Y:S02]  /*4a10*/  ISETP.GT.AND P0, PT, R2, 0x50, PT ;  /* 0x000000500200780c */ /* 0x000fe40003f04270 */
[----:B------:R-:W-:-:S02]  /*4a20*/  FSEL R111, R18, -INF , P1 ;  /* 0xff800000126f7808 */ /* 0x000fc40000800000 */
[C---:B------:R-:W-:Y:S02]  /*4a30*/  ISETP.GT.AND P1, PT, R2.reuse, 0x51, PT ;  /* 0x000000510200780c */ /* 0x040fe40003f24270 */
[----:B------:R-:W-:Y:S02]  /*4a40*/  FMNMX.FTZ R133, R9, R133, !PT ;  /* 0x0000008509857209 */ /* 0x000fe40007810000 */
[----:B------:R-:W-:Y:S02]  /*4a50*/  FSEL R123, R17, -INF , P0 ;  /* 0xff800000117b7808 */ /* 0x000fe40000000000 */
[----:B------:R-:W-:Y:S02]  /*4a60*/  ISETP.GT.AND P0, PT, R2, 0x58, PT ;  /* 0x000000580200780c */ /* 0x000fe40003f04270 */
[----:B------:R-:W-:Y:S02]  /*4a70*/  FSEL R219, R16, -INF , P1 ;  /* 0xff80000010db7808 */ /* 0x000fe40000800000 */
[----:B------:R-:W-:-:S02]  /*4a80*/  IMNMX R0, R3, R0, PT ;  /* 0x0000000003007217 */ /* 0x000fc40003800200 */
[----:B------:R-:W-:Y:S02]  /*4a90*/  ISETP.GT.AND P1, PT, R2, 0x59, PT ;  /* 0x000000590200780c */ /* 0x000fe40003f24270 */
[----:B------:R-:W-:Y:S02]  /*4aa0*/  FMNMX.FTZ R133, R10, R133, !PT ;  /* 0x000000850a857209 */ /* 0x000fe40007810000 */
[----:B------:R-:W-:Y:S02]  /*4ab0*/  FSEL R216, R15, -INF , P0 ;  /* 0xff8000000fd87808 */ /* 0x000fe40000000000 */
[----:B------:R-:W-:Y:S02]  /*4ac0*/  ISETP.GT.AND P0, PT, R0, RZ, PT ;  /* 0x000000ff0000720c */ /* 0x000fe40003f04270 */
[----:B------:R-:W-:Y:S02]  /*4ad0*/  FSEL R112, R14, -INF , P1 ;  /* 0xff8000000e707808 */ /* 0x000fe40000800000 */
[----:B------:R-:W-:Y:S01]  /*4ae0*/  ISETP.GT.AND P1, PT, R0, 0x1, PT ;  /* 0x000000010000780c */ /* 0x000fe20003f24270 */
[----:B------:R-:W-:Y:S01]  /*4af0*/  LDSM.16.MT88.4 R12, [R217] ;  /* 0x00000000d90c783b */ /* 0x000fe20000004200 */
[----:B------:R-:W-:-:S02]  /*4b00*/  FMNMX.FTZ R133, R11, R133, !PT ;  /* 0x000000850b857209 */ /* 0x000fc40007810000 */
[----:B------:R-:W-:Y:S02]  /*4b10*/  FSEL R4, R103, -INF , P0 ;  /* 0xff80000067047808 */ /* 0x000fe40000000000 */
[----:B------:R-:W-:Y:S02]  /*4b20*/  ISETP.GT.AND P0, PT, R0, 0x8, PT ;  /* 0x000000080000780c */ /* 0x000fe40003f04270 */
[----:B------:R-:W-:Y:S02]  /*4b30*/  FSEL R8, R102, -INF , P1 ;  /* 0xff80000066087808 */ /* 0x000fe40000800000 */
[----:B------:R-:W-:Y:S02]  /*4b40*/  FMNMX.FTZ R133, R19, R133, !PT ;  /* 0x0000008513857209 */ /* 0x000fe40007810000 */
[----:B------:R-:W-:Y:S02]  /*4b50*/  ISETP.GT.AND P1, PT, R0, 0x9, PT ;  /* 0x000000090000780c */ /* 0x000fe40003f24270 */
[----:B------:R-:W-:-:S02]  /*4b60*/  FSEL R7, R101, -INF , P0 ;  /* 0xff80000065077808 */ /* 0x000fc40000000000 */
[----:B------:R-:W-:Y:S02]  /*4b70*/  FMNMX.FTZ R2, R4, R8, !PT ;  /* 0x0000000804027209 */ /* 0x000fe40007810000 */
[----:B------:R-:W-:Y:S02]  /*4b80*/  FMNMX.FTZ R133, R20, R133, !PT ;  /* 0x0000008514857209 */ /* 0x000fe40007810000 */
        /* <DEDUP_REMOVED lines=76> */
[----:B------:R-:W1:Y:S01]  /*5050*/  SHFL.BFLY PT, R3, R133, 0x2, 0x1f ;  /* 0x0c401f0085037f89 */ /* 0x000e6200000e0000 */
[C---:B------:R-:W-:Y:S02]  /*5060*/  ISETP.GT.AND P1, PT, R0.reuse, 0x58, PT ;  /* 0x000000580000780c */ /* 0x040fe40003f24270 */
[----:B------:R-:W-:Y:S02]  /*5070*/  FSEL R107, R25, -INF , P2 ;  /* 0xff800000196b7808 */ /* 0x000fe40001000000 */
[----:B------:R-:W-:Y:S01]  /*5080*/  FMNMX.FTZ R2, R115, R2, !PT ;  /* 0x0000000273027209 */ /* 0x000fe20007810000 */
[----:B------:R-:W-:Y:S01]  /*5090*/  LDSM.16.MT88.4 R24, [R220] ;  /* 0x00000000dc18783b */ /* 0x000fe20000004200 */
[----:B------:R-:W-:Y:S02]  /*50a0*/  ISETP.GT.AND P0, PT, R0, 0x59, PT ;  /* 0x000000590000780c */ /* 0x000fe40003f04270 */
[----:B------:R-:W-:-:S02]  /*50b0*/  FSEL R108, R23, -INF , P1 ;  /* 0xff800000176c7808 */ /* 0x000fc40000800000 */
[----:B------:R-:W-:Y:S02]  /*50c0*/  FMNMX.FTZ R0, R107, R2, !PT ;  /* 0x000000026b007209 */ /* 0x000fe40007810000 */
[----:B------:R-:W-:Y:S02]  /*50d0*/  FSEL R109, R22, -INF , P0 ;  /* 0xff800000166d7808 */ /* 0x000fe40000000000 */
[----:B------:R-:W-:-:S04]  /*50e0*/  FMNMX.FTZ R0, R108, R0, !PT ;  /* 0x000000006c007209 */ /* 0x000fc80007810000 */
[----:B------:R-:W-:-:S05]  /*50f0*/  FMNMX.FTZ R0, R109, R0, !PT ;  /* 0x000000006d007209 */ /* 0x000fca0007810000 */
[----:B------:R-:W2:Y:S01]  /*5100*/  SHFL.BFLY PT, R2, R0, 0x2, 0x1f ;  /* 0x0c401f0000027f89 */ /* 0x000ea200000e0000 */
[----:B-1----:R-:W-:-:S05]  /*5110*/  FMNMX.FTZ R133, R133, R3, !PT ;  /* 0x0000000385857209 */ /* 0x002fca0007810000 */
[----:B------:R-:W1:Y:S01]  /*5120*/  SHFL.BFLY PT, R3, R133, 0x1, 0x1f ;  /* 0x0c201f0085037f89 */ /* 0x000e6200000e0000 */
[----:B--2---:R-:W-:-:S05]  /*5130*/  FMNMX.FTZ R0, R0, R2, !PT ;  /* 0x0000000200007209 */ /* 0x004fca0007810000 */
[----:B------:R-:W2:Y:S01]  /*5140*/  SHFL.BFLY PT, R132, R0, 0x1, 0x1f ;  /* 0x0c201f0000847f89 */ /* 0x000ea200000e0000 */
[----:B-1----:R-:W-:-:S04]  /*5150*/  FMNMX.FTZ R133, R133, R3, !PT ;  /* 0x0000000385857209 */ /* 0x002fc80007810000 */
[C---:B------:R-:W-:Y:S01]  /*5160*/  FSETP.NEU.FTZ.AND P0, PT, R133.reuse, -INF , PT ;  /* 0xff8000008500780b */ /* 0x040fe20003f1d000 */
[----:B------:R-:W-:-:S05]  /*5170*/  FMUL.FTZ R2, R133, c[0x0][0x2d0] ;  /* 0x0000b40085027a20 */ /* 0x000fca0000410000 */
[----:B------:R-:W-:-:S05]  /*5180*/  FSEL R2, R2, RZ, P0 ;  /* 0x000000ff02027208 */ /* 0x000fca0000000000 */
[----:B------:R-:W-:-:S04]  /*5190*/  FFMA.FTZ R3, R5, c[0x0][0x2d0], -R2 ;  /* 0x0000b40005037a23 */ /* 0x000fc80000010802 */
[----:B------:R1:W-:Y:S01]  /*51a0*/  MUFU.EX2 R207, R3 ;  /* 0x0000000300cf7308 */ /* 0x0003e20000000800 */
[----:B--2---:R-:W-:Y:S01]  /*51b0*/  FMNMX.FTZ R132, R0, R132, !PT ;  /* 0x0000008400847209 */ /* 0x004fe20007810000 */
[----:B------:R-:W-:-:S06]  /*51c0*/  FFMA.FTZ R0, R9, c[0x0][0x2d0], -R2 ;  /* 0x0000b40009007a23 */ /* 0x000fcc0000010802 */
[----:B------:R2:W-:Y:S01]  /*51d0*/  MUFU.EX2 R209, R0 ;  /* 0x0000000000d17308 */ /* 0x0005e20000000800 */
[----:B------:R-:W-:Y:S01]  /*51e0*/  FSETP.NEU.FTZ.AND P0, PT, R132, -INF , PT ;  /* 0xff8000008400780b */ /* 0x000fe20003f1d000 */
[----:B-1----:R-:W-:-:S06]  /*51f0*/  FFMA.FTZ R3, R6, c[0x0][0x2d0], -R2 ;  /* 0x0000b40006037a23 */ /* 0x002fcc0000010802 */
[----:B------:R1:W3:Y:S01]  /*5200*/  MUFU.EX2 R206, R3 ;  /* 0x0000000300ce7308 */ /* 0x0002e20000000800 */
[----:B--2---:R-:W-:-:S05]  /*5210*/  FMUL.FTZ R0, R132, c[0x0][0x2d0] ;  /* 0x0000b40084007a20 */ /* 0x004fca0000410000 */
[----:B------:R-:W-:Y:S01]  /*5220*/  FSEL R0, R0, RZ, P0 ;  /* 0x000000ff00007208 */ /* 0x000fe20000000000 */
[----:B-1----:R-:W-:-:S04]  /*5230*/  FFMA.FTZ R3, R10, c[0x0][0x2d0], -R2 ;  /* 0x0000b4000a037a23 */ /* 0x002fc80000010802 */
[----:B------:R1:W2:Y:S02]  /*5240*/  MUFU.EX2 R208, R3 ;  /* 0x0000000300d07308 */ /* 0x0002a40000000800 */
[----:B-1----:R-:W-:-:S06]  /*5250*/  FFMA.FTZ R3, R11, c[0x0][0x2d0], -R2 ;  /* 0x0000b4000b037a23 */ /* 0x002fcc0000010802 */
[----:B------:R1:W-:Y:S02]  /*5260*/  MUFU.EX2 R118, R3 ;  /* 0x0000000300767308 */ /* 0x0003e40000000800 */
[----:B-1----:R-:W-:-:S06]  /*5270*/  FFMA.FTZ R3, R4, c[0x0][0x2d0], -R0 ;  /* 0x0000b40004037a23 */ /* 0x002fcc0000010800 */
[----:B------:R1:W-:Y:S02]  /*5280*/  MUFU.EX2 R135, R3 ;  /* 0x0000000300877308 */ /* 0x0003e40000000800 */
[----:B-1----:R-:W-:-:S06]  /*5290*/  FFMA.FTZ R3, R8, c[0x0][0x2d0], -R0 ;  /* 0x0000b40008037a23 */ /* 0x002fcc0000010800 */
[----:B------:R1:W4:Y:S02]  /*52a0*/  MUFU.EX2 R134, R3 ;  /* 0x0000000300867308 */ /* 0x0003240000000800 */
[--C-:B-1----:R-:W-:Y:S02]  /*52b0*/  FFMA.FTZ R3, R7, c[0x0][0x2d0], -R0.reuse ;  /* 0x0000b40007037a23 */ /* 0x102fe40000010800 */
[----:B------:R-:W1:Y:S04]  /*52c0*/  LDSM.16.MT88.4 R4, [R218] ;  /* 0x00000000da04783b */ /* 0x000e680000004200 */
[----:B------:R2:W-:Y:S02]  /*52d0*/  MUFU.EX2 R205, R3 ;  /* 0x0000000300cd7308 */ /* 0x0005e40000000800 */
[----:B--2---:R-:W-:-:S06]  /*52e0*/  FFMA.FTZ R3, R16, c[0x0][0x2d0], -R0 ;  /* 0x0000b40010037a23 */ /* 0x004fcc0000010800 */
[----:B------:R2:W1:Y:S02]  /*52f0*/  MUFU.EX2 R204, R3 ;  /* 0x0000000300cc7308 */ /* 0x0004640000000800 */
[----:B--2---:R-:W-:-:S06]  /*5300*/  FFMA.FTZ R3, R19, c[0x0][0x2d0], -R2 ;  /* 0x0000b40013037a23 */ /* 0x004fcc0000010802 */
[----:B------:R2:W1:Y:S02]  /*5310*/  MUFU.EX2 R113, R3 ;  /* 0x0000000300717308 */ /* 0x0004640000000800 */
[----:B--2---:R-:W-:-:S06]  /*5320*/  FFMA.FTZ R3, R20, c[0x0][0x2d0], -R2 ;  /* 0x0000b40014037a23 */ /* 0x004fcc0000010802 */
[----:B------:R2:W-:Y:S02]  /*5330*/  MUFU.EX2 R110, R3 ;  /* 0x00000003006e7308 */ /* 0x0005e40000000800 */
[----:B--2---:R-:W-:-:S06]  /*5340*/  FFMA.FTZ R3, R21, c[0x0][0x2d0], -R2 ;  /* 0x0000b40015037a23 */ /* 0x004fcc0000010802 */
[----:B------:R2:W-:Y:S01]  /*5350*/  MUFU.EX2 R91, R3 ;  /* 0x00000003005b7308 */ /* 0x0005e20000000800 */
[----:B---3--:R-:W-:Y:S02]  /*5360*/  F2FP.PACK_AB R8, R206, R207 ;  /* 0x000000cfce08723e */ /* 0x008fe400000000ff */
[----:B------:R-:W-:Y:S02]  /*5370*/  F2FP.PACK_AB R10, R208, R209 ;  /* 0x000000d1d00a723e */ /* 0x000fe400000000ff */
[----:B----4-:R-:W-:Y:S01]  /*5380*/  F2FP.PACK_AB R9, R134, R135 ;  /* 0x000000878609723e */ /* 0x010fe200000000ff */
[----:B--2---:R-:W-:-:S04]  /*5390*/  FFMA.FTZ R3, R18, c[0x0][0x2d0], -R0 ;  /* 0x0000b40012037a23 */ /* 0x004fc80000010800 */
[----:B------:R2:W-:Y:S01]  /*53a0*/  MUFU.EX2 R222, R3 ;  /* 0x0000000300de7308 */ /* 0x0005e20000000800 */
[----:B-1----:R-:W-:Y:S01]  /*53b0*/  F2FP.PACK_AB R11, R204, R205 ;  /* 0x000000cdcc0b723e */ /* 0x002fe200000000ff */
[----:B--2---:R-:W-:-:S06]  /*53c0*/  FFMA.FTZ R3, R17, c[0x0][0x2d0], -R0 ;  /* 0x0000b40011037a23 */ /* 0x004fcc0000010800 */
[----:B------:R1:W2:Y:S01]  /*53d0*/  MUFU.EX2 R114, R3 ;  /* 0x0000000300727308 */ /* 0x0002a20000000800 */
[----:B------:R-:W-:Y:S01]  /*53e0*/  HMMA.16816.F32 R36, R8, R14, RZ ;  /* 0x0000000e0824723c */ /* 0x000fe200000018ff */
[----:B-1----:R-:W-:-:S06]  /*53f0*/  FFMA.FTZ R3, R48, c[0x0][0x2d0], -R0 ;  /* 0x0000b40030037a23 */ /* 0x002fcc0000010800 */
[----:B------:R1:W-:Y:S01]  /*5400*/  MUFU.EX2 R122, R3 ;  /* 0x00000003007a7308 */ /* 0x0003e20000000800 */
[----:B------:R-:W-:Y:S01]  /*5410*/  HMMA.16816.F32 R40, R8, R12, RZ ;  /* 0x0000000c0828723c */ /* 0x000fe200000018ff */
[----:B-1----:R-:W-:-:S06]  /*5420*/  FFMA.FTZ R3, R49, c[0x0][0x2d0], -R0 ;  /* 0x0000b40031037a23 */ /* 0x002fcc0000010800 */
[----:B------:R-:W1:Y:S01]  /*5430*/  MUFU.EX2 R90, R3 ;  /* 0x00000003005a7308 */ /* 0x000e620000000800 */
[C---:B------:R-:W-:Y:S07]  /*5440*/  HMMA.16816.F32 R20, R8.reuse, R4, RZ ;  /* 0x000000040814723c */ /* 0x040fee00000018ff */
[----:B------:R-:W-:Y:S01]  /*5450*/  F2FP.PACK_AB R4, R113, R118 ;  /* 0x000000767104723e */ /* 0x000fe200000000ff */
[----:B------:R-:W-:Y:S01]  /*5460*/  HMMA.16816.F32 R16, R8, R6, RZ ;  /* 0x000000060810723c */ /* 0x000fe200000018ff */
[----:B--2---:R-:W-:-:S06]  /*5470*/  F2FP.PACK_AB R5, R114, R222 ;  /* 0x000000de7205723e */ /* 0x004fcc00000000ff */
[----:B------:R-:W-:Y:S02]  /*5480*/  F2FP.PACK_AB R6, R91, R110 ;  /* 0x0000006e5b06723e */ /* 0x000fe400000000ff */
[----:B-1----:R-:W-:Y:S01]  /*5490*/  F2FP.PACK_AB R7, R90, R122 ;  /* 0x0000007a5a07723e */ /* 0x002fe200000000ff */
[----:B------:R-:W-:Y:S08]  /*54a0*/  HMMA.16816.F32 R12, R8, R44, RZ ;  /* 0x0000002c080c723c */ /* 0x000ff000000018ff */
[C---:B------:R-:W-:Y:S01]  /*54b0*/  HMMA.16816.F32 R192, R4.reuse, R34, R36 ;  /* 0x0000002204c0723c */ /* 0x040fe20000001824 */
[----:B------:R-:W1:Y:S07]  /*54c0*/  LDSM.16.MT88.4 R36, [R218+0x3800] ;  /* 0x00380000da24783b */ /* 0x000e6e0000004200 */
[----:B------:R-:W-:Y:S01]  /*54d0*/  HMMA.16816.F32 R84, R4, R32, R40 ;  /* 0x000000200454723c */ /* 0x000fe20000001828 */
[----:B------:R-:W2:Y:S07]  /*54e0*/  LDSM.16.MT88.4 R40, [R217+0x3800] ;  /* 0x00380000d928783b */ /* 0x000eae0000004200 */
[----:B------:R-:W-:Y:S01]  /*54f0*/  HMMA.16816.F32 R60, R8, R46, RZ ;  /* 0x0000002e083c723c */ /* 0x000fe200000018ff */
[----:B------:R-:W-:Y:S07]  /*5500*/  LDSM.16.MT88.4 R44, [R220+0x800] ;  /* 0x00080000dc2c783b */ /* 0x000fee0000004200 */
[C---:B------:R-:W-:Y:S08]  /*5510*/  HMMA.16816.F32 R200, R4.reuse, R28, R20 ;  /* 0x0000001c04c8723c */ /* 0x040ff00000001814 */
[----:B------:R-:W-:Y:S08]  /*5520*/  HMMA.16816.F32 R188, R4, R30, R16 ;  /* 0x0000001e04bc723c */ /* 0x000ff00000001810 */
[C---:B------:R-:W-:Y:S08]  /*5530*/  HMMA.16816.F32 R48, R8.reuse, R24, RZ ;  /* 0x000000180830723c */ /* 0x040ff000000018ff */
[C---:B------:R-:W-:Y:S08]  /*5540*/  HMMA.16816.F32 R32, R8.reuse, R26, RZ ;  /* 0x0000001a0820723c */ /* 0x040ff000000018ff */
[C---:B------:R-:W-:Y:S08]  /*5550*/  HMMA.16816.F32 R20, R8.reuse, R64, RZ ;  /* 0x000000400814723c */ /* 0x040ff000000018ff */
[C---:B------:R-:W-:Y:S01]  /*5560*/  HMMA.16816.F32 R16, R8.reuse, R66, RZ ;  /* 0x000000420810723c */ /* 0x040fe200000018ff */
[----:B------:R-:W3:Y:S07]  /*5570*/  LDSM.16.MT88.4 R64, [R220+0x3000] ;  /* 0x00300000dc40783b */ /* 0x000eee0000004200 */
[----:B------:R-:W-:Y:S08]  /*5580*/  HMMA.16816.F32 R24, R8, R58, RZ ;  /* 0x0000003a0818723c */ /* 0x000ff000000018ff */
[----:B------:R-:W-:Y:S08]  /*5590*/  HMMA.16816.F32 R196, R4, R68, R12 ;  /* 0x0000004404c4723c */ /* 0x000ff0000000180c */
[C---:B------:R-:W-:Y:S08]  /*55a0*/  HMMA.16816.F32 R28, R8.reuse, R56, RZ ;  /* 0x00000038081c723c */ /* 0x040ff000000018ff */
[C---:B------:R-:W-:Y:S08]  /*55b0*/  HMMA.16816.F32 R12, R8.reuse, R72, RZ ;  /* 0x00000048080c723c */ /* 0x040ff000000018ff */
[----:B------:R-:W-:Y:S08]  /*55c0*/  HMMA.16816.F32 R56, R8, R74, RZ ;  /* 0x0000004a0838723c */ /* 0x000ff000000018ff */
[C---:B------:R-:W-:Y:S01]  /*55d0*/  HMMA.16816.F32 R72, R4.reuse, R70, R60 ;  /* 0x000000460448723c */ /* 0x040fe2000000183c */
[----:B------:R-:W4:Y:S07]  /*55e0*/  LDSM.16.MT88.4 R60, [R217+0x6000] ;  /* 0x00600000d93c783b */ /* 0x000f2e0000004200 */
[C---:B-1----:R-:W-:Y:S01]  /*55f0*/  HMMA.16816.F32 R176, R4.reuse, R36, R20 ;  /* 0x0000002404b0723c */ /* 0x042fe20000001814 */
[----:B------:R-:W1:Y:S07]  /*5600*/  LDSM.16.MT88.4 R20, [R220+0x3800] ;  /* 0x00380000dc14783b */ /* 0x000e6e0000004200 */
[C---:B--2---:R-:W-:Y:S01]  /*5610*/  HMMA.16816.F32 R168, R4.reuse, R42, R24 ;  /* 0x0000002a04a8723c */ /* 0x044fe20000001818 */
[----:B------:R-:W2:Y:S07]  /*5620*/  LDSM.16.MT88.4 R24, [R218+0x6000] ;  /* 0x00600000da18783b */ /* 0x000eae0000004200 */
[C---:B------:R-:W-:Y:S01]  /*5630*/  HMMA.16816.F32 R180, R4.reuse, R40, R28 ;  /* 0x0000002804b4723c */ /* 0x040fe2000000181c */
[----:B------:R-:W1:Y:S07]  /*5640*/  LDSM.16.MT88.4 R40, [R217+0x6800] ;  /* 0x00680000d928783b */ /* 0x000e6e0000004200 */
[C---:B------:R-:W-:Y:S08]  /*5650*/  HMMA.16816.F32 R172, R4.reuse, R52, R12 ;  /* 0x0000003404ac723c */ /* 0x040ff0000000180c */
[C---:B------:R-:W-:Y:S01]  /*5660*/  HMMA.16816.F32 R160, R4.reuse, R54, R56 ;  /* 0x0000003604a0723c */ /* 0x040fe20000001838 */
[----:B------:R-:W1:Y:S04]  /*5670*/  LDSM.16.MT88.4 R52, [R221+0x6000] ;  /* 0x00600000dd34783b */ /* 0x000e680000004200 */
[----:B------:R-:W-:Y:S03]  /*5680*/  LDSM.16.MT88.4 R56, [R220+0x6000] ;  /* 0x00600000dc38783b */ /* 0x000fe60000004200 */
[----:B------:R-:W-:Y:S01]  /*5690*/  HMMA.16816.F32 R164, R4, R38, R16 ;  /* 0x0000002604a4723c */ /* 0x000fe20000001810 */
[----:B------:R-:W1:Y:S07]  /*56a0*/  LDSM.16.MT88.4 R36, [R218+0x6800] ;  /* 0x00680000da24783b */ /* 0x000e6e0000004200 */
[C---:B---3--:R-:W-:Y:S08]  /*56b0*/  HMMA.16816.F32 R16, R8.reuse, R64, RZ ;  /* 0x000000400810723c */ /* 0x048ff000000018ff */
[----:B------:R-:W-:Y:S08]  /*56c0*/  HMMA.16816.F32 R12, R8, R66, RZ ;  /* 0x00000042080c723c */ /* 0x000ff000000018ff */
[----:B------:R-:W-:Y:S08]  /*56d0*/  HMMA.16816.F32 R68, R4, R46, R32 ;  /* 0x0000002e0444723c */ /* 0x000ff00000001820 */
[----:B----4-:R-:W-:Y:S08]  /*56e0*/  HMMA.16816.F32 R32, R8, R60, RZ ;  /* 0x0000003c0820723c */ /* 0x010ff000000018ff */
[C---:B------:R-:W-:Y:S01]  /*56f0*/  HMMA.16816.F32 R184, R4.reuse, R44, R48 ;  /* 0x0000002c04b8723c */ /* 0x040fe20000001830 */
[----:B------:R-:W3:Y:S04]  /*5700*/  LDSM.16.MT88.4 R48, [R221+0x6800] ;  /* 0x00680000dd30783b */ /* 0x000ee80000004200 */
[----:B------:R-:W-:Y:S03]  /*5710*/  LDSM.16.MT88.4 R44, [R220+0x6800] ;  /* 0x00680000dc2c783b */ /* 0x000fe60000004200 */
[----:B-1----:R-:W-:Y:S08]  /*5720*/  HMMA.16816.F32 R156, R4, R20, R16 ;  /* 0x00000014049c723c */ /* 0x002ff00000001810 */
[C---:B------:R-:W-:Y:S01]  /*5730*/  HMMA.16816.F32 R28, R8.reuse, R62, RZ ;  /* 0x0000003e081c723c */ /* 0x040fe200000018ff */
[----:B------:R-:W1:Y:S07]  /*5740*/  LDSM.16.MT88.4 R60, [R217+0x9000] ;  /* 0x00900000d93c783b */ /* 0x000e6e0000004200 */
[----:B--2---:R-:W-:Y:S08]  /*5750*/  HMMA.16816.F32 R16, R8, R24, RZ ;  /* 0x000000180810723c */ /* 0x004ff000000018ff */
[----:B------:R-:W-:Y:S08]  /*5760*/  HMMA.16816.F32 R152, R4, R22, R12 ;  /* 0x000000160498723c */ /* 0x000ff0000000180c */
[----:B------:R-:W-:Y:S08]  /*5770*/  HMMA.16816.F32 R12, R8, R26, RZ ;  /* 0x0000001a080c723c */ /* 0x000ff000000018ff */
[----:B------:R-:W-:Y:S01]  /*5780*/  HMMA.16816.F32 R148, R4, R40, R32 ;  /* 0x000000280494723c */ /* 0x000fe20000001820 */
[----:B------:R-:W2:Y:S07]  /*5790*/  LDSM.16.MT88.4 R32, [R218+0x9000] ;  /* 0x00900000da20783b */ /* 0x000eae0000004200 */
[----:B------:R-:W-:Y:S08]  /*57a0*/  HMMA.16816.F32 R24, R8, R54, RZ ;  /* 0x000000360818723c */ /* 0x000ff000000018ff */
[C---:B------:R-:W-:Y:S01]  /*57b0*/  HMMA.16816.F32 R92, R4.reuse, R42, R28 ;  /* 0x0000002a045c723c */ /* 0x040fe2000000181c */
[----:B------:R-:W4:Y:S07]  /*57c0*/  LDSM.16.MT88.4 R40, [R217+0x9800] ;  /* 0x00980000d928783b */ /* 0x000f2e0000004200 */
[----:B------:R-:W-:Y:S08]  /*57d0*/  HMMA.16816.F32 R144, R4, R36, R16 ;  /* 0x000000240490723c */ /* 0x000ff00000001810 */
[----:B------:R-:W-:Y:S01]  /*57e0*/  HMMA.16816.F32 R16, R8, R58, RZ ;  /* 0x0000003a0810723c */ /* 0x000fe200000018ff */
[----:B------:R-:W-:Y:S01]  /*57f0*/  MOV R37, R115 ;  /* 0x0000007300257202 */ /* 0x000fe20000000f00 */
[----:B------:R-:W-:-:S06]  /*5800*/  IMAD.MOV.U32 R36, RZ, RZ, R114 ;  /* 0x000000ffff247224 */ /* 0x000fcc00078e0072 */
[----:B------:R-:W-:Y:S08]  /*5810*/  HMMA.16816.F32 R28, R8, R52, RZ ;  /* 0x00000034081c723c */ /* 0x000ff000000018ff */
[----:B------:R-:W-:Y:S07]  /*5820*/  HMMA.16816.F32 R100, R4, R38, R12 ;  /* 0x000000260464723c */ /* 0x000fee000000180c */
[----:B------:R-:W-:Y:S01]  /*5830*/  IMAD.MOV.U32 R39, RZ, RZ, R113 ;  /* 0x000000ffff277224 */ /* 0x000fe200078e0071 */
[----:B------:R-:W-:-:S02]  /*5840*/  MOV R38, R112 ;  /* 0x0000007000267202 */ /* 0x000fc40000000f00 */
[----:B---3--:R-:W-:Y:S01]  /*5850*/  HMMA.16816.F32 R112, R4, R50, R24 ;  /* 0x000000320470723c */ /* 0x008fe20000001818 */
[----:B------:R-:W3:Y:S07]  /*5860*/  LDSM.16.MT88.4 R24, [R218+0x9800] ;  /* 0x00980000da18783b */ /* 0x000eee0000004200 */
[----:B-1----:R-:W-:Y:S08]  /*5870*/  HMMA.16816.F32 R12, R8, R60, RZ ;  /* 0x0000003c080c723c */ /* 0x002ff000000018ff */
[C---:B------:R-:W-:Y:S08]  /*5880*/  HMMA.16816.F32 R124, R4.reuse, R46, R16 ;  /* 0x0000002e047c723c */ /* 0x040ff00000001810 */
[----:B------:R-:W-:Y:S01]  /*5890*/  HMMA.16816.F32 R140, R4, R48, R28 ;  /* 0x00000030048c723c */ /* 0x000fe2000000181c */
[----:B------:R-:W1:Y:S07]  /*58a0*/  LDSM.16.MT88.4 R28, [R221+0x9000] ;  /* 0x00900000dd1c783b */ /* 0x000e6e0000004200 */
[----:B--2---:R-:W-:Y:S08]  /*58b0*/  HMMA.16816.F32 R16, R8, R32, RZ ;  /* 0x000000200810723c */ /* 0x004ff000000018ff */
[----:B----4-:R-:W-:Y:S01]  /*58c0*/  HMMA.16816.F32 R128, R4, R40, R12 ;  /* 0x000000280480723c */ /* 0x010fe2000000180c */
[----:B------:R-:W-:-:S07]  /*58d0*/  IMAD.MOV.U32 R52, RZ, RZ, R118 ;  /* 0x000000ffff347224 */ /* 0x000fce00078e0076 */
[----:B------:R-:W-:Y:S01]  /*58e0*/  HMMA.16816.F32 R12, R8, R34, RZ ;  /* 0x00000022080c723c */ /* 0x000fe200000018ff */
[----:B------:R-:W-:Y:S01]  /*58f0*/  MOV R55, R117 ;  /* 0x0000007500377202 */ /* 0x000fe20000000f00 */
[----:B------:R-:W-:-:S06]  /*5900*/  IMAD.MOV.U32 R54, RZ, RZ, R116 ;  /* 0x000000ffff367224 */ /* 0x000fcc00078e0074 */
[----:B------:R-:W-:Y:S07]  /*5910*/  HMMA.16816.F32 R20, R8, R56, RZ ;  /* 0x000000380814723c */ /* 0x000fee00000018ff */
[----:B------:R-:W-:Y:S02]  /*5920*/  MOV R56, R119 ;  /* 0x0000007700387202 */ /* 0x000fe40000000f00 */
[----:B---3--:R-:W-:Y:S01]  /*5930*/  HMMA.16816.F32 R116, R4, R24, R16 ;  /* 0x000000180474723c */ /* 0x008fe20000001810 */
[----:B------:R-:W2:Y:S01]  /*5940*/  LDSM.16.MT88.4 R16, [R221+0x9800] ;  /* 0x00980000dd10783b */ /* 0x000ea20000004200 */
[----:B------:R-:W-:Y:S01]  /*5950*/  IMAD.MOV.U32 R57, RZ, RZ, R111 ;  /* 0x000000ffff397224 */ /* 0x000fe200078e006f */
[----:B------:R-:W-:Y:S01]  /*5960*/  MOV R61, R108 ;  /* 0x0000006c003d7202 */ /* 0x000fe20000000f00 */
[----:B------:R-:W-:-:S02]  /*5970*/  IMAD.MOV.U32 R59, RZ, RZ, R110 ;  /* 0x000000ffff3b7224 */ /* 0x000fc400078e006e */
[----:B------:R-:W-:Y:S02]  /*5980*/  IMAD.MOV.U32 R58, RZ, RZ, R109 ;  /* 0x000000ffff3a7224 */ /* 0x000fe400078e006d */
[----:B------:R-:W-:Y:S08]  /*5990*/  HMMA.16816.F32 R108, R4, R26, R12 ;  /* 0x0000001a046c723c */ /* 0x000ff0000000180c */
[----:B-1----:R-:W-:Y:S01]  /*59a0*/  HMMA.16816.F32 R12, R8, R28, RZ ;  /* 0x0000001c080c723c */ /* 0x002fe200000018ff */
[----:B------:R-:W-:-:S02]  /*59b0*/  IMAD.MOV.U32 R60, RZ, RZ, R107 ;  /* 0x000000ffff3c7224 */ /* 0x000fc400078e006b */
[----:B------:R-:W-:Y:S11]  /*59c0*/  IMAD.MOV.U32 R66, RZ, RZ, R106 ;  /* 0x000000ffff427224 */ /* 0x000ff600078e006a */
[----:B------:R-:W-:Y:S10]  /*59d0*/  @!UPT UIADD3 URZ, URZ, URZ, URZ ;  /* 0x0000003f3f3ff290 */ /* 0x000ff4000fffe03f */
[----:B--2---:R-:W-:Y:S08]  /*59e0*/  HMMA.16816.F32 R104, R4, R16, R12 ;  /* 0x000000100468723c */ /* 0x004ff0000000180c */
[----:B------:R-:W-:Y:S11]  /*59f0*/  HMMA.16816.F32 R12, R8, R30, RZ ;  /* 0x0000001e080c723c */ /* 0x000ff600000018ff */
[----:B------:R-:W-:Y:S11]  /*5a00*/  @!UPT UIADD3 URZ, URZ, URZ, URZ ;  /* 0x0000003f3f3ff290 */ /* 0x000ff6000fffe03f */
[----:B------:R-:W-:Y:S02]  /*5a10*/  @!UPT UIADD3 URZ, URZ, URZ, URZ ;  /* 0x0000003f3f3ff290 */ /* 0x000fe4000fffe03f */
[C---:B------:R-:W-:Y:S01]  /*5a20*/  HMMA.16816.F32 R96, R4.reuse, R18, R12 ;  /* 0x000000120460723c */ /* 0x040fe2000000180c */
[----:B------:R-:W1:Y:S07]  /*5a30*/  LDSM.16.MT88.4 R12, [R220+0x9000] ;  /* 0x00900000dc0c783b */ /* 0x000e6e0000004200 */
[----:B------:R-:W-:Y:S08]  /*5a40*/  HMMA.16816.F32 R136, R4, R44, R20 ;  /* 0x0000002c0488723c */ /* 0x000ff00000001814 */
[----:B------:R-:W-:Y:S01]  /*5a50*/  HMMA.16816.F32 R20, R8, R62, RZ ;  /* 0x0000003e0814723c */ /* 0x000fe200000018ff */
[----:B------:R-:W-:-:S07]  /*5a60*/  FFMA.FTZ R3, R83, c[0x0][0x2d0], -R2 ;  /* 0x0000b40053037a23 */ /* 0x000fce0000010802 */
[C---:B-1----:R-:W-:Y:S08]  /*5a70*/  HMMA.16816.F32 R16, R8.reuse, R12, RZ ;  /* 0x0000000c0810723c */ /* 0x042ff000000018ff */
[----:B------:R-:W-:Y:S01]  /*5a80*/  HMMA.16816.F32 R8, R8, R14, RZ ;  /* 0x0000000e0808723c */ /* 0x000fe200000018ff */
[----:B------:R-:W1:Y:S01]  /*5a90*/  LDSM.16.MT88.4 R12, [R220+0x9800] ;  /* 0x00980000dc0c783b */ /* 0x000e620000004200 */
[----:B------:R2:W-:Y:S01]  /*5aa0*/  MUFU.EX2 R32, R3 ;  /* 0x0000000300207308 */ /* 0x0005e20000000800 */
[----:B------:R-:W-:Y:S01]  /*5ab0*/  MOV R67, R91 ;  /* 0x0000005b00437202 */ /* 0x000fe20000000f00 */
[----:B------:R-:W-:-:S02]  /*5ac0*/  IMAD.MOV.U32 R64, RZ, RZ, R90 ;  /* 0x000000ffff407224 */ /* 0x000fc400078e005a */
[----:B--2---:R-:W-:-:S04]  /*5ad0*/  FFMA.FTZ R3, R82, c[0x0][0x2d0], -R2 ;  /* 0x0000b40052037a23 */ /* 0x004fc80000010802 */
[----:B------:R2:W3:Y:S01]  /*5ae0*/  MUFU.EX2 R226, R3 ;  /* 0x0000000300e27308 */ /* 0x0004e20000000800 */
[----:B------:R-:W-:Y:S01]  /*5af0*/  IMAD.MOV.U32 R65, RZ, RZ, R89 ;  /* 0x000000ffff417224 */ /* 0x000fe200078e0059 */
[----:B------:R-:W-:Y:S01]  /*5b00*/  MOV R45, R88 ;  /* 0x00000058002d7202 */ /* 0x000fe20000000f00 */
[----:B--2---:R-:W-:-:S05]  /*5b10*/  FFMA.FTZ R3, R81, c[0x0][0x2d0], -R2 ;  /* 0x0000b40051037a23 */ /* 0x004fca0000010802 */
[----:B------:R2:W-:Y:S01]  /*5b20*/  MUFU.EX2 R224, R3 ;  /* 0x0000000300e07308 */ /* 0x0005e20000000800 */
[C---:B-1----:R-:W-:Y:S08]  /*5b30*/  HMMA.16816.F32 R88, R4.reuse, R12, R16 ;  /* 0x0000000c0458723c */ /* 0x042ff00000001810 */
[----:B------:R-:W-:Y:S01]  /*5b40*/  HMMA.16816.F32 R12, R4, R14, R8 ;  /* 0x0000000e040c723c */ /* 0x000fe20000001808 */
[----:B------:R-:W1:Y:S01]  /*5b50*/  LDSM.16.MT88.4 R8, [R217+0x1000] ;  /* 0x00100000d908783b */ /* 0x000e620000004200 */
[----:B--2---:R-:W-:-:S04]  /*5b60*/  FFMA.FTZ R3, R80, c[0x0][0x2d0], -R2 ;  /* 0x0000b40050037a23 */ /* 0x004fc80000010802 */
[----:B------:R2:W-:Y:S02]  /*5b70*/  MUFU.EX2 R229, R3 ;  /* 0x0000000300e57308 */ /* 0x0005e40000000800 */
[----:B--2---:R-:W-:-:S06]  /*5b80*/  FFMA.FTZ R3, R79, c[0x0][0x2d0], -R0 ;  /* 0x0000b4004f037a23 */ /* 0x004fcc0000010800 */
[----:B------:R2:W-:Y:S02]  /*5b90*/  MUFU.EX2 R228, R3 ;  /* 0x0000000300e47308 */ /* 0x0005e40000000800 */
[----:B--2---:R-:W-:-:S06]  /*5ba0*/  FFMA.FTZ R3, R78, c[0x0][0x2d0], -R0 ;  /* 0x0000b4004e037a23 */ /* 0x004fcc0000010800 */
[----:B------:R2:W4:Y:S02]  /*5bb0*/  MUFU.EX2 R227, R3 ;  /* 0x0000000300e37308 */ /* 0x0005240000000800 */
[----:B--2---:R-:W-:-:S06]  /*5bc0*/  FFMA.FTZ R3, R77, c[0x0][0x2d0], -R0 ;  /* 0x0000b4004d037a23 */ /* 0x004fcc0000010800 */
[----:B------:R2:W-:Y:S02]  /*5bd0*/  MUFU.EX2 R33, R3 ;  /* 0x0000000300217308 */ /* 0x0005e40000000800 */
[----:B--2---:R-:W-:-:S06]  /*5be0*/  FFMA.FTZ R3, R76, c[0x0][0x2d0], -R0 ;  /* 0x0000b4004c037a23 */ /* 0x004fcc0000010800 */
[----:B------:R-:W2:Y:S01]  /*5bf0*/  MUFU.EX2 R40, R3 ;  /* 0x0000000300287308 */ /* 0x000ea20000000800 */
[----:B------:R-:W-:Y:S01]  /*5c00*/  IMAD.MOV.U32 R41, RZ, RZ, R123 ;  /* 0x000000ffff297224 */ /* 0x000fe200078e007b */
[----:B------:R-:W-:Y:S01]  /*5c10*/  MOV R62, R121 ;  /* 0x00000079003e7202 */ /* 0x000fe20000000f00 */
[----:B------:R-:W-:Y:S02]  /*5c20*/  IMAD.MOV.U32 R63, RZ, RZ, R122 ;  /* 0x000000ffff3f7224 */ /* 0x000fe400078e007a */
[----:B------:R-:W-:Y:S02]  /*5c30*/  IMAD.MOV.U32 R53, RZ, RZ, R120 ;  /* 0x000000ffff357224 */ /* 0x000fe400078e0078 */
[----:B------:R-:W-:Y:S07]  /*5c40*/  HMMA.16816.F32 R120, R4, R42, R20 ;  /* 0x0000002a0478723c */ /* 0x000fee0000001814 */
[----:B---3--:R-:W-:-:S02]  /*5c50*/  F2FP.PACK_AB R4, R226, R32 ;  /* 0x00000020e204723e */ /* 0x008fc400000000ff */
[----:B----4-:R-:W-:Y:S02]  /*5c60*/  F2FP.PACK_AB R5, R227, R228 ;  /* 0x000000e4e305723e */ /* 0x010fe400000000ff */
[----:B------:R-:W-:Y:S02]  /*5c70*/  F2FP.PACK_AB R6, R229, R224 ;  /* 0x000000e0e506723e */ /* 0x000fe400000000ff */
[----:B--2---:R-:W-:-:S07]  /*5c80*/  F2FP.PACK_AB R7, R40, R33 ;  /* 0x000000212807723e */ /* 0x004fce00000000ff */
[C---:B-1----:R-:W-:Y:S08]  /*5c90*/  HMMA.16816.F32 R84, R4.reuse, R8, R84 ;  /* 0x000000080454723c */ /* 0x042ff00000001854 */
[C---:B------:R-:W-:Y:S01]  /*5ca0*/  HMMA.16816.F32 R48, R4.reuse, R10, R192 ;  /* 0x0000000a0430723c */ /* 0x040fe200000018c0 */
[----:B------:R-:W1:Y:S06]  /*5cb0*/  LDSM.16.MT88.4 R8, [R218+0x1000] ;  /* 0x00100000da08783b */ /* 0x000e6c0000004200 */
[----:B------:R-:W-:Y:S01]  /*5cc0*/  IMAD.MOV.U32 R193, RZ, RZ, R45 ;  /* 0x000000ffffc17224 */ /* 0x000fe200078e002d */
[C---:B-1----:R-:W-:Y:S08]  /*5cd0*/  HMMA.16816.F32 R80, R4.reuse, R8, R200 ;  /* 0x000000080450723c */ /* 0x042ff000000018c8 */
[C---:B------:R-:W-:Y:S01]  /*5ce0*/  HMMA.16816.F32 R44, R4.reuse, R10, R188 ;  /* 0x0000000a042c723c */ /* 0x040fe200000018bc */
[----:B------:R-:W1:Y:S07]  /*5cf0*/  LDSM.16.MT88.4 R8, [R221+0x1000] ;  /* 0x00100000dd08783b */ /* 0x000e6e0000004200 */
[----:B-1----:R-:W-:Y:S07]  /*5d00*/  HMMA.16816.F32 R76, R4, R8, R196 ;  /* 0x00000008044c723c */ /* 0x002fee00000018c4 */
[----:B------:R-:W-:Y:S01]  /*5d10*/  MOV R197, R40 ;  /* 0x0000002800c57202 */ /* 0x000fe20000000f00 */
[----:B------:R-:W-:-:S02]  /*5d20*/  IMAD.MOV.U32 R196, RZ, RZ, R41 ;  /* 0x000000ffffc47224 */ /* 0x000fc400078e0029 */
[C---:B------:R-:W-:Y:S01]  /*5d30*/  HMMA.16816.F32 R40, R4.reuse, R10, R72 ;  /* 0x0000000a0428723c */ /* 0x040fe20000001848 */
[----:B------:R-:W1:Y:S01]  /*5d40*/  LDSM.16.MT88.4 R8, [R220+0x1000] ;  /* 0x00100000dc08783b */ /* 0x000e620000004200 */
[----:B------:R-:W-:Y:S01]  /*5d50*/  IMAD.MOV.U32 R188, RZ, RZ, R38 ;  /* 0x000000ffffbc7224 */ /* 0x000fe200078e0026 */
[----:B------:R-:W-:Y:S01]  /*5d60*/  MOV R189, R39 ;  /* 0x0000002700bd7202 */ /* 0x000fe20000000f00 */
[----:B------:R-:W-:Y:S02]  /*5d70*/  IMAD.MOV.U32 R190, RZ, RZ, R36 ;  /* 0x000000ffffbe7224 */ /* 0x000fe400078e0024 */
[----:B------:R-:W-:Y:S02]  /*5d80*/  IMAD.MOV.U32 R191, RZ, RZ, R37 ;  /* 0x000000ffffbf7224 */ /* 0x000fe400078e0025 */
[C---:B-1----:R-:W-:Y:S08]  /*5d90*/  HMMA.16816.F32 R72, R4.reuse, R8, R184 ;  /* 0x000000080448723c */ /* 0x042ff000000018b8 */
[----:B------:R-:W-:Y:S01]  /*5da0*/  HMMA.16816.F32 R36, R4, R10, R68 ;  /* 0x0000000a0424723c */ /* 0x000fe20000001844 */
[----:B------:R-:W1:Y:S01]  /*5db0*/  LDSM.16.MT88.4 R8, [R217+0x4000] ;  /* 0x00400000d908783b */ /* 0x000e620000004200 */
[----:B------:R-:W-:Y:S01]  /*5dc0*/  IMAD.MOV.U32 R199, RZ, RZ, R32 ;  /* 0x000000ffffc77224 */ /* 0x000fe200078e0020 */
[----:B------:R-:W-:-:S05]  /*5dd0*/  MOV R194, R33 ;  /* 0x0000002100c27202 */ /* 0x000fca0000000f00 */
[C---:B-1----:R-:W-:Y:S08]  /*5de0*/  HMMA.16816.F32 R68, R4.reuse, R8, R180 ;  /* 0x000000080444723c */ /* 0x042ff000000018b4 */
[----:B------:R-:W-:Y:S01]  /*5df0*/  HMMA.16816.F32 R32, R4, R10, R168 ;  /* 0x0000000a0420723c */ /* 0x000fe200000018a8 */
[----:B------:R-:W1:Y:S01]  /*5e00*/  LDSM.16.MT88.4 R8, [R218+0x4000] ;  /* 0x00400000da08783b */ /* 0x000e620000004200 */
[----:B------:R-:W-:Y:S01]  /*5e10*/  IMAD.MOV.U32 R192, RZ, RZ, R66 ;  /* 0x000000ffffc07224 */ /* 0x000fe200078e0042 */
[----:B------:R-:W-:Y:S01]  /*5e20*/  MOV R180, R64 ;  /* 0x0000004000b47202 */ /* 0x000fe20000000f00 */
[----:B------:R-:W-:-:S02]  /*5e30*/  IMAD.MOV.U32 R181, RZ, RZ, R67 ;  /* 0x000000ffffb57224 */ /* 0x000fc400078e0043 */
[----:B------:R-:W-:Y:S02]  /*5e40*/  IMAD.MOV.U32 R3, RZ, RZ, R65 ;  /* 0x000000ffff037224 */ /* 0x000fe400078e0041 */
        /* <DEDUP_REMOVED lines=17> */
[----:B------:R-:W-:Y:S01]  /*5f60*/  MOV R200, R54 ;  /* 0x0000003600c87202 */ /* 0x000fe20000000f00 */
[----:B------:R-:W-:Y:S01]  /*5f70*/  IMAD.MOV.U32 R201, RZ, RZ, R55 ;  /* 0x000000ffffc97224 */ /* 0x000fe200078e0037 */
[----:B------:R-:W-:Y:S01]  /*5f80*/  MOV R203, R53 ;  /* 0x0000003500cb7202 */ /* 0x000fe20000000f00 */
[----:B------:R-:W-:-:S03]  /*5f90*/  IMAD.MOV.U32 R202, RZ, RZ, R52 ;  /* 0x000000ffffca7224 */ /* 0x000fc600078e0034 */
        /* <DEDUP_REMOVED lines=18> */
[----:B------:R-:W-:-:S06]  /*60c0*/  FFMA.FTZ R3, R3, c[0x0][0x2d0], -R2 ;  /* 0x0000b40003037a23 */ /* 0x000fcc0000010802 */
[C---:B-1----:R-:W-:Y:S08]  /*60d0*/  HMMA.16816.F32 R140, R4.reuse, R8, R104 ;  /* 0x00000008048c723c */ /* 0x042ff00000001868 */
[----:B------:R-:W-:Y:S01]  /*60e0*/  HMMA.16816.F32 R116, R4, R10, R96 ;  /* 0x0000000a0474723c */ /* 0x000fe20000001860 */
[----:B------:R-:W1:Y:S01]  /*60f0*/  LDSM.16.MT88.4 R8, [R220+0xa000] ;  /* 0x00a00000dc08783b */ /* 0x000e620000004200 */
[----:B------:R2:W-:Y:S02]  /*6100*/  MUFU.EX2 R99, R3 ;  /* 0x0000000300637308 */ /* 0x0005e40000000800 */
[----:B--2---:R-:W-:-:S06]  /*6110*/  FFMA.FTZ R3, R252, c[0x0][0x2d0], -R2 ;  /* 0x0000b400fc037a23 */ /* 0x004fcc0000010802 */
[----:B------:R2:W-:Y:S02]  /*6120*/  MUFU.EX2 R98, R3 ;  /* 0x0000000300627308 */ /* 0x0005e40000000800 */
[--C-:B--2---:R-:W-:Y:S01]  /*6130*/  FFMA.FTZ R3, R215, c[0x0][0x2d0], -R2.reuse ;  /* 0x0000b400d7037a23 */ /* 0x104fe20000010802 */
[C---:B-1----:R-:W-:Y:S05]  /*6140*/  HMMA.16816.F32 R136, R4.reuse, R8, R88 ;  /* 0x000000080488723c */ /* 0x042fea0000001858 */
[----:B------:R1:W-:Y:S03]  /*6150*/  MUFU.EX2 R88, R3 ;  /* 0x0000000300587308 */ /* 0x0003e60000000800 */
[----:B------:R-:W-:Y:S01]  /*6160*/  HMMA.16816.F32 R12, R4, R10, R12 ;  /* 0x0000000a040c723c */ /* 0x000fe2000000180c */
[----:B------:R-:W2:Y:S01]  /*6170*/  LDSM.16.MT88.4 R8, [R217+0x1800] ;  /* 0x00180000d908783b */ /* 0x000ea20000004200 */
[----:B-1----:R-:W-:-:S04]  /*6180*/  FFMA.FTZ R3, R214, c[0x0][0x2d0], -R2 ;  /* 0x0000b400d6037a23 */ /* 0x002fc80000010802 */
[----:B------:R1:W3:Y:S01]  /*6190*/  MUFU.EX2 R97, R3 ;  /* 0x0000000300617308 */ /* 0x0002e20000000800 */
[----:B------:R-:W-:Y:S02]  /*61a0*/  IMAD.MOV.U32 R170, RZ, RZ, R226 ;  /* 0x000000ffffaa7224 */ /* 0x000fe400078e00e2 */
[----:B-1----:R-:W-:-:S05]  /*61b0*/  FFMA.FTZ R3, R212, c[0x0][0x2d0], -R0 ;  /* 0x0000b400d4037a23 */ /* 0x002fca0000010800 */
[----:B------:R1:W-:Y:S02]  /*61c0*/  MUFU.EX2 R96, R3 ;  /* 0x0000000300607308 */ /* 0x0003e40000000800 */
[----:B-1----:R-:W-:-:S06]  /*61d0*/  FFMA.FTZ R3, R210, c[0x0][0x2d0], -R0 ;  /* 0x0000b400d2037a23 */ /* 0x002fcc0000010800 */
[----:B------:R1:W4:Y:S02]  /*61e0*/  MUFU.EX2 R252, R3 ;  /* 0x0000000300fc7308 */ /* 0x0003240000000800 */
[----:B-1----:R-:W-:-:S06]  /*61f0*/  FFMA.FTZ R3, R213, c[0x0][0x2d0], -R0 ;  /* 0x0000b400d5037a23 */ /* 0x002fcc0000010800 */
[----:B------:R1:W-:Y:S01]  /*6200*/  MUFU.EX2 R226, R3 ;  /* 0x0000000300e27308 */ /* 0x0003e20000000800 */
[----:B------:R-:W-:Y:S02]  /*6210*/  FADD.FTZ R4, R207, R206 ;  /* 0x000000cecf047221 */ /* 0x000fe40000010000 */
[----:B-1----:R-:W-:-:S05]  /*6220*/  FFMA.FTZ R3, R211, c[0x0][0x2d0], -R0 ;  /* 0x0000b400d3037a23 */ /* 0x002fca0000010800 */
[----:B------:R1:W1:Y:S01]  /*6230*/  MUFU.EX2 R91, R3 ;  /* 0x00000003005b7308 */ /* 0x0002620000000800 */
[----:B------:R-:W-:Y:S02]  /*6240*/  FADD.FTZ R5, R135, R134 ;  /* 0x0000008687057221 */ /* 0x000fe40000010000 */
[----:B------:R-:W-:Y:S01]  /*6250*/  FADD.FTZ R4, R209, R4 ;  /* 0x00000004d1047221 */ /* 0x000fe20000010000 */
[----:B---3--:R-:W-:-:S03]  /*6260*/  F2FP.PACK_AB R6, R97, R88 ;  /* 0x000000586106723e */ /* 0x008fc600000000ff */
[----:B------:R-:W-:Y:S01]  /*6270*/  FADD.FTZ R134, R208, R4 ;  /* 0x00000004d0867221 */ /* 0x000fe20000010000 */
[----:B------:R-:W-:Y:S01]  /*6280*/  F2FP.PACK_AB R4, R98, R99 ;  /* 0x000000636204723e */ /* 0x000fe200000000ff */
[----:B------:R-:W-:Y:S01]  /*6290*/  IMAD.MOV.U32 R90, RZ, RZ, R180 ;  /* 0x000000ffff5a7224 */ /* 0x000fe200078e00b4 */
[----:B------:R-:W-:Y:S01]  /*62a0*/  MOV R89, R181 ;  /* 0x000000b500597202 */ /* 0x000fe20000000f00 */
[----:B-1----:R-:W-:Y:S01]  /*62b0*/  FADD.FTZ R3, R205, R5 ;  /* 0x00000005cd037221 */ /* 0x002fe20000010000 */
[----:B----4-:R-:W-:Y:S02]  /*62c0*/  F2FP.PACK_AB R5, R252, R96 ;  /* 0x00000060fc05723e */ /* 0x010fe400000000ff */
[----:B------:R-:W-:Y:S01]  /*62d0*/  F2FP.PACK_AB R7, R91, R226 ;  /* 0x000000e25b07723e */ /* 0x000fe200000000ff */
[----:B------:R-:W-:Y:S01]  /*62e0*/  IMAD.MOV.U32 R181, RZ, RZ, R196 ;  /* 0x000000ffffb57224 */ /* 0x000fe200078e00c4 */
[----:B------:R-:W-:Y:S01]  /*62f0*/  MOV R171, R198 ;  /* 0x000000c600ab7202 */ /* 0x000fe20000000f00 */
[----:B------:R-:W-:-:S02]  /*6300*/  IMAD.MOV.U32 R180, RZ, RZ, R197 ;  /* 0x000000ffffb47224 */ /* 0x000fc400078e00c5 */
[----:B------:R-:W-:Y:S02]  /*6310*/  IMAD.MOV.U32 R169, RZ, RZ, R199 ;  /* 0x000000ffffa97224 */ /* 0x000fe400078e00c7 */
[----:B------:R-:W-:Y:S01]  /*6320*/  FADD.FTZ R135, R204, R3 ;  /* 0x00000003cc877221 */ /* 0x000fe20000010000 */
[C---:B--2---:R-:W-:Y:S08]  /*6330*/  HMMA.16816.F32 R196, R4.reuse, R10, R48 ;  /* 0x0000000a04c4723c */ /* 0x044ff00000001830 */
        /* <DEDUP_REMOVED lines=8> */
[----:B------:R-:W-:Y:S02]  /*63c0*/  IMAD.MOV.U32 R44, RZ, RZ, R191 ;  /* 0x000000ffff2c7224 */ /* 0x000fe400078e00bf */
[C---:B-1----:R-:W-:Y:S08]  /*63d0*/  HMMA.16816.F32 R188, R4.reuse, R8, R76 ;  /* 0x0000000804bc723c */ /* 0x042ff0000000184c */
[C---:B------:R-:W-:Y:S01]  /*63e0*/  HMMA.16816.F32 R172, R4.reuse, R10, R40 ;  /* 0x0000000a04ac723c */ /* 0x040fe20000001828 */
[----:B------:R-:W1:Y:S07]  /*63f0*/  LDSM.16.MT88.4 R8, [R220+0x1800] ;  /* 0x00180000dc08783b */ /* 0x000e6e0000004200 */
[C---:B-1----:R-:W-:Y:S08]  /*6400*/  HMMA.16816.F32 R164, R4.reuse, R8, R72 ;  /* 0x0000000804a4723c */ /* 0x042ff00000001848 */
[----:B------:R-:W-:Y:S01]  /*6410*/  HMMA.16816.F32 R160, R4, R10, R36 ;  /* 0x0000000a04a0723c */ /* 0x000fe20000001824 */
[----:B------:R-:W1:Y:S01]  /*6420*/  LDSM.16.MT88.4 R8, [R217+0x4800] ;  /* 0x00480000d908783b */ /* 0x000e620000004200 */
[----:B------:R-:W-:Y:S01]  /*6430*/  IMAD.MOV.U32 R51, RZ, RZ, R200 ;  /* 0x000000ffff337224 */ /* 0x000fe200078e00c8 */
[----:B------:R-:W-:Y:S01]  /*6440*/  MOV R84, R201 ;  /* 0x000000c900547202 */ /* 0x000fe20000000f00 */
[----:B------:R-:W-:Y:S01]  /*6450*/  IMAD.MOV.U32 R85, RZ, RZ, R202 ;  /* 0x000000ffff557224 */ /* 0x000fe200078e00ca */
[----:B------:R-:W-:Y:S01]  /*6460*/  MOV R87, R192 ;  /* 0x000000c000577202 */ /* 0x000fe20000000f00 */
[----:B------:R-:W-:Y:S01]  /*6470*/  IMAD.MOV.U32 R86, RZ, RZ, R203 ;  /* 0x000000ffff567224 */ /* 0x000fe200078e00cb */
[----:B------:R-:W-:Y:S01]  /*6480*/  MOV R75, R195 ;  /* 0x000000c3004b7202 */ /* 0x000fe20000000f00 */
[----:B------:R-:W-:-:S02]  /*6490*/  IMAD.MOV.U32 R41, RZ, RZ, R193 ;  /* 0x000000ffff297224 */ /* 0x000fc400078e00c1 */
[----:B------:R-:W-:Y:S01]  /*64a0*/  IMAD.MOV.U32 R43, RZ, RZ, R194 ;  /* 0x000000ffff2b7224 */ /* 0x000fe200078e00c2 */
        /* <DEDUP_REMOVED lines=12> */
[C---:B-1----:R-:W-:Y:S08]  /*6570*/  HMMA.16816.F32 R180, R4.reuse, R8, R64 ;  /* 0x0000000804b4723c */ /* 0x042ff00000001840 */
[C---:B------:R-:W-:Y:S01]  /*6580*/  HMMA.16816.F32 R184, R4.reuse, R10, R28 ;  /* 0x0000000a04b8723c */ /* 0x040fe2000000181c */
[----:B------:R-:W1:Y:S07]  /*6590*/  LDSM.16.MT88.4 R8, [R221+0x4800] ;  /* 0x00480000dd08783b */ /* 0x000e6e0000004200 */
[C---:B-1----:R-:W-:Y:S08]  /*65a0*/  HMMA.16816.F32 R176, R4.reuse, R8, R60 ;  /* 0x0000000804b0723c */ /* 0x042ff0000000183c */
[----:B------:R-:W-:Y:S01]  /*65b0*/  HMMA.16816.F32 R108, R4, R10, R24 ;  /* 0x0000000a046c723c */ /* 0x000fe20000001818 */
[----:B------:R-:W1:Y:S01]  /*65c0*/  LDSM.16.MT88.4 R8, [R220+0x4800] ;  /* 0x00480000dc08783b */ /* 0x000e620000004200 */
[----:B------:R-:W-:Y:S01]  /*65d0*/  MOV R49, R169 ;  /* 0x000000a900317202 */ /* 0x000fe20000000f00 */
[----:B------:R-:W-:-:S02]  /*65e0*/  IMAD.MOV.U32 R48, RZ, RZ, R170 ;  /* 0x000000ffff307224 */ /* 0x000fc400078e00aa */
[----:B------:R-:W-:-:S03]  /*65f0*/  IMAD.MOV.U32 R3, RZ, RZ, R171 ;  /* 0x000000ffff037224 */ /* 0x000fc600078e00ab */
        /* <DEDUP_REMOVED lines=10> */
[----:B-1----:R-:W-:Y:S07]  /*66a0*/  HMMA.16816.F32 R52, R4, R8, R92 ;  /* 0x000000080434723c */ /* 0x002fee000000185c */
[----:B------:R-:W-:Y:S01]  /*66b0*/  IMAD.MOV.U32 R92, RZ, RZ, R40 ;  /* 0x000000ffff5c7224 */ /* 0x000fe200078e0028 */
[----:B------:R-:W-:Y:S01]  /*66c0*/  MOV R93, R41 ;  /* 0x00000029005d7202 */ /* 0x000fe20000000f00 */
[----:B------:R-:W-:-:S02]  /*66d0*/  IMAD.MOV.U32 R94, RZ, RZ, R42 ;  /* 0x000000ffff5e7224 */ /* 0x000fc400078e002a */
[----:B------:R-:W-:Y:S02]  /*66e0*/  IMAD.MOV.U32 R95, RZ, RZ, R43 ;  /* 0x000000ffff5f7224 */ /* 0x000fe400078e002b */
[----:B------:R-:W-:Y:S01]  /*66f0*/  HMMA.16816.F32 R40, R4, R10, R100 ;  /* 0x0000000a0428723c */ /* 0x000fe20000001864 */
[----:B------:R-:W1:Y:S01]  /*6700*/  LDSM.16.MT88.4 R8, [R221+0x7800] ;  /* 0x00780000dd08783b */ /* 0x000e620000004200 */
        /* <DEDUP_REMOVED lines=16> */
[----:B------:R-:W-:-:S02]  /*6810*/  IMAD.MOV.U32 R17, RZ, RZ, R48 ;  /* 0x000000ffff117224 */ /* 0x000fc400078e0030 */
[----:B------:R-:W-:Y:S02]  /*6820*/  IMAD.MOV.U32 R18, RZ, RZ, R49 ;  /* 0x000000ffff127224 */ /* 0x000fe400078e0031 */
[----:B------:R-:W-:Y:S02]  /*6830*/  IMAD.MOV.U32 R156, RZ, RZ, R50 ;  /* 0x000000ffff9c7224 */ /* 0x000fe400078e0032 */
[----:B------:R-:W-:Y:S02]  /*6840*/  IMAD.MOV.U32 R157, RZ, RZ, R51 ;  /* 0x000000ffff9d7224 */ /* 0x000fe400078e0033 */
        /* <DEDUP_REMOVED lines=16> */
[----:B------:R-:W-:-:S02]  /*6950*/  FFMA.FTZ R3, R3, c[0x0][0x2d0], -R2 ;  /* 0x0000b40003037a23 */ /* 0x000fc40000010802 */
[----:B------:R-:W-:Y:S01]  /*6960*/  IMAD.MOV.U32 R114, RZ, RZ, R115 ;  /* 0x000000ffff727224 */ /* 0x000fe200078e0073 */
[----:B------:R-:W-:Y:S01]  /*6970*/  MOV R115, R156 ;  /* 0x0000009c00737202 */ /* 0x000fe20000000f00 */
[----:B------:R-:W-:Y:S02]  /*6980*/  IMAD.MOV.U32 R100, RZ, RZ, R46 ;  /* 0x000000ffff647224 */ /* 0x000fe400078e002e */
[----:B------:R-:W-:Y:S01]  /*6990*/  IMAD.MOV.U32 R156, RZ, RZ, R157 ;  /* 0x000000ffff9c7224 */ /* 0x000fe200078e009d */
[----:B------:R2:W-:Y:S01]  /*69a0*/  MUFU.EX2 R124, R3 ;  /* 0x00000003007c7308 */ /* 0x0005e20000000800 */
[----:B------:R-:W-:Y:S01]  /*69b0*/  IMAD.MOV.U32 R157, RZ, RZ, R158 ;  /* 0x000000ffff9d7224 */ /* 0x000fe200078e009e */
[----:B------:R-:W-:Y:S01]  /*69c0*/  MOV R158, R159 ;  /* 0x0000009f009e7202 */ /* 0x000fe20000000f00 */
[----:B------:R-:W-:Y:S02]  /*69d0*/  IMAD.MOV.U32 R159, RZ, RZ, R100 ;  /* 0x000000ffff9f7224 */ /* 0x000fe400078e0064 */
[----:B------:R-:W-:Y:S01]  /*69e0*/  IMAD.MOV.U32 R100, RZ, RZ, R101 ;  /* 0x000000ffff647224 */ /* 0x000fe200078e0065 */
[----:B------:R-:W-:Y:S01]  /*69f0*/  MOV R101, R102 ;  /* 0x0000006600657202 */ /* 0x000fe20000000f00 */
[----:B------:R-:W-:-:S02]  /*6a00*/  IMAD.MOV.U32 R102, RZ, RZ, R103 ;  /* 0x000000ffff667224 */ /* 0x000fc400078e0067 */
[----:B------:R-:W-:Y:S01]  /*6a10*/  IMAD.MOV.U32 R103, RZ, RZ, R16 ;  /* 0x000000ffff677224 */ /* 0x000fe200078e0010 */
[----:B------:R-:W-:Y:S01]  /*6a20*/  MOV R16, R229 ;  /* 0x000000e500107202 */ /* 0x000fe20000000f00 */
[----:B------:R-:W-:Y:S01]  /*6a30*/  IMAD.MOV.U32 R21, RZ, RZ, R44 ;  /* 0x000000ffff157224 */ /* 0x000fe200078e002c */
[----:B------:R3:W5:Y:S01]  /*6a40*/  LDL.LU R229, [R1+0xa8] ;  /* 0x0000a80001e57983 */ /* 0x0007620000300800 */
[----:B--2---:R-:W-:Y:S02]  /*6a50*/  FFMA.FTZ R3, R113, c[0x0][0x2d0], -R2 ;  /* 0x0000b40071037a23 */ /* 0x004fe40000010802 */
[----:B------:R-:W-:Y:S02]  /*6a60*/  IMAD.MOV.U32 R113, RZ, RZ, R114 ;  /* 0x000000ffff717224 */ /* 0x000fe400078e0072 */
[----:B------:R-:W-:Y:S01]  /*6a70*/  IMAD.MOV.U32 R114, RZ, RZ, R115 ;  /* 0x000000ffff727224 */ /* 0x000fe200078e0073 */
[C---:B-1----:R-:W-:Y:S08]  /*6a80*/  HMMA.16816.F32 R68, R4.reuse, R8, R140 ;  /* 0x000000080444723c */ /* 0x042ff0000000188c */
[----:B------:R-:W-:Y:S01]  /*6a90*/  HMMA.16816.F32 R56, R4, R10, R116 ;  /* 0x0000000a0438723c */ /* 0x000fe20000001874 */
[----:B------:R-:W1:Y:S01]  /*6aa0*/  LDSM.16.MT88.4 R8, [R220+0xa800] ;  /* 0x00a80000dc08783b */ /* 0x000e620000004200 */
[----:B------:R-:W-:Y:S01]  /*6ab0*/  MOV R115, R156 ;  /* 0x0000009c00737202 */ /* 0x000fe20000000f00 */
[----:B------:R-:W-:Y:S01]  /*6ac0*/  IMAD.MOV.U32 R156, RZ, RZ, R157 ;  /* 0x000000ffff9c7224 */ /* 0x000fe200078e009d */
[----:B------:R2:W-:Y:S01]  /*6ad0*/  MUFU.EX2 R152, R3 ;  /* 0x0000000300987308 */ /* 0x0005e20000000800 */
[----:B------:R-:W-:Y:S01]  /*6ae0*/  IMAD.MOV.U32 R157, RZ, RZ, R158 ;  /* 0x000000ffff9d7224 */ /* 0x000fe200078e009e */
[----:B------:R-:W-:Y:S01]  /*6af0*/  MOV R158, R159 ;  /* 0x0000009f009e7202 */ /* 0x000fe20000000f00 */
[----:B------:R-:W-:-:S02]  /*6b00*/  IMAD.MOV.U32 R159, RZ, RZ, R100 ;  /* 0x000000ffff9f7224 */ /* 0x000fc400078e0064 */
[----:B------:R-:W-:Y:S01]  /*6b10*/  IMAD.MOV.U32 R100, RZ, RZ, R101 ;  /* 0x000000ffff647224 */ /* 0x000fe200078e0065 */
[----:B------:R-:W-:Y:S01]  /*6b20*/  MOV R101, R102 ;  /* 0x0000006600657202 */ /* 0x000fe20000000f00 */
[----:B------:R-:W-:Y:S02]  /*6b30*/  IMAD.MOV.U32 R102, RZ, RZ, R16 ;  /* 0x000000ffff667224 */ /* 0x000fe400078e0010 */
[----:B------:R-:W-:Y:S01]  /*6b40*/  IMAD.MOV.U32 R16, RZ, RZ, R17 ;  /* 0x000000ffff107224 */ /* 0x000fe200078e0011 */
[----:B------:R-:W-:Y:S01]  /*6b50*/  MOV R17, R228 ;  /* 0x000000e400117202 */ /* 0x000fe20000000f00 */
[----:B------:R-:W-:Y:S01]  /*6b60*/  IMAD.MOV.U32 R22, RZ, RZ, R47 ;  /* 0x000000ffff167224 */ /* 0x000fe200078e002f */
[----:B------:R3:W5:Y:S01]  /*6b70*/  LDL.LU R228, [R1+0xa4] ;  /* 0x0000a40001e47983 */ /* 0x0007620000300800 */
[----:B--2---:R-:W-:Y:S02]  /*6b80*/  FFMA.FTZ R3, R113, c[0x0][0x2d0], -R2 ;  /* 0x0000b40071037a23 */ /* 0x004fe40000010802 */
[----:B------:R-:W-:-:S02]  /*6b90*/  IMAD.MOV.U32 R113, RZ, RZ, R114 ;  /* 0x000000ffff717224 */ /* 0x000fc400078e0072 */
[----:B------:R-:W-:Y:S01]  /*6ba0*/  IMAD.MOV.U32 R114, RZ, RZ, R115 ;  /* 0x000000ffff727224 */ /* 0x000fe200078e0073 */
[----:B------:R-:W-:Y:S01]  /*6bb0*/  MOV R115, R156 ;  /* 0x0000009c00737202 */ /* 0x000fe20000000f00 */
        /* <DEDUP_REMOVED lines=8> */
[----:B------:R-:W-:Y:S02]  /*6c40*/  IMAD.MOV.U32 R16, RZ, RZ, R17 ;  /* 0x000000ffff107224 */ /* 0x000fe400078e0011 */
[----:B--2---:R-:W-:Y:S02]  /*6c50*/  FFMA.FTZ R3, R113, c[0x0][0x2d0], -R2 ;  /* 0x0000b40071037a23 */ /* 0x004fe40000010802 */
[----:B------:R-:W-:Y:S01]  /*6c60*/  IMAD.MOV.U32 R113, RZ, RZ, R114 ;  /* 0x000000ffff717224 */ /* 0x000fe200078e0072 */
[----:B------:R-:W-:Y:S01]  /*6c70*/  MOV R114, R115 ;  /* 0x0000007300727202 */ /* 0x000fe20000000f00 */
[----:B------:R-:W-:Y:S01]  /*6c80*/  IMAD.MOV.U32 R115, RZ, RZ, R156 ;  /* 0x000000ffff737224 */ /* 0x000fe200078e009c */
[----:B------:R2:W4:Y:S01]  /*6c90*/  MUFU.EX2 R130, R3 ;  /* 0x0000000300827308 */ /* 0x0005220000000800 */
        /* <DEDUP_REMOVED lines=8> */
[----:B-1----:R-:W-:Y:S01]  /*6d20*/  HMMA.16816.F32 R44, R4, R8, R136 ;  /* 0x00000008042c723c */ /* 0x002fe20000001888 */
[----:B------:R-:W-:Y:S02]  /*6d30*/  IMAD.MOV.U32 R102, RZ, RZ, R16 ;  /* 0x000000ffff667224 */ /* 0x000fe400078e0010 */
[----:B--2---:R-:W-:Y:S01]  /*6d40*/  FFMA.FTZ R3, R113, c[0x0][0x2d0], -R0 ;  /* 0x0000b40071037a23 */ /* 0x004fe20000010800 */
[----:B------:R3:W5:Y:S01]  /*6d50*/  LDL.LU R227, [R1+0xa0] ;  /* 0x0000a00001e37983 */ /* 0x0007620000300800 */
[----:B------:R-:W-:Y:S02]  /*6d60*/  IMAD.MOV.U32 R113, RZ, RZ, R114 ;  /* 0x000000ffff717224 */ /* 0x000fe400078e0072 */
        /* <DEDUP_REMOVED lines=14> */
[----:B------:R3:W5:Y:S01]  /*6e50*/  LDL.LU R226, [R1+0x9c] ;  /* 0x00009c0001e27983 */ /* 0x0007620000300800 */
[----:B------:R-:W-:Y:S01]  /*6e60*/  IMAD.MOV.U32 R16, RZ, RZ, R17 ;  /* 0x000000ffff107224 */ /* 0x000fe200078e0011 */
[----:B------:R-:W-:Y:S01]  /*6e70*/  MOV R17, R18 ;  /* 0x0000001200117202 */ /* 0x000fe20000000f00 */
[----:B------:R-:W-:Y:S01]  /*6e80*/  IMAD.MOV.U32 R18, RZ, RZ, R19 ;  /* 0x000000ffff127224 */ /* 0x000fe200078e0013 */
[----:B------:R-:W1:Y:S01]  /*6e90*/  LDSM.16.MT88.4 R8, [R217+0x2000] ;  /* 0x00200000d908783b */ /* 0x000e620000004200 */
[----:B------:R-:W-:Y:S01]  /*6ea0*/  IMAD.MOV.U32 R19, RZ, RZ, R23 ;  /* 0x000000ffff137224 */ /* 0x000fe200078e0017 */
[----:B------:R-:W-:Y:S01]  /*6eb0*/  MOV R23, R252 ;  /* 0x000000fc00177202 */ /* 0x000fe20000000f00 */
[----:B------:R-:W-:Y:S01]  /*6ec0*/  FFMA.FTZ R4, R113, c[0x0][0x2d0], -R0 ;  /* 0x0000b40071047a23 */ /* 0x000fe20000010800 */
[----:B------:R2:W-:Y:S01]  /*6ed0*/  MUFU.EX2 R252, R3 ;  /* 0x0000000300fc7308 */ /* 0x0005e20000000800 */
[----:B------:R-:W-:-:S02]  /*6ee0*/  IMAD.MOV.U32 R113, RZ, RZ, R114 ;  /* 0x000000ffff717224 */ /* 0x000fc400078e0072 */
[----:B------:R-:W-:Y:S02]  /*6ef0*/  FADD.FTZ R5, R222, R135 ;  /* 0x00000087de057221 */ /* 0x000fe40000010000 */
[--C-:B------:R-:W-:Y:S02]  /*6f00*/  FFMA.FTZ R25, R25, c[0x0][0x2d0], -R2.reuse ;  /* 0x0000b40019197a23 */ /* 0x100fe40000010802 */
[----:B------:R-:W-:Y:S01]  /*6f10*/  FFMA.FTZ R22, R22, c[0x0][0x2d0], -R2 ;  /* 0x0000b40016167a23 */ /* 0x000fe20000010802 */
[----:B----4-:R-:W-:Y:S01]  /*6f20*/  F2FP.PACK_AB R6, R130, R128 ;  /* 0x000000808206723e */ /* 0x010fe200000000ff */
[----:B------:R-:W-:Y:S01]  /*6f30*/  IMAD.MOV.U32 R114, RZ, RZ, R115 ;  /* 0x000000ffff727224 */ /* 0x000fe200078e0073 */
[----:B------:R-:W-:Y:S01]  /*6f40*/  MOV R115, R156 ;  /* 0x0000009c00737202 */ /* 0x000fe20000000f00 */
[----:B------:R-:W-:Y:S01]  /*6f50*/  IMAD.MOV.U32 R156, RZ, RZ, R157 ;  /* 0x000000ffff9c7224 */ /* 0x000fe200078e009d */
[----:B------:R-:W4:Y:S01]  /*6f60*/  LDSM.16.MT88.4 R12, [R221+0x2000] ;  /* 0x00200000dd0c783b */ /* 0x000f220000004200 */
[----:B--2---:R-:W-:-:S02]  /*6f70*/  FFMA.FTZ R3, R225, c[0x0][0x2d0], -R0 ;  /* 0x0000b400e1037a23 */ /* 0x004fc40000010800 */
[----:B------:R-:W-:Y:S01]  /*6f80*/  IMAD.MOV.U32 R157, RZ, RZ, R158 ;  /* 0x000000ffff9d7224 */ /* 0x000fe200078e009e */
[----:B------:R3:W5:Y:S01]  /*6f90*/  LDL.LU R225, [R1+0x98] ;  /* 0x0000980001e17983 */ /* 0x0007620000300800 */
[----:B------:R2:W-:Y:S01]  /*6fa0*/  MUFU.EX2 R129, R3 ;  /* 0x0000000300817308 */ /* 0x0005e20000000800 */
[----:B------:R-:W-:Y:S01]  /*6fb0*/  MOV R158, R159 ;  /* 0x0000009f009e7202 */ /* 0x000fe20000000f00 */
[----:B------:R-:W-:Y:S02]  /*6fc0*/  IMAD.MOV.U32 R159, RZ, RZ, R100 ;  /* 0x000000ffff9f7224 */ /* 0x000fe400078e0064 */
[----:B------:R-:W-:Y:S01]  /*6fd0*/  IMAD.MOV.U32 R100, RZ, RZ, R101 ;  /* 0x000000ffff647224 */ /* 0x000fe200078e0065 */
[----:B------:R-:W-:Y:S01]  /*6fe0*/  MOV R101, R102 ;  /* 0x0000006600657202 */ /* 0x000fe20000000f00 */
[----:B------:R-:W-:Y:S02]  /*6ff0*/  IMAD.MOV.U32 R102, RZ, RZ, R16 ;  /* 0x000000ffff667224 */ /* 0x000fe400078e0010 */
[----:B------:R-:W-:Y:S01]  /*7000*/  IMAD.MOV.U32 R16, RZ, RZ, R17 ;  /* 0x000000ffff107224 */ /* 0x000fe200078e0011 */
[----:B------:R-:W-:Y:S01]  /*7010*/  MOV R17, R18 ;  /* 0x0000001200117202 */ /* 0x000fe20000000f00 */
[----:B--2---:R-:W-:-:S02]  /*7020*/  FADD.FTZ R3, R113, R134 ;  /* 0x0000008671037221 */ /* 0x004fc40000010000 */
[----:B------:R-:W-:Y:S01]  /*7030*/  IMAD.MOV.U32 R113, RZ, RZ, R114 ;  /* 0x000000ffff717224 */ /* 0x000fe200078e0072 */
[----:B------:R-:W-:Y:S01]  /*7040*/  MOV R114, R115 ;  /* 0x0000007300727202 */ /* 0x000fe20000000f00 */
[----:B------:R-:W-:Y:S02]  /*7050*/  IMAD.MOV.U32 R115, RZ, RZ, R156 ;  /* 0x000000ffff737224 */ /* 0x000fe400078e009c */
        /* <DEDUP_REMOVED lines=12> */
[----:B------:R-:W-:Y:S01]  /*7120*/  IMAD.MOV.U32 R17, RZ, RZ, R18 ;  /* 0x000000ffff117224 */ /* 0x000fe200078e0012 */
[----:B------:R2:W1:Y:S01]  /*7130*/  MUFU.EX2 R131, R4 ;  /* 0x0000000400837308 */ /* 0x0004620000000800 */
[----:B------:R-:W-:Y:S01]  /*7140*/  IMAD.MOV.U32 R18, RZ, RZ, R19 ;  /* 0x000000ffff127224 */ /* 0x000fe200078e0013 */
[----:B------:R-:W-:Y:S01]  /*7150*/  MOV R19, R23 ;  /* 0x0000001700137202 */ /* 0x000fe20000000f00 */
[----:B------:R-:W-:Y:S01]  /*7160*/  IMAD.MOV.U32 R23, RZ, RZ, R24 ;  /* 0x000000ffff177224 */ /* 0x000fe200078e0018 */
[----:B------:R3:W5:Y:S01]  /*7170*/  LDL.LU R224, [R1+0x94] ;  /* 0x0000940001e07983 */ /* 0x0007620000300800 */
[----:B------:R-:W-:Y:S01]  /*7180*/  IMAD.MOV.U32 R24, RZ, RZ, R28 ;  /* 0x000000ffff187224 */ /* 0x000fe200078e001c */
[----:B------:R-:W-:Y:S01]  /*7190*/  MOV R28, R29 ;  /* 0x0000001d001c7202 */ /* 0x000fe20000000f00 */
[----:B------:R-:W-:-:S02]  /*71a0*/  IMAD.MOV.U32 R29, RZ, RZ, R30 ;  /* 0x000000ffff1d7224 */ /* 0x000fc400078e001e */
[----:B--2---:R-:W-:Y:S02]  /*71b0*/  FFMA.FTZ R4, R223, c[0x0][0x2d0], -R0 ;  /* 0x0000b400df047a23 */ /* 0x004fe40000010800 */
[----:B------:R3:W5:Y:S04]  /*71c0*/  LDL.LU R223, [R1+0x90] ;  /* 0x0000900001df7983 */ /* 0x0007680000300800 */
[----:B------:R3:W5:Y:S04]  /*71d0*/  LDL.LU R222, [R1+0x8c] ;  /* 0x00008c0001de7983 */ /* 0x0007680000300800 */
[----:B------:R-:W2:Y:S01]  /*71e0*/  LDL.LU R30, [R1+0x38] ;  /* 0x00003800011e7983 */ /* 0x000ea20000300800 */
[----:B------:R-:W-:Y:S01]  /*71f0*/  IMAD.MOV.U32 R112, RZ, RZ, R113 ;  /* 0x000000ffff707224 */ /* 0x000fe200078e0071 */
[----:B------:R-:W-:Y:S01]  /*7200*/  MOV R113, R114 ;  /* 0x0000007200717202 */ /* 0x000fe20000000f00 */
[----:B------:R-:W-:-:S02]  /*7210*/  IMAD.MOV.U32 R114, RZ, RZ, R115 ;  /* 0x000000ffff727224 */ /* 0x000fc400078e0073 */
[----:B------:R-:W-:Y:S01]  /*7220*/  IMAD.MOV.U32 R115, RZ, RZ, R156 ;  /* 0x000000ffff737224 */ /* 0x000fe200078e009c */
[----:B------:R-:W-:Y:S01]  /*7230*/  MOV R156, R157 ;  /* 0x0000009d009c7202 */ /* 0x000fe20000000f00 */
[----:B------:R-:W-:Y:S01]  /*7240*/  IMAD.MOV.U32 R157, RZ, RZ, R158 ;  /* 0x000000ffff9d7224 */ /* 0x000fe200078e009e */
[----:B------:R-:W-:Y:S01]  /*7250*/  MOV R155, R112 ;  /* 0x00000070009b7202 */ /* 0x000fe20000000f00 */
[----:B------:R-:W-:Y:S01]  /*7260*/  IMAD.MOV.U32 R158, RZ, RZ, R159 ;  /* 0x000000ffff9e7224 */ /* 0x000fe200078e009f */
[----:B------:R1:W1:Y:S01]  /*7270*/  MUFU.EX2 R134, R4 ;  /* 0x0000000400867308 */ /* 0x0002620000000800 */
[----:B------:R-:W-:Y:S01]  /*7280*/  IMAD.MOV.U32 R112, RZ, RZ, R113 ;  /* 0x000000ffff707224 */ /* 0x000fe200078e0071 */
[----:B------:R-:W-:Y:S01]  /*7290*/  MOV R159, R100 ;  /* 0x00000064009f7202 */ /* 0x000fe20000000f00 */
        /* <DEDUP_REMOVED lines=15> */
[----:B------:R-:W-:Y:S02]  /*7390*/  IMAD.MOV.U32 R23, RZ, RZ, R24 ;  /* 0x000000ffff177224 */ /* 0x000fe400078e0018 */
[----:B------:R-:W-:Y:S02]  /*73a0*/  IMAD.MOV.U32 R101, RZ, RZ, R102 ;  /* 0x000000ffff657224 */ /* 0x000fe400078e0066 */
[----:B------:R-:W-:Y:S01]  /*73b0*/  IMAD.MOV.U32 R102, RZ, RZ, R16 ;  /* 0x000000ffff667224 */ /* 0x000fe200078e0010 */
[----:B------:R-:W-:Y:S01]  /*73c0*/  MOV R16, R17 ;  /* 0x0000001100107202 */ /* 0x000fe20000000f00 */
[----:B------:R-:W-:-:S02]  /*73d0*/  IMAD.MOV.U32 R17, RZ, RZ, R18 ;  /* 0x000000ffff117224 */ /* 0x000fc400078e0012 */
[----:B------:R-:W-:Y:S01]  /*73e0*/  IMAD.MOV.U32 R18, RZ, RZ, R19 ;  /* 0x000000ffff127224 */ /* 0x000fe200078e0013 */
[----:B------:R-:W-:Y:S01]  /*73f0*/  MOV R19, R23 ;  /* 0x0000001700137202 */ /* 0x000fe20000000f00 */
[--C-:B------:R-:W-:Y:S02]  /*7400*/  FFMA.FTZ R24, R219, c[0x0][0x2d0], -R2.reuse ;  /* 0x0000b400db187a23 */ /* 0x100fe40000010802 */
[----:B------:R-:W-:Y:S01]  /*7410*/  FFMA.FTZ R23, R216, c[0x0][0x2d0], -R2 ;  /* 0x0000b400d8177a23 */ /* 0x000fe20000010802 */
[----:B-1----:R-:W-:Y:S01]  /*7420*/  F2FP.PACK_AB R4, R152, R124 ;  /* 0x0000007c9804723e */ /* 0x002fe200000000ff */
[----:B------:R-:W-:Y:S01]  /*7430*/  FADD.FTZ R2, R112, R5 ;  /* 0x0000000570027221 */ /* 0x000fe20000010000 */
[----:B------:R-:W-:Y:S01]  /*7440*/  F2FP.PACK_AB R5, R131, R252 ;  /* 0x000000fc8305723e */ /* 0x000fe200000000ff */
[----:B------:R-:W-:Y:S01]  /*7450*/  FADD.FTZ R3, R155, R3 ;  /* 0x000000039b037221 */ /* 0x000fe20000010000 */
[----:B------:R-:W-:Y:S01]  /*7460*/  F2FP.PACK_AB R7, R134, R129 ;  /* 0x000000818607723e */ /* 0x000fe200000000ff */
[----:B------:R-:W-:-:S02]  /*7470*/  FFMA.FTZ R21, R21, c[0x0][0x2d0], -R0 ;  /* 0x0000b40015157a23 */ /* 0x000fc40000010800 */
[--C-:B------:R-:W-:Y:S02]  /*7480*/  FFMA.FTZ R20, R20, c[0x0][0x2d0], -R0.reuse ;  /* 0x0000b40014147a23 */ /* 0x100fe40000010800 */
[--C-:B------:R-:W-:Y:S02]  /*7490*/  FFMA.FTZ R26, R26, c[0x0][0x2d0], -R0.reuse ;  /* 0x0000b4001a1a7a23 */ /* 0x100fe40000010800 */
[----:B------:R-:W-:Y:S01]  /*74a0*/  FFMA.FTZ R27, R27, c[0x0][0x2d0], -R0 ;  /* 0x0000b4001b1b7a23 */ /* 0x000fe20000010800 */
[----:B------:R-:W-:Y:S01]  /*74b0*/  MOV R112, R100 ;  /* 0x0000006400707202 */ /* 0x000fe20000000f00 */
[----:B------:R-:W-:Y:S01]  /*74c0*/  FADD.FTZ R0, R113, R3 ;  /* 0x0000000371007221 */ /* 0x000fe20000010000 */
[----:B------:R-:W-:Y:S01]  /*74d0*/  MOV R126, R157 ;  /* 0x0000009d007e7202 */ /* 0x000fe20000000f00 */
[----:B------:R-:W-:Y:S01]  /*74e0*/  FADD.FTZ R2, R114, R2 ;  /* 0x0000000272027221 */ /* 0x000fe20000010000 */
[----:B------:R-:W-:Y:S01]  /*74f0*/  MOV R137, R103 ;  /* 0x0000006700897202 */ /* 0x000fe20000000f00 */
[----:B------:R-:W-:Y:S01]  /*7500*/  IMAD.MOV.U32 R155, RZ, RZ, R159 ;  /* 0x000000ffff9b7224 */ /* 0x000fe200078e009f */
[----:B------:R-:W-:Y:S01]  /*7510*/  MOV R159, R28 ;  /* 0x0000001c009f7202 */ /* 0x000fe20000000f00 */
        /* <DEDUP_REMOVED lines=9> */
[----:B------:R-:W-:Y:S01]  /*75b0*/  MOV R115, R16 ;  /* 0x0000001000737202 */ /* 0x000fe20000000f00 */
[----:B------:R-:W-:Y:S01]  /*75c0*/  IMAD.MOV.U32 R153, RZ, RZ, R156 ;  /* 0x000000ffff997224 */ /* 0x000fe200078e009c */
[----:B------:R3:W5:Y:S01]  /*75d0*/  LDL.LU R219, [R1+0x88] ;  /* 0x0000880001db7983 */ /* 0x0007620000300800 */
[----:B------:R-:W-:-:S02]  /*75e0*/  IMAD.MOV.U32 R127, RZ, RZ, R158 ;  /* 0x000000ffff7f7224 */ /* 0x000fc400078e009e */
[----:B------:R-:W-:Y:S02]  /*75f0*/  IMAD.MOV.U32 R156, RZ, RZ, R17 ;  /* 0x000000ffff9c7224 */ /* 0x000fe400078e0011 */
[----:B------:R-:W-:Y:S01]  /*7600*/  IMAD.MOV.U32 R135, RZ, RZ, R100 ;  /* 0x000000ffff877224 */ /* 0x000fe200078e0064 */
[----:B------:R-:W-:Y:S01]  /*7610*/  MOV R145, R126 ;  /* 0x0000007e00917202 */ /* 0x000fe20000000f00 */
[----:B------:R-:W-:Y:S01]  /*7620*/  IMAD.MOV.U32 R158, RZ, RZ, R19 ;  /* 0x000000ffff9e7224 */ /* 0x000fe200078e0013 */
[----:B------:R-:W-:Y:S01]  /*7630*/  MOV R121, R157 ;  /* 0x0000009d00797202 */ /* 0x000fe20000000f00 */
[----:B------:R-:W1:Y:S01]  /*7640*/  LDSM.16.MT88.4 R16, [R218+0x2000] ;  /* 0x00200000da10783b */ /* 0x000e620000004200 */
[----:B------:R-:W-:Y:S02]  /*7650*/  IMAD.MOV.U32 R144, RZ, RZ, R127 ;  /* 0x000000ffff907224 */ /* 0x000fe400078e007f */
        /* <DEDUP_REMOVED lines=8> */
[C---:B----4-:R-:W-:Y:S01]  /*76e0*/  HMMA.16816.F32 R156, R4.reuse, R12, R188 ;  /* 0x0000000c049c723c */ /* 0x050fe200000018bc */
[----:B------:R-:W-:Y:S01]  /*76f0*/  IMAD.MOV.U32 R147, RZ, RZ, R112 ;  /* 0x000000ffff937224 */ /* 0x000fe200078e0070 */
[----:B------:R-:W-:Y:S01]  /*7700*/  MOV R146, R155 ;  /* 0x0000009b00927202 */ /* 0x000fe20000000f00 */
[----:B------:R-:W-:Y:S01]  /*7710*/  IMAD.MOV.U32 R123, RZ, RZ, R114 ;  /* 0x000000ffff7b7224 */ /* 0x000fe200078e0072 */
[----:B------:R3:W5:Y:S04]  /*7720*/  LDL.LU R216, [R1+0x84] ;  /* 0x0000840001d87983 */ /* 0x0007680000300800 */
[C---:B------:R-:W-:Y:S01]  /*7730*/  HMMA.16816.F32 R92, R4.reuse, R14, R172 ;  /* 0x0000000e045c723c */ /* 0x040fe200000018ac */
[----:B------:R-:W4:Y:S07]  /*7740*/  LDSM.16.MT88.4 R12, [R218+0x5000] ;  /* 0x00500000da0c783b */ /* 0x000f2e0000004200 */
[C---:B-1----:R-:W-:Y:S08]  /*7750*/  HMMA.16816.F32 R148, R4.reuse, R16, R212 ;  /* 0x000000100494723c */ /* 0x042ff000000018d4 */
[C---:B------:R-:W-:Y:S01]  /*7760*/  HMMA.16816.F32 R116, R4.reuse, R18, R208 ;  /* 0x000000120474723c */ /* 0x040fe200000018d0 */
[----:B------:R-:W1:Y:S07]  /*7770*/  LDSM.16.MT88.4 R16, [R217+0x5000] ;  /* 0x00500000d910783b */ /* 0x000e6e0000004200 */
[C---:B----4-:R-:W-:Y:S11]  /*7780*/  HMMA.16816.F32 R180, R4.reuse, R12, R180 ;  /* 0x0000000c04b4723c */ /* 0x050ff600000018b4 */
[----:B------:R-:W-:Y:S05]  /*7790*/  @!UPT UIADD3 URZ, URZ, URZ, URZ ;  /* 0x0000003f3f3ff290 */ /* 0x000fea000fffe03f */
[----:B------:R-:W-:Y:S01]  /*77a0*/  MOV R204, R117 ;  /* 0x0000007500cc7202 */ /* 0x000fe20000000f00 */
[C---:B-1----:R-:W-:Y:S08]  /*77b0*/  HMMA.16816.F32 R172, R4.reuse, R16, R200 ;  /* 0x0000001004ac723c */ /* 0x042ff000000018c8 */
[----:B------:R-:W-:Y:S01]  /*77c0*/  HMMA.16816.F32 R112, R4, R18, R192 ;  /* 0x000000120470723c */ /* 0x000fe200000018c0 */
[----:B------:R-:W-:Y:S01]  /*77d0*/  LDSM.16.MT88.4 R16, [R220+0x5000] ;  /* 0x00500000dc10783b */ /* 0x000fe20000004200 */
[----:B--2---:R-:W-:-:S06]  /*77e0*/  MOV R101, R30 ;  /* 0x0000001e00657202 */ /* 0x004fcc0000000f00 */
[----:B------:R-:W-:Y:S01]  /*77f0*/  HMMA.16816.F32 R28, R4, R10, R196 ;  /* 0x0000000a041c723c */ /* 0x000fe200000018c4 */
[----:B------:R-:W1:Y:S01]  /*7800*/  LDSM.16.MT88.4 R8, [R220+0x2000] ;  /* 0x00200000dc08783b */ /* 0x000e620000004200 */
[----:B------:R-:W-:-:S06]  /*7810*/  MOV R136, R101 ;  /* 0x0000006500887202 */ /* 0x000fcc0000000f00 */
[C---:B-1----:R-:W-:Y:S08]  /*7820*/  HMMA.16816.F32 R164, R4.reuse, R8, R164 ;  /* 0x0000000804a4723c */ /* 0x042ff000000018a4 */
[----:B------:R-:W-:Y:S01]  /*7830*/  HMMA.16816.F32 R100, R4, R10, R160 ;  /* 0x0000000a0464723c */ /* 0x000fe200000018a0 */
[----:B------:R-:W1:Y:S01]  /*7840*/  LDSM.16.MT88.4 R8, [R221+0x5000] ;  /* 0x00500000dd08783b */ /* 0x000e620000004200 */
[----:B------:R-:W-:Y:S01]  /*7850*/  IMAD.MOV.U32 R198, RZ, RZ, R118 ;  /* 0x000000ffffc67224 */ /* 0x000fe200078e0076 */
[----:B------:R-:W-:Y:S01]  /*7860*/  MOV R197, R119 ;  /* 0x0000007700c57202 */ /* 0x000fe20000000f00 */
[----:B------:R-:W-:-:S04]  /*7870*/  IMAD.MOV.U32 R196, RZ, RZ, R116 ;  /* 0x000000ffffc47224 */ /* 0x000fc800078e0074 */
[C---:B------:R-:W-:Y:S01]  /*7880*/  HMMA.16816.F32 R116, R4.reuse, R14, R184 ;  /* 0x0000000e0474723c */ /* 0x040fe200000018b8 */
[----:B------:R-:W2:Y:S07]  /*7890*/  LDSM.16.MT88.4 R12, [R217+0x8000] ;  /* 0x00800000d90c783b */ /* 0x000eae0000004200 */
[C---:B-1----:R-:W-:Y:S08]  /*78a0*/  HMMA.16816.F32 R176, R4.reuse, R8, R176 ;  /* 0x0000000804b0723c */ /* 0x042ff000000018b0 */
[----:B------:R-:W-:Y:S11]  /*78b0*/  HMMA.16816.F32 R8, R4, R10, R108 ;  /* 0x0000000a0408723c */ /* 0x000ff6000000186c */
[----:B------:R-:W-:Y:S05]  /*78c0*/  @!UPT UIADD3 URZ, URZ, URZ, URZ ;  /* 0x0000003f3f3ff290 */ /* 0x000fea000fffe03f */
[----:B------:R-:W-:Y:S01]  /*78d0*/  IMAD.MOV.U32 R162, RZ, RZ, R176 ;  /* 0x000000ffffa27224 */ /* 0x000fe200078e00b0 */
[----:B------:R-:W-:Y:S01]  /*78e0*/  MOV R161, R177 ;  /* 0x000000b100a17202 */ /* 0x000fe20000000f00 */
[----:B------:R-:W-:-:S06]  /*78f0*/  IMAD.MOV.U32 R160, RZ, RZ, R178 ;  /* 0x000000ffffa07224 */ /* 0x000fcc00078e00b2 */
[----:B------:R-:W-:Y:S01]  /*7900*/  IMAD.MOV.U32 R178, RZ, RZ, R8 ;  /* 0x000000ffffb27224 */ /* 0x000fe200078e0008 */
[----:B------:R-:W-:Y:S01]  /*7910*/  MOV R177, R9 ;  /* 0x0000000900b17202 */ /* 0x000fe20000000f00 */
[----:B------:R-:W-:Y:S01]  /*7920*/  IMAD.MOV.U32 R176, RZ, RZ, R10 ;  /* 0x000000ffffb07224 */ /* 0x000fe200078e000a */
[----:B------:R-:W-:Y:S02]  /*7930*/  MOV R163, R11 ;  /* 0x0000000b00a37202 */ /* 0x000fe40000000f00 */
[----:B------:R-:W1:Y:S01]  /*7940*/  LDSM.16.MT88.4 R8, [R218+0x8000] ;  /* 0x00800000da08783b */ /* 0x000e620000004200 */
[----:B------:R-:W-:Y:S01]  /*7950*/  IMAD.MOV.U32 R199, RZ, RZ, R206 ;  /* 0x000000ffffc77224 */ /* 0x000fe200078e00ce */
[----:B------:R-:W-:Y:S01]  /*7960*/  MOV R214, R207 ;  /* 0x000000cf00d67202 */ /* 0x000fe20000000f00 */
[----:B------:R-:W-:Y:S01]  /*7970*/  IMAD.MOV.U32 R207, RZ, RZ, R154 ;  /* 0x000000ffffcf7224 */ /* 0x000fe200078e009a */
[----:B------:R-:W-:Y:S01]  /*7980*/  MOV R206, R152 ;  /* 0x0000009800ce7202 */ /* 0x000fe20000000f00 */
[----:B------:R-:W-:Y:S01]  /*7990*/  IMAD.MOV.U32 R205, RZ, RZ, R131 ;  /* 0x000000ffffcd7224 */ /* 0x000fe200078e0083 */
[----:B------:R-:W-:Y:S01]  /*79a0*/  MOV R155, R179 ;  /* 0x000000b3009b7202 */ /* 0x000fe20000000f00 */
[----:B------:R-:W-:Y:S01]  /*79b0*/  HMMA.16816.F32 R108, R4, R16, R168 ;  /* 0x00000010046c723c */ /* 0x000fe200000018a8 */
[----:B------:R-:W-:-:S06]  /*79c0*/  MOV R179, R204 ;  /* 0x000000cc00b37202 */ /* 0x000fcc0000000f00 */
[----:B------:R-:W-:Y:S01]  /*79d0*/  MOV R170, R205 ;  /* 0x000000cd00aa7202 */ /* 0x000fe20000000f00 */
[C---:B------:R-:W-:Y:S01]  /*79e0*/  HMMA.16816.F32 R208, R4.reuse, R18, R104 ;  /* 0x0000001204d0723c */ /* 0x040fe20000001868 */
[----:B------:R-:W-:Y:S01]  /*79f0*/  IMAD.MOV.U32 R169, RZ, RZ, R206 ;  /* 0x000000ffffa97224 */ /* 0x000fe200078e00ce */
[----:B------:R-:W-:Y:S01]  /*7a00*/  MOV R168, R207 ;  /* 0x000000cf00a87202 */ /* 0x000fe20000000f00 */
[----:B------:R-:W4:Y:S05]  /*7a10*/  LDSM.16.MT88.4 R16, [R221+0x8000] ;  /* 0x00800000dd10783b */ /* 0x000f2a0000004200 */
[C---:B--2---:R-:W-:Y:S08]  /*7a20*/  HMMA.16816.F32 R204, R4.reuse, R12, R96 ;  /* 0x0000000c04cc723c */ /* 0x044ff00000001860 */
        /* <DEDUP_REMOVED lines=11> */
[C---:B----4-:R-:W-:Y:S07]  /*7ae0*/  HMMA.16816.F32 R40, R4.reuse, R16, R88 ;  /* 0x000000100428723c */ /* 0x050fee0000001858 */
[----:B------:R-:W-:Y:S01]  /*7af0*/  MOV R88, R123 ;  /* 0x0000007b00587202 */ /* 0x000fe20000000f00 */
[C---:B------:R-:W-:Y:S01]  /*7b00*/  HMMA.16816.F32 R188, R4.reuse, R18, R80 ;  /* 0x0000001204bc723c */ /* 0x040fe20000001850 */
[----:B------:R-:W-:Y:S07]  /*7b10*/  LDSM.16.MT88.4 R16, [R218+0xb000] ;  /* 0x00b00000da10783b */ /* 0x000fee0000004200 */
[C---:B--2---:R-:W-:Y:S08]  /*7b20*/  HMMA.16816.F32 R200, R4.reuse, R12, R72 ;  /* 0x0000000c04c8723c */ /* 0x044ff00000001848 */
[C---:B------:R-:W-:Y:S01]  /*7b30*/  HMMA.16816.F32 R120, R4.reuse, R14, R60 ;  /* 0x0000000e0478723c */ /* 0x040fe2000000183c */
[----:B------:R-:W2:Y:S07]  /*7b40*/  LDSM.16.MT88.4 R12, [R221+0xb000] ;  /* 0x00b00000dd0c783b */ /* 0x000eae0000004200 */
[C---:B-1----:R-:W-:Y:S08]  /*7b50*/  HMMA.16816.F32 R48, R4.reuse, R8, R48 ;  /* 0x000000080430723c */ /* 0x042ff00000001830 */
[----:B------:R-:W-:Y:S01]  /*7b60*/  HMMA.16816.F32 R36, R4, R10, R36 ;  /* 0x0000000a0424723c */ /* 0x000fe20000001824 */
[----:B------:R-:W1:Y:S01]  /*7b70*/  LDSM.16.MT88.4 R8, [R220+0xb000] ;  /* 0x00b00000dc08783b */ /* 0x000e620000004200 */
[----:B------:R-:W-:Y:S01]  /*7b80*/  MOV R83, R147 ;  /* 0x0000009300537202 */ /* 0x000fe20000000f00 */
[----:B------:R-:W-:Y:S01]  /*7b90*/  IMAD.MOV.U32 R144, RZ, RZ, R145 ;  /* 0x000000ffff907224 */ /* 0x000fe200078e0091 */
[----:B------:R-:W-:-:S03]  /*7ba0*/  MOV R145, R153 ;  /* 0x0000009900917202 */ /* 0x000fc60000000f00 */
[----:B------:R-:W-:Y:S01]  /*7bb0*/  FADD.FTZ R0, R83, R0 ;  /* 0x0000000053007221 */ /* 0x000fe20000010000 */
[----:B------:R-:W-:Y:S01]  /*7bc0*/  MOV R90, R145 ;  /* 0x00000091005a7202 */ /* 0x000fe20000000f00 */
[----:B------:R-:W-:Y:S01]  /*7bd0*/  IMAD.MOV.U32 R55, RZ, RZ, R199 ;  /* 0x000000ffff377224 */ /* 0x000fe200078e00c7 */
[----:B------:R-:W-:Y:S01]  /*7be0*/  MOV R154, R108 ;  /* 0x0000006c009a7202 */ /* 0x000fe20000000f00 */
[----:B------:R-:W-:Y:S01]  /*7bf0*/  FADD.FTZ R0, R88, R0 ;  /* 0x0000000058007221 */ /* 0x000fe20000010000 */
[----:B------:R-:W-:Y:S01]  /*7c00*/  MOV R152, R110 ;  /* 0x0000006e00987202 */ /* 0x000fe20000000f00 */
[----:B------:R-:W-:Y:S02]  /*7c10*/  IMAD.MOV.U32 R153, RZ, RZ, R109 ;  /* 0x000000ffff997224 */ /* 0x000fe400078e006d */
[----:B------:R-:W-:Y:S02]  /*7c20*/  FADD.FTZ R3, R3, R2 ;  /* 0x0000000203037221 */ /* 0x000fe40000010000 */
[----:B------:R-:W-:Y:S01]  /*7c30*/  FADD.FTZ R2, R90, R0 ;  /* 0x000000005a027221 */ /* 0x000fe20000010000 */
[----:B------:R-:W-:Y:S01]  /*7c40*/  MOV R90, R55 ;  /* 0x00000037005a7202 */ /* 0x000fe20000000f00 */
[----:B------:R-:W-:Y:S01]  /*7c50*/  IMAD.MOV.U32 R55, RZ, RZ, R155 ;  /* 0x000000ffff377224 */ /* 0x000fe200078e009b */
[----:B------:R-:W-:Y:S01]  /*7c60*/  MOV R72, R154 ;  /* 0x0000009a00487202 */ /* 0x000fe20000000f00 */
[----:B------:R-:W-:Y:S01]  /*7c70*/  IMAD.MOV.U32 R73, RZ, RZ, R153 ;  /* 0x000000ffff497224 */ /* 0x000fe200078e0099 */
[----:B------:R-:W-:Y:S01]  /*7c80*/  MOV R74, R152 ;  /* 0x00000098004a7202 */ /* 0x000fe20000000f00 */
[----:B------:R-:W-:Y:S01]  /*7c90*/  IMAD.MOV.U32 R83, RZ, RZ, R170 ;  /* 0x000000ffff537224 */ /* 0x000fe200078e00aa */
[----:B------:R-:W4:Y:S01]  /*7ca0*/  LDSM.16.MT88.4 R152, [R218+0x2800] ;  /* 0x00280000da98783b */ /* 0x000f220000004200 */
[----:B------:R-:W-:Y:S01]  /*7cb0*/  MOV R80, R130 ;  /* 0x0000008200507202 */ /* 0x000fe20000000f00 */
[----:B------:R-:W-:Y:S01]  /*7cc0*/  IMAD.MOV.U32 R81, RZ, RZ, R129 ;  /* 0x000000ffff517224 */ /* 0x000fe200078e0081 */
[----:B------:R-:W-:Y:S01]  /*7cd0*/  MOV R82, R128 ;  /* 0x0000008000527202 */ /* 0x000fe20000000f00 */
[----:B------:R-:W-:Y:S01]  /*7ce0*/  IMAD.MOV.U32 R186, RZ, RZ, R215 ;  /* 0x000000ffffba7224 */ /* 0x000fe200078e00d7 */
[----:B------:R-:W-:Y:S01]  /*7cf0*/  MOV R187, R214 ;  /* 0x000000d600bb7202 */ /* 0x000fe20000000f00 */
[----:B------:R-:W-:Y:S01]  /*7d00*/  IMAD.MOV.U32 R89, RZ, RZ, R144 ;  /* 0x000000ffff597224 */ /* 0x000fe200078e0090 */
[C---:B--2---:R-:W-:Y:S01]  /*7d10*/  HMMA.16816.F32 R212, R4.reuse, R14, R56 ;  /* 0x0000000e04d4723c */ /* 0x044fe20000001838 */
[----:B------:R-:W-:Y:S01]  /*7d20*/  IMAD.MOV.U32 R91, RZ, RZ, R146 ;  /* 0x000000ffff5b7224 */ /* 0x000fe200078e0092 */
[----:B------:R-:W-:Y:S01]  /*7d30*/  MOV R185, R197 ;  /* 0x000000c500b97202 */ /* 0x000fe20000000f00 */
[----:B------:R-:W-:Y:S01]  /*7d40*/  IMAD.MOV.U32 R184, RZ, RZ, R198 ;  /* 0x000000ffffb87224 */ /* 0x000fe200078e00c6 */
[----:B------:R-:W-:Y:S01]  /*7d50*/  MOV R65, R137 ;  /* 0x0000008900417202 */ /* 0x000fe20000000f00 */
[----:B------:R-:W-:Y:S01]  /*7d60*/  IMAD.MOV.U32 R171, RZ, RZ, R196 ;  /* 0x000000ffffab7224 */ /* 0x000fe200078e00c4 */
[----:B------:R-:W-:Y:S01]  /*7d70*/  MOV R67, R139 ;  /* 0x0000008b00437202 */ /* 0x000fe20000000f00 */
[----:B------:R-:W-:Y:S01]  /*7d80*/  IMAD.MOV.U32 R64, RZ, RZ, R136 ;  /* 0x000000ffff407224 */ /* 0x000fe200078e0088 */
[----:B------:R-:W2:Y:S01]  /*7d90*/  LDSM.16.MT88.4 R144, [R217+0x2800] ;  /* 0x00280000d990783b */ /* 0x000ea20000004200 */
[----:B------:R-:W-:Y:S01]  /*7da0*/  IMAD.MOV.U32 R66, RZ, RZ, R138 ;  /* 0x000000ffff427224 */ /* 0x000fe200078e008a */
[C---:B------:R-:W-:Y:S02]  /*7db0*/  HMMA.16816.F32 R196, R4.reuse, R12, R68 ;  /* 0x0000000c04c4723c */ /* 0x040fe40000001844 */
[----:B------:R-:W2:Y:S05]  /*7dc0*/  LDSM.16.MT88.4 R56, [R221+0x5800] ;  /* 0x00580000dd38783b */ /* 0x000eaa0000004200 */
[----:B------:R-:W-:Y:S01]  /*7dd0*/  IMAD.MOV.U32 R70, RZ, RZ, R80 ;  /* 0x000000ffff467224 */ /* 0x000fe200078e0050 */
[----:B------:R-:W-:Y:S01]  /*7de0*/  HMMA.16816.F32 R136, R4, R18, R76 ;  /* 0x000000120488723c */ /* 0x000fe2000000184c */
[----:B------:R-:W-:-:S06]  /*7df0*/  MOV R71, R81 ;  /* 0x0000005100477202 */ /* 0x000fcc0000000f00 */
[----:B------:R-:W-:Y:S01]  /*7e00*/  IMAD.MOV.U32 R18, RZ, RZ, R82 ;  /* 0x000000ffff127224 */ /* 0x000fe200078e0052 */
[----:B------:R-:W-:Y:S02]  /*7e10*/  MOV R19, R83 ;  /* 0x0000005300137202 */ /* 0x000fe40000000f00 */
[----:B------:R-:W2:Y:S01]  /*7e20*/  LDSM.16.MT88.4 R80, [R218+0x8800] ;  /* 0x00880000da50783b */ /* 0x000ea20000004200 */
[----:B------:R-:W-:Y:S01]  /*7e30*/  IMAD.MOV.U32 R131, RZ, RZ, R111 ;  /* 0x000000ffff837224 */ /* 0x000fe200078e006f */
[C---:B-1----:R-:W-:Y:S01]  /*7e40*/  HMMA.16816.F32 R44, R4.reuse, R8, R44 ;  /* 0x00000008042c723c */ /* 0x042fe2000000182c */
[----:B------:R-:W-:Y:S07]  /*7e50*/  MUFU.EX2 R12, R23 ;  /* 0x00000017000c7308 */ /* 0x000fee0000000800 */
[C---:B------:R-:W-:Y:S01]  /*7e60*/  HMMA.16816.F32 R108, R4.reuse, R16, R84 ;  /* 0x00000010046c723c */ /* 0x040fe20000001854 */
[----:B------:R-:W-:Y:S07]  /*7e70*/  MUFU.EX2 R13, R22 ;  /* 0x00000016000d7308 */ /* 0x000fee0000000800 */
[----:B------:R-:W-:Y:S01]  /*7e80*/  HMMA.16816.F32 R32, R4, R10, R32 ;  /* 0x0000000a0420723c */ /* 0x000fe20000001820 */
[----:B------:R-:W-:Y:S08]  /*7e90*/  MUFU.EX2 R10, R25 ;  /* 0x00000019000a7308 */ /* 0x000ff00000000800 */
[----:B------:R-:W1:Y:S08]  /*7ea0*/  MUFU.EX2 R11, R24 ;  /* 0x00000018000b7308 */ /* 0x000e700000000800 */
[----:B------:R-:W-:Y:S08]  /*7eb0*/  MUFU.EX2 R6, R21 ;  /* 0x0000001500067308 */ /* 0x000ff00000000800 */
[----:B------:R-:W1:Y:S08]  /*7ec0*/  MUFU.EX2 R8, R20 ;  /* 0x0000001400087308 */ /* 0x000e700000000800 */
[----:B------:R-:W-:Y:S08]  /*7ed0*/  MUFU.EX2 R9, R26 ;  /* 0x0000001a00097308 */ /* 0x000ff00000000800 */
[----:B------:R-:W2:Y:S01]  /*7ee0*/  MUFU.EX2 R7, R27 ;  /* 0x0000001b00077308 */ /* 0x000ea20000000800 */
[----:B------:R-:W-:Y:S01]  /*7ef0*/  FADD.FTZ R3, R89, R3 ;  /* 0x0000000359037221 */ /* 0x000fe20000010000 */
[----:B------:R-:W-:Y:S01]  /*7f00*/  MOV R60, R178 ;  /* 0x000000b2003c7202 */ /* 0x000fe20000000f00 */
[----:B------:R-:W-:Y:S01]  /*7f10*/  IMAD.MOV.U32 R75, RZ, RZ, R131 ;  /* 0x000000ffff4b7224 */ /* 0x000fe200078e0083 */
[----:B------:R-:W-:Y:S01]  /*7f20*/  MOV R62, R176 ;  /* 0x000000b0003e7202 */ /* 0x000fe20000000f00 */
[----:B------:R-:W-:Y:S01]  /*7f30*/  FADD.FTZ R0, R91, R3 ;  /* 0x000000035b007221 */ /* 0x000fe20000010000 */
[----:B-1----:R-:W-:Y:S01]  /*7f40*/  F2FP.PACK_AB R128, R11, R10 ;  /* 0x0000000a0b80723e */ /* 0x002fe200000000ff */
[----:B------:R-:W-:Y:S01]  /*7f50*/  IMAD.MOV.U32 R61, RZ, RZ, R177 ;  /* 0x000000ffff3d7224 */ /* 0x000fe200078e00b1 */
[----:B------:R-:W-:Y:S01]  /*7f60*/  F2FP.PACK_AB R129, R8, R6 ;  /* 0x000000060881723e */ /* 0x000fe200000000ff */
[----:B------:R-:W-:Y:S01]  /*7f70*/  IMAD.MOV.U32 R63, RZ, RZ, R163 ;  /* 0x000000ffff3f7224 */ /* 0x000fe200078e00a3 */
[----:B------:R-:W-:Y:S01]  /*7f80*/  F2FP.PACK_AB R130, R13, R12 ;  /* 0x0000000c0d82723e */ /* 0x000fe200000000ff */
[----:B------:R-:W-:Y:S01]  /*7f90*/  IMAD.MOV.U32 R77, RZ, RZ, R179 ;  /* 0x000000ffff4d7224 */ /* 0x000fe200078e00b3 */
[----:B------:R-:W-:Y:S01]  /*7fa0*/  MOV R76, R171 ;  /* 0x000000ab004c7202 */ /* 0x000fe20000000f00 */
[----:B------:R-:W-:Y:S01]  /*7fb0*/  IMAD.MOV.U32 R79, RZ, RZ, R185 ;  /* 0x000000ffff4f7224 */ /* 0x000fe200078e00b9 */
[----:B------:R-:W-:-:S02]  /*7fc0*/  MOV R78, R184 ;  /* 0x000000b8004e7202 */ /* 0x000fc40000000f00 */
[----:B--2---:R-:W-:Y:S01]  /*7fd0*/  F2FP.PACK_AB R131, R7, R9 ;  /* 0x000000090783723e */ /* 0x004fe200000000ff */
        /* <DEDUP_REMOVED lines=12> */
[C---:B----4-:R-:W-:Y:S01]  /*80a0*/  HMMA.16816.F32 R148, R128.reuse, R152, R148 ;  /* 0x000000988094723c */ /* 0x050fe20000001894 */
[----:B------:R-:W1:Y:S04]  /*80b0*/  LDSM.16.MT88.4 R160, [R221+0x2800] ;  /* 0x00280000dda0783b */ /* 0x000e680000004200 */
[----:B------:R-:W2:Y:S03]  /*80c0*/  LDSM.16.MT88.4 R176, [R217+0x5800] ;  /* 0x00580000d9b0783b */ /* 0x000ea60000004200 */
[----:B------:R-:W-:Y:S01]  /*80d0*/  HMMA.16816.F32 R152, R128, R154, R76 ;  /* 0x0000009a8098723c */ /* 0x000fe2000000184c */
[----:B------:R-:W-:Y:S01]  /*80e0*/  MOV R17, R65 ;  /* 0x0000004100117202 */ /* 0x000fe20000000f00 */
[----:B------:R-:W-:-:S02]  /*80f0*/  IMAD.MOV.U32 R84, RZ, RZ, R66 ;  /* 0x000000ffff547224 */ /* 0x000fc400078e0042 */
[----:B------:R-:W-:Y:S01]  /*8100*/  IMAD.MOV.U32 R86, RZ, RZ, R187 ;  /* 0x000000ffff567224 */ /* 0x000fe200078e00bb */
[----:B------:R-:W-:Y:S02]  /*8110*/  MOV R87, R186 ;  /* 0x000000ba00577202 */ /* 0x000fe40000000f00 */
[----:B------:R-:W-:Y:S01]  /*8120*/  MOV R85, R67 ;  /* 0x0000004300557202 */ /* 0x000fe20000000f00 */
[----:B------:R-:W-:Y:S01]  /*8130*/  IMAD.MOV.U32 R76, RZ, RZ, R88 ;  /* 0x000000ffff4c7224 */ /* 0x000fe200078e0058 */
[----:B------:R-:W-:Y:S01]  /*8140*/  MOV R77, R89 ;  /* 0x00000059004d7202 */ /* 0x000fe20000000f00 */
[----:B------:R-:W-:Y:S01]  /*8150*/  IMAD.MOV.U32 R78, RZ, RZ, R90 ;  /* 0x000000ffff4e7224 */ /* 0x000fe200078e005a */
[----:B------:R-:W-:Y:S01]  /*8160*/  MOV R79, R91 ;  /* 0x0000005b004f7202 */ /* 0x000fe20000000f00 */
[----:B------:R-:W-:Y:S01]  /*8170*/  HMMA.16816.F32 R140, R128, R144, R140 ;  /* 0x00000090808c723c */ /* 0x000fe2000000188c */
[----:B------:R-:W-:Y:S01]  /*8180*/  MOV R0, R77 ;  /* 0x0000004d00007202 */ /* 0x000fe20000000f00 */
[----:B------:R-:W-:Y:S01]  /*8190*/  IMAD.MOV.U32 R16, RZ, RZ, R64 ;  /* 0x000000ffff107224 */ /* 0x000fe200078e0040 */
[----:B------:R-:W-:-:S02]  /*81a0*/  MOV R27, R79 ;  /* 0x0000004f001b7202 */ /* 0x000fc40000000f00 */
[----:B------:R-:W-:Y:S01]  /*81b0*/  MOV R25, R71 ;  /* 0x0000004700197202 */ /* 0x000fe20000000f00 */
[----:B------:R-:W-:Y:S01]  /*81c0*/  IMAD.MOV.U32 R24, RZ, RZ, R18 ;  /* 0x000000ffff187224 */ /* 0x000fe200078e0012 */
[----:B------:R-:W-:Y:S01]  /*81d0*/  LDSM.16.MT88.4 R168, [R220+0x2800] ;  /* 0x00280000dca8783b */ /* 0x000fe20000004200 */
[C---:B------:R-:W-:Y:S01]  /*81e0*/  HMMA.16816.F32 R52, R128.reuse, R56, R52 ;  /* 0x000000388034723c */ /* 0x040fe20000001834 */
[----:B------:R-:W-:Y:S01]  /*81f0*/  MOV R4, R17 ;  /* 0x0000001100047202 */ /* 0x000fe20000000f00 */
[----:B------:R-:W-:Y:S01]  /*8200*/  IMAD.MOV.U32 R26, RZ, RZ, R84 ;  /* 0x000000ffff1a7224 */ /* 0x000fe200078e0054 */
[----:B------:R-:W-:Y:S01]  /*8210*/  LDSM.16.MT88.4 R184, [R218+0x5800] ;  /* 0x00580000dab8783b */ /* 0x000fe20000004200 */
[----:B------:R-:W-:Y:S01]  /*8220*/  IMAD.MOV.U32 R5, RZ, RZ, R86 ;  /* 0x000000ffff057224 */ /* 0x000fe200078e0056 */
[----:B------:R-:W-:Y:S01]  /*8230*/  MOV R61, R73 ;  /* 0x00000049003d7202 */ /* 0x000fe20000000f00 */
[----:B------:R-:W-:Y:S01]  /*8240*/  IMAD.MOV.U32 R60, RZ, RZ, R72 ;  /* 0x000000ffff3c7224 */ /* 0x000fe200078e0048 */
[----:B------:R-:W-:Y:S01]  /*8250*/  MOV R63, R75 ;  /* 0x0000004b003f7202 */ /* 0x000fe20000000f00 */
[----:B------:R-:W-:Y:S01]  /*8260*/  HMMA.16816.F32 R144, R128, R146, R28 ;  /* 0x000000928090723c */ /* 0x000fe2000000181c */
[----:B------:R-:W-:Y:S01]  /*8270*/  FADD.FTZ R0, R0, R3 ;  /* 0x0000000300007221 */ /* 0x000fe20000010000 */
[----:B------:R-:W-:Y:S01]  /*8280*/  LDSM.16.MT88.4 R64, [R220+0x5800] ;  /* 0x00580000dc40783b */ /* 0x000fe20000004200 */
[----:B------:R-:W-:-:S02]  /*8290*/  IMAD.MOV.U32 R62, RZ, RZ, R74 ;  /* 0x000000ffff3e7224 */ /* 0x000fc400078e004a */
[----:B------:R-:W-:Y:S01]  /*82a0*/  IMAD.MOV.U32 R14, RZ, RZ, R70 ;  /* 0x000000ffff0e7224 */ /* 0x000fe200078e0046 */
[----:B------:R-:W-:Y:S01]  /*82b0*/  LDSM.16.MT88.4 R72, [R217+0x8800] ;  /* 0x00880000d948783b */ /* 0x000fe20000004200 */
[----:B------:R-:W-:Y:S01]  /*82c0*/  IMAD.MOV.U32 R31, RZ, RZ, R78 ;  /* 0x000000ffff1f7224 */ /* 0x000fe200078e004e */
[----:B------:R-:W-:Y:S02]  /*82d0*/  HMMA.16816.F32 R56, R128, R58, R20 ;  /* 0x0000003a8038723c */ /* 0x000fe40000001814 */
[----:B------:R-:W-:Y:S05]  /*82e0*/  LDSM.16.MT88.4 R88, [R221+0x8800] ;  /* 0x00880000dd58783b */ /* 0x000fea0000004200 */
[----:B------:R-:W-:-:S02]  /*82f0*/  IMAD.MOV.U32 R22, RZ, RZ, R76 ;  /* 0x000000ffff167224 */ /* 0x000fc400078e004c */
[----:B------:R-:W-:Y:S01]  /*8300*/  HMMA.16816.F32 R76, R128, R80, R104 ;  /* 0x00000050804c723c */ /* 0x000fe20000001868 */
[----:B------:R-:W-:Y:S02]  /*8310*/  FADD.FTZ R2, R31, R2 ;  /* 0x000000021f027221 */ /* 0x000fe40000010000 */
[----:B------:R-:W-:Y:S01]  /*8320*/  FADD.FTZ R0, R27, R0 ;  /* 0x000000001b007221 */ /* 0x000fe20000010000 */
[----:B------:R-:W-:-:S04]  /*8330*/  MOV R20, R85 ;  /* 0x0000005500147202 */ /* 0x000fc80000000f00 */
[----:B------:R-:W-:Y:S01]  /*8340*/  HMMA.16816.F32 R80, R128, R82, R96 ;  /* 0x000000528050723c */ /* 0x000fe20000001860 */
[----:B------:R-:W4:Y:S01]  /*8350*/  LDSM.16.MT88.4 R96, [R220+0x8800] ;  /* 0x00880000dc60783b */ /* 0x000f220000004200 */
[----:B------:R-:W-:Y:S01]  /*8360*/  FADD.FTZ R4, R4, R2 ;  /* 0x0000000204047221 */ /* 0x000fe20000010000 */
[----:B------:R-:W-:Y:S01]  /*8370*/  MOV R21, R87 ;  /* 0x0000005700157202 */ /* 0x000fe20000000f00 */
[----:B------:R-:W-:Y:S01]  /*8380*/  FADD.FTZ R3, R26, R0 ;  /* 0x000000001a037221 */ /* 0x000fe20000010000 */
[----:B------:R-:W-:Y:S01]  /*8390*/  MOV R23, R19 ;  /* 0x0000001300177202 */ /* 0x000fe20000000f00 */
[----:B------:R-:W-:Y:S01]  /*83a0*/  FADD.FTZ R5, R5, R4 ;  /* 0x0000000405057221 */ /* 0x000fe20000010000 */
[----:B------:R-:W3:Y:S01]  /*83b0*/  LDSM.16.MT88.4 R104, [R217+0xb800] ;  /* 0x00b80000d968783b */ /* 0x000ee20000004200 */
[----:B------:R-:W-:-:S04]  /*83c0*/  @P3 IMAD.HI.U32 R2, R20, c[0x0][0x2c8], RZ ;  /* 0x0000b20014023a27 */ /* 0x000fc800078e00ff */
[----:B------:R-:W-:Y:S02]  /*83d0*/  FADD.FTZ R4, R21, R3 ;  /* 0x0000000315047221 */ /* 0x000fe40000010000 */
[----:B------:R-:W-:Y:S02]  /*83e0*/  FADD.FTZ R3, R125, R5 ;  /* 0x000000057d037221 */ /* 0x000fe40000010000 */
[----:B------:R-:W-:Y:S01]  /*83f0*/  IMAD.MOV.U32 R0, RZ, RZ, R20 ;  /* 0x000000ffff007224 */ /* 0x000fe200078e0014 */
[----:B------:R-:W-:Y:S01]  /*8400*/  @P3 SHF.R.U32.HI R0, RZ, c[0x0][0x2cc], R2 ;  /* 0x0000b300ff003a19 */ /* 0x000fe20000011602 */
[----:B------:R-:W-:Y:S02]  /*8410*/  FADD.FTZ R3, R127, R3 ;  /* 0x000000037f037221 */ /* 0x000fe40000010000 */
[----:B------:R-:W-:Y:S01]  /*8420*/  FADD.FTZ R2, R126, R4 ;  /* 0x000000047e027221 */ /* 0x000fe20000010000 */
[----:B------:R-:W-:Y:S01]  /*8430*/  MOV R4, c[0x0][0x168] ;  /* 0x00005a0000047a02 */ /* 0x000fe20000000f00 */
[----:B------:R-:W-:-:S02]  /*8440*/  FADD.FTZ R3, R252, R3 ;  /* 0x00000003fc037221 */ /* 0x000fc40000010000 */
[----:B------:R-:W-:Y:S01]  /*8450*/  FADD.FTZ R2, R124, R2 ;  /* 0x000000027c027221 */ /* 0x000fe20000010000 */
[----:B------:R-:W-:Y:S01]  /*8460*/  IADD3 R0, R0, c[0x0][0x1d0], -R4 ;  /* 0x0000740000007a10 */ /* 0x000fe20007ffe804 */
[----:B------:R-:W-:Y:S01]  /*8470*/  FADD.FTZ R3, R23, R3 ;  /* 0x0000000317037221 */ /* 0x000fe20000010000 */
[----:B-1----:R-:W-:Y:S01]  /*8480*/  HMMA.16816.F32 R156, R128, R160, R156 ;  /* 0x000000a0809c723c */ /* 0x002fe2000000189c */
[----:B------:R-:W-:Y:S02]  /*8490*/  FADD.FTZ R2, R22, R2 ;  /* 0x0000000216027221 */ /* 0x000fe40000010000 */
[----:B------:R-:W-:-:S05]  /*84a0*/  IMAD.HI R4, R0, 0x2aaaaaab, RZ ;  /* 0x2aaaaaab00047827 */ /* 0x000fca00078e02ff */
[C---:B------:R-:W-:Y:S01]  /*84b0*/  HMMA.16816.F32 R160, R128.reuse, R162, R92 ;  /* 0x000000a280a0723c */ /* 0x040fe2000000185c */
[----:B------:R-:W-:Y:S02]  /*84c0*/  FADD.FTZ R0, R25, R3 ;  /* 0x0000000319007221 */ /* 0x000fe40000010000 */
[----:B------:R-:W-:Y:S02]  /*84d0*/  IMAD.MOV.U32 R15, RZ, RZ, R16 ;  /* 0x000000ffff0f7224 */ /* 0x000fe400078e0010 */
[----:B------:R-:W-:Y:S01]  /*84e0*/  FADD.FTZ R2, R24, R2 ;  /* 0x0000000218027221 */ /* 0x000fe20000010000 */
[----:B------:R-:W-:Y:S02]  /*84f0*/  LDSM.16.MT88.4 R16, [R220+0xb800] ;  /* 0x00b80000dc10783b */ /* 0x000fe40000004200 */
[----:B--2---:R-:W-:Y:S01]  /*8500*/  HMMA.16816.F32 R172, R128, R176, R172 ;  /* 0x000000b080ac723c */ /* 0x004fe200000018ac */
[----:B------:R-:W-:-:S07]  /*8510*/  FADD.FTZ R0, R134, R0 ;  /* 0x0000000086007221 */ /* 0x000fce0000010000 */
[----:B----4-:R-:W-:Y:S01]  /*8520*/  HMMA.16816.F32 R92, R128, R96, R200 ;  /* 0x00000060805c723c */ /* 0x010fe200000018c8 */
[----:B------:R-:W-:-:S07]  /*8530*/  FADD.FTZ R2, R14, R2 ;  /* 0x000000020e027221 */ /* 0x000fce0000010000 */
[C---:B------:R-:W-:Y:S01]  /*8540*/  HMMA.16816.F32 R176, R128.reuse, R178, R112 ;  /* 0x000000b280b0723c */ /* 0x040fe20000001870 */
[----:B------:R-:W1:Y:S07]  /*8550*/  LDSM.16.MT88.4 R112, [R218+0xb800] ;  /* 0x00b80000da70783b */ /* 0x000e6e0000004200 */
[----:B------:R-:W-:Y:S01]  /*8560*/  HMMA.16816.F32 R96, R128, R98, R120 ;  /* 0x000000628060723c */ /* 0x000fe20000001878 */
[----:B------:R-:W2:Y:S01]  /*8570*/  LDSM.16.MT88.4 R120, [R221+0xb800] ;  /* 0x00b80000dd78783b */ /* 0x000ea20000004200 */
[----:B------:R-:W-:-:S02]  /*8580*/  FADD.FTZ R0, R6, R0 ;  /* 0x0000000006007221 */ /* 0x000fc40000010000 */
[----:B------:R-:W-:Y:S01]  /*8590*/  FADD.FTZ R2, R10, R2 ;  /* 0x000000020a027221 */ /* 0x000fe20000010000 */
[----:B------:R-:W-:Y:S01]  /*85a0*/  SHF.R.U32.HI R3, RZ, 0x1f, R4 ;  /* 0x0000001fff037819 */ /* 0x000fe20000011604 */
[----:B------:R-:W-:Y:S02]  /*85b0*/  FADD.FTZ R0, R8, R0 ;  /* 0x0000000008007221 */ /* 0x000fe40000010000 */
[----:B------:R-:W-:Y:S01]  /*85c0*/  FADD.FTZ R2, R11, R2 ;  /* 0x000000020b027221 */ /* 0x000fe20000010000 */
[----:B------:R-:W-:Y:S01]  /*85d0*/  LEA.HI.SX32 R3, R4, R3, 0x1c ;  /* 0x0000000304037211 */ /* 0x000fe200078fe2ff */
[----:B------:R-:W-:Y:S02]  /*85e0*/  FADD.FTZ R0, R9, R0 ;  /* 0x0000000009007221 */ /* 0x000fe40000010000 */
[----:B------:R-:W-:Y:S01]  /*85f0*/  FADD.FTZ R2, R12, R2 ;  /* 0x000000020c027221 */ /* 0x000fe20000010000 */
[----:B------:R-:W-:Y:S01]  /*8600*/  IMNMX R3, R135, R3, !PT ;  /* 0x0000000387037217 */ /* 0x000fe20007800200 */
[----:B------:R-:W-:-:S02]  /*8610*/  FADD.FTZ R0, R7, R0 ;  /* 0x0000000007007221 */ /* 0x000fc40000010000 */
[----:B------:R-:W-:Y:S02]  /*8620*/  FADD.FTZ R2, R13, R2 ;  /* 0x000000020d027221 */ /* 0x000fe40000010000 */
[----:B------:R4:W-:Y:S01]  /*8630*/  STL [R1], R3 ;  /* 0x0000000301007387 */ /* 0x0009e20000100800 */
[----:B------:R-:W-:-:S03]  /*8640*/  IADD3 R252, R15, -0x2, RZ ;  /* 0xfffffffe0ffc7810 */ /* 0x000fc60007ffe0ff */
[----:B------:R4:W-:Y:S04]  /*8650*/  STL [R1+0x14], R0 ;  /* 0x0000140001007387 */ /* 0x0009e80000100800 */
[----:B------:R4:W-:Y:S01]  /*8660*/  STL [R1+0x10], R2 ;  /* 0x0000100201007387 */ /* 0x0009e20000100800 */
[----:B------:R-:W-:Y:S01]  /*8670*/  ISETP.GE.AND P0, PT, R252, R3, PT ;  /* 0x00000003fc00720c */ /* 0x000fe20003f06270 */
[C---:B------:R-:W-:Y:S08]  /*8680*/  HMMA.16816.F32 R164, R128.reuse, R168, R164 ;  /* 0x000000a880a4723c */ /* 0x040ff000000018a4 */
[C---:B------:R-:W-:Y:S08]  /*8690*/  HMMA.16816.F32 R180, R128.reuse, R184, R180 ;  /* 0x000000b880b4723c */ /* 0x040ff000000018b4 */
[C---:B------:R-:W-:Y:S08]  /*86a0*/  HMMA.16816.F32 R168, R128.reuse, R170, R100 ;  /* 0x000000aa80a8723c */ /* 0x040ff00000001864 */
[C---:B------:R-:W-:Y:S08]  /*86b0*/  HMMA.16816.F32 R184, R128.reuse, R186, R116 ;  /* 0x000000ba80b8723c */ /* 0x040ff00000001874 */
[C---:B------:R-:W-:Y:S08]  /*86c0*/  HMMA.16816.F32 R60, R128.reuse, R64, R60 ;  /* 0x00000040803c723c */ /* 0x040ff0000000183c */
[C---:B------:R-:W-:Y:S08]  /*86d0*/  HMMA.16816.F32 R68, R128.reuse, R72, R204 ;  /* 0x000000488044723c */ /* 0x040ff000000018cc */
[C---:B------:R-:W-:Y:S08]  /*86e0*/  HMMA.16816.F32 R84, R128.reuse, R88, R40 ;  /* 0x000000588054723c */ /* 0x040ff00000001828 */
[C---:B---3--:R-:W-:Y:S08]  /*86f0*/  HMMA.16816.F32 R100, R128.reuse, R104, R48 ;  /* 0x000000688064723c */ /* 0x048ff00000001830 */
[C---:B-1----:R-:W-:Y:S08]  /*8700*/  HMMA.16816.F32 R108, R128.reuse, R112, R108 ;  /* 0x00000070806c723c */ /* 0x042ff0000000186c */
[C---:B--2---:R-:W-:Y:S08]  /*8710*/  HMMA.16816.F32 R116, R128.reuse, R120, R196 ;  /* 0x000000788074723c */ /* 0x044ff000000018c4 */
        /* <DEDUP_REMOVED lines=9> */
[----:B----4-:R-:W2:Y:S01]  /*87b0*/  LDL R135, [R1+0x8] ;  /* 0x0000080001877983 */ /* 0x010ea20000100800 */
[----:B------:R-:W-:-:S02]  /*87c0*/  MOV R136, R132 ;  /* 0x0000008400887202 */ /* 0x000fc40000000f00 */
[----:B------:R-:W-:Y:S01]  /*87d0*/  MOV R201, R252 ;  /* 0x000000fc00c97202 */ /* 0x000fe20000000f00 */
[----:B--2---:R-:W-:Y:S01]  /*87e0*/  @P3 IMAD.HI.U32 R0, R135, c[0x0][0x2c8], RZ ;  /* 0x0000b20087003a27 */ /* 0x004fe200078e00ff */
[----:B------:R-:W-:-:S04]  /*87f0*/  MOV R135, R133 ;  /* 0x0000008500877202 */ /* 0x000fc80000000f00 */
[----:B------:R-:W-:-:S05]  /*8800*/  @P3 SHF.R.U32.HI R0, RZ, c[0x0][0x2cc], R0 ;  /* 0x0000b300ff003a19 */ /* 0x000fca0000011600 */
[----:B------:R1:W-:Y:S02]  /*8810*/  @P3 STL [R1+0x4], R0 ;  /* 0x0000040001003387 */ /* 0x0003e40000100800 */
.L_x_2167:
[----:B------:R-:W-:Y:S04]  /*8820*/  DEPBAR.LE SB0, 0x0 ;  /* 0x000080000000791a */ /* 0x000fe80000000000 */
[----:B------:R-:W-:Y:S01]  /*8830*/  WARPSYNC 0xffffffff ;  /* 0xffffffff00007948 */ /* 0x000fe20003800000 */
[----:B------:R-:W-:Y:S01]  /*8840*/  BAR.SYNC.DEFER_BLOCKING 0x0 ;  /* 0x0000000000007b1d */ /* 0x000fe20000010000 */
[----:B------:R-:W-:Y:S07]  /*8850*/  MOV R198, c[0x0][0x2c4] ;  /* 0x0000b10000c67a02 */ /* 0x000fee0000000f00 */
[----:B-----5:R-:W-:Y:S08]  /*8860*/  LDSM.16.M88.4 R48, [R223] ;  /* 0x00000000df30783b */ /* 0x020ff00000000200 */
[----:B------:R-:W2:Y:S08]  /*8870*/  LDSM.16.M88.4 R8, [R216] ;  /* 0x00000000d808783b */ /* 0x000eb00000000200 */
[----:B------:R-:W3:Y:S08]  /*8880*/  LDSM.16.M88.4 R16, [R216+0x800] ;  /* 0x00080000d810783b */ /* 0x000ef00000000200 */
[----:B------:R-:W4:Y:S04]  /*8890*/  LDL R252, [R1+0x18] ;  /* 0x0000180001fc7983 */ /* 0x000f280000100800 */
[----:B------:R-:W1:Y:S08]  /*88a0*/  LDSM.16.M88.4 R24, [R216+0x1000] ;  /* 0x00100000d818783b */ /* 0x000e700000000200 */
[----:B------:R-:W4:Y:S06]  /*88b0*/  LDL.64 R132, [R1+0x28] ;  /* 0x0000280001847983 */ /* 0x000f2c0000100a00 */
[----:B------:R-:W1:Y:S01]  /*88c0*/  LDSM.16.M88.4 R32, [R216+0x1800] ;  /* 0x00180000d820783b */ /* 0x000e620000000200 */
[C---:B--2---:R-:W-:Y:S07]  /*88d0*/  HMMA.16816.F32 R4, R48.reuse, R8, RZ ;  /* 0x000000083004723c */ /* 0x044fee00000018ff */
[----:B------:R-:W2:Y:S04]  /*88e0*/  LDL R134, [R1+0x34] ;  /* 0x0000340001867983 */ /* 0x000ea80000100800 */
[----:B------:R1:W-:Y:S01]  /*88f0*/  STL [R1+0x84], R220 ;  /* 0x000084dc01007387 */ /* 0x0003e20000100800 */
[C---:B------:R-:W-:Y:S03]  /*8900*/  HMMA.16816.F32 R8, R48.reuse, R10, RZ ;  /* 0x0000000a3008723c */ /* 0x040fe600000018ff */
[----:B------:R-:W1:Y:S05]  /*8910*/  LDSM.16.M88.4 R40, [R216+0x2000] ;  /* 0x00200000d828783b */ /* 0x000e6a0000000200 */
[C---:B---3--:R-:W-:Y:S03]  /*8920*/  HMMA.16816.F32 R12, R48.reuse, R16, RZ ;  /* 0x00000010300c723c */ /* 0x048fe600000018ff */
[----:B------:R-:W3:Y:S05]  /*8930*/  LDSM.16.M88.4 R188, [R216+0x2800] ;  /* 0x00280000d8bc783b */ /* 0x000eea0000000200 */
[C---:B------:R-:W-:Y:S03]  /*8940*/  HMMA.16816.F32 R16, R48.reuse, R18, RZ ;  /* 0x000000123010723c */ /* 0x040fe600000018ff */
[----:B------:R-:W-:Y:S05]  /*8950*/  LDSM.16.M88.4 R192, [R227] ;  /* 0x00000000e3c0783b */ /* 0x000fea0000000200 */
[C---:B-1----:R-:W-:Y:S03]  /*8960*/  HMMA.16816.F32 R20, R48.reuse, R24, RZ ;  /* 0x000000183014723c */ /* 0x042fe600000018ff */
[----:B------:R-:W2:Y:S04]  /*8970*/  LDL R220, [R1+0xc] ;  /* 0x00000c0001dc7983 */ /* 0x000ea80000100800 */
[----:B------:R-:W2:Y:S01]  /*8980*/  LDL R197, [R1+0x4] ;  /* 0x0000040001c57983 */ /* 0x000ea20000100800 */
[C---:B------:R-:W-:Y:S03]  /*8990*/  HMMA.16816.F32 R24, R48.reuse, R26, RZ ;  /* 0x0000001a3018723c */ /* 0x040fe600000018ff */
[----:B------:R-:W2:Y:S05]  /*89a0*/  LDL R196, [R1+0x1c] ;  /* 0x00001c0001c47983 */ /* 0x000eaa0000100800 */
[C---:B------:R-:W-:Y:S08]  /*89b0*/  HMMA.16816.F32 R28, R48.reuse, R32, RZ ;  /* 0x00000020301c723c */ /* 0x040ff000000018ff */
[C---:B------:R-:W-:Y:S08]  /*89c0*/  HMMA.16816.F32 R32, R48.reuse, R34, RZ ;  /* 0x000000223020723c */ /* 0x040ff000000018ff */
[C---:B------:R-:W-:Y:S08]  /*89d0*/  HMMA.16816.F32 R36, R48.reuse, R40, RZ ;  /* 0x000000283024723c */ /* 0x040ff000000018ff */
[C---:B------:R-:W-:Y:S08]  /*89e0*/  HMMA.16816.F32 R40, R48.reuse, R42, RZ ;  /* 0x0000002a3028723c */ /* 0x040ff000000018ff */
[C---:B---3--:R-:W-:Y:S08]  /*89f0*/  HMMA.16816.F32 R44, R48.reuse, R188, RZ ;  /* 0x000000bc302c723c */ /* 0x048ff000000018ff */
[----:B------:R-:W-:Y:S01]  /*8a00*/  HMMA.16816.F32 R48, R48, R190, RZ ;  /* 0x000000be3030723c */ /* 0x000fe200000018ff */
        /* <DEDUP_REMOVED lines=10> */
[C---:B-1----:R-:W-:Y:S03]  /*8ab0*/  HMMA.16816.F32 R28, R188.reuse, R192, R28 ;  /* 0x000000c0bc1c723c */ /* 0x042fe6000000181c */
[----:B----4-:R-:W-:Y:S05]  /*8ac0*/  ISETP.GT.AND P0, PT, R252, R201, PT ;  /* 0x000000c9fc00720c */ /* 0x010fea0003f04270 */
[C---:B------:R-:W-:Y:S01]  /*8ad0*/  HMMA.16816.F32 R32, R188.reuse, R194, R32 ;  /* 0x000000c2bc20723c */ /* 0x040fe20000001820 */
[----:B------:R-:W1:Y:S07]  /*8ae0*/  LDSM.16.M88.4 R192, [R247] ;  /* 0x00000000f7c0783b */ /* 0x000e6e0000000200 */
[----:B------:R-:W-:Y:S01]  /*8af0*/  @!P0 SHF.R.S32.HI R0, RZ, 0x1f, R201 ;  /* 0x0000001fff008819 */ /* 0x000fe200000114c9 */
[C---:B------:R-:W-:Y:S03]  /*8b00*/  @!P0 IMAD.WIDE.U32 R2, R201.reuse, c[0x0][0x208], RZ ;  /* 0x00008200c9028a25 */ /* 0x040fe600078e00ff */
[----:B------:R-:W-:Y:S01]  /*8b10*/  @!P0 MOV R138, R132 ;  /* 0x00000084008a8202 */ /* 0x000fe20000000f00 */
[----:B------:R-:W-:Y:S04]  /*8b20*/  @!P0 IMAD R0, R0, c[0x0][0x208], RZ ;  /* 0x0000820000008a24 */ /* 0x000fe800078e02ff */
[----:B------:R-:W-:Y:S01]  /*8b30*/  @!P0 IMAD R0, R201, c[0x0][0x20c], R0 ;  /* 0x00008300c9008a24 */ /* 0x000fe200078e0200 */
[----:B--2---:R-:W-:Y:S04]  /*8b40*/  @!P0 MOV R139, R134 ;  /* 0x00000086008b8202 */ /* 0x004fe80000000f00 */
[----:B------:R-:W-:Y:S01]  /*8b50*/  @!P0 IADD3 R0, R3, R0, RZ ;  /* 0x0000000003008210 */ /* 0x000fe20007ffe0ff */
[----:B------:R-:W-:Y:S04]  /*8b60*/  @!P0 IMAD.WIDE.U32 R138, R2, 0x60, R138 ;  /* 0x00000060028a8825 */ /* 0x000fe800078e008a */
[----:B------:R-:W-:Y:S01]  /*8b70*/  @!P0 IMAD R0, R0, 0x60, RZ ;  /* 0x0000006000008824 */ /* 0x000fe200078e02ff */
[----:B------:R-:W-:Y:S04]  /*8b80*/  @!P0 SHF.L.U32 R132, R138, 0x1, RZ ;  /* 0x000000018a848819 */ /* 0x000fe800000006ff */
[----:B------:R-:W-:Y:S02]  /*8b90*/  @!P0 IADD3 R2, P1, R132, c[0x0][0x1f8], RZ ;  /* 0x00007e0084028a10 */ /* 0x000fe40007f3e0ff */
[----:B------:R-:W-:Y:S04]  /*8ba0*/  @!P0 IADD3 R0, R139, R0, RZ ;  /* 0x000000008b008210 */ /* 0x000fe80007ffe0ff */
[----:B------:R-:W-:Y:S02]  /*8bb0*/  @!P0 SHF.L.U64.HI R0, R138, 0x1, R0 ;  /* 0x000000018a008819 */ /* 0x000fe40000010200 */
[----:B------:R-:W-:Y:S01]  /*8bc0*/  @!P0 IADD3 R138, P2, R132, 0x80, RZ ;  /* 0x00000080848a8810 */ /* 0x000fe20007f5e0ff */
[C---:B-1----:R-:W-:Y:S03]  /*8bd0*/  HMMA.16816.F32 R36, R188.reuse, R192, R36 ;  /* 0x000000c0bc24723c */ /* 0x042fe60000001824 */
[----:B------:R-:W-:Y:S02]  /*8be0*/  @!P0 IADD3.X R3, R0, c[0x0][0x1fc], RZ, P1, !PT ;  /* 0x00007f0000038a10 */ /* 0x000fe40000ffe4ff */
[----:B------:R-:W-:Y:S03]  /*8bf0*/  @!P0 IADD3 R138, P1, R138, c[0x0][0x1f8], RZ ;  /* 0x00007e008a8a8a10 */ /* 0x000fe60007f3e0ff */
[C---:B------:R-:W-:Y:S01]  /*8c00*/  HMMA.16816.F32 R40, R188.reuse, R194, R40 ;  /* 0x000000c2bc28723c */ /* 0x040fe20000001828 */
[----:B------:R-:W1:Y:S02]  /*8c10*/  LDSM.16.M88.4 R192, [R246] ;  /* 0x00000000f6c0783b */ /* 0x000e640000000200 */
[C---:B------:R-:W-:Y:S02]  /*8c20*/  LOP3.LUT P4, RZ, R220.reuse, 0x2, RZ, 0xc0, !PT ;  /* 0x00000002dcff7812 */ /* 0x040fe4000788c0ff */
[--C-:B------:R-:W-:Y:S02]  /*8c30*/  @!P0 IADD3.X R139, RZ, c[0x0][0x1fc], R0.reuse, P1, P2 ;  /* 0x00007f00ff8b8a10 */ /* 0x100fe40000fe4400 */
[----:B------:R-:W-:Y:S02]  /*8c40*/  LOP3.LUT P3, RZ, R220, 0x1, RZ, 0xc0, !PT ;  /* 0x00000001dcff7812 */ /* 0x000fe4000786c0ff */
[----:B------:R-:W-:Y:S01]  /*8c50*/  @!PT LDS RZ, [RZ] ;  /* 0x00000000fffff984 */ /* 0x000fe20000000800 */
[----:B------:R-:W-:Y:S01]  /*8c60*/  @!PT LDS RZ, [RZ] ;  /* 0x00000000fffff984 */ /* 0x000fe20000000800 */
[----:B------:R-:W-:Y:S01]  /*8c70*/  @!PT LDS RZ, [RZ] ;  /* 0x00000000fffff984 */ /* 0x000fe20000000800 */
[----:B------:R2:W-:Y:S08]  /*8c80*/  @!P0 LDGSTS.E.BYPASS.LTC128B.128 [R251+0x100], [R2.64], !P5 ;  /* 0x0010000002fb8fae */ /* 0x0005f0000e901d46 */
[----:B------:R3:W-:Y:S01]  /*8c90*/  @!P0 LDGSTS.E.BYPASS.LTC128B.128 [R251+0x3100], [R138.64], !P4 ;  /* 0x031000008afb8fae */ /* 0x0007e2000e101d46 */
[C---:B-1----:R-:W-:Y:S03]  /*8ca0*/  HMMA.16816.F32 R44, R188.reuse, R192, R44 ;  /* 0x000000c0bc2c723c */ /* 0x042fe6000000182c */
[----:B---3--:R-:W-:Y:S04]  /*8cb0*/  @!P0 IADD3 R138, P2, R132, 0x100, RZ ;  /* 0x00000100848a8810 */ /* 0x008fe80007f5e0ff */
[----:B------:R-:W-:Y:S01]  /*8cc0*/  @!P0 IADD3 R138, P1, R138, c[0x0][0x1f8], RZ ;  /* 0x00007e008a8a8a10 */ /* 0x000fe20007f3e0ff */
[----:B------:R-:W-:Y:S04]  /*8cd0*/  HMMA.16816.F32 R48, R188, R194, R48 ;  /* 0x000000c2bc30723c */ /* 0x000fe80000001830 */
[--C-:B------:R-:W-:Y:S02]  /*8ce0*/  @!P0 IADD3.X R139, RZ, c[0x0][0x1fc], R0.reuse, P1, P2 ;  /* 0x00007f00ff8b8a10 */ /* 0x100fe40000fe4400 */
[----:B------:R-:W-:Y:S03]  /*8cf0*/  @!P0 IADD3 R132, P2, R132, 0x180, RZ ;  /* 0x0000018084848810 */ /* 0x000fe60007f5e0ff */
[----:B------:R1:W-:Y:S03]  /*8d00*/  @!P0 LDGSTS.E.BYPASS.LTC128B.128 [R251+0x6100], [R138.64], !P3 ;  /* 0x061000008afb8fae */ /* 0x0003e6000d901d46 */
[----:B------:R-:W-:Y:S04]  /*8d10*/  @!P0 IADD3 R132, P1, R132, c[0x0][0x1f8], RZ ;  /* 0x00007e0084848a10 */ /* 0x000fe80007f3e0ff */
[----:B------:R-:W-:Y:S02]  /*8d20*/  @!P0 IADD3.X R133, RZ, c[0x0][0x1fc], R0, P1, P2 ;  /* 0x00007f00ff858a10 */ /* 0x000fe40000fe4400 */
[----:B------:R-:W-:Y:S03]  /*8d30*/  @!P0 MOV R0, c[0x0][0x208] ;  /* 0x0000820000008a02 */ /* 0x000fe60000000f00 */
[----:B------:R3:W-:Y:S08]  /*8d40*/  @!P0 LDGSTS.E.BYPASS.LTC128B.128 [R251+0x9100], [R132.64], !P6 ;  /* 0x0910000084fb8fae */ /* 0x0007f0000f101d46 */
[----:B-1----:R-:W4:Y:S01]  /*8d50*/  LDL R138, [R1+0x30] ;  /* 0x00003000018a7983 */ /* 0x002f220000100800 */
[----:B---3--:R-:W-:Y:S02]  /*8d60*/  @!P0 MOV R133, 0x6 ;  /* 0x0000000600858802 */ /* 0x008fe40000000f00 */
[C---:B------:R-:W-:Y:S02]  /*8d70*/  @!P0 SHF.L.U32 R132, R0.reuse, 0x6, RZ ;  /* 0x0000000600848819 */ /* 0x040fe400000006ff */
[----:B------:R-:W-:Y:S02]  /*8d80*/  @!P0 SHF.L.U64.HI R0, R0, R133, c[0x0][0x20c] ;  /* 0x0000830000008619 */ /* 0x000fe40000010285 */
[----:B--2---:R-:W-:Y:S04]  /*8d90*/  @!P0 IADD3 R2, P1, R2, R132, RZ ;  /* 0x0000008402028210 */ /* 0x004fe80007f3e0ff */
[----:B------:R-:W-:Y:S02]  /*8da0*/  @!P0 IADD3.X R3, R3, R0, RZ, P1, !PT ;  /* 0x0000000003038210 */ /* 0x000fe40000ffe4ff */
[----:B------:R-:W-:Y:S03]  /*8db0*/  @!P0 IADD3 R132, P1, R132, R2, RZ ;  /* 0x0000000284848210 */ /* 0x000fe60007f3e0ff */
[----:B------:R1:W-:Y:S01]  /*8dc0*/  @!P0 LDGSTS.E.BYPASS.LTC128B.128 [R251+0x1100], [R2.64], !P5 ;  /* 0x0110000002fb8fae */ /* 0x0003e2000e901d46 */
[----:B------:R-:W-:Y:S02]  /*8dd0*/  @!P0 IADD3.X R133, R0, R3, RZ, P1, !PT ;  /* 0x0000000300858210 */ /* 0x000fe40000ffe4ff */
[----:B------:R-:W-:Y:S05]  /*8de0*/  ISETP.NE.AND P1, PT, R198, 0x1, PT ;  /* 0x00000001c600780c */ /* 0x000fea0003f25270 */
[----:B------:R1:W-:Y:S08]  /*8df0*/  @!P0 LDGSTS.E.BYPASS.LTC128B.128 [R251+0x4100], [R2.64+0x80], !P4 ;  /* 0x0410008002fb8fae */ /* 0x0003f0000e101d46 */
[----:B------:R1:W-:Y:S08]  /*8e00*/  @!P0 LDGSTS.E.BYPASS.LTC128B.128 [R251+0x7100], [R2.64+0x100], !P3 ;  /* 0x0710010002fb8fae */ /* 0x0003f0000d901d46 */
[----:B------:R1:W-:Y:S08]  /*8e10*/  @!P0 LDGSTS.E.BYPASS.LTC128B.128 [R251+0xa100], [R2.64+0x180], !P6 ;  /* 0x0a10018002fb8fae */ /* 0x0003f0000f101d46 */
[----:B------:R2:W-:Y:S08]  /*8e20*/  @!P0 LDGSTS.E.BYPASS.LTC128B.128 [R251+0x2100], [R132.64], !P5 ;  /* 0x0210000084fb8fae */ /* 0x0005f0000e901d46 */
[----:B------:R2:W-:Y:S08]  /*8e30*/  @!P0 LDGSTS.E.BYPASS.LTC128B.128 [R251+0x5100], [R132.64+0x80], !P4 ;  /* 0x0510008084fb8fae */ /* 0x0005f0000e101d46 */
[----:B------:R2:W-:Y:S01]  /*8e40*/  @!P0 LDGSTS.E.BYPASS.LTC128B.128 [R251+0x8100], [R132.64+0x100], !P3 ;  /* 0x0810010084fb8fae */ /* 0x0005e2000d901d46 */
[----:B-1----:R-:W-:Y:S07]  /*8e50*/  IMAD R2, R201, -0x60, RZ ;  /* 0xffffffa0c9027824 */ /* 0x002fee00078e02ff */
[----:B------:R2:W-:Y:S08]  /*8e60*/  @!P0 LDGSTS.E.BYPASS.LTC128B.128 [R251+0xb100], [R132.64+0x180], !P6 ;  /* 0x0b10018084fb8fae */ /* 0x0005f0000f101d46 */
[----:B------:R-:W-:Y:S08]  /*8e70*/  LDSM.16.M88.4 R188, [R226] ;  /* 0x00000000e2bc783b */ /* 0x000ff00000000200 */
[----:B------:R-:W1:Y:S08]  /*8e80*/  LDSM.16.M88.4 R192, [R222] ;  /* 0x00000000dec0783b */ /* 0x000e700000000200 */
[----:B------:R-:W0:Y:S08]  /*8e90*/  LDGDEPBAR ;  /* 0x00000000000079af */ /* 0x000e300000000000 */
[----:B------:R3:W2:Y:S01]  /*8ea0*/  LDL R0, [R1+0x8] ;  /* 0x0000080001007983 */ /* 0x0006a20000100800 */
        /* <DEDUP_REMOVED lines=18> */
[----:B------:R-:W1:Y:S03]  /*8fd0*/  LDSM.16.M88.4 R192, [R219] ;  /* 0x00000000dbc0783b */ /* 0x000e660000000200 */
[----:B--2---:R-:W-:Y:S05]  /*8fe0*/  @P1 MOV R0, R197 ;  /* 0x000000c500001202 */ /* 0x004fea0000000f00 */
[----:B------:R-:W-:Y:S01]  /*8ff0*/  SHFL.IDX PT, R3, R0, 0x1, 0x1c1f ;  /* 0x003c1f0000037f89 */ /* 0x000fe200000e0000 */
        /* <DEDUP_REMOVED lines=230> */
[----:B------:R-:W1:Y:S11]  /*9e60*/  LDSM.16.M88.4 R192, [R219+0x9800] ;  /* 0x00980000dbc0783b */ /* 0x000e760000000200 */
[----:B------:R-:W-:Y:S04]  /*9e70*/  @!UPT UIADD3 URZ, URZ, URZ, URZ ;  /* 0x0000003f3f3ff290 */ /* 0x000fe8000fffe03f */
[----:B------:R-:W-:Y:S02]  /*9e80*/  FMUL.FTZ R6, R6, c[0x0][0x320] ;  /* 0x0000c80006067a20 */ /* 0x000fe40000410000 */
[----:B------:R-:W-:Y:S02]  /*9e90*/  FMUL.FTZ R4, R4, c[0x0][0x320] ;  /* 0x0000c80004047a20 */ /* 0x000fe40000410000 */
[----:B------:R-:W-:Y:S01]  /*9ea0*/  MUFU.TANH R133, R6 ;  /* 0x0000000600857308 */ /* 0x000fe20000002400 */
[----:B------:R-:W-:Y:S02]  /*9eb0*/  FMUL.FTZ R5, R5, c[0x0][0x320] ;  /* 0x0000c80005057a20 */ /* 0x000fe40000410000 */
[----:B------:R-:W-:Y:S02]  /*9ec0*/  FMUL.FTZ R7, R7, c[0x0][0x320] ;  /* 0x0000c80007077a20 */ /* 0x000fe40000410000 */
[----:B------:R-:W-:Y:S02]  /*9ed0*/  FMUL.FTZ R11, R11, c[0x0][0x320] ;  /* 0x0000c8000b0b7a20 */ /* 0x000fe40000410000 */
[----:B------:R-:W-:Y:S02]  /*9ee0*/  FMUL.FTZ R9, R9, c[0x0][0x320] ;  /* 0x0000c80009097a20 */ /* 0x000fe40000410000 */
[----:B------:R-:W-:Y:S01]  /*9ef0*/  FMUL.FTZ R10, R10, c[0x0][0x320] ;  /* 0x0000c8000a0a7a20 */ /* 0x000fe20000410000 */
[----:B------:R2:W2:Y:S01]  /*9f00*/  MUFU.TANH R137, R4 ;  /* 0x0000000400897308 */ /* 0x0004a20000002400 */
[----:B------:R-:W-:Y:S09]  /*9f10*/  FMUL.FTZ R8, R8, c[0x0][0x320] ;  /* 0x0000c80008087a20 */ /* 0x000ff20000410000 */
[----:B------:R-:W-:Y:S01]  /*9f20*/  MUFU.TANH R9, R9 ;  /* 0x0000000900097308 */ /* 0x000fe20000002400 */
[C---:B-1----:R-:W-:Y:S08]  /*9f30*/  HMMA.16816.F32 R12, R188.reuse, R192, R12 ;  /* 0x000000c0bc0c723c */ /* 0x042ff0000000180c */
[C---:B------:R-:W-:Y:S01]  /*9f40*/  HMMA.16816.F32 R16, R188.reuse, R194, R16 ;  /* 0x000000c2bc10723c */ /* 0x040fe20000001810 */
[----:B------:R-:W1:Y:S01]  /*9f50*/  LDSM.16.M88.4 R192, [R219+0xa000] ;  /* 0x00a00000dbc0783b */ /* 0x000e620000000200 */
[----:B------:R1:W-:Y:S07]  /*9f60*/  MUFU.TANH R139, R11 ;  /* 0x0000000b008b7308 */ /* 0x0003ee0000002400 */
[----:B--2---:R2:W1:Y:S03]  /*9f70*/  SHFL.IDX PT, R4, R0, RZ, 0x1c1f ;  /* 0x001c1fff00047589 */ /* 0x00446600000e0000 */
[----:B------:R-:W-:Y:S04]  /*9f80*/  MUFU.TANH R8, R8 ;  /* 0x0000000800087308 */ /* 0x000fe80000002400 */
[----:B------:R-:W-:Y:S02]  /*9f90*/  FMUL.FTZ R15, R15, c[0x0][0x320] ;  /* 0x0000c8000f0f7a20 */ /* 0x000fe40000410000 */
        /* <DEDUP_REMOVED lines=8> */
[----:B------:R-:W-:Y:S01]  /*a020*/  MUFU.TANH R6, R15 ;  /* 0x0000000f00067308 */ /* 0x000fe20000002400 */
[----:B--2---:R-:W-:Y:S04]  /*a030*/  IADD3 R0, -R196, 0x1, R2 ;  /* 0x00000001c4007810 */ /* 0x004fe80007ffe102 */
[----:B------:R-:W-:Y:S01]  /*a040*/  IADD3 R0, R0, c[0x0][0x1d0], RZ ;  /* 0x0000740000007a10 */ /* 0x000fe20007ffe0ff */
[C---:B-1----:R-:W-:Y:S04]  /*a050*/  HMMA.16816.F32 R20, R188.reuse, R192, R20 ;  /* 0x000000c0bc14723c */ /* 0x042fe80000001814 */
[----:B------:R-:W-:Y:S01]  /*a060*/  MUFU.TANH R5, R18 ;  /* 0x0000001200057308 */ /* 0x000fe20000002400 */
[----:B------:R-:W-:Y:S04]  /*a070*/  IADD3 R0, R0, -c[0x0][0x168], RZ ;  /* 0x80005a0000007a10 */ /* 0x000fe80007ffe0ff */
[----:B------:R-:W-:Y:S01]  /*a080*/  IADD3 R2, R0, R4, RZ ;  /* 0x0000000400027210 */ /* 0x000fe20007ffe0ff */
[C---:B------:R-:W-:Y:S01]  /*a090*/  HMMA.16816.F32 R24, R188.reuse, R194, R24 ;  /* 0x000000c2bc18723c */ /* 0x040fe20000001818 */
[----:B------:R-:W1:Y:S02]  /*a0a0*/  LDSM.16.M88.4 R192, [R219+0xa800] ;  /* 0x00a80000dbc0783b */ /* 0x000e640000000200 */
[----:B------:R-:W-:Y:S01]  /*a0b0*/  ISETP.GT.AND P0, PT, R2, RZ, PT ;  /* 0x000000ff0200720c */ /* 0x000fe20003f04270 */
[----:B------:R-:W-:Y:S01]  /*a0c0*/  MUFU.TANH R17, R17 ;  /* 0x0000001100117308 */ /* 0x000fe20000002400 */
[----:B------:R-:W-:Y:S02]  /*a0d0*/  IADD3 R0, R0, R3, RZ ;  /* 0x0000000300007210 */ /* 0x000fe40007ffe0ff */
[----:B------:R-:W-:Y:S02]  /*a0e0*/  FSEL R11, R137, -INF , P0 ;  /* 0xff800000890b7808 */ /* 0x000fe40000000000 */
[C---:B------:R-:W-:Y:S02]  /*a0f0*/  ISETP.GT.AND P0, PT, R0.reuse, 0x1, PT ;  /* 0x000000010000780c */ /* 0x040fe40003f04270 */
[----:B------:R-:W-:Y:S02]  /*a100*/  ISETP.GT.AND P1, PT, R0, RZ, PT ;  /* 0x000000ff0000720c */ /* 0x000fe40003f24270 */
[----:B------:R-:W-:Y:S01]  /*a110*/  FMNMX.FTZ R3, R11, R135, !PT ;  /* 0x000000870b037209 */ /* 0x000fe20007810000 */
[----:B------:R-:W-:Y:S01]  /*a120*/  MUFU.TANH R19, R19 ;  /* 0x0000001300137308 */ /* 0x000fe20000002400 */
[----:B------:R-:W-:Y:S01]  /*a130*/  ISETP.GT.AND P2, PT, R2, 0x1, PT ;  /* 0x000000010200780c */ /* 0x000fe20003f44270 */
        /* <DEDUP_REMOVED lines=8> */
[----:B------:R-:W-:Y:S05]  /*a1c0*/  FMUL.FTZ R27, R27, c[0x0][0x320] ;  /* 0x0000c8001b1b7a20 */ /* 0x000fea0000410000 */
[----:B------:R-:W-:Y:S01]  /*a1d0*/  MUFU.TANH R24, R24 ;  /* 0x0000001800187308 */ /* 0x000fe20000002400 */
[C---:B-1----:R-:W-:Y:S09]  /*a1e0*/  HMMA.16816.F32 R28, R188.reuse, R192, R28 ;  /* 0x000000c0bc1c723c */ /* 0x042ff2000000181c */
[----:B------:R-:W-:Y:S01]  /*a1f0*/  MUFU.TANH R22, R22 ;  /* 0x0000001600167308 */ /* 0x000fe20000002400 */
[C---:B------:R-:W-:Y:S01]  /*a200*/  HMMA.16816.F32 R32, R188.reuse, R194, R32 ;  /* 0x000000c2bc20723c */ /* 0x040fe20000001820 */
[----:B------:R-:W1:Y:S08]  /*a210*/  LDSM.16.M88.4 R192, [R219+0xb000] ;  /* 0x00b00000dbc0783b */ /* 0x000e700000000200 */
[----:B------:R-:W-:Y:S10]  /*a220*/  MUFU.TANH R25, R25 ;  /* 0x0000001900197308 */ /* 0x000ff40000002400 */
        /* <DEDUP_REMOVED lines=14> */
[----:B------:R-:W1:Y:S01]  /*a310*/  LDSM.16.M88.4 R192, [R219+0xb800] ;  /* 0x00b80000dbc0783b */ /* 0x000e620000000200 */
[----:B------:R-:W-:Y:S07]  /*a320*/  DEPBAR.LE SB0, 0x0 ;  /* 0x000080000000791a */ /* 0x000fee0000000000 */
        /* <DEDUP_REMOVED lines=9> */
[----:B------:R-:W-:Y:S04]  /*a3c0*/  FMUL.FTZ R42, R42, c[0x0][0x320] ;  /* 0x0000c8002a2a7a20 */ /* 0x000fe80000410000 */
[----:B------:R-:W-:Y:S01]  /*a3d0*/  MUFU.TANH R41, R41 ;  /* 0x0000002900297308 */ /* 0x000fe20000002400 */
[C---:B-1----:R-:W-:Y:S09]  /*a3e0*/  HMMA.16816.F32 R44, R188.reuse, R192, R44 ;  /* 0x000000c0bc2c723c */ /* 0x042ff2000000182c */
[----:B------:R-:W-:Y:S01]  /*a3f0*/  MUFU.TANH R43, R43 ;  /* 0x0000002b002b7308 */ /* 0x000fe20000002400 */
[----:B------:R-:W-:Y:S01]  /*a400*/  HMMA.16816.F32 R48, R188, R194, R48 ;  /* 0x000000c2bc30723c */ /* 0x000fe20000001830 */
[----:B------:R-:W2:Y:S08]  /*a410*/  LDL.64 R188, [R1+0x20] ;  /* 0x0000200001bc7983 */ /* 0x000eb00000100a00 */
[----:B------:R-:W1:Y:S10]  /*a420*/  MUFU.TANH R132, R7 ;  /* 0x0000000700847308 */ /* 0x000e740000002400 */
[----:B------:R1:W1:Y:S01]  /*a430*/  MUFU.TANH R7, R10 ;  /* 0x0000000a00077308 */ /* 0x0002620000002400 */
[----:B------:R-:W-:Y:S02]  /*a440*/  FMUL.FTZ R45, R45, c[0x0][0x320] ;  /* 0x0000c8002d2d7a20 */ /* 0x000fe40000410000 */
[----:B------:R-:W-:Y:S02]  /*a450*/  FMUL.FTZ R46, R46, c[0x0][0x320] ;  /* 0x0000c8002e2e7a20 */ /* 0x000fe40000410000 */
[----:B------:R-:W-:Y:S02]  /*a460*/  FMUL.FTZ R44, R44, c[0x0][0x320] ;  /* 0x0000c8002c2c7a20 */ /* 0x000fe40000410000 */
[----:B------:R-:W-:Y:S02]  /*a470*/  FMUL.FTZ R47, R47, c[0x0][0x320] ;  /* 0x0000c8002f2f7a20 */ /* 0x000fe40000410000 */
[----:B------:R-:W-:Y:S01]  /*a480*/  FMUL.FTZ R51, R51, c[0x0][0x320] ;  /* 0x0000c80033337a20 */ /* 0x000fe20000410000 */
[----:B------:R3:W-:Y:S10]  /*a490*/  MUFU.TANH R192, R13 ;  /* 0x0000000d00c07308 */ /* 0x0007f40000002400 */
[----:B------:R4:W-:Y:S01]  /*a4a0*/  MUFU.TANH R193, R14 ;  /* 0x0000000e00c17308 */ /* 0x0009e20000002400 */
[----:B-1----:R-:W-:Y:S02]  /*a4b0*/  FSEL R10, R133, -INF , P1 ;  /* 0xff800000850a7808 */ /* 0x002fe40000800000 */
[----:B------:R-:W-:Y:S02]  /*a4c0*/  ISETP.GT.AND P1, PT, R2, 0x8, PT ;  /* 0x000000080200780c */ /* 0x000fe40003f24270 */
[----:B------:R-:W-:Y:S05]  /*a4d0*/  FMNMX.FTZ R4, R10, R136, !PT ;  /* 0x000000880a047209 */ /* 0x000fea0007810000 */
[----:B------:R1:W1:Y:S01]  /*a4e0*/  MUFU.TANH R191, R12 ;  /* 0x0000000c00bf7308 */ /* 0x0002620000002400 */
[----:B---3--:R-:W-:Y:S02]  /*a4f0*/  FSEL R13, R132, -INF , P0 ;  /* 0xff800000840d7808 */ /* 0x008fe40000000000 */
[----:B------:R-:W-:Y:S02]  /*a500*/  ISETP.GT.AND P0, PT, R2, 0x9, PT ;  /* 0x000000090200780c */ /* 0x000fe40003f04270 */
[----:B------:R-:W-:Y:S05]  /*a510*/  FMNMX.FTZ R4, R13, R4, !PT ;  /* 0x000000040d047209 */ /* 0x000fea0007810000 */
[----:B------:R-:W3:Y:S01]  /*a520*/  MUFU.TANH R16, R16 ;  /* 0x0000001000107308 */ /* 0x000ee20000002400 */
[----:B------:R-:W-:Y:S02]  /*a530*/  FSEL R15, R9, -INF , P0 ;  /* 0xff800000090f7808 */ /* 0x000fe40000000000 */
[----:B------:R-:W-:Y:S02]  /*a540*/  ISETP.GT.AND P0, PT, R0, 0x9, PT ;  /* 0x000000090000780c */ /* 0x000fe40003f04270 */
[----:B----4-:R-:W-:Y:S02]  /*a550*/  FSEL R14, R8, -INF , P1 ;  /* 0xff800000080e7808 */ /* 0x010fe40000800000 */
[----:B------:R-:W-:Y:S02]  /*a560*/  ISETP.GT.AND P1, PT, R0, 0x8, PT ;  /* 0x000000080000780c */ /* 0x000fe40003f24270 */
[----:B------:R-:W-:Y:S01]  /*a570*/  FSEL R139, R139, -INF , P0 ;  /* 0xff8000008b8b7808 */ /* 0x000fe20000000000 */
[----:B------:R-:W4:Y:S01]  /*a580*/  MUFU.TANH R20, R20 ;  /* 0x0000001400147308 */ /* 0x000f220000002400 */
[----:B------:R-:W-:Y:S01]  /*a590*/  FSEL R18, R7, -INF , P1 ;  /* 0xff80000007127808 */ /* 0x000fe20000800000 */
[----:B------:R-:W-:Y:S01]  /*a5a0*/  FMUL.FTZ R7, R48, c[0x0][0x320] ;  /* 0x0000c80030077a20 */ /* 0x000fe20000410000 */
[----:B------:R-:W-:Y:S02]  /*a5b0*/  ISETP.GT.AND P1, PT, R2, 0x10, PT ;  /* 0x000000100200780c */ /* 0x000fe40003f24270 */
[----:B-1----:R-:W-:Y:S02]  /*a5c0*/  FSEL R12, R134, -INF , P2 ;  /* 0xff800000860c7808 */ /* 0x002fe40001000000 */
[----:B------:R-:W-:Y:S02]  /*a5d0*/  ISETP.GT.AND P0, PT, R2, 0x11, PT ;  /* 0x000000110200780c */ /* 0x000fe40003f04270 */
[----:B------:R-:W-:Y:S01]  /*a5e0*/  FMNMX.FTZ R3, R12, R3, !PT ;  /* 0x000000030c037209 */ /* 0x000fe20007810000 */
[----:B------:R-:W1:Y:S01]  /*a5f0*/  MUFU.TANH R23, R23 ;  /* 0x0000001700177308 */ /* 0x000e620000002400 */
[----:B------:R-:W-:Y:S02]  /*a600*/  FSEL R191, R191, -INF , P1 ;  /* 0xff800000bfbf7808 */ /* 0x000fe40000800000 */
[----:B------:R-:W-:Y:S02]  /*a610*/  FSEL R192, R192, -INF , P0 ;  /* 0xff800000c0c07808 */ /* 0x000fe40000000000 */
[----:B------:R-:W-:Y:S02]  /*a620*/  FMNMX.FTZ R4, R18, R4, !PT ;  /* 0x0000000412047209 */ /* 0x000fe40007810000 */
[C---:B------:R-:W-:Y:S02]  /*a630*/  ISETP.GT.AND P1, PT, R0.reuse, 0x10, PT ;  /* 0x000000100000780c */ /* 0x040fe40003f24270 */
[----:B------:R-:W-:Y:S01]  /*a640*/  ISETP.GT.AND P0, PT, R0, 0x11, PT ;  /* 0x000000110000780c */ /* 0x000fe20003f04270 */
[----:B------:R-:W1:Y:S01]  /*a650*/  MUFU.TANH R30, R30 ;  /* 0x0000001e001e7308 */ /* 0x000e620000002400 */
[----:B------:R-:W-:Y:S02]  /*a660*/  FMNMX.FTZ R3, R14, R3, !PT ;  /* 0x000000030e037209 */ /* 0x000fe40007810000 */
[----:B------:R-:W-:Y:S02]  /*a670*/  FMNMX.FTZ R4, R139, R4, !PT ;  /* 0x000000048b047209 */ /* 0x000fe40007810000 */
[----:B------:R-:W-:Y:S02]  /*a680*/  FSEL R193, R193, -INF , P1 ;  /* 0xff800000c1c17808 */ /* 0x000fe40000800000 */
[----:B------:R-:W-:Y:S01]  /*a690*/  FSEL R194, R6, -INF , P0 ;  /* 0xff80000006c27808 */ /* 0x000fe20000000000 */
[----:B------:R-:W-:Y:S01]  /*a6a0*/  FMUL.FTZ R6, R49, c[0x0][0x320] ;  /* 0x0000c80031067a20 */ /* 0x000fe20000410000 */
[C---:B------:R-:W-:Y:S01]  /*a6b0*/  ISETP.GT.AND P0, PT, R2.reuse, 0x19, PT ;  /* 0x000000190200780c */ /* 0x040fe20003f04270 */
[----:B------:R-:W1:Y:S01]  /*a6c0*/  MUFU.TANH R31, R31 ;  /* 0x0000001f001f7308 */ /* 0x000e620000002400 */
[----:B------:R-:W-:Y:S02]  /*a6d0*/  ISETP.GT.AND P1, PT, R2, 0x18, PT ;  /* 0x000000180200780c */ /* 0x000fe40003f24270 */
[----:B------:R-:W-:Y:S02]  /*a6e0*/  FMNMX.FTZ R3, R15, R3, !PT ;  /* 0x000000030f037209 */ /* 0x000fe40007810000 */
[----:B------:R-:W-:Y:S02]  /*a6f0*/  FSEL R196, R17, -INF , P0 ;  /* 0xff80000011c47808 */ /* 0x000fe40000000000 */
[----:B---3--:R-:W-:Y:S02]  /*a700*/  FSEL R195, R16, -INF , P1 ;  /* 0xff80000010c37808 */ /* 0x008fe40000800000 */
[C---:B------:R-:W-:Y:S01]  /*a710*/  ISETP.GT.AND P0, PT, R0.reuse, 0x19, PT ;  /* 0x000000190000780c */ /* 0x040fe20003f04270 */
[----:B------:R-:W3:Y:S01]  /*a720*/  MUFU.TANH R33, R33 ;  /* 0x0000002100217308 */ /* 0x000ee20000002400 */
[----:B------:R-:W-:Y:S02]  /*a730*/  FMNMX.FTZ R4, R193, R4, !PT ;  /* 0x00000004c1047209 */ /* 0x000fe40007810000 */
[----:B------:R-:W-:Y:S02]  /*a740*/  ISETP.GT.AND P1, PT, R0, 0x18, PT ;  /* 0x000000180000780c */ /* 0x000fe40003f24270 */
[----:B------:R-:W-:Y:S02]  /*a750*/  FMNMX.FTZ R3, R191, R3, !PT ;  /* 0x00000003bf037209 */ /* 0x000fe40007810000 */
[----:B------:R-:W-:Y:S02]  /*a760*/  FSEL R198, R19, -INF , P0 ;  /* 0xff80000013c67808 */ /* 0x000fe40000000000 */
[----:B------:R-:W-:Y:S01]  /*a770*/  FSEL R197, R5, -INF , P1 ;  /* 0xff80000005c57808 */ /* 0x000fe20000800000 */
[----:B------:R-:W1:Y:S01]  /*a780*/  MUFU.TANH R34, R34 ;  /* 0x0000002200227308 */ /* 0x000e620000002400 */
[----:B------:R-:W-:Y:S01]  /*a790*/  FMNMX.FTZ R4, R194, R4, !PT ;  /* 0x00000004c2047209 */ /* 0x000fe20007810000 */
[----:B------:R-:W-:Y:S01]  /*a7a0*/  FMUL.FTZ R5, R50, c[0x0][0x320] ;  /* 0x0000c80032057a20 */ /* 0x000fe20000410000 */
[C---:B------:R-:W-:Y:S02]  /*a7b0*/  ISETP.GT.AND P0, PT, R2.reuse, 0x21, PT ;  /* 0x000000210200780c */ /* 0x040fe40003f04270 */
[----:B------:R-:W-:Y:S02]  /*a7c0*/  ISETP.GT.AND P1, PT, R2, 0x20, PT ;  /* 0x000000200200780c */ /* 0x000fe40003f24270 */
[----:B------:R-:W-:Y:S02]  /*a7d0*/  FMNMX.FTZ R3, R192, R3, !PT ;  /* 0x00000003c0037209 */ /* 0x000fe40007810000 */
[----:B------:R-:W-:Y:S01]  /*a7e0*/  FSEL R202, R21, -INF , P0 ;  /* 0xff80000015ca7808 */ /* 0x000fe20000000000 */
[----:B------:R-:W3:Y:S01]  /*a7f0*/  MUFU.TANH R35, R35 ;  /* 0x0000002300237308 */ /* 0x000ee20000002400 */
[----:B----4-:R-:W-:Y:S02]  /*a800*/  FSEL R203, R20, -INF , P1 ;  /* 0xff80000014cb7808 */ /* 0x010fe40000800000 */
[C---:B------:R-:W-:Y:S02]  /*a810*/  ISETP.GT.AND P1, PT, R0.reuse, 0x20, PT ;  /* 0x000000200000780c */ /* 0x040fe40003f24270 */
[----:B------:R-:W-:Y:S02]  /*a820*/  FMNMX.FTZ R4, R197, R4, !PT ;  /* 0x00000004c5047209 */ /* 0x000fe40007810000 */
[----:B------:R-:W-:Y:S02]  /*a830*/  ISETP.GT.AND P0, PT, R0, 0x21, PT ;  /* 0x000000210000780c */ /* 0x000fe40003f04270 */
[----:B------:R-:W-:Y:S01]  /*a840*/  FMNMX.FTZ R3, R195, R3, !PT ;  /* 0x00000003c3037209 */ /* 0x000fe20007810000 */
[----:B------:R-:W4:Y:S01]  /*a850*/  MUFU.TANH R36, R36 ;  /* 0x0000002400247308 */ /* 0x000f220000002400 */
[----:B------:R-:W-:Y:S02]  /*a860*/  FMNMX.FTZ R4, R198, R4, !PT ;  /* 0x00000004c6047209 */ /* 0x000fe40007810000 */
[----:B------:R-:W-:Y:S02]  /*a870*/  FSEL R204, R22, -INF , P1 ;  /* 0xff80000016cc7808 */ /* 0x000fe40000800000 */
[C---:B------:R-:W-:Y:S02]  /*a880*/  ISETP.GT.AND P1, PT, R2.reuse, 0x28, PT ;  /* 0x000000280200780c */ /* 0x040fe40003f24270 */
[----:B-1----:R-:W-:Y:S02]  /*a890*/  FSEL R200, R23, -INF , P0 ;  /* 0xff80000017c87808 */ /* 0x002fe40000000000 */
[----:B------:R-:W-:Y:S01]  /*a8a0*/  ISETP.GT.AND P0, PT, R2, 0x29, PT ;  /* 0x000000290200780c */ /* 0x000fe20003f04270 */
[----:B------:R-:W1:Y:S01]  /*a8b0*/  MUFU.TANH R37, R37 ;  /* 0x0000002500257308 */ /* 0x000e620000002400 */
[----:B------:R-:W-:Y:S02]  /*a8c0*/  FMNMX.FTZ R3, R196, R3, !PT ;  /* 0x00000003c4037209 */ /* 0x000fe40007810000 */
[----:B------:R-:W-:Y:S02]  /*a8d0*/  FSEL R205, R24, -INF , P1 ;  /* 0xff80000018cd7808 */ /* 0x000fe40000800000 */
[----:B------:R-:W-:Y:S01]  /*a8e0*/  FSEL R199, R25, -INF , P0 ;  /* 0xff80000019c77808 */ /* 0x000fe20000000000 */
[----:B------:R-:W2:Y:S01]  /*a8f0*/  LDL.LU R24, [R1+0x10] ;  /* 0x0000100001187983 */ /* 0x000ea20000300800 */
[C---:B------:R-:W-:Y:S02]  /*a900*/  ISETP.GT.AND P1, PT, R0.reuse, 0x28, PT ;  /* 0x000000280000780c */ /* 0x040fe40003f24270 */
[----:B------:R-:W-:Y:S01]  /*a910*/  ISETP.GT.AND P0, PT, R0, 0x29, PT ;  /* 0x000000290000780c */ /* 0x000fe20003f04270 */
[----:B------:R-:W1:Y:S01]  /*a920*/  MUFU.TANH R38, R38 ;  /* 0x0000002600267308 */ /* 0x000e620000002400 */
[----:B------:R-:W-:Y:S02]  /*a930*/  FMNMX.FTZ R4, R204, R4, !PT ;  /* 0x00000004cc047209 */ /* 0x000fe40007810000 */
[----:B------:R-:W-:Y:S02]  /*a940*/  FMNMX.FTZ R3, R203, R3, !PT ;  /* 0x00000003cb037209 */ /* 0x000fe40007810000 */
[----:B------:R-:W-:Y:S02]  /*a950*/  FSEL R206, R26, -INF , P1 ;  /* 0xff8000001ace7808 */ /* 0x000fe40000800000 */
[----:B------:R-:W-:Y:S02]  /*a960*/  FSEL R207, R27, -INF , P0 ;  /* 0xff8000001bcf7808 */ /* 0x000fe40000000000 */
[----:B------:R-:W-:Y:S01]  /*a970*/  ISETP.GT.AND P0, PT, R2, 0x31, PT ;  /* 0x000000310200780c */ /* 0x000fe20003f04270 */
[----:B------:R-:W1:Y:S01]  /*a980*/  MUFU.TANH R39, R39 ;  /* 0x0000002700277308 */ /* 0x000e620000002400 */
[----:B------:R-:W-:Y:S02]  /*a990*/  FMNMX.FTZ R4, R200, R4, !PT ;  /* 0x00000004c8047209 */ /* 0x000fe40007810000 */
[----:B------:R-:W-:Y:S02]  /*a9a0*/  ISETP.GT.AND P1, PT, R2, 0x30, PT ;  /* 0x000000300200780c */ /* 0x000fe40003f24270 */
[----:B------:R-:W-:Y:S02]  /*a9b0*/  FMNMX.FTZ R3, R202, R3, !PT ;  /* 0x00000003ca037209 */ /* 0x000fe40007810000 */
[----:B------:R-:W-:Y:S02]  /*a9c0*/  FSEL R29, R29, -INF , P0 ;  /* 0xff8000001d1d7808 */ /* 0x000fe40000000000 */
[----:B------:R-:W-:Y:S01]  /*a9d0*/  FSEL R211, R28, -INF , P1 ;  /* 0xff8000001cd37808 */ /* 0x000fe20000800000 */
[----:B------:R-:W1:Y:S01]  /*a9e0*/  MUFU.TANH R40, R40 ;  /* 0x0000002800287308 */ /* 0x000e620000002400 */
[----:B------:R-:W-:Y:S02]  /*a9f0*/  FMNMX.FTZ R4, R206, R4, !PT ;  /* 0x00000004ce047209 */ /* 0x000fe40007810000 */
[C---:B------:R-:W-:Y:S02]  /*aa00*/  ISETP.GT.AND P1, PT, R0.reuse, 0x30, PT ;  /* 0x000000300000780c */ /* 0x040fe40003f24270 */
[----:B------:R-:W-:Y:S02]  /*aa10*/  ISETP.GT.AND P0, PT, R0, 0x31, PT ;  /* 0x000000310000780c */ /* 0x000fe40003f04270 */
[----:B------:R-:W-:Y:S02]  /*aa20*/  FMNMX.FTZ R3, R205, R3, !PT ;  /* 0x00000003cd037209 */ /* 0x000fe40007810000 */
[----:B------:R-:W-:Y:S01]  /*aa30*/  FSEL R30, R30, -INF , P1 ;  /* 0xff8000001e1e7808 */ /* 0x000fe20000800000 */
[----:B------:R-:W1:Y:S01]  /*aa40*/  MUFU.TANH R42, R42 ;  /* 0x0000002a002a7308 */ /* 0x000e620000002400 */
[----:B------:R-:W-:Y:S02]  /*aa50*/  FSEL R31, R31, -INF , P0 ;  /* 0xff8000001f1f7808 */ /* 0x000fe40000000000 */
[C---:B------:R-:W-:Y:S02]  /*aa60*/  ISETP.GT.AND P1, PT, R2.reuse, 0x38, PT ;  /* 0x000000380200780c */ /* 0x040fe40003f24270 */
[----:B------:R-:W-:Y:S02]  /*aa70*/  ISETP.GT.AND P0, PT, R2, 0x39, PT ;  /* 0x000000390200780c */ /* 0x000fe40003f04270 */
[----:B------:R-:W-:Y:S02]  /*aa80*/  FMNMX.FTZ R4, R207, R4, !PT ;  /* 0x00000004cf047209 */ /* 0x000fe40007810000 */
[----:B------:R-:W-:Y:S01]  /*aa90*/  FMNMX.FTZ R3, R199, R3, !PT ;  /* 0x00000003c7037209 */ /* 0x000fe20007810000 */
[----:B------:R-:W1:Y:S01]  /*aaa0*/  MUFU.TANH R45, R45 ;  /* 0x0000002d002d7308 */ /* 0x000e620000002400 */
[----:B------:R-:W-:Y:S02]  /*aab0*/  FSEL R214, R32, -INF , P1 ;  /* 0xff80000020d67808 */ /* 0x000fe40000800000 */
[----:B---3--:R-:W-:Y:S02]  /*aac0*/  FSEL R213, R33, -INF , P0 ;  /* 0xff80000021d57808 */ /* 0x008fe40000000000 */
[----:B------:R-:W-:Y:S02]  /*aad0*/  FMNMX.FTZ R4, R30, R4, !PT ;  /* 0x000000041e047209 */ /* 0x000fe40007810000 */
[C---:B------:R-:W-:Y:S02]  /*aae0*/  ISETP.GT.AND P1, PT, R0.reuse, 0x38, PT ;  /* 0x000000380000780c */ /* 0x040fe40003f24270 */
[----:B------:R-:W-:Y:S01]  /*aaf0*/  ISETP.GT.AND P0, PT, R0, 0x39, PT ;  /* 0x000000390000780c */ /* 0x000fe20003f04270 */
[----:B------:R-:W3:Y:S01]  /*ab00*/  MUFU.TANH R46, R46 ;  /* 0x0000002e002e7308 */ /* 0x000ee20000002400 */
[----:B------:R-:W-:Y:S02]  /*ab10*/  FMNMX.FTZ R3, R211, R3, !PT ;  /* 0x00000003d3037209 */ /* 0x000fe40007810000 */
[----:B------:R-:W-:Y:S02]  /*ab20*/  FSEL R215, R34, -INF , P1 ;  /* 0xff80000022d77808 */ /* 0x000fe40000800000 */
[C---:B------:R-:W-:Y:S02]  /*ab30*/  ISETP.GT.AND P1, PT, R2.reuse, 0x40, PT ;  /* 0x000000400200780c */ /* 0x040fe40003f24270 */
[----:B------:R-:W-:Y:S02]  /*ab40*/  FSEL R35, R35, -INF , P0 ;  /* 0xff80000023237808 */ /* 0x000fe40000000000 */
[----:B------:R-:W-:Y:S01]  /*ab50*/  FMNMX.FTZ R4, R31, R4, !PT ;  /* 0x000000041f047209 */ /* 0x000fe20007810000 */
[----:B------:R-:W3:Y:S01]  /*ab60*/  MUFU.TANH R44, R44 ;  /* 0x0000002c002c7308 */ /* 0x000ee20000002400 */
[----:B------:R-:W-:Y:S02]  /*ab70*/  ISETP.GT.AND P0, PT, R2, 0x41, PT ;  /* 0x000000410200780c */ /* 0x000fe40003f04270 */
[----:B------:R-:W-:Y:S02]  /*ab80*/  FMNMX.FTZ R3, R29, R3, !PT ;  /* 0x000000031d037209 */ /* 0x000fe40007810000 */
[----:B----4-:R-:W-:Y:S02]  /*ab90*/  FSEL R36, R36, -INF , P1 ;  /* 0xff80000024247808 */ /* 0x010fe40000800000 */
[C---:B------:R-:W-:Y:S02]  /*aba0*/  ISETP.GT.AND P1, PT, R0.reuse, 0x40, PT ;  /* 0x000000400000780c */ /* 0x040fe40003f24270 */
[----:B-1----:R-:W-:Y:S01]  /*abb0*/  FSEL R37, R37, -INF , P0 ;  /* 0xff80000025257808 */ /* 0x002fe20000000000 */
[----:B------:R-:W1:Y:S01]  /*abc0*/  MUFU.TANH R47, R47 ;  /* 0x0000002f002f7308 */ /* 0x000e620000002400 */
[----:B------:R-:W-:Y:S02]  /*abd0*/  ISETP.GT.AND P0, PT, R0, 0x41, PT ;  /* 0x000000410000780c */ /* 0x000fe40003f04270 */
[----:B------:R-:W-:Y:S02]  /*abe0*/  FMNMX.FTZ R4, R215, R4, !PT ;  /* 0x00000004d7047209 */ /* 0x000fe40007810000 */
[----:B------:R-:W-:Y:S02]  /*abf0*/  FMNMX.FTZ R3, R214, R3, !PT ;  /* 0x00000003d6037209 */ /* 0x000fe40007810000 */
[----:B------:R-:W-:Y:S02]  /*ac00*/  FSEL R38, R38, -INF , P1 ;  /* 0xff80000026267808 */ /* 0x000fe40000800000 */
[----:B------:R-:W-:Y:S01]  /*ac10*/  FSEL R39, R39, -INF , P0 ;  /* 0xff80000027277808 */ /* 0x000fe20000000000 */
[----:B------:R-:W4:Y:S01]  /*ac20*/  MUFU.TANH R7, R7 ;  /* 0x0000000700077308 */ /* 0x000f220000002400 */
[----:B------:R-:W-:Y:S02]  /*ac30*/  FMNMX.FTZ R4, R35, R4, !PT ;  /* 0x0000000423047209 */ /* 0x000fe40007810000 */
[C---:B------:R-:W-:Y:S02]  /*ac40*/  ISETP.GT.AND P1, PT, R2.reuse, 0x48, PT ;  /* 0x000000480200780c */ /* 0x040fe40003f24270 */
[----:B------:R-:W-:Y:S02]  /*ac50*/  ISETP.GT.AND P0, PT, R2, 0x49, PT ;  /* 0x000000490200780c */ /* 0x000fe40003f04270 */
[----:B------:R-:W-:Y:S02]  /*ac60*/  FMNMX.FTZ R3, R213, R3, !PT ;  /* 0x00000003d5037209 */ /* 0x000fe40007810000 */
[----:B------:R-:W-:Y:S01]  /*ac70*/  FSEL R16, R40, -INF , P1 ;  /* 0xff80000028107808 */ /* 0x000fe20000800000 */
[----:B------:R-:W1:Y:S01]  /*ac80*/  MUFU.TANH R6, R6 ;  /* 0x0000000600067308 */ /* 0x000e620000002400 */
[----:B------:R-:W-:Y:S02]  /*ac90*/  FSEL R17, R41, -INF , P0 ;  /* 0xff80000029117808 */ /* 0x000fe40000000000 */
[----:B------:R-:W-:Y:S02]  /*aca0*/  ISETP.GT.AND P0, PT, R0, 0x49, PT ;  /* 0x000000490000780c */ /* 0x000fe40003f04270 */
[----:B------:R-:W-:Y:S02]  /*acb0*/  FMNMX.FTZ R4, R38, R4, !PT ;  /* 0x0000000426047209 */ /* 0x000fe40007810000 */
[----:B------:R-:W-:Y:S02]  /*acc0*/  ISETP.GT.AND P1, PT, R0, 0x48, PT ;  /* 0x000000480000780c */ /* 0x000fe40003f24270 */
[----:B------:R-:W-:Y:S01]  /*acd0*/  FMNMX.FTZ R3, R36, R3, !PT ;  /* 0x0000000324037209 */ /* 0x000fe20007810000 */
[----:B------:R-:W1:Y:S01]  /*ace0*/  MUFU.TANH R5, R5 ;  /* 0x0000000500057308 */ /* 0x000e620000002400 */
[----:B------:R-:W-:Y:S02]  /*acf0*/  FSEL R22, R43, -INF , P0 ;  /* 0xff8000002b167808 */ /* 0x000fe40000000000 */
[----:B------:R-:W-:Y:S02]  /*ad00*/  FSEL R19, R42, -INF , P1 ;  /* 0xff8000002a137808 */ /* 0x000fe40000800000 */
[----:B------:R-:W-:Y:S02]  /*ad10*/  ISETP.GT.AND P0, PT, R0, 0x50, PT ;  /* 0x000000500000780c */ /* 0x000fe40003f04270 */
[----:B------:R-:W-:Y:S02]  /*ad20*/  FMNMX.FTZ R4, R39, R4, !PT ;  /* 0x0000000427047209 */ /* 0x000fe40007810000 */
[C---:B------:R-:W-:Y:S01]  /*ad30*/  ISETP.GT.AND P1, PT, R2.reuse, 0x51, PT ;  /* 0x000000510200780c */ /* 0x040fe20003f24270 */
[----:B------:R-:W1:Y:S01]  /*ad40*/  MUFU.TANH R134, R51 ;  /* 0x0000003300867308 */ /* 0x000e620000002400 */
[----:B------:R-:W-:Y:S02]  /*ad50*/  FMNMX.FTZ R3, R37, R3, !PT ;  /* 0x0000000325037209 */ /* 0x000fe40007810000 */
[----:B------:R-:W-:Y:S02]  /*ad60*/  ISETP.GT.AND P2, PT, R2, 0x50, PT ;  /* 0x000000500200780c */ /* 0x000fe40003f44270 */
[----:B------:R-:W-:Y:S02]  /*ad70*/  FSEL R210, R45, -INF , P1 ;  /* 0xff8000002dd27808 */ /* 0x000fe40000800000 */
[----:B---3--:R-:W-:Y:S02]  /*ad80*/  FSEL R23, R46, -INF , P0 ;  /* 0xff8000002e177808 */ /* 0x008fe40000000000 */
[C---:B------:R-:W-:Y:S02]  /*ad90*/  ISETP.GT.AND P0, PT, R2.reuse, 0x59, PT ;  /* 0x000000590200780c */ /* 0x040fe40003f04270 */
[----:B------:R-:W-:Y:S02]  /*ada0*/  ISETP.GT.AND P1, PT, R2, 0x58, PT ;  /* 0x000000580200780c */ /* 0x000fe40003f24270 */
[----:B------:R-:W-:Y:S02]  /*adb0*/  FMNMX.FTZ R2, R19, R4, !PT ;  /* 0x0000000413027209 */ /* 0x000fe40007810000 */
[----:B------:R-:W-:Y:S02]  /*adc0*/  FMNMX.FTZ R3, R16, R3, !PT ;  /* 0x0000000310037209 */ /* 0x000fe40007810000 */
[----:B------:R-:W-:Y:S02]  /*add0*/  FSEL R212, R44, -INF , P2 ;  /* 0xff8000002cd47808 */ /* 0x000fe40001000000 */
[----:B------:R-:W-:Y:S02]  /*ade0*/  ISETP.GT.AND P2, PT, R0, 0x51, PT ;  /* 0x000000510000780c */ /* 0x000fe40003f44270 */
[----:B------:R-:W-:Y:S02]  /*adf0*/  FMNMX.FTZ R2, R22, R2, !PT ;  /* 0x0000000216027209 */ /* 0x000fe40007810000 */
[----:B------:R-:W-:Y:S02]  /*ae00*/  FMNMX.FTZ R3, R17, R3, !PT ;  /* 0x0000000311037209 */ /* 0x000fe40007810000 */
[----:B-1----:R-:W-:Y:S02]  /*ae10*/  FSEL R21, R47, -INF , P2 ;  /* 0xff8000002f157808 */ /* 0x002fe40001000000 */
[----:B------:R-:W-:Y:S02]  /*ae20*/  FMNMX.FTZ R2, R23, R2, !PT ;  /* 0x0000000217027209 */ /* 0x000fe40007810000 */
[----:B----4-:R-:W-:Y:S02]  /*ae30*/  FSEL R209, R7, -INF , P1 ;  /* 0xff80000007d17808 */ /* 0x010fe40000800000 */
[----:B------:R-:W-:Y:S02]  /*ae40*/  ISETP.GT.AND P1, PT, R0, 0x58, PT ;  /* 0x000000580000780c */ /* 0x000fe40003f24270 */
[----:B------:R-:W-:Y:S02]  /*ae50*/  FMNMX.FTZ R3, R212, R3, !PT ;  /* 0x00000003d4037209 */ /* 0x000fe40007810000 */
[----:B------:R-:W-:Y:S02]  /*ae60*/  FSEL R208, R6, -INF , P0 ;  /* 0xff80000006d07808 */ /* 0x000fe40000000000 */
[----:B------:R-:W-:Y:S02]  /*ae70*/  ISETP.GT.AND P0, PT, R0, 0x59, PT ;  /* 0x000000590000780c */ /* 0x000fe40003f04270 */
[----:B------:R-:W-:Y:S02]  /*ae80*/  FMNMX.FTZ R0, R21, R2, !PT ;  /* 0x0000000215007209 */ /* 0x000fe40007810000 */
[----:B------:R-:W-:Y:S02]  /*ae90*/  FSEL R20, R5, -INF , P1 ;  /* 0xff80000005147808 */ /* 0x000fe40000800000 */
[----:B------:R-:W-:Y:S02]  /*aea0*/  FMNMX.FTZ R3, R210, R3, !PT ;  /* 0x00000003d2037209 */ /* 0x000fe40007810000 */
[----:B------:R-:W-:Y:S02]  /*aeb0*/  FSEL R134, R134, -INF , P0 ;  /* 0xff80000086867808 */ /* 0x000fe40000000000 */
[----:B------:R-:W-:Y:S02]  /*aec0*/  FMNMX.FTZ R0, R20, R0, !PT ;  /* 0x0000000014007209 */ /* 0x000fe40007810000 */
[----:B------:R-:W-:Y:S02]  /*aed0*/  FMNMX.FTZ R3, R209, R3, !PT ;  /* 0x00000003d1037209 */ /* 0x000fe40007810000 */
[----:B------:R-:W-:Y:S02]  /*aee0*/  FMNMX.FTZ R0, R134, R0, !PT ;  /* 0x0000000086007209 */ /* 0x000fe40007810000 */
[----:B------:R-:W-:Y:S02]  /*aef0*/  FMNMX.FTZ R3, R208, R3, !PT ;  /* 0x00000003d0037209 */ /* 0x000fe40007810000 */
[C---:B------:R-:W-:Y:S01]  /*af00*/  ISETP.GT.AND P2, PT, R201.reuse, R252, PT ;  /* 0x000000fcc900720c */ /* 0x040fe20003f44270 */
[----:B------:R-:W1:Y:S01]  /*af10*/  SHFL.BFLY PT, R2, R0, 0x2, 0x1f ;  /* 0x0c401f0000027f89 */ /* 0x000e6200000e0000 */
[----:B------:R-:W-:Y:S07]  /*af20*/  IADD3 R252, R201, -0x1, RZ ;  /* 0xffffffffc9fc7810 */ /* 0x000fee0007ffe0ff */
[----:B------:R-:W3:Y:S04]  /*af30*/  SHFL.BFLY PT, R133, R3, 0x2, 0x1f ;  /* 0x0c401f0003857f89 */ /* 0x000ee800000e0000 */
[----:B------:R-:W-:Y:S02]  /*af40*/  @P2 SHF.R.S32.HI R6, RZ, 0x1f, R252 ;  /* 0x0000001fff062819 */ /* 0x000fe400000114fc */
[----:B------:R-:W-:Y:S03]  /*af50*/  @P2 MOV R7, R138 ;  /* 0x0000008a00072202 */ /* 0x000fe60000000f00 */
[----:B------:R-:W-:Y:S01]  /*af60*/  @P2 IMAD R6, R6, c[0x0][0x1e0], RZ ;  /* 0x0000780006062a24 */ /* 0x000fe200078e02ff */
[----:B-1----:R-:W-:Y:S02]  /*af70*/  FMNMX.FTZ R0, R0, R2, !PT ;  /* 0x0000000200007209 */ /* 0x002fe40007810000 */
[----:B---3--:R-:W-:Y:S03]  /*af80*/  FMNMX.FTZ R133, R3, R133, !PT ;  /* 0x0000008503857209 */ /* 0x008fe60007810000 */
[----:B------:R-:W1:Y:S08]  /*af90*/  SHFL.BFLY PT, R3, R0, 0x1, 0x1f ;  /* 0x0c201f0000037f89 */ /* 0x000e7000000e0000 */
[----:B------:R-:W3:Y:S01]  /*afa0*/  SHFL.BFLY PT, R4, R133, 0x1, 0x1f ;  /* 0x0c201f0085047f89 */ /* 0x000ee200000e0000 */
[----:B-1----:R-:W-:Y:S04]  /*afb0*/  FMNMX.FTZ R132, R0, R3, !PT ;  /* 0x0000000300847209 */ /* 0x002fe80007810000 */
[C---:B------:R-:W-:Y:S04]  /*afc0*/  FSETP.NEU.FTZ.AND P0, PT, R132.reuse, -INF , PT ;  /* 0xff8000008400780b */ /* 0x040fe80003f1d000 */
[----:B------:R-:W-:Y:S02]  /*afd0*/  FSEL R0, R132, RZ, P0 ;  /* 0x000000ff84007208 */ /* 0x000fe40000000000 */
[----:B---3--:R-:W-:Y:S01]  /*afe0*/  FMNMX.FTZ R133, R133, R4, !PT ;  /* 0x0000000485857209 */ /* 0x008fe20007810000 */
[----:B------:R-:W-:Y:S03]  /*aff0*/  @P2 IMAD.WIDE.U32 R4, R252, c[0x0][0x1e0], RZ ;  /* 0x00007800fc042a25 */ /* 0x000fe600078e00ff */
[C---:B------:R-:W-:Y:S01]  /*b000*/  FSETP.NEU.FTZ.AND P1, PT, R133.reuse, -INF , PT ;  /* 0xff8000008500780b */ /* 0x040fe20003f3d000 */
[----:B------:R-:W-:Y:S02]  /*b010*/  FADD.FTZ R3, -R0, R136 ;  /* 0x0000008800037221 */ /* 0x000fe40000010100 */
[----:B------:R-:W-:Y:S01]  /*b020*/  @P2 IMAD R0, R252, c[0x0][0x1e4], R6 ;  /* 0x00007900fc002a24 */ /* 0x000fe200078e0206 */
[----:B--2---:R-:W-:Y:S01]  /*b030*/  @P2 MOV R6, R188 ;  /* 0x000000bc00062202 */ /* 0x004fe20000000f00 */
[----:B------:R-:W-:Y:S01]  /*b040*/  FMUL.FTZ R188, R132, c[0x0][0x2d0] ;  /* 0x0000b40084bc7a20 */ /* 0x000fe20000410000 */
[----:B------:R-:W-:Y:S02]  /*b050*/  FSEL R2, R133, RZ, P1 ;  /* 0x000000ff85027208 */ /* 0x000fe40000800000 */
[----:B------:R-:W-:Y:S01]  /*b060*/  @P2 IADD3 R0, R5, R0, RZ ;  /* 0x0000000005002210 */ /* 0x000fe20007ffe0ff */
[----:B------:R-:W-:Y:S01]  /*b070*/  @P2 IMAD.WIDE.U32 R6, R4, 0x60, R6 ;  /* 0x0000006004062825 */ /* 0x000fe200078e0006 */
[----:B------:R-:W-:Y:S03]  /*b080*/  FSEL R188, R188, RZ, P0 ;  /* 0x000000ffbcbc7208 */ /* 0x000fe60000000000 */
[----:B------:R-:W-:Y:S02]  /*b090*/  @P2 IMAD R0, R0, 0x60, RZ ;  /* 0x0000006000002824 */ /* 0x000fe400078e02ff */
[----:B------:R-:W-:Y:S02]  /*b0a0*/  FADD.FTZ R2, -R2, R135 ;  /* 0x0000008702027221 */ /* 0x000fe40000010100 */
[----:B------:R-:W-:Y:S01]  /*b0b0*/  FMUL.FTZ R135, R133, c[0x0][0x2d0] ;  /* 0x0000b40085877a20 */ /* 0x000fe20000410000 */
[----:B------:R-:W-:Y:S04]  /*b0c0*/  @P2 IADD3 R0, R7, R0, RZ ;  /* 0x0000000007002210 */ /* 0x000fe80007ffe0ff */
[C---:B------:R-:W-:Y:S02]  /*b0d0*/  @P2 SHF.L.U64.HI R0, R6.reuse, 0x1, R0 ;  /* 0x0000000106002819 */ /* 0x040fe40000010200 */
[----:B------:R-:W-:Y:S02]  /*b0e0*/  @P2 SHF.L.U32 R6, R6, 0x1, RZ ;  /* 0x0000000106062819 */ /* 0x000fe400000006ff */
[----:B------:R-:W-:Y:S02]  /*b0f0*/  FSEL R135, R135, RZ, P1 ;  /* 0x000000ff87877208 */ /* 0x000fe40000800000 */
[C---:B------:R-:W-:Y:S02]  /*b100*/  @P2 IADD3 R4, P3, R6.reuse, c[0x0][0x1c8], RZ ;  /* 0x0000720006042a10 */ /* 0x040fe40007f7e0ff */
[----:B------:R-:W-:Y:S01]  /*b110*/  @P2 IADD3 R8, P4, R6, 0x80, RZ ;  /* 0x0000008006082810 */ /* 0x000fe20007f9e0ff */
[--C-:B------:R-:W-:Y:S01]  /*b120*/  FFMA.FTZ R15, R15, c[0x0][0x2d0], -R135.reuse ;  /* 0x0000b4000f0f7a23 */ /* 0x100fe20000010887 */
[----:B------:R-:W-:Y:S02]  /*b130*/  @P2 IADD3.X R5, R0, c[0x0][0x1cc], RZ, P3, !PT ;  /* 0x0000730000052a10 */ /* 0x000fe40001ffe4ff */
[----:B------:R-:W-:Y:S03]  /*b140*/  @P2 IADD3 R8, P3, R8, c[0x0][0x1c8], RZ ;  /* 0x0000720008082a10 */ /* 0x000fe60007f7e0ff */
[----:B------:R1:W-:Y:S01]  /*b150*/  @P2 LDGSTS.E.BYPASS.LTC128B.128 [R251+0xc100], [R4.64], !P5 ;  /* 0x0c10000004fb2fae */ /* 0x0003e2000e901d46 */
[--C-:B------:R-:W-:Y:S02]  /*b160*/  @P2 IADD3.X R9, RZ, c[0x0][0x1cc], R0.reuse, P3, P4 ;  /* 0x00007300ff092a10 */ /* 0x100fe40001fe8400 */
[----:B------:R-:W-:Y:S11]  /*b170*/  LOP3.LUT P4, RZ, R220, 0x2, RZ, 0xc0, !PT ;  /* 0x00000002dcff7812 */ /* 0x000ff6000788c0ff */
[----:B------:R-:W-:Y:S02]  /*b180*/  @!UPT UIADD3 URZ, URZ, URZ, URZ ;  /* 0x0000003f3f3ff290 */ /* 0x000fe4000fffe03f */
[----:B------:R2:W-:Y:S02]  /*b190*/  @P2 LDGSTS.E.BYPASS.LTC128B.128 [R251+0xf100], [R8.64], !P4 ;  /* 0x0f10000008fb2fae */ /* 0x0005e4000e101d46 */
[----:B--2---:R-:W-:Y:S04]  /*b1a0*/  @P2 IADD3 R8, P4, R6, 0x100, RZ ;  /* 0x0000010006082810 */ /* 0x004fe80007f9e0ff */
[----:B------:R-:W-:Y:S04]  /*b1b0*/  @P2 IADD3 R8, P3, R8, c[0x0][0x1c8], RZ ;  /* 0x0000720008082a10 */ /* 0x000fe80007f7e0ff */
[--C-:B------:R-:W-:Y:S02]  /*b1c0*/  @P2 IADD3.X R9, RZ, c[0x0][0x1cc], R0.reuse, P3, P4 ;  /* 0x00007300ff092a10 */ /* 0x100fe40001fe8400 */
[----:B------:R-:W-:Y:S11]  /*b1d0*/  LOP3.LUT P4, RZ, R220, 0x1, RZ, 0xc0, !PT ;  /* 0x00000001dcff7812 */ /* 0x000ff6000788c0ff */
[----:B------:R-:W-:Y:S02]  /*b1e0*/  @!UPT UIADD3 URZ, URZ, URZ, URZ ;  /* 0x0000003f3f3ff290 */ /* 0x000fe4000fffe03f */
[----:B------:R2:W-:Y:S01]  /*b1f0*/  @P2 LDGSTS.E.BYPASS.LTC128B.128 [R251+0x12100], [R8.64], !P4 ;  /* 0x1210000008fb2fae */ /* 0x0005e2000e101d46 */
[----:B------:R-:W-:Y:S04]  /*b200*/  @P2 IADD3 R6, P4, R6, 0x180, RZ ;  /* 0x0000018006062810 */ /* 0x000fe80007f9e0ff */
[----:B------:R-:W-:Y:S04]  /*b210*/  @P2 IADD3 R6, P3, R6, c[0x0][0x1c8], RZ ;  /* 0x0000720006062a10 */ /* 0x000fe80007f7e0ff */
[----:B------:R-:W-:Y:S01]  /*b220*/  @P2 IADD3.X R7, RZ, c[0x0][0x1cc], R0, P3, P4 ;  /* 0x00007300ff072a10 */ /* 0x000fe20001fe8400 */
[--C-:B------:R-:W-:Y:S01]  /*b230*/  FFMA.FTZ R0, R11, c[0x0][0x2d0], -R135.reuse ;  /* 0x0000b4000b007a23 */ /* 0x100fe20000010887 */
[----:B------:R-:W-:Y:S03]  /*b240*/  LOP3.LUT P4, RZ, R220, 0x1, RZ, 0xc0, !PT ;  /* 0x00000001dcff7812 */ /* 0x000fe6000788c0ff */
[----:B------:R3:W-:Y:S01]  /*b250*/  MUFU.EX2 R136, R0 ;  /* 0x0000000000887308 */ /* 0x0007e20000000800 */
[----:B------:R4:W-:Y:S01]  /*b260*/  @P2 LDGSTS.E.BYPASS.LTC128B.128 [R251+0x15100], [R6.64], !P6 ;  /* 0x1510000006fb2fae */ /* 0x0009e2000f101d46 */
[--C-:B---3--:R-:W-:Y:S08]  /*b270*/  FFMA.FTZ R0, R10, c[0x0][0x2d0], -R188.reuse ;  /* 0x0000b4000a007a23 */ /* 0x108ff000000108bc */
[----:B------:R3:W-:Y:S01]  /*b280*/  MUFU.EX2 R138, R0 ;  /* 0x00000000008a7308 */ /* 0x0007e20000000800 */
[----:B----4-:R-:W-:Y:S02]  /*b290*/  @P2 MOV R6, c[0x0][0x1e0] ;  /* 0x0000780000062a02 */ /* 0x010fe40000000f00 */
[----:B------:R-:W-:Y:S04]  /*b2a0*/  @P2 MOV R7, 0x6 ;  /* 0x0000000600072802 */ /* 0x000fe80000000f00 */
[C---:B------:R-:W-:Y:S02]  /*b2b0*/  @P2 SHF.L.U64.HI R7, R6.reuse, R7, c[0x0][0x1e4] ;  /* 0x0000790006072619 */ /* 0x040fe40000010207 */
[----:B------:R-:W-:Y:S04]  /*b2c0*/  @P2 SHF.L.U32 R6, R6, 0x6, RZ ;  /* 0x0000000606062819 */ /* 0x000fe800000006ff */
[----:B-1----:R-:W-:Y:S04]  /*b2d0*/  @P2 IADD3 R4, P3, R4, R6, RZ ;  /* 0x0000000604042210 */ /* 0x002fe80007f7e0ff */
[C---:B------:R-:W-:Y:S02]  /*b2e0*/  @P2 IADD3.X R5, R7.reuse, R5, RZ, P3, !PT ;  /* 0x0000000507052210 */ /* 0x040fe40001ffe4ff */
[----:B------:R-:W-:Y:S02]  /*b2f0*/  LOP3.LUT P3, RZ, R220, 0x2, RZ, 0xc0, !PT ;  /* 0x00000002dcff7812 */ /* 0x000fe4000786c0ff */
[----:B------:R-:W4:Y:S01]  /*b300*/  LDL.LU R220, [R1+0x84] ;  /* 0x0000840001dc7983 */ /* 0x000f220000300800 */
[----:B------:R-:W-:Y:S01]  /*b310*/  @P2 IADD3 R6, P0, R6, R4, RZ ;  /* 0x0000000406062210 */ /* 0x000fe20007f1e0ff */
[--C-:B---3--:R-:W-:Y:S02]  /*b320*/  FFMA.FTZ R0, R12, c[0x0][0x2d0], -R135.reuse ;  /* 0x0000b4000c007a23 */ /* 0x108fe40000010887 */
[----:B------:R1:W-:Y:S01]  /*b330*/  @P2 LDGSTS.E.BYPASS.LTC128B.128 [R251+0xd100], [R4.64], !P5 ;  /* 0x0d10000004fb2fae */ /* 0x0003e2000e901d46 */
[----:B------:R-:W-:Y:S01]  /*b340*/  @P2 IADD3.X R7, R7, R5, RZ, P0, !PT ;  /* 0x0000000507072210 */ /* 0x000fe200007fe4ff */
[----:B------:R3:W-:Y:S06]  /*b350*/  MUFU.EX2 R137, R0 ;  /* 0x0000000000897308 */ /* 0x0007ec0000000800 */
[----:B------:R1:W-:Y:S08]  /*b360*/  @P2 LDGSTS.E.BYPASS.LTC128B.128 [R251+0x10100], [R4.64+0x80], !P3 ;  /* 0x1010008004fb2fae */ /* 0x0003f0000d901d46 */
[----:B------:R1:W-:Y:S08]  /*b370*/  @P2 LDGSTS.E.BYPASS.LTC128B.128 [R251+0x13100], [R4.64+0x100], !P4 ;  /* 0x1310010004fb2fae */ /* 0x0003f0000e101d46 */
[----:B------:R1:W-:Y:S01]  /*b380*/  @P2 LDGSTS.E.BYPASS.LTC128B.128 [R251+0x16100], [R4.64+0x180], !P6 ;  /* 0x1610018004fb2fae */ /* 0x0003e2000f101d46 */
[----:B---3--:R-:W-:Y:S02]  /*b390*/  FMUL.FTZ R0, R2, c[0x0][0x2d0] ;  /* 0x0000b40002007a20 */ /* 0x008fe40000410000 */
[----:B------:R-:W-:Y:S05]  /*b3a0*/  FFMA.FTZ R2, R13, c[0x0][0x2d0], -R188 ;  /* 0x0000b4000d027a23 */ /* 0x000fea00000108bc */
[----:B------:R3:W-:Y:S01]  /*b3b0*/  @P2 LDGSTS.E.BYPASS.LTC128B.128 [R251+0xe100], [R6.64], !P5 ;  /* 0x0e10000006fb2fae */ /* 0x0007e2000e901d46 */
[----:B------:R-:W2:Y:S07]  /*b3c0*/  MUFU.EX2 R0, R0 ;  /* 0x0000000000007308 */ /* 0x000eae0000000800 */
[----:B------:R3:W-:Y:S03]  /*b3d0*/  @P2 LDGSTS.E.BYPASS.LTC128B.128 [R251+0x11100], [R6.64+0x80], !P3 ;  /* 0x1110008006fb2fae */ /* 0x0007e6000d901d46 */
[----:B------:R3:W-:Y:S05]  /*b3e0*/  MUFU.EX2 R190, R2 ;  /* 0x0000000200be7308 */ /* 0x0007ea0000000800 */
[----:B------:R3:W-:Y:S08]  /*b3f0*/  @P2 LDGSTS.E.BYPASS.LTC128B.128 [R251+0x14100], [R6.64+0x100], !P4 ;  /* 0x1410010006fb2fae */ /* 0x0007f0000e101d46 */
[----:B------:R3:W-:Y:S01]  /*b400*/  @P2 LDGSTS.E.BYPASS.LTC128B.128 [R251+0x17100], [R6.64+0x180], !P6 ;  /* 0x1710018006fb2fae */ /* 0x0007e2000f101d46 */
[C---:B--2---:R-:W-:Y:S01]  /*b410*/  FMUL.FTZ R8, R0.reuse, R144 ;  /* 0x0000009000087220 */ /* 0x044fe20000410000 */
[----:B------:R-:W-:Y:S01]  /*b420*/  MOV R144, R36 ;  /* 0x0000002400907202 */ /* 0x000fe20000000f00 */
[C---:B------:R-:W-:Y:S02]  /*b430*/  FMUL.FTZ R36, R0.reuse, R172 ;  /* 0x000000ac00247220 */ /* 0x040fe40000410000 */
[C---:B-1----:R-:W-:Y:S01]  /*b440*/  FMUL.FTZ R4, R0.reuse, R140 ;  /* 0x0000008c00047220 */ /* 0x042fe20000410000 */
[----:B------:R-:W-:Y:S01]  /*b450*/  MOV R140, R29 ;  /* 0x0000001d008c7202 */ /* 0x000fe20000000f00 */
[C---:B------:R-:W-:Y:S01]  /*b460*/  FMUL.FTZ R5, R0.reuse, R141 ;  /* 0x0000008d00057220 */ /* 0x040fe20000410000 */
[----:B------:R-:W2:Y:S01]  /*b470*/  LDL.LU R172, [R1+0x14] ;  /* 0x0000140001ac7983 */ /* 0x000ea20000300800 */
[----:B------:R-:W-:Y:S01]  /*b480*/  FMUL.FTZ R9, R0, R145 ;  /* 0x0000009100097220 */ /* 0x000fe20000410000 */
[----:B------:R-:W-:Y:S01]  /*b490*/  MOV R141, R38 ;  /* 0x00000026008d7202 */ /* 0x000fe20000000f00 */
[----:B---3--:R-:W-:Y:S01]  /*b4a0*/  FFMA.FTZ R2, R14, c[0x0][0x2d0], -R135 ;  /* 0x0000b4000e027a23 */ /* 0x008fe20000010887 */
[----:B------:R-:W-:Y:S01]  /*b4b0*/  MUFU.EX2 R145, R15 ;  /* 0x0000000f00917308 */ /* 0x000fe20000000800 */
        /* <DEDUP_REMOVED lines=8> */
[C---:B------:R-:W-:Y:S01]  /*b540*/  FMUL.FTZ R20, R0.reuse, R156 ;  /* 0x0000009c00147220 */ /* 0x040fe20000410000 */
[----:B------:R1:W-:Y:S01]  /*b550*/  MUFU.EX2 R189, R2 ;  /* 0x0000000200bd7308 */ /* 0x0003e20000000800 */
        /* <DEDUP_REMOVED lines=15> */
[----:B------:R-:W0:Y:S01]  /*b650*/  LDGDEPBAR ;  /* 0x00000000000079af */ /* 0x000e220000000000 */
        /* <DEDUP_REMOVED lines=8> */
[----:B-1----:R-:W-:Y:S01]  /*b6e0*/  FMUL.FTZ R2, R3, c[0x0][0x2d0] ;  /* 0x0000b40003027a20 */ /* 0x002fe20000410000 */
[----:B------:R-:W-:Y:S01]  /*b6f0*/  MOV R180, R165 ;  /* 0x000000a500b47202 */ /* 0x000fe20000000f00 */
[C---:B------:R-:W-:Y:S01]  /*b700*/  FFMA.FTZ R3, R0.reuse, R24, R136 ;  /* 0x0000001800037223 */ /* 0x040fe20000010088 */
[C---:B------:R-:W-:Y:S01]  /*b710*/  F2FP.PACK_AB R136, R137.reuse, R136 ;  /* 0x000000888988723e */ /* 0x040fe200000000ff */
[C---:B------:R-:W-:Y:S01]  /*b720*/  FMUL.FTZ R24, R0.reuse, R160 ;  /* 0x000000a000187220 */ /* 0x040fe20000410000 */
[----:B------:R-:W-:Y:S01]  /*b730*/  MOV R160, R22 ;  /* 0x0000001600a07202 */ /* 0x000fe20000000f00 */
[----:B------:R-:W1:Y:S01]  /*b740*/  MUFU.EX2 R2, R2 ;  /* 0x0000000200027308 */ /* 0x000e620000000800 */
        /* <DEDUP_REMOVED lines=44> */
[C---:B-1----:R-:W-:Y:S01]  /*ba10*/  FMUL.FTZ R35, R2.reuse, R171 ;  /* 0x000000ab02237220 */ /* 0x042fe20000410000 */
[----:B------:R-:W-:Y:S01]  /*ba20*/  MOV R171, R144 ;  /* 0x0000009000ab7202 */ /* 0x000fe20000000f00 */
[C---:B------:R-:W-:Y:S01]  /*ba30*/  FMUL.FTZ R6, R2.reuse, R142 ;  /* 0x0000008e02067220 */ /* 0x040fe20000410000 */
[----:B------:R1:W-:Y:S01]  /*ba40*/  MUFU.EX2 R144, R0 ;  /* 0x0000000000907308 */ /* 0x0003e20000000800 */
[C---:B------:R-:W-:Y:S02]  /*ba50*/  FMUL.FTZ R7, R2.reuse, R143 ;  /* 0x0000008f02077220 */ /* 0x040fe40000410000 */
[C---:B------:R-:W-:Y:S01]  /*ba60*/  FMUL.FTZ R42, R2.reuse, R178 ;  /* 0x000000b2022a7220 */ /* 0x040fe20000410000 */
[----:B------:R-:W-:Y:S01]  /*ba70*/  MOV R178, R140 ;  /* 0x0000008c00b27202 */ /* 0x000fe20000000f00 */
[C---:B------:R-:W-:Y:S01]  /*ba80*/  FMUL.FTZ R11, R2.reuse, R147 ;  /* 0x00000093020b7220 */ /* 0x040fe20000410000 */
[----:B------:R-:W3:Y:S01]  /*ba90*/  LDSM.16.MT88.4 R140, [R217] ;  /* 0x00000000d98c783b */ /* 0x000ee20000004200 */
[C---:B------:R-:W-:Y:S02]  /*baa0*/  FMUL.FTZ R43, R2.reuse, R179 ;  /* 0x000000b3022b7220 */ /* 0x040fe40000410000 */
[C---:B------:R-:W-:Y:S02]  /*bab0*/  FMUL.FTZ R50, R2.reuse, R186 ;  /* 0x000000ba02327220 */ /* 0x040fe40000410000 */
[C---:B------:R-:W-:Y:S02]  /*bac0*/  FMUL.FTZ R51, R2.reuse, R187 ;  /* 0x000000bb02337220 */ /* 0x040fe40000410000 */
[----:B------:R-:W-:Y:S02]  /*bad0*/  FMUL.FTZ R10, R2, R146 ;  /* 0x00000092020a7220 */ /* 0x000fe40000410000 */
[----:B------:R-:W-:Y:S01]  /*bae0*/  FADD.FTZ R146, R137, R3 ;  /* 0x0000000389927221 */ /* 0x000fe20000010000 */
[----:B------:R-:W-:Y:S01]  /*baf0*/  F2FP.PACK_AB R137, R190, R138 ;  /* 0x0000008abe89723e */ /* 0x000fe200000000ff */
        /* <DEDUP_REMOVED lines=63> */
[----:B------:R-:W-:Y:S02]  /*bef0*/  FFMA.FTZ R3, R197, c[0x0][0x2d0], -R188 ;  /* 0x0000b400c5037a23 */ /* 0x000fe400000108bc */
[----:B------:R1:W-:Y:S01]  /*bf00*/  MUFU.EX2 R150, R0 ;  /* 0x0000000000967308 */ /* 0x0003e20000000800 */
[--C-:B------:R-:W-:Y:S09]  /*bf10*/  FFMA.FTZ R191, R212, c[0x0][0x2d0], -R135.reuse ;  /* 0x0000b400d4bf7a23 */ /* 0x100ff20000010887 */
[----:B------:R-:W-:Y:S01]  /*bf20*/  MUFU.EX2 R191, R191 ;  /* 0x000000bf00bf7308 */ /* 0x000fe20000000800 */
[--C-:B-1----:R-:W-:Y:S02]  /*bf30*/  FFMA.FTZ R0, R192, c[0x0][0x2d0], -R135.reuse ;  /* 0x0000b400c0007a23 */ /* 0x102fe40000010887 */
[--C-:B------:R-:W-:Y:S07]  /*bf40*/  FFMA.FTZ R192, R210, c[0x0][0x2d0], -R135.reuse ;  /* 0x0000b400d2c07a23 */ /* 0x100fee0000010887 */
[----:B------:R1:W-:Y:S01]  /*bf50*/  MUFU.EX2 R149, R0 ;  /* 0x0000000000957308 */ /* 0x0003e20000000800 */
[----:B--2---:R-:W-:Y:S01]  /*bf60*/  FFMA.FTZ R2, R2, R172, R138 ;  /* 0x000000ac02027223 */ /* 0x004fe2000001008a */
[----:B------:R-:W-:Y:S02]  /*bf70*/  F2FP.PACK_AB R138, R145, R189 ;  /* 0x000000bd918a723e */ /* 0x000fe400000000ff */
[----:B------:R-:W-:Y:S01]  /*bf80*/  MOV R172, R156 ;  /* 0x0000009c00ac7202 */ /* 0x000fe20000000f00 */
[----:B------:R-:W-:Y:S05]  /*bf90*/  FADD.FTZ R2, R190, R2 ;  /* 0x00000002be027221 */ /* 0x000fea0000010000 */
[----:B------:R2:W-:Y:S01]  /*bfa0*/  MUFU.EX2 R156, R3 ;  /* 0x00000003009c7308 */ /* 0x0005e20000000800 */
[C---:B---3--:R-:W-:Y:S05]  /*bfb0*/  HMMA.16816.F32 R4, R136.reuse, R140, R4 ;  /* 0x0000008c8804723c */ /* 0x048fea0000001804 */
[----:B------:R-:W-:Y:S02]  /*bfc0*/  FADD.FTZ R2, R144, R2 ;  /* 0x0000000290027221 */ /* 0x000fe40000010000 */
[--C-:B------:R-:W-:Y:S01]  /*bfd0*/  FFMA.FTZ R190, R172, c[0x0][0x2d0], -R188.reuse ;  /* 0x0000b400acbe7a23 */ /* 0x100fe200000108bc */
[C---:B------:R-:W-:Y:S01]  /*bfe0*/  HMMA.16816.F32 R8, R136.reuse, R142, R8 ;  /* 0x0000008e8808723c */ /* 0x040fe20000001808 */
[----:B------:R-:W3:Y:S01]  /*bff0*/  LDSM.16.MT88.4 R140, [R218] ;  /* 0x00000000da8c783b */ /* 0x000ee20000004200 */
[----:B------:R-:W-:Y:S02]  /*c000*/  MUFU.EX2 R192, R192 ;  /* 0x000000c000c07308 */ /* 0x000fe40000000800 */
[----:B-1----:R-:W-:Y:S02]  /*c010*/  FFMA.FTZ R0, R193, c[0x0][0x2d0], -R188 ;  /* 0x0000b400c1007a23 */ /* 0x002fe400000108bc */
[----:B------:R-:W-:Y:S02]  /*c020*/  FADD.FTZ R2, R152, R2 ;  /* 0x0000000298027221 */ /* 0x000fe40000010000 */
[--C-:B------:R-:W-:Y:S04]  /*c030*/  FFMA.FTZ R152, R185, c[0x0][0x2d0], -R135.reuse ;  /* 0x0000b400b9987a23 */ /* 0x100fe80000010887 */
[----:B------:R1:W1:Y:S01]  /*c040*/  MUFU.EX2 R148, R0 ;  /* 0x0000000000947308 */ /* 0x0002620000000800 */
[--C-:B--2---:R-:W-:Y:S09]  /*c050*/  FFMA.FTZ R3, R206, c[0x0][0x2d0], -R188.reuse ;  /* 0x0000b400ce037a23 */ /* 0x104ff200000108bc */
[----:B------:R2:W-:Y:S10]  /*c060*/  MUFU.EX2 R161, R3 ;  /* 0x0000000300a17308 */ /* 0x0005f40000000800 */
[----:B------:R-:W-:Y:S01]  /*c070*/  MUFU.EX2 R190, R190 ;  /* 0x000000be00be7308 */ /* 0x000fe20000000800 */
[----:B-1----:R-:W-:Y:S01]  /*c080*/  FFMA.FTZ R0, R194, c[0x0][0x2d0], -R188 ;  /* 0x0000b400c2007a23 */ /* 0x002fe200000108bc */
[C---:B---3--:R-:W-:Y:S08]  /*c090*/  HMMA.16816.F32 R12, R136.reuse, R140, R12 ;  /* 0x0000008c880c723c */ /* 0x048ff0000000180c */
[----:B------:R1:W-:Y:S01]  /*c0a0*/  MUFU.EX2 R153, R0 ;  /* 0x0000000000997308 */ /* 0x0003e20000000800 */
[----:B--2---:R-:W-:Y:S03]  /*c0b0*/  FADD.FTZ R3, R148, R2 ;  /* 0x0000000294037221 */ /* 0x004fe60000010000 */
[--C-:B------:R-:W-:Y:S01]  /*c0c0*/  FFMA.FTZ R2, R178, c[0x0][0x2d0], -R135.reuse ;  /* 0x0000b400b2027a23 */ /* 0x100fe20000010887 */
[C---:B------:R-:W-:Y:S01]  /*c0d0*/  HMMA.16816.F32 R16, R136.reuse, R142, R16 ;  /* 0x0000008e8810723c */ /* 0x040fe20000001810 */
[----:B------:R-:W2:Y:S04]  /*c0e0*/  LDSM.16.MT88.4 R140, [R221] ;  /* 0x00000000dd8c783b */ /* 0x000ea80000004200 */
[----:B------:R3:W-:Y:S01]  /*c0f0*/  MUFU.EX2 R206, R2 ;  /* 0x0000000200ce7308 */ /* 0x0007e20000000800 */
[--C-:B-1----:R-:W-:Y:S09]  /*c100*/  FFMA.FTZ R0, R195, c[0x0][0x2d0], -R135.reuse ;  /* 0x0000b400c3007a23 */ /* 0x102ff20000010887 */
[----:B------:R1:W1:Y:S01]  /*c110*/  MUFU.EX2 R155, R0 ;  /* 0x00000000009b7308 */ /* 0x0002620000000800 */
[--C-:B---3--:R-:W-:Y:S01]  /*c120*/  FFMA.FTZ R2, R171, c[0x0][0x2d0], -R135.reuse ;  /* 0x0000b400ab027a23 */ /* 0x108fe20000010887 */
[C---:B--2---:R-:W-:Y:S03]  /*c130*/  HMMA.16816.F32 R20, R136.reuse, R140, R20 ;  /* 0x0000008c8814723c */ /* 0x044fe60000001814 */
[--C-:B-1----:R-:W-:Y:S05]  /*c140*/  FFMA.FTZ R0, R196, c[0x0][0x2d0], -R135.reuse ;  /* 0x0000b400c4007a23 */ /* 0x102fea0000010887 */
[C---:B------:R-:W-:Y:S01]  /*c150*/  HMMA.16816.F32 R24, R136.reuse, R142, R24 ;  /* 0x0000008e8818723c */ /* 0x040fe20000001818 */
[----:B----4-:R-:W1:Y:S01]  /*c160*/  LDSM.16.MT88.4 R140, [R220] ;  /* 0x00000000dc8c783b */ /* 0x010e620000004200 */
[----:B------:R2:W3:Y:S02]  /*c170*/  MUFU.EX2 R160, R0 ;  /* 0x0000000000a07308 */ /* 0x0004e40000000800 */
[----:B--2---:R-:W-:Y:S08]  /*c180*/  FFMA.FTZ R0, R198, c[0x0][0x2d0], -R188 ;  /* 0x0000b400c6007a23 */ /* 0x004ff000000108bc */
[----:B------:R-:W-:Y:S10]  /*c190*/  MUFU.EX2 R198, R152 ;  /* 0x0000009800c67308 */ /* 0x000ff40000000800 */
[----:B------:R2:W-:Y:S01]  /*c1a0*/  MUFU.EX2 R159, R0 ;  /* 0x00000000009f7308 */ /* 0x0005e20000000800 */
[C---:B-1----:R-:W-:Y:S08]  /*c1b0*/  HMMA.16816.F32 R28, R136.reuse, R140, R28 ;  /* 0x0000008c881c723c */ /* 0x042ff0000000181c */
[C---:B------:R-:W-:Y:S01]  /*c1c0*/  HMMA.16816.F32 R32, R136.reuse, R142, R32 ;  /* 0x0000008e8820723c */ /* 0x040fe20000001820 */
[----:B------:R-:W1:Y:S03]  /*c1d0*/  LDSM.16.MT88.4 R140, [R217+0x3000] ;  /* 0x00300000d98c783b */ /* 0x000e660000004200 */
[----:B--2---:R-:W-:Y:S02]  /*c1e0*/  FADD.FTZ R0, R189, R146 ;  /* 0x00000092bd007221 */ /* 0x004fe40000010000 */
[--C-:B------:R-:W-:Y:S02]  /*c1f0*/  FFMA.FTZ R189, R209, c[0x0][0x2d0], -R135.reuse ;  /* 0x0000b400d1bd7a23 */ /* 0x100fe40000010887 */
[----:B------:R-:W-:Y:S02]  /*c200*/  FADD.FTZ R151, R145, R0 ;  /* 0x0000000091977221 */ /* 0x000fe40000010000 */
[----:B------:R-:W-:Y:S02]  /*c210*/  LDSM.16.MT88.4 R144, [R218+0x1000] ;  /* 0x00100000da90783b */ /* 0x000fe40000004200 */
[--C-:B------:R-:W-:Y:S01]  /*c220*/  FFMA.FTZ R0, R203, c[0x0][0x2d0], -R135.reuse ;  /* 0x0000b400cb007a23 */ /* 0x100fe20000010887 */
[----:B------:R-:W-:Y:S10]  /*c230*/  MUFU.EX2 R189, R189 ;  /* 0x000000bd00bd7308 */ /* 0x000ff40000000800 */
[----:B------:R2:W4:Y:S01]  /*c240*/  MUFU.EX2 R158, R0 ;  /* 0x00000000009e7308 */ /* 0x0005220000000800 */
[C---:B-1----:R-:W-:Y:S08]  /*c250*/  HMMA.16816.F32 R36, R136.reuse, R140, R36 ;  /* 0x0000008c8824723c */ /* 0x042ff00000001824 */
[C---:B------:R-:W-:Y:S01]  /*c260*/  HMMA.16816.F32 R40, R136.reuse, R142, R40 ;  /* 0x0000008e8828723c */ /* 0x040fe20000001828 */
[----:B------:R-:W1:Y:S03]  /*c270*/  LDSM.16.MT88.4 R140, [R218+0x3000] ;  /* 0x00300000da8c783b */ /* 0x000e660000004200 */
[--C-:B--2---:R-:W-:Y:S04]  /*c280*/  FFMA.FTZ R0, R202, c[0x0][0x2d0], -R135.reuse ;  /* 0x0000b400ca007a23 */ /* 0x104fe80000010887 */
[----:B------:R2:W1:Y:S04]  /*c290*/  MUFU.EX2 R167, R0 ;  /* 0x0000000000a77308 */ /* 0x0004680000000800 */
[--C-:B--2---:R-:W-:Y:S06]  /*c2a0*/  FFMA.FTZ R0, R204, c[0x0][0x2d0], -R188.reuse ;  /* 0x0000b400cc007a23 */ /* 0x104fec00000108bc */
[----:B------:R2:W-:Y:S01]  /*c2b0*/  MUFU.EX2 R157, R0 ;  /* 0x00000000009d7308 */ /* 0x0005e20000000800 */
[C---:B-1----:R-:W-:Y:S08]  /*c2c0*/  HMMA.16816.F32 R44, R136.reuse, R140, R44 ;  /* 0x0000008c882c723c */ /* 0x042ff0000000182c */
[C---:B------:R-:W-:Y:S01]  /*c2d0*/  HMMA.16816.F32 R48, R136.reuse, R142, R48 ;  /* 0x0000008e8830723c */ /* 0x040fe20000001830 */
[----:B------:R-:W1:Y:S03]  /*c2e0*/  LDSM.16.MT88.4 R140, [R221+0x3000] ;  /* 0x00300000dd8c783b */ /* 0x000e660000004200 */
[--C-:B--2---:R-:W-:Y:S02]  /*c2f0*/  FFMA.FTZ R0, R200, c[0x0][0x2d0], -R188.reuse ;  /* 0x0000b400c8007a23 */ /* 0x104fe400000108bc */
[----:B------:R-:W-:Y:S10]  /*c300*/  MUFU.EX2 R200, R2 ;  /* 0x0000000200c87308 */ /* 0x000ff40000000800 */
[----:B------:R2:W-:Y:S01]  /*c310*/  MUFU.EX2 R163, R0 ;  /* 0x0000000000a37308 */ /* 0x0005e20000000800 */
[C---:B-1----:R-:W-:Y:S08]  /*c320*/  HMMA.16816.F32 R52, R136.reuse, R140, R52 ;  /* 0x0000008c8834723c */ /* 0x042ff00000001834 */
[C---:B------:R-:W-:Y:S01]  /*c330*/  HMMA.16816.F32 R56, R136.reuse, R142, R56 ;  /* 0x0000008e8838723c */ /* 0x040fe20000001838 */
[----:B------:R-:W1:Y:S03]  /*c340*/  LDSM.16.MT88.4 R140, [R220+0x3000] ;  /* 0x00300000dc8c783b */ /* 0x000e660000004200 */
[--C-:B--2---:R-:W-:Y:S04]  /*c350*/  FFMA.FTZ R0, R205, c[0x0][0x2d0], -R135.reuse ;  /* 0x0000b400cd007a23 */ /* 0x104fe80000010887 */
[----:B------:R2:W1:Y:S04]  /*c360*/  MUFU.EX2 R166, R0 ;  /* 0x0000000000a67308 */ /* 0x0004680000000800 */
[----:B--2---:R-:W-:Y:S06]  /*c370*/  FFMA.FTZ R0, R199, c[0x0][0x2d0], -R135 ;  /* 0x0000b400c7007a23 */ /* 0x004fec0000010887 */
[----:B------:R2:W2:Y:S01]  /*c380*/  MUFU.EX2 R168, R0 ;  /* 0x0000000000a87308 */ /* 0x0004a20000000800 */
[C---:B-1----:R-:W-:Y:S08]  /*c390*/  HMMA.16816.F32 R60, R136.reuse, R140, R60 ;  /* 0x0000008c883c723c */ /* 0x042ff0000000183c */
[C---:B------:R-:W-:Y:S01]  /*c3a0*/  HMMA.16816.F32 R64, R136.reuse, R142, R64 ;  /* 0x0000008e8840723c */ /* 0x040fe20000001840 */
[----:B------:R-:W1:Y:S03]  /*c3b0*/  LDSM.16.MT88.4 R140, [R217+0x6000] ;  /* 0x00600000d98c783b */ /* 0x000e660000004200 */
[----:B--2---:R-:W-:Y:S04]  /*c3c0*/  FFMA.FTZ R0, R207, c[0x0][0x2d0], -R188 ;  /* 0x0000b400cf007a23 */ /* 0x004fe800000108bc */
[----:B------:R2:W-:Y:S04]  /*c3d0*/  MUFU.EX2 R162, R0 ;  /* 0x0000000000a27308 */ /* 0x0005e80000000800 */
[----:B--2---:R-:W-:Y:S01]  /*c3e0*/  FADD.FTZ R0, R150, R151 ;  /* 0x0000009796007221 */ /* 0x004fe20000010000 */
[C---:B-1----:R-:W-:Y:S03]  /*c3f0*/  HMMA.16816.F32 R68, R136.reuse, R140, R68 ;  /* 0x0000008c8844723c */ /* 0x042fe60000001844 */
[----:B------:R-:W-:Y:S02]  /*c400*/  FADD.FTZ R154, R149, R0 ;  /* 0x00000000959a7221 */ /* 0x000fe40000010000 */
[--C-:B------:R-:W-:Y:S02]  /*c410*/  FFMA.FTZ R0, R211, c[0x0][0x2d0], -R135.reuse ;  /* 0x0000b400d3007a23 */ /* 0x100fe40000010887 */
[----:B------:R-:W-:Y:S01]  /*c420*/  FADD.FTZ R154, R155, R154 ;  /* 0x0000009a9b9a7221 */ /* 0x000fe20000010000 */
[C---:B------:R-:W-:Y:S01]  /*c430*/  HMMA.16816.F32 R72, R136.reuse, R142, R72 ;  /* 0x0000008e8848723c */ /* 0x040fe20000001848 */
[----:B------:R-:W1:Y:S01]  /*c440*/  LDSM.16.MT88.4 R140, [R218+0x6000] ;  /* 0x00600000da8c783b */ /* 0x000e620000004200 */
[----:B------:R-:W2:Y:S02]  /*c450*/  MUFU.EX2 R165, R0 ;  /* 0x0000000000a57308 */ /* 0x000ea40000000800 */
[----:B---3--:R-:W-:Y:S04]  /*c460*/  FADD.FTZ R2, R160, R154 ;  /* 0x0000009aa0027221 */ /* 0x008fe80000010000 */
[----:B----4-:R-:W-:Y:S04]  /*c470*/  FADD.FTZ R2, R158, R2 ;  /* 0x000000029e027221 */ /* 0x010fe80000010000 */
[----:B------:R-:W-:Y:S04]  /*c480*/  FADD.FTZ R2, R167, R2 ;  /* 0x00000002a7027221 */ /* 0x000fe80000010000 */
[----:B------:R-:W-:Y:S04]  /*c490*/  FADD.FTZ R2, R166, R2 ;  /* 0x00000002a6027221 */ /* 0x000fe80000010000 */
[----:B------:R-:W-:Y:S04]  /*c4a0*/  FADD.FTZ R2, R168, R2 ;  /* 0x00000002a8027221 */ /* 0x000fe80000010000 */
[----:B--2---:R-:W-:Y:S02]  /*c4b0*/  FADD.FTZ R2, R165, R2 ;  /* 0x00000002a5027221 */ /* 0x004fe40000010000 */
[----:B------:R-:W-:Y:S02]  /*c4c0*/  FFMA.FTZ R0, R164, c[0x0][0x2d0], -R188 ;  /* 0x0000b400a4007a23 */ /* 0x000fe400000108bc */
[----:B------:R-:W-:Y:S02]  /*c4d0*/  FADD.FTZ R2, R206, R2 ;  /* 0x00000002ce027221 */ /* 0x000fe40000010000 */
[----:B------:R2:W-:Y:S01]  /*c4e0*/  MUFU.EX2 R164, R0 ;  /* 0x0000000000a47308 */ /* 0x0005e20000000800 */
[C---:B-1----:R-:W-:Y:S08]  /*c4f0*/  HMMA.16816.F32 R76, R136.reuse, R140, R76 ;  /* 0x0000008c884c723c */ /* 0x042ff0000000184c */
[C---:B------:R-:W-:Y:S01]  /*c500*/  HMMA.16816.F32 R80, R136.reuse, R142, R80 ;  /* 0x0000008e8850723c */ /* 0x040fe20000001850 */
[----:B------:R-:W1:Y:S03]  /*c510*/  LDSM.16.MT88.4 R140, [R221+0x6000] ;  /* 0x00600000dd8c783b */ /* 0x000e660000004200 */
[----:B--2---:R-:W-:Y:S04]  /*c520*/  FFMA.FTZ R0, R175, c[0x0][0x2d0], -R188 ;  /* 0x0000b400af007a23 */ /* 0x004fe800000108bc */
[----:B------:R2:W-:Y:S04]  /*c530*/  MUFU.EX2 R204, R0 ;  /* 0x0000000000cc7308 */ /* 0x0005e80000000800 */
[--C-:B--2---:R-:W-:Y:S06]  /*c540*/  FFMA.FTZ R0, R214, c[0x0][0x2d0], -R135.reuse ;  /* 0x0000b400d6007a23 */ /* 0x104fec0000010887 */
[----:B------:R2:W3:Y:S01]  /*c550*/  MUFU.EX2 R205, R0 ;  /* 0x0000000000cd7308 */ /* 0x0004e20000000800 */
[C---:B-1----:R-:W-:Y:S08]  /*c560*/  HMMA.16816.F32 R84, R136.reuse, R140, R84 ;  /* 0x0000008c8854723c */ /* 0x042ff00000001854 */
[C---:B------:R-:W-:Y:S01]  /*c570*/  HMMA.16816.F32 R88, R136.reuse, R142, R88 ;  /* 0x0000008e8858723c */ /* 0x040fe20000001858 */
[----:B------:R-:W1:Y:S03]  /*c580*/  LDSM.16.MT88.4 R140, [R220+0x6000] ;  /* 0x00600000dc8c783b */ /* 0x000e660000004200 */
[----:B--2---:R-:W-:Y:S02]  /*c590*/  FFMA.FTZ R0, R213, c[0x0][0x2d0], -R135 ;  /* 0x0000b400d5007a23 */ /* 0x004fe40000010887 */
[----:B---3--:R-:W-:Y:S02]  /*c5a0*/  FADD.FTZ R2, R205, R2 ;  /* 0x00000002cd027221 */ /* 0x008fe40000010000 */
[----:B------:R2:W3:Y:S01]  /*c5b0*/  MUFU.EX2 R207, R0 ;  /* 0x0000000000cf7308 */ /* 0x0004e20000000800 */
[C---:B-1----:R-:W-:Y:S03]  /*c5c0*/  HMMA.16816.F32 R92, R136.reuse, R140, R92 ;  /* 0x0000008c885c723c */ /* 0x042fe6000000185c */
[----:B--2---:R-:W-:Y:S02]  /*c5d0*/  FFMA.FTZ R0, R215, c[0x0][0x2d0], -R188 ;  /* 0x0000b400d7007a23 */ /* 0x004fe400000108bc */
[----:B---3--:R-:W-:Y:S04]  /*c5e0*/  FADD.FTZ R2, R207, R2 ;  /* 0x00000002cf027221 */ /* 0x008fe80000010000 */
[----:B------:R1:W-:Y:S01]  /*c5f0*/  MUFU.EX2 R203, R0 ;  /* 0x0000000000cb7308 */ /* 0x0003e20000000800 */
[C---:B------:R-:W-:Y:S01]  /*c600*/  HMMA.16816.F32 R96, R136.reuse, R142, R96 ;  /* 0x0000008e8860723c */ /* 0x040fe20000001860 */
[----:B------:R-:W2:Y:S02]  /*c610*/  LDSM.16.MT88.4 R140, [R217+0x9000] ;  /* 0x00900000d98c783b */ /* 0x000ea40000004200 */
[----:B------:R-:W-:Y:S02]  /*c620*/  FADD.FTZ R2, R200, R2 ;  /* 0x00000002c8027221 */ /* 0x000fe40000010000 */
[--C-:B-1----:R-:W-:Y:S04]  /*c630*/  FFMA.FTZ R0, R174, c[0x0][0x2d0], -R188.reuse ;  /* 0x0000b400ae007a23 */ /* 0x102fe800000108bc */
[----:B------:R1:W-:Y:S01]  /*c640*/  MUFU.EX2 R202, R0 ;  /* 0x0000000000ca7308 */ /* 0x0003e20000000800 */
[C---:B--2---:R-:W-:Y:S08]  /*c650*/  HMMA.16816.F32 R100, R136.reuse, R140, R100 ;  /* 0x0000008c8864723c */ /* 0x044ff00000001864 */
[C---:B------:R-:W-:Y:S01]  /*c660*/  HMMA.16816.F32 R104, R136.reuse, R142, R104 ;  /* 0x0000008e8868723c */ /* 0x040fe20000001868 */
[----:B------:R-:W2:Y:S03]  /*c670*/  LDSM.16.MT88.4 R140, [R218+0x9000] ;  /* 0x00900000da8c783b */ /* 0x000ea60000004200 */
[----:B-1----:R-:W-:Y:S02]  /*c680*/  FADD.FTZ R0, R153, R3 ;  /* 0x0000000399007221 */ /* 0x002fe40000010000 */
[--C-:B------:R-:W-:Y:S04]  /*c690*/  FFMA.FTZ R3, R170, c[0x0][0x2d0], -R135.reuse ;  /* 0x0000b400aa037a23 */ /* 0x100fe80000010887 */
[----:B------:R1:W3:Y:S02]  /*c6a0*/  MUFU.EX2 R199, R3 ;  /* 0x0000000300c77308 */ /* 0x0002e40000000800 */
[----:B-1----:R-:W-:Y:S02]  /*c6b0*/  FFMA.FTZ R3, R173, c[0x0][0x2d0], -R188 ;  /* 0x0000b400ad037a23 */ /* 0x002fe400000108bc */
[----:B---3--:R-:W-:Y:S06]  /*c6c0*/  FADD.FTZ R2, R199, R2 ;  /* 0x00000002c7027221 */ /* 0x008fec0000010000 */
[----:B------:R-:W-:Y:S01]  /*c6d0*/  MUFU.EX2 R3, R3 ;  /* 0x0000000300037308 */ /* 0x000fe20000000800 */
[C---:B--2---:R-:W-:Y:S03]  /*c6e0*/  HMMA.16816.F32 R108, R136.reuse, R140, R108 ;  /* 0x0000008c886c723c */ /* 0x044fe6000000186c */
[----:B------:R-:W-:Y:S05]  /*c6f0*/  FADD.FTZ R2, R198, R2 ;  /* 0x00000002c6027221 */ /* 0x000fea0000010000 */
        /* <DEDUP_REMOVED lines=9> */
[----:B------:R-:W-:Y:S02]  /*c790*/  F2FP.PACK_AB R137, R153, R148 ;  /* 0x000000949989723e */ /* 0x000fe400000000ff */
[----:B------:R-:W-:Y:S01]  /*c7a0*/  LDSM.16.MT88.4 R148, [R221+0x1800] ;  /* 0x00180000dd94783b */ /* 0x000fe20000004200 */
[----:B------:R-:W-:Y:S01]  /*c7b0*/  F2FP.PACK_AB R138, R160, R155 ;  /* 0x0000009ba08a723e */ /* 0x000fe200000000ff */
[--C-:B------:R-:W-:Y:S01]  /*c7c0*/  FFMA.FTZ R153, R184, c[0x0][0x2d0], -R135.reuse ;  /* 0x0000b400b8997a23 */ /* 0x100fe20000010887 */
[----:B------:R-:W-:Y:S01]  /*c7d0*/  F2FP.PACK_AB R139, R159, R156 ;  /* 0x0000009c9f8b723e */ /* 0x000fe200000000ff */
[----:B------:R-:W-:Y:S02]  /*c7e0*/  FADD.FTZ R156, R156, R0 ;  /* 0x000000009c9c7221 */ /* 0x000fe40000010000 */
[----:B------:R2:W3:Y:S01]  /*c7f0*/  MUFU.EX2 R196, R153 ;  /* 0x0000009900c47308 */ /* 0x0004e20000000800 */
[----:B------:R-:W-:Y:S01]  /*c800*/  FFMA.FTZ R135, R208, c[0x0][0x2d0], -R135 ;  /* 0x0000b400d0877a23 */ /* 0x000fe20000010887 */
[----:B------:R-:W-:Y:S01]  /*c810*/  LDSM.16.MT88.4 R184, [R218+0x5800] ;  /* 0x00580000dab8783b */ /* 0x000fe20000004200 */
[--C-:B------:R-:W-:Y:S02]  /*c820*/  FFMA.FTZ R160, R169, c[0x0][0x2d0], -R188.reuse ;  /* 0x0000b400a9a07a23 */ /* 0x100fe400000108bc */
[----:B------:R-:W-:Y:S05]  /*c830*/  FFMA.FTZ R0, R181, c[0x0][0x2d0], -R188 ;  /* 0x0000b400b5007a23 */ /* 0x000fea00000108bc */
[----:B------:R-:W4:Y:S01]  /*c840*/  LDL R208, [R1] ;  /* 0x0000000001d07983 */ /* 0x000f220000100800 */
[----:B------:R-:W-:Y:S10]  /*c850*/  MUFU.EX2 R135, R135 ;  /* 0x0000008700877308 */ /* 0x000ff40000000800 */
[----:B------:R3:W3:Y:S01]  /*c860*/  MUFU.EX2 R195, R0 ;  /* 0x0000000000c37308 */ /* 0x0006e20000000800 */
[C---:B-1----:R-:W-:Y:S01]  /*c870*/  HMMA.16816.F32 R4, R136.reuse, R140, R4 ;  /* 0x0000008c8804723c */ /* 0x042fe20000001804 */
[----:B--2---:R-:W-:Y:S02]  /*c880*/  LDSM.16.MT88.4 R152, [R221+0x2000] ;  /* 0x00200000dd98783b */ /* 0x004fe40000004200 */
[----:B---3--:R-:W-:Y:S04]  /*c890*/  FADD.FTZ R2, R196, R2 ;  /* 0x00000002c4027221 */ /* 0x008fe80000010000 */
[----:B------:R-:W-:Y:S01]  /*c8a0*/  FADD.FTZ R2, R191, R2 ;  /* 0x00000002bf027221 */ /* 0x000fe20000010000 */
[C---:B------:R-:W-:Y:S01]  /*c8b0*/  HMMA.16816.F32 R8, R136.reuse, R142, R8 ;  /* 0x0000008e8808723c */ /* 0x040fe20000001808 */
[----:B------:R-:W1:Y:S03]  /*c8c0*/  LDSM.16.MT88.4 R140, [R218+0x800] ;  /* 0x00080000da8c783b */ /* 0x000e660000004200 */
[--C-:B------:R-:W-:Y:S04]  /*c8d0*/  FFMA.FTZ R0, R180, c[0x0][0x2d0], -R188.reuse ;  /* 0x0000b400b4007a23 */ /* 0x100fe800000108bc */
[----:B------:R2:W3:Y:S01]  /*c8e0*/  MUFU.EX2 R197, R0 ;  /* 0x0000000000c57308 */ /* 0x0004e20000000800 */
[C---:B-1----:R-:W-:Y:S03]  /*c8f0*/  HMMA.16816.F32 R12, R136.reuse, R140, R12 ;  /* 0x0000008c880c723c */ /* 0x042fe6000000180c */
[--C-:B--2---:R-:W-:Y:S06]  /*c900*/  FFMA.FTZ R0, R177, c[0x0][0x2d0], -R188.reuse ;  /* 0x0000b400b1007a23 */ /* 0x104fec00000108bc */
[----:B------:R1:W2:Y:S01]  /*c910*/  MUFU.EX2 R194, R0 ;  /* 0x0000000000c27308 */ /* 0x0002a20000000800 */
[C---:B------:R-:W-:Y:S01]  /*c920*/  HMMA.16816.F32 R16, R136.reuse, R142, R16 ;  /* 0x0000008e8810723c */ /* 0x040fe20000001810 */
[----:B------:R-:W2:Y:S02]  /*c930*/  LDSM.16.MT88.4 R140, [R221+0x800] ;  /* 0x00080000dd8c783b */ /* 0x000ea40000004200 */
[--C-:B-1----:R-:W-:Y:S06]  /*c940*/  FFMA.FTZ R0, R176, c[0x0][0x2d0], -R188.reuse ;  /* 0x0000b400b0007a23 */ /* 0x102fec00000108bc */
[----:B------:R-:W-:Y:S03]  /*c950*/  LDSM.16.MT88.4 R176, [R217+0x5800] ;  /* 0x00580000d9b0783b */ /* 0x000fe60000004200 */
[----:B------:R-:W-:Y:S01]  /*c960*/  FFMA.FTZ R188, R134, c[0x0][0x2d0], -R188 ;  /* 0x0000b40086bc7a23 */ /* 0x000fe200000108bc */
[----:B------:R1:W1:Y:S10]  /*c970*/  MUFU.EX2 R193, R0 ;  /* 0x0000000000c17308 */ /* 0x0002740000000800 */
[----:B------:R3:W-:Y:S01]  /*c980*/  MUFU.EX2 R134, R160 ;  /* 0x000000a000867308 */ /* 0x0007e20000000800 */
[C---:B--2---:R-:W-:Y:S09]  /*c990*/  HMMA.16816.F32 R20, R136.reuse, R140, R20 ;  /* 0x0000008c8814723c */ /* 0x044ff20000001814 */
[----:B------:R-:W2:Y:S01]  /*c9a0*/  MUFU.EX2 R188, R188 ;  /* 0x000000bc00bc7308 */ /* 0x000ea20000000800 */
[C---:B------:R-:W-:Y:S01]  /*c9b0*/  HMMA.16816.F32 R24, R136.reuse, R142, R24 ;  /* 0x0000008e8818723c */ /* 0x040fe20000001818 */
[----:B------:R-:W2:Y:S02]  /*c9c0*/  LDSM.16.MT88.4 R140, [R220+0x800] ;  /* 0x00080000dc8c783b */ /* 0x000ea40000004200 */
[----:B-1----:R-:W-:Y:S04]  /*c9d0*/  FADD.FTZ R0, R159, R156 ;  /* 0x0000009c9f007221 */ /* 0x002fe80000010000 */
[----:B------:R-:W-:Y:S05]  /*c9e0*/  FADD.FTZ R0, R157, R0 ;  /* 0x000000009d007221 */ /* 0x000fea0000010000 */
[----:B------:R-:W-:Y:S04]  /*c9f0*/  FADD.FTZ R0, R163, R0 ;  /* 0x00000000a3007221 */ /* 0x000fe80000010000 */
[----:B------:R-:W-:Y:S04]  /*ca00*/  FADD.FTZ R0, R161, R0 ;  /* 0x00000000a1007221 */ /* 0x000fe80000010000 */
[----:B------:R-:W-:Y:S04]  /*ca10*/  FADD.FTZ R0, R162, R0 ;  /* 0x00000000a2007221 */ /* 0x000fe80000010000 */
[----:B------:R-:W-:Y:S04]  /*ca20*/  FADD.FTZ R0, R164, R0 ;  /* 0x00000000a4007221 */ /* 0x000fe80000010000 */
[----:B------:R-:W-:Y:S04]  /*ca30*/  FADD.FTZ R0, R204, R0 ;  /* 0x00000000cc007221 */ /* 0x000fe80000010000 */
[----:B------:R-:W-:Y:S04]  /*ca40*/  FADD.FTZ R0, R203, R0 ;  /* 0x00000000cb007221 */ /* 0x000fe80000010000 */
[----:B------:R-:W-:Y:S04]  /*ca50*/  FADD.FTZ R0, R202, R0 ;  /* 0x00000000ca007221 */ /* 0x000fe80000010000 */
[----:B------:R-:W-:Y:S01]  /*ca60*/  FADD.FTZ R0, R195, R0 ;  /* 0x00000000c3007221 */ /* 0x000fe20000010000 */
[C---:B--2---:R-:W-:Y:S03]  /*ca70*/  HMMA.16816.F32 R28, R136.reuse, R140, R28 ;  /* 0x0000008c881c723c */ /* 0x044fe6000000181c */
[----:B---3--:R-:W-:Y:S04]  /*ca80*/  FADD.FTZ R0, R197, R0 ;  /* 0x00000000c5007221 */ /* 0x008fe80000010000 */
[----:B------:R-:W-:Y:S01]  /*ca90*/  FADD.FTZ R0, R194, R0 ;  /* 0x00000000c2007221 */ /* 0x000fe20000010000 */
[C---:B------:R-:W-:Y:S01]  /*caa0*/  HMMA.16816.F32 R32, R136.reuse, R142, R32 ;  /* 0x0000008e8820723c */ /* 0x040fe20000001820 */
[----:B------:R-:W1:Y:S03]  /*cab0*/  LDSM.16.MT88.4 R140, [R217+0x3800] ;  /* 0x00380000d98c783b */ /* 0x000e660000004200 */
[----:B------:R-:W-:Y:S04]  /*cac0*/  FADD.FTZ R0, R193, R0 ;  /* 0x00000000c1007221 */ /* 0x000fe80000010000 */
[C---:B-1----:R-:W-:Y:S08]  /*cad0*/  HMMA.16816.F32 R36, R136.reuse, R140, R36 ;  /* 0x0000008c8824723c */ /* 0x042ff00000001824 */
[C---:B------:R-:W-:Y:S01]  /*cae0*/  HMMA.16816.F32 R40, R136.reuse, R142, R40 ;  /* 0x0000008e8828723c */ /* 0x040fe20000001828 */
[----:B------:R-:W1:Y:S07]  /*caf0*/  LDSM.16.MT88.4 R140, [R218+0x3800] ;  /* 0x00380000da8c783b */ /* 0x000e6e0000004200 */
[C---:B-1----:R-:W-:Y:S08]  /*cb00*/  HMMA.16816.F32 R44, R136.reuse, R140, R44 ;  /* 0x0000008c882c723c */ /* 0x042ff0000000182c */
[C---:B------:R-:W-:Y:S01]  /*cb10*/  HMMA.16816.F32 R48, R136.reuse, R142, R48 ;  /* 0x0000008e8830723c */ /* 0x040fe20000001830 */
[----:B------:R-:W1:Y:S02]  /*cb20*/  LDSM.16.MT88.4 R140, [R221+0x3800] ;  /* 0x00380000dd8c783b */ /* 0x000e640000004200 */
[----:B----4-:R-:W-:Y:S02]  /*cb30*/  ISETP.GT.AND P0, PT, R201, R208, PT ;  /* 0x000000d0c900720c */ /* 0x010fe40003f04270 */
[----:B------:R-:W-:Y:S03]  /*cb40*/  MOV R201, R252 ;  /* 0x000000fc00c97202 */ /* 0x000fe60000000f00 */
        /* <DEDUP_REMOVED lines=33> */
[----:B------:R-:W-:Y:S02]  /*cd60*/  F2FP.PACK_AB R138, R168, R166 ;  /* 0x000000a6a88a723e */ /* 0x000fe400000000ff */
[----:B------:R-:W-:Y:S05]  /*cd70*/  F2FP.PACK_AB R139, R162, R161 ;  /* 0x000000a1a28b723e */ /* 0x000fea00000000ff */
[----:B------:R-:W-:Y:S08]  /*cd80*/  LDSM.16.MT88.4 R160, [R221+0x2800] ;  /* 0x00280000dda0783b */ /* 0x000ff00000004200 */
[----:B------:R-:W-:Y:S01]  /*cd90*/  LDSM.16.MT88.4 R168, [R220+0x2800] ;  /* 0x00280000dca8783b */ /* 0x000fe20000004200 */
        /* <DEDUP_REMOVED lines=50> */
[----:B------:R-:W-:Y:S02]  /*d0c0*/  F2FP.PACK_AB R138, R207, R205 ;  /* 0x000000cdcf8a723e */ /* 0x000fe400000000ff */
[----:B------:R-:W-:Y:S07]  /*d0d0*/  F2FP.PACK_AB R139, R202, R203 ;  /* 0x000000cbca8b723e */ /* 0x000fee00000000ff */
[C---:B-1----:R-:W-:Y:S08]  /*d0e0*/  HMMA.16816.F32 R4, R136.reuse, R140, R4 ;  /* 0x0000008c8804723c */ /* 0x042ff00000001804 */
[C---:B------:R-:W-:Y:S01]  /*d0f0*/  HMMA.16816.F32 R8, R136.reuse, R142, R8 ;  /* 0x0000008e8808723c */ /* 0x040fe20000001808 */
[----:B------:R-:W1:Y:S07]  /*d100*/  LDSM.16.MT88.4 R140, [R220+0x1800] ;  /* 0x00180000dc8c783b */ /* 0x000e6e0000004200 */
[C---:B--2---:R-:W-:Y:S08]  /*d110*/  HMMA.16816.F32 R12, R136.reuse, R144, R12 ;  /* 0x00000090880c723c */ /* 0x044ff0000000180c */
[C---:B------:R-:W-:Y:S01]  /*d120*/  HMMA.16816.F32 R16, R136.reuse, R146, R16 ;  /* 0x000000928810723c */ /* 0x040fe20000001810 */
[----:B------:R-:W2:Y:S07]  /*d130*/  LDSM.16.MT88.4 R144, [R217+0x4800] ;  /* 0x00480000d990783b */ /* 0x000eae0000004200 */
[C---:B------:R-:W-:Y:S08]  /*d140*/  HMMA.16816.F32 R20, R136.reuse, R148, R20 ;  /* 0x000000948814723c */ /* 0x040ff00000001814 */
        /* <DEDUP_REMOVED lines=39> */
[----:B------:R-:W-:Y:S01]  /*d3c0*/  HMMA.16816.F32 R128, R136, R142, R128 ;  /* 0x0000008e8880723c */ /* 0x000fe20000001880 */
[----:B------:R-:W1:Y:S06]  /*d3d0*/  LDSM.16.MT88.4 R140, [R220+0x2000] ;  /* 0x00200000dc8c783b */ /* 0x000e6c0000004200 */
[----:B------:R-:W-:Y:S02]  /*d3e0*/  F2FP.PACK_AB R136, R199, R200 ;  /* 0x000000c8c788723e */ /* 0x000fe400000000ff */
[----:B------:R-:W-:Y:S03]  /*d3f0*/  F2FP.PACK_AB R137, R197, R195 ;  /* 0x000000c3c589723e */ /* 0x000fe600000000ff */
[----:B------:R-:W-:Y:S02]  /*d400*/  F2FP.PACK_AB R138, R196, R198 ;  /* 0x000000c6c48a723e */ /* 0x000fe400000000ff */
[----:B------:R-:W-:Y:S07]  /*d410*/  F2FP.PACK_AB R139, R193, R194 ;  /* 0x000000c2c18b723e */ /* 0x000fee00000000ff */
[C---:B--2---:R-:W-:Y:S08]  /*d420*/  HMMA.16816.F32 R4, R136.reuse, R144, R4 ;  /* 0x000000908804723c */ /* 0x044ff00000001804 */
[C---:B------:R-:W-:Y:S01]  /*d430*/  HMMA.16816.F32 R8, R136.reuse, R146, R8 ;  /* 0x000000928808723c */ /* 0x040fe20000001808 */
[----:B------:R-:W2:Y:S07]  /*d440*/  LDSM.16.MT88.4 R144, [R217+0x5000] ;  /* 0x00500000d990783b */ /* 0x000eae0000004200 */
[C---:B---3--:R-:W-:Y:S08]  /*d450*/  HMMA.16816.F32 R12, R136.reuse, R148, R12 ;  /* 0x00000094880c723c */ /* 0x048ff0000000180c */
[C---:B------:R-:W-:Y:S01]  /*d460*/  HMMA.16816.F32 R16, R136.reuse, R150, R16 ;  /* 0x000000968810723c */ /* 0x040fe20000001810 */
[----:B------:R-:W3:Y:S07]  /*d470*/  LDSM.16.MT88.4 R148, [R221+0x5000] ;  /* 0x00500000dd94783b */ /* 0x000eee0000004200 */
[C---:B------:R-:W-:Y:S08]  /*d480*/  HMMA.16816.F32 R20, R136.reuse, R152, R20 ;  /* 0x000000988814723c */ /* 0x040ff00000001814 */
        /* <DEDUP_REMOVED lines=10> */
[----:B------:R-:W2:Y:S07]  /*d530*/  LDSM.16.MT88.4 R156, [R221+0x8000] ;  /* 0x00800000dd9c783b */ /* 0x000eae0000004200 */
[C---:B---3--:R-:W-:Y:S08]  /*d540*/  HMMA.16816.F32 R52, R136.reuse, R148, R52 ;  /* 0x000000948834723c */ /* 0x048ff00000001834 */
[C---:B------:R-:W-:Y:S01]  /*d550*/  HMMA.16816.F32 R56, R136.reuse, R150, R56 ;  /* 0x000000968838723c */ /* 0x040fe20000001838 */
[----:B------:R-:W3:Y:S07]  /*d560*/  LDSM.16.MT88.4 R148, [R220+0x8000] ;  /* 0x00800000dc94783b */ /* 0x000eee0000004200 */
[C---:B----4-:R-:W-:Y:S08]  /*d570*/  HMMA.16816.F32 R60, R136.reuse, R152, R60 ;  /* 0x00000098883c723c */ /* 0x050ff0000000183c */
[C---:B------:R-:W-:Y:S01]  /*d580*/  HMMA.16816.F32 R64, R136.reuse, R154, R64 ;  /* 0x0000009a8840723c */ /* 0x040fe20000001840 */
[----:B------:R-:W-:Y:S07]  /*d590*/  LDSM.16.MT88.4 R152, [R218+0xb000] ;  /* 0x00b00000da98783b */ /* 0x000fee0000004200 */
        /* <DEDUP_REMOVED lines=8> */
[----:B------:R-:W4:Y:S07]  /*d620*/  LDSM.16.MT88.4 R156, [R220+0xb000] ;  /* 0x00b00000dc9c783b */ /* 0x000f2e0000004200 */
[C---:B---3--:R-:W-:Y:S08]  /*d630*/  HMMA.16816.F32 R92, R136.reuse, R148, R92 ;  /* 0x00000094885c723c */ /* 0x048ff0000000185c */
[C---:B------:R-:W-:Y:S01]  /*d640*/  HMMA.16816.F32 R96, R136.reuse, R150, R96 ;  /* 0x000000968860723c */ /* 0x040fe20000001860 */
[----:B------:R-:W3:Y:S07]  /*d650*/  LDSM.16.MT88.4 R148, [R217+0x2800] ;  /* 0x00280000d994783b */ /* 0x000eee0000004200 */
[C---:B-1----:R-:W-:Y:S08]  /*d660*/  HMMA.16816.F32 R100, R136.reuse, R140, R100 ;  /* 0x0000008c8864723c */ /* 0x042ff00000001864 */
[C---:B------:R-:W-:Y:S08]  /*d670*/  HMMA.16816.F32 R104, R136.reuse, R142, R104 ;  /* 0x0000008e8868723c */ /* 0x040ff00000001868 */
[C---:B------:R-:W-:Y:S08]  /*d680*/  HMMA.16816.F32 R108, R136.reuse, R152, R108 ;  /* 0x00000098886c723c */ /* 0x040ff0000000186c */
[C---:B------:R-:W-:Y:S01]  /*d690*/  HMMA.16816.F32 R112, R136.reuse, R154, R112 ;  /* 0x0000009a8870723c */ /* 0x040fe20000001870 */
[----:B------:R-:W1:Y:S07]  /*d6a0*/  LDSM.16.MT88.4 R152, [R218+0x2800] ;  /* 0x00280000da98783b */ /* 0x000e6e0000004200 */
[C---:B--2---:R-:W-:Y:S08]  /*d6b0*/  HMMA.16816.F32 R116, R136.reuse, R144, R116 ;  /* 0x000000908874723c */ /* 0x044ff00000001874 */
[C---:B------:R-:W-:Y:S08]  /*d6c0*/  HMMA.16816.F32 R120, R136.reuse, R146, R120 ;  /* 0x000000928878723c */ /* 0x040ff00000001878 */
[C---:B----4-:R-:W-:Y:S08]  /*d6d0*/  HMMA.16816.F32 R124, R136.reuse, R156, R124 ;  /* 0x0000009c887c723c */ /* 0x050ff0000000187c */
[----:B------:R-:W-:Y:S07]  /*d6e0*/  HMMA.16816.F32 R128, R136, R158, R128 ;  /* 0x0000009e8880723c */ /* 0x000fee0000001880 */
[----:B------:R-:W-:Y:S02]  /*d6f0*/  F2FP.PACK_AB R136, R192, R191 ;  /* 0x000000bfc088723e */ /* 0x000fe400000000ff */
[----:B------:R-:W-:Y:S03]  /*d700*/  F2FP.PACK_AB R137, R190, R3 ;  /* 0x00000003be89723e */ /* 0x000fe600000000ff */
[----:B------:R-:W-:Y:S01]  /*d710*/  F2FP.PACK_AB R138, R135, R189 ;  /* 0x000000bd878a723e */ /* 0x000fe200000000ff */
[----:B------:R-:W-:Y:S01]  /*d720*/  FADD.FTZ R3, R3, R0 ;  /* 0x0000000003037221 */ /* 0x000fe20000010000 */
[----:B------:R-:W-:Y:S01]  /*d730*/  F2FP.PACK_AB R139, R188, R134 ;  /* 0x00000086bc8b723e */ /* 0x000fe200000000ff */
[----:B------:R-:W-:Y:S02]  /*d740*/  FADD.FTZ R0, R192, R2 ;  /* 0x00000002c0007221 */ /* 0x000fe40000010000 */
[----:B------:R-:W-:Y:S02]  /*d750*/  FADD.FTZ R3, R190, R3 ;  /* 0x00000003be037221 */ /* 0x000fe40000010000 */
[----:B------:R-:W-:Y:S02]  /*d760*/  FADD.FTZ R2, R189, R0 ;  /* 0x00000000bd027221 */ /* 0x000fe40000010000 */
[C---:B---3--:R-:W-:Y:S01]  /*d770*/  HMMA.16816.F32 R140, R136.reuse, R148, R4 ;  /* 0x00000094888c723c */ /* 0x048fe20000001804 */
[----:B------:R-:W2:Y:S02]  /*d780*/  LDSM.16.MT88.4 R4, [R221+0x5800] ;  /* 0x00580000dd04783b */ /* 0x000ea40000004200 */
[----:B------:R-:W-:Y:S01]  /*d790*/  FADD.FTZ R2, R135, R2 ;  /* 0x0000000287027221 */ /* 0x000fe20000010000 */
[----:B------:R-:W-:Y:S01]  /*d7a0*/  MOV R135, R133 ;  /* 0x0000008500877202 */ /* 0x000fe20000000f00 */
[----:B------:R-:W-:Y:S03]  /*d7b0*/  FADD.FTZ R0, R134, R3 ;  /* 0x0000000386007221 */ /* 0x000fe60000010000 */
[C---:B------:R-:W-:Y:S01]  /*d7c0*/  HMMA.16816.F32 R144, R136.reuse, R150, R8 ;  /* 0x000000968890723c */ /* 0x040fe20000001808 */
[----:B------:R-:W3:Y:S03]  /*d7d0*/  LDSM.16.MT88.4 R8, [R220+0x5800] ;  /* 0x00580000dc08783b */ /* 0x000ee60000004200 */
[----:B------:R-:W-:Y:S04]  /*d7e0*/  FADD.FTZ R0, R188, R0 ;  /* 0x00000000bc007221 */ /* 0x000fe80000010000 */
[C---:B-1----:R-:W-:Y:S01]  /*d7f0*/  HMMA.16816.F32 R148, R136.reuse, R152, R12 ;  /* 0x000000988894723c */ /* 0x042fe2000000180c */
[----:B------:R-:W1:Y:S07]  /*d800*/  LDSM.16.MT88.4 R12, [R217+0x8800] ;  /* 0x00880000d90c783b */ /* 0x000e6e0000004200 */
[C---:B------:R-:W-:Y:S01]  /*d810*/  HMMA.16816.F32 R152, R136.reuse, R154, R16 ;  /* 0x0000009a8898723c */ /* 0x040fe20000001810 */
[----:B------:R-:W4:Y:S07]  /*d820*/  LDSM.16.MT88.4 R16, [R218+0x8800] ;  /* 0x00880000da10783b */ /* 0x000f2e0000004200 */
[C---:B------:R-:W-:Y:S01]  /*d830*/  HMMA.16816.F32 R156, R136.reuse, R160, R20 ;  /* 0x000000a0889c723c */ /* 0x040fe20000001814 */
[----:B------:R-:W-:Y:S07]  /*d840*/  LDSM.16.MT88.4 R20, [R220+0x8800] ;  /* 0x00880000dc14783b */ /* 0x000fee0000004200 */
[C---:B------:R-:W-:Y:S01]  /*d850*/  HMMA.16816.F32 R160, R136.reuse, R162, R24 ;  /* 0x000000a288a0723c */ /* 0x040fe20000001818 */
[----:B------:R-:W-:Y:S07]  /*d860*/  LDSM.16.MT88.4 R24, [R217+0xb800] ;  /* 0x00b80000d918783b */ /* 0x000fee0000004200 */
[C---:B------:R-:W-:Y:S01]  /*d870*/  HMMA.16816.F32 R164, R136.reuse, R168, R28 ;  /* 0x000000a888a4723c */ /* 0x040fe2000000181c */
[----:B------:R-:W-:Y:S07]  /*d880*/  LDSM.16.MT88.4 R28, [R221+0xb800] ;  /* 0x00b80000dd1c783b */ /* 0x000fee0000004200 */
[C---:B------:R-:W-:Y:S01]  /*d890*/  HMMA.16816.F32 R168, R136.reuse, R170, R32 ;  /* 0x000000aa88a8723c */ /* 0x040fe20000001820 */
[----:B------:R-:W-:Y:S04]  /*d8a0*/  STL [R1+0x10], R2 ;  /* 0x0000100201007387 */ /* 0x000fe80000100800 */
[----:B------:R-:W-:Y:S03]  /*d8b0*/  STL [R1+0x14], R0 ;  /* 0x0000140001007387 */ /* 0x000fe60000100800 */
        /* <DEDUP_REMOVED lines=22> */
[C---:B------:R-:W-:Y:S08]  /*da20*/  HMMA.16816.F32 R112, R136.reuse, R10, R112 ;  /* 0x0000000a8870723c */ /* 0x040ff00000001870 */
[C---:B------:R-:W-:Y:S08]  /*da30*/  HMMA.16816.F32 R116, R136.reuse, R28, R116 ;  /* 0x0000001c8874723c */ /* 0x040ff00000001874 */
[C---:B------:R-:W-:Y:S08]  /*da40*/  HMMA.16816.F32 R120, R136.reuse, R30, R120 ;  /* 0x0000001e8878723c */ /* 0x040ff00000001878 */
[C---:B-1----:R-:W-:Y:S08]  /*da50*/  HMMA.16816.F32 R124, R136.reuse, R12, R124 ;  /* 0x0000000c887c723c */ /* 0x042ff0000000187c */
[----:B------:R-:W-:Y:S07]  /*da60*/  HMMA.16816.F32 R128, R136, R14, R128 ;  /* 0x0000000e8880723c */ /* 0x000fee0000001880 */
[----:B------:R-:W-:Y:S01]  /*da70*/  MOV R136, R132 ;  /* 0x0000008400887202 */ /* 0x000fe20000000f00 */
[----:B------:R-:W-:-:S05]  /*da80*/  @P0 BRA `(.L_x_2167) ;  /* 0xffffad9000000947 */ /* 0x000fca000383ffff */
.L_x_2166:
[----:B----4-:R-:W2:Y:S02]  /*da90*/  LDL R0, [R1+0x18] ;  /* 0x0000180001007983 */ /* 0x010ea40000100800 */
[----:B--2---:R-:W-:-:S13]  /*daa0*/  ISETP.GE.AND P0, PT, R252, R0, PT ;  /* 0x00000000fc00720c */ /* 0x004fda0003f06270 */
[----:B------:R-:W-:Y:S05]  /*dab0*/  @!P0 BRA `(.L_x_2168) ;  /* 0x00004f1000008947 */ /* 0x000fea0003800000 */
[----:B------:R-:W-:Y:S02]  /*dac0*/  MOV R135, R132 ;  /* 0x0000008400877202 */ /* 0x000fe40000000f00 */
[----:B------:R-:W-:Y:S02]  /*dad0*/  MOV R134, R133 ;  /* 0x0000008500867202 */ /* 0x000fe40000000f00 */
.L_x_2169:
[----:B-1----:R-:W2:Y:S01]  /*dae0*/  LDL R0, [R1+0xc] ;  /* 0x00000c0001007983 */ /* 0x002ea20000100800 */
[----:B------:R-:W-:Y:S04]  /*daf0*/  DEPBAR.LE SB0, 0x0 ;  /* 0x000080000000791a */ /* 0x000fe80000000000 */
[----:B------:R-:W3:Y:S01]  /*db00*/  LDL R14, [R1+0x34] ;  /* 0x00003400010e7983 */ /* 0x000ee20000100800 */
[----:B------:R-:W-:Y:S01]  /*db10*/  WARPSYNC 0xffffffff ;  /* 0xffffffff00007948 */ /* 0x000fe20003800000 */
[----:B------:R-:W-:Y:S02]  /*db20*/  IMAD.WIDE.U32 R12, R252, c[0x0][0x208], RZ ;  /* 0x00008200fc0c7a25 */ /* 0x000fe400078e00ff */
[----:B------:R-:W3:Y:S06]  /*db30*/  LDL.64 R2, [R1+0x28] ;  /* 0x0000280001027983 */ /* 0x000eec0000100a00 */
[----:B------:R-:W-:Y:S08]  /*db40*/  BAR.SYNC.DEFER_BLOCKING 0x0 ;  /* 0x0000000000007b1d */ /* 0x000ff00000010000 */
[----:B-----5:R-:W-:Y:S08]  /*db50*/  LDSM.16.M88.4 R48, [R223] ;  /* 0x00000000df30783b */ /* 0x020ff00000000200 */
[----:B------:R-:W1:Y:S08]  /*db60*/  LDSM.16.M88.4 R8, [R216] ;  /* 0x00000000d808783b */ /* 0x000e700000000200 */
[----:B------:R-:W4:Y:S08]  /*db70*/  LDSM.16.M88.4 R16, [R216+0x800] ;  /* 0x00080000d810783b */ /* 0x000f300000000200 */
[----:B------:R-:W2:Y:S08]  /*db80*/  LDSM.16.M88.4 R24, [R216+0x1000] ;  /* 0x00100000d818783b */ /* 0x000eb00000000200 */
[----:B------:R-:W2:Y:S08]  /*db90*/  LDSM.16.M88.4 R32, [R216+0x1800] ;  /* 0x00180000d820783b */ /* 0x000eb00000000200 */
[----:B------:R-:W2:Y:S01]  /*dba0*/  LDSM.16.M88.4 R40, [R216+0x2000] ;  /* 0x00200000d828783b */ /* 0x000ea20000000200 */
[C---:B-1----:R-:W-:Y:S07]  /*dbb0*/  HMMA.16816.F32 R4, R48.reuse, R8, RZ ;  /* 0x000000083004723c */ /* 0x042fee00000018ff */
[----:B------:R-:W1:Y:S01]  /*dbc0*/  LDSM.16.M88.4 R136, [R216+0x2800] ;  /* 0x00280000d888783b */ /* 0x000e620000000200 */
[C---:B------:R-:W-:Y:S07]  /*dbd0*/  HMMA.16816.F32 R8, R48.reuse, R10, RZ ;  /* 0x0000000a3008723c */ /* 0x040fee00000018ff */
[----:B------:R-:W-:Y:S08]  /*dbe0*/  LDSM.16.M88.4 R188, [R224] ;  /* 0x00000000e0bc783b */ /* 0x000ff00000000200 */
[----:B------:R-:W1:Y:S08]  /*dbf0*/  LDSM.16.M88.4 R192, [R227] ;  /* 0x00000000e3c0783b */ /* 0x000e700000000200 */
[----:B------:R-:W1:Y:S08]  /*dc00*/  LDSM.16.M88.4 R196, [R250] ;  /* 0x00000000fac4783b */ /* 0x000e700000000200 */
[----:B------:R-:W1:Y:S08]  /*dc10*/  LDSM.16.M88.4 R200, [R249] ;  /* 0x00000000f9c8783b */ /* 0x000e700000000200 */
[----:B------:R-:W1:Y:S08]  /*dc20*/  LDSM.16.M88.4 R204, [R248] ;  /* 0x00000000f8cc783b */ /* 0x000e700000000200 */
[----:B------:R-:W1:Y:S08]  /*dc30*/  LDSM.16.M88.4 R208, [R247] ;  /* 0x00000000f7d0783b */ /* 0x000e700000000200 */
[----:B------:R-:W1:Y:S01]  /*dc40*/  LDSM.16.M88.4 R212, [R246] ;  /* 0x00000000f6d4783b */ /* 0x000e620000000200 */
[C---:B--2---:R-:W-:Y:S02]  /*dc50*/  LOP3.LUT P4, RZ, R0.reuse, 0x2, RZ, 0xc0, !PT ;  /* 0x0000000200ff7812 */ /* 0x044fe4000788c0ff */
[----:B------:R-:W-:Y:S02]  /*dc60*/  LOP3.LUT P3, RZ, R0, 0x1, RZ, 0xc0, !PT ;  /* 0x0000000100ff7812 */ /* 0x000fe4000786c0ff */
[----:B------:R-:W-:Y:S05]  /*dc70*/  SHF.R.S32.HI R0, RZ, 0x1f, R252 ;  /* 0x0000001fff007819 */ /* 0x000fea00000114fc */
[----:B------:R-:W-:Y:S01]  /*dc80*/  IMAD R0, R0, c[0x0][0x208], RZ ;  /* 0x0000820000007a24 */ /* 0x000fe200078e02ff */
[----:B---3--:R-:W-:Y:S03]  /*dc90*/  MOV R3, R14 ;  /* 0x0000000e00037202 */ /* 0x008fe60000000f00 */
[----:B------:R-:W-:Y:S02]  /*dca0*/  IMAD R0, R252, c[0x0][0x20c], R0 ;  /* 0x00008300fc007a24 */ /* 0x000fe400078e0200 */
[----:B------:R-:W-:Y:S03]  /*dcb0*/  IMAD.WIDE.U32 R2, R12, 0x60, R2 ;  /* 0x000000600c027825 */ /* 0x000fe600078e0002 */
[----:B------:R-:W-:Y:S02]  /*dcc0*/  IADD3 R0, R13, R0, RZ ;  /* 0x000000000d007210 */ /* 0x000fe40007ffe0ff */
[C---:B----4-:R-:W-:Y:S03]  /*dcd0*/  HMMA.16816.F32 R12, R48.reuse, R16, RZ ;  /* 0x00000010300c723c */ /* 0x050fe600000018ff */
[----:B------:R-:W-:Y:S05]  /*dce0*/  IMAD R0, R0, 0x60, RZ ;  /* 0x0000006000007824 */ /* 0x000fea00078e02ff */
[C---:B------:R-:W-:Y:S01]  /*dcf0*/  HMMA.16816.F32 R16, R48.reuse, R18, RZ ;  /* 0x000000123010723c */ /* 0x040fe200000018ff */
[----:B------:R-:W-:Y:S03]  /*dd00*/  IADD3 R3, R3, R0, RZ ;  /* 0x0000000003037210 */ /* 0x000fe60007ffe0ff */
[C---:B------:R-:W-:Y:S02]  /*dd10*/  SHF.L.U32 R0, R2.reuse, 0x1, RZ ;  /* 0x0000000102007819 */ /* 0x040fe400000006ff */
[----:B------:R-:W-:Y:S02]  /*dd20*/  SHF.L.U64.HI R2, R2, 0x1, R3 ;  /* 0x0000000102027819 */ /* 0x000fe40000010203 */
[C---:B------:R-:W-:Y:S01]  /*dd30*/  HMMA.16816.F32 R20, R48.reuse, R24, RZ ;  /* 0x000000183014723c */ /* 0x040fe200000018ff */
[C---:B------:R-:W-:Y:S03]  /*dd40*/  IADD3 R132, P2, R0.reuse, c[0x0][0x1f8], RZ ;  /* 0x00007e0000847a10 */ /* 0x040fe60007f5e0ff */
[----:B------:R-:W-:Y:S02]  /*dd50*/  IADD3 R28, P1, R0, 0x80, RZ ;  /* 0x00000080001c7810 */ /* 0x000fe40007f3e0ff */
[----:B------:R-:W-:Y:S02]  /*dd60*/  IADD3.X R133, R2, c[0x0][0x1fc], RZ, P2, !PT ;  /* 0x00007f0002857a10 */ /* 0x000fe400017fe4ff */
[C---:B------:R-:W-:Y:S01]  /*dd70*/  HMMA.16816.F32 R24, R48.reuse, R26, RZ ;  /* 0x0000001a3018723c */ /* 0x040fe200000018ff */
[----:B------:R-:W-:Y:S02]  /*dd80*/  IADD3 R28, P0, R28, c[0x0][0x1f8], RZ ;  /* 0x00007e001c1c7a10 */ /* 0x000fe40007f1e0ff */
[----:B------:R-:W-:Y:S01]  /*dd90*/  @!PT LDS RZ, [RZ] ;  /* 0x00000000fffff984 */ /* 0x000fe20000000800 */
[----:B------:R-:W-:Y:S01]  /*dda0*/  @!PT LDS RZ, [RZ] ;  /* 0x00000000fffff984 */ /* 0x000fe20000000800 */
[----:B------:R-:W-:Y:S01]  /*ddb0*/  @!PT LDS RZ, [RZ] ;  /* 0x00000000fffff984 */ /* 0x000fe20000000800 */
[----:B------:R2:W-:Y:S01]  /*ddc0*/  LDGSTS.E.BYPASS.LTC128B.128 [R251+0x100], [R132.64], !P5 ;  /* 0x0010000084fb7fae */ /* 0x0005e2000e901d46 */
[----:B------:R-:W-:Y:S02]  /*ddd0*/  IADD3 R38, P2, R0, 0x100, RZ ;  /* 0x0000010000267810 */ /* 0x000fe40007f5e0ff */
[--C-:B------:R-:W-:Y:S02]  /*dde0*/  IADD3.X R29, RZ, c[0x0][0x1fc], R2.reuse, P0, P1 ;  /* 0x00007f00ff1d7a10 */ /* 0x100fe400007e2402 */
[----:B------:R-:W-:Y:S03]  /*ddf0*/  IADD3 R38, P0, R38, c[0x0][0x1f8], RZ ;  /* 0x00007e0026267a10 */ /* 0x000fe60007f1e0ff */
[----:B------:R3:W-:Y:S01]  /*de00*/  LDGSTS.E.BYPASS.LTC128B.128 [R251+0x3100], [R28.64], !P4 ;  /* 0x031000001cfb7fae */ /* 0x0007e2000e101d46 */
[--C-:B------:R-:W-:Y:S02]  /*de10*/  IADD3.X R39, RZ, c[0x0][0x1fc], R2.reuse, P0, P2 ;  /* 0x00007f00ff277a10 */ /* 0x100fe400007e4402 */
[----:B------:R-:W-:Y:S04]  /*de20*/  IADD3 R0, P1, R0, 0x180, RZ ;  /* 0x0000018000007810 */ /* 0x000fe80007f3e0ff */
[----:B------:R-:W-:Y:S01]  /*de30*/  IADD3 R36, P0, R0, c[0x0][0x1f8], RZ ;  /* 0x00007e0000247a10 */ /* 0x000fe20007f1e0ff */
[----:B------:R4:W-:Y:S01]  /*de40*/  LDGSTS.E.BYPASS.LTC128B.128 [R251+0x6100], [R38.64], !P3 ;  /* 0x0610000026fb7fae */ /* 0x0009e2000d901d46 */
[----:B------:R-:W-:Y:S02]  /*de50*/  MOV R0, c[0x0][0x208] ;  /* 0x0000820000007a02 */ /* 0x000fe40000000f00 */
[----:B------:R-:W-:Y:S02]  /*de60*/  IADD3.X R37, RZ, c[0x0][0x1fc], R2, P0, P1 ;  /* 0x00007f00ff257a10 */ /* 0x000fe400007e2402 */
[----:B------:R-:W-:Y:S03]  /*de70*/  SHF.L.U32 R3, R0, 0x6, RZ ;  /* 0x0000000600037819 */ /* 0x000fe600000006ff */
[----:B------:R4:W-:Y:S01]  /*de80*/  LDGSTS.E.BYPASS.LTC128B.128 [R251+0x9100], [R36.64], !P6 ;  /* 0x0910000024fb7fae */ /* 0x0009e2000f101d46 */
[----:B------:R-:W-:Y:S04]  /*de90*/  IADD3 R2, P1, R132, R3, RZ ;  /* 0x0000000384027210 */ /* 0x000fe80007f3e0ff */
[----:B--2---:R-:W-:Y:S01]  /*dea0*/  IADD3 R132, P0, R3, R2, RZ ;  /* 0x0000000203847210 */ /* 0x004fe20007f1e0ff */
[C---:B---3--:R-:W-:Y:S08]  /*deb0*/  HMMA.16816.F32 R28, R48.reuse, R32, RZ ;  /* 0x00000020301c723c */ /* 0x048ff000000018ff */
[C---:B------:R-:W-:Y:S08]  /*dec0*/  HMMA.16816.F32 R32, R48.reuse, R34, RZ ;  /* 0x000000223020723c */ /* 0x040ff000000018ff */
[C---:B----4-:R-:W-:Y:S08]  /*ded0*/  HMMA.16816.F32 R36, R48.reuse, R40, RZ ;  /* 0x000000283024723c */ /* 0x050ff000000018ff */
[C---:B------:R-:W-:Y:S08]  /*dee0*/  HMMA.16816.F32 R40, R48.reuse, R42, RZ ;  /* 0x0000002a3028723c */ /* 0x040ff000000018ff */
[C---:B-1----:R-:W-:Y:S07]  /*def0*/  HMMA.16816.F32 R44, R48.reuse, R136, RZ ;  /* 0x00000088302c723c */ /* 0x042fee00000018ff */
[----:B------:R-:W-:Y:S01]  /*df00*/  MOV R137, 0x6 ;  /* 0x0000000600897802 */ /* 0x000fe20000000f00 */
[----:B------:R-:W-:Y:S04]  /*df10*/  HMMA.16816.F32 R48, R48, R138, RZ ;  /* 0x0000008a3030723c */ /* 0x000fe800000018ff */
[----:B------:R-:W-:Y:S04]  /*df20*/  SHF.L.U64.HI R0, R0, R137, c[0x0][0x20c] ;  /* 0x0000830000007619 */ /* 0x000fe80000010289 */
[C---:B------:R-:W-:Y:S05]  /*df30*/  HMMA.16816.F32 R4, R188.reuse, R192, R4 ;  /* 0x000000c0bc04723c */ /* 0x040fea0000001804 */
[----:B------:R-:W-:Y:S03]  /*df40*/  IADD3.X R3, R133, R0, RZ, P1, !PT ;  /* 0x0000000085037210 */ /* 0x000fe60000ffe4ff */
[C---:B------:R-:W-:Y:S02]  /*df50*/  HMMA.16816.F32 R8, R188.reuse, R194, R8 ;  /* 0x000000c2bc08723c */ /* 0x040fe40000001808 */
[----:B------:R1:W-:Y:S02]  /*df60*/  LDGSTS.E.BYPASS.LTC128B.128 [R251+0x1100], [R2.64], !P5 ;  /* 0x0110000002fb7fae */ /* 0x0003e4000e901d46 */
[----:B------:R-:W-:Y:S04]  /*df70*/  IADD3.X R133, R0, R3, RZ, P0, !PT ;  /* 0x0000000300857210 */ /* 0x000fe800007fe4ff */
[C---:B------:R-:W-:Y:S02]  /*df80*/  HMMA.16816.F32 R12, R188.reuse, R196, R12 ;  /* 0x000000c4bc0c723c */ /* 0x040fe4000000180c */
[----:B------:R1:W-:Y:S06]  /*df90*/  LDGSTS.E.BYPASS.LTC128B.128 [R251+0x4100], [R2.64+0x80], !P4 ;  /* 0x0410008002fb7fae */ /* 0x0003ec000e101d46 */
[C---:B------:R-:W-:Y:S02]  /*dfa0*/  HMMA.16816.F32 R16, R188.reuse, R198, R16 ;  /* 0x000000c6bc10723c */ /* 0x040fe40000001810 */
[----:B------:R1:W-:Y:S06]  /*dfb0*/  LDGSTS.E.BYPASS.LTC128B.128 [R251+0x7100], [R2.64+0x100], !P3 ;  /* 0x0710010002fb7fae */ /* 0x0003ec000d901d46 */
[C---:B------:R-:W-:Y:S02]  /*dfc0*/  HMMA.16816.F32 R20, R188.reuse, R200, R20 ;  /* 0x000000c8bc14723c */ /* 0x040fe40000001814 */
[----:B------:R1:W-:Y:S06]  /*dfd0*/  LDGSTS.E.BYPASS.LTC128B.128 [R251+0xa100], [R2.64+0x180], !P6 ;  /* 0x0a10018002fb7fae */ /* 0x0003ec000f101d46 */
[C---:B------:R-:W-:Y:S02]  /*dfe0*/  HMMA.16816.F32 R24, R188.reuse, R202, R24 ;  /* 0x000000cabc18723c */ /* 0x040fe40000001818 */
[----:B------:R2:W-:Y:S06]  /*dff0*/  LDGSTS.E.BYPASS.LTC128B.128 [R251+0x2100], [R132.64], !P5 ;  /* 0x0210000084fb7fae */ /* 0x0005ec000e901d46 */
[C---:B------:R-:W-:Y:S02]  /*e000*/  HMMA.16816.F32 R28, R188.reuse, R204, R28 ;  /* 0x000000ccbc1c723c */ /* 0x040fe4000000181c */
[----:B------:R2:W-:Y:S06]  /*e010*/  LDGSTS.E.BYPASS.LTC128B.128 [R251+0x5100], [R132.64+0x80], !P4 ;  /* 0x0510008084fb7fae */ /* 0x0005ec000e101d46 */
[C---:B------:R-:W-:Y:S02]  /*e020*/  HMMA.16816.F32 R32, R188.reuse, R206, R32 ;  /* 0x000000cebc20723c */ /* 0x040fe40000001820 */
[----:B------:R2:W-:Y:S06]  /*e030*/  LDGSTS.E.BYPASS.LTC128B.128 [R251+0x8100], [R132.64+0x100], !P3 ;  /* 0x0810010084fb7fae */ /* 0x0005ec000d901d46 */
[C---:B------:R-:W-:Y:S02]  /*e040*/  HMMA.16816.F32 R36, R188.reuse, R208, R36 ;  /* 0x000000d0bc24723c */ /* 0x040fe40000001824 */
[----:B------:R2:W-:Y:S06]  /*e050*/  LDGSTS.E.BYPASS.LTC128B.128 [R251+0xb100], [R132.64+0x180], !P6 ;  /* 0x0b10018084fb7fae */ /* 0x0005ec000f101d46 */
[C---:B------:R-:W-:Y:S02]  /*e060*/  HMMA.16816.F32 R40, R188.reuse, R210, R40 ;  /* 0x000000d2bc28723c */ /* 0x040fe40000001828 */
[----:B------:R-:W-:Y:S06]  /*e070*/  LDSM.16.M88.4 R136, [R226] ;  /* 0x00000000e288783b */ /* 0x000fec0000000200 */
[C---:B------:R-:W-:Y:S02]  /*e080*/  HMMA.16816.F32 R44, R188.reuse, R212, R44 ;  /* 0x000000d4bc2c723c */ /* 0x040fe4000000182c */
[----:B------:R-:W3:Y:S06]  /*e090*/  LDSM.16.M88.4 R192, [R222] ;  /* 0x00000000dec0783b */ /* 0x000eec0000000200 */
[----:B------:R-:W-:Y:S02]  /*e0a0*/  HMMA.16816.F32 R48, R188, R214, R48 ;  /* 0x000000d6bc30723c */ /* 0x000fe40000001830 */
[----:B------:R-:W4:Y:S08]  /*e0b0*/  LDSM.16.M88.4 R196, [R222+0x800] ;  /* 0x00080000dec4783b */ /* 0x000f300000000200 */
[----:B------:R-:W1:Y:S08]  /*e0c0*/  LDSM.16.M88.4 R200, [R222+0x1000] ;  /* 0x00100000dec8783b */ /* 0x000e700000000200 */
[----:B------:R-:W0:Y:S08]  /*e0d0*/  LDGDEPBAR ;  /* 0x00000000000079af */ /* 0x000e300000000000 */
[----:B------:R-:W1:Y:S01]  /*e0e0*/  LDSM.16.M88.4 R204, [R222+0x1800] ;  /* 0x00180000decc783b */ /* 0x000e620000000200 */
[C---:B---3--:R-:W-:Y:S07]  /*e0f0*/  HMMA.16816.F32 R4, R136.reuse, R192, R4 ;  /* 0x000000c08804723c */ /* 0x048fee0000001804 */
[----:B------:R-:W3:Y:S01]  /*e100*/  LDSM.16.M88.4 R188, [R222+0x2000] ;  /* 0x00200000debc783b */ /* 0x000ee20000000200 */
[C---:B------:R-:W-:Y:S07]  /*e110*/  HMMA.16816.F32 R8, R136.reuse, R194, R8 ;  /* 0x000000c28808723c */ /* 0x040fee0000001808 */
[----:B------:R-:W2:Y:S01]  /*e120*/  LDSM.16.M88.4 R208, [R222+0x2800] ;  /* 0x00280000ded0783b */ /* 0x000ea20000000200 */
[C---:B----4-:R-:W-:Y:S07]  /*e130*/  HMMA.16816.F32 R12, R136.reuse, R196, R12 ;  /* 0x000000c4880c723c */ /* 0x050fee000000180c */
[----:B------:R-:W-:Y:S01]  /*e140*/  LDSM.16.M88.4 R192, [R219] ;  /* 0x00000000dbc0783b */ /* 0x000fe20000000200 */
[C---:B------:R-:W-:Y:S07]  /*e150*/  HMMA.16816.F32 R16, R136.reuse, R198, R16 ;  /* 0x000000c68810723c */ /* 0x040fee0000001810 */
[----:B------:R-:W-:Y:S01]  /*e160*/  LDSM.16.M88.4 R196, [R219+0x800] ;  /* 0x00080000dbc4783b */ /* 0x000fe20000000200 */
[C---:B-1----:R-:W-:Y:S08]  /*e170*/  HMMA.16816.F32 R20, R136.reuse, R200, R20 ;  /* 0x000000c88814723c */ /* 0x042ff00000001814 */
[C---:B------:R-:W-:Y:S01]  /*e180*/  HMMA.16816.F32 R24, R136.reuse, R202, R24 ;  /* 0x000000ca8818723c */ /* 0x040fe20000001818 */
[----:B------:R-:W-:Y:S07]  /*e190*/  LDSM.16.M88.4 R200, [R219+0x1000] ;  /* 0x00100000dbc8783b */ /* 0x000fee0000000200 */
[C---:B------:R-:W-:Y:S08]  /*e1a0*/  HMMA.16816.F32 R28, R136.reuse, R204, R28 ;  /* 0x000000cc881c723c */ /* 0x040ff0000000181c */
[C---:B------:R-:W-:Y:S01]  /*e1b0*/  HMMA.16816.F32 R32, R136.reuse, R206, R32 ;  /* 0x000000ce8820723c */ /* 0x040fe20000001820 */
[----:B------:R-:W-:Y:S07]  /*e1c0*/  LDSM.16.M88.4 R204, [R219+0x1800] ;  /* 0x00180000dbcc783b */ /* 0x000fee0000000200 */
[C---:B---3--:R-:W-:Y:S08]  /*e1d0*/  HMMA.16816.F32 R36, R136.reuse, R188, R36 ;  /* 0x000000bc8824723c */ /* 0x048ff00000001824 */
[C---:B------:R-:W-:Y:S01]  /*e1e0*/  HMMA.16816.F32 R40, R136.reuse, R190, R40 ;  /* 0x000000be8828723c */ /* 0x040fe20000001828 */
[----:B------:R-:W1:Y:S07]  /*e1f0*/  LDSM.16.M88.4 R188, [R225] ;  /* 0x00000000e1bc783b */ /* 0x000e6e0000000200 */
[C---:B--2---:R-:W-:Y:S08]  /*e200*/  HMMA.16816.F32 R44, R136.reuse, R208, R44 ;  /* 0x000000d0882c723c */ /* 0x044ff0000000182c */
        /* <DEDUP_REMOVED lines=160> */
[----:B------:R-:W-:Y:S07]  /*ec10*/  LDSM.16.M88.4 R196, [R223+0xc000] ;  /* 0x00c00000dfc4783b */ /* 0x000fee0000000200 */
[C---:B------:R-:W-:Y:S08]  /*ec20*/  HMMA.16816.F32 R20, R188.reuse, R200, R20 ;  /* 0x000000c8bc14723c */ /* 0x040ff00000001814 */
        /* <DEDUP_REMOVED lines=101> */
[----:B------:R-:W-:Y:S01]  /*f280*/  MUFU.TANH R197, R13 ;  /* 0x0000000d00c57308 */ /* 0x000fe20000002400 */
[----:B----4-:R-:W-:Y:S09]  /*f290*/  FMNMX.FTZ R2, R192, R2, !PT ;  /* 0x00000002c0027209 */ /* 0x010ff20007810000 */
[----:B------:R-:W3:Y:S01]  /*f2a0*/  MUFU.TANH R196, R12 ;  /* 0x0000000c00c47308 */ /* 0x000ee20000002400 */
[C---:B--2---:R-:W-:Y:S01]  /*f2b0*/  HMMA.16816.F32 R20, R200.reuse, R4, R20 ;  /* 0x00000004c814723c */ /* 0x044fe20000001814 */
[----:B-1----:R-:W1:Y:S02]  /*f2c0*/  LDSM.16.M88.4 R8, [R219+0xa800] ;  /* 0x00a80000db08783b */ /* 0x002e640000000200 */
[----:B------:R-:W-:Y:S06]  /*f2d0*/  FMNMX.FTZ R2, R193, R2, !PT ;  /* 0x00000002c1027209 */ /* 0x000fec0007810000 */
[----:B------:R-:W2:Y:S01]  /*f2e0*/  MUFU.TANH R198, R14 ;  /* 0x0000000e00c67308 */ /* 0x000ea20000002400 */
[C---:B------:R-:W-:Y:S01]  /*f2f0*/  HMMA.16816.F32 R24, R200.reuse, R6, R24 ;  /* 0x00000006c818723c */ /* 0x040fe20000001818 */
[----:B------:R-:W4:Y:S08]  /*f300*/  LDSM.16.M88.4 R4, [R219+0xb000] ;  /* 0x00b00000db04783b */ /* 0x000f300000000200 */
[----:B------:R-:W1:Y:S03]  /*f310*/  MUFU.TANH R204, R16 ;  /* 0x0000001000cc7308 */ /* 0x000e660000002400 */
[----:B---3--:R-:W-:Y:S02]  /*f320*/  FMNMX.FTZ R0, R196, R0, !PT ;  /* 0x00000000c4007209 */ /* 0x008fe40007810000 */
[----:B------:R-:W-:Y:S02]  /*f330*/  FMUL.FTZ R22, R22, c[0x0][0x320] ;  /* 0x0000c80016167a20 */ /* 0x000fe40000410000 */
[----:B------:R-:W-:Y:S01]  /*f340*/  FMNMX.FTZ R0, R197, R0, !PT ;  /* 0x00000000c5007209 */ /* 0x000fe20007810000 */
[----:B------:R-:W-:Y:S02]  /*f350*/  FMUL.FTZ R23, R23, c[0x0][0x320] ;  /* 0x0000c80017177a20 */ /* 0x000fe40000410000 */
[----:B------:R-:W3:Y:S01]  /*f360*/  MUFU.TANH R199, R15 ;  /* 0x0000000f00c77308 */ /* 0x000ee20000002400 */
[----:B------:R-:W-:Y:S02]  /*f370*/  FMUL.FTZ R20, R20, c[0x0][0x320] ;  /* 0x0000c80014147a20 */ /* 0x000fe40000410000 */
[----:B------:R-:W-:Y:S01]  /*f380*/  FMUL.FTZ R21, R21, c[0x0][0x320] ;  /* 0x0000c80015157a20 */ /* 0x000fe20000410000 */
[----:B--2---:R-:W-:Y:S01]  /*f390*/  FMNMX.FTZ R2, R198, R2, !PT ;  /* 0x00000002c6027209 */ /* 0x004fe20007810000 */
[----:B------:R-:W-:Y:S02]  /*f3a0*/  FMUL.FTZ R26, R26, c[0x0][0x320] ;  /* 0x0000c8001a1a7a20 */ /* 0x000fe40000410000 */
[----:B------:R-:W-:Y:S02]  /*f3b0*/  FMUL.FTZ R27, R27, c[0x0][0x320] ;  /* 0x0000c8001b1b7a20 */ /* 0x000fe40000410000 */
[----:B------:R-:W-:Y:S01]  /*f3c0*/  FMUL.FTZ R24, R24, c[0x0][0x320] ;  /* 0x0000c80018187a20 */ /* 0x000fe20000410000 */
[----:B------:R-:W-:Y:S01]  /*f3d0*/  MUFU.TANH R214, R22 ;  /* 0x0000001600d67308 */ /* 0x000fe20000002400 */
[----:B------:R-:W-:Y:S01]  /*f3e0*/  FMUL.FTZ R25, R25, c[0x0][0x320] ;  /* 0x0000c80019197a20 */ /* 0x000fe20000410000 */
[----:B-1----:R-:W-:Y:S01]  /*f3f0*/  FMNMX.FTZ R0, R204, R0, !PT ;  /* 0x00000000cc007209 */ /* 0x002fe20007810000 */
[C---:B------:R-:W-:Y:S07]  /*f400*/  HMMA.16816.F32 R28, R200.reuse, R8, R28 ;  /* 0x00000008c81c723c */ /* 0x040fee000000181c */
[----:B------:R-:W-:Y:S01]  /*f410*/  MUFU.TANH R215, R23 ;  /* 0x0000001700d77308 */ /* 0x000fe20000002400 */
[C---:B------:R-:W-:Y:S01]  /*f420*/  HMMA.16816.F32 R32, R200.reuse, R10, R32 ;  /* 0x0000000ac820723c */ /* 0x040fe20000001820 */
[----:B------:R-:W1:Y:S01]  /*f430*/  LDSM.16.M88.4 R8, [R219+0xb800] ;  /* 0x00b80000db08783b */ /* 0x000e620000000200 */
[----:B------:R-:W-:Y:S04]  /*f440*/  DEPBAR.LE SB0, 0x0 ;  /* 0x000080000000791a */ /* 0x000fe80000000000 */
[----:B---3--:R-:W-:Y:S02]  /*f450*/  FMNMX.FTZ R2, R199, R2, !PT ;  /* 0x00000002c7027209 */ /* 0x008fe40007810000 */
[C---:B----4-:R-:W-:Y:S01]  /*f460*/  HMMA.16816.F32 R36, R200.reuse, R4, R36 ;  /* 0x00000004c824723c */ /* 0x050fe20000001824 */
[----:B------:R-:W2:Y:S01]  /*f470*/  LDL R5, [R1+0x30] ;  /* 0x0000300001057983 */ /* 0x000ea20000100800 */
[----:B------:R-:W3:Y:S03]  /*f480*/  MUFU.TANH R205, R17 ;  /* 0x0000001100cd7308 */ /* 0x000ee60000002400 */
[----:B------:R-:W-:Y:S03]  /*f490*/  BAR.SYNC.DEFER_BLOCKING 0x0 ;  /* 0x0000000000007b1d */ /* 0x000fe60000010000 */
[C---:B------:R-:W-:Y:S04]  /*f4a0*/  HMMA.16816.F32 R40, R200.reuse, R6, R40 ;  /* 0x00000006c828723c */ /* 0x040fe80000001828 */
[----:B------:R-:W-:Y:S02]  /*f4b0*/  FMUL.FTZ R28, R28, c[0x0][0x320] ;  /* 0x0000c8001c1c7a20 */ /* 0x000fe40000410000 */
[----:B------:R-:W-:Y:S02]  /*f4c0*/  FMUL.FTZ R29, R29, c[0x0][0x320] ;  /* 0x0000c8001d1d7a20 */ /* 0x000fe40000410000 */
[----:B------:R-:W-:Y:S04]  /*f4d0*/  FMUL.FTZ R30, R30, c[0x0][0x320] ;  /* 0x0000c8001e1e7a20 */ /* 0x000fe80000410000 */
[----:B------:R-:W-:Y:S02]  /*f4e0*/  FMUL.FTZ R31, R31, c[0x0][0x320] ;  /* 0x0000c8001f1f7a20 */ /* 0x000fe40000410000 */
[----:B------:R-:W-:Y:S02]  /*f4f0*/  FMUL.FTZ R32, R32, c[0x0][0x320] ;  /* 0x0000c80020207a20 */ /* 0x000fe40000410000 */
[----:B------:R-:W-:Y:S02]  /*f500*/  FMUL.FTZ R38, R38, c[0x0][0x320] ;  /* 0x0000c80026267a20 */ /* 0x000fe40000410000 */
[----:B------:R-:W-:Y:S01]  /*f510*/  FMUL.FTZ R39, R39, c[0x0][0x320] ;  /* 0x0000c80027277a20 */ /* 0x000fe20000410000 */
[----:B---3--:R-:W-:Y:S01]  /*f520*/  FMNMX.FTZ R0, R205, R0, !PT ;  /* 0x00000000cd007209 */ /* 0x008fe20007810000 */
[----:B------:R-:W-:Y:S01]  /*f530*/  FMUL.FTZ R34, R34, c[0x0][0x320] ;  /* 0x0000c80022227a20 */ /* 0x000fe20000410000 */
[----:B------:R-:W3:Y:S01]  /*f540*/  LDL R6, [R1+0x18] ;  /* 0x0000180001067983 */ /* 0x000ee20000100800 */
[----:B------:R-:W4:Y:S01]  /*f550*/  MUFU.TANH R138, R28 ;  /* 0x0000001c008a7308 */ /* 0x000f220000002400 */
[----:B------:R-:W-:Y:S01]  /*f560*/  FMUL.FTZ R36, R36, c[0x0][0x320] ;  /* 0x0000c80024247a20 */ /* 0x000fe20000410000 */
[C---:B-1----:R-:W-:Y:S03]  /*f570*/  HMMA.16816.F32 R44, R200.reuse, R8, R44 ;  /* 0x00000008c82c723c */ /* 0x042fe6000000182c */
[----:B------:R-:W-:Y:S02]  /*f580*/  FMUL.FTZ R37, R37, c[0x0][0x320] ;  /* 0x0000c80025257a20 */ /* 0x000fe40000410000 */
[----:B------:R-:W-:Y:S03]  /*f590*/  FMUL.FTZ R40, R40, c[0x0][0x320] ;  /* 0x0000c80028287a20 */ /* 0x000fe60000410000 */
[----:B------:R-:W-:Y:S01]  /*f5a0*/  MUFU.TANH R132, R29 ;  /* 0x0000001d00847308 */ /* 0x000fe20000002400 */
[----:B------:R-:W-:Y:S01]  /*f5b0*/  HMMA.16816.F32 R48, R200, R10, R48 ;  /* 0x0000000ac830723c */ /* 0x000fe20000001830 */
[----:B------:R-:W2:Y:S02]  /*f5c0*/  LDL.64 R10, [R1+0x20] ;  /* 0x00002000010a7983 */ /* 0x000ea40000100a00 */
[----:B------:R-:W-:Y:S02]  /*f5d0*/  FMUL.FTZ R33, R33, c[0x0][0x320] ;  /* 0x0000c80021217a20 */ /* 0x000fe40000410000 */
[----:B------:R-:W-:Y:S02]  /*f5e0*/  FMUL.FTZ R35, R35, c[0x0][0x320] ;  /* 0x0000c80023237a20 */ /* 0x000fe40000410000 */
[----:B------:R-:W-:Y:S02]  /*f5f0*/  FMUL.FTZ R42, R42, c[0x0][0x320] ;  /* 0x0000c8002a2a7a20 */ /* 0x000fe40000410000 */
[----:B------:R-:W1:Y:S03]  /*f600*/  MUFU.TANH R206, R18 ;  /* 0x0000001200ce7308 */ /* 0x000e660000002400 */
[----:B------:R-:W-:Y:S01]  /*f610*/  FMUL.FTZ R41, R41, c[0x0][0x320] ;  /* 0x0000c80029297a20 */ /* 0x000fe20000410000 */
[----:B----4-:R-:W-:Y:S01]  /*f620*/  MOV R202, R138 ;  /* 0x0000008a00ca7202 */ /* 0x010fe20000000f00 */
[----:B------:R-:W-:Y:S02]  /*f630*/  FMUL.FTZ R43, R43, c[0x0][0x320] ;  /* 0x0000c8002b2b7a20 */ /* 0x000fe40000410000 */
[----:B------:R-:W-:Y:S02]  /*f640*/  FMUL.FTZ R44, R44, c[0x0][0x320] ;  /* 0x0000c8002c2c7a20 */ /* 0x000fe40000410000 */
[----:B------:R-:W-:Y:S01]  /*f650*/  FMUL.FTZ R45, R45, c[0x0][0x320] ;  /* 0x0000c8002d2d7a20 */ /* 0x000fe20000410000 */
[----:B------:R-:W4:Y:S01]  /*f660*/  MUFU.TANH R208, R20 ;  /* 0x0000001400d07308 */ /* 0x000f220000002400 */
[----:B------:R-:W-:Y:S02]  /*f670*/  FMUL.FTZ R46, R46, c[0x0][0x320] ;  /* 0x0000c8002e2e7a20 */ /* 0x000fe40000410000 */
[----:B------:R-:W-:Y:S02]  /*f680*/  FMUL.FTZ R47, R47, c[0x0][0x320] ;  /* 0x0000c8002f2f7a20 */ /* 0x000fe40000410000 */
[----:B------:R-:W-:Y:S02]  /*f690*/  FMUL.FTZ R50, R50, c[0x0][0x320] ;  /* 0x0000c80032327a20 */ /* 0x000fe40000410000 */
[----:B------:R-:W-:Y:S02]  /*f6a0*/  FMUL.FTZ R49, R49, c[0x0][0x320] ;  /* 0x0000c80031317a20 */ /* 0x000fe40000410000 */
[----:B------:R-:W-:Y:S01]  /*f6b0*/  FMUL.FTZ R48, R48, c[0x0][0x320] ;  /* 0x0000c80030307a20 */ /* 0x000fe20000410000 */
[----:B------:R-:W4:Y:S01]  /*f6c0*/  MUFU.TANH R209, R21 ;  /* 0x0000001500d17308 */ /* 0x000f220000002400 */
[----:B-1----:R-:W-:Y:S09]  /*f6d0*/  FMNMX.FTZ R2, R206, R2, !PT ;  /* 0x00000002ce027209 */ /* 0x002ff20007810000 */
[----:B------:R-:W1:Y:S01]  /*f6e0*/  MUFU.TANH R207, R19 ;  /* 0x0000001300cf7308 */ /* 0x000e620000002400 */
[----:B----4-:R-:W-:Y:S09]  /*f6f0*/  FMNMX.FTZ R0, R208, R0, !PT ;  /* 0x00000000d0007209 */ /* 0x010ff20007810000 */
[----:B------:R-:W4:Y:S01]  /*f700*/  MUFU.TANH R213, R24 ;  /* 0x0000001800d57308 */ /* 0x000f220000002400 */
[----:B------:R-:W-:Y:S09]  /*f710*/  FMNMX.FTZ R0, R209, R0, !PT ;  /* 0x00000000d1007209 */ /* 0x000ff20007810000 */
[----:B------:R-:W4:Y:S01]  /*f720*/  MUFU.TANH R136, R33 ;  /* 0x0000002100887308 */ /* 0x000f220000002400 */
[----:B-1----:R-:W-:Y:S04]  /*f730*/  FMNMX.FTZ R2, R207, R2, !PT ;  /* 0x00000002cf027209 */ /* 0x002fe80007810000 */
[----:B------:R-:W-:Y:S05]  /*f740*/  FMNMX.FTZ R2, R214, R2, !PT ;  /* 0x00000002d6027209 */ /* 0x000fea0007810000 */
[----:B------:R-:W1:Y:S01]  /*f750*/  MUFU.TANH R12, R26 ;  /* 0x0000001a000c7308 */ /* 0x000e620000002400 */
[----:B------:R-:W-:Y:S02]  /*f760*/  FMNMX.FTZ R2, R215, R2, !PT ;  /* 0x00000002d7027209 */ /* 0x000fe40007810000 */
[----:B----4-:R-:W-:Y:S07]  /*f770*/  FMNMX.FTZ R0, R213, R0, !PT ;  /* 0x00000000d5007209 */ /* 0x010fee0007810000 */
[----:B------:R-:W4:Y:S01]  /*f780*/  MUFU.TANH R212, R25 ;  /* 0x0000001900d47308 */ /* 0x000f220000002400 */
[----:B------:R-:W-:Y:S02]  /*f790*/  MOV R201, R136 ;  /* 0x0000008800c97202 */ /* 0x000fe40000000f00 */
[----:B------:R-:W-:Y:S07]  /*f7a0*/  MOV R33, R132 ;  /* 0x0000008400217202 */ /* 0x000fee0000000f00 */
[----:B------:R-:W4:Y:S01]  /*f7b0*/  MUFU.TANH R210, R27 ;  /* 0x0000001b00d27308 */ /* 0x000f220000002400 */
[----:B-1----:R-:W-:Y:S04]  /*f7c0*/  MOV R203, R12 ;  /* 0x0000000c00cb7202 */ /* 0x002fe80000000f00 */
[----:B------:R-:W-:Y:S05]  /*f7d0*/  FMNMX.FTZ R2, R203, R2, !PT ;  /* 0x00000002cb027209 */ /* 0x000fea0007810000 */
[----:B------:R-:W1:Y:S01]  /*f7e0*/  MUFU.TANH R137, R32 ;  /* 0x0000002000897308 */ /* 0x000e620000002400 */
[----:B----4-:R-:W-:Y:S04]  /*f7f0*/  FMNMX.FTZ R0, R212, R0, !PT ;  /* 0x00000000d4007209 */ /* 0x010fe80007810000 */
[----:B------:R-:W-:Y:S05]  /*f800*/  FMNMX.FTZ R0, R202, R0, !PT ;  /* 0x00000000ca007209 */ /* 0x000fea0007810000 */
[----:B------:R1:W-:Y:S01]  /*f810*/  MUFU.TANH R17, R35 ;  /* 0x0000002300117308 */ /* 0x0003e20000002400 */
[----:B------:R-:W-:Y:S02]  /*f820*/  FMNMX.FTZ R0, R33, R0, !PT ;  /* 0x0000000021007209 */ /* 0x000fe40007810000 */
[----:B------:R-:W-:Y:S07]  /*f830*/  FMNMX.FTZ R2, R210, R2, !PT ;  /* 0x00000002d2027209 */ /* 0x000fee0007810000 */
[----:B------:R-:W4:Y:S10]  /*f840*/  MUFU.TANH R18, R30 ;  /* 0x0000001e00127308 */ /* 0x000f340000002400 */
[----:B------:R-:W4:Y:S01]  /*f850*/  MUFU.TANH R211, R31 ;  /* 0x0000001f00d37308 */ /* 0x000f220000002400 */
[----:B-1----:R-:W-:Y:S04]  /*f860*/  MOV R35, R137 ;  /* 0x0000008900237202 */ /* 0x002fe80000000f00 */
[----:B------:R-:W-:Y:S05]  /*f870*/  FMNMX.FTZ R0, R35, R0, !PT ;  /* 0x0000000023007209 */ /* 0x000fea0007810000 */
[----:B------:R-:W1:Y:S01]  /*f880*/  MUFU.TANH R139, R34 ;  /* 0x00000022008b7308 */ /* 0x000e620000002400 */
[----:B------:R-:W-:Y:S02]  /*f890*/  FMNMX.FTZ R0, R201, R0, !PT ;  /* 0x00000000c9007209 */ /* 0x000fe40007810000 */
[----:B----4-:R-:W-:Y:S07]  /*f8a0*/  FMNMX.FTZ R2, R18, R2, !PT ;  /* 0x0000000212027209 */ /* 0x010fee0007810000 */
[----:B------:R-:W4:Y:S01]  /*f8b0*/  MUFU.TANH R16, R36 ;  /* 0x0000002400107308 */ /* 0x000f220000002400 */
[----:B------:R-:W-:Y:S09]  /*f8c0*/  FMNMX.FTZ R2, R211, R2, !PT ;  /* 0x00000002d3027209 */ /* 0x000ff20007810000 */
[----:B------:R-:W-:Y:S01]  /*f8d0*/  MUFU.TANH R24, R37 ;  /* 0x0000002500187308 */ /* 0x000fe20000002400 */
[----:B-1----:R-:W-:Y:S02]  /*f8e0*/  MOV R200, R139 ;  /* 0x0000008b00c87202 */ /* 0x002fe40000000f00 */
[----:B------:R-:W-:Y:S02]  /*f8f0*/  MOV R139, 0x6 ;  /* 0x00000006008b7802 */ /* 0x000fe40000000f00 */
[----:B------:R-:W-:Y:S05]  /*f900*/  FMNMX.FTZ R2, R200, R2, !PT ;  /* 0x00000002c8027209 */ /* 0x000fea0007810000 */
[----:B------:R-:W1:Y:S01]  /*f910*/  MUFU.TANH R3, R42 ;  /* 0x0000002a00037308 */ /* 0x000e620000002400 */
[----:B----4-:R-:W-:Y:S09]  /*f920*/  FMNMX.FTZ R0, R16, R0, !PT ;  /* 0x0000000010007209 */ /* 0x010ff20007810000 */
[----:B------:R1:W-:Y:S10]  /*f930*/  MUFU.TANH R136, R50 ;  /* 0x0000003200887308 */ /* 0x0003f40000002400 */
[----:B------:R-:W4:Y:S10]  /*f940*/  MUFU.TANH R25, R40 ;  /* 0x0000002800197308 */ /* 0x000f340000002400 */
[----:B------:R-:W4:Y:S01]  /*f950*/  MUFU.TANH R27, R38 ;  /* 0x00000026001b7308 */ /* 0x000f220000002400 */
[----:B-1----:R-:W-:Y:S02]  /*f960*/  MOV R50, R3 ;  /* 0x0000000300327202 */ /* 0x002fe40000000f00 */
[----:B------:R-:W-:Y:S02]  /*f970*/  FMNMX.FTZ R3, R17, R2, !PT ;  /* 0x0000000211037209 */ /* 0x000fe40007810000 */
[----:B------:R-:W-:Y:S01]  /*f980*/  FMNMX.FTZ R2, R24, R0, !PT ;  /* 0x0000000018027209 */ /* 0x000fe20007810000 */
[----:B------:R-:W-:Y:S04]  /*f990*/  FMUL.FTZ R0, R51, c[0x0][0x320] ;  /* 0x0000c80033007a20 */ /* 0x000fe80000410000 */
[----:B------:R-:W1:Y:S01]  /*f9a0*/  MUFU.TANH R133, R44 ;  /* 0x0000002c00857308 */ /* 0x000e620000002400 */
[----:B------:R-:W-:Y:S02]  /*f9b0*/  MOV R51, R16 ;  /* 0x0000001000337202 */ /* 0x000fe40000000f00 */
[----:B----4-:R-:W-:Y:S07]  /*f9c0*/  FMNMX.FTZ R2, R25, R2, !PT ;  /* 0x0000000219027209 */ /* 0x010fee0007810000 */
[----:B------:R1:W-:Y:S01]  /*f9d0*/  MUFU.TANH R9, R49 ;  /* 0x0000003100097308 */ /* 0x0003e20000002400 */
[----:B------:R-:W-:Y:S09]  /*f9e0*/  FMNMX.FTZ R3, R27, R3, !PT ;  /* 0x000000031b037209 */ /* 0x000ff20007810000 */
[----:B------:R-:W4:Y:S10]  /*f9f0*/  MUFU.TANH R19, R41 ;  /* 0x0000002900137308 */ /* 0x000f340000002400 */
[----:B------:R4:W-:Y:S01]  /*fa00*/  MUFU.TANH R137, R0 ;  /* 0x0000000000897308 */ /* 0x0009e20000002400 */
[----:B-1----:R-:W-:Y:S09]  /*fa10*/  MOV R49, R133 ;  /* 0x0000008500317202 */ /* 0x002ff20000000f00 */
[----:B------:R-:W1:Y:S10]  /*fa20*/  MUFU.TANH R26, R39 ;  /* 0x00000027001a7308 */ /* 0x000e740000002400 */
[----:B------:R-:W3:Y:S01]  /*fa30*/  MUFU.TANH R40, R45 ;  /* 0x0000002d00287308 */ /* 0x000ee20000002400 */
[----:B----4-:R-:W-:Y:S04]  /*fa40*/  FMNMX.FTZ R0, R19, R2, !PT ;  /* 0x0000000213007209 */ /* 0x010fe80007810000 */
[----:B------:R-:W-:Y:S05]  /*fa50*/  FMNMX.FTZ R0, R49, R0, !PT ;  /* 0x0000000031007209 */ /* 0x000fea0007810000 */
[----:B------:R-:W4:Y:S01]  /*fa60*/  MUFU.TANH R41, R43 ;  /* 0x0000002b00297308 */ /* 0x000f220000002400 */
[----:B-1----:R-:W-:Y:S04]  /*fa70*/  FMNMX.FTZ R3, R26, R3, !PT ;  /* 0x000000031a037209 */ /* 0x002fe80007810000 */
[----:B------:R-:W-:Y:S05]  /*fa80*/  FMNMX.FTZ R2, R50, R3, !PT ;  /* 0x0000000332027209 */ /* 0x000fea0007810000 */
[----:B------:R-:W1:Y:S01]  /*fa90*/  MUFU.TANH R20, R48 ;  /* 0x0000003000147308 */ /* 0x000e620000002400 */
[----:B---3--:R-:W-:Y:S02]  /*faa0*/  FMNMX.FTZ R0, R40, R0, !PT ;  /* 0x0000000028007209 */ /* 0x008fe40007810000 */
[C---:B------:R-:W-:Y:S07]  /*fab0*/  ISETP.GT.AND P0, PT, R252.reuse, R6, PT ;  /* 0x00000006fc00720c */ /* 0x040fee0003f04270 */
[----:B------:R-:W3:Y:S01]  /*fac0*/  MUFU.TANH R32, R46 ;  /* 0x0000002e00207308 */ /* 0x000ee20000002400 */
[----:B------:R-:W-:Y:S02]  /*fad0*/  IADD3 R252, R252, -0x1, RZ ;  /* 0xfffffffffcfc7810 */ /* 0x000fe40007ffe0ff */
[----:B----4-:R-:W-:Y:S07]  /*fae0*/  FMNMX.FTZ R2, R41, R2, !PT ;  /* 0x0000000229027209 */ /* 0x010fee0007810000 */
[----:B------:R-:W4:Y:S01]  /*faf0*/  MUFU.TANH R34, R47 ;  /* 0x0000002f00227308 */ /* 0x000f220000002400 */
[----:B------:R-:W-:Y:S01]  /*fb00*/  @P0 IMAD.WIDE.U32 R6, R252, c[0x0][0x1e0], RZ ;  /* 0x00007800fc060a25 */ /* 0x000fe200078e00ff */
[----:B-1----:R-:W-:Y:S04]  /*fb10*/  FMNMX.FTZ R133, R20, R0, !PT ;  /* 0x0000000014857209 */ /* 0x002fe80007810000 */
[----:B------:R-:W-:Y:S05]  /*fb20*/  FMNMX.FTZ R133, R9, R133, !PT ;  /* 0x0000008509857209 */ /* 0x000fea0007810000 */
[----:B------:R-:W1:Y:S01]  /*fb30*/  SHFL.BFLY PT, R3, R133, 0x2, 0x1f ;  /* 0x0c401f0085037f89 */ /* 0x000e6200000e0000 */
[----:B---3--:R-:W-:Y:S04]  /*fb40*/  FMNMX.FTZ R2, R32, R2, !PT ;  /* 0x0000000220027209 */ /* 0x008fe80007810000 */
[----:B----4-:R-:W-:Y:S04]  /*fb50*/  FMNMX.FTZ R0, R34, R2, !PT ;  /* 0x0000000222007209 */ /* 0x010fe80007810000 */
[----:B------:R-:W-:Y:S04]  /*fb60*/  FMNMX.FTZ R0, R136, R0, !PT ;  /* 0x0000000088007209 */ /* 0x000fe80007810000 */
[----:B------:R-:W-:Y:S05]  /*fb70*/  FMNMX.FTZ R0, R137, R0, !PT ;  /* 0x0000000089007209 */ /* 0x000fea0007810000 */
[----:B------:R-:W3:Y:S01]  /*fb80*/  SHFL.BFLY PT, R2, R0, 0x2, 0x1f ;  /* 0x0c401f0000027f89 */ /* 0x000ee200000e0000 */
[----:B-1----:R-:W-:Y:S07]  /*fb90*/  FMNMX.FTZ R133, R133, R3, !PT ;  /* 0x0000000385857209 */ /* 0x002fee0007810000 */
[----:B------:R-:W1:Y:S01]  /*fba0*/  SHFL.BFLY PT, R4, R133, 0x1, 0x1f ;  /* 0x0c201f0085047f89 */ /* 0x000e6200000e0000 */
[----:B---3--:R-:W-:Y:S07]  /*fbb0*/  FMNMX.FTZ R0, R0, R2, !PT ;  /* 0x0000000200007209 */ /* 0x008fee0007810000 */
[----:B------:R-:W3:Y:S01]  /*fbc0*/  SHFL.BFLY PT, R3, R0, 0x1, 0x1f ;  /* 0x0c201f0000037f89 */ /* 0x000ee200000e0000 */
[----:B-1----:R-:W-:Y:S02]  /*fbd0*/  FMNMX.FTZ R133, R133, R4, !PT ;  /* 0x0000000485857209 */ /* 0x002fe40007810000 */
[----:B------:R-:W-:Y:S03]  /*fbe0*/  @P0 SHF.R.S32.HI R4, RZ, 0x1f, R252 ;  /* 0x0000001fff040819 */ /* 0x000fe600000114fc */
[C---:B------:R-:W-:Y:S02]  /*fbf0*/  FMUL.FTZ R138, R133.reuse, c[0x0][0x2d0] ;  /* 0x0000b400858a7a20 */ /* 0x040fe40000410000 */
[----:B------:R-:W-:Y:S02]  /*fc00*/  @P0 IMAD R4, R4, c[0x0][0x1e0], RZ ;  /* 0x0000780004040a24 */ /* 0x000fe400078e02ff */
[----:B------:R-:W-:Y:S01]  /*fc10*/  FFMA.FTZ R8, R190, c[0x0][0x2d0], -R138 ;  /* 0x0000b400be087a23 */ /* 0x000fe2000001088a */
[----:B------:R-:W-:Y:S01]  /*fc20*/  MOV R190, R9 ;  /* 0x0000000900be7202 */ /* 0x000fe20000000f00 */
[----:B------:R-:W-:Y:S02]  /*fc30*/  FADD.FTZ R2, -R133, R134 ;  /* 0x0000008685027221 */ /* 0x000fe40000010100 */
[----:B------:R1:W-:Y:S01]  /*fc40*/  MUFU.EX2 R15, R8 ;  /* 0x00000008000f7308 */ /* 0x0003e20000000800 */
[----:B---3--:R-:W-:Y:S01]  /*fc50*/  FMNMX.FTZ R132, R0, R3, !PT ;  /* 0x0000000300847209 */ /* 0x008fe20007810000 */
[----:B------:R-:W-:Y:S01]  /*fc60*/  @P0 IMAD R3, R252, c[0x0][0x1e4], R4 ;  /* 0x00007900fc030a24 */ /* 0x000fe200078e0204 */
[----:B--2---:R-:W-:Y:S01]  /*fc70*/  @P0 MOV R4, R10 ;  /* 0x0000000a00040202 */ /* 0x004fe20000000f00 */
[----:B------:R-:W-:Y:S02]  /*fc80*/  FMUL.FTZ R0, R2, c[0x0][0x2d0] ;  /* 0x0000b40002007a20 */ /* 0x000fe40000410000 */
[----:B------:R-:W-:Y:S01]  /*fc90*/  FMUL.FTZ R134, R132, c[0x0][0x2d0] ;  /* 0x0000b40084867a20 */ /* 0x000fe20000410000 */
[----:B------:R-:W-:Y:S01]  /*fca0*/  @P0 IADD3 R3, R7, R3, RZ ;  /* 0x0000000307030210 */ /* 0x000fe20007ffe0ff */
[----:B------:R-:W-:Y:S01]  /*fcb0*/  @P0 IMAD.WIDE.U32 R4, R6, 0x60, R4 ;  /* 0x0000006006040825 */ /* 0x000fe200078e0004 */
[----:B------:R-:W-:Y:S01]  /*fcc0*/  @P0 MOV R7, c[0x0][0x1e0] ;  /* 0x0000780000070a02 */ /* 0x000fe20000000f00 */
[----:B------:R2:W3:Y:S02]  /*fcd0*/  MUFU.EX2 R2, R0 ;  /* 0x0000000000027308 */ /* 0x0004e40000000800 */
[----:B------:R-:W-:Y:S01]  /*fce0*/  @P0 IMAD R3, R3, 0x60, RZ ;  /* 0x0000006003030824 */ /* 0x000fe200078e02ff */
[----:B------:R-:W-:Y:S01]  /*fcf0*/  @P0 SHF.L.U32 R6, R4, 0x1, RZ ;  /* 0x0000000104060819 */ /* 0x000fe200000006ff */
[----:B------:R-:W-:Y:S01]  /*fd00*/  FFMA.FTZ R136, R136, c[0x0][0x2d0], -R134 ;  /* 0x0000b40088887a23 */ /* 0x000fe20000010886 */
[----:B------:R-:W-:Y:S02]  /*fd10*/  @P0 SHF.L.U64.HI R14, R7, R139, c[0x0][0x1e4] ;  /* 0x00007900070e0619 */ /* 0x000fe4000001028b */
[----:B------:R-:W-:Y:S01]  /*fd20*/  @P0 IADD3 R3, R5, R3, RZ ;  /* 0x0000000305030210 */ /* 0x000fe20007ffe0ff */
[--C-:B------:R-:W-:Y:S01]  /*fd30*/  FFMA.FTZ R5, R189, c[0x0][0x2d0], -R138.reuse ;  /* 0x0000b400bd057a23 */ /* 0x100fe2000001088a */
[----:B------:R-:W-:Y:S01]  /*fd40*/  @P0 IADD3 R10, P2, R6, 0x80, RZ ;  /* 0x00000080060a0810 */ /* 0x000fe20007f5e0ff */
[--C-:B-1----:R-:W-:Y:S01]  /*fd50*/  FFMA.FTZ R8, R188, c[0x0][0x2d0], -R138.reuse ;  /* 0x0000b400bc087a23 */ /* 0x102fe2000001088a */
[----:B------:R-:W-:Y:S01]  /*fd60*/  @P0 SHF.L.U64.HI R3, R4, 0x1, R3 ;  /* 0x0000000104030819 */ /* 0x000fe20000010203 */
[----:B------:R-:W1:Y:S01]  /*fd70*/  MUFU.EX2 R21, R5 ;  /* 0x0000000500157308 */ /* 0x000e620000000800 */
[----:B------:R-:W-:Y:S02]  /*fd80*/  @P0 IADD3 R10, P1, R10, c[0x0][0x1c8], RZ ;  /* 0x000072000a0a0a10 */ /* 0x000fe40007f3e0ff */
[----:B------:R-:W-:Y:S02]  /*fd90*/  @P0 SHF.L.U32 R7, R7, 0x6, RZ ;  /* 0x0000000607070819 */ /* 0x000fe400000006ff */
[----:B------:R-:W-:Y:S02]  /*fda0*/  @P0 IADD3.X R11, RZ, c[0x0][0x1cc], R3, P1, P2 ;  /* 0x00007300ff0b0a10 */ /* 0x000fe40000fe4403 */
[C---:B------:R-:W-:Y:S02]  /*fdb0*/  @P0 IADD3 R4, P1, R6.reuse, c[0x0][0x1c8], RZ ;  /* 0x0000720006040a10 */ /* 0x040fe40007f3e0ff */
[----:B------:R-:W-:Y:S01]  /*fdc0*/  @P0 IADD3 R12, P2, R6, 0x100, RZ ;  /* 0x00000100060c0810 */ /* 0x000fe20007f5e0ff */
[----:B------:R-:W-:Y:S01]  /*fdd0*/  MUFU.EX2 R43, R8 ;  /* 0x00000008002b7308 */ /* 0x000fe20000000800 */
[----:B------:R-:W-:Y:S01]  /*fde0*/  MOV R189, R32 ;  /* 0x0000002000bd7202 */ /* 0x000fe20000000f00 */
[----:B--2---:R-:W-:Y:S01]  /*fdf0*/  FADD.FTZ R0, -R132, R135 ;  /* 0x0000008784007221 */ /* 0x004fe20000010100 */
[----:B------:R-:W-:Y:S01]  /*fe00*/  MOV R135, R18 ;  /* 0x0000001200877202 */ /* 0x000fe20000000f00 */
[----:B---3--:R-:W-:Y:S01]  /*fe10*/  FMUL.FTZ R16, R2, R152 ;  /* 0x0000009802107220 */ /* 0x008fe20000410000 */
[----:B------:R-:W-:Y:S01]  /*fe20*/  MOV R152, R17 ;  /* 0x0000001100987202 */ /* 0x000fe20000000f00 */
[----:B------:R-:W-:Y:S02]  /*fe30*/  FMUL.FTZ R0, R0, c[0x0][0x2d0] ;  /* 0x0000b40000007a20 */ /* 0x000fe40000410000 */
[C---:B------:R-:W-:Y:S02]  /*fe40*/  FMUL.FTZ R17, R2.reuse, R153 ;  /* 0x0000009902117220 */ /* 0x040fe40000410000 */
[C---:B------:R-:W-:Y:S01]  /*fe50*/  FMUL.FTZ R32, R2.reuse, R168 ;  /* 0x000000a802207220 */ /* 0x040fe20000410000 */
[----:B------:R-:W-:Y:S01]  /*fe60*/  MOV R168, R33 ;  /* 0x0000002100a87202 */ /* 0x000fe20000000f00 */
[----:B------:R-:W2:Y:S01]  /*fe70*/  MUFU.EX2 R0, R0 ;  /* 0x0000000000007308 */ /* 0x000ea20000000800 */
[C---:B------:R-:W-:Y:S01]  /*fe80*/  FMUL.FTZ R33, R2.reuse, R169 ;  /* 0x000000a902217220 */ /* 0x040fe20000410000 */
[----:B-1----:R-:W-:Y:S01]  /*fe90*/  MOV R188, R21 ;  /* 0x0000001500bc7202 */ /* 0x002fe20000000f00 */
[----:B------:R-:W-:Y:S01]  /*fea0*/  FFMA.FTZ R5, R191, c[0x0][0x2d0], -R138 ;  /* 0x0000b400bf057a23 */ /* 0x000fe2000001088a */
[----:B------:R-:W-:Y:S01]  /*feb0*/  MOV R191, R19 ;  /* 0x0000001300bf7202 */ /* 0x000fe20000000f00 */
[C---:B------:R-:W-:Y:S02]  /*fec0*/  FMUL.FTZ R52, R2.reuse, R52 ;  /* 0x0000003402347220 */ /* 0x040fe40000410000 */
[C---:B------:R-:W-:Y:S02]  /*fed0*/  FMUL.FTZ R53, R2.reuse, R53 ;  /* 0x0000003502357220 */ /* 0x040fe40000410000 */
[C---:B------:R-:W-:Y:S01]  /*fee0*/  FMUL.FTZ R56, R2.reuse, R56 ;  /* 0x0000003802387220 */ /* 0x040fe20000410000 */
[----:B------:R1:W3:Y:S01]  /*fef0*/  MUFU.EX2 R36, R5 ;  /* 0x0000000500247308 */ /* 0x0002e20000000800 */
[C---:B------:R-:W-:Y:S02]  /*ff00*/  FMUL.FTZ R57, R2.reuse, R57 ;  /* 0x0000003902397220 */ /* 0x040fe40000410000 */
[C---:B------:R-:W-:Y:S02]  /*ff10*/  FMUL.FTZ R60, R2.reuse, R60 ;  /* 0x0000003c023c7220 */ /* 0x040fe40000410000 */
[C---:B------:R-:W-:Y:S02]  /*ff20*/  FMUL.FTZ R61, R2.reuse, R61 ;  /* 0x0000003d023d7220 */ /* 0x040fe40000410000 */
        /* <DEDUP_REMOVED lines=9> */
[----:B-1----:R-:W-:Y:S01]  /*ffc0*/  @P0 IADD3.X R5, R3, c[0x0][0x1cc], RZ, P1, !PT ;  /* 0x0000730003050a10 */ /* 0x002fe20000ffe4ff */
[----:B------:R-:W-:Y:S01]  /*ffd0*/  FMUL.FTZ R59, R0, R59 ;  /* 0x0000003b003b7220 */ /* 0x000fe20000410000 */
[----:B------:R-:W-:Y:S01]  /*ffe0*/  @P0 IADD3 R12, P1, R12, c[0x0][0x1c8], RZ ;  /* 0x000072000c0c0a10 */ /* 0x000fe20007f3e0ff */
[C---:B------:R-:W-:Y:S02]  /*fff0*/  FMUL.FTZ R62, R0.reuse, R62 ;  /* 0x0000003e003e7220 */ /* 0x040fe40000410000 */
[----:B------:R1:W-:Y:S01]  /*10000*/  @P0 LDGSTS.E.BYPASS.LTC128B.128 [R251+0xc100], [R4.64], !P5 ;  /* 0x0c10000004fb0fae */ /* 0x0003e2000e901d46 */
[--C-:B------:R-:W-:Y:S01]  /*10010*/  @P0 IADD3.X R13, RZ, c[0x0][0x1cc], R3.reuse, P1, P2 ;  /* 0x00007300ff0d0a10 */ /* 0x100fe20000fe4403 */
[----:B------:R-:W-:Y:S01]  /*10020*/  FMUL.FTZ R63, R0, R63 ;  /* 0x0000003f003f7220 */ /* 0x000fe20000410000 */
[----:B------:R-:W-:Y:S01]  /*10030*/  @P0 IADD3 R6, P2, R6, 0x180, RZ ;  /* 0x0000018006060810 */ /* 0x000fe20007f5e0ff */
[C---:B------:R-:W-:Y:S02]  /*10040*/  FMUL.FTZ R66, R0.reuse, R66 ;  /* 0x0000004200427220 */ /* 0x040fe40000410000 */
[----:B------:R-:W-:Y:S01]  /*10050*/  FMUL.FTZ R67, R0, R67 ;  /* 0x0000004300437220 */ /* 0x000fe20000410000 */
[----:B------:R-:W-:Y:S01]  /*10060*/  @P0 IADD3 R8, P1, R6, c[0x0][0x1c8], RZ ;  /* 0x0000720006080a10 */ /* 0x000fe20007f3e0ff */
[----:B------:R2:W-:Y:S01]  /*10070*/  @P0 LDGSTS.E.BYPASS.LTC128B.128 [R251+0xf100], [R10.64], !P4 ;  /* 0x0f1000000afb0fae */ /* 0x0005e2000e101d46 */
[--C-:B------:R-:W-:Y:S01]  /*10080*/  FFMA.FTZ R6, R194, c[0x0][0x2d0], -R134.reuse ;  /* 0x0000b400c2067a23 */ /* 0x100fe20000010886 */
[----:B------:R-:W-:Y:S01]  /*10090*/  MOV R194, R20 ;  /* 0x0000001400c27202 */ /* 0x000fe20000000f00 */
[C---:B------:R-:W-:Y:S01]  /*100a0*/  FMUL.FTZ R70, R0.reuse, R70 ;  /* 0x0000004600467220 */ /* 0x040fe20000410000 */
[----:B------:R-:W-:Y:S01]  /*100b0*/  @P0 IADD3.X R9, RZ, c[0x0][0x1cc], R3, P1, P2 ;  /* 0x00007300ff090a10 */ /* 0x000fe20000fe4403 */
[----:B------:R4:W-:Y:S01]  /*100c0*/  MUFU.EX2 R139, R6 ;  /* 0x00000006008b7308 */ /* 0x0009e20000000800 */
[--C-:B------:R-:W-:Y:S01]  /*100d0*/  FFMA.FTZ R3, R195, c[0x0][0x2d0], -R134.reuse ;  /* 0x0000b400c3037a23 */ /* 0x100fe20000010886 */
[----:B------:R-:W-:Y:S01]  /*100e0*/  MOV R195, R15 ;  /* 0x0000000f00c37202 */ /* 0x000fe20000000f00 */
[----:B------:R3:W-:Y:S01]  /*100f0*/  @P0 LDGSTS.E.BYPASS.LTC128B.128 [R251+0x12100], [R12.64], !P3 ;  /* 0x121000000cfb0fae */ /* 0x0007e2000d901d46 */
[----:B------:R-:W-:Y:S02]  /*10100*/  FMUL.FTZ R71, R0, R71 ;  /* 0x0000004700477220 */ /* 0x000fe40000410000 */
[C---:B------:R-:W-:Y:S02]  /*10110*/  FMUL.FTZ R72, R2.reuse, R72 ;  /* 0x0000004802487220 */ /* 0x040fe40000410000 */
[----:B------:R-:W-:Y:S02]  /*10120*/  FMUL.FTZ R73, R2, R73 ;  /* 0x0000004902497220 */ /* 0x000fe40000410000 */
[----:B------:R3:W3:Y:S01]  /*10130*/  MUFU.EX2 R37, R3 ;  /* 0x0000000300257308 */ /* 0x0006e20000000800 */
[----:B------:R3:W-:Y:S01]  /*10140*/  @P0 LDGSTS.E.BYPASS.LTC128B.128 [R251+0x15100], [R8.64], !P6 ;  /* 0x1510000008fb0fae */ /* 0x0007e2000f101d46 */
[----:B------:R-:W-:Y:S01]  /*10150*/  FMUL.FTZ R74, R0, R74 ;  /* 0x0000004a004a7220 */ /* 0x000fe20000410000 */
[----:B-1----:R-:W-:Y:S01]  /*10160*/  @P0 IADD3 R4, P2, R4, R7, RZ ;  /* 0x0000000704040210 */ /* 0x002fe20007f5e0ff */
[----:B------:R-:W-:Y:S02]  /*10170*/  FMUL.FTZ R75, R0, R75 ;  /* 0x0000004b004b7220 */ /* 0x000fe40000410000 */
[C---:B------:R-:W-:Y:S01]  /*10180*/  FMUL.FTZ R76, R2.reuse, R76 ;  /* 0x0000004c024c7220 */ /* 0x040fe20000410000 */
[----:B------:R-:W-:Y:S01]  /*10190*/  @P0 IADD3.X R5, R5, R14, RZ, P2, !PT ;  /* 0x0000000e05050210 */ /* 0x000fe200017fe4ff */
[----:B------:R-:W-:Y:S02]  /*101a0*/  FMUL.FTZ R77, R2, R77 ;  /* 0x0000004d024d7220 */ /* 0x000fe40000410000 */
[C---:B------:R-:W-:Y:S02]  /*101b0*/  FMUL.FTZ R78, R0.reuse, R78 ;  /* 0x0000004e004e7220 */ /* 0x040fe40000410000 */
[----:B------:R1:W-:Y:S01]  /*101c0*/  @P0 LDGSTS.E.BYPASS.LTC128B.128 [R251+0xd100], [R4.64], !P5 ;  /* 0x0d10000004fb0fae */ /* 0x0003e2000e901d46 */
[----:B----4-:R-:W-:Y:S01]  /*101d0*/  @P0 IADD3 R6, P1, R7, R4, RZ ;  /* 0x0000000407060210 */ /* 0x010fe20007f3e0ff */
[C---:B--2---:R-:W-:Y:S02]  /*101e0*/  FMUL.FTZ R10, R0.reuse, R146 ;  /* 0x00000092000a7220 */ /* 0x044fe40000410000 */
[----:B------:R-:W-:Y:S01]  /*101f0*/  FMUL.FTZ R11, R0, R147 ;  /* 0x00000093000b7220 */ /* 0x000fe20000410000 */
[----:B------:R-:W-:Y:S01]  /*10200*/  @P0 IADD3.X R7, R14, R5, RZ, P1, !PT ;  /* 0x000000050e070210 */ /* 0x000fe20000ffe4ff */
[----:B------:R-:W-:Y:S02]  /*10210*/  FMUL.FTZ R79, R0, R79 ;  /* 0x0000004f004f7220 */ /* 0x000fe40000410000 */
[----:B------:R1:W-:Y:S01]  /*10220*/  @P0 LDGSTS.E.BYPASS.LTC128B.128 [R251+0x10100], [R4.64+0x80], !P4 ;  /* 0x1010008004fb0fae */ /* 0x0003e2000e101d46 */
[----:B------:R-:W-:Y:S02]  /*10230*/  FMUL.FTZ R80, R2, R80 ;  /* 0x0000005002507220 */ /* 0x000fe40000410000 */
[--C-:B---3--:R-:W-:Y:S01]  /*10240*/  FFMA.FTZ R3, R192, c[0x0][0x2d0], -R134.reuse ;  /* 0x0000b400c0037a23 */ /* 0x108fe20000010886 */
[----:B------:R-:W-:Y:S01]  /*10250*/  MOV R192, R26 ;  /* 0x0000001a00c07202 */ /* 0x000fe20000000f00 */
[----:B------:R-:W-:Y:S02]  /*10260*/  FMUL.FTZ R26, R0, R162 ;  /* 0x000000a2001a7220 */ /* 0x000fe40000410000 */
[----:B------:R2:W-:Y:S01]  /*10270*/  MUFU.EX2 R42, R3 ;  /* 0x00000003002a7308 */ /* 0x0005e20000000800 */
[----:B------:R1:W-:Y:S01]  /*10280*/  @P0 LDGSTS.E.BYPASS.LTC128B.128 [R251+0x13100], [R4.64+0x100], !P3 ;  /* 0x1310010004fb0fae */ /* 0x0003e2000d901d46 */
[C---:B------:R-:W-:Y:S02]  /*10290*/  FMUL.FTZ R8, R2.reuse, R144 ;  /* 0x0000009002087220 */ /* 0x040fe40000410000 */
[C---:B------:R-:W-:Y:S02]  /*102a0*/  FMUL.FTZ R9, R2.reuse, R145 ;  /* 0x0000009102097220 */ /* 0x040fe40000410000 */
[----:B------:R-:W-:Y:S02]  /*102b0*/  FMUL.FTZ R81, R2, R81 ;  /* 0x0000005102517220 */ /* 0x000fe40000410000 */
[C---:B------:R-:W-:Y:S01]  /*102c0*/  FMUL.FTZ R82, R0.reuse, R82 ;  /* 0x0000005200527220 */ /* 0x040fe20000410000 */
[----:B------:R1:W-:Y:S01]  /*102d0*/  @P0 LDGSTS.E.BYPASS.LTC128B.128 [R251+0x16100], [R4.64+0x180], !P6 ;  /* 0x1610018004fb0fae */ /* 0x0003e2000f101d46 */
[----:B------:R-:W-:Y:S02]  /*102e0*/  FMUL.FTZ R83, R0, R83 ;  /* 0x0000005300537220 */ /* 0x000fe40000410000 */
[C---:B------:R-:W-:Y:S02]  /*102f0*/  FMUL.FTZ R84, R2.reuse, R84 ;  /* 0x0000005402547220 */ /* 0x040fe40000410000 */
[----:B------:R-:W-:Y:S02]  /*10300*/  FMUL.FTZ R85, R2, R85 ;  /* 0x0000005502557220 */ /* 0x000fe40000410000 */
[C---:B------:R-:W-:Y:S01]  /*10310*/  FMUL.FTZ R86, R0.reuse, R86 ;  /* 0x0000005600567220 */ /* 0x040fe20000410000 */
[----:B------:R3:W-:Y:S01]  /*10320*/  @P0 LDGSTS.E.BYPASS.LTC128B.128 [R251+0xe100], [R6.64], !P5 ;  /* 0x0e10000006fb0fae */ /* 0x0007e2000e901d46 */
[----:B------:R-:W-:Y:S02]  /*10330*/  FMUL.FTZ R87, R0, R87 ;  /* 0x0000005700577220 */ /* 0x000fe40000410000 */
[C---:B------:R-:W-:Y:S02]  /*10340*/  FMUL.FTZ R88, R2.reuse, R88 ;  /* 0x0000005802587220 */ /* 0x040fe40000410000 */
[----:B------:R-:W-:Y:S02]  /*10350*/  FMUL.FTZ R89, R2, R89 ;  /* 0x0000005902597220 */ /* 0x000fe40000410000 */
[----:B--2---:R-:W-:Y:S01]  /*10360*/  FFMA.FTZ R3, R193, c[0x0][0x2d0], -R134 ;  /* 0x0000b400c1037a23 */ /* 0x004fe20000010886 */
[----:B------:R3:W-:Y:S01]  /*10370*/  @P0 LDGSTS.E.BYPASS.LTC128B.128 [R251+0x11100], [R6.64+0x80], !P4 ;  /* 0x1110008006fb0fae */ /* 0x0007e2000e101d46 */
[----:B------:R-:W-:Y:S01]  /*10380*/  MOV R193, R27 ;  /* 0x0000001b00c17202 */ /* 0x000fe20000000f00 */
[C---:B------:R-:W-:Y:S01]  /*10390*/  FMUL.FTZ R27, R0.reuse, R163 ;  /* 0x000000a3001b7220 */ /* 0x040fe20000410000 */
[----:B------:R2:W4:Y:S01]  /*103a0*/  MUFU.EX2 R48, R3 ;  /* 0x0000000300307308 */ /* 0x0005220000000800 */
[C---:B------:R-:W-:Y:S02]  /*103b0*/  FMUL.FTZ R90, R0.reuse, R90 ;  /* 0x0000005a005a7220 */ /* 0x040fe40000410000 */
[----:B------:R-:W-:Y:S02]  /*103c0*/  FMUL.FTZ R91, R0, R91 ;  /* 0x0000005b005b7220 */ /* 0x000fe40000410000 */
[----:B------:R3:W-:Y:S01]  /*103d0*/  @P0 LDGSTS.E.BYPASS.LTC128B.128 [R251+0x14100], [R6.64+0x100], !P3 ;  /* 0x1410010006fb0fae */ /* 0x0007e2000d901d46 */
[C---:B------:R-:W-:Y:S02]  /*103e0*/  FMUL.FTZ R92, R2.reuse, R92 ;  /* 0x0000005c025c7220 */ /* 0x040fe40000410000 */
[----:B-1----:R-:W-:Y:S01]  /*103f0*/  FMUL.FTZ R4, R2, R140 ;  /* 0x0000008c02047220 */ /* 0x002fe20000410000 */
[----:B------:R-:W-:Y:S01]  /*10400*/  F2FP.PACK_AB R140, R36, R188 ;  /* 0x000000bc248c723e */ /* 0x000fe200000000ff */
[C---:B------:R-:W-:Y:S01]  /*10410*/  FMUL.FTZ R5, R2.reuse, R141 ;  /* 0x0000008d02057220 */ /* 0x040fe20000410000 */
[----:B------:R-:W-:Y:S01]  /*10420*/  F2FP.PACK_AB R141, R37, R139 ;  /* 0x0000008b258d723e */ /* 0x000fe200000000ff */
[----:B------:R-:W-:Y:S01]  /*10430*/  FMUL.FTZ R93, R2, R93 ;  /* 0x0000005d025d7220 */ /* 0x000fe20000410000 */
[----:B------:R3:W-:Y:S01]  /*10440*/  @P0 LDGSTS.E.BYPASS.LTC128B.128 [R251+0x17100], [R6.64+0x180], !P6 ;  /* 0x1710018006fb0fae */ /* 0x0007e2000f101d46 */
[C---:B------:R-:W-:Y:S02]  /*10450*/  FMUL.FTZ R94, R0.reuse, R94 ;  /* 0x0000005e005e7220 */ /* 0x040fe40000410000 */
[----:B------:R-:W-:Y:S02]  /*10460*/  FMUL.FTZ R95, R0, R95 ;  /* 0x0000005f005f7220 */ /* 0x000fe40000410000 */
[C---:B------:R-:W-:Y:S02]  /*10470*/  FMUL.FTZ R96, R2.reuse, R96 ;  /* 0x0000006002607220 */ /* 0x040fe40000410000 */
[----:B------:R-:W-:Y:S01]  /*10480*/  FMUL.FTZ R97, R2, R97 ;  /* 0x0000006102617220 */ /* 0x000fe20000410000 */
[----:B------:R-:W1:Y:S01]  /*10490*/  LDSM.16.MT88.4 R12, [R217] ;  /* 0x00000000d90c783b */ /* 0x000e620000004200 */
[----:B------:R-:W-:Y:S01]  /*104a0*/  FMUL.FTZ R98, R0, R98 ;  /* 0x0000006200627220 */ /* 0x000fe20000410000 */
[----:B--2---:R-:W-:Y:S01]  /*104b0*/  MOV R3, R24 ;  /* 0x0000001800037202 */ /* 0x004fe20000000f00 */
[----:B------:R-:W-:Y:S01]  /*104c0*/  FMUL.FTZ R24, R2, R160 ;  /* 0x000000a002187220 */ /* 0x000fe20000410000 */
[----:B------:R-:W-:Y:S01]  /*104d0*/  MOV R160, R195 ;  /* 0x000000c300a07202 */ /* 0x000fe20000000f00 */
[----:B------:R-:W-:Y:S03]  /*104e0*/  FMUL.FTZ R99, R0, R99 ;  /* 0x0000006300637220 */ /* 0x000fe60000410000 */
[----:B------:R-:W2:Y:S01]  /*104f0*/  LDSM.16.MT88.4 R20, [R218] ;  /* 0x00000000da14783b */ /* 0x000ea20000004200 */
[C---:B------:R-:W-:Y:S02]  /*10500*/  FMUL.FTZ R100, R2.reuse, R100 ;  /* 0x0000006402647220 */ /* 0x040fe40000410000 */
[----:B------:R-:W-:Y:S02]  /*10510*/  FMUL.FTZ R101, R2, R101 ;  /* 0x0000006502657220 */ /* 0x000fe40000410000 */
[C---:B------:R-:W-:Y:S02]  /*10520*/  FMUL.FTZ R102, R0.reuse, R102 ;  /* 0x0000006600667220 */ /* 0x040fe40000410000 */
[----:B------:R-:W-:Y:S01]  /*10530*/  FMUL.FTZ R103, R0, R103 ;  /* 0x0000006700677220 */ /* 0x000fe20000410000 */
[----:B------:R-:W2:Y:S01]  /*10540*/  LDSM.16.MT88.4 R28, [R221] ;  /* 0x00000000dd1c783b */ /* 0x000ea20000004200 */
[----:B------:R-:W-:Y:S02]  /*10550*/  FMUL.FTZ R104, R2, R104 ;  /* 0x0000006802687220 */ /* 0x000fe40000410000 */
[C---:B---3--:R-:W-:Y:S01]  /*10560*/  FMUL.FTZ R6, R0.reuse, R142 ;  /* 0x0000008e00067220 */ /* 0x048fe20000410000 */
[----:B------:R-:W-:Y:S01]  /*10570*/  F2FP.PACK_AB R142, R43, R195 ;  /* 0x000000c32b8e723e */ /* 0x000fe200000000ff */
[----:B------:R-:W-:Y:S01]  /*10580*/  FMUL.FTZ R7, R0, R143 ;  /* 0x0000008f00077220 */ /* 0x000fe20000410000 */
[----:B----4-:R-:W-:Y:S01]  /*10590*/  F2FP.PACK_AB R143, R48, R42 ;  /* 0x0000002a308f723e */ /* 0x010fe200000000ff */
[----:B------:R-:W-:Y:S01]  /*105a0*/  FMUL.FTZ R105, R2, R105 ;  /* 0x0000006902697220 */ /* 0x000fe20000410000 */
[----:B------:R-:W-:Y:S01]  /*105b0*/  LDSM.16.MT88.4 R44, [R217+0x3000] ;  /* 0x00300000d92c783b */ /* 0x000fe20000004200 */
[----:B------:R-:W-:Y:S01]  /*105c0*/  MOV R195, R194 ;  /* 0x000000c200c37202 */ /* 0x000fe20000000f00 */
[C---:B------:R-:W-:Y:S01]  /*105d0*/  FMUL.FTZ R106, R0.reuse, R106 ;  /* 0x0000006a006a7220 */ /* 0x040fe20000410000 */
[----:B------:R-:W-:Y:S01]  /*105e0*/  MOV R194, R190 ;  /* 0x000000be00c27202 */ /* 0x000fe20000000f00 */
[----:B------:R-:W-:Y:S01]  /*105f0*/  FMUL.FTZ R107, R0, R107 ;  /* 0x0000006b006b7220 */ /* 0x000fe20000410000 */
[----:B------:R-:W-:Y:S01]  /*10600*/  MOV R190, R40 ;  /* 0x0000002800be7202 */ /* 0x000fe20000000f00 */
[C---:B------:R-:W-:Y:S01]  /*10610*/  FMUL.FTZ R40, R2.reuse, R176 ;  /* 0x000000b002287220 */ /* 0x040fe20000410000 */
[----:B------:R-:W-:Y:S01]  /*10620*/  MOV R176, R160 ;  /* 0x000000a000b07202 */ /* 0x000fe20000000f00 */
[----:B------:R-:W-:Y:S01]  /*10630*/  LDSM.16.MT88.4 R144, [R218+0x3000] ;  /* 0x00300000da90783b */ /* 0x000fe20000004200 */
[C---:B------:R-:W-:Y:S02]  /*10640*/  FMUL.FTZ R108, R2.reuse, R108 ;  /* 0x0000006c026c7220 */ /* 0x040fe40000410000 */
[----:B------:R-:W-:Y:S02]  /*10650*/  FMUL.FTZ R109, R2, R109 ;  /* 0x0000006d026d7220 */ /* 0x000fe40000410000 */
[C---:B------:R-:W-:Y:S02]  /*10660*/  FMUL.FTZ R110, R0.reuse, R110 ;  /* 0x0000006e006e7220 */ /* 0x040fe40000410000 */
[----:B------:R-:W-:Y:S01]  /*10670*/  FMUL.FTZ R111, R0, R111 ;  /* 0x0000006f006f7220 */ /* 0x000fe20000410000 */
[C---:B-1----:R-:W-:Y:S01]  /*10680*/  HMMA.16816.F32 R4, R140.reuse, R12, R4 ;  /* 0x0000000c8c04723c */ /* 0x042fe20000001804 */
[----:B------:R-:W0:Y:S04]  /*10690*/  LDGDEPBAR ;  /* 0x00000000000079af */ /* 0x000e280000000000 */
[C---:B------:R-:W-:Y:S02]  /*106a0*/  FMUL.FTZ R112, R2.reuse, R112 ;  /* 0x0000007002707220 */ /* 0x040fe40000410000 */
[C---:B------:R-:W-:Y:S01]  /*106b0*/  FMUL.FTZ R12, R2.reuse, R148 ;  /* 0x00000094020c7220 */ /* 0x040fe20000410000 */
[C---:B------:R-:W-:Y:S04]  /*106c0*/  HMMA.16816.F32 R8, R140.reuse, R14, R8 ;  /* 0x0000000e8c08723c */ /* 0x040fe80000001808 */
[C---:B------:R-:W-:Y:S01]  /*106d0*/  FMUL.FTZ R13, R2.reuse, R149 ;  /* 0x00000095020d7220 */ /* 0x040fe20000410000 */
[----:B------:R-:W-:Y:S01]  /*106e0*/  MOV R148, R37 ;  /* 0x0000002500947202 */ /* 0x000fe20000000f00 */
[----:B------:R-:W-:Y:S01]  /*106f0*/  FMUL.FTZ R113, R2, R113 ;  /* 0x0000007102717220 */ /* 0x000fe20000410000 */
[----:B------:R-:W-:Y:S01]  /*10700*/  MOV R149, R36 ;  /* 0x0000002400957202 */ /* 0x000fe20000000f00 */
[C---:B------:R-:W-:Y:S01]  /*10710*/  FMUL.FTZ R14, R0.reuse, R150 ;  /* 0x00000096000e7220 */ /* 0x040fe20000410000 */
[----:B------:R-:W1:Y:S03]  /*10720*/  LDSM.16.MT88.4 R36, [R220] ;  /* 0x00000000dc24783b */ /* 0x000e660000004200 */
[----:B------:R-:W-:Y:S01]  /*10730*/  FMUL.FTZ R15, R0, R151 ;  /* 0x00000097000f7220 */ /* 0x000fe20000410000 */
[----:B------:R-:W-:Y:S01]  /*10740*/  MOV R151, R25 ;  /* 0x0000001900977202 */ /* 0x000fe20000000f00 */
[----:B------:R-:W-:Y:S01]  /*10750*/  FMUL.FTZ R25, R2, R161 ;  /* 0x000000a102197220 */ /* 0x000fe20000410000 */
[----:B------:R-:W-:Y:S01]  /*10760*/  MOV R150, R34 ;  /* 0x0000002200967202 */ /* 0x000fe20000000f00 */
[C---:B------:R-:W-:Y:S01]  /*10770*/  FMUL.FTZ R114, R0.reuse, R114 ;  /* 0x0000007200727220 */ /* 0x040fe20000410000 */
[----:B------:R-:W-:Y:S01]  /*10780*/  MOV R162, R149 ;  /* 0x0000009500a27202 */ /* 0x000fe20000000f00 */
[----:B------:R-:W-:Y:S01]  /*10790*/  FMUL.FTZ R115, R0, R115 ;  /* 0x0000007300737220 */ /* 0x000fe20000410000 */
[C---:B--2---:R-:W-:Y:S03]  /*107a0*/  HMMA.16816.F32 R12, R140.reuse, R20, R12 ;  /* 0x000000148c0c723c */ /* 0x044fe6000000180c */
[----:B------:R-:W-:Y:S01]  /*107b0*/  MOV R163, R150 ;  /* 0x0000009600a37202 */ /* 0x000fe20000000f00 */
[C---:B------:R-:W-:Y:S01]  /*107c0*/  FMUL.FTZ R116, R2.reuse, R116 ;  /* 0x0000007402747220 */ /* 0x040fe20000410000 */
[----:B------:R-:W-:Y:S01]  /*107d0*/  MOV R161, R148 ;  /* 0x0000009400a17202 */ /* 0x000fe20000000f00 */
[C---:B------:R-:W-:Y:S02]  /*107e0*/  FMUL.FTZ R117, R2.reuse, R117 ;  /* 0x0000007502757220 */ /* 0x040fe40000410000 */
[C---:B------:R-:W-:Y:S04]  /*107f0*/  HMMA.16816.F32 R16, R140.reuse, R22, R16 ;  /* 0x000000168c10723c */ /* 0x040fe80000001810 */
[C---:B------:R-:W-:Y:S01]  /*10800*/  FMUL.FTZ R20, R2.reuse, R156 ;  /* 0x0000009c02147220 */ /* 0x040fe20000410000 */
[----:B------:R-:W-:Y:S01]  /*10810*/  MOV R156, R41 ;  /* 0x00000029009c7202 */ /* 0x000fe20000000f00 */
[----:B------:R-:W-:Y:S01]  /*10820*/  FMUL.FTZ R21, R2, R157 ;  /* 0x0000009d02157220 */ /* 0x000fe20000410000 */
        /* <DEDUP_REMOVED lines=13> */
[----:B------:R-:W-:Y:S01]  /*10900*/  LDSM.16.MT88.4 R160, [R220+0x800] ;  /* 0x00080000dca0783b */ /* 0x000fe20000004200 */
[----:B------:R-:W-:Y:S02]  /*10910*/  FMUL.FTZ R118, R0, R118 ;  /* 0x0000007600767220 */ /* 0x000fe40000410000 */
[C---:B------:R-:W-:Y:S04]  /*10920*/  HMMA.16816.F32 R24, R140.reuse, R30, R24 ;  /* 0x0000001e8c18723c */ /* 0x040fe80000001818 */
[C---:B------:R-:W-:Y:S01]  /*10930*/  FMUL.FTZ R28, R2.reuse, R164 ;  /* 0x000000a4021c7220 */ /* 0x040fe20000410000 */
[----:B------:R-:W-:Y:S01]  /*10940*/  MOV R164, R151 ;  /* 0x0000009700a47202 */ /* 0x000fe20000000f00 */
[----:B------:R-:W-:Y:S01]  /*10950*/  FMUL.FTZ R29, R2, R165 ;  /* 0x000000a5021d7220 */ /* 0x000fe20000410000 */
[----:B------:R-:W2:Y:S01]  /*10960*/  LDSM.16.MT88.4 R148, [R221+0x3000] ;  /* 0x00300000dd94783b */ /* 0x000ea20000004200 */
[C---:B------:R-:W-:Y:S01]  /*10970*/  FMUL.FTZ R30, R0.reuse, R166 ;  /* 0x000000a6001e7220 */ /* 0x040fe20000410000 */
[----:B------:R-:W-:Y:S03]  /*10980*/  MOV R184, R164 ;  /* 0x000000a400b87202 */ /* 0x000fe60000000f00 */
[C---:B------:R-:W-:Y:S01]  /*10990*/  FMUL.FTZ R31, R0.reuse, R167 ;  /* 0x000000a7001f7220 */ /* 0x040fe20000410000 */
[----:B------:R-:W-:Y:S01]  /*109a0*/  MOV R164, R159 ;  /* 0x0000009f00a47202 */ /* 0x000fe20000000f00 */
[----:B------:R-:W-:Y:S01]  /*109b0*/  FMUL.FTZ R119, R0, R119 ;  /* 0x0000007700777220 */ /* 0x000fe20000410000 */
[----:B------:R-:W-:Y:S01]  /*109c0*/  MOV R165, R158 ;  /* 0x0000009e00a57202 */ /* 0x000fe20000000f00 */
[C---:B------:R-:W-:Y:S01]  /*109d0*/  FMUL.FTZ R120, R2.reuse, R120 ;  /* 0x0000007802787220 */ /* 0x040fe20000410000 */
[----:B------:R-:W-:Y:S01]  /*109e0*/  MOV R166, R157 ;  /* 0x0000009d00a67202 */ /* 0x000fe20000000f00 */
[----:B------:R-:W-:Y:S01]  /*109f0*/  FMUL.FTZ R121, R2, R121 ;  /* 0x0000007902797220 */ /* 0x000fe20000410000 */
[C---:B-1----:R-:W-:Y:S03]  /*10a00*/  HMMA.16816.F32 R28, R140.reuse, R36, R28 ;  /* 0x000000248c1c723c */ /* 0x042fe6000000181c */
[C---:B------:R-:W-:Y:S01]  /*10a10*/  FMUL.FTZ R34, R0.reuse, R170 ;  /* 0x000000aa00227220 */ /* 0x040fe20000410000 */
[----:B------:R-:W-:Y:S01]  /*10a20*/  MOV R170, R135 ;  /* 0x0000008700aa7202 */ /* 0x000fe20000000f00 */
[C---:B------:R-:W-:Y:S01]  /*10a30*/  FMUL.FTZ R122, R0.reuse, R122 ;  /* 0x0000007a007a7220 */ /* 0x040fe20000410000 */
[----:B------:R-:W-:Y:S01]  /*10a40*/  MOV R135, R35 ;  /* 0x0000002300877202 */ /* 0x000fe20000000f00 */
[----:B------:R-:W-:Y:S02]  /*10a50*/  FMUL.FTZ R35, R0, R171 ;  /* 0x000000ab00237220 */ /* 0x000fe40000410000 */
[C---:B------:R-:W-:Y:S03]  /*10a60*/  FMUL.FTZ R36, R2.reuse, R172 ;  /* 0x000000ac02247220 */ /* 0x040fe60000410000 */
[--C-:B------:R-:W-:Y:S02]  /*10a70*/  FFMA.FTZ R135, R135, c[0x0][0x2d0], -R138.reuse ;  /* 0x0000b40087877a23 */ /* 0x100fe4000001088a */
[C---:B------:R-:W-:Y:S03]  /*10a80*/  HMMA.16816.F32 R32, R140.reuse, R38, R32 ;  /* 0x000000268c20723c */ /* 0x040fe60000001820 */
[----:B------:R-:W-:Y:S01]  /*10a90*/  FMUL.FTZ R37, R2, R173 ;  /* 0x000000ad02257220 */ /* 0x000fe20000410000 */
[----:B------:R-:W-:Y:S01]  /*10aa0*/  MOV R173, R152 ;  /* 0x0000009800ad7202 */ /* 0x000fe20000000f00 */
[C---:B------:R-:W-:Y:S01]  /*10ab0*/  FMUL.FTZ R123, R0.reuse, R123 ;  /* 0x0000007b007b7220 */ /* 0x040fe20000410000 */
[----:B------:R-:W1:Y:S01]  /*10ac0*/  LDSM.16.MT88.4 R152, [R220+0x3000] ;  /* 0x00300000dc98783b */ /* 0x000e620000004200 */
[C---:B------:R-:W-:Y:S01]  /*10ad0*/  FMUL.FTZ R38, R0.reuse, R174 ;  /* 0x000000ae00267220 */ /* 0x040fe20000410000 */
[----:B------:R-:W-:Y:S01]  /*10ae0*/  MOV R174, R211 ;  /* 0x000000d300ae7202 */ /* 0x000fe20000000f00 */
[----:B------:R-:W-:Y:S03]  /*10af0*/  FMUL.FTZ R39, R0, R175 ;  /* 0x000000af00277220 */ /* 0x000fe60000410000 */
[C---:B------:R-:W-:Y:S02]  /*10b00*/  FMUL.FTZ R124, R2.reuse, R124 ;  /* 0x0000007c027c7220 */ /* 0x040fe40000410000 */
[----:B------:R-:W-:Y:S02]  /*10b10*/  FMUL.FTZ R125, R2, R125 ;  /* 0x0000007d027d7220 */ /* 0x000fe40000410000 */
[C---:B------:R-:W-:Y:S03]  /*10b20*/  HMMA.16816.F32 R36, R140.reuse, R44, R36 ;  /* 0x0000002c8c24723c */ /* 0x040fe60000001824 */
[C---:B------:R-:W-:Y:S02]  /*10b30*/  FMUL.FTZ R126, R0.reuse, R126 ;  /* 0x0000007e007e7220 */ /* 0x040fe40000410000 */
[----:B------:R-:W-:Y:S02]  /*10b40*/  FMUL.FTZ R127, R0, R127 ;  /* 0x0000007f007f7220 */ /* 0x000fe40000410000 */
[C---:B------:R-:W-:Y:S01]  /*10b50*/  FMUL.FTZ R44, R2.reuse, R180 ;  /* 0x000000b4022c7220 */ /* 0x040fe20000410000 */
[C---:B------:R-:W-:Y:S04]  /*10b60*/  HMMA.16816.F32 R40, R140.reuse, R46, R40 ;  /* 0x0000002e8c28723c */ /* 0x040fe80000001828 */
[----:B------:R-:W-:Y:S01]  /*10b70*/  MOV R180, R190 ;  /* 0x000000be00b47202 */ /* 0x000fe20000000f00 */
[C---:B------:R-:W-:Y:S01]  /*10b80*/  FMUL.FTZ R45, R2.reuse, R181 ;  /* 0x000000b5022d7220 */ /* 0x040fe20000410000 */
[----:B------:R-:W-:Y:S01]  /*10b90*/  MOV R190, R49 ;  /* 0x0000003100be7202 */ /* 0x000fe20000000f00 */
[----:B------:R-:W-:Y:S01]  /*10ba0*/  FMUL.FTZ R49, R2, R185 ;  /* 0x000000b902317220 */ /* 0x000fe20000410000 */
[----:B------:R-:W-:Y:S01]  /*10bb0*/  MOV R185, R3 ;  /* 0x0000000300b97202 */ /* 0x000fe20000000f00 */
[--C-:B------:R-:W-:Y:S03]  /*10bc0*/  FFMA.FTZ R3, R196, c[0x0][0x2d0], -R138.reuse ;  /* 0x0000b400c4037a23 */ /* 0x100fe6000001088a */
[C---:B------:R-:W-:Y:S01]  /*10bd0*/  FMUL.FTZ R47, R0.reuse, R183 ;  /* 0x000000b7002f7220 */ /* 0x040fe20000410000 */
[----:B------:R-:W-:Y:S01]  /*10be0*/  MOV R196, R212 ;  /* 0x000000d400c47202 */ /* 0x000fe20000000f00 */
[----:B------:R3:W-:Y:S01]  /*10bf0*/  MUFU.EX2 R183, R3 ;  /* 0x0000000300b77308 */ /* 0x0007e20000000800 */
[----:B------:R-:W-:Y:S01]  /*10c00*/  FMUL.FTZ R46, R0, R182 ;  /* 0x000000b6002e7220 */ /* 0x000fe20000410000 */
[----:B------:R-:W-:Y:S01]  /*10c10*/  MOV R181, R156 ;  /* 0x0000009c00b57202 */ /* 0x000fe20000000f00 */
[C---:B------:R-:W-:Y:S01]  /*10c20*/  FMUL.FTZ R128, R2.reuse, R128 ;  /* 0x0000008002807220 */ /* 0x040fe20000410000 */
[----:B------:R-:W-:Y:S01]  /*10c30*/  LDSM.16.MT88.4 R156, [R221+0x800] ;  /* 0x00080000dd9c783b */ /* 0x000fe20000004200 */
[----:B------:R-:W-:Y:S01]  /*10c40*/  MOV R182, R191 ;  /* 0x000000bf00b67202 */ /* 0x000fe20000000f00 */
[----:B------:R-:W-:Y:S01]  /*10c50*/  FMUL.FTZ R129, R2, R129 ;  /* 0x0000008102817220 */ /* 0x000fe20000410000 */
[----:B------:R-:W-:Y:S01]  /*10c60*/  MOV R191, R50 ;  /* 0x0000003200bf7202 */ /* 0x000fe20000000f00 */
[C---:B------:R-:W-:Y:S03]  /*10c70*/  HMMA.16816.F32 R44, R140.reuse, R144, R44 ;  /* 0x000000908c2c723c */ /* 0x040fe6000000182c */
[C---:B------:R-:W-:Y:S01]  /*10c80*/  FMUL.FTZ R50, R0.reuse, R186 ;  /* 0x000000ba00327220 */ /* 0x040fe20000410000 */
[----:B------:R-:W-:Y:S01]  /*10c90*/  MOV R186, R51 ;  /* 0x0000003300ba7202 */ /* 0x000fe20000000f00 */
[C---:B------:R-:W-:Y:S01]  /*10ca0*/  FMUL.FTZ R51, R0.reuse, R187 ;  /* 0x000000bb00337220 */ /* 0x040fe20000410000 */
[----:B------:R-:W-:Y:S01]  /*10cb0*/  MOV R187, R210 ;  /* 0x000000d200bb7202 */ /* 0x000fe20000000f00 */
[C---:B------:R-:W-:Y:S02]  /*10cc0*/  FMUL.FTZ R130, R0.reuse, R130 ;  /* 0x0000008200827220 */ /* 0x040fe40000410000 */
[----:B------:R-:W-:Y:S03]  /*10cd0*/  FMUL.FTZ R131, R0, R131 ;  /* 0x0000008300837220 */ /* 0x000fe60000410000 */
[C---:B------:R-:W-:Y:S01]  /*10ce0*/  HMMA.16816.F32 R48, R140.reuse, R146, R48 ;  /* 0x000000928c30723c */ /* 0x040fe20000001830 */
[----:B------:R-:W4:Y:S02]  /*10cf0*/  LDSM.16.MT88.4 R144, [R217+0x6000] ;  /* 0x00600000d990783b */ /* 0x000f240000004200 */
[----:B---3--:R-:W-:Y:S01]  /*10d00*/  FFMA.FTZ R3, R197, c[0x0][0x2d0], -R138 ;  /* 0x0000b400c5037a23 */ /* 0x008fe2000001088a */
[----:B------:R-:W-:Y:S04]  /*10d10*/  MOV R197, R213 ;  /* 0x000000d500c57202 */ /* 0x000fe80000000f00 */
[C---:B--2---:R-:W-:Y:S01]  /*10d20*/  HMMA.16816.F32 R52, R140.reuse, R148, R52 ;  /* 0x000000948c34723c */ /* 0x044fe20000001834 */
[----:B------:R2:W-:Y:S07]  /*10d30*/  MUFU.EX2 R172, R3 ;  /* 0x0000000300ac7308 */ /* 0x0005ee0000000800 */
[C---:B------:R-:W-:Y:S01]  /*10d40*/  HMMA.16816.F32 R56, R140.reuse, R150, R56 ;  /* 0x000000968c38723c */ /* 0x040fe20000001838 */
[----:B------:R-:W3:Y:S07]  /*10d50*/  LDSM.16.MT88.4 R148, [R218+0x6000] ;  /* 0x00600000da94783b */ /* 0x000eee0000004200 */
[C---:B-1----:R-:W-:Y:S08]  /*10d60*/  HMMA.16816.F32 R60, R140.reuse, R152, R60 ;  /* 0x000000988c3c723c */ /* 0x042ff0000000183c */
[C---:B------:R-:W-:Y:S01]  /*10d70*/  HMMA.16816.F32 R64, R140.reuse, R154, R64 ;  /* 0x0000009a8c40723c */ /* 0x040fe20000001840 */
[----:B------:R-:W1:Y:S03]  /*10d80*/  LDSM.16.MT88.4 R152, [R221+0x6000] ;  /* 0x00600000dd98783b */ /* 0x000e660000004200 */
[--C-:B--2---:R-:W-:Y:S04]  /*10d90*/  FFMA.FTZ R3, R198, c[0x0][0x2d0], -R134.reuse ;  /* 0x0000b400c6037a23 */ /* 0x104fe80000010886 */
[----:B------:R2:W-:Y:S01]  /*10da0*/  MUFU.EX2 R213, R3 ;  /* 0x0000000300d57308 */ /* 0x0005e20000000800 */
[C---:B----4-:R-:W-:Y:S08]  /*10db0*/  HMMA.16816.F32 R68, R140.reuse, R144, R68 ;  /* 0x000000908c44723c */ /* 0x050ff00000001844 */
[C---:B------:R-:W-:Y:S01]  /*10dc0*/  HMMA.16816.F32 R72, R140.reuse, R146, R72 ;  /* 0x000000928c48723c */ /* 0x040fe20000001848 */
[----:B------:R-:W4:Y:S07]  /*10dd0*/  LDSM.16.MT88.4 R144, [R220+0x6000] ;  /* 0x00600000dc90783b */ /* 0x000f2e0000004200 */
[C---:B---3--:R-:W-:Y:S04]  /*10de0*/  HMMA.16816.F32 R76, R140.reuse, R148, R76 ;  /* 0x000000948c4c723c */ /* 0x048fe8000000184c */
[----:B--2---:R-:W-:Y:S04]  /*10df0*/  FFMA.FTZ R3, R199, c[0x0][0x2d0], -R134 ;  /* 0x0000b400c7037a23 */ /* 0x004fe80000010886 */
[C---:B------:R-:W-:Y:S01]  /*10e00*/  HMMA.16816.F32 R80, R140.reuse, R150, R80 ;  /* 0x000000968c50723c */ /* 0x040fe20000001850 */
[----:B------:R-:W2:Y:S01]  /*10e10*/  LDSM.16.MT88.4 R148, [R217+0x9000] ;  /* 0x00900000d994783b */ /* 0x000ea20000004200 */
[----:B------:R3:W-:Y:S06]  /*10e20*/  MUFU.EX2 R212, R3 ;  /* 0x0000000300d47308 */ /* 0x0007ec0000000800 */
[C---:B-1----:R-:W-:Y:S08]  /*10e30*/  HMMA.16816.F32 R84, R140.reuse, R152, R84 ;  /* 0x000000988c54723c */ /* 0x042ff00000001854 */
[C---:B------:R-:W-:Y:S01]  /*10e40*/  HMMA.16816.F32 R88, R140.reuse, R154, R88 ;  /* 0x0000009a8c58723c */ /* 0x040fe20000001858 */
[----:B------:R-:W1:Y:S07]  /*10e50*/  LDSM.16.MT88.4 R152, [R218+0x9000] ;  /* 0x00900000da98783b */ /* 0x000e6e0000004200 */
[C---:B----4-:R-:W-:Y:S04]  /*10e60*/  HMMA.16816.F32 R92, R140.reuse, R144, R92 ;  /* 0x000000908c5c723c */ /* 0x050fe8000000185c */
[--C-:B---3--:R-:W-:Y:S04]  /*10e70*/  FFMA.FTZ R3, R204, c[0x0][0x2d0], -R138.reuse ;  /* 0x0000b400cc037a23 */ /* 0x108fe8000001088a */
[----:B------:R3:W-:Y:S01]  /*10e80*/  MUFU.EX2 R175, R3 ;  /* 0x0000000300af7308 */ /* 0x0007e20000000800 */
[C---:B------:R-:W-:Y:S01]  /*10e90*/  HMMA.16816.F32 R96, R140.reuse, R146, R96 ;  /* 0x000000928c60723c */ /* 0x040fe20000001860 */
[----:B------:R-:W4:Y:S07]  /*10ea0*/  LDSM.16.MT88.4 R144, [R221+0x9000] ;  /* 0x00900000dd90783b */ /* 0x000f2e0000004200 */
[C---:B--2---:R-:W-:Y:S08]  /*10eb0*/  HMMA.16816.F32 R100, R140.reuse, R148, R100 ;  /* 0x000000948c64723c */ /* 0x044ff00000001864 */
[C---:B------:R-:W-:Y:S01]  /*10ec0*/  HMMA.16816.F32 R104, R140.reuse, R150, R104 ;  /* 0x000000968c68723c */ /* 0x040fe20000001868 */
[----:B------:R-:W2:Y:S03]  /*10ed0*/  LDSM.16.MT88.4 R148, [R220+0x9000] ;  /* 0x00900000dc94783b */ /* 0x000ea60000004200 */
[----:B---3--:R-:W-:Y:S04]  /*10ee0*/  FFMA.FTZ R3, R205, c[0x0][0x2d0], -R138 ;  /* 0x0000b400cd037a23 */ /* 0x008fe8000001088a */
[C---:B-1----:R-:W-:Y:S01]  /*10ef0*/  HMMA.16816.F32 R108, R140.reuse, R152, R108 ;  /* 0x000000988c6c723c */ /* 0x042fe2000000186c */
[----:B------:R1:W3:Y:S07]  /*10f00*/  MUFU.EX2 R171, R3 ;  /* 0x0000000300ab7308 */ /* 0x0002ee0000000800 */
[C---:B------:R-:W-:Y:S01]  /*10f10*/  HMMA.16816.F32 R112, R140.reuse, R154, R112 ;  /* 0x0000009a8c70723c */ /* 0x040fe20000001870 */
[----:B------:R-:W-:Y:S07]  /*10f20*/  LDSM.16.MT88.4 R152, [R218+0x800] ;  /* 0x00080000da98783b */ /* 0x000fee0000004200 */
[C---:B----4-:R-:W-:Y:S08]  /*10f30*/  HMMA.16816.F32 R116, R140.reuse, R144, R116 ;  /* 0x000000908c74723c */ /* 0x050ff00000001874 */
[C---:B------:R-:W-:Y:S01]  /*10f40*/  HMMA.16816.F32 R120, R140.reuse, R146, R120 ;  /* 0x000000928c78723c */ /* 0x040fe20000001878 */
[----:B------:R-:W4:Y:S03]  /*10f50*/  LDSM.16.MT88.4 R144, [R217+0x800] ;  /* 0x00080000d990783b */ /* 0x000f260000004200 */
[--C-:B-1----:R-:W-:Y:S04]  /*10f60*/  FFMA.FTZ R3, R206, c[0x0][0x2d0], -R134.reuse ;  /* 0x0000b400ce037a23 */ /* 0x102fe80000010886 */
[C---:B--2---:R-:W-:Y:S01]  /*10f70*/  HMMA.16816.F32 R124, R140.reuse, R148, R124 ;  /* 0x000000948c7c723c */ /* 0x044fe2000000187c */
[----:B------:R1:W-:Y:S07]  /*10f80*/  MUFU.EX2 R211, R3 ;  /* 0x0000000300d37308 */ /* 0x0003ee0000000800 */
[----:B------:R-:W-:Y:S01]  /*10f90*/  HMMA.16816.F32 R128, R140, R150, R128 ;  /* 0x000000968c80723c */ /* 0x000fe20000001880 */
[----:B------:R-:W2:Y:S06]  /*10fa0*/  LDSM.16.MT88.4 R148, [R217+0x3800] ;  /* 0x00380000d994783b */ /* 0x000eac0000004200 */
[----:B---3--:R-:W-:Y:S02]  /*10fb0*/  F2FP.PACK_AB R142, R171, R175 ;  /* 0x000000afab8e723e */ /* 0x008fe400000000ff */
[----:B------:R-:W-:Y:S03]  /*10fc0*/  F2FP.PACK_AB R140, R172, R183 ;  /* 0x000000b7ac8c723e */ /* 0x000fe600000000ff */
[----:B------:R-:W-:Y:S01]  /*10fd0*/  F2FP.PACK_AB R141, R212, R213 ;  /* 0x000000d5d48d723e */ /* 0x000fe200000000ff */
[----:B-1----:R-:W-:Y:S04]  /*10fe0*/  FFMA.FTZ R3, R207, c[0x0][0x2d0], -R134 ;  /* 0x0000b400cf037a23 */ /* 0x002fe80000010886 */
[----:B------:R1:W3:Y:S02]  /*10ff0*/  MUFU.EX2 R210, R3 ;  /* 0x0000000300d27308 */ /* 0x0002e40000000800 */
[--C-:B-1----:R-:W-:Y:S01]  /*11000*/  FFMA.FTZ R3, R208, c[0x0][0x2d0], -R138.reuse ;  /* 0x0000b400d0037a23 */ /* 0x102fe2000001088a */
[----:B---3--:R-:W-:Y:S07]  /*11010*/  F2FP.PACK_AB R143, R210, R211 ;  /* 0x000000d3d28f723e */ /* 0x008fee00000000ff */
[----:B------:R1:W-:Y:S01]  /*11020*/  MUFU.EX2 R167, R3 ;  /* 0x0000000300a77308 */ /* 0x0003e20000000800 */
[C---:B----4-:R-:W-:Y:S08]  /*11030*/  HMMA.16816.F32 R4, R140.reuse, R144, R4 ;  /* 0x000000908c04723c */ /* 0x050ff00000001804 */
[C---:B------:R-:W-:Y:S01]  /*11040*/  HMMA.16816.F32 R8, R140.reuse, R146, R8 ;  /* 0x000000928c08723c */ /* 0x040fe20000001808 */
[----:B------:R-:W3:Y:S07]  /*11050*/  LDSM.16.MT88.4 R144, [R218+0x3800] ;  /* 0x00380000da90783b */ /* 0x000eee0000004200 */
[C---:B------:R-:W-:Y:S04]  /*11060*/  HMMA.16816.F32 R12, R140.reuse, R152, R12 ;  /* 0x000000988c0c723c */ /* 0x040fe8000000180c */
[----:B-1----:R-:W-:Y:S04]  /*11070*/  FFMA.FTZ R3, R209, c[0x0][0x2d0], -R138 ;  /* 0x0000b400d1037a23 */ /* 0x002fe8000001088a */
[C---:B------:R-:W-:Y:S01]  /*11080*/  HMMA.16816.F32 R16, R140.reuse, R154, R16 ;  /* 0x0000009a8c10723c */ /* 0x040fe20000001810 */
[----:B------:R1:W4:Y:S01]  /*11090*/  MUFU.EX2 R169, R3 ;  /* 0x0000000300a97308 */ /* 0x0003220000000800 */
[----:B------:R-:W3:Y:S06]  /*110a0*/  LDSM.16.MT88.4 R152, [R221+0x3800] ;  /* 0x00380000dd98783b */ /* 0x000eec0000004200 */
[C---:B------:R-:W-:Y:S08]  /*110b0*/  HMMA.16816.F32 R20, R140.reuse, R156, R20 ;  /* 0x0000009c8c14723c */ /* 0x040ff00000001814 */
[C---:B------:R-:W-:Y:S01]  /*110c0*/  HMMA.16816.F32 R24, R140.reuse, R158, R24 ;  /* 0x0000009e8c18723c */ /* 0x040fe20000001818 */
[----:B------:R-:W4:Y:S07]  /*110d0*/  LDSM.16.MT88.4 R156, [R220+0x3800] ;  /* 0x00380000dc9c783b */ /* 0x000f2e0000004200 */
[C---:B------:R-:W-:Y:S04]  /*110e0*/  HMMA.16816.F32 R28, R140.reuse, R160, R28 ;  /* 0x000000a08c1c723c */ /* 0x040fe8000000181c */
[--C-:B-1----:R-:W-:Y:S04]  /*110f0*/  FFMA.FTZ R3, R214, c[0x0][0x2d0], -R134.reuse ;  /* 0x0000b400d6037a23 */ /* 0x102fe80000010886 */
[C---:B------:R-:W-:Y:S01]  /*11100*/  HMMA.16816.F32 R32, R140.reuse, R162, R32 ;  /* 0x000000a28c20723c */ /* 0x040fe20000001820 */
[----:B------:R1:W-:Y:S01]  /*11110*/  MUFU.EX2 R207, R3 ;  /* 0x0000000300cf7308 */ /* 0x0003e20000000800 */
[----:B------:R-:W4:Y:S06]  /*11120*/  LDSM.16.MT88.4 R160, [R217+0x6800] ;  /* 0x00680000d9a0783b */ /* 0x000f2c0000004200 */
[C---:B--2---:R-:W-:Y:S08]  /*11130*/  HMMA.16816.F32 R36, R140.reuse, R148, R36 ;  /* 0x000000948c24723c */ /* 0x044ff00000001824 */
[C---:B------:R-:W-:Y:S01]  /*11140*/  HMMA.16816.F32 R40, R140.reuse, R150, R40 ;  /* 0x000000968c28723c */ /* 0x040fe20000001828 */
[----:B------:R-:W2:Y:S07]  /*11150*/  LDSM.16.MT88.4 R148, [R218+0x6800] ;  /* 0x00680000da94783b */ /* 0x000eae0000004200 */
[C---:B---3--:R-:W-:Y:S04]  /*11160*/  HMMA.16816.F32 R44, R140.reuse, R144, R44 ;  /* 0x000000908c2c723c */ /* 0x048fe8000000182c */
[----:B-1----:R-:W-:Y:S02]  /*11170*/  FFMA.FTZ R3, R215, c[0x0][0x2d0], -R134 ;  /* 0x0000b400d7037a23 */ /* 0x002fe40000010886 */
[----:B------:R-:W-:Y:S02]  /*11180*/  MUFU.EX2 R215, R135 ;  /* 0x0000008700d77308 */ /* 0x000fe40000000800 */
[C---:B------:R-:W-:Y:S01]  /*11190*/  HMMA.16816.F32 R48, R140.reuse, R146, R48 ;  /* 0x000000928c30723c */ /* 0x040fe20000001830 */
[----:B------:R-:W1:Y:S07]  /*111a0*/  LDSM.16.MT88.4 R144, [R221+0x6800] ;  /* 0x00680000dd90783b */ /* 0x000e6e0000004200 */
[C---:B------:R-:W-:Y:S01]  /*111b0*/  HMMA.16816.F32 R52, R140.reuse, R152, R52 ;  /* 0x000000988c34723c */ /* 0x040fe20000001834 */
[----:B------:R3:W-:Y:S07]  /*111c0*/  MUFU.EX2 R206, R3 ;  /* 0x0000000300ce7308 */ /* 0x0007ee0000000800 */
[C---:B------:R-:W-:Y:S01]  /*111d0*/  HMMA.16816.F32 R56, R140.reuse, R154, R56 ;  /* 0x0000009a8c38723c */ /* 0x040fe20000001838 */
[----:B------:R-:W1:Y:S02]  /*111e0*/  LDSM.16.MT88.4 R152, [R220+0x6800] ;  /* 0x00680000dc98783b */ /* 0x000e640000004200 */
[----:B------:R-:W-:Y:S05]  /*111f0*/  MUFU.EX2 R135, R136 ;  /* 0x0000008800877308 */ /* 0x000fea0000000800 */
[C---:B----4-:R-:W-:Y:S08]  /*11200*/  HMMA.16816.F32 R60, R140.reuse, R156, R60 ;  /* 0x0000009c8c3c723c */ /* 0x050ff0000000183c */
[C---:B------:R-:W-:Y:S01]  /*11210*/  HMMA.16816.F32 R64, R140.reuse, R158, R64 ;  /* 0x0000009e8c40723c */ /* 0x040fe20000001840 */
[----:B------:R-:W4:Y:S03]  /*11220*/  LDSM.16.MT88.4 R156, [R217+0x9800] ;  /* 0x00980000d99c783b */ /* 0x000f260000004200 */
[--C-:B---3--:R-:W-:Y:S01]  /*11230*/  FFMA.FTZ R3, R197, c[0x0][0x2d0], -R138.reuse ;  /* 0x0000b400c5037a23 */ /* 0x108fe2000001088a */
[----:B------:R-:W-:Y:S02]  /*11240*/  MOV R197, R196 ;  /* 0x000000c400c57202 */ /* 0x000fe40000000f00 */
[----:B------:R-:W-:Y:S01]  /*11250*/  MOV R196, R187 ;  /* 0x000000bb00c47202 */ /* 0x000fe20000000f00 */
[C---:B------:R-:W-:Y:S04]  /*11260*/  HMMA.16816.F32 R68, R140.reuse, R160, R68 ;  /* 0x000000a08c44723c */ /* 0x040fe80000001844 */
[----:B------:R-:W-:Y:S02]  /*11270*/  MOV R187, R173 ;  /* 0x000000ad00bb7202 */ /* 0x000fe40000000f00 */
[----:B------:R-:W-:Y:S02]  /*11280*/  MOV R173, R170 ;  /* 0x000000aa00ad7202 */ /* 0x000fe40000000f00 */
[C---:B------:R-:W-:Y:S01]  /*11290*/  HMMA.16816.F32 R72, R140.reuse, R162, R72 ;  /* 0x000000a28c48723c */ /* 0x040fe20000001848 */
[----:B------:R3:W-:Y:S01]  /*112a0*/  MUFU.EX2 R170, R3 ;  /* 0x0000000300aa7308 */ /* 0x0007e20000000800 */
[----:B------:R-:W-:Y:S06]  /*112b0*/  LDSM.16.MT88.4 R160, [R220+0x1000] ;  /* 0x00100000dca0783b */ /* 0x000fec0000004200 */
[C---:B--2---:R-:W-:Y:S08]  /*112c0*/  HMMA.16816.F32 R76, R140.reuse, R148, R76 ;  /* 0x000000948c4c723c */ /* 0x044ff0000000184c */
[C---:B------:R-:W-:Y:S01]  /*112d0*/  HMMA.16816.F32 R80, R140.reuse, R150, R80 ;  /* 0x000000968c50723c */ /* 0x040fe20000001850 */
[----:B------:R-:W2:Y:S07]  /*112e0*/  LDSM.16.MT88.4 R148, [R218+0x9800] ;  /* 0x00980000da94783b */ /* 0x000eae0000004200 */
[C---:B-1----:R-:W-:Y:S04]  /*112f0*/  HMMA.16816.F32 R84, R140.reuse, R144, R84 ;  /* 0x000000908c54723c */ /* 0x042fe80000001854 */
[----:B---3--:R-:W-:Y:S01]  /*11300*/  FFMA.FTZ R3, R197, c[0x0][0x2d0], -R138 ;  /* 0x0000b400c5037a23 */ /* 0x008fe2000001088a */
[----:B------:R-:W-:Y:S02]  /*11310*/  MOV R197, R196 ;  /* 0x000000c400c57202 */ /* 0x000fe40000000f00 */
[----:B------:R-:W-:Y:S01]  /*11320*/  MOV R196, R173 ;  /* 0x000000ad00c47202 */ /* 0x000fe20000000f00 */
[C---:B------:R-:W-:Y:S01]  /*11330*/  HMMA.16816.F32 R88, R140.reuse, R146, R88 ;  /* 0x000000928c58723c */ /* 0x040fe20000001858 */
[----:B------:R-:W1:Y:S03]  /*11340*/  LDSM.16.MT88.4 R144, [R221+0x9800] ;  /* 0x00980000dd90783b */ /* 0x000e660000004200 */
[----:B------:R-:W-:Y:S02]  /*11350*/  MOV R173, R168 ;  /* 0x000000a800ad7202 */ /* 0x000fe40000000f00 */
[----:B------:R3:W1:Y:S02]  /*11360*/  MUFU.EX2 R168, R3 ;  /* 0x0000000300a87308 */ /* 0x0006640000000800 */
[C---:B------:R-:W-:Y:S08]  /*11370*/  HMMA.16816.F32 R92, R140.reuse, R152, R92 ;  /* 0x000000988c5c723c */ /* 0x040ff0000000185c */
[C---:B------:R-:W-:Y:S01]  /*11380*/  HMMA.16816.F32 R96, R140.reuse, R154, R96 ;  /* 0x0000009a8c60723c */ /* 0x040fe20000001860 */
[----:B------:R-:W1:Y:S07]  /*11390*/  LDSM.16.MT88.4 R152, [R220+0x9800] ;  /* 0x00980000dc98783b */ /* 0x000e6e0000004200 */
[C---:B----4-:R-:W-:Y:S04]  /*113a0*/  HMMA.16816.F32 R100, R140.reuse, R156, R100 ;  /* 0x0000009c8c64723c */ /* 0x050fe80000001864 */
        /* <DEDUP_REMOVED lines=8> */
[----:B----4-:R-:W-:Y:S01]  /*11430*/  FFMA.FTZ R3, R197, c[0x0][0x2d0], -R134 ;  /* 0x0000b400c5037a23 */ /* 0x010fe20000010886 */
[----:B------:R-:W-:Y:S02]  /*11440*/  MOV R197, R196 ;  /* 0x000000c400c57202 */ /* 0x000fe40000000f00 */
[----:B------:R-:W-:Y:S01]  /*11450*/  MOV R196, R202 ;  /* 0x000000ca00c47202 */ /* 0x000fe20000000f00 */
[C---:B------:R-:W-:Y:S01]  /*11460*/  HMMA.16816.F32 R120, R140.reuse, R146, R120 ;  /* 0x000000928c78723c */ /* 0x040fe20000001878 */
[----:B------:R1:W4:Y:S01]  /*11470*/  MUFU.EX2 R202, R3 ;  /* 0x0000000300ca7308 */ /* 0x0003220000000800 */
[----:B------:R-:W2:Y:S06]  /*11480*/  LDSM.16.MT88.4 R144, [R221+0x1000] ;  /* 0x00100000dd90783b */ /* 0x000eac0000004200 */
[C---:B------:R-:W-:Y:S08]  /*11490*/  HMMA.16816.F32 R124, R140.reuse, R152, R124 ;  /* 0x000000988c7c723c */ /* 0x040ff0000000187c */
[----:B------:R-:W-:Y:S01]  /*114a0*/  HMMA.16816.F32 R128, R140, R154, R128 ;  /* 0x0000009a8c80723c */ /* 0x000fe20000001880 */
[----:B------:R-:W2:Y:S06]  /*114b0*/  LDSM.16.MT88.4 R152, [R217+0x4000] ;  /* 0x00400000d998783b */ /* 0x000eac0000004200 */
[----:B------:R-:W-:Y:S01]  /*114c0*/  F2FP.PACK_AB R140, R169, R167 ;  /* 0x000000a7a98c723e */ /* 0x000fe200000000ff */
[--C-:B-1----:R-:W-:Y:S01]  /*114d0*/  FFMA.FTZ R3, R196, c[0x0][0x2d0], -R138.reuse ;  /* 0x0000b400c4037a23 */ /* 0x102fe2000001088a */
[----:B------:R-:W-:Y:S03]  /*114e0*/  MOV R196, R174 ;  /* 0x000000ae00c47202 */ /* 0x000fe60000000f00 */
[----:B------:R1:W-:Y:S01]  /*114f0*/  MUFU.EX2 R174, R3 ;  /* 0x0000000300ae7308 */ /* 0x0003e20000000800 */
[----:B------:R-:W-:Y:S02]  /*11500*/  F2FP.PACK_AB R142, R168, R170 ;  /* 0x000000aaa88e723e */ /* 0x000fe400000000ff */
[----:B------:R-:W-:Y:S02]  /*11510*/  F2FP.PACK_AB R141, R206, R207 ;  /* 0x000000cfce8d723e */ /* 0x000fe400000000ff */
[----:B----4-:R-:W-:Y:S07]  /*11520*/  F2FP.PACK_AB R143, R202, R203 ;  /* 0x000000cbca8f723e */ /* 0x010fee00000000ff */
[C---:B---3--:R-:W-:Y:S08]  /*11530*/  HMMA.16816.F32 R4, R140.reuse, R156, R4 ;  /* 0x0000009c8c04723c */ /* 0x048ff00000001804 */
[C---:B------:R-:W-:Y:S01]  /*11540*/  HMMA.16816.F32 R8, R140.reuse, R158, R8 ;  /* 0x0000009e8c08723c */ /* 0x040fe20000001808 */
[----:B------:R-:W3:Y:S03]  /*11550*/  LDSM.16.MT88.4 R156, [R218+0x4000] ;  /* 0x00400000da9c783b */ /* 0x000ee60000004200 */
[----:B-1----:R-:W-:Y:S04]  /*11560*/  FFMA.FTZ R3, R173, c[0x0][0x2d0], -R138 ;  /* 0x0000b400ad037a23 */ /* 0x002fe8000001088a */
[C---:B--2---:R-:W-:Y:S01]  /*11570*/  HMMA.16816.F32 R12, R140.reuse, R148, R12 ;  /* 0x000000948c0c723c */ /* 0x044fe2000000180c */
[----:B------:R1:W2:Y:S07]  /*11580*/  MUFU.EX2 R173, R3 ;  /* 0x0000000300ad7308 */ /* 0x0002ae0000000800 */
[C---:B------:R-:W-:Y:S01]  /*11590*/  HMMA.16816.F32 R16, R140.reuse, R150, R16 ;  /* 0x000000968c10723c */ /* 0x040fe20000001810 */
[----:B------:R-:W4:Y:S07]  /*115a0*/  LDSM.16.MT88.4 R148, [R221+0x4000] ;  /* 0x00400000dd94783b */ /* 0x000f2e0000004200 */
[C---:B------:R-:W-:Y:S08]  /*115b0*/  HMMA.16816.F32 R20, R140.reuse, R144, R20 ;  /* 0x000000908c14723c */ /* 0x040ff00000001814 */
[C---:B------:R-:W-:Y:S01]  /*115c0*/  HMMA.16816.F32 R24, R140.reuse, R146, R24 ;  /* 0x000000928c18723c */ /* 0x040fe20000001818 */
[----:B------:R-:W2:Y:S03]  /*115d0*/  LDSM.16.MT88.4 R144, [R220+0x4000] ;  /* 0x00400000dc90783b */ /* 0x000ea60000004200 */
[--C-:B-1----:R-:W-:Y:S01]  /*115e0*/  FFMA.FTZ R3, R197, c[0x0][0x2d0], -R134.reuse ;  /* 0x0000b400c5037a23 */ /* 0x102fe20000010886 */
[----:B------:R-:W-:Y:S03]  /*115f0*/  MOV R197, R201 ;  /* 0x000000c900c57202 */ /* 0x000fe60000000f00 */
[C---:B------:R-:W-:Y:S01]  /*11600*/  HMMA.16816.F32 R28, R140.reuse, R160, R28 ;  /* 0x000000a08c1c723c */ /* 0x040fe2000000181c */
[----:B------:R1:W-:Y:S07]  /*11610*/  MUFU.EX2 R201, R3 ;  /* 0x0000000300c97308 */ /* 0x0003ee0000000800 */
[C---:B------:R-:W-:Y:S01]  /*11620*/  HMMA.16816.F32 R32, R140.reuse, R162, R32 ;  /* 0x000000a28c20723c */ /* 0x040fe20000001820 */
[----:B------:R-:W2:Y:S07]  /*11630*/  LDSM.16.MT88.4 R160, [R217+0x7000] ;  /* 0x00700000d9a0783b */ /* 0x000eae0000004200 */
[C---:B------:R-:W-:Y:S08]  /*11640*/  HMMA.16816.F32 R36, R140.reuse, R152, R36 ;  /* 0x000000988c24723c */ /* 0x040ff00000001824 */
[C---:B------:R-:W-:Y:S01]  /*11650*/  HMMA.16816.F32 R40, R140.reuse, R154, R40 ;  /* 0x0000009a8c28723c */ /* 0x040fe20000001828 */
[----:B------:R-:W2:Y:S03]  /*11660*/  LDSM.16.MT88.4 R152, [R218+0x7000] ;  /* 0x00700000da98783b */ /* 0x000ea60000004200 */
[----:B-1----:R-:W-:Y:S01]  /*11670*/  FFMA.FTZ R3, R196, c[0x0][0x2d0], -R134 ;  /* 0x0000b400c4037a23 */ /* 0x002fe20000010886 */
[----:B------:R-:W-:Y:S03]  /*11680*/  MOV R196, R200 ;  /* 0x000000c800c47202 */ /* 0x000fe60000000f00 */
[C---:B---3--:R-:W-:Y:S01]  /*11690*/  HMMA.16816.F32 R44, R140.reuse, R156, R44 ;  /* 0x0000009c8c2c723c */ /* 0x048fe2000000182c */
[----:B------:R1:W3:Y:S07]  /*116a0*/  MUFU.EX2 R200, R3 ;  /* 0x0000000300c87308 */ /* 0x0002ee0000000800 */
[C---:B------:R-:W-:Y:S01]  /*116b0*/  HMMA.16816.F32 R48, R140.reuse, R158, R48 ;  /* 0x0000009e8c30723c */ /* 0x040fe20000001830 */
[----:B------:R-:W3:Y:S07]  /*116c0*/  LDSM.16.MT88.4 R156, [R221+0x7000] ;  /* 0x00700000dd9c783b */ /* 0x000eee0000004200 */
[C---:B----4-:R-:W-:Y:S08]  /*116d0*/  HMMA.16816.F32 R52, R140.reuse, R148, R52 ;  /* 0x000000948c34723c */ /* 0x050ff00000001834 */
[C---:B------:R-:W-:Y:S01]  /*116e0*/  HMMA.16816.F32 R56, R140.reuse, R150, R56 ;  /* 0x000000968c38723c */ /* 0x040fe20000001838 */
[----:B------:R-:W4:Y:S03]  /*116f0*/  LDSM.16.MT88.4 R148, [R220+0x7000] ;  /* 0x00700000dc94783b */ /* 0x000f260000004200 */
[----:B-1----:R-:W-:Y:S04]  /*11700*/  FFMA.FTZ R3, R197, c[0x0][0x2d0], -R138 ;  /* 0x0000b400c5037a23 */ /* 0x002fe8000001088a */
[C---:B--2---:R-:W-:Y:S01]  /*11710*/  HMMA.16816.F32 R60, R140.reuse, R144, R60 ;  /* 0x000000908c3c723c */ /* 0x044fe2000000183c */
[----:B------:R1:W2:Y:S07]  /*11720*/  MUFU.EX2 R214, R3 ;  /* 0x0000000300d67308 */ /* 0x0002ae0000000800 */
[C---:B------:R-:W-:Y:S01]  /*11730*/  HMMA.16816.F32 R64, R140.reuse, R146, R64 ;  /* 0x000000928c40723c */ /* 0x040fe20000001840 */
[----:B------:R-:W2:Y:S07]  /*11740*/  LDSM.16.MT88.4 R144, [R217+0xa000] ;  /* 0x00a00000d990783b */ /* 0x000eae0000004200 */
[C---:B------:R-:W-:Y:S08]  /*11750*/  HMMA.16816.F32 R68, R140.reuse, R160, R68 ;  /* 0x000000a08c44723c */ /* 0x040ff00000001844 */
[C---:B------:R-:W-:Y:S01]  /*11760*/  HMMA.16816.F32 R72, R140.reuse, R162, R72 ;  /* 0x000000a28c48723c */ /* 0x040fe20000001848 */
[----:B------:R-:W-:Y:S03]  /*11770*/  LDSM.16.MT88.4 R160, [R221+0x1800] ;  /* 0x00180000dda0783b */ /* 0x000fe60000004200 */
[--C-:B-1----:R-:W-:Y:S04]  /*11780*/  FFMA.FTZ R3, R196, c[0x0][0x2d0], -R134.reuse ;  /* 0x0000b400c4037a23 */ /* 0x102fe80000010886 */
[C---:B------:R-:W-:Y:S01]  /*11790*/  HMMA.16816.F32 R76, R140.reuse, R152, R76 ;  /* 0x000000988c4c723c */ /* 0x040fe2000000184c */
[----:B------:R1:W-:Y:S07]  /*117a0*/  MUFU.EX2 R199, R3 ;  /* 0x0000000300c77308 */ /* 0x0003ee0000000800 */
[C---:B------:R-:W-:Y:S01]  /*117b0*/  HMMA.16816.F32 R80, R140.reuse, R154, R80 ;  /* 0x0000009a8c50723c */ /* 0x040fe20000001850 */
[----:B------:R-:W2:Y:S07]  /*117c0*/  LDSM.16.MT88.4 R152, [R218+0xa000] ;  /* 0x00a00000da98783b */ /* 0x000eae0000004200 */
[C---:B---3--:R-:W-:Y:S08]  /*117d0*/  HMMA.16816.F32 R84, R140.reuse, R156, R84 ;  /* 0x0000009c8c54723c */ /* 0x048ff00000001854 */
[C---:B------:R-:W-:Y:S01]  /*117e0*/  HMMA.16816.F32 R88, R140.reuse, R158, R88 ;  /* 0x0000009e8c58723c */ /* 0x040fe20000001858 */
[----:B------:R-:W3:Y:S03]  /*117f0*/  LDSM.16.MT88.4 R156, [R221+0xa000] ;  /* 0x00a00000dd9c783b */ /* 0x000ee60000004200 */
[----:B-1----:R-:W-:Y:S04]  /*11800*/  FFMA.FTZ R3, R187, c[0x0][0x2d0], -R134 ;  /* 0x0000b400bb037a23 */ /* 0x002fe80000010886 */
[C---:B----4-:R-:W-:Y:S01]  /*11810*/  HMMA.16816.F32 R92, R140.reuse, R148, R92 ;  /* 0x000000948c5c723c */ /* 0x050fe2000000185c */
[----:B------:R1:W4:Y:S07]  /*11820*/  MUFU.EX2 R198, R3 ;  /* 0x0000000300c67308 */ /* 0x00032e0000000800 */
[C---:B------:R-:W-:Y:S01]  /*11830*/  HMMA.16816.F32 R96, R140.reuse, R150, R96 ;  /* 0x000000968c60723c */ /* 0x040fe20000001860 */
[----:B------:R-:W4:Y:S07]  /*11840*/  LDSM.16.MT88.4 R148, [R220+0xa000] ;  /* 0x00a00000dc94783b */ /* 0x000f2e0000004200 */
[C---:B--2---:R-:W-:Y:S08]  /*11850*/  HMMA.16816.F32 R100, R140.reuse, R144, R100 ;  /* 0x000000908c64723c */ /* 0x044ff00000001864 */
[C---:B------:R-:W-:Y:S01]  /*11860*/  HMMA.16816.F32 R104, R140.reuse, R146, R104 ;  /* 0x000000928c68723c */ /* 0x040fe20000001868 */
[----:B------:R-:W2:Y:S03]  /*11870*/  LDSM.16.MT88.4 R144, [R217+0x1800] ;  /* 0x00180000d990783b */ /* 0x000ea60000004200 */
        /* <DEDUP_REMOVED lines=8> */
[----:B-1----:R-:W-:Y:S01]  /*11900*/  FFMA.FTZ R3, R185, c[0x0][0x2d0], -R138 ;  /* 0x0000b400b9037a23 */ /* 0x002fe2000001088a */
[----:B------:R-:W-:Y:S03]  /*11910*/  MOV R185, R188 ;  /* 0x000000bc00b97202 */ /* 0x000fe60000000f00 */
[C---:B----4-:R-:W-:Y:S01]  /*11920*/  HMMA.16816.F32 R124, R140.reuse, R148, R124 ;  /* 0x000000948c7c723c */ /* 0x050fe2000000187c */
[----:B------:R1:W-:Y:S07]  /*11930*/  MUFU.EX2 R208, R3 ;  /* 0x0000000300d07308 */ /* 0x0003ee0000000800 */
[----:B------:R-:W-:Y:S01]  /*11940*/  HMMA.16816.F32 R128, R140, R150, R128 ;  /* 0x000000968c80723c */ /* 0x000fe20000001880 */
[----:B------:R-:W4:Y:S06]  /*11950*/  LDSM.16.MT88.4 R148, [R217+0x4800] ;  /* 0x00480000d994783b */ /* 0x000f2c0000004200 */
[----:B------:R-:W-:Y:S02]  /*11960*/  F2FP.PACK_AB R140, R173, R174 ;  /* 0x000000aead8c723e */ /* 0x000fe400000000ff */
[----:B------:R-:W-:Y:S03]  /*11970*/  F2FP.PACK_AB R141, R200, R201 ;  /* 0x000000c9c88d723e */ /* 0x000fe600000000ff */
[----:B------:R-:W-:Y:S02]  /*11980*/  F2FP.PACK_AB R142, R214, R215 ;  /* 0x000000d7d68e723e */ /* 0x000fe400000000ff */
[----:B------:R-:W-:Y:S01]  /*11990*/  F2FP.PACK_AB R143, R198, R199 ;  /* 0x000000c7c68f723e */ /* 0x000fe200000000ff */
[--C-:B-1----:R-:W-:Y:S06]  /*119a0*/  FFMA.FTZ R3, R193, c[0x0][0x2d0], -R134.reuse ;  /* 0x0000b400c1037a23 */ /* 0x102fec0000010886 */
[C---:B--2---:R-:W-:Y:S01]  /*119b0*/  HMMA.16816.F32 R4, R140.reuse, R144, R4 ;  /* 0x000000908c04723c */ /* 0x044fe20000001804 */
[----:B------:R1:W-:Y:S07]  /*119c0*/  MUFU.EX2 R193, R3 ;  /* 0x0000000300c17308 */ /* 0x0003ee0000000800 */
[C---:B------:R-:W-:Y:S01]  /*119d0*/  HMMA.16816.F32 R8, R140.reuse, R146, R8 ;  /* 0x000000928c08723c */ /* 0x040fe20000001808 */
[----:B------:R-:W2:Y:S07]  /*119e0*/  LDSM.16.MT88.4 R144, [R218+0x4800] ;  /* 0x00480000da90783b */ /* 0x000eae0000004200 */
[C---:B------:R-:W-:Y:S08]  /*119f0*/  HMMA.16816.F32 R12, R140.reuse, R152, R12 ;  /* 0x000000988c0c723c */ /* 0x040ff0000000180c */
[C---:B------:R-:W-:Y:S01]  /*11a00*/  HMMA.16816.F32 R16, R140.reuse, R154, R16 ;  /* 0x0000009a8c10723c */ /* 0x040fe20000001810 */
[----:B------:R-:W2:Y:S03]  /*11a10*/  LDSM.16.MT88.4 R152, [R221+0x4800] ;  /* 0x00480000dd98783b */ /* 0x000ea60000004200 */
[----:B-1----:R-:W-:Y:S04]  /*11a20*/  FFMA.FTZ R3, R192, c[0x0][0x2d0], -R134 ;  /* 0x0000b400c0037a23 */ /* 0x002fe80000010886 */
[C---:B------:R-:W-:Y:S01]  /*11a30*/  HMMA.16816.F32 R20, R140.reuse, R160, R20 ;  /* 0x000000a08c14723c */ /* 0x040fe20000001814 */
[----:B------:R1:W-:Y:S07]  /*11a40*/  MUFU.EX2 R192, R3 ;  /* 0x0000000300c07308 */ /* 0x0003ee0000000800 */
[C---:B------:R-:W-:Y:S01]  /*11a50*/  HMMA.16816.F32 R24, R140.reuse, R162, R24 ;  /* 0x000000a28c18723c */ /* 0x040fe20000001818 */
[----:B------:R-:W-:Y:S07]  /*11a60*/  LDSM.16.MT88.4 R160, [R217+0x7800] ;  /* 0x00780000d9a0783b */ /* 0x000fee0000004200 */
[C---:B---3--:R-:W-:Y:S08]  /*11a70*/  HMMA.16816.F32 R28, R140.reuse, R156, R28 ;  /* 0x0000009c8c1c723c */ /* 0x048ff0000000181c */
[C---:B------:R-:W-:Y:S01]  /*11a80*/  HMMA.16816.F32 R32, R140.reuse, R158, R32 ;  /* 0x0000009e8c20723c */ /* 0x040fe20000001820 */
[----:B------:R-:W3:Y:S03]  /*11a90*/  LDSM.16.MT88.4 R156, [R220+0x4800] ;  /* 0x00480000dc9c783b */ /* 0x000ee60000004200 */
[--C-:B-1----:R-:W-:Y:S04]  /*11aa0*/  FFMA.FTZ R3, R184, c[0x0][0x2d0], -R138.reuse ;  /* 0x0000b400b8037a23 */ /* 0x102fe8000001088a */
[C---:B----4-:R-:W-:Y:S01]  /*11ab0*/  HMMA.16816.F32 R36, R140.reuse, R148, R36 ;  /* 0x000000948c24723c */ /* 0x050fe20000001824 */
[----:B------:R1:W-:Y:S01]  /*11ac0*/  MUFU.EX2 R205, R3 ;  /* 0x0000000300cd7308 */ /* 0x0003e20000000800 */
[----:B------:R-:W4:Y:S06]  /*11ad0*/  LDL.LU R184, [R1+0x10] ;  /* 0x0000100001b87983 */ /* 0x000f2c0000300800 */
[C---:B------:R-:W-:Y:S01]  /*11ae0*/  HMMA.16816.F32 R40, R140.reuse, R150, R40 ;  /* 0x000000968c28723c */ /* 0x040fe20000001828 */
[----:B------:R-:W3:Y:S07]  /*11af0*/  LDSM.16.MT88.4 R148, [R218+0x7800] ;  /* 0x00780000da94783b */ /* 0x000eee0000004200 */
[C---:B--2---:R-:W-:Y:S08]  /*11b00*/  HMMA.16816.F32 R44, R140.reuse, R144, R44 ;  /* 0x000000908c2c723c */ /* 0x044ff0000000182c */
[C---:B------:R-:W-:Y:S01]  /*11b10*/  HMMA.16816.F32 R48, R140.reuse, R146, R48 ;  /* 0x000000928c30723c */ /* 0x040fe20000001830 */
[----:B------:R-:W2:Y:S03]  /*11b20*/  LDSM.16.MT88.4 R144, [R221+0x7800] ;  /* 0x00780000dd90783b */ /* 0x000ea60000004200 */
[----:B-1----:R-:W-:Y:S01]  /*11b30*/  FFMA.FTZ R3, R182, c[0x0][0x2d0], -R138 ;  /* 0x0000b400b6037a23 */ /* 0x002fe2000001088a */
[----:B------:R-:W-:Y:S03]  /*11b40*/  MOV R182, R178 ;  /* 0x000000b200b67202 */ /* 0x000fe60000000f00 */
[C---:B------:R-:W-:Y:S01]  /*11b50*/  HMMA.16816.F32 R52, R140.reuse, R152, R52 ;  /* 0x000000988c34723c */ /* 0x040fe20000001834 */
[----:B------:R1:W-:Y:S07]  /*11b60*/  MUFU.EX2 R204, R3 ;  /* 0x0000000300cc7308 */ /* 0x0003ee0000000800 */
[C---:B------:R-:W-:Y:S01]  /*11b70*/  HMMA.16816.F32 R56, R140.reuse, R154, R56 ;  /* 0x0000009a8c38723c */ /* 0x040fe20000001838 */
[----:B------:R-:W2:Y:S07]  /*11b80*/  LDSM.16.MT88.4 R152, [R220+0x7800] ;  /* 0x00780000dc98783b */ /* 0x000eae0000004200 */
[C---:B---3--:R-:W-:Y:S08]  /*11b90*/  HMMA.16816.F32 R60, R140.reuse, R156, R60 ;  /* 0x0000009c8c3c723c */ /* 0x048ff0000000183c */
[C---:B------:R-:W-:Y:S01]  /*11ba0*/  HMMA.16816.F32 R64, R140.reuse, R158, R64 ;  /* 0x0000009e8c40723c */ /* 0x040fe20000001840 */
[----:B------:R-:W3:Y:S03]  /*11bb0*/  LDSM.16.MT88.4 R156, [R217+0xa800] ;  /* 0x00a80000d99c783b */ /* 0x000ee60000004200 */
[--C-:B-1----:R-:W-:Y:S04]  /*11bc0*/  FFMA.FTZ R3, R191, c[0x0][0x2d0], -R134.reuse ;  /* 0x0000b400bf037a23 */ /* 0x102fe80000010886 */
[C---:B------:R-:W-:Y:S01]  /*11bd0*/  HMMA.16816.F32 R68, R140.reuse, R160, R68 ;  /* 0x000000a08c44723c */ /* 0x040fe20000001844 */
[----:B------:R1:W-:Y:S07]  /*11be0*/  MUFU.EX2 R191, R3 ;  /* 0x0000000300bf7308 */ /* 0x0003ee0000000800 */
[C---:B------:R-:W-:Y:S01]  /*11bf0*/  HMMA.16816.F32 R72, R140.reuse, R162, R72 ;  /* 0x000000a28c48723c */ /* 0x040fe20000001848 */
[----:B------:R-:W-:Y:S07]  /*11c00*/  LDSM.16.MT88.4 R160, [R217+0x5000] ;  /* 0x00500000d9a0783b */ /* 0x000fee0000004200 */
[C---:B------:R-:W-:Y:S08]  /*11c10*/  HMMA.16816.F32 R76, R140.reuse, R148, R76 ;  /* 0x000000948c4c723c */ /* 0x040ff0000000184c */
[C---:B------:R-:W-:Y:S01]  /*11c20*/  HMMA.16816.F32 R80, R140.reuse, R150, R80 ;  /* 0x000000968c50723c */ /* 0x040fe20000001850 */
[----:B------:R-:W3:Y:S03]  /*11c30*/  LDSM.16.MT88.4 R148, [R218+0xa800] ;  /* 0x00a80000da94783b */ /* 0x000ee60000004200 */
[----:B-1----:R-:W-:Y:S01]  /*11c40*/  FFMA.FTZ R3, R181, c[0x0][0x2d0], -R134 ;  /* 0x0000b400b5037a23 */ /* 0x002fe20000010886 */
[----:B------:R-:W-:Y:S03]  /*11c50*/  MOV R181, R190 ;  /* 0x000000be00b57202 */ /* 0x000fe60000000f00 */
[C---:B--2---:R-:W-:Y:S01]  /*11c60*/  HMMA.16816.F32 R84, R140.reuse, R144, R84 ;  /* 0x000000908c54723c */ /* 0x044fe20000001854 */
[----:B------:R1:W-:Y:S07]  /*11c70*/  MUFU.EX2 R190, R3 ;  /* 0x0000000300be7308 */ /* 0x0003ee0000000800 */
[C---:B------:R-:W-:Y:S01]  /*11c80*/  HMMA.16816.F32 R88, R140.reuse, R146, R88 ;  /* 0x000000928c58723c */ /* 0x040fe20000001858 */
[----:B------:R-:W2:Y:S07]  /*11c90*/  LDSM.16.MT88.4 R144, [R221+0xa800] ;  /* 0x00a80000dd90783b */ /* 0x000eae0000004200 */
[C---:B------:R-:W-:Y:S08]  /*11ca0*/  HMMA.16816.F32 R92, R140.reuse, R152, R92 ;  /* 0x000000988c5c723c */ /* 0x040ff0000000185c */
[C---:B------:R-:W-:Y:S01]  /*11cb0*/  HMMA.16816.F32 R96, R140.reuse, R154, R96 ;  /* 0x0000009a8c60723c */ /* 0x040fe20000001860 */
[----:B------:R-:W2:Y:S03]  /*11cc0*/  LDSM.16.MT88.4 R152, [R220+0xa800] ;  /* 0x00a80000dc98783b */ /* 0x000ea60000004200 */
[--C-:B-1----:R-:W-:Y:S01]  /*11cd0*/  FFMA.FTZ R3, R181, c[0x0][0x2d0], -R138.reuse ;  /* 0x0000b400b5037a23 */ /* 0x102fe2000001088a */
[----:B------:R-:W-:Y:S03]  /*11ce0*/  MOV R181, R177 ;  /* 0x000000b100b57202 */ /* 0x000fe60000000f00 */
[C---:B---3--:R-:W-:Y:S01]  /*11cf0*/  HMMA.16816.F32 R100, R140.reuse, R156, R100 ;  /* 0x0000009c8c64723c */ /* 0x048fe20000001864 */
[----:B------:R1:W-:Y:S07]  /*11d00*/  MUFU.EX2 R197, R3 ;  /* 0x0000000300c57308 */ /* 0x0003ee0000000800 */
[C---:B------:R-:W-:Y:S01]  /*11d10*/  HMMA.16816.F32 R104, R140.reuse, R158, R104 ;  /* 0x0000009e8c68723c */ /* 0x040fe20000001868 */
[----:B------:R-:W3:Y:S07]  /*11d20*/  LDSM.16.MT88.4 R156, [R217+0x2000] ;  /* 0x00200000d99c783b */ /* 0x000eee0000004200 */
[C---:B------:R-:W-:Y:S08]  /*11d30*/  HMMA.16816.F32 R108, R140.reuse, R148, R108 ;  /* 0x000000948c6c723c */ /* 0x040ff0000000186c */
[C---:B------:R-:W-:Y:S01]  /*11d40*/  HMMA.16816.F32 R112, R140.reuse, R150, R112 ;  /* 0x000000968c70723c */ /* 0x040fe20000001870 */
[----:B------:R-:W3:Y:S03]  /*11d50*/  LDSM.16.MT88.4 R148, [R218+0x2000] ;  /* 0x00200000da94783b */ /* 0x000ee60000004200 */
[----:B-1----:R-:W-:Y:S01]  /*11d60*/  FFMA.FTZ R3, R180, c[0x0][0x2d0], -R138 ;  /* 0x0000b400b4037a23 */ /* 0x002fe2000001088a */
[----:B------:R-:W-:Y:S03]  /*11d70*/  MOV R180, R176 ;  /* 0x000000b000b47202 */ /* 0x000fe60000000f00 */
[C---:B--2---:R-:W-:Y:S01]  /*11d80*/  HMMA.16816.F32 R116, R140.reuse, R144, R116 ;  /* 0x000000908c74723c */ /* 0x044fe20000001874 */
[----:B------:R1:W2:Y:S07]  /*11d90*/  MUFU.EX2 R196, R3 ;  /* 0x0000000300c47308 */ /* 0x0002ae0000000800 */
[C---:B------:R-:W-:Y:S01]  /*11da0*/  HMMA.16816.F32 R120, R140.reuse, R146, R120 ;  /* 0x000000928c78723c */ /* 0x040fe20000001878 */
[----:B------:R-:W3:Y:S07]  /*11db0*/  LDSM.16.MT88.4 R144, [R221+0x2000] ;  /* 0x00200000dd90783b */ /* 0x000eee0000004200 */
[C---:B------:R-:W-:Y:S08]  /*11dc0*/  HMMA.16816.F32 R124, R140.reuse, R152, R124 ;  /* 0x000000988c7c723c */ /* 0x040ff0000000187c */
[----:B------:R-:W-:Y:S01]  /*11dd0*/  HMMA.16816.F32 R128, R140, R154, R128 ;  /* 0x0000009a8c80723c */ /* 0x000fe20000001880 */
[----:B------:R-:W3:Y:S03]  /*11de0*/  LDSM.16.MT88.4 R152, [R220+0x2000] ;  /* 0x00200000dc98783b */ /* 0x000ee60000004200 */
[--C-:B-1----:R-:W-:Y:S01]  /*11df0*/  FFMA.FTZ R3, R189, c[0x0][0x2d0], -R134.reuse ;  /* 0x0000b400bd037a23 */ /* 0x102fe20000010886 */
[----:B--2---:R-:W-:Y:S02]  /*11e00*/  F2FP.PACK_AB R136, R196, R197 ;  /* 0x000000c5c488723e */ /* 0x004fe400000000ff */
[----:B------:R-:W-:Y:S01]  /*11e10*/  F2FP.PACK_AB R140, R208, R209 ;  /* 0x000000d1d08c723e */ /* 0x000fe200000000ff */
[----:B------:R1:W-:Y:S01]  /*11e20*/  MUFU.EX2 R189, R3 ;  /* 0x0000000300bd7308 */ /* 0x0003e20000000800 */
[----:B------:R-:W-:Y:S03]  /*11e30*/  F2FP.PACK_AB R141, R192, R193 ;  /* 0x000000c1c08d723e */ /* 0x000fe600000000ff */
[----:B------:R-:W-:Y:S02]  /*11e40*/  F2FP.PACK_AB R142, R204, R205 ;  /* 0x000000cdcc8e723e */ /* 0x000fe400000000ff */
[----:B------:R-:W-:Y:S07]  /*11e50*/  F2FP.PACK_AB R143, R190, R191 ;  /* 0x000000bfbe8f723e */ /* 0x000fee00000000ff */
[C---:B---3--:R-:W-:Y:S08]  /*11e60*/  HMMA.16816.F32 R4, R140.reuse, R156, R4 ;  /* 0x0000009c8c04723c */ /* 0x048ff00000001804 */
[C---:B------:R-:W-:Y:S01]  /*11e70*/  HMMA.16816.F32 R8, R140.reuse, R158, R8 ;  /* 0x0000009e8c08723c */ /* 0x040fe20000001808 */
[----:B------:R-:W2:Y:S03]  /*11e80*/  LDSM.16.MT88.4 R156, [R218+0x5000] ;  /* 0x00500000da9c783b */ /* 0x000ea60000004200 */
[--C-:B-1----:R-:W-:Y:S02]  /*11e90*/  FFMA.FTZ R3, R179, c[0x0][0x2d0], -R134.reuse ;  /* 0x0000b400b3037a23 */ /* 0x102fe40000010886 */
[----:B------:R-:W-:Y:S02]  /*11ea0*/  FFMA.FTZ R134, R137, c[0x0][0x2d0], -R134 ;  /* 0x0000b40089867a23 */ /* 0x000fe40000010886 */
[C---:B------:R-:W-:Y:S01]  /*11eb0*/  HMMA.16816.F32 R12, R140.reuse, R148, R12 ;  /* 0x000000948c0c723c */ /* 0x040fe2000000180c */
[----:B------:R1:W3:Y:S01]  /*11ec0*/  MUFU.EX2 R188, R3 ;  /* 0x0000000300bc7308 */ /* 0x0002e20000000800 */
[----:B------:R-:W-:Y:S06]  /*11ed0*/  LDSM.16.MT88.4 R176, [R217+0x5800] ;  /* 0x00580000d9b0783b */ /* 0x000fec0000004200 */
[C---:B------:R-:W-:Y:S02]  /*11ee0*/  HMMA.16816.F32 R16, R140.reuse, R150, R16 ;  /* 0x000000968c10723c */ /* 0x040fe40000001810 */
[----:B------:R-:W2:Y:S01]  /*11ef0*/  LDSM.16.MT88.4 R148, [R221+0x5000] ;  /* 0x00500000dd94783b */ /* 0x000ea20000004200 */
[----:B------:R-:W-:Y:S05]  /*11f00*/  MUFU.EX2 R134, R134 ;  /* 0x0000008600867308 */ /* 0x000fea0000000800 */
[C---:B------:R-:W-:Y:S08]  /*11f10*/  HMMA.16816.F32 R20, R140.reuse, R144, R20 ;  /* 0x000000908c14723c */ /* 0x040ff00000001814 */
[C---:B------:R-:W-:Y:S01]  /*11f20*/  HMMA.16816.F32 R24, R140.reuse, R146, R24 ;  /* 0x000000928c18723c */ /* 0x040fe20000001818 */
[----:B------:R-:W4:Y:S03]  /*11f30*/  LDSM.16.MT88.4 R144, [R220+0x5000] ;  /* 0x00500000dc90783b */ /* 0x000f260000004200 */
[--C-:B-1----:R-:W-:Y:S01]  /*11f40*/  FFMA.FTZ R3, R195, c[0x0][0x2d0], -R138.reuse ;  /* 0x0000b400c3037a23 */ /* 0x102fe2000001088a */
[----:B---3--:R-:W-:Y:S03]  /*11f50*/  F2FP.PACK_AB R137, R188, R189 ;  /* 0x000000bdbc89723e */ /* 0x008fe600000000ff */
[C---:B------:R-:W-:Y:S01]  /*11f60*/  HMMA.16816.F32 R28, R140.reuse, R152, R28 ;  /* 0x000000988c1c723c */ /* 0x040fe2000000181c */
[----:B------:R1:W-:Y:S07]  /*11f70*/  MUFU.EX2 R195, R3 ;  /* 0x0000000300c37308 */ /* 0x0003ee0000000800 */
[C---:B------:R-:W-:Y:S01]  /*11f80*/  HMMA.16816.F32 R32, R140.reuse, R154, R32 ;  /* 0x0000009a8c20723c */ /* 0x040fe20000001820 */
[----:B------:R-:W3:Y:S07]  /*11f90*/  LDSM.16.MT88.4 R152, [R217+0x8000] ;  /* 0x00800000d998783b */ /* 0x000eee0000004200 */
[C---:B------:R-:W-:Y:S08]  /*11fa0*/  HMMA.16816.F32 R36, R140.reuse, R160, R36 ;  /* 0x000000a08c24723c */ /* 0x040ff00000001824 */
[C---:B------:R-:W-:Y:S01]  /*11fb0*/  HMMA.16816.F32 R40, R140.reuse, R162, R40 ;  /* 0x000000a28c28723c */ /* 0x040fe20000001828 */
[----:B------:R-:W3:Y:S03]  /*11fc0*/  LDSM.16.MT88.4 R160, [R218+0x8000] ;  /* 0x00800000daa0783b */ /* 0x000ee60000004200 */
[----:B-1----:R-:W-:Y:S04]  /*11fd0*/  FFMA.FTZ R3, R194, c[0x0][0x2d0], -R138 ;  /* 0x0000b400c2037a23 */ /* 0x002fe8000001088a */
[C---:B--2---:R-:W-:Y:S01]  /*11fe0*/  HMMA.16816.F32 R44, R140.reuse, R156, R44 ;  /* 0x0000009c8c2c723c */ /* 0x044fe2000000182c */
[----:B------:R-:W2:Y:S01]  /*11ff0*/  LDL.LU R138, [R1+0x14] ;  /* 0x00001400018a7983 */ /* 0x000ea20000300800 */
[----:B------:R1:W1:Y:S06]  /*12000*/  MUFU.EX2 R194, R3 ;  /* 0x0000000300c27308 */ /* 0x00026c0000000800 */
[C---:B------:R-:W-:Y:S01]  /*12010*/  HMMA.16816.F32 R48, R140.reuse, R158, R48 ;  /* 0x0000009e8c30723c */ /* 0x040fe20000001830 */
[----:B------:R-:W3:Y:S07]  /*12020*/  LDSM.16.MT88.4 R156, [R221+0x8000] ;  /* 0x00800000dd9c783b */ /* 0x000eee0000004200 */
[C---:B------:R-:W-:Y:S04]  /*12030*/  HMMA.16816.F32 R52, R140.reuse, R148, R52 ;  /* 0x000000948c34723c */ /* 0x040fe80000001834 */
[----:B----4-:R-:W-:Y:S02]  /*12040*/  FFMA.FTZ R2, R2, R184, R185 ;  /* 0x000000b802027223 */ /* 0x010fe400000100b9 */
[----:B------:R-:W-:Y:S02]  /*12050*/  LDSM.16.MT88.4 R184, [R218+0x5800] ;  /* 0x00580000dab8783b */ /* 0x000fe40000004200 */
[C---:B------:R-:W-:Y:S04]  /*12060*/  HMMA.16816.F32 R56, R140.reuse, R150, R56 ;  /* 0x000000968c38723c */ /* 0x040fe80000001838 */
[----:B-1----:R-:W-:Y:S02]  /*12070*/  MOV R3, R171 ;  /* 0x000000ab00037202 */ /* 0x002fe40000000f00 */
[----:B------:R-:W1:Y:S02]  /*12080*/  LDSM.16.MT88.4 R148, [R220+0x8000] ;  /* 0x00800000dc94783b */ /* 0x000e640000004200 */
[C---:B------:R-:W-:Y:S08]  /*12090*/  HMMA.16816.F32 R60, R140.reuse, R144, R60 ;  /* 0x000000908c3c723c */ /* 0x040ff0000000183c */
[C---:B------:R-:W-:Y:S01]  /*120a0*/  HMMA.16816.F32 R64, R140.reuse, R146, R64 ;  /* 0x000000928c40723c */ /* 0x040fe20000001840 */
[----:B------:R-:W4:Y:S07]  /*120b0*/  LDSM.16.MT88.4 R144, [R217+0xb000] ;  /* 0x00b00000d990783b */ /* 0x000f2e0000004200 */
[C---:B---3--:R-:W-:Y:S08]  /*120c0*/  HMMA.16816.F32 R68, R140.reuse, R152, R68 ;  /* 0x000000988c44723c */ /* 0x048ff00000001844 */
[C---:B------:R-:W-:Y:S01]  /*120d0*/  HMMA.16816.F32 R72, R140.reuse, R154, R72 ;  /* 0x0000009a8c48723c */ /* 0x040fe20000001848 */
[----:B------:R-:W3:Y:S07]  /*120e0*/  LDSM.16.MT88.4 R152, [R218+0xb000] ;  /* 0x00b00000da98783b */ /* 0x000eee0000004200 */
[C---:B------:R-:W-:Y:S08]  /*120f0*/  HMMA.16816.F32 R76, R140.reuse, R160, R76 ;  /* 0x000000a08c4c723c */ /* 0x040ff0000000184c */
[C---:B------:R-:W-:Y:S01]  /*12100*/  HMMA.16816.F32 R80, R140.reuse, R162, R80 ;  /* 0x000000a28c50723c */ /* 0x040fe20000001850 */
[----:B------:R-:W-:Y:S07]  /*12110*/  LDSM.16.MT88.4 R160, [R221+0x2800] ;  /* 0x00280000dda0783b */ /* 0x000fee0000004200 */
[C---:B------:R-:W-:Y:S08]  /*12120*/  HMMA.16816.F32 R84, R140.reuse, R156, R84 ;  /* 0x0000009c8c54723c */ /* 0x040ff00000001854 */
        /* <DEDUP_REMOVED lines=8> */
[C---:B---3--:R-:W-:Y:S08]  /*121b0*/  HMMA.16816.F32 R108, R140.reuse, R152, R108 ;  /* 0x000000988c6c723c */ /* 0x048ff0000000186c */
[C---:B------:R-:W-:Y:S01]  /*121c0*/  HMMA.16816.F32 R112, R140.reuse, R154, R112 ;  /* 0x0000009a8c70723c */ /* 0x040fe20000001870 */
[----:B------:R-:W3:Y:S07]  /*121d0*/  LDSM.16.MT88.4 R152, [R218+0x2800] ;  /* 0x00280000da98783b */ /* 0x000eee0000004200 */
[C---:B------:R-:W-:Y:S07]  /*121e0*/  HMMA.16816.F32 R116, R140.reuse, R156, R116 ;  /* 0x0000009c8c74723c */ /* 0x040fee0000001874 */
[----:B------:R-:W-:Y:S01]  /*121f0*/  MOV R156, R170 ;  /* 0x000000aa009c7202 */ /* 0x000fe20000000f00 */
[C---:B------:R-:W-:Y:S04]  /*12200*/  HMMA.16816.F32 R120, R140.reuse, R158, R120 ;  /* 0x0000009e8c78723c */ /* 0x040fe80000001878 */
[----:B------:R-:W-:Y:S03]  /*12210*/  MOV R157, R169 ;  /* 0x000000a9009d7202 */ /* 0x000fe60000000f00 */
[----:B------:R-:W-:Y:S01]  /*12220*/  MOV R159, R168 ;  /* 0x000000a8009f7202 */ /* 0x000fe20000000f00 */
[C---:B-1----:R-:W-:Y:S01]  /*12230*/  HMMA.16816.F32 R124, R140.reuse, R148, R124 ;  /* 0x000000948c7c723c */ /* 0x042fe2000000187c */
[----:B------:R-:W1:Y:S07]  /*12240*/  LDSM.16.MT88.4 R168, [R220+0x2800] ;  /* 0x00280000dca8783b */ /* 0x000e6e0000004200 */
[----:B------:R-:W-:Y:S04]  /*12250*/  HMMA.16816.F32 R128, R140, R150, R128 ;  /* 0x000000968c80723c */ /* 0x000fe80000001880 */
[----:B--2---:R-:W-:Y:S01]  /*12260*/  FFMA.FTZ R0, R0, R138, R139 ;  /* 0x0000008a00007223 */ /* 0x004fe2000001008b */
[----:B------:R-:W-:Y:S02]  /*12270*/  F2FP.PACK_AB R138, R194, R195 ;  /* 0x000000c3c28a723e */ /* 0x000fe400000000ff */
[----:B------:R-:W-:Y:S07]  /*12280*/  F2FP.PACK_AB R139, R134, R135 ;  /* 0x00000087868b723e */ /* 0x000fee00000000ff */
[C---:B----4-:R-:W-:Y:S01]  /*12290*/  HMMA.16816.F32 R140, R136.reuse, R144, R4 ;  /* 0x00000090888c723c */ /* 0x050fe20000001804 */
[----:B------:R-:W2:Y:S07]  /*122a0*/  LDSM.16.MT88.4 R4, [R221+0x5800] ;  /* 0x00580000dd04783b */ /* 0x000eae0000004200 */
[C---:B------:R-:W-:Y:S07]  /*122b0*/  HMMA.16816.F32 R144, R136.reuse, R146, R8 ;  /* 0x000000928890723c */ /* 0x040fee0000001808 */
[----:B------:R-:W-:Y:S01]  /*122c0*/  MOV R8, R159 ;  /* 0x0000009f00087202 */ /* 0x000fe20000000f00 */
[C---:B---3--:R-:W-:Y:S01]  /*122d0*/  HMMA.16816.F32 R148, R136.reuse, R152, R12 ;  /* 0x000000988894723c */ /* 0x048fe2000000180c */
[----:B------:R-:W-:Y:S03]  /*122e0*/  LDSM.16.MT88.4 R12, [R217+0x8800] ;  /* 0x00880000d90c783b */ /* 0x000fe60000004200 */
[----:B------:R-:W-:Y:S02]  /*122f0*/  MOV R9, R156 ;  /* 0x0000009c00097202 */ /* 0x000fe40000000f00 */
[----:B------:R-:W-:Y:S02]  /*12300*/  MOV R10, R157 ;  /* 0x0000009d000a7202 */ /* 0x000fe40000000f00 */
[C---:B------:R-:W-:Y:S01]  /*12310*/  HMMA.16816.F32 R152, R136.reuse, R154, R16 ;  /* 0x0000009a8898723c */ /* 0x040fe20000001810 */
[----:B------:R-:W-:Y:S03]  /*12320*/  LDSM.16.MT88.4 R16, [R218+0x8800] ;  /* 0x00880000da10783b */ /* 0x000fe60000004200 */
[----:B------:R-:W-:Y:S04]  /*12330*/  MOV R11, R167 ;  /* 0x000000a7000b7202 */ /* 0x000fe80000000f00 */
[C---:B------:R-:W-:Y:S07]  /*12340*/  HMMA.16816.F32 R156, R136.reuse, R160, R20 ;  /* 0x000000a0889c723c */ /* 0x040fee0000001814 */
[----:B------:R-:W-:Y:S01]  /*12350*/  MOV R21, R166 ;  /* 0x000000a600157202 */ /* 0x000fe20000000f00 */
[C---:B------:R-:W-:Y:S01]  /*12360*/  HMMA.16816.F32 R160, R136.reuse, R162, R24 ;  /* 0x000000a288a0723c */ /* 0x040fe20000001818 */
[----:B------:R-:W-:Y:S03]  /*12370*/  LDSM.16.MT88.4 R24, [R220+0x8800] ;  /* 0x00880000dc18783b */ /* 0x000fe60000004200 */
[----:B------:R-:W-:Y:S02]  /*12380*/  MOV R22, R165 ;  /* 0x000000a500167202 */ /* 0x000fe40000000f00 */
[----:B------:R-:W-:Y:S02]  /*12390*/  MOV R23, R164 ;  /* 0x000000a400177202 */ /* 0x000fe40000000f00 */
        /* <DEDUP_REMOVED lines=10> */
[----:B------:R-:W-:Y:S02]  /*12440*/  MOV R28, R10 ;  /* 0x0000000a001c7202 */ /* 0x000fe40000000f00 */
[----:B------:R-:W-:Y:S02]  /*12450*/  MOV R35, R11 ;  /* 0x0000000b00237202 */ /* 0x000fe40000000f00 */
[----:B------:R-:W1:Y:S01]  /*12460*/  LDSM.16.MT88.4 R8, [R220+0x5800] ;  /* 0x00580000dc08783b */ /* 0x000e620000004200 */
[C---:B------:R-:W-:Y:S04]  /*12470*/  HMMA.16816.F32 R176, R136.reuse, R178, R40 ;  /* 0x000000b288b0723c */ /* 0x040fe80000001828 */
[----:B------:R-:W-:Y:S02]  /*12480*/  MOV R39, R183 ;  /* 0x000000b700277202 */ /* 0x000fe40000000f00 */
[----:B------:R-:W-:Y:S02]  /*12490*/  MOV R36, R21 ;  /* 0x0000001500247202 */ /* 0x000fe40000000f00 */
[----:B------:R-:W-:Y:S04]  /*124a0*/  MOV R41, R182 ;  /* 0x000000b600297202 */ /* 0x000fe80000000f00 */
[----:B------:R-:W-:Y:S01]  /*124b0*/  MOV R42, R181 ;  /* 0x000000b5002a7202 */ /* 0x000fe20000000f00 */
[----:B------:R-:W-:Y:S01]  /*124c0*/  FADD.FTZ R2, R41, R2 ;  /* 0x0000000229027221 */ /* 0x000fe20000010000 */
[----:B------:R-:W-:Y:S02]  /*124d0*/  MOV R43, R180 ;  /* 0x000000b4002b7202 */ /* 0x000fe40000000f00 */
[C---:B------:R-:W-:Y:S03]  /*124e0*/  HMMA.16816.F32 R180, R136.reuse, R184, R44 ;  /* 0x000000b888b4723c */ /* 0x040fe6000000182c */
[----:B------:R-:W-:Y:S01]  /*124f0*/  MOV R37, R22 ;  /* 0x0000001600257202 */ /* 0x000fe20000000f00 */
[----:B------:R-:W-:Y:S01]  /*12500*/  FADD.FTZ R2, R43, R2 ;  /* 0x000000022b027221 */ /* 0x000fe20000010000 */
[----:B------:R-:W-:Y:S01]  /*12510*/  MOV R38, R23 ;  /* 0x0000001700267202 */ /* 0x000fe20000000f00 */
[----:B------:R-:W-:Y:S01]  /*12520*/  FADD.FTZ R0, R42, R0 ;  /* 0x000000002a007221 */ /* 0x000fe20000010000 */
[----:B------:R-:W3:Y:S01]  /*12530*/  LDSM.16.MT88.4 R20, [R221+0x8800] ;  /* 0x00880000dd14783b */ /* 0x000ee20000004200 */
[C---:B------:R-:W-:Y:S04]  /*12540*/  HMMA.16816.F32 R184, R136.reuse, R186, R48 ;  /* 0x000000ba88b8723c */ /* 0x040fe80000001830 */
[----:B------:R-:W-:Y:S02]  /*12550*/  FADD.FTZ R2, R37, R2 ;  /* 0x0000000225027221 */ /* 0x000fe40000010000 */
[----:B------:R-:W-:Y:S02]  /*12560*/  FADD.FTZ R0, R36, R0 ;  /* 0x0000000024007221 */ /* 0x000fe40000010000 */
[C---:B--2---:R-:W-:Y:S04]  /*12570*/  HMMA.16816.F32 R52, R136.reuse, R4, R52 ;  /* 0x000000048834723c */ /* 0x044fe80000001834 */
[----:B------:R-:W-:Y:S02]  /*12580*/  FADD.FTZ R2, R39, R2 ;  /* 0x0000000227027221 */ /* 0x000fe40000010000 */
[----:B------:R-:W-:Y:S02]  /*12590*/  FADD.FTZ R0, R38, R0 ;  /* 0x0000000026007221 */ /* 0x000fe40000010000 */
[C---:B------:R-:W-:Y:S01]  /*125a0*/  HMMA.16816.F32 R56, R136.reuse, R6, R56 ;  /* 0x000000068838723c */ /* 0x040fe20000001838 */
[----:B------:R-:W2:Y:S03]  /*125b0*/  LDSM.16.MT88.4 R4, [R217+0xb800] ;  /* 0x00b80000d904783b */ /* 0x000ea60000004200 */
        /* <DEDUP_REMOVED lines=54> */
[C---:B--2---:R-:W-:Y:S03]  /*12920*/  HMMA.16816.F32 R124, R136.reuse, R4, R124 ;  /* 0x00000004887c723c */ /* 0x044fe6000000187c */
[----:B------:R-:W-:Y:S02]  /*12930*/  FADD.FTZ R3, R188, R3 ;  /* 0x00000003bc037221 */ /* 0x000fe40000010000 */
[----:B------:R-:W-:Y:S02]  /*12940*/  FADD.FTZ R2, R194, R2 ;  /* 0x00000002c2027221 */ /* 0x000fe40000010000 */
[----:B------:R-:W-:Y:S01]  /*12950*/  FADD.FTZ R0, R135, R3 ;  /* 0x0000000387007221 */ /* 0x000fe20000010000 */
[----:B------:R-:W-:Y:S02]  /*12960*/  HMMA.16816.F32 R128, R136, R6, R128 ;  /* 0x000000068880723c */ /* 0x000fe40000001880 */
[----:B------:R1:W-:Y:S02]  /*12970*/  STL [R1+0x10], R2 ;  /* 0x0000100201007387 */ /* 0x0003e40000100800 */
[----:B------:R-:W-:Y:S01]  /*12980*/  FADD.FTZ R0, R134, R0 ;  /* 0x0000000086007221 */ /* 0x000fe20000010000 */
[----:B------:R-:W-:Y:S02]  /*12990*/  MOV R135, R132 ;  /* 0x0000008400877202 */ /* 0x000fe40000000f00 */
[----:B------:R-:W-:Y:S02]  /*129a0*/  MOV R134, R133 ;  /* 0x0000008500867202 */ /* 0x000fe40000000f00 */
[----:B------:R1:W-:Y:S01]  /*129b0*/  STL [R1+0x14], R0 ;  /* 0x0000140001007387 */ /* 0x0003e20000100800 */
[----:B------:R-:W-:-:S05]  /*129c0*/  @P0 BRA `(.L_x_2169) ;  /* 0xffffb11000000947 */ /* 0x000fca000383ffff */
.L_x_2168:
[----:B------:R-:W-:Y:S02]  /*129d0*/  MOV R7, 0x1f ;  /* 0x0000001f00077802 */ /* 0x000fe40000000f00 */
[----:B------:R-:W-:Y:S01]  /*129e0*/  MOV R6, 0xffffffff ;  /* 0xffffffff00067802 */ /* 0x000fe20000000f00 */
[----:B------:R-:W-:Y:S06]  /*129f0*/  BRA.DIV ~URZ, `(.L_x_2170) ;  /* 0x00002e127f007947 */ /* 0x000fec000b800000 */
[----:B-1----:R-:W2:Y:S04]  /*12a00*/  LDL R2, [R1+0x10] ;  /* 0x0000100001027983 */ /* 0x002ea80000100800 */
[----:B--2---:R1:W2:Y:S02]  /*12a10*/  SHFL.BFLY PT, R0, R2, 0x2, 0x1f ;  /* 0x0c401f0002007f89 */ /* 0x0042a400000e0000 */
.L_x_2190:
        /* <DEDUP_REMOVED lines=9> */
.L_x_2191:
        /* <DEDUP_REMOVED lines=149> */
.L_x_2151:
[----:B--2---:R-:W2:Y:S04]  /*13400*/  LDL.LU R2, [R1+0xc] ;  /* 0x00000c0001027983 */ /* 0x004ea80000300800 */
[----:B------:R-:W3:Y:S04]  /*13410*/  S2R R6, SR_TID.X ;  /* 0x0000000000067919 */ /* 0x000ee80000002100 */
[----:B------:R4:W5:Y:S01]  /*13420*/  LDL R7, [R1+0x54] ;  /* 0x0000540001077983 */ /* 0x0009620000100800 */
[----:B------:R-:W-:Y:S01]  /*13430*/  BSSY B0, `(.L_x_2172) ;  /* 0x0000014000007945 */ /* 0x000fe20003800000 */
[----:B---3--:R-:W-:-:S02]  /*13440*/  LOP3.LUT P0, RZ, R6, 0xff, RZ, 0xc0, !PT ;  /* 0x000000ff06ff7812 */ /* 0x008fc4000780c0ff */
[----:B--2---:R-:W-:-:S11]  /*13450*/  LOP3.LUT R2, R2, 0xfffffffd, RZ, 0xc0, !PT ;  /* 0xfffffffd02027812 */ /* 0x004fd600078ec0ff */
[----:B------:R-:W-:-:S05]  /*13460*/  @P0 LOP3.LUT R2, R2, 0x2, RZ, 0xfc, !PT ;  /* 0x0000000202020812 */ /* 0x000fca00078efcff */
[----:B------:R4:W-:Y:S01]  /*13470*/  STL [R1+0xc], R2 ;  /* 0x00000c0201007387 */ /* 0x0009e20000100800 */
[----:B------:R-:W-:Y:S05]  /*13480*/  @P0 BRA `(.L_x_2173) ;  /* 0x000000e000000947 */ /* 0x000fea0003800000 */
[----:B------:R-:W2:Y:S01]  /*13490*/  S2R R4, SR_LANEID ;  /* 0x0000000000047919 */ /* 0x000ea20000000000 */
[----:B------:R-:W-:Y:S01]  /*134a0*/  VOTEU.ANY UR4, UPT, PT ;  /* 0x0000000000047886 */ /* 0x000fe200038e0100 */
[----:B------:R-:W-:Y:S01]  /*134b0*/  IMAD.MOV.U32 R5, RZ, RZ, c[0x0][0x584] ;  /* 0x00016100ff057624 */ /* 0x000fe200078e00ff */
[----:B------:R-:W2:Y:S08]  /*134c0*/  FLO.U32 R3, UR4 ;  /* 0x0000000400037d00 */ /* 0x000eb000080e0000 */
[----:B----4-:R-:W3:Y:S01]  /*134d0*/  POPC R2, UR4 ;  /* 0x0000000400027d09 */ /* 0x010ee20008000000 */
        /* <DEDUP_REMOVED lines=9> */
.L_x_2173:
[----:B------:R-:W-:Y:S05]  /*13570*/  BSYNC B0 ;  /* 0x0000000000007941 */ /* 0x000fea0003800000 */
.L_x_2172:
[----:B------:R-:W-:Y:S01]  /*13580*/  PRMT R0, R0, 0x9910, RZ ;  /* 0x0000991000007816 */ /* 0x000fe200000000ff */
[----:B------:R-:W-:Y:S01]  /*13590*/  BSSY B1, `(.L_x_2174) ;  /* 0x00001db000017945 */ /* 0x000fe20003800000 */
[----:B-----5:R-:W-:Y:S02]  /*135a0*/  IMAD.MOV.U32 R69, RZ, RZ, R7 ;  /* 0x000000ffff457224 */ /* 0x020fe400078e0007 */
[----:B------:R-:W-:-:S13]  /*135b0*/  ISETP.NE.AND P0, PT, R0, RZ, PT ;  /* 0x000000ff0000720c */ /* 0x000fda0003f05270 */
[----:B------:R-:W-:Y:S05]  /*135c0*/  @!P0 BRA `(.L_x_2175) ;  /* 0x00001ab000008947 */ /* 0x000fea0003800000 */
[----:B------:R-:W-:Y:S01]  /*135d0*/  WARPSYNC 0xffffffff ;  /* 0xffffffff00007948 */ /* 0x000fe20003800000 */
[----:B------:R-:W-:Y:S06]  /*135e0*/  BAR.SYNC.DEFER_BLOCKING 0x1, 0x100 ;  /* 0x0044000000007b1d */ /* 0x000fec0000010000 */
[----:B------:R-:W-:Y:S05]  /*135f0*/  BRA.CONV ~URZ, `(.L_x_2176) ;  /* 0x000000737f007947 */ /* 0x000fea000b800000 */
[----:B-1----:R-:W-:Y:S01]  /*13600*/  SHF.R.S32.HI R12, RZ, 0x1f, R6 ;  /* 0x0000001fff0c7819 */ /* 0x002fe20000011406 */
[----:B------:R-:W-:Y:S01]  /*13610*/  IMAD.MOV.U32 R9, RZ, RZ, RZ ;  /* 0x000000ffff097224 */ /* 0x000fe200078e00ff */
[----:B----4-:R-:W-:Y:S01]  /*13620*/  MOV R2, 0x13670 ;  /* 0x0001367000027802 */ /* 0x010fe20000000f00 */
[----:B------:R-:W-:Y:S01]  /*13630*/  IMAD.MOV.U32 R3, RZ, RZ, 0x1f ;  /* 0x0000001fff037424 */ /* 0x000fe200078e00ff */
[----:B------:R-:W-:-:S04]  /*13640*/  LEA.HI R12, R12, R6, RZ, 0x7 ;  /* 0x000000060c0c7211 */ /* 0x000fc800078f38ff */
[----:B------:R-:W-:Y:S02]  /*13650*/  SHF.R.S32.HI R12, RZ, 0x7, R12 ;  /* 0x00000007ff0c7819 */ /* 0x000fe4000001140c */
[----:B--2---:R-:W-:Y:S05]  /*13660*/  CALL.REL.NOINC `($__internal_43_$__cuda_sm70_shflsync_idx_p) ;  /* 0x000023d000007944 */ /* 0x004fea0003c00000 */
.L_x_2176:
[----:B------:R-:W3:Y:S04]  /*13670*/  LDL R8, [R1+0x74] ;  /* 0x0000740001087983 */ /* 0x000ee80000100800 */
[----:B--2---:R-:W2:Y:S04]  /*13680*/  LDL.LU R5, [R1+0x3c] ;  /* 0x00003c0001057983 */ /* 0x004ea80000300800 */
[----:B-1--4-:R-:W4:Y:S04]  /*13690*/  LDL.LU R11, [R1+0x48] ;  /* 0x00004800010b7983 */ /* 0x012f280000300800 */
[----:B------:R-:W3:Y:S04]  /*136a0*/  LDL.LU R17, [R1+0x4c] ;  /* 0x00004c0001117983 */ /* 0x000ee80000300800 */
        /* <DEDUP_REMOVED lines=14> */
[----:B--2---:R-:W-:Y:S01]  /*13790*/  SHF.R.S32.HI R0, RZ, 0x1f, R5 ;  /* 0x0000001fff007819 */ /* 0x004fe20000011405 */
[----:B------:R-:W-:-:S04]  /*137a0*/  IMAD.WIDE.U32 R6, R5, c[0x0][0x4d0], RZ ;  /* 0x0001340005067a25 */ /* 0x000fc800078e00ff */
[C---:B------:R-:W-:Y:S02]  /*137b0*/  IMAD R2, R0.reuse, c[0x0][0x4d0], RZ ;  /* 0x0001340000027a24 */ /* 0x040fe400078e02ff */
[----:B------:R-:W-:Y:S02]  /*137c0*/  IMAD R4, R0, c[0x0][0x438], RZ ;  /* 0x00010e0000047a24 */ /* 0x000fe400078e02ff */
[----:B------:R-:W-:Y:S01]  /*137d0*/  IMAD R3, R5, c[0x0][0x4d4], R2 ;  /* 0x0001350005037a24 */ /* 0x000fe200078e0202 */
[----:B----4-:R-:W-:Y:S01]  /*137e0*/  SHF.R.S32.HI R2, RZ, 0x1f, R11 ;  /* 0x0000001fff027819 */ /* 0x010fe2000001140b */
        /* <DEDUP_REMOVED lines=50> */
[----:B------:R-:W-:Y:S02]  /*13b10*/  IMAD.IADD R17, R20, 0x1, -R17 ;  /* 0x0000000114117824 */ /* 0x000fe400078e0a11 */
[----:B------:R-:W-:Y:S01]  /*13b20*/  IMAD.IADD R3, R3, 0x1, R0 ;  /* 0x0000000103037824 */ /* 0x000fe200078e0200 */
[----:B------:R-:W-:Y:S01]  /*13b30*/  SHFL.IDX PT, R4, R10, 0x1, 0x1c1f ;  /* 0x003c1f000a047f89 */ /* 0x000fe200000e0000 */
[----:B------:R-:W-:-:S03]  /*13b40*/  IMAD.IADD R0, R18, 0x1, R19 ;  /* 0x0000000112007824 */ /* 0x000fc600078e0213 */
[----:B------:R2:W3:Y:S01]  /*13b50*/  SHFL.IDX PT, R5, R6, 0x1, 0x1c1f ;  /* 0x003c1f0006057f89 */ /* 0x0004e200000e0000 */
[----:B------:R-:W-:Y:S01]  /*13b60*/  LOP3.LUT P0, RZ, R17, 0x3, RZ, 0xc0, !PT ;  /* 0x0000000311ff7812 */ /* 0x000fe2000780c0ff */
[----:B------:R-:W-:-:S03]  /*13b70*/  IMAD.WIDE.U32 R2, R7, c[0x0][0x428], R2 ;  /* 0x00010a0007027a25 */ /* 0x000fc600078e0002 */
[----:B------:R-:W-:Y:S02]  /*13b80*/  ISETP.GE.OR P3, PT, R0, UR4, P0 ;  /* 0x0000000400007c0c */ /* 0x000fe40008766670 */
[----:B------:R-:W-:Y:S02]  /*13b90*/  LEA R43, P1, R2, c[0x0][0x400], 0x2 ;  /* 0x00010000022b7a11 */ /* 0x000fe400078210ff */
[----:B--2---:R-:W-:-:S05]  /*13ba0*/  SHF.R.S32.HI R6, RZ, 0x1f, R7 ;  /* 0x0000001fff067819 */ /* 0x004fca0000011407 */
[----:B------:R-:W-:Y:S01]  /*13bb0*/  IMAD R10, R6, c[0x0][0x428], RZ ;  /* 0x00010a00060a7a24 */ /* 0x000fe200078e02ff */
[----:B------:R-:W-:-:S03]  /*13bc0*/  IADD3 R6, R0, 0x8, RZ ;  /* 0x0000000800067810 */ /* 0x000fc60007ffe0ff */
[----:B------:R-:W-:Y:S01]  /*13bd0*/  IMAD R10, R7, c[0x0][0x42c], R10 ;  /* 0x00010b00070a7a24 */ /* 0x000fe200078e020a */
[----:B------:R-:W-:Y:S02]  /*13be0*/  ISETP.GE.OR P2, PT, R6, UR4, P0 ;  /* 0x0000000406007c0c */ /* 0x000fe40008746670 */
[----:B------:R-:W-:Y:S01]  /*13bf0*/  ISETP.GE.AND P0, PT, R0, UR4, PT ;  /* 0x0000000400007c0c */ /* 0x000fe2000bf06270 */
[----:B------:R-:W-:Y:S01]  /*13c00*/  IMAD.IADD R3, R3, 0x1, R10 ;  /* 0x0000000103037824 */ /* 0x000fe200078e020a */
[----:B-1----:R1:W-:Y:S01]  /*13c10*/  @!P3 ST.E [R8.64], R16 ;  /* 0x000000100800b985 */ /* 0x0023e2000c101906 */
[----:B------:R-:W-:-:S03]  /*13c20*/  ISETP.GE.AND P6, PT, R6, UR4, PT ;  /* 0x0000000406007c0c */ /* 0x000fc6000bfc6270 */
[----:B------:R-:W-:Y:S02]  /*13c30*/  LEA.HI.X R29, R2, c[0x0][0x404], R3, 0x2, P1 ;  /* 0x00010100021d7a11 */ /* 0x000fe400008f1403 */
[C---:B------:R-:W-:Y:S01]  /*13c40*/  IADD3 R28, R200.reuse, 0x8, RZ ;  /* 0x00000008c81c7810 */ /* 0x040fe20007ffe0ff */
[----:B------:R-:W2:Y:S01]  /*13c50*/  SHFL.IDX PT, R2, R43, RZ, 0x1c1f ;  /* 0x001c1fff2b027589 */ /* 0x000ea200000e0000 */
[C---:B------:R-:W-:Y:S02]  /*13c60*/  IADD3 R27, R200.reuse, 0x10, RZ ;  /* 0x00000010c81b7810 */ /* 0x040fe40007ffe0ff */
[C---:B------:R-:W-:Y:S01]  /*13c70*/  IADD3 R26, R200.reuse, 0x18, RZ ;  /* 0x00000018c81a7810 */ /* 0x040fe20007ffe0ff */
[----:B---3--:R3:W-:Y:S01]  /*13c80*/  @!P2 ST.E [R4.64], R15 ;  /* 0x0000000f0400a985 */ /* 0x0087e2000c101906 */
[C---:B------:R-:W-:Y:S02]  /*13c90*/  IADD3 R25, R200.reuse, 0x20, RZ ;  /* 0x00000020c8197810 */ /* 0x040fe40007ffe0ff */
[C---:B------:R-:W-:Y:S01]  /*13ca0*/  IADD3 R24, R200.reuse, 0x28, RZ ;  /* 0x00000028c8187810 */ /* 0x040fe20007ffe0ff */
[----:B------:R4:W2:Y:S01]  /*13cb0*/  SHFL.IDX PT, R3, R29, RZ, 0x1c1f ;  /* 0x001c1fff1d037589 */ /* 0x0008a200000e0000 */
[----:B------:R-:W-:-:S02]  /*13cc0*/  IADD3 R23, R200, 0x30, RZ ;  /* 0x00000030c8177810 */ /* 0x000fc40007ffe0ff */
[C---:B------:R-:W-:Y:S02]  /*13cd0*/  IADD3 R22, R200.reuse, 0x38, RZ ;  /* 0x00000038c8167810 */ /* 0x040fe40007ffe0ff */
[C---:B------:R-:W-:Y:S02]  /*13ce0*/  IADD3 R21, R200.reuse, 0x40, RZ ;  /* 0x00000040c8157810 */ /* 0x040fe40007ffe0ff */
[C---:B------:R-:W-:Y:S02]  /*13cf0*/  IADD3 R20, R200.reuse, 0x48, RZ ;  /* 0x00000048c8147810 */ /* 0x040fe40007ffe0ff */
[C---:B------:R-:W-:Y:S02]  /*13d00*/  IADD3 R19, R200.reuse, 0x58, RZ ;  /* 0x00000058c8137810 */ /* 0x040fe40007ffe0ff */
[C---:B------:R-:W-:Y:S02]  /*13d10*/  IADD3 R18, R200.reuse, 0x60, RZ ;  /* 0x00000060c8127810 */ /* 0x040fe40007ffe0ff */
[----:B------:R-:W-:-:S02]  /*13d20*/  IADD3 R17, R200, 0x68, RZ ;  /* 0x00000068c8117810 */ /* 0x000fc40007ffe0ff */
[C---:B-1----:R-:W-:Y:S02]  /*13d30*/  IADD3 R16, R200.reuse, 0x70, RZ ;  /* 0x00000070c8107810 */ /* 0x042fe40007ffe0ff */
[C---:B------:R-:W-:Y:S02]  /*13d40*/  IADD3 R14, R200.reuse, 0x80, RZ ;  /* 0x00000080c80e7810 */ /* 0x040fe40007ffe0ff */
[C---:B------:R-:W-:Y:S02]  /*13d50*/  IADD3 R13, R200.reuse, 0x88, RZ ;  /* 0x00000088c80d7810 */ /* 0x040fe40007ffe0ff */
[C---:B------:R-:W-:Y:S02]  /*13d60*/  IADD3 R0, R200.reuse, 0x90, RZ ;  /* 0x00000090c8007810 */ /* 0x040fe40007ffe0ff */
[C---:B---3--:R-:W-:Y:S02]  /*13d70*/  IADD3 R4, R200.reuse, 0x50, RZ ;  /* 0x00000050c8047810 */ /* 0x048fe40007ffe0ff */
        /* <DEDUP_REMOVED lines=11> */
[----:B------:R-:W-:Y:S02]  /*13e30*/  IADD3 R38, R200, 0xe8, RZ ;  /* 0x000000e8c8267810 */ /* 0x000fe40007ffe0ff */
        /* <DEDUP_REMOVED lines=28> */
[----:B------:R-:W-:Y:S01]  /*14000*/  SHF.R.S32.HI R68, RZ, 0x1f, R38 ;  /* 0x0000001fff447819 */ /* 0x000fe20000011426 */
[----:B------:R-:W-:Y:S05]  /*14010*/  @P0 BRA `(.L_x_2178) ;  /* 0x000007f000000947 */ /* 0x000fea0003800000 */
[----:B--2-4-:R-:W-:Y:S02]  /*14020*/  ISETP.GE.AND P0, PT, R200, c[0x0][0x3c8], PT ;  /* 0x0000f200c8007a0c */ /* 0x014fe40003f06270 */
[----:B------:R-:W-:Y:S02]  /*14030*/  ISETP.GE.AND P1, PT, R28, c[0x0][0x3c8], PT ;  /* 0x0000f2001c007a0c */ /* 0x000fe40003f26270 */
[----:B------:R-:W-:-:S02]  /*14040*/  ISETP.GE.AND P2, PT, R27, c[0x0][0x3c8], PT ;  /* 0x0000f2001b007a0c */ /* 0x000fc40003f46270 */
[----:B------:R-:W-:Y:S02]  /*14050*/  ISETP.GE.AND P3, PT, R23, c[0x0][0x3c8], PT ;  /* 0x0000f20017007a0c */ /* 0x000fe40003f66270 */
[----:B------:R-:W-:Y:S02]  /*14060*/  ISETP.GE.AND P4, PT, R4, c[0x0][0x3c8], PT ;  /* 0x0000f20004007a0c */ /* 0x000fe40003f86270 */
[----:B------:R-:W-:-:S03]  /*14070*/  ISETP.GE.AND P5, PT, R19, c[0x0][0x3c8], PT ;  /* 0x0000f20013007a0c */ /* 0x000fc60003fa6270 */
[----:B------:R-:W-:-:S05]  /*14080*/  @!P0 IMAD.WIDE R30, R200, 0x4, R2 ;  /* 0x00000004c81e8825 */ /* 0x000fca00078e0202 */
[----:B------:R1:W-:Y:S02]  /*14090*/  @!P0 ST.E.64 [R30.64], R140 ;  /* 0x0000008c1e008985 */ /* 0x0003e4000c101b06 */
[----:B-1----:R-:W-:-:S04]  /*140a0*/  @!P1 LEA R30, P0, R28, R2, 0x2 ;  /* 0x000000021c1e9211 */ /* 0x002fc800078010ff */
[----:B------:R-:W-:-:S05]  /*140b0*/  @!P1 LEA.HI.X R31, R28, R3, R40, 0x2, P0 ;  /* 0x000000031c1f9211 */ /* 0x000fca00000f1428 */
[----:B------:R1:W-:Y:S01]  /*140c0*/  @!P1 ST.E.64 [R30.64], R144 ;  /* 0x000000901e009985 */ /* 0x0003e2000c101b06 */
[----:B------:R-:W-:Y:S02]  /*140d0*/  ISETP.GE.AND P1, PT, R26, c[0x0][0x3c8], PT ;  /* 0x0000f2001a007a0c */ /* 0x000fe40003f26270 */
        /* <DEDUP_REMOVED lines=91> */
[----:B-1----:R-:W-:-:S04]  /*14690*/  @!P3 LEA R30, P0, R6, R2, 0x2 ;  /* 0x00000002061eb211 */ /* 0x002fc800078010ff */
[----:B------:R-:W-:Y:S02]  /*146a0*/  @!P3 LEA.HI.X R31, R6, R3, R65, 0x2, P0 ;  /* 0x00000003061fb211 */ /* 0x000fe400000f1441 */
[----:B--2---:R-:W-:-:S03]  /*146b0*/  @!P2 LEA R32, P1, R5, R2, 0x2 ;  /* 0x000000020520a211 */ /* 0x004fc600078210ff */
[----:B------:R1:W-:Y:S01]  /*146c0*/  @!P3 ST.E.64 [R30.64], R104 ;  /* 0x000000681e00b985 */ /* 0x0003e2000c101b06 */
[----:B------:R-:W-:Y:S02]  /*146d0*/  ISETP.GE.AND P3, PT, R38, c[0x0][0x3c8], PT ;  /* 0x0000f20026007a0c */ /* 0x000fe40003f66270 */
[----:B------:R-:W-:Y:S02]  /*146e0*/  @!P2 LEA.HI.X R33, R5, R3, R64, 0x2, P1 ;  /* 0x000000030521a211 */ /* 0x000fe400008f1440 */
[----:B-----5:R-:W-:-:S03]  /*146f0*/  ISETP.GE.AND P1, PT, R132, c[0x0][0x3c8], PT ;  /* 0x0000f20084007a0c */ /* 0x020fc60003f26270 */
        /* <DEDUP_REMOVED lines=17> */
.L_x_2178:
[----:B--2-4-:R-:W-:Y:S05]  /*14810*/  BSYNC B0 ;  /* 0x0000000000007941 */ /* 0x014fea0003800000 */
.L_x_2177:
[----:B------:R1:W2:Y:S04]  /*14820*/  SHFL.IDX PT, R3, R29, 0x1, 0x1c1f ;  /* 0x003c1f001d037f89 */ /* 0x0002a800000e0000 */
[----:B------:R1:W3:Y:S01]  /*14830*/  SHFL.IDX PT, R2, R43, 0x1, 0x1c1f ;  /* 0x003c1f002b027f89 */ /* 0x0002e200000e0000 */
[----:B------:R-:W-:Y:S05]  /*14840*/  @P6 BRA `(.L_x_2179) ;  /* 0x00000af000006947 */ /* 0x000fea0003800000 */
[----:B------:R-:W-:Y:S02]  /*14850*/  ISETP.GE.AND P0, PT, R28, c[0x0][0x3c8], PT ;  /* 0x0000f2001c007a0c */ /* 0x000fe40003f06270 */
[----:B------:R-:W-:Y:S02]  /*14860*/  ISETP.GE.AND P4, PT, R27, c[0x0][0x3c8], PT ;  /* 0x0000f2001b007a0c */ /* 0x000fe40003f86270 */
[----:B------:R-:W-:Y:S02]  /*14870*/  ISETP.GE.AND P1, PT, R200, c[0x0][0x3c8], PT ;  /* 0x0000f200c8007a0c */ /* 0x000fe40003f26270 */
[----:B------:R-:W-:-:S02]  /*14880*/  ISETP.GE.AND P5, PT, R25, c[0x0][0x3c8], PT ;  /* 0x0000f20019007a0c */ /* 0x000fc40003fa6270 */
[----:B------:R-:W-:-:S05]  /*14890*/  ISETP.GE.AND P6, PT, R26, c[0x0][0x3c8], PT ;  /* 0x0000f2001a007a0c */ /* 0x000fca0003fc6270 */
[CC--:B---3--:R-:W-:Y:S02]  /*148a0*/  @!P0 LEA R30, P3, R28.reuse, R2.reuse, 0x2 ;  /* 0x000000021c1e8211 */ /* 0x0c8fe400078610ff */
[C---:B------:R-:W-:Y:S02]  /*148b0*/  @!P4 LEA R36, P2, R27.reuse, R2, 0x2 ;  /* 0x000000021b24c211 */ /* 0x040fe400078410ff */
[-C--:B--2---:R-:W-:Y:S01]  /*148c0*/  @!P0 LEA.HI.X R31, R28, R3.reuse, R40, 0x2, P3 ;  /* 0x000000031c1f8211 */ /* 0x084fe200018f1428 */
[----:B------:R-:W-:Y:S01]  /*148d0*/  @!P1 IMAD.WIDE R32, R200, 0x4, R2 ;  /* 0x00000004c8209825 */ /* 0x000fe200078e0202 */
[----:B------:R-:W-:Y:S02]  /*148e0*/  ISETP.GE.AND P3, PT, R24, c[0x0][0x3c8], PT ;  /* 0x0000f20018007a0c */ /* 0x000fe40003f66270 */
[----:B------:R-:W-:Y:S02]  /*148f0*/  @!P4 LEA.HI.X R37, R27, R3, R39, 0x2, P2 ;  /* 0x000000031b25c211 */ /* 0x000fe400010f1427 */
[----:B------:R-:W-:Y:S01]  /*14900*/  ISETP.GE.AND P2, PT, R23, c[0x0][0x3c8], PT ;  /* 0x0000f20017007a0c */ /* 0x000fe20003f46270 */
[----:B------:R2:W-:Y:S04]  /*14910*/  @!P1 ST.E.64 [R32.64], R192 ;  /* 0x000000c020009985 */ /* 0x0005e8000c101b06 */
[----:B------:R3:W-:Y:S04]  /*14920*/  @!P0 ST.E.64 [R30.64], R146 ;  /* 0x000000921e008985 */ /* 0x0007e8000c101b06 */
[----:B------:R-:W-:Y:S01]  /*14930*/  @!P4 ST.E.64 [R36.64], R196 ;  /* 0x000000c42400c985 */ /* 0x000fe2000c101b06 */
[----:B------:R-:W-:-:S02]  /*14940*/  ISETP.GE.AND P4, PT, R18, c[0x0][0x3c8], PT ;  /* 0x0000f20012007a0c */ /* 0x000fc40003f86270 */
[CC--:B--2---:R-:W-:Y:S02]  /*14950*/  @!P6 LEA R32, P1, R26.reuse, R2.reuse, 0x2 ;  /* 0x000000021a20e211 */ /* 0x0c4fe400078210ff */
[CC--:B---3--:R-:W-:Y:S02]  /*14960*/  @!P5 LEA R30, P0, R25.reuse, R2.reuse, 0x2 ;  /* 0x00000002191ed211 */ /* 0x0c8fe400078010ff */
[-C--:B------:R-:W-:Y:S02]  /*14970*/  @!P6 LEA.HI.X R33, R26, R3.reuse, R41, 0x2, P1 ;  /* 0x000000031a21e211 */ /* 0x080fe400008f1429 */
[----:B------:R-:W-:Y:S02]  /*14980*/  @!P5 LEA.HI.X R31, R25, R3, R42, 0x2, P0 ;  /* 0x00000003191fd211 */ /* 0x000fe400000f142a */
[----:B------:R-:W-:Y:S01]  /*14990*/  @!P3 LEA R28, P0, R24, R2, 0x2 ;  /* 0x00000002181cb211 */ /* 0x000fe200078010ff */
[----:B------:R-:W-:Y:S01]  /*149a0*/  @!P6 ST.E.64 [R32.64], R154 ;  /* 0x0000009a2000e985 */ /* 0x000fe2000c101b06 */
[----:B------:R-:W-:-:S02]  /*149b0*/  ISETP.GE.AND P1, PT, R22, c[0x0][0x3c8], PT ;  /* 0x0000f20016007a0c */ /* 0x000fc40003f26270 */
[-C--:B-1----:R-:W-:Y:S01]  /*149c0*/  @!P3 LEA.HI.X R29, R24, R3.reuse, R44, 0x2, P0 ;  /* 0x00000003181db211 */ /* 0x082fe200000f142c */
[----:B------:R-:W-:Y:S01]  /*149d0*/  @!P5 ST.E.64 [R30.64], R158 ;  /* 0x0000009e1e00d985 */ /* 0x000fe2000c101b06 */
[CC--:B------:R-:W-:Y:S02]  /*149e0*/  @!P2 LEA R26, P0, R23.reuse, R2.reuse, 0x2 ;  /* 0x00000002171aa211 */ /* 0x0c0fe400078010ff */
[----:B------:R-:W-:Y:S01]  /*149f0*/  ISETP.GE.AND P5, PT, R20, c[0x0][0x3c8], PT ;  /* 0x0000f20014007a0c */ /* 0x000fe20003fa6270 */
[----:B------:R1:W-:Y:S01]  /*14a00*/  @!P3 ST.E.64 [R28.64], R162 ;  /* 0x000000a21c00b985 */ /* 0x0003e2000c101b06 */
[----:B------:R-:W-:Y:S02]  /*14a10*/  @!P2 LEA.HI.X R27, R23, R3, R45, 0x2, P0 ;  /* 0x00000003171ba211 */ /* 0x000fe400000f142d */
[----:B------:R-:W-:Y:S02]  /*14a20*/  ISETP.GE.AND P0, PT, R21, c[0x0][0x3c8], PT ;  /* 0x0000f20015007a0c */ /* 0x000fe40003f06270 */
[----:B------:R-:W-:Y:S01]  /*14a30*/  ISETP.GE.AND P6, PT, R19, c[0x0][0x3c8], PT ;  /* 0x0000f20013007a0c */ /* 0x000fe20003fc6270 */
[----:B------:R2:W-:Y:S01]  /*14a40*/  @!P2 ST.E.64 [R26.64], R166 ;  /* 0x000000a61a00a985 */ /* 0x0005e2000c101b06 */
[----:B------:R-:W-:-:S04]  /*14a50*/  @!P1 LEA R24, P3, R22, R2, 0x2 ;  /* 0x0000000216189211 */ /* 0x000fc800078610ff */
[----:B------:R-:W-:-:S05]  /*14a60*/  @!P1 LEA.HI.X R25, R22, R3, R46, 0x2, P3 ;  /* 0x0000000316199211 */ /* 0x000fca00018f142e */
[C---:B------:R-:W-:Y:S01]  /*14a70*/  @!P0 LEA R22, P3, R21.reuse, R2, 0x2 ;  /* 0x0000000215168211 */ /* 0x040fe200078610ff */
[----:B------:R3:W-:Y:S03]  /*14a80*/  @!P1 ST.E.64 [R24.64], R170 ;  /* 0x000000aa18009985 */ /* 0x0007e6000c101b06 */
[----:B------:R-:W-:Y:S02]  /*14a90*/  @!P0 LEA.HI.X R23, R21, R3, R47, 0x2, P3 ;  /* 0x0000000315178211 */ /* 0x000fe400018f142f */
[----:B------:R-:W-:-:S03]  /*14aa0*/  ISETP.GE.AND P3, PT, R4, c[0x0][0x3c8], PT ;  /* 0x0000f20004007a0c */ /* 0x000fc60003f66270 */
[----:B------:R4:W-:Y:S10]  /*14ab0*/  @!P0 ST.E.64 [R22.64], R174 ;  /* 0x000000ae16008985 */ /* 0x0009f4000c101b06 */
[----:B-1----:R-:W-:-:S02]  /*14ac0*/  @!P3 LEA R28, P1, R4, R2, 0x2 ;  /* 0x00000002041cb211 */ /* 0x002fc400078210ff */
[-C--:B--2---:R-:W-:Y:S02]  /*14ad0*/  @!P5 LEA R26, P2, R20, R2.reuse, 0x2 ;  /* 0x00000002141ad211 */ /* 0x084fe400078410ff */
[-C--:B------:R-:W-:Y:S02]  /*14ae0*/  @!P3 LEA.HI.X R29, R4, R3.reuse, R48, 0x2, P1 ;  /* 0x00000003041db211 */ /* 0x080fe400008f1430 */
[----:B------:R-:W-:Y:S02]  /*14af0*/  ISETP.GE.AND P3, PT, R17, c[0x0][0x3c8], PT ;  /* 0x0000f20011007a0c */ /* 0x000fe40003f66270 */
[----:B------:R-:W-:Y:S02]  /*14b00*/  @!P5 LEA.HI.X R27, R20, R3, R49, 0x2, P2 ;  /* 0x00000003141bd211 */ /* 0x000fe400010f1431 */
[----:B------:R-:W-:Y:S02]  /*14b10*/  ISETP.GE.AND P1, PT, R4, c[0x0][0x3c8], PT ;  /* 0x0000f20004007a0c */ /* 0x000fe40003f26270 */
[----:B---3--:R-:W-:Y:S01]  /*14b20*/  @!P6 LEA R24, P0, R19, R2, 0x2 ;  /* 0x000000021318e211 */ /* 0x008fe200078010ff */
[----:B------:R-:W-:Y:S01]  /*14b30*/  @!P5 ST.E.64 [R26.64], R178 ;  /* 0x000000b21a00d985 */ /* 0x000fe2000c101b06 */
[----:B------:R-:W-:-:S02]  /*14b40*/  ISETP.GE.AND P2, PT, R16, c[0x0][0x3c8], PT ;  /* 0x0000f20010007a0c */ /* 0x000fc40003f46270 */
[----:B------:R-:W-:Y:S02]  /*14b50*/  @!P6 LEA.HI.X R25, R19, R3, R50, 0x2, P0 ;  /* 0x000000031319e211 */ /* 0x000fe400000f1432 */
[----:B------:R-:W-:Y:S02]  /*14b60*/  ISETP.GE.AND P5, PT, R11, c[0x0][0x3c8], PT ;  /* 0x0000f2000b007a0c */ /* 0x000fe40003fa6270 */
[----:B----4-:R-:W-:-:S03]  /*14b70*/  @!P4 LEA R22, P0, R18, R2, 0x2 ;  /* 0x000000021216c211 */ /* 0x010fc600078010ff */
[----:B------:R-:W-:Y:S01]  /*14b80*/  @!P1 ST.E.64 [R28.64], R182 ;  /* 0x000000b61c009985 */ /* 0x000fe2000c101b06 */
[-C--:B------:R-:W-:Y:S02]  /*14b90*/  @!P4 LEA.HI.X R23, R18, R3.reuse, R51, 0x2, P0 ;  /* 0x000000031217c211 */ /* 0x080fe400000f1433 */
[-C--:B------:R-:W-:Y:S01]  /*14ba0*/  @!P3 LEA R18, P0, R17, R2.reuse, 0x2 ;  /* 0x000000021112b211 */ /* 0x080fe200078010ff */
[----:B------:R-:W-:Y:S01]  /*14bb0*/  @!P6 ST.E.64 [R24.64], R186 ;  /* 0x000000ba1800e985 */ /* 0x000fe2000c101b06 */
[----:B------:R-:W-:Y:S02]  /*14bc0*/  ISETP.GE.AND P1, PT, R15, c[0x0][0x3c8], PT ;  /* 0x0000f2000f007a0c */ /* 0x000fe40003f26270 */
[-C--:B------:R-:W-:Y:S01]  /*14bd0*/  @!P3 LEA.HI.X R19, R17, R3.reuse, R52, 0x2, P0 ;  /* 0x000000031113b211 */ /* 0x080fe200000f1434 */
[----:B------:R-:W-:Y:S01]  /*14be0*/  @!P4 ST.E.64 [R22.64], R150 ;  /* 0x000000961600c985 */ /* 0x000fe2000c101b06 */
[C---:B------:R-:W-:Y:S02]  /*14bf0*/  @!P2 LEA R20, P0, R16.reuse, R2, 0x2 ;  /* 0x000000021014a211 */ /* 0x040fe400078010ff */
[----:B------:R-:W-:Y:S01]  /*14c00*/  ISETP.GE.AND P4, PT, R13, c[0x0][0x3c8], PT ;  /* 0x0000f2000d007a0c */ /* 0x000fe20003f86270 */
[----:B------:R1:W-:Y:S01]  /*14c10*/  @!P3 ST.E.64 [R18.64], R116 ;  /* 0x000000741200b985 */ /* 0x0003e2000c101b06 */
[----:B------:R-:W-:-:S02]  /*14c20*/  @!P2 LEA.HI.X R21, R16, R3, R53, 0x2, P0 ;  /* 0x000000031015a211 */ /* 0x000fc400000f1435 */
[----:B------:R-:W-:Y:S02]  /*14c30*/  ISETP.GE.AND P0, PT, R14, c[0x0][0x3c8], PT ;  /* 0x0000f2000e007a0c */ /* 0x000fe40003f06270 */
[----:B------:R-:W-:Y:S01]  /*14c40*/  ISETP.GE.AND P6, PT, R12, c[0x0][0x3c8], PT ;  /* 0x0000f2000c007a0c */ /* 0x000fe20003fc6270 */
[----:B------:R2:W-:Y:S01]  /*14c50*/  @!P2 ST.E.64 [R20.64], R120 ;  /* 0x000000781400a985 */ /* 0x0005e2000c101b06 */
[----:B-1----:R-:W-:-:S04]  /*14c60*/  @!P1 LEA R18, P3, R15, R2, 0x2 ;  /* 0x000000020f129211 */ /* 0x002fc800078610ff */
[----:B------:R-:W-:-:S05]  /*14c70*/  @!P1 LEA.HI.X R19, R15, R3, R54, 0x2, P3 ;  /* 0x000000030f139211 */ /* 0x000fca00018f1436 */
[CC--:B------:R-:W-:Y:S02]  /*14c80*/  @!P0 LEA R16, P3, R14.reuse, R2.reuse, 0x2 ;  /* 0x000000020e108211 */ /* 0x0c0fe400078610ff */
[C---:B--2---:R-:W-:Y:S01]  /*14c90*/  @!P4 LEA R20, P2, R13.reuse, R2, 0x2 ;  /* 0x000000020d14c211 */ /* 0x044fe200078410ff */
[----:B------:R1:W-:Y:S01]  /*14ca0*/  @!P1 ST.E.64 [R18.64], R142 ;  /* 0x0000008e12009985 */ /* 0x0003e2000c101b06 */
[-C--:B------:R-:W-:Y:S02]  /*14cb0*/  @!P0 LEA.HI.X R17, R14, R3.reuse, R55, 0x2, P3 ;  /* 0x000000030e118211 */ /* 0x080fe400018f1437 */
[----:B------:R-:W-:Y:S02]  /*14cc0*/  ISETP.GE.AND P3, PT, R0, c[0x0][0x3c8], PT ;  /* 0x0000f20000007a0c */ /* 0x000fe40003f66270 */
[----:B------:R-:W-:Y:S01]  /*14cd0*/  @!P4 LEA.HI.X R21, R13, R3, R57, 0x2, P2 ;  /* 0x000000030d15c211 */ /* 0x000fe200010f1439 */
[----:B------:R2:W-:Y:S01]  /*14ce0*/  @!P0 ST.E.64 [R16.64], R70 ;  /* 0x0000004610008985 */ /* 0x0005e2000c101b06 */
[----:B------:R-:W-:-:S03]  /*14cf0*/  ISETP.GE.AND P2, PT, R10, c[0x0][0x3c8], PT ;  /* 0x0000f2000a007a0c */ /* 0x000fc60003f46270 */
[----:B------:R-:W-:Y:S01]  /*14d00*/  @!P4 ST.E.64 [R20.64], R74 ;  /* 0x0000004a1400c985 */ /* 0x000fe2000c101b06 */
[----:B------:R-:W-:-:S05]  /*14d10*/  ISETP.GE.AND P4, PT, R7, c[0x0][0x3c8], PT ;  /* 0x0000f20007007a0c */ /* 0x000fca0003f86270 */
[----:B------:R-:W-:-:S04]  /*14d20*/  @!P3 LEA R22, P1, R0, R2, 0x2 ;  /* 0x000000020016b211 */ /* 0x000fc800078210ff */
[C---:B------:R-:W-:Y:S02]  /*14d30*/  @!P3 LEA.HI.X R23, R0.reuse, R3, R56, 0x2, P1 ;  /* 0x000000030017b211 */ /* 0x040fe400008f1438 */
[----:B------:R-:W-:Y:S02]  /*14d40*/  ISETP.GE.AND P1, PT, R0, c[0x0][0x3c8], PT ;  /* 0x0000f20000007a0c */ /* 0x000fe40003f26270 */
[----:B------:R-:W-:Y:S02]  /*14d50*/  ISETP.GE.AND P3, PT, R9, c[0x0][0x3c8], PT ;  /* 0x0000f20009007a0c */ /* 0x000fe40003f66270 */
[----:B-1----:R-:W-:-:S04]  /*14d60*/  @!P6 LEA R18, P0, R12, R2, 0x2 ;  /* 0x000000020c12e211 */ /* 0x002fc800078010ff */
[----:B------:R-:W-:Y:S02]  /*14d70*/  @!P6 LEA.HI.X R19, R12, R3, R58, 0x2, P0 ;  /* 0x000000030c13e211 */ /* 0x000fe400000f143a */
[----:B--2---:R-:W-:-:S03]  /*14d80*/  @!P5 LEA R16, P0, R11, R2, 0x2 ;  /* 0x000000020b10d211 */ /* 0x004fc600078010ff */
[----:B------:R-:W-:Y:S01]  /*14d90*/  @!P1 ST.E.64 [R22.64], R78 ;  /* 0x0000004e16009985 */ /* 0x000fe2000c101b06 */
[----:B------:R-:W-:Y:S02]  /*14da0*/  ISETP.GE.AND P1, PT, R8, c[0x0][0x3c8], PT ;  /* 0x0000f20008007a0c */ /* 0x000fe40003f26270 */
[-C--:B------:R-:W-:Y:S01]  /*14db0*/  @!P5 LEA.HI.X R17, R11, R3.reuse, R59, 0x2, P0 ;  /* 0x000000030b11d211 */ /* 0x080fe200000f143b */
[----:B------:R-:W-:Y:S01]  /*14dc0*/  @!P6 ST.E.64 [R18.64], R82 ;  /* 0x000000521200e985 */ /* 0x000fe2000c101b06 */
[CC--:B------:R-:W-:Y:S02]  /*14dd0*/  @!P2 LEA R14, P0, R10.reuse, R2.reuse, 0x2 ;  /* 0x000000020a0ea211 */ /* 0x0c0fe400078010ff */
[----:B------:R-:W-:Y:S01]  /*14de0*/  ISETP.GE.AND P6, PT, R5, c[0x0][0x3c8], PT ;  /* 0x0000f20005007a0c */ /* 0x000fe20003fc6270 */
[----:B------:R-:W-:Y:S01]  /*14df0*/  @!P5 ST.E.64 [R16.64], R86 ;  /* 0x000000561000d985 */ /* 0x000fe2000c101b06 */
[----:B------:R-:W-:Y:S02]  /*14e00*/  @!P2 LEA.HI.X R15, R10, R3, R60, 0x2, P0 ;  /* 0x000000030a0fa211 */ /* 0x000fe400000f143c */
[----:B------:R-:W-:-:S02]  /*14e10*/  @!P3 LEA R12, P0, R9, R2, 0x2 ;  /* 0x00000002090cb211 */ /* 0x000fc400078010ff */
[----:B------:R-:W-:Y:S01]  /*14e20*/  ISETP.GE.AND P5, PT, R34, c[0x0][0x3c8], PT ;  /* 0x0000f20022007a0c */ /* 0x000fe20003fa6270 */
[----:B------:R-:W-:Y:S01]  /*14e30*/  @!P2 ST.E.64 [R14.64], R90 ;  /* 0x0000005a0e00a985 */ /* 0x000fe2000c101b06 */
[-C--:B------:R-:W-:Y:S02]  /*14e40*/  @!P3 LEA.HI.X R13, R9, R3.reuse, R61, 0x2, P0 ;  /* 0x00000003090db211 */ /* 0x080fe400000f143d */
[----:B------:R-:W-:Y:S02]  /*14e50*/  ISETP.GE.AND P0, PT, R6, c[0x0][0x3c8], PT ;  /* 0x0000f20006007a0c */ /* 0x000fe40003f06270 */
[C---:B------:R-:W-:Y:S01]  /*14e60*/  @!P1 LEA R10, P2, R8.reuse, R2, 0x2 ;  /* 0x00000002080a9211 */ /* 0x040fe200078410ff */
[----:B------:R1:W-:Y:S03]  /*14e70*/  @!P3 ST.E.64 [R12.64], R94 ;  /* 0x0000005e0c00b985 */ /* 0x0003e6000c101b06 */
[----:B------:R-:W-:-:S05]  /*14e80*/  @!P1 LEA.HI.X R11, R8, R3, R62, 0x2, P2 ;  /* 0x00000003080b9211 */ /* 0x000fca00010f143e */
[----:B------:R2:W-:Y:S01]  /*14e90*/  @!P1 ST.E.64 [R10.64], R98 ;  /* 0x000000620a009985 */ /* 0x0005e2000c101b06 */
[CC--:B------:R-:W-:Y:S02]  /*14ea0*/  @!P6 LEA R4, P1, R5.reuse, R2.reuse, 0x2 ;  /* 0x000000020504e211 */ /* 0x0c0fe400078210ff */
[CC--:B------:R-:W-:Y:S02]  /*14eb0*/  @!P0 LEA R8, P2, R6.reuse, R2.reuse, 0x2 ;  /* 0x0000000206088211 */ /* 0x0c0fe400078410ff */
[-C--:B------:R-:W-:Y:S02]  /*14ec0*/  @!P6 LEA.HI.X R5, R5, R3.reuse, R64, 0x2, P1 ;  /* 0x000000030505e211 */ /* 0x080fe400008f1440 */
[----:B------:R-:W-:Y:S02]  /*14ed0*/  @!P0 LEA.HI.X R9, R6, R3, R65, 0x2, P2 ;  /* 0x0000000306098211 */ /* 0x000fe400010f1441 */
[----:B------:R-:W-:Y:S02]  /*14ee0*/  ISETP.GE.AND P1, PT, R38, c[0x0][0x3c8], PT ;  /* 0x0000f20026007a0c */ /* 0x000fe40003f26270 */
[----:B-1----:R-:W-:-:S04]  /*14ef0*/  @!P4 LEA R12, P3, R7, R2, 0x2 ;  /* 0x00000002070cc211 */ /* 0x002fc800078610ff */
[-C--:B------:R-:W-:Y:S02]  /*14f00*/  @!P4 LEA.HI.X R13, R7, R3.reuse, R63, 0x2, P3 ;  /* 0x00000003070dc211 */ /* 0x080fe400018f143f */
[----:B------:R-:W-:Y:S02]  /*14f10*/  ISETP.GE.AND P3, PT, R35, c[0x0][0x3c8], PT ;  /* 0x0000f20023007a0c */ /* 0x000fe40003f66270 */
[-C--:B--2---:R-:W-:Y:S01]  /*14f20*/  @!P5 LEA R10, P2, R34, R2.reuse, 0x2 ;  /* 0x00000002220ad211 */ /* 0x084fe200078410ff */
[----:B------:R-:W-:Y:S02]  /*14f30*/  @!P4 ST.E.64 [R12.64], R102 ;  /* 0x000000660c00c985 */ /* 0x000fe4000c101b06 */
[----:B------:R-:W-:Y:S02]  /*14f40*/  @!P1 LEA R6, P4, R38, R2, 0x2 ;  /* 0x0000000226069211 */ /* 0x000fe400078810ff */
[----:B------:R-:W-:Y:S01]  /*14f50*/  @!P5 LEA.HI.X R11, R34, R3, R66, 0x2, P2 ;  /* 0x00000003220bd211 */ /* 0x000fe200010f1442 */
[----:B------:R1:W-:Y:S01]  /*14f60*/  @!P0 ST.E.64 [R8.64], R106 ;  /* 0x0000006a08008985 */ /* 0x0003e2000c101b06 */
[----:B-----5:R-:W-:-:S02]  /*14f70*/  ISETP.GE.AND P0, PT, R198, c[0x0][0x3c8], PT ;  /* 0x0000f200c6007a0c */ /* 0x020fc40003f06270 */
[----:B------:R-:W-:Y:S01]  /*14f80*/  @!P1 LEA.HI.X R7, R38, R3, R68, 0x2, P4 ;  /* 0x0000000326079211 */ /* 0x000fe200020f1444 */
[----:B------:R2:W-:Y:S04]  /*14f90*/  @!P6 ST.E.64 [R4.64], R110 ;  /* 0x0000006e0400e985 */ /* 0x0005e8000c101b06 */
[----:B------:R3:W-:Y:S01]  /*14fa0*/  @!P5 ST.E.64 [R10.64], R114 ;  /* 0x000000720a00d985 */ /* 0x0007e2000c101b06 */
[----:B-1----:R-:W-:-:S04]  /*14fb0*/  @!P3 LEA R8, P2, R35, R2, 0x2 ;  /* 0x000000022308b211 */ /* 0x002fc800078410ff */
[----:B------:R-:W-:Y:S02]  /*14fc0*/  @!P3 LEA.HI.X R9, R35, R3, R67, 0x2, P2 ;  /* 0x000000032309b211 */ /* 0x000fe400010f1443 */
[----:B--2---:R-:W-:-:S03]  /*14fd0*/  @!P0 LEA R4, P2, R198, R2, 0x2 ;  /* 0x00000002c6048211 */ /* 0x004fc600078410ff */
[----:B------:R3:W-:Y:S01]  /*14fe0*/  @!P3 ST.E.64 [R8.64], R118 ;  /* 0x000000760800b985 */ /* 0x0007e2000c101b06 */
[----:B------:R-:W-:-:S03]  /*14ff0*/  @!P0 LEA.HI.X R5, R198, R3, R199, 0x2, P2 ;  /* 0x00000003c6058211 */ /* 0x000fc600010f14c7 */
[----:B------:R3:W-:Y:S04]  /*15000*/  @!P1 ST.E.64 [R6.64], R122 ;  /* 0x0000007a06009985 */ /* 0x0007e8000c101b06 */
[----:B------:R3:W-:Y:S01]  /*15010*/  @!P0 ST.E.64 [R4.64], R126 ;  /* 0x0000007e04008985 */ /* 0x0007e2000c101b06 */
[----:B------:R-:W-:-:S13]  /*15020*/  ISETP.GE.AND P0, PT, R132, c[0x0][0x3c8], PT ;  /* 0x0000f20084007a0c */ /* 0x000fda0003f06270 */
[----:B------:R-:W-:Y:S05]  /*15030*/  @P0 BRA `(.L_x_2179) ;  /* 0x0000030000000947 */ /* 0x000fea0003800000 */
[----:B------:R-:W-:-:S04]  /*15040*/  LEA R2, P0, R132, R2, 0x2 ;  /* 0x0000000284027211 */ /* 0x000fc800078010ff */
[----:B------:R-:W-:-:S05]  /*15050*/  LEA.HI.X R3, R132, R3, R133, 0x2, P0 ;  /* 0x0000000384037211 */ /* 0x000fca00000f1485 */
[----:B------:R1:W-:Y:S01]  /*15060*/  ST.E.64 [R2.64], R130 ;  /* 0x0000008202007985 */ /* 0x0003e2000c101b06 */
[----:B------:R-:W-:Y:S05]  /*15070*/  BRA `(.L_x_2179) ;  /* 0x000002c000007947 */ /* 0x000fea0003800000 */
.L_x_2175:
[----:B------:R-:W3:Y:S02]  /*15080*/  S2R R4, SR_TID.X ;  /* 0x0000000000047919 */ /* 0x000ee40000002100 */
[----:B---3--:R-:W-:-:S13]  /*15090*/  ISETP.GT.AND P0, PT, R4, 0x7f, PT ;  /* 0x0000007f0400780c */ /* 0x008fda0003f04270 */
[----:B------:R-:W-:Y:S05]  /*150a0*/  @P0 BRA `(.L_x_2179) ;  /* 0x0000029000000947 */ /* 0x000fea0003800000 */
[----:B------:R-:W3:Y:S01]  /*150b0*/  LDL.LU R3, [R1+0x50] ;  /* 0x0000500001037983 */ /* 0x000ee20000300800 */
[----:B----4-:R-:W-:-:S05]  /*150c0*/  MOV R2, c[0x0][0x4e8] ;  /* 0x00013a0000027a02 */ /* 0x010fca0000000f00 */
[----:B------:R-:W-:Y:S01]  /*150d0*/  IMAD R0, R2, c[0x0][0x388], RZ ;  /* 0x0000e20002007a24 */ /* 0x000fe200078e02ff */
[----:B---3--:R-:W-:-:S04]  /*150e0*/  IADD3 R4, R3, R4, RZ ;  /* 0x0000000403047210 */ /* 0x008fc80007ffe0ff */
[----:B------:R-:W-:-:S13]  /*150f0*/  ISETP.GE.AND P0, PT, R4, R0, PT ;  /* 0x000000000400720c */ /* 0x000fda0003f06270 */
[----:B------:R-:W-:Y:S05]  /*15100*/  @P0 BRA `(.L_x_2179) ;  /* 0x0000023000000947 */ /* 0x000fea0003800000 */
[----:B------:R-:W3:Y:S04]  /*15110*/  LDL.LU R3, [R1+0x3c] ;  /* 0x00003c0001037983 */ /* 0x000ee80000300800 */
[----:B------:R-:W4:Y:S04]  /*15120*/  LDL.LU R9, [R1+0x48] ;  /* 0x0000480001097983 */ /* 0x000f280000300800 */
[----:B------:R-:W5:Y:S01]  /*15130*/  LDL.LU R8, [R1+0x4c] ;  /* 0x00004c0001087983 */ /* 0x000f620000300800 */
[----:B------:R-:W-:-:S13]  /*15140*/  ISETP.NE.AND P0, PT, R2, 0x1, PT ;  /* 0x000000010200780c */ /* 0x000fda0003f05270 */
[----:B--2---:R-:W-:Y:S01]  /*15150*/  @P0 IMAD.HI.U32 R7, R4, c[0x0][0x4ec], RZ ;  /* 0x00013b0004070a27 */ /* 0x004fe200078e00ff */
[----:B---3--:R-:W-:Y:S02]  /*15160*/  SHF.R.S32.HI R0, RZ, 0x1f, R3 ;  /* 0x0000001fff007819 */ /* 0x008fe40000011403 */
[----:B----4-:R-:W-:-:S03]  /*15170*/  SHF.R.S32.HI R6, RZ, 0x1f, R9 ;  /* 0x0000001fff067819 */ /* 0x010fc60000011409 */
[----:B------:R-:W-:-:S04]  /*15180*/  IMAD R0, R0, c[0x0][0x4d0], RZ ;  /* 0x0001340000007a24 */ /* 0x000fc800078e02ff */
[C---:B------:R-:W-:Y:S01]  /*15190*/  IMAD R5, R3.reuse, c[0x0][0x4d4], R0 ;  /* 0x0001350003057a24 */ /* 0x040fe200078e0200 */
[----:B------:R-:W-:Y:S01]  /*151a0*/  MOV R0, R4 ;  /* 0x0000000400007202 */ /* 0x000fe20000000f00 */
[----:B------:R-:W-:Y:S01]  /*151b0*/  IMAD.WIDE.U32 R2, R3, c[0x0][0x4d0], RZ ;  /* 0x0001340003027a25 */ /* 0x000fe200078e00ff */
[----:B------:R-:W-:-:S03]  /*151c0*/  @P0 SHF.R.U32.HI R0, RZ, c[0x0][0x4f0], R7 ;  /* 0x00013c00ff000a19 */ /* 0x000fc60000011607 */
[----:B------:R-:W-:Y:S01]  /*151d0*/  IMAD R6, R6, c[0x0][0x4d8], RZ ;  /* 0x0001360006067a24 */ /* 0x000fe200078e02ff */
[----:B------:R-:W-:Y:S02]  /*151e0*/  IADD3 R3, R3, R5, RZ ;  /* 0x0000000503037210 */ /* 0x000fe40007ffe0ff */
[----:B-----5:R-:W-:Y:S01]  /*151f0*/  SHF.R.S32.HI R5, RZ, 0x1f, R8 ;  /* 0x0000001fff057819 */ /* 0x020fe20000011408 */
        /* <DEDUP_REMOVED lines=20> */
.L_x_2179:
[----:B------:R-:W-:Y:S05]  /*15340*/  BSYNC B1 ;  /* 0x0000000000017941 */ /* 0x000fea0003800000 */
.L_x_2174:
        /* <DEDUP_REMOVED lines=9> */
[----:B--2---:R2:W1:Y:S02]  /*153e0*/  SHFL.IDX PT, R0, R69, RZ, 0x1f ;  /* 0x00001fff45007589 */ /* 0x00446400000e0000 */
.L_x_2192:
[----:B-1-34-:R-:W1:Y:S01]  /*153f0*/  S2R R2, SR_TID.X ;  /* 0x0000000000027919 */ /* 0x01ae620000002100 */
[----:B------:R-:W-:Y:S03]  /*15400*/  WARPSYNC 0xffffffff ;  /* 0xffffffff00007948 */ /* 0x000fe60003800000 */
[----:B------:R-:W-:Y:S06]  /*15410*/  BAR.SYNC.DEFER_BLOCKING 0x4, 0x100 ;  /* 0x0104000000007b1d */ /* 0x000fec0000010000 */
[----:B------:R3:W-:Y:S01]  /*15420*/  STL [R1+0x54], R0 ;  /* 0x0000540001007387 */ /* 0x0007e20000100800 */
[----:B-1----:R-:W-:-:S13]  /*15430*/  LOP3.LUT P0, RZ, R2, 0xff, RZ, 0xc0, !PT ;  /* 0x000000ff02ff7812 */ /* 0x002fda000780c0ff */
[----:B------:R3:W-:Y:S04]  /*15440*/  @!P0 STS [0x28100], R69 ;  /* 0x02810045ff008388 */ /* 0x0007e80000000800 */
[----:B------:R-:W-:Y:S06]  /*15450*/  BAR.ARV 0x5, 0x100 ;  /* 0x0144000000007b1d */ /* 0x000fec0000002000 */
.L_x_2180:
[----:B--23--:R-:W2:Y:S02]  /*15460*/  LDL R0, [R1+0x54] ;  /* 0x0000540001007983 */ /* 0x00cea40000100800 */
[----:B--2---:R-:W-:-:S13]  /*15470*/  ISETP.GE.AND P0, PT, R0, c[0x0][0x538], PT ;  /* 0x00014e0000007a0c */ /* 0x004fda0003f06270 */
[----:B-1--45:R-:W-:Y:S01]  /*15480*/  @P0 CALL.REL.NOINC `(.L_x_2182) ;  /* 0x0000001000000944 */ /* 0x032fe20003c00000 */
[----:B------:R-:W-:Y:S05]  /*15490*/  BRA `(.L_x_2183) ;  /* 0xfffeb47000007947 */ /* 0x000fea000383ffff */
.L_x_2182:
[----:B------:R-:W-:Y:S05]  /*154a0*/  EXIT ;  /* 0x000000000000794d */ /* 0x000fea0003800000 */
.L_x_2152:
[----:B------:R-:W-:Y:S01]  /*154b0*/  IMAD.MOV.U32 R12, RZ, RZ, R10 ;  /* 0x000000ffff0c7224 */ /* 0x000fe200078e000a */
[----:B------:R-:W-:Y:S01]  /*154c0*/  MOV R9, RZ ;  /* 0x000000ff00097202 */ /* 0x000fe20000000f00 */
[----:B-1----:R-:W-:Y:S01]  /*154d0*/  IMAD.MOV.U32 R3, RZ, RZ, 0x181f ;  /* 0x0000181fff037424 */ /* 0x002fe200078e00ff */
[----:B------:R-:W-:Y:S02]  /*154e0*/  MOV R2, 0x15500 ;  /* 0x0001550000027802 */ /* 0x000fe40000000f00 */
[----:B------:R-:W-:Y:S05]  /*154f0*/  CALL.REL.NOINC `($__internal_43_$__cuda_sm70_shflsync_idx_p) ;  /* 0x0000054000007944 */ /* 0x000fea0003c00000 */
[----:B------:R-:W-:Y:S01]  /*15500*/  MOV R6, R9 ;  /* 0x0000000900067202 */ /* 0x000fe20000000f00 */
[----:B------:R-:W-:Y:S05]  /*15510*/  BRA `(.L_x_2184) ;  /* 0xfffec5c000007947 */ /* 0x000fea000383ffff */
.L_x_2153:
[----:B------:R-:W-:Y:S01]  /*15520*/  IMAD.MOV.U32 R12, RZ, RZ, R11 ;  /* 0x000000ffff0c7224 */ /* 0x000fe200078e000b */
[----:B------:R-:W-:Y:S01]  /*15530*/  MOV R9, RZ ;  /* 0x000000ff00097202 */ /* 0x000fe20000000f00 */
[----:B-1----:R-:W-:Y:S01]  /*15540*/  IMAD.MOV.U32 R3, RZ, RZ, 0x181f ;  /* 0x0000181fff037424 */ /* 0x002fe200078e00ff */
[----:B------:R-:W-:Y:S02]  /*15550*/  MOV R2, 0x15570 ;  /* 0x0001557000027802 */ /* 0x000fe40000000f00 */
[----:B--23--:R-:W-:Y:S05]  /*15560*/  CALL.REL.NOINC `($__internal_43_$__cuda_sm70_shflsync_idx_p) ;  /* 0x000004d000007944 */ /* 0x00cfea0003c00000 */
[----:B------:R-:W-:Y:S01]  /*15570*/  MOV R2, R9 ;  /* 0x0000000900027202 */ /* 0x000fe20000000f00 */
[----:B------:R-:W-:Y:S05]  /*15580*/  BRA `(.L_x_2185) ;  /* 0xfffec57000007947 */ /* 0x000fea000383ffff */
.L_x_2156:
[----:B--2---:R-:W-:Y:S01]  /*15590*/  IMAD.MOV.U32 R12, RZ, RZ, R10 ;  /* 0x000000ffff0c7224 */ /* 0x004fe200078e000a */
[----:B------:R-:W-:Y:S01]  /*155a0*/  MOV R9, 0x1 ;  /* 0x0000000100097802 */ /* 0x000fe20000000f00 */
[----:B------:R-:W-:Y:S01]  /*155b0*/  IMAD.MOV.U32 R3, RZ, RZ, 0x181f ;  /* 0x0000181fff037424 */ /* 0x000fe200078e00ff */
[----:B----4-:R-:W-:-:S02]  /*155c0*/  MOV R2, 0x155e0 ;  /* 0x000155e000027802 */ /* 0x010fc40000000f00 */
[----:B-1-3--:R-:W-:Y:S05]  /*155d0*/  CALL.REL.NOINC `($__internal_43_$__cuda_sm70_shflsync_idx_p) ;  /* 0x0000046000007944 */ /* 0x00afea0003c00000 */
[----:B------:R-:W-:Y:S01]  /*155e0*/  IMAD.MOV.U32 R6, RZ, RZ, R9 ;  /* 0x000000ffff067224 */ /* 0x000fe200078e0009 */
[----:B------:R-:W-:Y:S01]  /*155f0*/  MOV R9, 0x1 ;  /* 0x0000000100097802 */ /* 0x000fe20000000f00 */
[----:B------:R-:W-:Y:S01]  /*15600*/  IMAD.MOV.U32 R12, RZ, RZ, R11 ;  /* 0x000000ffff0c7224 */ /* 0x000fe200078e000b */
[----:B------:R-:W-:-:S02]  /*15610*/  MOV R3, 0x181f ;  /* 0x0000181f00037802 */ /* 0x000fc40000000f00 */
[----:B------:R-:W-:Y:S02]  /*15620*/  MOV R2, 0x15640 ;  /* 0x0001564000027802 */ /* 0x000fe40000000f00 */
[----:B------:R-:W-:Y:S05]  /*15630*/  CALL.REL.NOINC `($__internal_43_$__cuda_sm70_shflsync_idx_p) ;  /* 0x0000040000007944 */ /* 0x000fea0003c00000 */
[----:B------:R-:W-:Y:S01]  /*15640*/  MOV R2, R9 ;  /* 0x0000000900027202 */ /* 0x000fe20000000f00 */
[----:B------:R-:W-:Y:S05]  /*15650*/  BRA `(.L_x_2186) ;  /* 0xfffec67000007947 */ /* 0x000fea000383ffff */
.L_x_2159:
[----:B-1----:R-:W-:Y:S01]  /*15660*/  IMAD.MOV.U32 R12, RZ, RZ, R10 ;  /* 0x000000ffff0c7224 */ /* 0x002fe200078e000a */
[----:B------:R-:W-:Y:S01]  /*15670*/  MOV R9, 0x2 ;  /* 0x0000000200097802 */ /* 0x000fe20000000f00 */
[----:B------:R-:W-:Y:S01]  /*15680*/  IMAD.MOV.U32 R3, RZ, RZ, 0x181f ;  /* 0x0000181fff037424 */ /* 0x000fe200078e00ff */
[----:B--2---:R-:W-:Y:S02]  /*15690*/  MOV R2, 0x156b0 ;  /* 0x000156b000027802 */ /* 0x004fe40000000f00 */
[----:B---3--:R-:W-:Y:S05]  /*156a0*/  CALL.REL.NOINC `($__internal_43_$__cuda_sm70_shflsync_idx_p) ;  /* 0x0000039000007944 */ /* 0x008fea0003c00000 */
[----:B------:R-:W-:Y:S01]  /*156b0*/  MOV R6, R9 ;  /* 0x0000000900067202 */ /* 0x000fe20000000f00 */
[----:B------:R-:W-:Y:S05]  /*156c0*/  BRA `(.L_x_2187) ;  /* 0xfffec7b000007947 */ /* 0x000fea000383ffff */
.L_x_2160:
[----:B------:R-:W-:Y:S01]  /*156d0*/  IMAD.MOV.U32 R12, RZ, RZ, R11 ;  /* 0x000000ffff0c7224 */ /* 0x000fe200078e000b */
[----:B------:R-:W-:Y:S01]  /*156e0*/  MOV R9, 0x2 ;  /* 0x0000000200097802 */ /* 0x000fe20000000f00 */
[----:B------:R-:W-:Y:S01]  /*156f0*/  IMAD.MOV.U32 R3, RZ, RZ, 0x181f ;  /* 0x0000181fff037424 */ /* 0x000fe200078e00ff */
[----:B--2---:R-:W-:Y:S02]  /*15700*/  MOV R2, 0x15720 ;  /* 0x0001572000027802 */ /* 0x004fe40000000f00 */
[----:B-1-34-:R-:W-:Y:S05]  /*15710*/  CALL.REL.NOINC `($__internal_43_$__cuda_sm70_shflsync_idx_p) ;  /* 0x0000032000007944 */ /* 0x01afea0003c00000 */
[----:B------:R-:W-:Y:S01]  /*15720*/  MOV R2, R9 ;  /* 0x0000000900027202 */ /* 0x000fe20000000f00 */
[----:B------:R-:W-:Y:S05]  /*15730*/  BRA `(.L_x_2188) ;  /* 0xfffec76000007947 */ /* 0x000fea000383ffff */
.L_x_2163:
[----:B-1----:R-:W-:Y:S01]  /*15740*/  IMAD.MOV.U32 R12, RZ, RZ, R10 ;  /* 0x000000ffff0c7224 */ /* 0x002fe200078e000a */
[----:B------:R-:W-:Y:S01]  /*15750*/  MOV R9, 0x3 ;  /* 0x0000000300097802 */ /* 0x000fe20000000f00 */
[----:B------:R-:W-:Y:S01]  /*15760*/  IMAD.MOV.U32 R3, RZ, RZ, 0x181f ;  /* 0x0000181fff037424 */ /* 0x000fe200078e00ff */
[----:B------:R-:W-:-:S02]  /*15770*/  MOV R2, 0x15790 ;  /* 0x0001579000027802 */ /* 0x000fc40000000f00 */
[----:B--234-:R-:W-:Y:S05]  /*15780*/  CALL.REL.NOINC `($__internal_43_$__cuda_sm70_shflsync_idx_p) ;  /* 0x000002b000007944 */ /* 0x01cfea0003c00000 */
        /* <DEDUP_REMOVED lines=8> */
.L_x_2170:
[----:B-1----:R1:W5:Y:S01]  /*15810*/  LDL R2, [R1+0x10] ;  /* 0x0000100001027983 */ /* 0x0023620000100800 */
[----:B------:R-:W-:Y:S02]  /*15820*/  MOV R5, 0x2 ;  /* 0x0000000200057802 */ /* 0x000fe40000000f00 */
[----:B------:R-:W-:Y:S02]  /*15830*/  MOV R3, 0x15850 ;  /* 0x0001585000037802 */ /* 0x000fe40000000f00 */
[----:B-1---5:R-:W-:Y:S05]  /*15840*/  CALL.REL.NOINC `($__internal_42_$__cuda_sm70_shflsync_bfly_p) ;  /* 0x000001a000007944 */ /* 0x022fea0003c00000 */
[----:B------:R-:W-:Y:S01]  /*15850*/  MOV R0, R5 ;  /* 0x0000000500007202 */ /* 0x000fe20000000f00 */
[----:B------:R-:W-:Y:S05]  /*15860*/  BRA `(.L_x_2190) ;  /* 0xffffd1b000007947 */ /* 0x000fea000383ffff */
.L_x_2171:
[----:B------:R-:W-:Y:S01]  /*15870*/  IMAD.MOV.U32 R2, RZ, RZ, R0 ;  /* 0x000000ffff027224 */ /* 0x000fe200078e0000 */
[----:B------:R-:W-:Y:S02]  /*15880*/  MOV R5, 0x1 ;  /* 0x0000000100057802 */ /* 0x000fe40000000f00 */
[----:B------:R-:W-:Y:S02]  /*15890*/  MOV R3, 0x158b0 ;  /* 0x000158b000037802 */ /* 0x000fe40000000f00 */
[----:B-----5:R-:W-:Y:S05]  /*158a0*/  CALL.REL.NOINC `($__internal_42_$__cuda_sm70_shflsync_bfly_p) ;  /* 0x0000014000007944 */ /* 0x020fea0003c00000 */
[----:B------:R1:W5:Y:S01]  /*158b0*/  LDL R2, [R1+0x14] ;  /* 0x0000140001027983 */ /* 0x0003620000100800 */
[----:B------:R-:W-:Y:S01]  /*158c0*/  FADD.FTZ R0, R0, R5 ;  /* 0x0000000500007221 */ /* 0x000fe20000010000 */
[----:B------:R-:W-:-:S02]  /*158d0*/  MOV R5, 0x2 ;  /* 0x0000000200057802 */ /* 0x000fc40000000f00 */
[----:B------:R-:W-:Y:S02]  /*158e0*/  MOV R3, 0x15900 ;  /* 0x0001590000037802 */ /* 0x000fe40000000f00 */
[----:B-1---5:R-:W-:Y:S05]  /*158f0*/  CALL.REL.NOINC `($__internal_42_$__cuda_sm70_shflsync_bfly_p) ;  /* 0x000000f000007944 */ /* 0x022fea0003c00000 */
[----:B------:R-:W2:Y:S01]  /*15900*/  LDL.LU R2, [R1+0x14] ;  /* 0x0000140001027983 */ /* 0x000ea20000300800 */
[----:B------:R-:W-:Y:S01]  /*15910*/  MOV R3, 0x15960 ;  /* 0x0001596000037802 */ /* 0x000fe20000000f00 */
[----:B--2---:R-:W-:Y:S01]  /*15920*/  FADD.FTZ R4, R2, R5 ;  /* 0x0000000502047221 */ /* 0x004fe20000010000 */
[----:B------:R-:W-:-:S04]  /*15930*/  MOV R5, 0x1 ;  /* 0x0000000100057802 */ /* 0x000fc80000000f00 */
[----:B------:R-:W-:Y:S02]  /*15940*/  MOV R2, R4 ;  /* 0x0000000400027202 */ /* 0x000fe40000000f00 */
[----:B------:R-:W-:Y:S05]  /*15950*/  CALL.REL.NOINC `($__internal_42_$__cuda_sm70_shflsync_bfly_p) ;  /* 0x0000009000007944 */ /* 0x000fea0003c00000 */
[----:B------:R-:W-:Y:S01]  /*15960*/  MOV R3, R5 ;  /* 0x0000000500037202 */ /* 0x000fe20000000f00 */
[----:B------:R-:W-:Y:S05]  /*15970*/  BRA `(.L_x_2191) ;  /* 0xffffd13000007947 */ /* 0x000fea000383ffff */
.L_x_2181:
[----:B-1----:R-:W-:Y:S01]  /*15980*/  IMAD.MOV.U32 R12, RZ, RZ, R69 ;  /* 0x000000ffff0c7224 */ /* 0x002fe200078e0045 */
[----:B---3--:R-:W-:Y:S01]  /*15990*/  MOV R9, RZ ;  /* 0x000000ff00097202 */ /* 0x008fe20000000f00 */
[----:B------:R-:W-:Y:S01]  /*159a0*/  IMAD.MOV.U32 R3, RZ, RZ, 0x1f ;  /* 0x0000001fff037424 */ /* 0x000fe200078e00ff */
[----:B----4-:R-:W-:Y:S02]  /*159b0*/  MOV R2, 0x159d0 ;  /* 0x000159d000027802 */ /* 0x010fe40000000f00 */
[----:B--2--5:R-:W-:Y:S05]  /*159c0*/  CALL.REL.NOINC `($__internal_43_$__cuda_sm70_shflsync_idx_p) ;  /* 0x0000007000007944 */ /* 0x024fea0003c00000 */
[----:B------:R-:W-:Y:S01]  /*159d0*/  MOV R0, R9 ;  /* 0x0000000900007202 */ /* 0x000fe20000000f00 */
[----:B------:R-:W-:Y:S05]  /*159e0*/  BRA `(.L_x_2192) ;  /* 0xfffffa0000007947 */ /* 0x000fea000383ffff */
        .weak           $__internal_42_$__cuda_sm70_shflsync_bfly_p
        .type           $__internal_42_$__cuda_sm70_shflsync_bfly_p,@function
        .size           $__internal_42_$__cuda_sm70_shflsync_bfly_p,($__internal_43_$__cuda_sm70_shflsync_idx_p - $__internal_42_$__cuda_sm70_shflsync_bfly_p)
$__internal_42_$__cuda_sm70_shflsync_bfly_p:
[----:B------:R-:W-:Y:S04]  /*159f0*/  WARPSYNC R6 ;  /* 0x0000000600007348 */ /* 0x000fe80003800000 */
[----:B------:R1:W2:Y:S02]  /*15a00*/  SHFL.BFLY PT, R5, R2, R5, R7 ;  /* 0x0c00000502057389 */ /* 0x0002a400000e0007 */
[----:B-1----:R-:W-:-:S02]  /*15a10*/  MOV R2, R3 ;  /* 0x0000000300027202 */ /* 0x002fc40000000f00 */
[----:B------:R-:W-:-:S04]  /*15a20*/  MOV R3, 0x0 ;  /* 0x0000000000037802 */ /* 0x000fc80000000f00 */
[----:B--2---:R-:W-:Y:S05]  /*15a30*/  RET.REL.NODEC R2 `(_ZN7cutlass13device_kernelIN5flash19enable_sm80_to_sm89INS1_16FlashAttnFwdSm80INS1_25CollectiveMainloopFwdSm80ILi8ELi1ELb0EN4cute5tupleIJNS5_1CILi128EEENS7_ILi96EEENS7_ILi256EEEEEELi256ENS_6half_tEfNS_4arch4Sm80ELb1ELb0ELb1ELb0ELb0ELb0ELb1ELb1EEENS1_21CollectiveEpilogueFwdINS6_IJS8_SA_S9_EEENS6_IJNS7_ILi1EEESI_SI_EEESC_SE_Li256ELb0ELb1ELb1ELb0EEENS1_30DynamicPersistentTileSchedulerILi256ELi256ELb1ELb1ELb0EEEEEEEEEvNT_6ParamsE) ;  /* 0xfffea5c002007950 */ /* 0x004fea0003c3ffff */
        .weak           $__internal_43_$__cuda_sm70_shflsync_idx_p
        .type           $__internal_43_$__cuda_sm70_shflsync_idx_p,@function
        .size           $__internal_43_$__cuda_sm70_shflsync_idx_p,(.L_x_2642 - $__internal_43_$__cuda_sm70_shflsync_idx_p)
$__internal_43_$__cuda_sm70_shflsync_idx_p:
[----:B------:R-:W-:-:S04]  /*15a40*/  MOV R13, 0xffffffff ;  /* 0xffffffff000d7802 */ /* 0x000fc80000000f00 */
[----:B------:R-:W-:Y:S04]  /*15a50*/  WARPSYNC R13 ;  /* 0x0000000d00007348 */ /* 0x000fe80003800000 */
[----:B------:R1:W2:Y:S02]  /*15a60*/  SHFL.IDX PT, R9, R12, R9, R3 ;  /* 0x000000090c097389 */ /* 0x0002a400000e0003 */
[----:B-1----:R-:W-:-:S04]  /*15a70*/  MOV R3, 0x0 ;  /* 0x0000000000037802 */ /* 0x002fc80000000f00 */
[----:B--2---:R-:W-:Y:S05]  /*15a80*/  RET.REL.NODEC R2 `(_ZN7cutlass13device_kernelIN5flash19enable_sm80_to_sm89INS1_16FlashAttnFwdSm80INS1_25CollectiveMainloopFwdSm80ILi8ELi1ELb0EN4cute5tupleIJNS5_1CILi128EEENS7_ILi96EEENS7_ILi256EEEEEELi256ENS_6half_tEfNS_4arch4Sm80ELb1ELb0ELb1ELb0ELb0ELb0ELb1ELb1EEENS1_21CollectiveEpilogueFwdINS6_IJS8_SA_S9_EEENS6_IJNS7_ILi1EEESI_SI_EEESC_SE_Li256ELb0ELb1ELb1ELb0EEENS1_30DynamicPersistentTileSchedulerILi256ELi256ELb1ELb1ELb0EEEEEEEEEvNT_6ParamsE) ;  /* 0xfffea57002007950 */ /* 0x004fea0003c3ffff */
.L_x_2193:
        /* <DEDUP_REMOVED lines=15> */
.L_x_2642:


//--------------------- .text._ZN7cutlass13device_kernelIN5flash19enable_sm80_to_sm89INS1_16FlashAttnFwdSm80INS1_25CollectiveMainloopFwdSm80ILi8ELi1ELb0EN4cute5tupleIJNS5_1CILi128EEENS7_ILi64EEENS7_ILi256EEEEEELi256ENS_6half_tEfNS_4arch4Sm80ELb1ELb0ELb1ELb1ELb0ELb0ELb1ELb1EEENS1_21CollectiveEpilogueFwdINS6_IJS8_SA_S9_EEENS6_IJNS7_ILi1EEESI_SI_EEESC_SE_Li256ELb1ELb1ELb1ELb0EEENS1_36VarlenDynamicPersistentTileSchedulerILi128ELi64ELi256ELi256ELb1ELb1ELb0ELb1ELb1ELb1EEEEEEEEEvNT_6ParamsE --------------------------
	.section	.text._ZN7cutlass13device_kernelIN5flash19enable_sm80_to_sm89INS1_16FlashAttnFwdSm80INS1_25CollectiveMainloopFwdSm80ILi8ELi1ELb0EN4cute5tupleIJNS5_1CILi128EEENS7_ILi64EEENS7_ILi256EEEEEELi256ENS_6half_tEfNS_4arch4Sm80ELb1ELb0ELb1ELb1ELb0ELb0ELb1ELb1EEENS1_21CollectiveEpilogueFwdINS6_IJS8_SA_S9_EEENS6_IJNS7_ILi1EEESI_SI_EEESC_SE_Li256ELb1ELb1ELb1ELb0EEENS1_36VarlenDynamicPersistentTileSchedulerILi128ELi64ELi256ELi256ELb1ELb1ELb0ELb1ELb1ELb1EEEEEEEEEvNT_6ParamsE,"ax",@progbits
	.sectioninfo	@"SHI_REGISTERS=255"
	.align	128
.text._ZN7cutlass13device_kernelIN5flash19enable_sm80_to_sm89INS1_16FlashAttnFwdSm80INS1_25CollectiveMainloopFwdSm80ILi8ELi1ELb0EN4cute5tupleIJNS5_1CILi128EEENS7_ILi64EEENS7_ILi256EEEEEELi256ENS_6half_tEfNS_4arch4Sm80ELb1ELb0ELb1ELb1ELb0ELb0ELb1ELb1EEENS1_21CollectiveEpilogueFwdINS6_IJS8_SA_S9_EEENS6_IJNS7_ILi1EEESI_SI_EEESC_SE_Li256ELb1ELb1ELb1ELb0EEENS1_36VarlenDynamicPersistentTileSchedulerILi128ELi64ELi256ELi256ELb1ELb1ELb0ELb1ELb1ELb1EEEEEEEEEvNT_6ParamsE:
        .type           _ZN7cutlass13device_kernelIN5flash19enable_sm80_to_sm89INS1_16FlashAttnFwdSm80INS1_25CollectiveMainloopFwdSm80ILi8ELi1ELb0EN4cute5tupleIJNS5_1CILi128EEENS7_ILi64EEENS7_ILi256EEEEEELi256ENS_6half_tEfNS_4arch4Sm80ELb1ELb0ELb1ELb1ELb0ELb0ELb1ELb1EEENS1_21CollectiveEpilogueFwdINS6_IJS8_SA_S9_EEENS6_IJNS7_ILi1EEESI_SI_EEESC_SE_Li256ELb1ELb1ELb1ELb0EEENS1_36VarlenDynamicPersistentTileSchedulerILi128ELi64ELi256ELi256ELb1ELb1ELb0ELb1ELb1ELb1EEEEEEEEEvNT_6ParamsE,@function
        .size           _ZN7cutlass13device_kernelIN5flash19enable_sm80_to_sm89INS1_16FlashAttnFwdSm80INS1_25CollectiveMainloopFwdSm80ILi8ELi1ELb0EN4cute5tupleIJNS5_1CILi128EEENS7_ILi64EEENS7_ILi256EEEEEELi256ENS_6half_tEfNS_4arch4Sm80ELb1ELb0ELb1ELb1ELb0ELb0ELb1ELb1EEENS1_21CollectiveEpilogueFwdINS6_IJS8_SA_S9_EEENS6_IJNS7_ILi1EEESI_SI_EEESC_SE_Li256ELb1ELb1ELb1ELb0EEENS1_36VarlenDynamicPersistentTileSchedulerILi128ELi64ELi256ELi256ELb1ELb1ELb0ELb1ELb1ELb1EEEEEEEEEvNT_6ParamsE,(.L_x_2645 - _ZN7cutlass13device_kernelIN5flash19enable_sm80_to_sm89INS1_16FlashAttnFwdSm80INS1_25CollectiveMainloopFwdSm80ILi8ELi1ELb0EN4cute5tupleIJNS5_1CILi128EEENS7_ILi64EEENS7_ILi256EEEEEELi256ENS_6half_tEfNS_4arch4Sm80ELb1ELb0ELb1ELb1ELb0ELb0ELb1ELb1EEENS1_21CollectiveEpilogueFwdINS6_IJS8_SA_S9_EEENS6_IJNS7_ILi1EEESI_SI_EEESC_SE_Li256ELb1ELb1ELb1ELb0EEENS1_36VarlenDynamicPersistentTileSchedulerILi128ELi64ELi256ELi256ELb1ELb1ELb0ELb1ELb1ELb1EEEEEEEEEvNT_6ParamsE)
        .other          _ZN7cutlass13device_kernelIN5flash19enable_sm80_to_sm89INS1_16FlashAttnFwdSm80INS1_25CollectiveMainloopFwdSm80ILi8ELi1ELb0EN4cute5tupleIJNS5_1CILi128EEENS7_ILi64EEENS7_ILi256EEEEEELi256ENS_6half_tEfNS_4arch4Sm80ELb1ELb0ELb1ELb1ELb0ELb0ELb1ELb1EEENS1_21CollectiveEpilogueFwdINS6_IJS8_SA_S9_EEENS6_IJNS7_ILi1EEESI_SI_EEESC_SE_Li256ELb1ELb1ELb1ELb0EEENS1_36VarlenDynamicPersistentTileSchedulerILi128ELi64ELi256ELi256ELb1ELb1ELb0ELb1ELb1ELb1EEEEEEEEEvNT_6ParamsE,@"STO_CUDA_ENTRY STV_DEFAULT"
_ZN7cutlass13device_kernelIN5flash19enable_sm80_to_sm89INS1_16FlashAttnFwdSm80INS1_25CollectiveMainloopFwdSm80ILi8ELi1ELb0EN4cute5tupleIJNS5_1CILi128EEENS7_ILi64EEENS7_ILi256EEEEEELi256ENS_6half_tEfNS_4arch4Sm80ELb1ELb0ELb1ELb1ELb0ELb0ELb1ELb1EEENS1_21CollectiveEpilogueFwdINS6_IJS8_SA_S9_EEENS6_IJNS7_ILi1EEESI_SI_EEESC_SE_Li256ELb1ELb1ELb1ELb0EEENS1_36VarlenDynamicPersistentTileSchedulerILi128ELi64ELi256ELi256ELb1ELb1ELb0ELb1ELb1ELb1EEEEEEEEEvNT_6ParamsE:
        /* <DEDUP_REMOVED lines=54> */
.L_x_2199:
        /* <DEDUP_REMOVED lines=16> */
.L_x_2296:
        /* <DEDUP_REMOVED lines=16> */
.L_x_2297:
[----:B--2---:R-:W-:-:S05]  /*0560*/  IMAD R0, R0, c[0x0][0x538], RZ ;  /* 0x00014e0000007a24 */ /* 0x004fca00078e02ff */
[----:B------:R-:W-:-:S04]  /*0570*/  IADD3 R7, R0, R7, RZ ;  /* 0x0000000700077210 */ /* 0x000fc80007ffe0ff */
[----:B------:R-:W-:-:S13]  /*0580*/  ISETP.GT.AND P0, PT, R7, UR4, PT ;  /* 0x0000000407007c0c */ /* 0x000fda000bf04270 */
[----:B-1----:R-:W-:Y:S05]  /*0590*/  @!P0 BRA `(.L_x_2199) ;  /* 0xfffffdc000008947 */ /* 0x002fea000383ffff */
.L_x_2195:
[----:B------:R-:W-:-:S05]  /*05a0*/  IADD3 R11, -R0, R7, RZ ;  /* 0x00000007000b7210 */ /* 0x000fca0007ffe1ff */
[----:B------:R-:W-:-:S05]  /*05b0*/  IMAD R0, R4, c[0x0][0x538], R11 ;  /* 0x00014e0004007a24 */ /* 0x000fca00078e020b */
[----:B------:R-:W-:Y:S01]  /*05c0*/  ISETP.GT.AND P0, PT, R0, UR4, PT ;  /* 0x0000000400007c0c */ /* 0x000fe2000bf04270 */
[----:B------:R-:W-:-:S12]  /*05d0*/  BRA.DIV ~URZ, `(.L_x_2200) ;  /* 0x000140927f007947 */ /* 0x000fd8000b800000 */
[----:B------:R-:W-:-:S04]  /*05e0*/  VOTE.ANY R10, PT, !P0 ;  /* 0x00000000000a7806 */ /* 0x000fc800040e0100 */
.L_x_2298:
[----:B------:R-:W1:Y:S02]  /*05f0*/  POPC R7, R10 ;  /* 0x0000000a00077309 */ /* 0x000e640000000000 */
[----:B-1----:R-:W-:-:S05]  /*0600*/  IADD3 R0, R7, R6, RZ ;  /* 0x0000000607007210 */ /* 0x002fca0007ffe0ff */
[----:B------:R1:W-:Y:S01]  /*0610*/  STL [R1+0x2c], R0 ;  /* 0x00002c0001007387 */ /* 0x0003e20000100800 */
[----:B------:R-:W-:Y:S05]  /*0620*/  BRA.DIV ~URZ, `(.L_x_2201) ;  /* 0x000140927f007947 */ /* 0x000fea000b800000 */
[----:B------:R2:W3:Y:S01]  /*0630*/  SHFL.IDX PT, R12, R9, R7, 0x1f ;  /* 0x00001f07090c7589 */ /* 0x0004e200000e0000 */
[----:B------:R-:W-:-:S03]  /*0640*/  MOV R6, RZ ;  /* 0x000000ff00067202 */ /* 0x000fc60000000f00 */
[----:B------:R2:W4:Y:S04]  /*0650*/  SHFL.IDX PT, R9, R8, R7, 0x1f ;  /* 0x00001f0708097589 */ /* 0x00052800000e0000 */
.L_x_2299:
[----:B------:R-:W-:Y:S01]  /*0660*/  ISETP.NE.AND P0, PT, R10, RZ, PT ;  /* 0x000000ff0a00720c */ /* 0x000fe20003f05270 */
[----:B------:R-:W-:-:S12]  /*0670*/  BSSY B0, `(.L_x_2202) ;  /* 0x0000005000007945 */ /* 0x000fd80003800000 */
[----:B------:R-:W-:Y:S05]  /*0680*/  @!P0 BRA `(.L_x_2203) ;  /* 0x0000003000008947 */ /* 0x000fea0003800000 */
[----:B------:R-:W-:Y:S01]  /*0690*/  IADD3 R3, R7, -0x1, RZ ;  /* 0xffffffff07037810 */ /* 0x000fe20007ffe0ff */
[----:B------:R-:W-:Y:S05]  /*06a0*/  BRA.DIV ~URZ, `(.L_x_2204) ;  /* 0x000140f27f007947 */ /* 0x000fea000b800000 */
[----:B------:R1:W2:Y:S02]  /*06b0*/  SHFL.IDX PT, R6, R4, R3, 0x1f ;  /* 0x00001f0304067589 */ /* 0x0002a400000e0000 */
.L_x_2203:
[----:B------:R-:W-:Y:S05]  /*06c0*/  BSYNC B0 ;  /* 0x0000000000007941 */ /* 0x000fea0003800000 */
.L_x_2202:
        /* <DEDUP_REMOVED lines=69> */
.L_x_2206:
        /* <DEDUP_REMOVED lines=70> */
.L_x_2207:
[----:B------:R-:W-:Y:S05]  /*0f80*/  BSYNC B0 ;  /* 0x0000000000007941 */ /* 0x000fea0003800000 */
.L_x_2205:
[----:B------:R-:W-:-:S04]  /*0f90*/  LOP3.LUT R0, RZ, R0, RZ, 0x33, !PT ;  /* 0x00000000ff007212 */ /* 0x000fc800078e33ff */
[----:B------:R-:W-:-:S05]  /*0fa0*/  IADD3 R0, R0, R12, RZ ;  /* 0x0000000c00007210 */ /* 0x000fca0007ffe0ff */
[----:B------:R2:W-:Y:S01]  /*0fb0*/  STL [R1+0x24], R0 ;  /* 0x0000240001007387 */ /* 0x0005e20000100800 */
[----:B------:R-:W-:Y:S05]  /*0fc0*/  BRA `(.L_x_2208) ;  /* 0x0000006000007947 */ /* 0x000fea0003800000 */
.L_x_2196:
[----:B------:R-:W-:Y:S01]  /*0fd0*/  MOV R0, UR4 ;  /* 0x0000000400007c02 */ /* 0x000fe20008000f00 */
[----:B------:R-:W-:Y:S04]  /*0fe0*/  STL [R1+0x24], RZ ;  /* 0x000024ff01007387 */ /* 0x000fe80000100800 */
[----:B------:R-:W-:Y:S04]  /*0ff0*/  STL [R1+0x28], RZ ;  /* 0x000028ff01007387 */ /* 0x000fe80000100800 */
[----:B------:R1:W-:Y:S02]  /*1000*/  STL [R1+0x20], R0 ;  /* 0x0000200001007387 */ /* 0x0003e40000100800 */
[----:B-1----:R-:W-:-:S05]  /*1010*/  MOV R0, c[0x0][0x53c] ;  /* 0x00014f0000007a02 */ /* 0x002fca0000000f00 */
[----:B------:R1:W-:Y:S02]  /*1020*/  STL [R1+0x2c], R0 ;  /* 0x00002c0001007387 */ /* 0x0003e40000100800 */
.L_x_2208:
        /* <DEDUP_REMOVED lines=8> */
.L_x_2194:
[----:B-12---:R-:W2:Y:S02]  /*10b0*/  LDL R0, [R1+0x2c] ;  /* 0x00002c0001007983 */ /* 0x006ea40000100800 */
[----:B--2---:R-:W-:-:S13]  /*10c0*/  ISETP.GE.AND P0, PT, R0, c[0x0][0x53c], PT ;  /* 0x00014f0000007a0c */ /* 0x004fda0003f06270 */
[----:B------:R-:W-:Y:S05]  /*10d0*/  @P0 EXIT ;  /* 0x000000000000094d */ /* 0x000fea0003800000 */
[----:B------:R-:W1:Y:S02]  /*10e0*/  S2R R16, SR_TID.X ;  /* 0x0000000000107919 */ /* 0x000e640000002100 */
[----:B-1----:R-:W-:-:S04]  /*10f0*/  SHF.R.S32.HI R8, RZ, 0x1f, R16 ;  /* 0x0000001fff087819 */ /* 0x002fc80000011410 */
[CC--:B------:R-:W-:Y:S02]  /*1100*/  LEA.HI R2, R8.reuse, R16.reuse, RZ, 0x4 ;  /* 0x0000001008027211 */ /* 0x0c0fe400078f20ff */
[----:B---3--:R-:W-:Y:S02]  /*1110*/  LEA.HI R7, R8, R16, RZ, 0x3 ;  /* 0x0000001008077211 */ /* 0x008fe400078f18ff */
        /* <DEDUP_REMOVED lines=29> */
[----:B------:R-:W-:Y:S01]  /*12f0*/  LOP3.LUT R15, R3, R0, RZ, 0x3c, !PT ;  /* 0x00000000030f7212 */ /* 0x000fe200078e3cff */
[----:B------:R-:W-:Y:S01]  /*1300*/  IMAD.IADD R11, R2, 0x1, -R4 ;  /* 0x00000001020b7824 */ /* 0x000fe200078e0a04 */
[----:B------:R-:W-:Y:S02]  /*1310*/  LEA.HI R7, R8, R16, RZ, 0x6 ;  /* 0x0000001008077211 */ /* 0x000fe400078f30ff */
        /* <DEDUP_REMOVED lines=15> */
[----:B------:R-:W-:-:S02]  /*1410*/  LOP3.LUT R5, R2, 0x8, R5, 0xf8, !PT ;  /* 0x0000000802057812 */ /* 0x000fc400078ef805 */
[----:B------:R-:W-:Y:S01]  /*1420*/  SHF.R.U32.HI R2, RZ, 0x3, R2 ;  /* 0x00000003ff027819 */ /* 0x000fe20000011602 */
[----:B------:R-:W-:Y:S01]  /*1430*/  IMAD.IADD R3, R8, 0x1, -R0 ;  /* 0x0000000108037824 */ /* 0x000fe200078e0a00 */
[----:B------:R-:W-:Y:S02]  /*1440*/  LEA.HI R12, R12, R17, RZ, 0x2 ;  /* 0x000000110c0c7211 */ /* 0x000fe400078f10ff */
[----:B------:R-:W-:Y:S01]  /*1450*/  LOP3.LUT R6, R5, R2, RZ, 0x3c, !PT ;  /* 0x0000000205067212 */ /* 0x000fe200078e3cff */
[C---:B------:R-:W-:Y:S01]  /*1460*/  IMAD.SHL.U32 R2, R9.reuse, 0x40, RZ ;  /* 0x0000004009027824 */ /* 0x040fe200078e00ff */
[----:B------:R-:W-:Y:S02]  /*1470*/  SHF.R.S32.HI R0, RZ, 0x2, R12 ;  /* 0x00000002ff007819 */ /* 0x000fe4000001140c */
[----:B------:R-:W-:Y:S02]  /*1480*/  LOP3.LUT R4, R9, 0x1, RZ, 0xc0, !PT ;  /* 0x0000000109047812 */ /* 0x000fe400078ec0ff */
[----:B------:R-:W-:Y:S01]  /*1490*/  LOP3.LUT R2, R2, 0x1c0, RZ, 0xc0, !PT ;  /* 0x000001c002027812 */ /* 0x000fe200078ec0ff */
[----:B------:R-:W-:Y:S01]  /*14a0*/  IMAD R16, R3, 0x10, R0 ;  /* 0x0000001003107824 */ /* 0x000fe200078e0200 */
[----:B------:R-:W-:Y:S01]  /*14b0*/  ISETP.NE.U32.AND P0, PT, R4, 0x1, PT ;  /* 0x000000010400780c */ /* 0x000fe20003f05070 */
[----:B------:R-:W-:Y:S01]  /*14c0*/  IMAD.SHL.U32 R4, R8, 0x400, RZ ;  /* 0x0000040008047824 */ /* 0x000fe200078e00ff */
[----:B------:R-:W-:Y:S01]  /*14d0*/  LEA.HI R0, R7, R7, RZ, 0x1 ;  /* 0x0000000707007211 */ /* 0x000fe200078f08ff */
[----:B------:R-:W-:Y:S01]  /*14e0*/  IMAD.SHL.U32 R3, R13, 0x40, RZ ;  /* 0x000000400d037824 */ /* 0x000fe200078e00ff */
[----:B------:R-:W-:Y:S01]  /*14f0*/  LEA.HI R2, R2, R2, RZ, 0x1d ;  /* 0x0000000202027211 */ /* 0x000fe200078fe8ff */
[----:B------:R-:W-:Y:S01]  /*1500*/  IMAD R5, R7, 0x2, R4 ;  /* 0x0000000207057824 */ /* 0x000fe200078e0204 */
[----:B------:R-:W-:Y:S01]  /*1510*/  LOP3.LUT R0, R0, 0x1ffffffe, RZ, 0xc0, !PT ;  /* 0x1ffffffe00007812 */ /* 0x000fe200078ec0ff */
[----:B------:R-:W-:Y:S01]  /*1520*/  STL [R1+0xe4], R16 ;  /* 0x0000e41001007387 */ /* 0x000fe20000100800 */
[----:B------:R-:W-:Y:S01]  /*1530*/  LOP3.LUT R3, R3, 0xfffffe00, RZ, 0xc0, !PT ;  /* 0xfffffe0003037812 */ /* 0x000fe200078ec0ff */
[----:B------:R-:W-:Y:S01]  /*1540*/  IMAD.IADD R8, R5, 0x1, R2 ;  /* 0x0000000105087824 */ /* 0x000fe200078e0202 */
[----:B------:R-:W-:Y:S01]  /*1550*/  R2P PR, R9, 0x6 ;  /* 0x0000000609007804 */ /* 0x000fe20000000000 */
[----:B------:R-:W-:Y:S01]  /*1560*/  IMAD.IADD R9, R7, 0x1, -R0 ;  /* 0x0000000107097824 */ /* 0x000fe200078e0a00 */
[-C--:B------:R-:W-:Y:S01]  /*1570*/  IADD3 R4, R6, R3.reuse, R4 ;  /* 0x0000000306047210 */ /* 0x080fe20007ffe004 */
[----:B------:R-:W-:Y:S01]  /*1580*/  IMAD R0, R14, 0x200, R15 ;  /* 0x000002000e007824 */ /* 0x000fe200078e020f */
[----:B------:R-:W-:Y:S01]  /*1590*/  LOP3.LUT R5, R6, R3, RZ, 0xfc, !PT ;  /* 0x0000000306057212 */ /* 0x000fe200078efcff */
[----:B------:R-:W-:Y:S01]  /*15a0*/  IMAD R3, R10, 0x20, R20 ;  /* 0x000000200a037824 */ /* 0x000fe200078e0214 */
[----:B------:R-:W-:Y:S01]  /*15b0*/  IADD3 R14, R18, 0x40, RZ ;  /* 0x00000040120e7810 */ /* 0x000fe20007ffe0ff */
[----:B------:R-:W-:Y:S01]  /*15c0*/  IMAD R9, R9, 0x8, R16 ;  /* 0x0000000809097824 */ /* 0x000fe200078e0210 */
[----:B------:R-:W-:Y:S01]  /*15d0*/  SHF.R.S32.HI R19, RZ, 0x1f, R18 ;  /* 0x0000001fff137819 */ /* 0x000fe20000011412 */
[----:B------:R-:W-:Y:S01]  /*15e0*/  IMAD.MOV.U32 R13, RZ, RZ, 0x20 ;  /* 0x00000020ff0d7424 */ /* 0x000fe200078e00ff */
[----:B------:R1:W-:Y:S01]  /*15f0*/  STL [R1+0xb8], R3 ;  /* 0x0000b80301007387 */ /* 0x0003e20000100800 */
[----:B------:R-:W-:-:S02]  /*1600*/  LOP3.LUT P3, RZ, R10, 0x4, RZ, 0xc0, !PT ;  /* 0x000000040aff7812 */ /* 0x000fc4000786c0ff */
[----:B------:R-:W-:Y:S01]  /*1610*/  LOP3.LUT P4, RZ, R10, 0x2, RZ, 0xc0, !PT ;  /* 0x000000020aff7812 */ /* 0x000fe2000788c0ff */
[----:B------:R-:W-:Y:S01]  /*1620*/  STL.64 [R1+0x30], R18 ;  /* 0x0000301201007387 */ /* 0x000fe20000100a00 */
[C---:B------:R-:W-:Y:S02]  /*1630*/  IADD3 R7, R18.reuse, 0x80, RZ ;  /* 0x0000008012077810 */ /* 0x040fe40007ffe0ff */
[----:B------:R-:W-:Y:S01]  /*1640*/  SHF.R.S32.HI R10, RZ, 0x1f, R14 ;  /* 0x0000001fff0a7819 */ /* 0x000fe2000001140e */
[----:B------:R-:W-:Y:S01]  /*1650*/  STL [R1+0x3c], R14 ;  /* 0x00003c0e01007387 */ /* 0x000fe20000100800 */
[----:B------:R-:W-:Y:S02]  /*1660*/  IADD3 R6, R18, 0xc0, RZ ;  /* 0x000000c012067810 */ /* 0x000fe40007ffe0ff */
[C---:B------:R-:W-:Y:S01]  /*1670*/  LOP3.LUT P6, RZ, R11.reuse, 0x2, RZ, 0xc0, !PT ;  /* 0x000000020bff7812 */ /* 0x040fe200078cc0ff */
[----:B------:R2:W-:Y:S01]  /*1680*/  STL [R1+0x38], R7 ;  /* 0x0000380701007387 */ /* 0x0005e20000100800 */
[----:B------:R-:W-:Y:S01]  /*1690*/  LOP3.LUT P5, RZ, R11, 0x4, RZ, 0xc0, !PT ;  /* 0x000000040bff7812 */ /* 0x000fe200078ac0ff */
[----:B------:R-:W-:Y:S01]  /*16a0*/  IMAD.MOV.U32 R11, RZ, RZ, 0x40 ;  /* 0x00000040ff0b7424 */ /* 0x000fe200078e00ff */
[----:B------:R-:W-:Y:S01]  /*16b0*/  LEA R192, R0, 0x8100, 0x1 ;  /* 0x0000810000c07811 */ /* 0x000fe200078e08ff */
[----:B------:R3:W-:Y:S01]  /*16c0*/  STL [R1+0x60], R10 ;  /* 0x0000600a01007387 */ /* 0x0007e20000100800 */
[----:B------:R-:W-:-:S02]  /*16d0*/  LEA R199, R4, 0x10100, 0x1 ;  /* 0x0001010004c77811 */ /* 0x000fc400078e08ff */
[C---:B------:R-:W-:Y:S01]  /*16e0*/  SEL R2, R11.reuse, 0xffffffc0, !P3 ;  /* 0xffffffc00b027807 */ /* 0x040fe20005800000 */
[----:B------:R4:W-:Y:S01]  /*16f0*/  STL [R1+0x40], R6 ;  /* 0x0000400601007387 */ /* 0x0009e20000100800 */
[----:B------:R-:W-:Y:S02]  /*1700*/  SEL R0, R11, 0xffffffc0, !P5 ;  /* 0xffffffc00b007807 */ /* 0x000fe40006800000 */
[C---:B------:R-:W-:Y:S01]  /*1710*/  IADD3 R203, R192.reuse, 0x20, RZ ;  /* 0x00000020c0cb7810 */ /* 0x040fe20007ffe0ff */
[----:B------:R-:W-:Y:S01]  /*1720*/  IMAD.IADD R198, R192, 0x1, R2 ;  /* 0x00000001c0c67824 */ /* 0x000fe200078e0202 */
[----:B-1----:R-:W-:Y:S01]  /*1730*/  LOP3.LUT R3, R12, 0x7ffffffc, RZ, 0xc0, !PT ;  /* 0x7ffffffc0c037812 */ /* 0x002fe200078ec0ff */
[----:B------:R-:W-:Y:S01]  /*1740*/  IMAD.IADD R202, R199, 0x1, R0 ;  /* 0x00000001c7ca7824 */ /* 0x000fe200078e0200 */
[----:B------:R-:W-:Y:S02]  /*1750*/  @P4 IADD3 R203, R192, -0x20, RZ ;  /* 0xffffffe0c0cb4810 */ /* 0x000fe40007ffe0ff */
[----:B------:R-:W-:Y:S01]  /*1760*/  LEA R193, R5, 0x100, 0x1 ;  /* 0x0000010005c17811 */ /* 0x000fe200078e08ff */
[----:B------:R-:W-:Y:S01]  /*1770*/  IMAD.IADD R3, R17, 0x1, -R3 ;  /* 0x0000000111037824 */ /* 0x000fe200078e0a03 */
[C---:B------:R-:W-:Y:S01]  /*1780*/  IADD3 R218, R203.reuse, 0x800, RZ ;  /* 0x00000800cbda7810 */ /* 0x040fe20007ffe0ff */
[----:B------:R-:W-:Y:S01]  /*1790*/  IMAD.IADD R195, R2, 0x1, R203 ;  /* 0x0000000102c37824 */ /* 0x000fe200078e02cb */
[C---:B------:R-:W-:Y:S01]  /*17a0*/  IADD3 R217, R203.reuse, 0x1000, RZ ;  /* 0x00001000cbd97810 */ /* 0x040fe20007ffe0ff */
[----:B------:R-:W-:Y:S01]  /*17b0*/  IMAD.IADD R197, R0, 0x1, R193 ;  /* 0x0000000100c57824 */ /* 0x000fe200078e02c1 */
[----:B------:R-:W-:-:S02]  /*17c0*/  IADD3 R216, R203, 0x1800, RZ ;  /* 0x00001800cbd87810 */ /* 0x000fc40007ffe0ff */
[----:B--2---:R-:W-:Y:S02]  /*17d0*/  SHF.R.S32.HI R7, RZ, 0x1f, R7 ;  /* 0x0000001fff077819 */ /* 0x004fe40000011407 */
[----:B------:R-:W-:Y:S01]  /*17e0*/  IADD3 R215, R203, 0x2000, RZ ;  /* 0x00002000cbd77810 */ /* 0x000fe20007ffe0ff */
[----:B---3--:R-:W-:Y:S02]  /*17f0*/  IMAD.SHL.U32 R10, R3, 0x2, RZ ;  /* 0x00000002030a7824 */ /* 0x008fe400078e00ff */
[----:B------:R1:W-:Y:S01]  /*1800*/  STL [R1+0x5c], R7 ;  /* 0x00005c0701007387 */ /* 0x0003e20000100800 */
[----:B------:R-:W-:Y:S02]  /*1810*/  SEL R3, R13, 0xffffffe0, !P6 ;  /* 0xffffffe00d037807 */ /* 0x000fe40007000000 */
[----:B----4-:R-:W-:Y:S02]  /*1820*/  SHF.R.S32.HI R6, RZ, 0x1f, R6 ;  /* 0x0000001fff067819 */ /* 0x010fe40000011406 */
[C---:B------:R-:W-:Y:S01]  /*1830*/  IADD3 R12, R10.reuse, 0x8, RZ ;  /* 0x000000080a0c7810 */ /* 0x040fe20007ffe0ff */
[----:B------:R-:W-:Y:S01]  /*1840*/  IMAD.IADD R200, R199, 0x1, R3 ;  /* 0x00000001c7c87824 */ /* 0x000fe200078e0203 */
[C---:B------:R-:W-:Y:S01]  /*1850*/  IADD3 R18, R10.reuse, 0xb8, RZ ;  /* 0x000000b80a127810 */ /* 0x040fe20007ffe0ff */
[----:B------:R2:W-:Y:S01]  /*1860*/  STL [R1+0x58], R6 ;  /* 0x0000580601007387 */ /* 0x0005e20000100800 */
[C---:B------:R-:W-:Y:S01]  /*1870*/  IADD3 R17, R10.reuse, 0xc0, RZ ;  /* 0x000000c00a117810 */ /* 0x040fe20007ffe0ff */
[----:B------:R-:W-:Y:S01]  /*1880*/  IMAD.IADD R194, R3, 0x1, R193 ;  /* 0x0000000103c27824 */ /* 0x000fe200078e02c1 */
[C---:B------:R-:W-:Y:S01]  /*1890*/  IADD3 R16, R10.reuse, 0xc8, RZ ;  /* 0x000000c80a107810 */ /* 0x040fe20007ffe0ff */
[----:B------:R3:W-:Y:S01]  /*18a0*/  STL [R1+0x50], R9 ;  /* 0x0000500901007387 */ /* 0x0007e20000100800 */
[----:B------:R-:W-:Y:S01]  /*18b0*/  IADD3 R15, R10, 0xd0, RZ ;  /* 0x000000d00a0f7810 */ /* 0x000fe20007ffe0ff */
[----:B------:R-:W-:Y:S01]  /*18c0*/  IMAD.IADD R201, R200, 0x1, R0 ;  /* 0x00000001c8c97824 */ /* 0x000fe200078e0200 */
[----:B------:R-:W-:Y:S01]  /*18d0*/  IADD3 R14, R10, 0xd8, RZ ;  /* 0x000000d80a0e7810 */ /* 0x000fe20007ffe0ff */
[----:B------:R-:W-:Y:S01]  /*18e0*/  STL [R1+0x10], R10 ;  /* 0x0000100a01007387 */ /* 0x000fe20000100800 */
[C---:B------:R-:W-:Y:S01]  /*18f0*/  IADD3 R214, R203.reuse, 0x2800, RZ ;  /* 0x00002800cbd67810 */ /* 0x040fe20007ffe0ff */
[----:B------:R-:W-:Y:S01]  /*1900*/  IMAD.IADD R196, R0, 0x1, R194 ;  /* 0x0000000100c47824 */ /* 0x000fe200078e02c2 */
[C---:B------:R-:W-:Y:S01]  /*1910*/  IADD3 R213, R203.reuse, 0x3000, RZ ;  /* 0x00003000cbd57810 */ /* 0x040fe20007ffe0ff */
[----:B------:R4:W-:Y:S01]  /*1920*/  STL [R1+0x8c], R12 ;  /* 0x00008c0c01007387 */ /* 0x0009e20000100800 */
[----:B------:R-:W-:-:S02]  /*1930*/  IADD3 R212, R203, 0x3800, RZ ;  /* 0x00003800cbd47810 */ /* 0x000fc40007ffe0ff */
[----:B------:R-:W-:Y:S02]  /*1940*/  IADD3 R211, R203, 0x4000, RZ ;  /* 0x00004000cbd37810 */ /* 0x000fe40007ffe0ff */
[----:B-1----:R-:W-:Y:S02]  /*1950*/  SEL R7, R13, 0xffffffe0, !P1 ;  /* 0xffffffe00d077807 */ /* 0x002fe40004800000 */
[----:B------:R-:W-:Y:S02]  /*1960*/  IADD3 R13, R10, 0xe0, RZ ;  /* 0x000000e00a0d7810 */ /* 0x000fe40007ffe0ff */
[C---:B------:R-:W-:Y:S02]  /*1970*/  IADD3 R210, R203.reuse, 0x4800, RZ ;  /* 0x00004800cbd27810 */ /* 0x040fe40007ffe0ff */
[----:B------:R-:W-:Y:S02]  /*1980*/  IADD3 R209, R203, 0x5000, RZ ;  /* 0x00005000cbd17810 */ /* 0x000fe40007ffe0ff */
[----:B--2---:R-:W-:-:S02]  /*1990*/  SEL R6, R11, 0xffffffc0, !P2 ;  /* 0xffffffc00b067807 */ /* 0x004fc40005000000 */
[C---:B------:R-:W-:Y:S02]  /*19a0*/  IADD3 R11, R10.reuse, 0x10, RZ ;  /* 0x000000100a0b7810 */ /* 0x040fe40007ffe0ff */
[C---:B---3--:R-:W-:Y:S02]  /*19b0*/  IADD3 R9, R10.reuse, 0xb0, RZ ;  /* 0x000000b00a097810 */ /* 0x048fe40007ffe0ff */
[C---:B------:R-:W-:Y:S01]  /*19c0*/  IADD3 R208, R203.reuse, 0x5800, RZ ;  /* 0x00005800cbd07810 */ /* 0x040fe20007ffe0ff */
[----:B------:R1:W-:Y:S01]  /*19d0*/  STL [R1+0x88], R11 ;  /* 0x0000880b01007387 */ /* 0x0003e20000100800 */
[C---:B------:R-:W-:Y:S02]  /*19e0*/  IADD3 R207, R203.reuse, 0x6000, RZ ;  /* 0x00006000cbcf7810 */ /* 0x040fe40007ffe0ff */
[----:B------:R-:W-:Y:S01]  /*19f0*/  IADD3 R206, R203, 0x6800, RZ ;  /* 0x00006800cbce7810 */ /* 0x000fe20007ffe0ff */
[----:B------:R2:W-:Y:S01]  /*1a00*/  STL [R1+0x84], R9 ;  /* 0x0000840901007387 */ /* 0x0005e20000100800 */
[----:B----4-:R-:W-:-:S02]  /*1a10*/  IADD3 R12, R10, 0xe8, RZ ;  /* 0x000000e80a0c7810 */ /* 0x010fc40007ffe0ff */
[C---:B------:R-:W-:Y:S01]  /*1a20*/  IADD3 R205, R203.reuse, 0x7000, RZ ;  /* 0x00007000cbcd7810 */ /* 0x040fe20007ffe0ff */
[----:B------:R3:W-:Y:S01]  /*1a30*/  STL [R1+0xb4], R18 ;  /* 0x0000b41201007387 */ /* 0x0007e20000100800 */
[----:B------:R-:W-:-:S03]  /*1a40*/  IADD3 R204, R203, 0x7800, RZ ;  /* 0x00007800cbcc7810 */ /* 0x000fc60007ffe0ff */
[----:B------:R-:W-:Y:S04]  /*1a50*/  STL [R1+0xb0], R17 ;  /* 0x0000b01101007387 */ /* 0x000fe80000100800 */
[----:B------:R4:W-:Y:S04]  /*1a60*/  STL [R1+0xac], R16 ;  /* 0x0000ac1001007387 */ /* 0x0009e80000100800 */
[----:B------:R5:W-:Y:S04]  /*1a70*/  STL [R1+0xa8], R15 ;  /* 0x0000a80f01007387 */ /* 0x000be80000100800 */
[----:B------:R-:W-:Y:S01]  /*1a80*/  STL [R1+0xa4], R14 ;  /* 0x0000a40e01007387 */ /* 0x000fe20000100800 */
[----:B-1----:R-:W-:-:S03]  /*1a90*/  IADD3 R11, R10, 0xf0, RZ ;  /* 0x000000f00a0b7810 */ /* 0x002fc60007ffe0ff */
[----:B------:R1:W-:Y:S01]  /*1aa0*/  STL [R1+0xa0], R13 ;  /* 0x0000a00d01007387 */ /* 0x0003e20000100800 */
[----:B--2---:R-:W-:Y:S02]  /*1ab0*/  IADD3 R9, R10, 0xf8, RZ ;  /* 0x000000f80a097810 */ /* 0x004fe40007ffe0ff */
[----:B------:R-:W-:Y:S01]  /*1ac0*/  LEA R10, R8, 0x80, 0x1 ;  /* 0x00000080080a7811 */ /* 0x000fe200078e08ff */
[----:B------:R2:W-:Y:S01]  /*1ad0*/  STL [R1+0x9c], R12 ;  /* 0x00009c0c01007387 */ /* 0x0005e20000100800 */
[----:B---3--:R-:W-:Y:S02]  /*1ae0*/  SHF.R.S32.HI R18, RZ, 0x1f, R18 ;  /* 0x0000001fff127819 */ /* 0x008fe40000011412 */
[----:B------:R-:W-:Y:S01]  /*1af0*/  SHF.R.S32.HI R8, RZ, 0x1f, R17 ;  /* 0x0000001fff087819 */ /* 0x000fe20000011411 */
[----:B------:R-:W-:Y:S04]  /*1b00*/  STL [R1+0x98], R11 ;  /* 0x0000980b01007387 */ /* 0x000fe80000100800 */
[----:B------:R3:W-:Y:S01]  /*1b10*/  STL [R1+0x94], R9 ;  /* 0x0000940901007387 */ /* 0x0007e20000100800 */
[----:B----4-:R-:W-:-:S03]  /*1b20*/  SHF.R.S32.HI R16, RZ, 0x1f, R16 ;  /* 0x0000001fff107819 */ /* 0x010fc60000011410 */
[----:B------:R-:W-:Y:S01]  /*1b30*/  STL [R1+0x64], R10 ;  /* 0x0000640a01007387 */ /* 0x000fe20000100800 */
[----:B-----5:R-:W-:-:S03]  /*1b40*/  SHF.R.S32.HI R15, RZ, 0x1f, R15 ;  /* 0x0000001fff0f7819 */ /* 0x020fc6000001140f */
[----:B------:R-:W-:Y:S04]  /*1b50*/  STL [R1+0xdc], R18 ;  /* 0x0000dc1201007387 */ /* 0x000fe80000100800 */
[----:B------:R4:W-:Y:S01]  /*1b60*/  STL [R1+0xd8], R8 ;  /* 0x0000d80801007387 */ /* 0x0009e20000100800 */
[----:B-1----:R-:W-:-:S03]  /*1b70*/  SHF.R.S32.HI R13, RZ, 0x1f, R13 ;  /* 0x0000001fff0d7819 */ /* 0x002fc6000001140d */
[----:B------:R-:W-:Y:S01]  /*1b80*/  STL [R1+0xd4], R16 ;  /* 0x0000d41001007387 */ /* 0x000fe20000100800 */
[----:B--2---:R-:W-:-:S03]  /*1b90*/  SHF.R.S32.HI R12, RZ, 0x1f, R12 ;  /* 0x0000001fff0c7819 */ /* 0x004fc6000001140c */
[----:B------:R-:W-:Y:S01]  /*1ba0*/  STL [R1+0xd0], R15 ;  /* 0x0000d00f01007387 */ /* 0x000fe20000100800 */
[----:B---3--:R-:W-:Y:S02]  /*1bb0*/  SHF.R.S32.HI R9, RZ, 0x1f, R9 ;  /* 0x0000001fff097819 */ /* 0x008fe40000011409 */
[----:B----4-:R-:W-:-:S05]  /*1bc0*/  SHF.R.S32.HI R8, RZ, 0x1f, R14 ;  /* 0x0000001fff087819 */ /* 0x010fca000001140e */
        /* <DEDUP_REMOVED lines=21> */
.L_x_2295:
        /* <DEDUP_REMOVED lines=20> */
[----:B------:R-:W-:-:S05]  /*1e60*/  @P0 LEA.HI.X R3, R115, c[0x0][0x374], R114, 0x2, P1 ;  /* 0x0000dd0073030a11 */ /* 0x000fca00008f1472 */
[----:B------:R2:W5:Y:S01]  /*1e70*/  @P0 LDG.E R10, [R2.64] ;  /* 0x00000006020a0981 */ /* 0x000562000c1e1900 */
[C---:B------:R-:W-:Y:S02]  /*1e80*/  @P4 LEA R8, P0, R115.reuse, c[0x0][0x360], 0x2 ;  /* 0x0000d80073084a11 */ /* 0x040fe400078010ff */
[C-C-:B------:R-:W-:Y:S02]  /*1e90*/  LEA.HI.X R5, R115.reuse, c[0x0][0x34c], R114.reuse, 0x2, P3 ;  /* 0x0000d30073057a11 */ /* 0x140fe400018f1472 */
[----:B------:R-:W-:-:S03]  /*1ea0*/  @P4 LEA.HI.X R9, R115, c[0x0][0x364], R114, 0x2, P0 ;  /* 0x0000d90073094a11 */ /* 0x000fc600000f1472 */
[----:B------:R1:W5:Y:S04]  /*1eb0*/  @P2 LDG.E R6, [R4.64] ;  /* 0x0000000604062981 */ /* 0x000368000c1e1900 */
[----:B------:R-:W4:Y:S01]  /*1ec0*/  @P4 LDG.E R0, [R8.64] ;  /* 0x0000000608004981 */ /* 0x000f22000c1e1900 */
[----:B--2---:R-:W-:-:S04]  /*1ed0*/  LEA R2, P1, R115, c[0x0][0x350], 0x2 ;  /* 0x0000d40073027a11 */ /* 0x004fc800078210ff */
[----:B------:R-:W-:-:S05]  /*1ee0*/  LEA.HI.X R3, R115, c[0x0][0x354], R114, 0x2, P1 ;  /* 0x0000d50073037a11 */ /* 0x000fca00008f1472 */
[----:B------:R1:W5:Y:S01]  /*1ef0*/  @P6 LDG.E R11, [R2.64] ;  /* 0x00000006020b6981 */ /* 0x000362000c1e1900 */
[----:B---3--:R-:W-:-:S05]  /*1f00*/  LOP3.LUT R107, R12, 0xffff, RZ, 0xc0, !PT ;  /* 0x0000ffff0c6b7812 */ /* 0x008fca00078ec0ff */
[----:B------:R1:W-:Y:S01]  /*1f10*/  STL [R1+0x4c], R107 ;  /* 0x00004c6b01007387 */ /* 0x0003e20000100800 */
[----:B------:R-:W-:Y:S03]  /*1f20*/  YIELD ;  /* 0x0000000000007946 */ /* 0x000fe60003800000 */
[----:B----4-:R1:W-:Y:S01]  /*1f30*/  @P4 STL [R1+0x1c], R0 ;  /* 0x00001c0001004387 */ /* 0x0103e20000100800 */
        /* <DEDUP_REMOVED lines=8> */
.L_x_2209:
[----:B------:R-:W-:-:S04]  /*1fc0*/  ISETP.NE.U32.AND P0, PT, RZ, c[0x0][0x368], PT ;  /* 0x0000da00ff007a0c */ /* 0x000fc80003f05070 */
[----:B------:R-:W-:-:S13]  /*1fd0*/  ISETP.NE.AND.EX P0, PT, RZ, c[0x0][0x36c], PT, P0 ;  /* 0x0000db00ff007a0c */ /* 0x000fda0003f05300 */
[----:B------:R-:W-:Y:S05]  /*1fe0*/  @!P0 BRA `(.L_x_2210) ;  /* 0x0000004000008947 */ /* 0x000fea0003800000 */
[----:B-1----:R-:W-:-:S04]  /*1ff0*/  LEA R2, P0, R115, c[0x0][0x368], 0x2 ;  /* 0x0000da0073027a11 */ /* 0x002fc800078010ff */
[----:B------:R-:W-:-:S05]  /*2000*/  LEA.HI.X R3, R115, c[0x0][0x36c], R114, 0x2, P0 ;  /* 0x0000db0073037a11 */ /* 0x000fca00000f1472 */
[----:B------:R1:W5:Y:S01]  /*2010*/  LDG.E R0, [R2.64] ;  /* 0x0000000602007981 */ /* 0x000362000c1e1900 */
[----:B------:R-:W-:Y:S05]  /*2020*/  BRA `(.L_x_2211) ;  /* 0x0000005000007947 */ /* 0x000fea0003800000 */
.L_x_2210:
[----:B-1----:R-:W-:Y:S01]  /*2030*/  MOV R0, c[0x0][0x1d0] ;  /* 0x0000740000007a02 */ /* 0x002fe20000000f00 */
[----:B------:R-:W-:Y:S05]  /*2040*/  @!P6 BRA `(.L_x_2211) ;  /* 0x000000300000e947 */ /* 0x000fea0003800000 */
[----:B------:R-:W2:Y:S04]  /*2050*/  LDG.E R4, [R2.64] ;  /* 0x0000000602047981 */ /* 0x000ea8000c1e1900 */
[----:B------:R-:W2:Y:S02]  /*2060*/  LDG.E R0, [R2.64+0x4] ;  /* 0x0000040602007981 */ /* 0x000ea4000c1e1900 */
[----:B--2---:R-:W-:Y:S02]  /*2070*/  IADD3 R0, -R4, R0, RZ ;  /* 0x0000000004007210 */ /* 0x004fe40007ffe1ff */
.L_x_2211:
[----:B-1----:R-:W2:Y:S04]  /*2080*/  LDL R2, [R1+0x1c] ;  /* 0x00001c0001027983 */ /* 0x002ea80000100800 */
[----:B------:R-:W3:Y:S01]  /*2090*/  LDL.LU R4, [R1+0x24] ;  /* 0x0000240001047983 */ /* 0x000ee20000300800 */
[----:B-----5:R-:W-:Y:S01]  /*20a0*/  IMAD.IADD R5, R0, 0x1, -R10 ;  /* 0x0000000100057824 */ /* 0x020fe200078e0a0a */
[----:B------:R-:W-:Y:S01]  /*20b0*/  BSSY B0, `(.L_x_2212) ;  /* 0x000003f000007945 */ /* 0x000fe20003800000 */
[----:B--2---:R-:W-:-:S02]  /*20c0*/  IMAD.MOV.U32 R3, RZ, RZ, R2 ;  /* 0x000000ffff037224 */ /* 0x004fc400078e0002 */
[----:B------:R-:W-:Y:S02]  /*20d0*/  IMAD.MOV.U32 R2, RZ, RZ, c[0x0][0x2c4] ;  /* 0x0000b100ff027624 */ /* 0x000fe400078e00ff */
[----:B---3--:R-:W-:Y:S01]  /*20e0*/  IMAD.SHL.U32 R103, R4, 0x80, RZ ;  /* 0x0000008004677824 */ /* 0x008fe200078e00ff */
[----:B------:R-:W-:Y:S02]  /*20f0*/  IADD3 R3, R5, 0x40, -R3 ;  /* 0x0000004005037810 */ /* 0x000fe40007ffe803 */
[----:B------:R-:W-:Y:S02]  /*2100*/  ISETP.NE.AND P1, PT, R2, 0x1, PT ;  /* 0x000000010200780c */ /* 0x000fe40003f25270 */
[----:B------:R-:W-:Y:S01]  /*2110*/  IADD3 R2, R103, 0x7f, RZ ;  /* 0x0000007f67027810 */ /* 0x000fe20007ffe0ff */
[----:B------:R-:W-:Y:S04]  /*2120*/  STL [R1+0x24], R103 ;  /* 0x0000246701007387 */ /* 0x000fe80000100800 */
[----:B------:R-:W-:Y:S01]  /*2130*/  IMAD.MOV.U32 R0, RZ, RZ, R2 ;  /* 0x000000ffff007224 */ /* 0x000fe200078e0002 */
[----:B------:R1:W-:Y:S05]  /*2140*/  STL [R1+0x18], R5 ;  /* 0x0000180501007387 */ /* 0x0003ea0000100800 */
[----:B------:R-:W-:Y:S01]  /*2150*/  @P1 IMAD.HI.U32 R4, R2, c[0x0][0x2c8], RZ ;  /* 0x0000b20002041a27 */ /* 0x000fe200078e00ff */
[----:B------:R-:W-:-:S04]  /*2160*/  IADD3 R2, R5, 0x3f, RZ ;  /* 0x0000003f05027810 */ /* 0x000fc80007ffe0ff */
[----:B------:R-:W-:-:S05]  /*2170*/  @P1 SHF.R.U32.HI R0, RZ, c[0x0][0x2cc], R4 ;  /* 0x0000b300ff001a19 */ /* 0x000fca0000011604 */
[----:B------:R-:W-:Y:S01]  /*2180*/  IMAD.IADD R0, R3, 0x1, R0 ;  /* 0x0000000103007824 */ /* 0x000fe200078e0200 */
[----:B------:R-:W-:-:S04]  /*2190*/  SHF.R.S32.HI R3, RZ, 0x1f, R2 ;  /* 0x0000001fff037819 */ /* 0x000fc80000011402 */
[----:B------:R-:W-:Y:S02]  /*21a0*/  SHF.R.S32.HI R4, RZ, 0x1f, R0 ;  /* 0x0000001fff047819 */ /* 0x000fe40000011400 */
[----:B------:R-:W-:Y:S02]  /*21b0*/  LEA.HI R2, R3, R2, RZ, 0x6 ;  /* 0x0000000203027211 */ /* 0x000fe400078f30ff */
[----:B------:R-:W-:Y:S02]  /*21c0*/  LEA.HI R0, R4, R0, RZ, 0x6 ;  /* 0x0000000004007211 */ /* 0x000fe400078f30ff */
[----:B------:R-:W-:Y:S02]  /*21d0*/  SHF.R.S32.HI R2, RZ, 0x6, R2 ;  /* 0x00000006ff027819 */ /* 0x000fe40000011402 */
[----:B------:R-:W-:Y:S02]  /*21e0*/  SHF.R.S32.HI R0, RZ, 0x6, R0 ;  /* 0x00000006ff007819 */ /* 0x000fe40000011400 */
[----:B------:R-:W-:-:S02]  /*21f0*/  LOP3.LUT R3, R12, 0xff000000, RZ, 0xc0, !PT ;  /* 0xff0000000c037812 */ /* 0x000fc400078ec0ff */
[----:B------:R-:W-:Y:S01]  /*2200*/  IMNMX R7, R2, R0, PT ;  /* 0x0000000002077217 */ /* 0x000fe20003800200 */
[----:B------:R-:W-:Y:S01]  /*2210*/  IMAD.MOV.U32 R2, RZ, RZ, RZ ;  /* 0x000000ffff027224 */ /* 0x000fe200078e00ff */
[----:B------:R-:W-:Y:S01]  /*2220*/  LOP3.LUT R4, R12, 0xff0000, RZ, 0xc0, !PT ;  /* 0x00ff00000c047812 */ /* 0x000fe200078ec0ff */
[----:B------:R-:W-:Y:S01]  /*2230*/  IMAD.IADD R12, R11, 0x1, R10 ;  /* 0x000000010b0c7824 */ /* 0x000fe200078e020a */
[----:B------:R-:W-:Y:S02]  /*2240*/  SHF.R.U32.HI R0, RZ, 0x8, R3 ;  /* 0x00000008ff007819 */ /* 0x000fe40000011603 */
[----:B------:R-:W-:Y:S02]  /*2250*/  ISETP.GE.AND P0, PT, R7, 0x1, PT ;  /* 0x000000010700780c */ /* 0x000fe40003f06270 */
[----:B------:R-:W-:-:S04]  /*2260*/  LEA.HI R0, R4, R0, RZ, 0x10 ;  /* 0x0000000004007211 */ /* 0x000fc800078f80ff */
[----:B------:R-:W-:Y:S02]  /*2270*/  LOP3.LUT R14, R0, 0xff, RZ, 0xc0, !PT ;  /* 0x000000ff000e7812 */ /* 0x000fe400078ec0ff */
[----:B-1----:R-:W-:-:S03]  /*2280*/  SHF.R.U32.HI R5, RZ, 0x10, R0 ;  /* 0x00000010ff057819 */ /* 0x002fc60000011600 */
[----:B------:R1:W-:Y:S04]  /*2290*/  STL [R1+0x90], R14 ;  /* 0x0000900e01007387 */ /* 0x0003e80000100800 */
[----:B------:R1:W-:Y:S01]  /*22a0*/  STL [R1+0x28], R5 ;  /* 0x0000280501007387 */ /* 0x0003e20000100800 */
        /* <DEDUP_REMOVED lines=31> */
.L_x_2213:
[----:B------:R-:W-:Y:S05]  /*24a0*/  BSYNC B0 ;  /* 0x0000000000007941 */ /* 0x000fea0003800000 */
.L_x_2212:
        /* <DEDUP_REMOVED lines=73> */
[----:B------:R-:W3:Y:S01]  /*2940*/  LDL R106, [R1+0x3c] ;  /* 0x00003c00016a7983 */ /* 0x000ee20000100800 */
[----:B------:R-:W-:-:S03]  /*2950*/  ISETP.NE.U32.AND P0, PT, RZ, c[0x0][0x340], PT ;  /* 0x0000d000ff007a0c */ /* 0x000fc60003f05070 */
[----:B------:R-:W4:Y:S01]  /*2960*/  LDL.64 R110, [R1+0x30] ;  /* 0x00003000016e7983 */ /* 0x000f220000100a00 */
[----:B------:R-:W-:-:S03]  /*2970*/  ISETP.NE.AND.EX P0, PT, RZ, c[0x0][0x344], PT, P0 ;  /* 0x0000d100ff007a0c */ /* 0x000fc60003f05300 */
[----:B------:R-:W5:Y:S04]  /*2980*/  LDL R20, [R1+0x38] ;  /* 0x0000380001147983 */ /* 0x000f680000100800 */
[----:B------:R-:W4:Y:S04]  /*2990*/  LDL R19, [R1+0x40] ;  /* 0x0000400001137983 */ /* 0x000f280000100800 */
[----:B------:R-:W5:Y:S02]  /*29a0*/  LDL.LU R18, [R1+0x44] ;  /* 0x0000440001127983 */ /* 0x000f640000300800 */
[----:B------:R-:W-:-:S05]  /*29b0*/  @P0 IMAD.WIDE R2, R115, R13, c[0x0][0x340] ;  /* 0x0000d00073020625 */ /* 0x000fca00078e020d */
[----:B------:R1:W5:Y:S04]  /*29c0*/  @P0 LDG.E R11, [R2.64] ;  /* 0x00000006020b0981 */ /* 0x000368000c1e1900 */
[----:B------:R-:W1:Y:S01]  /*29d0*/  S2R R7, SR_TID.X ;  /* 0x0000000000077919 */ /* 0x000e620000002100 */
[----:B------:R-:W-:-:S05]  /*29e0*/  SHF.R.S32.HI R0, RZ, 0x1f, R6 ;  /* 0x0000001fff007819 */ /* 0x000fca0000011406 */
[----:B------:R-:W-:-:S04]  /*29f0*/  IMAD R0, R0, c[0x0][0x178], RZ ;  /* 0x00005e0000007a24 */ /* 0x000fc800078e02ff */
[----:B------:R-:W-:Y:S01]  /*2a00*/  IMAD R0, R6, c[0x0][0x17c], R0 ;  /* 0x00005f0006007a24 */ /* 0x000fe200078e0200 */
[----:B-1----:R-:W-:Y:S01]  /*2a10*/  SEL R5, R114, RZ, !P2 ;  /* 0x000000ff72057207 */ /* 0x002fe20005000000 */
[----:B------:R-:W-:Y:S01]  /*2a20*/  IMAD.WIDE.U32 R2, R6, c[0x0][0x178], RZ ;  /* 0x00005e0006027a25 */ /* 0x000fe200078e00ff */
[----:B------:R-:W-:-:S03]  /*2a30*/  SHF.R.S32.HI R102, RZ, 0x1f, R7 ;  /* 0x0000001fff667819 */ /* 0x000fc60000011407 */
[----:B------:R-:W-:Y:S01]  /*2a40*/  IMAD.IADD R3, R3, 0x1, R0 ;  /* 0x0000000103037824 */ /* 0x000fe200078e0200 */
[----:B------:R-:W-:-:S03]  /*2a50*/  LEA.HI R102, R102, R7, RZ, 0x3 ;  /* 0x0000000766667211 */ /* 0x000fc600078f18ff */
[----:B------:R-:W-:-:S04]  /*2a60*/  IMAD.WIDE.U32 R2, R107, c[0x0][0x1b8], R2 ;  /* 0x00006e006b027a25 */ /* 0x000fc800078e0002 */
[----:B------:R-:W-:Y:S01]  /*2a70*/  IMAD R5, R5, c[0x0][0x1c0], RZ ;  /* 0x0000700005057a24 */ /* 0x000fe200078e02ff */
[----:B------:R-:W-:Y:S01]  /*2a80*/  SHF.R.S32.HI R102, RZ, 0x3, R102 ;  /* 0x00000003ff667819 */ /* 0x000fe20000011466 */
[----:B------:R-:W-:Y:S01]  /*2a90*/  IMAD R3, R107, c[0x0][0x1bc], R3 ;  /* 0x00006f006b037a24 */ /* 0x000fe200078e0203 */
[----:B------:R-:W-:Y:S01]  /*2aa0*/  IADD3 R92, R244, -0x1, RZ ;  /* 0xfffffffff45c7810 */ /* 0x000fe20007ffe0ff */
[----:B--2---:R-:W-:Y:S01]  /*2ab0*/  IMAD.IADD R10, R4, 0x1, R103 ;  /* 0x00000001040a7824 */ /* 0x004fe200078e0267 */
[----:B------:R-:W-:-:S05]  /*2ac0*/  SEL R4, R115, RZ, !P2 ;  /* 0x000000ff73047207 */ /* 0x000fca0005000000 */
[C---:B------:R-:W-:Y:S02]  /*2ad0*/  IMAD R14, R4.reuse, c[0x0][0x1c4], R5 ;  /* 0x00007100040e7a24 */ /* 0x040fe400078e0205 */
[----:B------:R-:W-:Y:S01]  /*2ae0*/  IMAD.WIDE.U32 R4, R4, c[0x0][0x1c0], R2 ;  /* 0x0000700004047a25 */ /* 0x000fe200078e0002 */
[----:B------:R-:W-:Y:S02]  /*2af0*/  SHF.R.S32.HI R3, RZ, 0x1f, R12 ;  /* 0x0000001fff037819 */ /* 0x000fe4000001140c */
[----:B------:R-:W-:Y:S01]  /*2b00*/  IADD3 R2, P2, R102, R12, RZ ;  /* 0x0000000c66027210 */ /* 0x000fe20007f5e0ff */
[----:B------:R-:W-:Y:S01]  /*2b10*/  @P1 IMAD.HI.U32 R6, R10, c[0x0][0x2c8], RZ ;  /* 0x0000b2000a061a27 */ /* 0x000fe200078e00ff */
[----:B---3--:R-:W-:Y:S02]  /*2b20*/  ISETP.GE.AND P4, PT, R106, c[0x0][0x1d4], PT ;  /* 0x000075006a007a0c */ /* 0x008fe40003f86270 */
[----:B------:R-:W-:Y:S01]  /*2b30*/  LEA.HI.X.SX32 R3, R102, R3, 0x1, P2 ;  /* 0x0000000366037211 */ /* 0x000fe200010f0eff */
[----:B------:R-:W-:Y:S01]  /*2b40*/  IMAD.MOV.U32 R0, RZ, RZ, R10 ;  /* 0x000000ffff007224 */ /* 0x000fe200078e000a */
[----:B------:R-:W-:-:S02]  /*2b50*/  @P1 SHF.R.U32.HI R0, RZ, c[0x0][0x2cc], R6 ;  /* 0x0000b300ff001a19 */ /* 0x000fc40000011606 */
[----:B----4-:R-:W-:Y:S02]  /*2b60*/  ISETP.GE.AND P5, PT, R110, c[0x0][0x1d4], PT ;  /* 0x000075006e007a0c */ /* 0x010fe40003fa6270 */
[----:B------:R-:W-:Y:S01]  /*2b70*/  SEL R12, RZ, 0xffffffff, P4 ;  /* 0xffffffffff0c7807 */ /* 0x000fe20002000000 */
[C---:B------:R-:W-:Y:S02]  /*2b80*/  IMAD R16, R3.reuse, c[0x0][0x1e0], RZ ;  /* 0x0000780003107a24 */ /* 0x040fe400078e02ff */
[----:B------:R-:W-:Y:S01]  /*2b90*/  IMAD R15, R3, c[0x0][0x208], RZ ;  /* 0x00008200030f7a24 */ /* 0x000fe200078e02ff */
[----:B------:R-:W-:Y:S01]  /*2ba0*/  SEL R13, RZ, 0x1, P5 ;  /* 0x00000001ff0d7807 */ /* 0x000fe20002800000 */
[----:B------:R-:W-:Y:S01]  /*2bb0*/  IMAD.IADD R3, R5, 0x1, R14 ;  /* 0x0000000105037824 */ /* 0x000fe200078e020e */
[----:B------:R-:W-:Y:S02]  /*2bc0*/  SHF.L.U32 R12, R12, 0x1, RZ ;  /* 0x000000010c0c7819 */ /* 0x000fe400000006ff */
[----:B------:R-:W-:Y:S01]  /*2bd0*/  SHF.R.S32.HI R5, RZ, 0x1f, R0 ;  /* 0x0000001fff057819 */ /* 0x000fe20000011400 */
[----:B------:R-:W-:Y:S01]  /*2be0*/  IMAD.WIDE.U32 R6, R2, c[0x0][0x1e0], R110 ;  /* 0x0000780002067a25 */ /* 0x000fe200078e006e */
[----:B-----5:R-:W-:-:S03]  /*2bf0*/  ISETP.GE.AND P3, PT, R20, c[0x0][0x1d4], PT ;  /* 0x0000750014007a0c */ /* 0x020fc60003f66270 */
[----:B------:R-:W-:Y:S01]  /*2c00*/  IMAD.WIDE.U32 R8, R2, c[0x0][0x208], R110 ;  /* 0x0000820002087a25 */ /* 0x000fe200078e006e */
[----:B------:R-:W-:-:S03]  /*2c10*/  ISETP.GE.AND P2, PT, R19, c[0x0][0x1d4], PT ;  /* 0x0000750013007a0c */ /* 0x000fc60003f46270 */
[C---:B------:R-:W-:Y:S02]  /*2c20*/  IMAD R16, R2.reuse, c[0x0][0x1e4], R16 ;  /* 0x0000790002107a24 */ /* 0x040fe400078e0210 */
[----:B------:R-:W-:Y:S01]  /*2c30*/  IMAD R17, R2, c[0x0][0x20c], R15 ;  /* 0x0000830002117a24 */ /* 0x000fe200078e020f */
[----:B------:R-:W-:Y:S01]  /*2c40*/  LOP3.LUT R15, R12, 0x2, R13, 0xe2, !PT ;  /* 0x000000020c0f7812 */ /* 0x000fe200078ee20d */
[----:B------:R-:W-:Y:S01]  /*2c50*/  IMAD.MOV.U32 R2, RZ, RZ, R4 ;  /* 0x000000ffff027224 */ /* 0x000fe200078e0004 */
[C---:B------:R-:W-:Y:S01]  /*2c60*/  IADD3 R12, -R0.reuse, RZ, RZ ;  /* 0x000000ff000c7210 */ /* 0x040fe20007ffe1ff */
[----:B------:R-:W-:Y:S01]  /*2c70*/  IMAD R4, R5, c[0x0][0x1b0], RZ ;  /* 0x00006c0005047a24 */ /* 0x000fe200078e02ff */
[----:B------:R-:W-:Y:S01]  /*2c80*/  SEL R13, RZ, 0x4, P3 ;  /* 0x00000004ff0d7807 */ /* 0x000fe20001800000 */
[----:B------:R-:W-:-:S04]  /*2c90*/  IMAD.WIDE.U32 R2, R0, c[0x0][0x1b0], R2 ;  /* 0x00006c0000027a25 */ /* 0x000fc800078e0002 */
[----:B------:R-:W-:Y:S01]  /*2ca0*/  IMAD R14, R0, c[0x0][0x1b4], R4 ;  /* 0x00006d00000e7a24 */ /* 0x000fe200078e0204 */
[----:B------:R-:W-:Y:S01]  /*2cb0*/  SEL R4, RZ, 0x8, P2 ;  /* 0x00000008ff047807 */ /* 0x000fe20001000000 */
[----:B------:R-:W-:Y:S02]  /*2cc0*/  IMAD R0, R12, c[0x0][0x2c4], R10 ;  /* 0x0000b1000c007a24 */ /* 0x000fe400078e020a */
[----:B------:R-:W-:Y:S01]  /*2cd0*/  IMAD.IADD R5, R7, 0x1, R16 ;  /* 0x0000000107057824 */ /* 0x000fe200078e0210 */
[----:B------:R-:W-:Y:S01]  /*2ce0*/  LOP3.LUT R28, R4, R15, R13, 0xfe, !PT ;  /* 0x0000000f041c7212 */ /* 0x000fe200078efe0d */
[----:B------:R-:W-:Y:S01]  /*2cf0*/  IMAD.MOV.U32 R4, RZ, RZ, R6 ;  /* 0x000000ffff047224 */ /* 0x000fe200078e0006 */
[----:B------:R-:W-:Y:S01]  /*2d00*/  SHF.R.S32.HI R12, RZ, 0x1f, R0 ;  /* 0x0000001fff0c7819 */ /* 0x000fe20000011400 */
[----:B------:R-:W-:Y:S02]  /*2d10*/  IMAD.IADD R7, R9, 0x1, R17 ;  /* 0x0000000109077824 */ /* 0x000fe400078e0211 */
[----:B------:R-:W-:Y:S01]  /*2d20*/  IMAD.MOV.U32 R6, RZ, RZ, R8 ;  /* 0x000000ffff067224 */ /* 0x000fe200078e0008 */
[----:B------:R-:W-:Y:S01]  /*2d30*/  IADD3 R3, R3, R14, RZ ;  /* 0x0000000e03037210 */ /* 0x000fe20007ffe0ff */
[----:B------:R-:W-:Y:S01]  /*2d40*/  IMAD.WIDE.U32 R8, R107, c[0x0][0x1e8], R4 ;  /* 0x00007a006b087a25 */ /* 0x000fe200078e0004 */
[----:B------:R-:W-:-:S03]  /*2d50*/  @P0 SHF.R.S32.HI R10, RZ, 0x1f, R11 ;  /* 0x0000001fff0a0819 */ /* 0x000fc6000001140b */
[----:B------:R-:W-:Y:S01]  /*2d60*/  IMAD R4, R12, c[0x0][0x1a8], RZ ;  /* 0x00006a000c047a24 */ /* 0x000fe200078e02ff */
[----:B------:R-:W-:Y:S01]  /*2d70*/  @!P0 MOV R11, R115 ;  /* 0x00000073000b8202 */ /* 0x000fe20000000f00 */
[----:B------:R-:W-:Y:S02]  /*2d80*/  @!P0 IMAD.MOV.U32 R10, RZ, RZ, R114 ;  /* 0x000000ffff0a8224 */ /* 0x000fe400078e0072 */
[C---:B------:R-:W-:Y:S02]  /*2d90*/  IMAD R12, R0.reuse, c[0x0][0x1ac], R4 ;  /* 0x00006b00000c7a24 */ /* 0x040fe400078e0204 */
[----:B------:R-:W-:Y:S01]  /*2da0*/  IMAD.WIDE.U32 R2, R0, c[0x0][0x1a8], R2 ;  /* 0x00006a0000027a25 */ /* 0x000fe200078e0002 */
[----:B------:R-:W-:-:S03]  /*2db0*/  SEL R0, R11, RZ, !P6 ;  /* 0x000000ff0b007207 */ /* 0x000fc60007000000 */
[----:B------:R-:W-:Y:S01]  /*2dc0*/  IMAD.WIDE.U32 R4, R107, c[0x0][0x210], R6 ;  /* 0x000084006b047a25 */ /* 0x000fe200078e0006 */
[----:B------:R-:W-:Y:S02]  /*2dd0*/  SEL R6, R10, RZ, !P6 ;  /* 0x000000ff0a067207 */ /* 0x000fe40007000000 */
[----:B------:R-:W-:Y:S01]  /*2de0*/  ISETP.GE.AND P6, PT, R110, c[0x0][0x198], PT ;  /* 0x000066006e007a0c */ /* 0x000fe20003fc6270 */
[----:B------:R-:W-:Y:S01]  /*2df0*/  IMAD.IADD R3, R3, 0x1, R12 ;  /* 0x0000000103037824 */ /* 0x000fe200078e020c */
[----:B------:R-:W-:Y:S02]  /*2e00*/  LEA R15, P0, R2, c[0x0][0x160], 0x1 ;  /* 0x00005800020f7a11 */ /* 0x000fe400078008ff */
[----:B------:R-:W-:Y:S02]  /*2e10*/  LOP3.LUT R18, R18, 0xfffffff7, RZ, 0xc0, !PT ;  /* 0xfffffff712127812 */ /* 0x000fe400078ec0ff */
[----:B------:R-:W-:Y:S02]  /*2e20*/  LEA.HI.X R14, R2, c[0x0][0x164], R3, 0x1, P0 ;  /* 0x00005900020e7a11 */ /* 0x000fe400000f0c03 */
[----:B------:R-:W-:-:S05]  /*2e30*/  ISETP.GE.AND P0, PT, R106, c[0x0][0x198], PT ;  /* 0x000066006a007a0c */ /* 0x000fca0003f06270 */
[----:B------:R-:W-:-:S04]  /*2e40*/  @P6 LOP3.LUT R18, R18, 0x8, RZ, 0xfc, !PT ;  /* 0x0000000812126812 */ /* 0x000fc800078efcff */
[----:B------:R-:W-:Y:S02]  /*2e50*/  LOP3.LUT R18, R18, 0xfffffffb, RZ, 0xc0, !PT ;  /* 0xfffffffb12127812 */ /* 0x000fe400078ec0ff */
[----:B------:R-:W-:Y:S02]  /*2e60*/  ISETP.GE.AND P6, PT, R20, c[0x0][0x198], PT ;  /* 0x0000660014007a0c */ /* 0x000fe40003fc6270 */
[----:B------:R-:W-:Y:S02]  /*2e70*/  @P0 LOP3.LUT R18, R18, 0x4, RZ, 0xfc, !PT ;  /* 0x0000000412120812 */ /* 0x000fe400078efcff */
[----:B------:R-:W-:Y:S01]  /*2e80*/  ISETP.GE.AND P0, PT, R19, c[0x0][0x198], PT ;  /* 0x0000660013007a0c */ /* 0x000fe20003f06270 */
[----:B------:R-:W-:Y:S01]  /*2e90*/  IMAD R7, R6, c[0x0][0x1f0], RZ ;  /* 0x00007c0006077a24 */ /* 0x000fe200078e02ff */
[----:B------:R-:W-:Y:S01]  /*2ea0*/  LOP3.LUT R18, R18, 0xfffffffe, RZ, 0xc0, !PT ;  /* 0xfffffffe12127812 */ /* 0x000fe200078ec0ff */
[C---:B------:R-:W-:Y:S02]  /*2eb0*/  IMAD R5, R107.reuse, c[0x0][0x214], R5 ;  /* 0x000085006b057a24 */ /* 0x040fe400078e0205 */
[----:B------:R-:W-:Y:S01]  /*2ec0*/  IMAD R6, R6, c[0x0][0x218], RZ ;  /* 0x0000860006067a24 */ /* 0x000fe200078e02ff */
[----:B------:R-:W-:Y:S01]  /*2ed0*/  LOP3.LUT R18, R18, 0xfffffffd, RZ, 0xc0, !PT ;  /* 0xfffffffd12127812 */ /* 0x000fe200078ec0ff */
[----:B------:R-:W-:-:S02]  /*2ee0*/  IMAD R9, R107, c[0x0][0x1ec], R9 ;  /* 0x00007b006b097a24 */ /* 0x000fc400078e0209 */
[C---:B------:R-:W-:Y:S02]  /*2ef0*/  IMAD R2, R0.reuse, c[0x0][0x21c], R6 ;  /* 0x0000870000027a24 */ /* 0x040fe400078e0206 */
[----:B------:R-:W-:Y:S01]  /*2f00*/  IMAD.WIDE.U32 R250, R0, c[0x0][0x218], R4 ;  /* 0x0000860000fa7a25 */ /* 0x000fe200078e0004 */
[----:B------:R-:W-:-:S03]  /*2f10*/  @P6 LOP3.LUT R18, R18, 0x2, RZ, 0xfc, !PT ;  /* 0x0000000212126812 */ /* 0x000fc600078efcff */
[C---:B------:R-:W-:Y:S02]  /*2f20*/  IMAD R3, R0.reuse, c[0x0][0x1f4], R7 ;  /* 0x00007d0000037a24 */ /* 0x040fe400078e0207 */
[----:B------:R-:W-:Y:S01]  /*2f30*/  IMAD.WIDE.U32 R248, R0, c[0x0][0x1f0], R8 ;  /* 0x00007c0000f87a25 */ /* 0x000fe200078e0008 */
[----:B------:R-:W-:Y:S02]  /*2f40*/  IADD3 R0, R251, R2, RZ ;  /* 0x00000002fb007210 */ /* 0x000fe40007ffe0ff */
[----:B------:R-:W-:-:S03]  /*2f50*/  @P0 LOP3.LUT R18, R18, 0x1, RZ, 0xfc, !PT ;  /* 0x0000000112120812 */ /* 0x000fc600078efcff */
[----:B------:R1:W-:Y:S04]  /*2f60*/  STL [R1], R0 ;  /* 0x0000000001007387 */ /* 0x0003e80000100800 */
[----:B------:R1:W-:Y:S01]  /*2f70*/  STL [R1+0x44], R18 ;  /* 0x0000441201007387 */ /* 0x0003e20000100800 */
[----:B------:R-:W-:Y:S01]  /*2f80*/  IADD3 R12, R102, R103, RZ ;  /* 0x00000067660c7210 */ /* 0x000fe20007ffe0ff */
[----:B------:R-:W-:Y:S01]  /*2f90*/  IMAD.IADD R252, R249, 0x1, R3 ;  /* 0x00000001f9fc7824 */ /* 0x000fe200078e0203 */
[----:B------:R-:W-:Y:S05]  /*2fa0*/  BRA.DIV ~URZ, `(.L_x_2215) ;  /* 0x000118527f007947 */ /* 0x000fea000b800000 */
[----:B------:R2:W3:Y:S02]  /*2fb0*/  SHFL.IDX PT, R4, R14, RZ, 0x181f ;  /* 0x00181fff0e047589 */ /* 0x0004e400000e0000 */
.L_x_2300:
[----:B------:R-:W-:Y:S05]  /*2fc0*/  BRA.DIV ~URZ, `(.L_x_2216) ;  /* 0x000118a27f007947 */ /* 0x000fea000b800000 */
[----:B-1----:R1:W4:Y:S02]  /*2fd0*/  SHFL.IDX PT, R0, R15, RZ, 0x181f ;  /* 0x00181fff0f007589 */ /* 0x00232400000e0000 */
.L_x_2301:
[----:B------:R-:W5:Y:S01]  /*2fe0*/  LDL R2, [R1+0x1c] ;  /* 0x00001c0001027983 */ /* 0x000f620000100800 */
[----:B------:R-:W-:Y:S01]  /*2ff0*/  BSSY B0, `(.L_x_2217) ;  /* 0x0000023000007945 */ /* 0x000fe20003800000 */
[----:B-----5:R-:W-:-:S05]  /*3000*/  IMAD R13, R2, c[0x0][0x2c4], RZ ;  /* 0x0000b100020d7a24 */ /* 0x020fca00078e02ff */
        /* <DEDUP_REMOVED lines=11> */
[----:B------:R-:W-:Y:S02]  /*30c0*/  P2R R5, PR, RZ, 0x2 ;  /* 0x00000002ff057803 */ /* 0x000fe40000000000 */
[----:B-----5:R-:W-:-:S04]  /*30d0*/  LEA R10, P0, R8, R0, 0x1 ;  /* 0x00000000080a7211 */ /* 0x020fc800078008ff */
[----:B------:R-:W-:Y:S02]  /*30e0*/  LEA.HI.X R11, R8, R4, R9, 0x1, P0 ;  /* 0x00000004080b7211 */ /* 0x000fe400000f0c09 */
[----:B--2---:R-:W-:-:S04]  /*30f0*/  LEA R8, P0, R6, R0, 0x1 ;  /* 0x0000000006087211 */ /* 0x004fc800078008ff */
[----:B----4-:R-:W-:Y:S02]  /*3100*/  LEA.HI.X R9, R6, R4, R7, 0x1, P0 ;  /* 0x0000000406097211 */ /* 0x010fe400000f0c07 */
[----:B---3--:R-:W-:-:S04]  /*3110*/  LEA R6, P0, R2, R0, 0x1 ;  /* 0x0000000002067211 */ /* 0x008fc800078008ff */
[----:B------:R-:W-:Y:S02]  /*3120*/  LEA.HI.X R7, R2, R4, R3, 0x1, P0 ;  /* 0x0000000402077211 */ /* 0x000fe400000f0c03 */
[C---:B------:R-:W-:Y:S02]  /*3130*/  LEA R2, P0, R18.reuse, R0, 0x1 ;  /* 0x0000000012027211 */ /* 0x040fe400078008ff */
[C---:B------:R-:W-:Y:S02]  /*3140*/  LOP3.LUT P2, RZ, R17.reuse, 0x8, RZ, 0xc0, !PT ;  /* 0x0000000811ff7812 */ /* 0x040fe4000784c0ff */
[C---:B------:R-:W-:Y:S02]  /*3150*/  LOP3.LUT P1, RZ, R17.reuse, 0x4, RZ, 0xc0, !PT ;  /* 0x0000000411ff7812 */ /* 0x040fe4000782c0ff */
[----:B------:R-:W-:Y:S02]  /*3160*/  LEA.HI.X R3, R18, R4, R19, 0x1, P0 ;  /* 0x0000000412037211 */ /* 0x000fe400000f0c13 */
[----:B------:R-:W-:-:S02]  /*3170*/  LOP3.LUT P0, RZ, R17, 0x2, RZ, 0xc0, !PT ;  /* 0x0000000211ff7812 */ /* 0x000fc4000780c0ff */
[----:B------:R-:W-:-:S05]  /*3180*/  LOP3.LUT P6, RZ, R17, 0x1, RZ, 0xc0, !PT ;  /* 0x0000000111ff7812 */ /* 0x000fca00078cc0ff */
[----:B------:R-:W-:Y:S01]  /*3190*/  @!PT LDS RZ, [RZ] ;  /* 0x00000000fffff984 */ /* 0x000fe20000000800 */
[----:B------:R-:W-:Y:S01]  /*31a0*/  @!PT LDS RZ, [RZ] ;  /* 0x00000000fffff984 */ /* 0x000fe20000000800 */
[----:B------:R-:W-:Y:S01]  /*31b0*/  @!PT LDS RZ, [RZ] ;  /* 0x00000000fffff984 */ /* 0x000fe20000000800 */
[----:B------:R2:W-:Y:S04]  /*31c0*/  LDGSTS.E.BYPASS.LTC128B.128 [R219+0x10100], [R10.64], !P2 ;  /* 0x101000000adb7fae */ /* 0x0005e8000d101d46 */
[----:B------:R2:W-:Y:S04]  /*31d0*/  LDGSTS.E.BYPASS.LTC128B.128 [R219+0x14100], [R8.64], !P1 ;  /* 0x1410000008db7fae */ /* 0x0005e8000c901d46 */
[----:B------:R2:W-:Y:S04]  /*31e0*/  LDGSTS.E.BYPASS.LTC128B.128 [R219+0x18100], [R6.64], !P0 ;  /* 0x1810000006db7fae */ /* 0x0005e8000c101d46 */
[----:B------:R2:W-:Y:S01]  /*31f0*/  LDGSTS.E.BYPASS.LTC128B.128 [R219+0x1c100], [R2.64], !P6 ;  /* 0x1c10000002db7fae */ /* 0x0005e2000f101d46 */
[----:B------:R-:W-:-:S02]  /*3200*/  ISETP.NE.AND P2, PT, R16, RZ, PT ;  /* 0x000000ff1000720c */ /* 0x000fc40003f45270 */
[----:B------:R-:W-:-:S08]  /*3210*/  ISETP.NE.AND P1, PT, R5, RZ, PT ;  /* 0x000000ff0500720c */ /* 0x000fd00003f25270 */
.L_x_2218:
[----:B------:R-:W-:Y:S05]  /*3220*/  BSYNC B0 ;  /* 0x0000000000007941 */ /* 0x000fea0003800000 */
.L_x_2217:
[----:B------:R-:W-:Y:S05]  /*3230*/  BRA.DIV ~URZ, `(.L_x_2219) ;  /* 0x000116927f007947 */ /* 0x000fea000b800000 */
[----:B---3--:R3:W1:Y:S04]  /*3240*/  SHFL.IDX PT, R4, R14, 0x1, 0x181f ;  /* 0x00381f000e047f89 */ /* 0x00866800000e0000 */
[----:B----4-:R3:W4:Y:S02]  /*3250*/  SHFL.IDX PT, R0, R15, 0x1, 0x181f ;  /* 0x00381f000f007f89 */ /* 0x01072400000e0000 */
.L_x_2302:
[----:B--2---:R-:W-:Y:S01]  /*3260*/  IADD3 R2, R12, 0x20, RZ ;  /* 0x000000200c027810 */ /* 0x004fe20007ffe0ff */
[----:B------:R-:W-:Y:S03]  /*3270*/  BSSY B0, `(.L_x_2220) ;  /* 0x0000022000007945 */ /* 0x000fe60003800000 */
[----:B------:R-:W-:-:S13]  /*3280*/  ISETP.GE.AND P0, PT, R2, R13, PT ;  /* 0x0000000d0200720c */ /* 0x000fda0003f06270 */
[----:B------:R-:W-:Y:S05]  /*3290*/  @P0 BRA `(.L_x_2221) ;  /* 0x000001f000000947 */ /* 0x000fea0003800000 */
[----:B------:R-:W2:Y:S04]  /*32a0*/  LDL.64 R8, [R1+0x30] ;  /* 0x0000300001087983 */ /* 0x000ea80000100a00 */
[----:B------:R-:W5:Y:S04]  /*32b0*/  LDL R6, [R1+0x3c] ;  /* 0x00003c0001067983 */ /* 0x000f680000100800 */
[----:B---3--:R-:W3:Y:S04]  /*32c0*/  LDL R7, [R1+0x60] ;  /* 0x0000600001077983 */ /* 0x008ee80000100800 */
[----:B----4-:R-:W4:Y:S04]  /*32d0*/  LDL R3, [R1+0x38] ;  /* 0x0000380001037983 */ /* 0x010f280000100800 */
[----:B------:R-:W4:Y:S04]  /*32e0*/  LDL R20, [R1+0x5c] ;  /* 0x00005c0001147983 */ /* 0x000f280000100800 */
[----:B------:R-:W4:Y:S04]  /*32f0*/  LDL R18, [R1+0x40] ;  /* 0x0000400001127983 */ /* 0x000f280000100800 */
[----:B------:R-:W4:Y:S04]  /*3300*/  LDL R17, [R1+0x44] ;  /* 0x0000440001117983 */ /* 0x000f280000100800 */
[----:B------:R-:W4:Y:S01]  /*3310*/  LDL R19, [R1+0x58] ;  /* 0x0000580001137983 */ /* 0x000f220000100800 */
[----:B------:R-:W-:-:S02]  /*3320*/  P2R R16, PR, RZ, 0x4 ;  /* 0x00000004ff107803 */ /* 0x000fc40000000000 */
[----:B------:R-:W-:Y:S02]  /*3330*/  P2R R5, PR, RZ, 0x2 ;  /* 0x00000002ff057803 */ /* 0x000fe40000000000 */
[----:B--2---:R-:W-:-:S04]  /*3340*/  LEA R10, P0, R8, R0, 0x1 ;  /* 0x00000000080a7211 */ /* 0x004fc800078008ff */
[----:B-1----:R-:W-:Y:S02]  /*3350*/  LEA.HI.X R11, R8, R4, R9, 0x1, P0 ;  /* 0x00000004080b7211 */ /* 0x002fe400000f0c09 */
[----:B-----5:R-:W-:-:S04]  /*3360*/  LEA R8, P0, R6, R0, 0x1 ;  /* 0x0000000006087211 */ /* 0x020fc800078008ff */
[----:B---3--:R-:W-:Y:S02]  /*3370*/  LEA.HI.X R9, R6, R4, R7, 0x1, P0 ;  /* 0x0000000406097211 */ /* 0x008fe400000f0c07 */
[----:B----4-:R-:W-:-:S04]  /*3380*/  LEA R6, P0, R3, R0, 0x1 ;  /* 0x0000000003067211 */ /* 0x010fc800078008ff */
        /* <DEDUP_REMOVED lines=16> */
.L_x_2221:
[----:B------:R-:W-:Y:S05]  /*3490*/  BSYNC B0 ;  /* 0x0000000000007941 */ /* 0x000fea0003800000 */
.L_x_2220:
[----:B------:R-:W-:Y:S05]  /*34a0*/  BRA.DIV ~URZ, `(.L_x_2222) ;  /* 0x000114e27f007947 */ /* 0x000fea000b800000 */
[----:B-1----:R1:W2:Y:S02]  /*34b0*/  SHFL.IDX PT, R4, R14, 0x2, 0x181f ;  /* 0x00581f000e047f89 */ /* 0x0022a400000e0000 */
.L_x_2303:
[----:B------:R-:W-:Y:S05]  /*34c0*/  BRA.DIV ~URZ, `(.L_x_2223) ;  /* 0x000115327f007947 */ /* 0x000fea000b800000 */
[----:B----4-:R4:W1:Y:S02]  /*34d0*/  SHFL.IDX PT, R0, R15, 0x2, 0x181f ;  /* 0x00581f000f007f89 */ /* 0x01086400000e0000 */
.L_x_2304:
        /* <DEDUP_REMOVED lines=13> */
[----:B------:R-:W-:Y:S02]  /*35b0*/  P2R R5, PR, RZ, 0x2 ;  /* 0x00000002ff057803 */ /* 0x000fe40000000000 */
[----:B-1---5:R-:W-:-:S04]  /*35c0*/  LEA R10, P0, R8, R0, 0x1 ;  /* 0x00000000080a7211 */ /* 0x022fc800078008ff */
[----:B------:R-:W-:Y:S02]  /*35d0*/  LEA.HI.X R11, R8, R4, R9, 0x1, P0 ;  /* 0x00000004080b7211 */ /* 0x000fe400000f0c09 */
[----:B---3--:R-:W-:-:S04]  /*35e0*/  LEA R8, P0, R6, R0, 0x1 ;  /* 0x0000000006087211 */ /* 0x008fc800078008ff */
[----:B----4-:R-:W-:Y:S02]  /*35f0*/  LEA.HI.X R9, R6, R4, R7, 0x1, P0 ;  /* 0x0000000406097211 */ /* 0x010fe400000f0c07 */
[----:B--2---:R-:W-:-:S04]  /*3600*/  LEA R6, P0, R3, R0, 0x1 ;  /* 0x0000000003067211 */ /* 0x004fc800078008ff */
        /* <DEDUP_REMOVED lines=16> */
.L_x_2225:
[----:B------:R-:W-:Y:S05]  /*3710*/  BSYNC B0 ;  /* 0x0000000000007941 */ /* 0x000fea0003800000 */
.L_x_2224:
[----:B------:R-:W-:Y:S05]  /*3720*/  BRA.DIV ~URZ, `(.L_x_2226) ;  /* 0x000113327f007947 */ /* 0x000fea000b800000 */
[----:B--2---:R2:W3:Y:S04]  /*3730*/  SHFL.IDX PT, R4, R14, 0x3, 0x181f ;  /* 0x00781f000e047f89 */ /* 0x0044e800000e0000 */
[----:B-1----:R2:W1:Y:S02]  /*3740*/  SHFL.IDX PT, R0, R15, 0x3, 0x181f ;  /* 0x00781f000f007f89 */ /* 0x00246400000e0000 */
.L_x_2305:
[----:B------:R-:W5:Y:S04]  /*3750*/  LDL.64 R8, [R1+0x30] ;  /* 0x0000300001087983 */ /* 0x000f680000100a00 */
[----:B--2---:R-:W2:Y:S04]  /*3760*/  LDL R6, [R1+0x3c] ;  /* 0x00003c0001067983 */ /* 0x004ea80000100800 */
[----:B----4-:R-:W4:Y:S04]  /*3770*/  LDL R7, [R1+0x60] ;  /* 0x0000600001077983 */ /* 0x010f280000100800 */
[----:B---3--:R-:W3:Y:S04]  /*3780*/  LDL R11, [R1+0x38] ;  /* 0x00003800010b7983 */ /* 0x008ee80000100800 */
[----:B------:R-:W3:Y:S04]  /*3790*/  LDL R16, [R1+0x5c] ;  /* 0x00005c0001107983 */ /* 0x000ee80000100800 */
[----:B------:R-:W3:Y:S04]  /*37a0*/  LDL R10, [R1+0x44] ;  /* 0x00004400010a7983 */ /* 0x000ee80000100800 */
[----:B------:R-:W3:Y:S04]  /*37b0*/  LDL R14, [R1+0x40] ;  /* 0x00004000010e7983 */ /* 0x000ee80000100800 */
[----:B------:R-:W3:Y:S04]  /*37c0*/  LDL R15, [R1+0x58] ;  /* 0x00005800010f7983 */ /* 0x000ee80000100800 */
[----:B------:R-:W3:Y:S01]  /*37d0*/  LDL R135, [R1+0x18] ;  /* 0x0000180001877983 */ /* 0x000ee20000100800 */
[----:B------:R-:W-:-:S02]  /*37e0*/  IADD3 R2, R12, 0x60, RZ ;  /* 0x000000600c027810 */ /* 0x000fc40007ffe0ff */
[----:B------:R-:W-:Y:S01]  /*37f0*/  P2R R5, PR, RZ, 0x4 ;  /* 0x00000004ff057803 */ /* 0x000fe20000000000 */
[----:B------:R-:W3:Y:S01]  /*3800*/  LDL R134, [R1+0x4] ;  /* 0x0000040001867983 */ /* 0x000ee20000100800 */
[----:B------:R-:W-:Y:S02]  /*3810*/  ISETP.GE.AND P6, PT, R2, R13, PT ;  /* 0x0000000d0200720c */ /* 0x000fe40003fc6270 */
[----:B------:R-:W-:-:S11]  /*3820*/  P2R R29, PR, RZ, 0x2 ;  /* 0x00000002ff1d7803 */ /* 0x000fd60000000000 */
[----:B-1---5:R-:W-:-:S04]  /*3830*/  @!P6 LEA R2, P0, R8, R0, 0x1 ;  /* 0x000000000802e211 */ /* 0x022fc800078008ff */
[----:B------:R-:W-:Y:S02]  /*3840*/  @!P6 LEA.HI.X R3, R8, R4, R9, 0x1, P0 ;  /* 0x000000040803e211 */ /* 0x000fe400000f0c09 */
[----:B--2---:R-:W-:-:S04]  /*3850*/  @!P6 LEA R8, P0, R6, R0, 0x1 ;  /* 0x000000000608e211 */ /* 0x004fc800078008ff */
[----:B----4-:R-:W-:Y:S02]  /*3860*/  @!P6 LEA.HI.X R9, R6, R4, R7, 0x1, P0 ;  /* 0x000000040609e211 */ /* 0x010fe400000f0c07 */
[----:B---3--:R-:W-:-:S04]  /*3870*/  @!P6 LEA R6, P0, R11, R0, 0x1 ;  /* 0x000000000b06e211 */ /* 0x008fc800078008ff */
[----:B------:R-:W-:Y:S02]  /*3880*/  @!P6 LEA.HI.X R7, R11, R4, R16, 0x1, P0 ;  /* 0x000000040b07e211 */ /* 0x000fe400000f0c10 */
[----:B------:R-:W1:Y:S01]  /*3890*/  S2R R11, SR_TID.X ;  /* 0x00000000000b7919 */ /* 0x000e620000002100 */
[C---:B------:R-:W-:Y:S02]  /*38a0*/  LOP3.LUT P0, RZ, R10.reuse, 0x8, RZ, 0xc0, !PT ;  /* 0x000000080aff7812 */ /* 0x040fe4000780c0ff */
[C---:B------:R-:W-:Y:S02]  /*38b0*/  LOP3.LUT P2, RZ, R10.reuse, 0x4, RZ, 0xc0, !PT ;  /* 0x000000040aff7812 */ /* 0x040fe4000784c0ff */
[----:B------:R-:W-:-:S09]  /*38c0*/  LOP3.LUT P1, RZ, R10, 0x1, RZ, 0xc0, !PT ;  /* 0x000000010aff7812 */ /* 0x000fd2000782c0ff */
[----:B------:R-:W-:Y:S01]  /*38d0*/  @!PT LDS RZ, [RZ] ;  /* 0x00000000fffff984 */ /* 0x000fe20000000800 */
[----:B------:R-:W-:Y:S01]  /*38e0*/  @!PT LDS RZ, [RZ] ;  /* 0x00000000fffff984 */ /* 0x000fe20000000800 */
[----:B------:R-:W-:Y:S01]  /*38f0*/  @!PT LDS RZ, [RZ] ;  /* 0x00000000fffff984 */ /* 0x000fe20000000800 */
[----:B------:R2:W-:Y:S04]  /*3900*/  @!P6 LDGSTS.E.BYPASS.LTC128B.128 [R219+0x13100], [R2.64], !P0 ;  /* 0x1310000002dbefae */ /* 0x0005e8000c101d46 */
[----:B------:R3:W-:Y:S01]  /*3910*/  @!P6 LDGSTS.E.BYPASS.LTC128B.128 [R219+0x17100], [R8.64], !P2 ;  /* 0x1710000008dbefae */ /* 0x0007e2000d101d46 */
[----:B--2---:R-:W-:-:S04]  /*3920*/  @!P6 LEA R2, P0, R14, R0, 0x1 ;  /* 0x000000000e02e211 */ /* 0x004fc800078008ff */
[----:B------:R-:W-:Y:S02]  /*3930*/  @!P6 LEA.HI.X R3, R14, R4, R15, 0x1, P0 ;  /* 0x000000040e03e211 */ /* 0x000fe400000f0c0f */
[----:B------:R-:W-:Y:S02]  /*3940*/  LOP3.LUT P0, RZ, R10, 0x2, RZ, 0xc0, !PT ;  /* 0x000000020aff7812 */ /* 0x000fe4000780c0ff */
[----:B-1----:R-:W-:-:S04]  /*3950*/  SHF.R.S32.HI R10, RZ, 0x1f, R11 ;  /* 0x0000001fff0a7819 */ /* 0x002fc8000001140b */
[----:B------:R-:W-:Y:S02]  /*3960*/  LEA.HI R10, R10, R11, RZ, 0x3 ;  /* 0x0000000b0a0a7211 */ /* 0x000fe400078f18ff */
[----:B------:R-:W2:Y:S02]  /*3970*/  LDL R11, [R1] ;  /* 0x00000000010b7983 */ /* 0x000ea40000100800 */
[----:B------:R-:W-:Y:S02]  /*3980*/  SHF.R.S32.HI R10, RZ, 0x3, R10 ;  /* 0x00000003ff0a7819 */ /* 0x000fe4000001140a */
[----:B------:R-:W-:Y:S01]  /*3990*/  ISETP.NE.AND P2, PT, R5, RZ, PT ;  /* 0x000000ff0500720c */ /* 0x000fe20003f45270 */
[----:B------:R1:W-:Y:S02]  /*39a0*/  @!P6 LDGSTS.E.BYPASS.LTC128B.128 [R219+0x1b100], [R6.64], !P0 ;  /* 0x1b10000006dbefae */ /* 0x0003e4000c101d46 */
[----:B------:R-:W-:Y:S02]  /*39b0*/  IMAD.IADD R0, R135, 0x1, -R10 ;  /* 0x0000000187007824 */ /* 0x000fe400078e0a0a */
[----:B------:R4:W-:Y:S02]  /*39c0*/  @!P6 LDGSTS.E.BYPASS.LTC128B.128 [R219+0x1f100], [R2.64], !P1 ;  /* 0x1f10000002dbefae */ /* 0x0009e4000c901d46 */
[----:B------:R-:W-:-:S02]  /*39d0*/  IMAD R5, R92, -0x40, R0 ;  /* 0xffffffc05c057824 */ /* 0x000fc400078e0200 */
[----:B------:R-:W0:Y:S01]  /*39e0*/  LDGDEPBAR ;  /* 0x00000000000079af */ /* 0x000e220000000000 */
[----:B------:R-:W-:Y:S02]  /*39f0*/  WARPSYNC 0xffffffff ;  /* 0xffffffff00007948 */ /* 0x000fe40003800000 */
[----:B------:R-:W-:Y:S01]  /*3a00*/  ISETP.GE.AND P0, PT, R5, 0x1, PT ;  /* 0x000000010500780c */ /* 0x000fe20003f06270 */
[----:B------:R-:W-:Y:S01]  /*3a10*/  BAR.SYNC.DEFER_BLOCKING 0x0 ;  /* 0x0000000000007b1d */ /* 0x000fe20000010000 */
[----:B-1----:R-:W-:-:S05]  /*3a20*/  SHF.R.S32.HI R6, RZ, 0x1f, R92 ;  /* 0x0000001fff067819 */ /* 0x002fca000001145c */
[----:B------:R-:W-:Y:S02]  /*3a30*/  IMAD R0, R6, c[0x0][0x1e0], RZ ;  /* 0x0000780006007a24 */ /* 0x000fe400078e02ff */
[----:B----4-:R-:W-:-:S04]  /*3a40*/  IMAD.WIDE.U32 R2, R92, c[0x0][0x1e0], RZ ;  /* 0x000078005c027a25 */ /* 0x010fc800078e00ff */
[----:B------:R-:W-:Y:S01]  /*3a50*/  IMAD R4, R92, c[0x0][0x1e4], R0 ;  /* 0x000079005c047a24 */ /* 0x000fe200078e0200 */
[----:B------:R-:W-:-:S03]  /*3a60*/  LEA R0, P6, R2, R248, 0x6 ;  /* 0x000000f802007211 */ /* 0x000fc600078c30ff */
[----:B------:R-:W-:-:S05]  /*3a70*/  IMAD.IADD R3, R3, 0x1, R4 ;  /* 0x0000000103037824 */ /* 0x000fca00078e0204 */
[----:B------:R-:W-:Y:S02]  /*3a80*/  LEA.HI.X R4, R2, R252, R3, 0x6, P6 ;  /* 0x000000fc02047211 */ /* 0x000fe400030f3403 */
[----:B------:R-:W-:-:S04]  /*3a90*/  @P0 LEA R2, P6, R0, c[0x0][0x1c8], 0x1 ;  /* 0x0000720000020a11 */ /* 0x000fc800078c08ff */
[C---:B------:R-:W-:Y:S02]  /*3aa0*/  @P0 LEA.HI.X R3, R0.reuse, c[0x0][0x1cc], R4, 0x1, P6 ;  /* 0x0000730000030a11 */ /* 0x040fe400030f0c04 */
[----:B------:R-:W-:Y:S01]  /*3ab0*/  ISETP.GE.AND P6, PT, R5, 0x21, PT ;  /* 0x000000210500780c */ /* 0x000fe20003fc6270 */
[----:B------:R-:W-:Y:S02]  /*3ac0*/  IMAD.MOV.U32 R7, RZ, RZ, 0x20 ;  /* 0x00000020ff077424 */ /* 0x000fe400078e00ff */
[----:B------:R-:W-:Y:S01]  /*3ad0*/  @!PT LDS RZ, [RZ] ;  /* 0x00000000fffff984 */ /* 0x000fe20000000800 */
[----:B------:R-:W-:Y:S01]  /*3ae0*/  @!PT LDS RZ, [RZ] ;  /* 0x00000000fffff984 */ /* 0x000fe20000000800 */
[----:B------:R-:W-:Y:S01]  /*3af0*/  @!PT LDS RZ, [RZ] ;  /* 0x00000000fffff984 */ /* 0x000fe20000000800 */
[----:B------:R1:W-:Y:S02]  /*3b00*/  @P0 LDGSTS.E.BYPASS.LTC128B.128 [R219+0x8100], [R2.64], !P5 ;  /* 0x0810000002db0fae */ /* 0x0003e4000e901d46 */
[C---:B---3--:R-:W-:Y:S02]  /*3b10*/  IMAD.WIDE.U32 R8, R7.reuse, c[0x0][0x1e0], RZ ;  /* 0x0000780007087a25 */ /* 0x048fe400078e00ff */
[----:B------:R1:W-:Y:S04]  /*3b20*/  @P0 LDGSTS.E.BYPASS.LTC128B.128 [R219+0xa100], [R2.64+0x80], !P4 ;  /* 0x0a10008002db0fae */ /* 0x0003e8000e101d46 */
[----:B------:R1:W-:Y:S04]  /*3b30*/  @P0 LDGSTS.E.BYPASS.LTC128B.128 [R219+0xc100], [R2.64+0x100], !P3 ;  /* 0x0c10010002db0fae */ /* 0x0003e8000d901d46 */
[----:B------:R1:W-:Y:S01]  /*3b40*/  @P0 LDGSTS.E.BYPASS.LTC128B.128 [R219+0xe100], [R2.64+0x180], !P2 ;  /* 0x0e10018002db0fae */ /* 0x0003e2000d101d46 */
[----:B------:R-:W-:Y:S01]  /*3b50*/  @P6 IADD3 R0, P0, R0, R8, RZ ;  /* 0x0000000800006210 */ /* 0x000fe20007f1e0ff */
[----:B-1----:R-:W-:-:S05]  /*3b60*/  IMAD R3, R7, c[0x0][0x1e4], RZ ;  /* 0x0000790007037a24 */ /* 0x002fca00078e02ff */
[----:B------:R-:W-:Y:S02]  /*3b70*/  @P6 IADD3.X R3, R4, R9, R3, P0, !PT ;  /* 0x0000000904036210 */ /* 0x000fe400007fe403 */
[----:B------:R-:W-:-:S04]  /*3b80*/  @P6 LEA R2, P0, R0, c[0x0][0x1c8], 0x1 ;  /* 0x0000720000026a11 */ /* 0x000fc800078008ff */
[----:B------:R-:W-:-:S05]  /*3b90*/  @P6 LEA.HI.X R3, R0, c[0x0][0x1cc], R3, 0x1, P0 ;  /* 0x0000730000036a11 */ /* 0x000fca00000f0c03 */
[----:B------:R1:W-:Y:S04]  /*3ba0*/  @P6 LDGSTS.E.BYPASS.LTC128B.128 [R219+0x9100], [R2.64], !P5 ;  /* 0x0910000002db6fae */ /* 0x0003e8000e901d46 */
[----:B------:R1:W-:Y:S04]  /*3bb0*/  @P6 LDGSTS.E.BYPASS.LTC128B.128 [R219+0xb100], [R2.64+0x80], !P4 ;  /* 0x0b10008002db6fae */ /* 0x0003e8000e101d46 */
[----:B------:R1:W-:Y:S04]  /*3bc0*/  @P6 LDGSTS.E.BYPASS.LTC128B.128 [R219+0xd100], [R2.64+0x100], !P3 ;  /* 0x0d10010002db6fae */ /* 0x0003e8000d901d46 */
[----:B------:R1:W-:Y:S04]  /*3bd0*/  @P6 LDGSTS.E.BYPASS.LTC128B.128 [R219+0xf100], [R2.64+0x180], !P2 ;  /* 0x0f10018002db6fae */ /* 0x0003e8000d101d46 */
[----:B------:R-:W0:Y:S01]  /*3be0*/  LDGDEPBAR ;  /* 0x00000000000079af */ /* 0x000e220000000000 */
[----:B------:R-:W-:-:S02]  /*3bf0*/  IMAD R6, R6, c[0x0][0x208], RZ ;  /* 0x0000820006067a24 */ /* 0x000fc400078e02ff */
[----:B------:R-:W-:-:S04]  /*3c00*/  IMAD.WIDE.U32 R4, R92, c[0x0][0x208], RZ ;  /* 0x000082005c047a25 */ /* 0x000fc800078e00ff */
[----:B------:R-:W-:Y:S01]  /*3c10*/  IMAD R6, R92, c[0x0][0x20c], R6 ;  /* 0x000083005c067a24 */ /* 0x000fe200078e0206 */
[----:B------:R-:W-:Y:S01]  /*3c20*/  LEA R0, P0, R4, R250, 0x6 ;  /* 0x000000fa04007211 */ /* 0x000fe200078030ff */
[----:B------:R-:W-:Y:S01]  /*3c30*/  IMAD R93, R92, -0x40, R135 ;  /* 0xffffffc05c5d7824 */ /* 0x000fe200078e0287 */
[----:B------:R-:W-:Y:S01]  /*3c40*/  P2R R14, PR, RZ, 0x20 ;  /* 0x00000020ff0e7803 */ /* 0x000fe20000000000 */
[----:B-1----:R-:W-:Y:S01]  /*3c50*/  IMAD.IADD R3, R5, 0x1, R6 ;  /* 0x0000000105037824 */ /* 0x002fe200078e0206 */
[----:B------:R-:W-:-:S04]  /*3c60*/  DEPBAR.LE SB0, 0x1 ;  /* 0x000080400000791a */ /* 0x000fc80000000000 */
[----:B------:R-:W-:-:S04]  /*3c70*/  DEPBAR.LE SB0, 0x0 ;  /* 0x000080000000791a */ /* 0x000fc80000000000 */
[----:B------:R-:W-:Y:S01]  /*3c80*/  BAR.SYNC.DEFER_BLOCKING 0x0 ;  /* 0x0000000000007b1d */ /* 0x000fe20000010000 */
[----:B------:R-:W-:-:S04]  /*3c90*/  LOP3.LUT R5, R28, 0x1, RZ, 0xc0, !PT ;  /* 0x000000011c057812 */ /* 0x000fc800078ec0ff */
[----:B------:R-:W-:Y:S01]  /*3ca0*/  ISETP.NE.U32.AND P5, PT, R5, 0x1, PT ;  /* 0x000000010500780c */ /* 0x000fe20003fa5070 */
[----:B------:R-:W-:Y:S01]  /*3cb0*/  IMAD.MOV.U32 R5, RZ, RZ, c[0x0][0x20c] ;  /* 0x00008300ff057624 */ /* 0x000fe200078e00ff */
[C---:B------:R-:W-:Y:S02]  /*3cc0*/  LOP3.LUT P1, RZ, R28.reuse, 0x2, RZ, 0xc0, !PT ;  /* 0x000000021cff7812 */ /* 0x040fe4000782c0ff */
[----:B------:R-:W-:Y:S01]  /*3cd0*/  LOP3.LUT P6, RZ, R28, 0x4, RZ, 0xc0, !PT ;  /* 0x000000041cff7812 */ /* 0x000fe200078cc0ff */
[----:B------:R-:W-:Y:S04]  /*3ce0*/  LDSM.16.M88.4 R20, [R192] ;  /* 0x00000000c014783b */ /* 0x000fe80000000200 */
[----:B------:R-:W-:Y:S04]  /*3cf0*/  LDSM.16.M88.4 R16, [R192+0x800] ;  /* 0x00080000c010783b */ /* 0x000fe80000000200 */
[----:B------:R-:W-:Y:S04]  /*3d00*/  LDSM.16.M88.4 R24, [R192+0x1000] ;  /* 0x00100000c018783b */ /* 0x000fe80000000200 */
[----:B------:R-:W-:Y:S04]  /*3d10*/  LDSM.16.M88.4 R36, [R192+0x1800] ;  /* 0x00180000c024783b */ /* 0x000fe80000000200 */
[----:B------:R-:W-:Y:S04]  /*3d20*/  LDSM.16.M88.4 R48, [R203] ;  /* 0x00000000cb30783b */ /* 0x000fe80000000200 */
[----:B------:R-:W-:Y:S04]  /*3d30*/  LDSM.16.M88.4 R60, [R218] ;  /* 0x00000000da3c783b */ /* 0x000fe80000000200 */
[----:B------:R-:W-:Y:S04]  /*3d40*/  LDSM.16.M88.4 R64, [R217] ;  /* 0x00000000d940783b */ /* 0x000fe80000000200 */
[----:B------:R-:W-:Y:S01]  /*3d50*/  LDSM.16.M88.4 R76, [R216] ;  /* 0x00000000d84c783b */ /* 0x000fe20000000200 */
[----:B------:R-:W-:-:S02]  /*3d60*/  P2R R15, PR, RZ, 0x10 ;  /* 0x00000010ff0f7803 */ /* 0x000fc40000000000 */
[----:B--2---:R-:W-:Y:S01]  /*3d70*/  LEA.HI.X R3, R4, R11, R3, 0x6, P0 ;  /* 0x0000000b04037211 */ /* 0x004fe200000f3403 */
[----:B------:R-:W-:Y:S01]  /*3d80*/  IMAD.MOV.U32 R4, RZ, RZ, c[0x0][0x208] ;  /* 0x00008200ff047624 */ /* 0x000fe200078e00ff */
[----:B------:R-:W-:-:S04]  /*3d90*/  LEA R2, P0, R0, c[0x0][0x1f8], 0x1 ;  /* 0x00007e0000027a11 */ /* 0x000fc800078008ff */
[----:B------:R-:W-:Y:S01]  /*3da0*/  LEA.HI.X R3, R0, c[0x0][0x1fc], R3, 0x1, P0 ;  /* 0x00007f0000037a11 */ /* 0x000fe200000f0c03 */
[----:B------:R-:W-:Y:S01]  /*3db0*/  IMAD.IADD R0, R93, 0x1, -R10 ;  /* 0x000000015d007824 */ /* 0x000fe200078e0a0a */
[C---:B------:R-:W-:Y:S01]  /*3dc0*/  LEA R12, P0, R4.reuse, R2, 0x6 ;  /* 0x00000002040c7211 */ /* 0x040fe200078030ff */
[----:B------:R-:W-:Y:S03]  /*3dd0*/  LDSM.16.M88.4 R8, [R200] ;  /* 0x00000000c808783b */ /* 0x000fe60000000200 */
[----:B------:R-:W-:Y:S02]  /*3de0*/  LEA.HI.X R13, R4, R3, R5, 0x6, P0 ;  /* 0x00000003040d7211 */ /* 0x000fe400000f3405 */
[----:B------:R-:W-:Y:S01]  /*3df0*/  ISETP.LT.OR P0, PT, R0, 0x1, P5 ;  /* 0x000000010000780c */ /* 0x000fe20002f01670 */
[----:B------:R-:W1:-:S12]  /*3e00*/  LDSM.16.M88.4 R4, [R199] ;  /* 0x00000000c704783b */ /* 0x000e580000000200 */
[----:B------:R-:W-:Y:S01]  /*3e10*/  @!PT LDS RZ, [RZ] ;  /* 0x00000000fffff984 */ /* 0x000fe20000000800 */
[----:B------:R-:W-:Y:S01]  /*3e20*/  @!PT LDS RZ, [RZ] ;  /* 0x00000000fffff984 */ /* 0x000fe20000000800 */
[----:B------:R-:W-:Y:S01]  /*3e30*/  @!PT LDS RZ, [RZ] ;  /* 0x00000000fffff984 */ /* 0x000fe20000000800 */
[----:B------:R2:W-:Y:S01]  /*3e40*/  LDGSTS.E.BYPASS.LTC128B.128 [R219+0x100], [R2.64], !P0 ;  /* 0x0010000002db7fae */ /* 0x0005e2000c101d46 */
[----:B------:R-:W-:-:S13]  /*3e50*/  ISETP.LT.OR P0, PT, R0, 0x1, !P1 ;  /* 0x000000010000780c */ /* 0x000fda0004f01670 */
        /* <DEDUP_REMOVED lines=8> */
[----:B------:R-:W-:-:S09]  /*3ee0*/  ISETP.LT.OR P0, PT, R0, 0x21, !P0 ;  /* 0x000000210000780c */ /* 0x000fd20004701670 */
[----:B------:R2:W-:Y:S04]  /*3ef0*/  LDGSTS.E.BYPASS.LTC128B.128 [R219+0x6100], [R2.64+0x180], !P4 ;  /* 0x0610018002db7fae */ /* 0x0005e8000e101d46 */
[----:B------:R3:W-:Y:S04]  /*3f00*/  LDGSTS.E.BYPASS.LTC128B.128 [R219+0x1100], [R12.64], !P5 ;  /* 0x011000000cdb7fae */ /* 0x0007e8000e901d46 */
[----:B------:R3:W-:Y:S01]  /*3f10*/  LDGSTS.E.BYPASS.LTC128B.128 [R219+0x3100], [R12.64+0x80], !P1 ;  /* 0x031000800cdb7fae */ /* 0x0007e2000c901d46 */
[----:B------:R-:W-:Y:S02]  /*3f20*/  ISETP.NE.AND P1, PT, R29, RZ, PT ;  /* 0x000000ff1d00720c */ /* 0x000fe40003f25270 */
[----:B-1----:R-:W-:Y:S01]  /*3f30*/  HMMA.16816.F32 R28, R4, R20, RZ ;  /* 0x00000014041c723c */ /* 0x002fe200000018ff */
[----:B------:R3:W-:Y:S01]  /*3f40*/  LDGSTS.E.BYPASS.LTC128B.128 [R219+0x5100], [R12.64+0x100], !P6 ;  /* 0x051001000cdb7fae */ /* 0x0007e2000f101d46 */
[----:B------:R-:W-:-:S02]  /*3f50*/  ISETP.NE.AND P4, PT, R15, RZ, PT ;  /* 0x000000ff0f00720c */ /* 0x000fc40003f85270 */
[----:B------:R-:W-:Y:S01]  /*3f60*/  ISETP.NE.AND P5, PT, R14, RZ, PT ;  /* 0x000000ff0e00720c */ /* 0x000fe20003fa5270 */
[----:B------:R3:W-:Y:S03]  /*3f70*/  LDGSTS.E.BYPASS.LTC128B.128 [R219+0x7100], [R12.64+0x180], !P0 ;  /* 0x071001800cdb7fae */ /* 0x0007e6000c101d46 */
[C---:B------:R-:W-:Y:S01]  /*3f80*/  HMMA.16816.F32 R20, R4.reuse, R22, RZ ;  /* 0x000000160414723c */ /* 0x040fe200000018ff */
[----:B------:R-:W-:Y:S04]  /*3f90*/  LDSM.16.M88.4 R68, [R198] ;  /* 0x00000000c644783b */ /* 0x000fe80000000200 */
[----:B------:R-:W-:Y:S03]  /*3fa0*/  LDSM.16.M88.4 R72, [R198+0x800] ;  /* 0x00080000c648783b */ /* 0x000fe60000000200 */
[C---:B------:R-:W-:Y:S01]  /*3fb0*/  HMMA.16816.F32 R32, R4.reuse, R16, RZ ;  /* 0x000000100420723c */ /* 0x040fe200000018ff */
[----:B------:R-:W-:Y:S04]  /*3fc0*/  LDSM.16.M88.4 R84, [R198+0x1000] ;  /* 0x00100000c654783b */ /* 0x000fe80000000200 */
[----:B------:R-:W-:Y:S03]  /*3fd0*/  LDSM.16.M88.4 R80, [R195+0x800] ;  /* 0x00080000c350783b */ /* 0x000fe60000000200 */
[C---:B------:R-:W-:Y:S01]  /*3fe0*/  HMMA.16816.F32 R40, R4.reuse, R18, RZ ;  /* 0x000000120428723c */ /* 0x040fe200000018ff */
[----:B------:R-:W-:Y:S04]  /*3ff0*/  LDSM.16.M88.4 R88, [R195+0x1000] ;  /* 0x00100000c358783b */ /* 0x000fe80000000200 */
[----:B------:R-:W0:Y:S04]  /*4000*/  LDGDEPBAR ;  /* 0x00000000000079af */ /* 0x000e280000000000 */
[----:B---3--:R-:W1:Y:S01]  /*4010*/  LDSM.16.M88.4 R12, [R202] ;  /* 0x00000000ca0c783b */ /* 0x008e620000000200 */
[C---:B------:R-:W-:Y:S08]  /*4020*/  HMMA.16816.F32 R44, R4.reuse, R24, RZ ;  /* 0x00000018042c723c */ /* 0x040ff000000018ff */
[C---:B------:R-:W-:Y:S08]  /*4030*/  HMMA.16816.F32 R52, R4.reuse, R26, RZ ;  /* 0x0000001a0434723c */ /* 0x040ff000000018ff */
[C---:B------:R-:W-:Y:S08]  /*4040*/  HMMA.16816.F32 R56, R4.reuse, R36, RZ ;  /* 0x000000240438723c */ /* 0x040ff000000018ff */
[----:B------:R-:W-:Y:S01]  /*4050*/  HMMA.16816.F32 R16, R4, R38, RZ ;  /* 0x000000260410723c */ /* 0x000fe200000018ff */
[----:B------:R-:W-:Y:S07]  /*4060*/  LDSM.16.M88.4 R4, [R201] ;  /* 0x00000000c904783b */ /* 0x000fee0000000200 */
[C---:B------:R-:W-:Y:S08]  /*4070*/  HMMA.16816.F32 R24, R8.reuse, R48, R28 ;  /* 0x000000300818723c */ /* 0x040ff0000000181c */
[C---:B------:R-:W-:Y:S01]  /*4080*/  HMMA.16816.F32 R28, R8.reuse, R50, R20 ;  /* 0x00000032081c723c */ /* 0x040fe20000001814 */
[----:B------:R-:W3:Y:S04]  /*4090*/  LDSM.16.M88.4 R20, [R198+0x1800] ;  /* 0x00180000c614783b */ /* 0x000ee80000000200 */
[----:B------:R-:W-:Y:S03]  /*40a0*/  LDSM.16.M88.4 R48, [R195+0x1800] ;  /* 0x00180000c330783b */ /* 0x000fe60000000200 */
[C---:B------:R-:W-:Y:S08]  /*40b0*/  HMMA.16816.F32 R32, R8.reuse, R60, R32 ;  /* 0x0000003c0820723c */ /* 0x040ff00000001820 */
[C---:B------:R-:W-:Y:S01]  /*40c0*/  HMMA.16816.F32 R36, R8.reuse, R62, R40 ;  /* 0x0000003e0824723c */ /* 0x040fe20000001828 */
[----:B------:R-:W4:Y:S07]  /*40d0*/  LDSM.16.M88.4 R60, [R195] ;  /* 0x00000000c33c783b */ /* 0x000f2e0000000200 */
[C---:B------:R-:W-:Y:S08]  /*40e0*/  HMMA.16816.F32 R40, R8.reuse, R64, R44 ;  /* 0x000000400828723c */ /* 0x040ff0000000182c */
[C---:B------:R-:W-:Y:S01]  /*40f0*/  HMMA.16816.F32 R44, R8.reuse, R66, R52 ;  /* 0x00000042082c723c */ /* 0x040fe20000001834 */
[----:B------:R-:W-:Y:S07]  /*4100*/  LDSM.16.M88.4 R64, [R192+0x2800] ;  /* 0x00280000c040783b */ /* 0x000fee0000000200 */
[C---:B------:R-:W-:Y:S01]  /*4110*/  HMMA.16816.F32 R52, R8.reuse, R76, R56 ;  /* 0x0000004c0834723c */ /* 0x040fe20000001838 */
[----:B------:R-:W-:Y:S07]  /*4120*/  LDSM.16.M88.4 R56, [R192+0x2000] ;  /* 0x00200000c038783b */ /* 0x000fee0000000200 */
[----:B------:R-:W-:Y:S01]  /*4130*/  HMMA.16816.F32 R16, R8, R78, R16 ;  /* 0x0000004e0810723c */ /* 0x000fe20000001810 */
[----:B------:R-:W5:Y:S04]  /*4140*/  LDSM.16.M88.4 R8, [R199+0x4000] ;  /* 0x00400000c708783b */ /* 0x000f680000000200 */
        /* <DEDUP_REMOVED lines=10> */
[C---:B---3--:R-:W-:Y:S08]  /*41f0*/  HMMA.16816.F32 R52, R12.reuse, R20, R52 ;  /* 0x000000140c34723c */ /* 0x048ff00000001834 */
[----:B------:R-:W-:Y:S01]  /*4200*/  HMMA.16816.F32 R12, R12, R22, R16 ;  /* 0x000000160c0c723c */ /* 0x000fe20000001810 */
[----:B------:R-:W3:Y:S04]  /*4210*/  LDSM.16.M88.4 R20, [R192+0x3800] ;  /* 0x00380000c014783b */ /* 0x000ee80000000200 */
[----:B------:R-:W-:Y:S03]  /*4220*/  LDSM.16.M88.4 R16, [R200+0x4000] ;  /* 0x00400000c810783b */ /* 0x000fe60000000200 */
[C---:B----4-:R-:W-:Y:S08]  /*4230*/  HMMA.16816.F32 R24, R4.reuse, R60, R24 ;  /* 0x0000003c0418723c */ /* 0x050ff00000001818 */
[C---:B------:R-:W-:Y:S01]  /*4240*/  HMMA.16816.F32 R28, R4.reuse, R62, R28 ;  /* 0x0000003e041c723c */ /* 0x040fe2000000181c */
[----:B------:R-:W4:Y:S07]  /*4250*/  LDSM.16.M88.4 R60, [R215] ;  /* 0x00000000d73c783b */ /* 0x000f2e0000000200 */
[C---:B------:R-:W-:Y:S08]  /*4260*/  HMMA.16816.F32 R32, R4.reuse, R80, R32 ;  /* 0x000000500420723c */ /* 0x040ff00000001820 */
[C---:B------:R-:W-:Y:S01]  /*4270*/  HMMA.16816.F32 R36, R4.reuse, R82, R36 ;  /* 0x000000520424723c */ /* 0x040fe20000001824 */
[----:B------:R-:W-:Y:S07]  /*4280*/  LDSM.16.M88.4 R80, [R198+0x3000] ;  /* 0x00300000c650783b */ /* 0x000fee0000000200 */
[C---:B------:R-:W-:Y:S08]  /*4290*/  HMMA.16816.F32 R40, R4.reuse, R88, R40 ;  /* 0x000000580428723c */ /* 0x040ff00000001828 */
[C---:B------:R-:W-:Y:S01]  /*42a0*/  HMMA.16816.F32 R44, R4.reuse, R90, R44 ;  /* 0x0000005a042c723c */ /* 0x040fe2000000182c */
[----:B------:R-:W1:Y:S07]  /*42b0*/  LDSM.16.M88.4 R88, [R213] ;  /* 0x00000000d558783b */ /* 0x000e6e0000000200 */
[C---:B------:R-:W-:Y:S08]  /*42c0*/  HMMA.16816.F32 R52, R4.reuse, R48, R52 ;  /* 0x000000300434723c */ /* 0x040ff00000001834 */
[----:B------:R-:W-:Y:S01]  /*42d0*/  HMMA.16816.F32 R12, R4, R50, R12 ;  /* 0x00000032040c723c */ /* 0x000fe2000000180c */
[----:B------:R-:W-:Y:S04]  /*42e0*/  LDSM.16.M88.4 R4, [R202+0x4000] ;  /* 0x00400000ca04783b */ /* 0x000fe80000000200 */
[----:B------:R-:W-:Y:S03]  /*42f0*/  LDSM.16.M88.4 R48, [R198+0x3800] ;  /* 0x00380000c630783b */ /* 0x000fe60000000200 */
[C---:B-----5:R-:W-:Y:S08]  /*4300*/  HMMA.16816.F32 R24, R8.reuse, R56, R24 ;  /* 0x000000380818723c */ /* 0x060ff00000001818 */
[C---:B------:R-:W-:Y:S01]  /*4310*/  HMMA.16816.F32 R28, R8.reuse, R58, R28 ;  /* 0x0000003a081c723c */ /* 0x040fe2000000181c */
[----:B------:R-:W5:Y:S07]  /*4320*/  LDSM.16.M88.4 R56, [R212] ;  /* 0x00000000d438783b */ /* 0x000f6e0000000200 */
[C---:B------:R-:W-:Y:S08]  /*4330*/  HMMA.16816.F32 R32, R8.reuse, R64, R32 ;  /* 0x000000400820723c */ /* 0x040ff00000001820 */
[C---:B------:R-:W-:Y:S01]  /*4340*/  HMMA.16816.F32 R36, R8.reuse, R66, R36 ;  /* 0x000000420824723c */ /* 0x040fe20000001824 */
[----:B------:R-:W-:Y:S07]  /*4350*/  LDSM.16.M88.4 R64, [R195+0x2000] ;  /* 0x00200000c340783b */ /* 0x000fee0000000200 */
[C---:B-1----:R-:W-:Y:S08]  /*4360*/  HMMA.16816.F32 R40, R8.reuse, R84, R40 ;  /* 0x000000540828723c */ /* 0x042ff00000001828 */
[C---:B------:R-:W-:Y:S01]  /*4370*/  HMMA.16816.F32 R44, R8.reuse, R86, R44 ;  /* 0x00000056082c723c */ /* 0x040fe2000000182c */
[----:B------:R-:W-:Y:S07]  /*4380*/  LDSM.16.M88.4 R84, [R192+0x5000] ;  /* 0x00500000c054783b */ /* 0x000fee0000000200 */
[C---:B---3--:R-:W-:Y:S08]  /*4390*/  HMMA.16816.F32 R52, R8.reuse, R20, R52 ;  /* 0x000000140834723c */ /* 0x048ff00000001834 */
[----:B------:R-:W-:Y:S01]  /*43a0*/  HMMA.16816.F32 R20, R8, R22, R12 ;  /* 0x000000160814723c */ /* 0x000fe2000000180c */
[----:B------:R-:W1:Y:S07]  /*43b0*/  LDSM.16.M88.4 R12, [R201+0x4000] ;  /* 0x00400000c90c783b */ /* 0x000e6e0000000200 */
[C---:B----4-:R-:W-:Y:S08]  /*43c0*/  HMMA.16816.F32 R8, R16.reuse, R60, R24 ;  /* 0x0000003c1008723c */ /* 0x050ff00000001818 */
        /* <DEDUP_REMOVED lines=8> */
[C---:B-----5:R-:W-:Y:S08]  /*4450*/  HMMA.16816.F32 R52, R16.reuse, R56, R52 ;  /* 0x000000381034723c */ /* 0x060ff00000001834 */
[----:B------:R-:W-:Y:S01]  /*4460*/  HMMA.16816.F32 R24, R16, R58, R20 ;  /* 0x0000003a1018723c */ /* 0x000fe20000001814 */
[----:B------:R-:W-:Y:S04]  /*4470*/  LDSM.16.M88.4 R16, [R199+0x8000] ;  /* 0x00800000c710783b */ /* 0x000fe80000000200 */
[----:B------:R-:W-:Y:S03]  /*4480*/  LDSM.16.M88.4 R56, [R192+0x5800] ;  /* 0x00580000c038783b */ /* 0x000fe60000000200 */
[C---:B------:R-:W-:Y:S08]  /*4490*/  HMMA.16816.F32 R20, R4.reuse, R68, R8 ;  /* 0x000000440414723c */ /* 0x040ff00000001808 */
[C---:B------:R-:W-:Y:S01]  /*44a0*/  HMMA.16816.F32 R8, R4.reuse, R70, R28 ;  /* 0x000000460408723c */ /* 0x040fe2000000181c */
[----:B------:R-:W5:Y:S07]  /*44b0*/  LDSM.16.M88.4 R68, [R192+0x4000] ;  /* 0x00400000c044783b */ /* 0x000f6e0000000200 */
[C---:B------:R-:W-:Y:S08]  /*44c0*/  HMMA.16816.F32 R32, R4.reuse, R72, R32 ;  /* 0x000000480420723c */ /* 0x040ff00000001820 */
[C---:B------:R-:W-:Y:S01]  /*44d0*/  HMMA.16816.F32 R36, R4.reuse, R74, R36 ;  /* 0x0000004a0424723c */ /* 0x040fe20000001824 */
[----:B------:R-:W2:Y:S07]  /*44e0*/  LDSM.16.M88.4 R72, [R192+0x4800] ;  /* 0x00480000c048783b */ /* 0x000eae0000000200 */
        /* <DEDUP_REMOVED lines=9> */
[C---:B---3--:R-:W-:Y:S08]  /*4580*/  HMMA.16816.F32 R4, R12.reuse, R76, R32 ;  /* 0x0000004c0c04723c */ /* 0x048ff00000001820 */
[C---:B------:R-:W-:Y:S01]  /*4590*/  HMMA.16816.F32 R36, R12.reuse, R78, R36 ;  /* 0x0000004e0c24723c */ /* 0x040fe20000001824 */
[----:B------:R-:W3:Y:S07]  /*45a0*/  LDSM.16.M88.4 R76, [R210] ;  /* 0x00000000d24c783b */ /* 0x000eee0000000200 */
[C---:B----4-:R-:W-:Y:S08]  /*45b0*/  HMMA.16816.F32 R40, R12.reuse, R88, R40 ;  /* 0x000000580c28723c */ /* 0x050ff00000001828 */
[C---:B------:R-:W-:Y:S01]  /*45c0*/  HMMA.16816.F32 R44, R12.reuse, R90, R44 ;  /* 0x0000005a0c2c723c */ /* 0x040fe2000000182c */
[----:B------:R-:W4:Y:S07]  /*45d0*/  LDSM.16.M88.4 R88, [R209] ;  /* 0x00000000d158783b */ /* 0x000f2e0000000200 */
[C---:B------:R-:W-:Y:S08]  /*45e0*/  HMMA.16816.F32 R52, R12.reuse, R60, R52 ;  /* 0x0000003c0c34723c */ /* 0x040ff00000001834 */
[----:B------:R-:W-:Y:S01]  /*45f0*/  HMMA.16816.F32 R32, R12, R62, R28 ;  /* 0x0000003e0c20723c */ /* 0x000fe2000000181c */
[----:B------:R-:W1:Y:S07]  /*4600*/  LDSM.16.M88.4 R60, [R208] ;  /* 0x00000000d03c783b */ /* 0x000e6e0000000200 */
[C---:B-----5:R-:W-:Y:S08]  /*4610*/  HMMA.16816.F32 R28, R16.reuse, R68, R24 ;  /* 0x00000044101c723c */ /* 0x060ff00000001818 */
[C---:B------:R-:W-:Y:S01]  /*4620*/  HMMA.16816.F32 R24, R16.reuse, R70, R20 ;  /* 0x000000461018723c */ /* 0x040fe20000001814 */
[----:B------:R-:W-:Y:S07]  /*4630*/  LDSM.16.M88.4 R68, [R195+0x4000] ;  /* 0x00400000c344783b */ /* 0x000fee0000000200 */
[C---:B--2---:R-:W-:Y:S01]  /*4640*/  HMMA.16816.F32 R20, R16.reuse, R72, R4 ;  /* 0x000000481014723c */ /* 0x044fe20000001804 */
[----:B------:R-:W-:Y:S07]  /*4650*/  LDSM.16.M88.4 R4, [R202+0x8000] ;  /* 0x00800000ca04783b */ /* 0x000fee0000000200 */
[C---:B------:R-:W-:Y:S01]  /*4660*/  HMMA.16816.F32 R12, R16.reuse, R74, R36 ;  /* 0x0000004a100c723c */ /* 0x040fe20000001824 */
[----:B------:R-:W2:Y:S07]  /*4670*/  LDSM.16.M88.4 R72, [R198+0x4000] ;  /* 0x00400000c648783b */ /* 0x000eae0000000200 */
        /* <DEDUP_REMOVED lines=8> */
[C---:B---3--:R-:W-:Y:S01]  /*4700*/  HMMA.16816.F32 R24, R8.reuse, R76, R20 ;  /* 0x0000004c0818723c */ /* 0x048fe20000001814 */
[----:B------:R-:W3:Y:S07]  /*4710*/  LDSM.16.M88.4 R20, [R201+0x8000] ;  /* 0x00800000c914783b */ /* 0x000eee0000000200 */
[C---:B------:R-:W-:Y:S01]  /*4720*/  HMMA.16816.F32 R16, R8.reuse, R78, R12 ;  /* 0x0000004e0810723c */ /* 0x040fe2000000180c */
[----:B------:R-:W1:Y:S07]  /*4730*/  LDSM.16.M88.4 R76, [R195+0x4800] ;  /* 0x00480000c34c783b */ /* 0x000e6e0000000200 */
[C---:B----4-:R-:W-:Y:S01]  /*4740*/  HMMA.16816.F32 R12, R8.reuse, R88, R40 ;  /* 0x00000058080c723c */ /* 0x050fe20000001828 */
[----:B------:R-:W-:Y:S07]  /*4750*/  LDSM.16.M88.4 R40, [R195+0x5000] ;  /* 0x00500000c328783b */ /* 0x000fee0000000200 */
[C---:B------:R-:W-:Y:S08]  /*4760*/  HMMA.16816.F32 R56, R8.reuse, R90, R48 ;  /* 0x0000005a0838723c */ /* 0x040ff00000001830 */
[C---:B------:R-:W-:Y:S08]  /*4770*/  HMMA.16816.F32 R48, R8.reuse, R60, R44 ;  /* 0x0000003c0830723c */ /* 0x040ff0000000182c */
[----:B------:R-:W-:Y:S01]  /*4780*/  HMMA.16816.F32 R44, R8, R62, R36 ;  /* 0x0000003e082c723c */ /* 0x000fe20000001824 */
[----:B------:R-:W-:Y:S07]  /*4790*/  LDSM.16.M88.4 R60, [R192+0x6000] ;  /* 0x00600000c03c783b */ /* 0x000fee0000000200 */
[C---:B--2---:R-:W-:Y:S08]  /*47a0*/  HMMA.16816.F32 R36, R4.reuse, R72, R32 ;  /* 0x000000480424723c */ /* 0x044ff00000001820 */
[C---:B------:R-:W-:Y:S01]  /*47b0*/  HMMA.16816.F32 R52, R4.reuse, R82, R16 ;  /* 0x000000520434723c */ /* 0x040fe20000001810 */
[----:B------:R-:W2:Y:S07]  /*47c0*/  LDSM.16.M88.4 R16, [R199+0xc000] ;  /* 0x00c00000c710783b */ /* 0x000eae0000000200 */
        /* <DEDUP_REMOVED lines=12> */
[C---:B---3--:R-:W-:Y:S01]  /*4890*/  HMMA.16816.F32 R4, R20.reuse, R68, R36 ;  /* 0x000000441404723c */ /* 0x048fe20000001824 */
[----:B------:R-:W1:Y:S07]  /*48a0*/  LDSM.16.M88.4 R36, [R207] ;  /* 0x00000000cf24783b */ /* 0x000e6e0000000200 */
[C---:B------:R-:W-:Y:S08]  /*48b0*/  HMMA.16816.F32 R28, R20.reuse, R70, R28 ;  /* 0x00000046141c723c */ /* 0x040ff0000000181c */
[----:B------:R-:W-:Y:S01]  /*48c0*/  HMMA.16816.F32 R68, R20, R78, R52 ;  /* 0x0000004e1444723c */ /* 0x000fe20000001834 */
[----:B------:R-:W3:Y:S07]  /*48d0*/  LDSM.16.M88.4 R52, [R192+0x6800] ;  /* 0x00680000c034783b */ /* 0x000eee0000000200 */
[----:B--2---:R-:W-:Y:S08]  /*48e0*/  HMMA.16816.F32 R4, R16, R60, R4 ;  /* 0x0000003c1004723c */ /* 0x004ff00000001804 */
[C---:B------:R-:W-:Y:S08]  /*48f0*/  HMMA.16816.F32 R32, R20.reuse, R76, R32 ;  /* 0x0000004c1420723c */ /* 0x040ff00000001820 */
[C---:B------:R-:W-:Y:S01]  /*4900*/  HMMA.16816.F32 R76, R20.reuse, R42, R8 ;  /* 0x0000002a144c723c */ /* 0x040fe20000001808 */
[----:B------:R-:W-:Y:S07]  /*4910*/  LDSM.16.M88.4 R8, [R202+0xc000] ;  /* 0x00c00000ca08783b */ /* 0x000fee0000000200 */
[----:B----4-:R-:W-:Y:S01]  /*4920*/  HMMA.16816.F32 R88, R20, R84, R48 ;  /* 0x000000541458723c */ /* 0x010fe20000001830 */
[----:B------:R-:W2:Y:S07]  /*4930*/  LDSM.16.M88.4 R48, [R198+0x6000] ;  /* 0x00600000c630783b */ /* 0x000eae0000000200 */
[----:B------:R-:W-:Y:S01]  /*4940*/  HMMA.16816.F32 R28, R16, R62, R28 ;  /* 0x0000003e101c723c */ /* 0x000fe2000000181c */
[----:B------:R-:W-:Y:S07]  /*4950*/  LDSM.16.M88.4 R60, [R198+0x6800] ;  /* 0x00680000c63c783b */ /* 0x000fee0000000200 */
[----:B------:R-:W-:Y:S08]  /*4960*/  HMMA.16816.F32 R80, R20, R40, R24 ;  /* 0x000000281450723c */ /* 0x000ff00000001818 */
[C---:B-1----:R-:W-:Y:S01]  /*4970*/  HMMA.16816.F32 R24, R12.reuse, R36, R4 ;  /* 0x000000240c18723c */ /* 0x042fe20000001804 */
[----:B------:R-:W1:Y:S07]  /*4980*/  LDSM.16.M88.4 R4, [R201+0xc000] ;  /* 0x00c00000c904783b */ /* 0x000e6e0000000200 */
[----:B------:R-:W-:Y:S08]  /*4990*/  HMMA.16816.F32 R28, R12, R38, R28 ;  /* 0x000000260c1c723c */ /* 0x000ff0000000181c */
[----:B---3--:R-:W-:Y:S08]  /*49a0*/  HMMA.16816.F32 R32, R16, R52, R32 ;  /* 0x000000341020723c */ /* 0x008ff00000001820 */
[----:B--2---:R-:W-:Y:S08]  /*49b0*/  HMMA.16816.F32 R24, R8, R48, R24 ;  /* 0x000000300818723c */ /* 0x004ff00000001818 */
        /* <DEDUP_REMOVED lines=128> */
.L_x_2228:
[----:B--234-:R-:W-:Y:S05]  /*51c0*/  BSYNC B0 ;  /* 0x0000000000007941 */ /* 0x01cfea0003800000 */
.L_x_2227:
[----:B-1----:R-:W2:Y:S04]  /*51d0*/  LDL R0, [R1+0x50] ;  /* 0x0000500001007983 */ /* 0x002ea80000100800 */
[----:B------:R-:W2:Y:S04]  /*51e0*/  LDL R246, [R1+0x24] ;  /* 0x0000240001f67983 */ /* 0x000ea80000100800 */
[----:B------:R-:W3:Y:S04]  /*51f0*/  LDL R3, [R1+0x10] ;  /* 0x0000100001037983 */ /* 0x000ee80000100800 */
[----:B------:R-:W4:Y:S04]  /*5200*/  LDL R245, [R1+0x1c] ;  /* 0x00001c0001f57983 */ /* 0x000f280000100800 */
[----:B------:R-:W-:Y:S04]  /*5210*/  LDSM.16.MT88.4 R36, [R197] ;  /* 0x00000000c524783b */ /* 0x000fe80000004200 */
[----:B------:R-:W-:Y:S04]  /*5220*/  LDSM.16.MT88.4 R44, [R196] ;  /* 0x00000000c42c783b */ /* 0x000fe80000004200 */
[----:B------:R-:W-:Y:S04]  /*5230*/  LDSM.16.MT88.4 R48, [R197+0x800] ;  /* 0x00080000c530783b */ /* 0x000fe80000004200 */
[----:B------:R-:W-:Y:S04]  /*5240*/  LDSM.16.MT88.4 R32, [R196+0x800] ;  /* 0x00080000c420783b */ /* 0x000fe80000004200 */
[----:B------:R-:W-:Y:S04]  /*5250*/  LDSM.16.MT88.4 R64, [R194+0x4000] ;  /* 0x00400000c240783b */ /* 0x000fe80000004200 */
[----:B------:R-:W-:Y:S04]  /*5260*/  LDSM.16.MT88.4 R60, [R196+0x2800] ;  /* 0x00280000c43c783b */ /* 0x000fe80000004200 */
[----:B------:R-:W0:Y:S01]  /*5270*/  LDGDEPBAR ;  /* 0x00000000000079af */ /* 0x000e220000000000 */
[----:B--2---:R-:W-:-:S04]  /*5280*/  IMAD.IADD R0, R0, 0x1, R246 ;  /* 0x0000000100007824 */ /* 0x004fc800078e02f6 */
[----:B------:R-:W-:-:S05]  /*5290*/  @P1 IMAD.HI.U32 R2, R0, c[0x0][0x2c8], RZ ;  /* 0x0000b20000021a27 */ /* 0x000fca00078e00ff */
[----:B------:R-:W-:-:S05]  /*52a0*/  @P1 SHF.R.U32.HI R0, RZ, c[0x0][0x2cc], R2 ;  /* 0x0000b300ff001a19 */ /* 0x000fca0000011602 */
[----:B------:R-:W1:Y:S01]  /*52b0*/  SHFL.IDX PT, R4, R0, RZ, 0x1c1f ;  /* 0x001c1fff00047589 */ /* 0x000e6200000e0000 */
[----:B------:R-:W-:-:S04]  /*52c0*/  IMAD.MOV.U32 R2, RZ, RZ, -0x40 ;  /* 0xffffffc0ff027424 */ /* 0x000fc800078e00ff */
[----:B------:R-:W-:Y:S01]  /*52d0*/  IMAD R2, R92, R2, 0x1 ;  /* 0x000000015c027424 */ /* 0x000fe200078e0202 */
[----:B------:R3:W2:Y:S04]  /*52e0*/  SHFL.IDX PT, R5, R0, 0x1, 0x1c1f ;  /* 0x003c1f0000057f89 */ /* 0x0006a800000e0000 */
[----:B---3--:R-:W-:Y:S01]  /*52f0*/  IADD3 R0, -R3, R2, R135 ;  /* 0x0000000203007210 */ /* 0x008fe20007ffe187 */
[----:B------:R-:W-:-:S04]  /*5300*/  IMAD.IADD R3, R93, 0x1, -R3 ;  /* 0x000000015d037824 */ /* 0x000fc800078e0a03 */
[----:B----4-:R-:W-:-:S04]  /*5310*/  IMAD.IADD R0, R0, 0x1, -R245 ;  /* 0x0000000100007824 */ /* 0x010fc800078e0af5 */
[----:B-1----:R-:W-:-:S05]  /*5320*/  IMAD.IADD R2, R0, 0x1, R4 ;  /* 0x0000000100027824 */ /* 0x002fca00078e0204 */
[----:B------:R-:W-:Y:S01]  /*5330*/  IMNMX R2, R3, R2, PT ;  /* 0x0000000203027217 */ /* 0x000fe20003800200 */
[----:B--2---:R-:W-:-:S03]  /*5340*/  IMAD.IADD R0, R0, 0x1, R5 ;  /* 0x0000000100007824 */ /* 0x004fc600078e0205 */
[C---:B------:R-:W-:Y:S02]  /*5350*/  ISETP.GT.AND P6, PT, R2.reuse, RZ, PT ;  /* 0x000000ff0200720c */ /* 0x040fe40003fc4270 */
[----:B------:R-:W-:Y:S02]  /*5360*/  ISETP.GT.AND P0, PT, R2, 0x1, PT ;  /* 0x000000010200780c */ /* 0x000fe40003f04270 */
[----:B------:R-:W-:Y:S02]  /*5370*/  FSEL R5, R76, -INF , P6 ;  /* 0xff8000004c057808 */ /* 0x000fe40003000000 */
[----:B------:R-:W-:Y:S02]  /*5380*/  ISETP.GT.AND P6, PT, R2, 0x8, PT ;  /* 0x000000080200780c */ /* 0x000fe40003fc4270 */
[----:B------:R-:W-:Y:S02]  /*5390*/  FSEL R9, R72, -INF , P0 ;  /* 0xff80000048097808 */ /* 0x000fe40000000000 */
[----:B------:R-:W-:-:S02]  /*53a0*/  ISETP.GT.AND P0, PT, R2, 0x9, PT ;  /* 0x000000090200780c */ /* 0x000fc40003f04270 */
[----:B------:R-:W-:Y:S02]  /*53b0*/  FSEL R7, R69, -INF , P6 ;  /* 0xff80000045077808 */ /* 0x000fe40003000000 */
[----:B------:R-:W-:Y:S02]  /*53c0*/  ISETP.GT.AND P6, PT, R2, 0x10, PT ;  /* 0x000000100200780c */ /* 0x000fe40003fc4270 */
[----:B------:R-:W-:Y:S02]  /*53d0*/  FSEL R8, R68, -INF , P0 ;  /* 0xff80000044087808 */ /* 0x000fe40000000000 */
[----:B------:R-:W-:Y:S02]  /*53e0*/  ISETP.GT.AND P0, PT, R2, 0x11, PT ;  /* 0x000000110200780c */ /* 0x000fe40003f04270 */
[----:B------:R-:W-:Y:S02]  /*53f0*/  IMNMX R0, R3, R0, PT ;  /* 0x0000000003007217 */ /* 0x000fe40003800200 */
[----:B------:R-:W-:-:S02]  /*5400*/  FSEL R11, R54, -INF , P6 ;  /* 0xff800000360b7808 */ /* 0x000fc40003000000 */
[----:B------:R-:W-:Y:S02]  /*5410*/  FMNMX.FTZ R3, R5, R9, !PT ;  /* 0x0000000905037209 */ /* 0x000fe40007810000 */
[----:B------:R-:W-:Y:S02]  /*5420*/  ISETP.GT.AND P6, PT, R2, 0x18, PT ;  /* 0x000000180200780c */ /* 0x000fe40003fc4270 */
[----:B------:R-:W-:Y:S02]  /*5430*/  FSEL R12, R52, -INF , P0 ;  /* 0xff800000340c7808 */ /* 0x000fe40000000000 */
[----:B------:R-:W-:Y:S02]  /*5440*/  ISETP.GT.AND P0, PT, R2, 0x19, PT ;  /* 0x000000190200780c */ /* 0x000fe40003f04270 */
[----:B------:R-:W-:Y:S02]  /*5450*/  FMNMX.FTZ R3, R7, R3, !PT ;  /* 0x0000000307037209 */ /* 0x000fe40007810000 */
[----:B------:R-:W-:-:S02]  /*5460*/  FSEL R13, R41, -INF , P6 ;  /* 0xff800000290d7808 */ /* 0x000fc40003000000 */
[----:B------:R-:W-:Y:S02]  /*5470*/  ISETP.GT.AND P6, PT, R2, 0x20, PT ;  /* 0x000000200200780c */ /* 0x000fe40003fc4270 */
[----:B------:R-:W-:Y:S02]  /*5480*/  FSEL R14, R40, -INF , P0 ;  /* 0xff800000280e7808 */ /* 0x000fe40000000000 */
[----:B------:R-:W-:Y:S02]  /*5490*/  ISETP.GT.AND P0, PT, R2, 0x21, PT ;  /* 0x000000210200780c */ /* 0x000fe40003f04270 */
[----:B------:R-:W-:Y:S02]  /*54a0*/  FMNMX.FTZ R3, R8, R3, !PT ;  /* 0x0000000308037209 */ /* 0x000fe40007810000 */
[----:B------:R-:W-:Y:S02]  /*54b0*/  FSEL R91, R28, -INF , P6 ;  /* 0xff8000001c5b7808 */ /* 0x000fe40003000000 */
[----:B------:R-:W-:-:S02]  /*54c0*/  ISETP.GT.AND P6, PT, R2, 0x28, PT ;  /* 0x000000280200780c */ /* 0x000fc40003fc4270 */
[----:B------:R-:W-:Y:S02]  /*54d0*/  FSEL R90, R26, -INF , P0 ;  /* 0xff8000001a5a7808 */ /* 0x000fe40000000000 */
[C---:B------:R-:W-:Y:S02]  /*54e0*/  ISETP.GT.AND P0, PT, R2.reuse, 0x29, PT ;  /* 0x000000290200780c */ /* 0x040fe40003f04270 */
[----:B------:R-:W-:Y:S02]  /*54f0*/  FMNMX.FTZ R3, R11, R3, !PT ;  /* 0x000000030b037209 */ /* 0x000fe40007810000 */
[----:B------:R-:W-:Y:S02]  /*5500*/  FSEL R89, R19, -INF , P6 ;  /* 0xff80000013597808 */ /* 0x000fe40003000000 */
[----:B------:R-:W-:Y:S02]  /*5510*/  ISETP.GT.AND P6, PT, R2, 0x30, PT ;  /* 0x000000300200780c */ /* 0x000fe40003fc4270 */
[----:B------:R-:W-:-:S02]  /*5520*/  FSEL R88, R18, -INF , P0 ;  /* 0xff80000012587808 */ /* 0x000fc40000000000 */
[----:B------:R-:W-:Y:S02]  /*5530*/  FMNMX.FTZ R3, R12, R3, !PT ;  /* 0x000000030c037209 */ /* 0x000fe40007810000 */
[C---:B------:R-:W-:Y:S02]  /*5540*/  ISETP.GT.AND P0, PT, R2.reuse, 0x31, PT ;  /* 0x000000310200780c */ /* 0x040fe40003f04270 */
[----:B------:R-:W-:Y:S02]  /*5550*/  FSEL R87, R17, -INF , P6 ;  /* 0xff80000011577808 */ /* 0x000fe40003000000 */
[----:B------:R-:W-:Y:S02]  /*5560*/  FMNMX.FTZ R3, R13, R3, !PT ;  /* 0x000000030d037209 */ /* 0x000fe40007810000 */
[----:B------:R-:W-:Y:S02]  /*5570*/  ISETP.GT.AND P6, PT, R2, 0x38, PT ;  /* 0x000000380200780c */ /* 0x000fe40003fc4270 */
[----:B------:R-:W-:-:S02]  /*5580*/  FSEL R86, R16, -INF , P0 ;  /* 0xff80000010567808 */ /* 0x000fc40000000000 */
[----:B------:R-:W-:Y:S02]  /*5590*/  ISETP.GT.AND P0, PT, R2, 0x39, PT ;  /* 0x000000390200780c */ /* 0x000fe40003f04270 */
[----:B------:R-:W-:Y:S02]  /*55a0*/  FMNMX.FTZ R3, R14, R3, !PT ;  /* 0x000000030e037209 */ /* 0x000fe40007810000 */
[----:B------:R-:W-:Y:S02]  /*55b0*/  FSEL R85, R15, -INF , P6 ;  /* 0xff8000000f557808 */ /* 0x000fe40003000000 */
[----:B------:R-:W-:Y:S02]  /*55c0*/  ISETP.GT.AND P6, PT, R0, RZ, PT ;  /* 0x000000ff0000720c */ /* 0x000fe40003fc4270 */
        /* <DEDUP_REMOVED lines=36> */
[----:B------:R-:W-:Y:S01]  /*5810*/  FMNMX.FTZ R3, R21, R3, !PT ;  /* 0x0000000315037209 */ /* 0x000fe20007810000 */
[----:B------:R-:W1:Y:S01]  /*5820*/  SHFL.BFLY PT, R4, R2, 0x2, 0x1f ;  /* 0x0c401f0002047f89 */ /* 0x000e6200000e0000 */
[----:B------:R-:W-:Y:S02]  /*5830*/  ISETP.GT.AND P6, PT, R0, 0x28, PT ;  /* 0x000000280000780c */ /* 0x000fe40003fc4270 */
[----:B------:R-:W-:Y:S02]  /*5840*/  FSEL R98, R30, -INF , P0 ;  /* 0xff8000001e627808 */ /* 0x000fe40000000000 */
[----:B------:R-:W-:Y:S02]  /*5850*/  FMNMX.FTZ R3, R96, R3, !PT ;  /* 0x0000000360037209 */ /* 0x000fe40007810000 */
[----:B------:R-:W-:Y:S02]  /*5860*/  ISETP.GT.AND P0, PT, R0, 0x29, PT ;  /* 0x000000290000780c */ /* 0x000fe40003f04270 */
[----:B------:R-:W-:-:S02]  /*5870*/  FSEL R102, R29, -INF , P6 ;  /* 0xff8000001d667808 */ /* 0x000fc40003000000 */
[----:B------:R-:W-:Y:S01]  /*5880*/  FMNMX.FTZ R3, R98, R3, !PT ;  /* 0x0000000362037209 */ /* 0x000fe20007810000 */
[----:B------:R-:W-:Y:S01]  /*5890*/  LDSM.16.MT88.4 R28, [R194] ;  /* 0x00000000c21c783b */ /* 0x000fe20000004200 */
[----:B------:R-:W-:Y:S02]  /*58a0*/  ISETP.GT.AND P6, PT, R0, 0x30, PT ;  /* 0x000000300000780c */ /* 0x000fe40003fc4270 */
[----:B------:R-:W-:Y:S02]  /*58b0*/  FSEL R101, R27, -INF , P0 ;  /* 0xff8000001b657808 */ /* 0x000fe40000000000 */
[----:B------:R-:W-:Y:S02]  /*58c0*/  FMNMX.FTZ R3, R102, R3, !PT ;  /* 0x0000000366037209 */ /* 0x000fe40007810000 */
[----:B------:R-:W-:Y:S02]  /*58d0*/  ISETP.GT.AND P0, PT, R0, 0x31, PT ;  /* 0x000000310000780c */ /* 0x000fe40003f04270 */
[----:B------:R-:W-:-:S02]  /*58e0*/  FSEL R103, R25, -INF , P6 ;  /* 0xff80000019677808 */ /* 0x000fc40003000000 */
[----:B------:R-:W-:Y:S02]  /*58f0*/  FMNMX.FTZ R3, R101, R3, !PT ;  /* 0x0000000365037209 */ /* 0x000fe40007810000 */
[----:B------:R-:W-:Y:S02]  /*5900*/  ISETP.GT.AND P6, PT, R0, 0x38, PT ;  /* 0x000000380000780c */ /* 0x000fe40003fc4270 */
[----:B------:R-:W-:Y:S02]  /*5910*/  FSEL R100, R24, -INF , P0 ;  /* 0xff80000018647808 */ /* 0x000fe40000000000 */
[----:B------:R-:W-:Y:S01]  /*5920*/  FMNMX.FTZ R3, R103, R3, !PT ;  /* 0x0000000367037209 */ /* 0x000fe20007810000 */
[----:B------:R-:W-:Y:S01]  /*5930*/  LDSM.16.MT88.4 R24, [R193+0x800] ;  /* 0x00080000c118783b */ /* 0x000fe20000004200 */
[----:B------:R-:W-:Y:S02]  /*5940*/  ISETP.GT.AND P0, PT, R0, 0x39, PT ;  /* 0x000000390000780c */ /* 0x000fe40003f04270 */
[----:B------:R-:W-:-:S02]  /*5950*/  FSEL R99, R23, -INF , P6 ;  /* 0xff80000017637808 */ /* 0x000fc40003000000 */
[----:B------:R-:W-:Y:S02]  /*5960*/  FMNMX.FTZ R0, R100, R3, !PT ;  /* 0x0000000364007209 */ /* 0x000fe40007810000 */
        /* <DEDUP_REMOVED lines=14> */
[----:B--2---:R-:W-:-:S06]  /*5a50*/  FFMA.FTZ R3, R9, c[0x0][0x2d0], -R2 ;  /* 0x0000b40009037a23 */ /* 0x004fcc0000010802 */
[----:B------:R2:W3:Y:S01]  /*5a60*/  MUFU.EX2 R72, R3 ;  /* 0x0000000300487308 */ /* 0x0004e20000000800 */
[----:B-1----:R-:W-:Y:S01]  /*5a70*/  FMNMX.FTZ R132, R0, R4, !PT ;  /* 0x0000000400847209 */ /* 0x002fe20007810000 */
[--C-:B------:R-:W-:Y:S02]  /*5a80*/  FFMA.FTZ R0, R12, c[0x0][0x2d0], -R2.reuse ;  /* 0x0000b4000c007a23 */ /* 0x100fe40000010802 */
[----:B--2---:R-:W-:-:S04]  /*5a90*/  FFMA.FTZ R3, R7, c[0x0][0x2d0], -R2 ;  /* 0x0000b40007037a23 */ /* 0x004fc80000010802 */
[----:B------:R1:W-:Y:S01]  /*5aa0*/  MUFU.EX2 R75, R3 ;  /* 0x00000003004b7308 */ /* 0x0003e20000000800 */
[----:B------:R-:W-:Y:S01]  /*5ab0*/  FSETP.NEU.FTZ.AND P0, PT, R132, -INF , PT ;  /* 0xff8000008400780b */ /* 0x000fe20003f1d000 */
[----:B-1----:R-:W-:-:S06]  /*5ac0*/  FFMA.FTZ R3, R8, c[0x0][0x2d0], -R2 ;  /* 0x0000b40008037a23 */ /* 0x002fcc0000010802 */
[----:B------:R1:W2:Y:S08]  /*5ad0*/  MUFU.EX2 R76, R3 ;  /* 0x00000003004c7308 */ /* 0x0002b00000000800 */
[----:B------:R4:W-:Y:S01]  /*5ae0*/  MUFU.EX2 R78, R0 ;  /* 0x00000000004e7308 */ /* 0x0009e20000000800 */
[----:B-1----:R-:W-:-:S07]  /*5af0*/  FFMA.FTZ R3, R11, c[0x0][0x2d0], -R2 ;  /* 0x0000b4000b037a23 */ /* 0x002fce0000010802 */
[----:B------:R1:W-:Y:S01]  /*5b00*/  MUFU.EX2 R77, R3 ;  /* 0x00000003004d7308 */ /* 0x0003e20000000800 */
[----:B----4-:R-:W-:-:S05]  /*5b10*/  FMUL.FTZ R0, R132, c[0x0][0x2d0] ;  /* 0x0000b40084007a20 */ /* 0x010fca0000410000 */
[----:B------:R-:W-:Y:S01]  /*5b20*/  FSEL R0, R0, RZ, P0 ;  /* 0x000000ff00007208 */ /* 0x000fe20000000000 */
[----:B-1----:R-:W-:-:S04]  /*5b30*/  FFMA.FTZ R3, R13, c[0x0][0x2d0], -R2 ;  /* 0x0000b4000d037a23 */ /* 0x002fc80000010802 */
[----:B------:R1:W-:Y:S02]  /*5b40*/  MUFU.EX2 R82, R3 ;  /* 0x0000000300527308 */ /* 0x0003e40000000800 */
[----:B-1----:R-:W-:Y:S02]  /*5b50*/  FFMA.FTZ R3, R14, c[0x0][0x2d0], -R2 ;  /* 0x0000b4000e037a23 */ /* 0x002fe40000010802 */
[----:B------:R-:W1:Y:S04]  /*5b60*/  LDSM.16.MT88.4 R12, [R193] ;  /* 0x00000000c10c783b */ /* 0x000e680000004200 */
[----:B------:R4:W-:Y:S02]  /*5b70*/  MUFU.EX2 R83, R3 ;  /* 0x0000000300537308 */ /* 0x0009e40000000800 */
[----:B----4-:R-:W-:-:S06]  /*5b80*/  FFMA.FTZ R3, R6, c[0x0][0x2d0], -R0 ;  /* 0x0000b40006037a23 */ /* 0x010fcc0000010800 */
[----:B------:R4:W-:Y:S02]  /*5b90*/  MUFU.EX2 R69, R3 ;  /* 0x0000000300457308 */ /* 0x0009e40000000800 */
[----:B----4-:R-:W-:-:S06]  /*5ba0*/  FFMA.FTZ R3, R20, c[0x0][0x2d0], -R0 ;  /* 0x0000b40014037a23 */ /* 0x010fcc0000010800 */
[----:B------:R4:W5:Y:S02]  /*5bb0*/  MUFU.EX2 R68, R3 ;  /* 0x0000000300447308 */ /* 0x0009640000000800 */
[----:B----4-:R-:W-:-:S06]  /*5bc0*/  FFMA.FTZ R3, R19, c[0x0][0x2d0], -R0 ;  /* 0x0000b40013037a23 */ /* 0x010fcc0000010800 */
[----:B------:R4:W-:Y:S02]  /*5bd0*/  MUFU.EX2 R70, R3 ;  /* 0x0000000300467308 */ /* 0x0009e40000000800 */
[----:B----4-:R-:W-:-:S06]  /*5be0*/  FFMA.FTZ R3, R18, c[0x0][0x2d0], -R0 ;  /* 0x0000b40012037a23 */ /* 0x010fcc0000010800 */
[----:B------:R4:W1:Y:S01]  /*5bf0*/  MUFU.EX2 R71, R3 ;  /* 0x0000000300477308 */ /* 0x0008620000000800 */
[--C-:B------:R-:W-:Y:S01]  /*5c00*/  FFMA.FTZ R4, R10, c[0x0][0x2d0], -R0.reuse ;  /* 0x0000b4000a047a23 */ /* 0x100fe20000010800 */
[----:B---3--:R-:W-:Y:S02]  /*5c10*/  F2FP.PACK_AB R8, R72, R74 ;  /* 0x0000004a4808723e */ /* 0x008fe400000000ff */
[----:B--2---:R-:W-:Y:S02]  /*5c20*/  F2FP.PACK_AB R10, R76, R75 ;  /* 0x0000004b4c0a723e */ /* 0x004fe400000000ff */
[----:B-----5:R-:W-:Y:S01]  /*5c30*/  F2FP.PACK_AB R9, R68, R69 ;  /* 0x000000454409723e */ /* 0x020fe200000000ff */
[----:B----4-:R-:W-:Y:S01]  /*5c40*/  FFMA.FTZ R3, R17, c[0x0][0x2d0], -R0 ;  /* 0x0000b40011037a23 */ /* 0x010fe20000010800 */
[----:B-1----:R-:W-:-:S03]  /*5c50*/  F2FP.PACK_AB R11, R71, R70 ;  /* 0x00000046470b723e */ /* 0x002fc600000000ff */
[----:B------:R1:W-:Y:S02]  /*5c60*/  MUFU.EX2 R73, R3 ;  /* 0x0000000300497308 */ /* 0x0003e40000000800 */
[----:B-1----:R-:W-:-:S06]  /*5c70*/  FFMA.FTZ R3, R16, c[0x0][0x2d0], -R0 ;  /* 0x0000b40010037a23 */ /* 0x002fcc0000010800 */
[----:B------:R1:W2:Y:S01]  /*5c80*/  MUFU.EX2 R79, R3 ;  /* 0x00000003004f7308 */ /* 0x0002a20000000800 */
[----:B------:R-:W-:Y:S07]  /*5c90*/  HMMA.16816.F32 R16, R8, R12, RZ ;  /* 0x0000000c0810723c */ /* 0x000fee00000018ff */
[----:B------:R3:W-:Y:S01]  /*5ca0*/  MUFU.EX2 R80, R4 ;  /* 0x0000000400507308 */ /* 0x0007e20000000800 */
[----:B-1----:R-:W-:-:S07]  /*5cb0*/  FFMA.FTZ R3, R21, c[0x0][0x2d0], -R0 ;  /* 0x0000b40015037a23 */ /* 0x002fce0000010800 */
[----:B------:R-:W1:Y:S01]  /*5cc0*/  MUFU.EX2 R81, R3 ;  /* 0x0000000300517308 */ /* 0x000e620000000800 */
[C---:B------:R-:W-:Y:S01]  /*5cd0*/  HMMA.16816.F32 R12, R8.reuse, R14, RZ ;  /* 0x0000000e080c723c */ /* 0x040fe200000018ff */
[----:B--2---:R-:W-:Y:S02]  /*5ce0*/  F2FP.PACK_AB R5, R79, R73 ;  /* 0x000000494f05723e */ /* 0x004fe400000000ff */
[----:B---3--:R-:W-:Y:S02]  /*5cf0*/  F2FP.PACK_AB R4, R78, R77 ;  /* 0x0000004d4e04723e */ /* 0x008fe400000000ff */
[----:B------:R-:W-:Y:S02]  /*5d00*/  F2FP.PACK_AB R6, R83, R82 ;  /* 0x000000525306723e */ /* 0x000fe400000000ff */
[----:B-1----:R-:W-:Y:S01]  /*5d10*/  F2FP.PACK_AB R7, R81, R80 ;  /* 0x000000505107723e */ /* 0x002fe200000000ff */
[----:B------:R-:W-:Y:S08]  /*5d20*/  HMMA.16816.F32 R20, R8, R28, RZ ;  /* 0x0000001c0814723c */ /* 0x000ff000000018ff */
[----:B------:R-:W-:Y:S08]  /*5d30*/  HMMA.16816.F32 R140, R4, R24, R16 ;  /* 0x00000018048c723c */ /* 0x000ff00000001810 */
[----:B------:R-:W-:Y:S01]  /*5d40*/  HMMA.16816.F32 R16, R8, R30, RZ ;  /* 0x0000001e0810723c */ /* 0x000fe200000018ff */
[----:B------:R-:W1:Y:S07]  /*5d50*/  LDSM.16.MT88.4 R28, [R193+0x2000] ;  /* 0x00200000c11c783b */ /* 0x000e6e0000004200 */
[----:B------:R-:W-:Y:S08]  /*5d60*/  HMMA.16816.F32 R240, R4, R26, R12 ;  /* 0x0000001a04f0723c */ /* 0x000ff0000000180c */
[----:B------:R-:W-:Y:S08]  /*5d70*/  HMMA.16816.F32 R12, R8, R36, RZ ;  /* 0x00000024080c723c */ /* 0x000ff000000018ff */
[C---:B------:R-:W-:Y:S08]  /*5d80*/  HMMA.16816.F32 R148, R4.reuse, R40, R20 ;  /* 0x000000280494723c */ /* 0x040ff00000001814 */
[----:B------:R-:W-:Y:S01]  /*5d90*/  HMMA.16816.F32 R156, R4, R42, R16 ;  /* 0x0000002a049c723c */ /* 0x000fe20000001810 */
[----:B------:R-:W-:Y:S07]  /*5da0*/  LDSM.16.MT88.4 R40, [R194+0x2000] ;  /* 0x00200000c228783b */ /* 0x000fee0000004200 */
[C---:B------:R-:W-:Y:S08]  /*5db0*/  HMMA.16816.F32 R20, R8.reuse, R44, RZ ;  /* 0x0000002c0814723c */ /* 0x040ff000000018ff */
[C---:B------:R-:W-:Y:S01]  /*5dc0*/  HMMA.16816.F32 R16, R8.reuse, R46, RZ ;  /* 0x0000002e0810723c */ /* 0x040fe200000018ff */
[----:B------:R-:W2:Y:S07]  /*5dd0*/  LDSM.16.MT88.4 R44, [R197+0x2000] ;  /* 0x00200000c52c783b */ /* 0x000eae0000004200 */
[----:B------:R-:W-:Y:S01]  /*5de0*/  HMMA.16816.F32 R24, R8, R38, RZ ;  /* 0x000000260818723c */ /* 0x000fe200000018ff */
[----:B------:R-:W3:Y:S07]  /*5df0*/  LDSM.16.MT88.4 R36, [R196+0x2000] ;  /* 0x00200000c424783b */ /* 0x000eee0000004200 */
[----:B------:R-:W-:Y:S08]  /*5e00*/  HMMA.16816.F32 R236, R4, R48, R12 ;  /* 0x0000003004ec723c */ /* 0x000ff0000000180c */
[----:B-1----:R-:W-:Y:S08]  /*5e10*/  HMMA.16816.F32 R12, R8, R28, RZ ;  /* 0x0000001c080c723c */ /* 0x002ff000000018ff */
[C---:B------:R-:W-:Y:S08]  /*5e20*/  HMMA.16816.F32 R164, R4.reuse, R32, R20 ;  /* 0x0000002004a4723c */ /* 0x040ff00000001814 */
[C---:B------:R-:W-:Y:S01]  /*5e30*/  HMMA.16816.F32 R228, R4.reuse, R34, R16 ;  /* 0x0000002204e4723c */ /* 0x040fe20000001810 */
[----:B------:R-:W1:Y:S07]  /*5e40*/  LDSM.16.MT88.4 R32, [R197+0x2800] ;  /* 0x00280000c520783b */ /* 0x000e6e0000004200 */
[----:B------:R-:W-:Y:S01]  /*5e50*/  HMMA.16816.F32 R232, R4, R50, R24 ;  /* 0x0000003204e8723c */ /* 0x000fe20000001818 */
[----:B------:R-:W4:Y:S07]  /*5e60*/  LDSM.16.MT88.4 R48, [R194+0x2800] ;  /* 0x00280000c230783b */ /* 0x000f2e0000004200 */
[----:B------:R-:W-:Y:S08]  /*5e70*/  HMMA.16816.F32 R28, R8, R30, RZ ;  /* 0x0000001e081c723c */ /* 0x000ff000000018ff */
[----:B------:R-:W-:Y:S08]  /*5e80*/  HMMA.16816.F32 R224, R4, R52, R12 ;  /* 0x0000003404e0723c */ /* 0x000ff0000000180c */
[C---:B--2---:R-:W-:Y:S08]  /*5e90*/  HMMA.16816.F32 R16, R8.reuse, R44, RZ ;  /* 0x0000002c0810723c */ /* 0x044ff000000018ff */
[C---:B------:R-:W-:Y:S01]  /*5ea0*/  HMMA.16816.F32 R12, R8.reuse, R46, RZ ;  /* 0x0000002e080c723c */ /* 0x040fe200000018ff */
[----:B------:R-:W-:Y:S07]  /*5eb0*/  LDSM.16.MT88.4 R44, [R197+0x4000] ;  /* 0x00400000c52c783b */ /* 0x000fee0000004200 */
[C---:B------:R-:W-:Y:S08]  /*5ec0*/  HMMA.16816.F32 R20, R8.reuse, R42, RZ ;  /* 0x0000002a0814723c */ /* 0x040ff000000018ff */
[----:B------:R-:W-:Y:S01]  /*5ed0*/  HMMA.16816.F32 R24, R8, R40, RZ ;  /* 0x000000280818723c */ /* 0x000fe200000018ff */
[----:B------:R-:W2:Y:S07]  /*5ee0*/  LDSM.16.MT88.4 R40, [R193+0x4800] ;  /* 0x00480000c128783b */ /* 0x000eae0000004200 */
[----:B------:R-:W-:Y:S01]  /*5ef0*/  HMMA.16816.F32 R188, R4, R54, R28 ;  /* 0x0000003604bc723c */ /* 0x000fe2000000181c */
[----:B------:R-:W5:Y:S07]  /*5f00*/  LDSM.16.MT88.4 R52, [R194+0x4800] ;  /* 0x00480000c234783b */ /* 0x000f6e0000004200 */
[----:B---3--:R-:W-:Y:S08]  /*5f10*/  HMMA.16816.F32 R28, R8, R36, RZ ;  /* 0x00000024081c723c */ /* 0x008ff000000018ff */
[C---:B-1----:R-:W-:Y:S08]  /*5f20*/  HMMA.16816.F32 R184, R4.reuse, R32, R16 ;  /* 0x0000002004b8723c */ /* 0x042ff00000001810 */
[C---:B------:R-:W-:Y:S01]  /*5f30*/  HMMA.16816.F32 R176, R4.reuse, R34, R12 ;  /* 0x0000002204b0723c */ /* 0x040fe2000000180c */
[----:B------:R-:W1:Y:S07]  /*5f40*/  LDSM.16.MT88.4 R32, [R197+0x4800] ;  /* 0x00480000c520783b */ /* 0x000e6e0000004200 */
[----:B----4-:R-:W-:Y:S08]  /*5f50*/  HMMA.16816.F32 R180, R4, R50, R20 ;  /* 0x0000003204b4723c */ /* 0x010ff00000001814 */
[C---:B------:R-:W-:Y:S08]  /*5f60*/  HMMA.16816.F32 R16, R8.reuse, R58, RZ ;  /* 0x0000003a0810723c */ /* 0x040ff000000018ff */
[C---:B------:R-:W-:Y:S08]  /*5f70*/  HMMA.16816.F32 R12, R8.reuse, R64, RZ ;  /* 0x00000040080c723c */ /* 0x040ff000000018ff */
[----:B------:R-:W-:Y:S08]  /*5f80*/  HMMA.16816.F32 R20, R8, R56, RZ ;  /* 0x000000380814723c */ /* 0x000ff000000018ff */
[----:B------:R-:W-:Y:S08]  /*5f90*/  HMMA.16816.F32 R220, R4, R48, R24 ;  /* 0x0000003004dc723c */ /* 0x000ff00000001818 */
[----:B------:R-:W-:Y:S01]  /*5fa0*/  HMMA.16816.F32 R24, R8, R38, RZ ;  /* 0x000000260818723c */ /* 0x000fe200000018ff */
[----:B------:R-:W-:Y:S07]  /*5fb0*/  LDSM.16.MT88.4 R36, [R193+0x6000] ;  /* 0x00600000c124783b */ /* 0x000fee0000004200 */
[C---:B------:R-:W-:Y:S01]  /*5fc0*/  HMMA.16816.F32 R172, R4.reuse, R60, R28 ;  /* 0x0000003c04ac723c */ /* 0x040fe2000000181c */
[----:B------:R-:W3:Y:S07]  /*5fd0*/  LDSM.16.MT88.4 R28, [R196+0x4000] ;  /* 0x00400000c41c783b */ /* 0x000eee0000004200 */
[C---:B--2---:R-:W-:Y:S08]  /*5fe0*/  HMMA.16816.F32 R104, R4.reuse, R42, R16 ;  /* 0x0000002a0468723c */ /* 0x044ff00000001810 */
[C---:B-----5:R-:W-:Y:S08]  /*5ff0*/  HMMA.16816.F32 R160, R4.reuse, R52, R12 ;  /* 0x0000003404a0723c */ /* 0x060ff0000000180c */
[----:B------:R-:W-:Y:S08]  /*6000*/  HMMA.16816.F32 R168, R4, R40, R20 ;  /* 0x0000002804a8723c */ /* 0x000ff00000001814 */
[C---:B------:R-:W-:Y:S08]  /*6010*/  HMMA.16816.F32 R16, R8.reuse, R44, RZ ;  /* 0x0000002c0810723c */ /* 0x040ff000000018ff */
[C---:B------:R-:W-:Y:S08]  /*6020*/  HMMA.16816.F32 R12, R8.reuse, R46, RZ ;  /* 0x0000002e080c723c */ /* 0x040ff000000018ff */
[----:B------:R-:W-:Y:S08]  /*6030*/  HMMA.16816.F32 R20, R8, R66, RZ ;  /* 0x000000420814723c */ /* 0x000ff000000018ff */
[C---:B------:R-:W-:Y:S01]  /*6040*/  HMMA.16816.F32 R152, R4.reuse, R62, R24 ;  /* 0x0000003e0498723c */ /* 0x040fe20000001818 */
[----:B------:R-:W2:Y:S07]  /*6050*/  LDSM.16.MT88.4 R24, [R196+0x4800] ;  /* 0x00480000c418783b */ /* 0x000eae0000004200 */
[C---:B-1----:R-:W-:Y:S08]  /*6060*/  HMMA.16816.F32 R144, R4.reuse, R32, R16 ;  /* 0x000000200490723c */ /* 0x042ff00000001810 */
[C---:B------:R-:W-:Y:S01]  /*6070*/  HMMA.16816.F32 R136, R4.reuse, R34, R12 ;  /* 0x000000220488723c */ /* 0x040fe2000000180c */
[----:B------:R-:W1:Y:S07]  /*6080*/  LDSM.16.MT88.4 R32, [R193+0x6800] ;  /* 0x00680000c120783b */ /* 0x000e6e0000004200 */
[----:B------:R-:W-:Y:S08]  /*6090*/  HMMA.16816.F32 R108, R4, R54, R20 ;  /* 0x00000036046c723c */ /* 0x000ff00000001814 */
[C---:B---3--:R-:W-:Y:S08]  /*60a0*/  HMMA.16816.F32 R20, R8.reuse, R28, RZ ;  /* 0x0000001c0814723c */ /* 0x048ff000000018ff */
[C---:B------:R-:W-:Y:S08]  /*60b0*/  HMMA.16816.F32 R16, R8.reuse, R30, RZ ;  /* 0x0000001e0810723c */ /* 0x040ff000000018ff */
[----:B------:R-:W-:Y:S08]  /*60c0*/  HMMA.16816.F32 R12, R8, R36, RZ ;  /* 0x00000024080c723c */ /* 0x000ff000000018ff */
[C---:B--2---:R-:W-:Y:S01]  /*60d0*/  HMMA.16816.F32 R128, R4.reuse, R24, R20 ;  /* 0x000000180480723c */ /* 0x044fe20000001814 */
[----:B------:R-:W-:Y:S07]  /*60e0*/  LDSM.16.MT88.4 R20, [R194+0x6800] ;  /* 0x00680000c214783b */ /* 0x000fee0000004200 */
[C---:B------:R-:W-:Y:S01]  /*60f0*/  HMMA.16816.F32 R124, R4.reuse, R26, R16 ;  /* 0x0000001a047c723c */ /* 0x040fe20000001810 */
[----:B------:R-:W2:Y:S07]  /*6100*/  LDSM.16.MT88.4 R24, [R194+0x6000] ;  /* 0x00600000c218783b */ /* 0x000eae0000004200 */
[----:B-1----:R-:W-:Y:S08]  /*6110*/  HMMA.16816.F32 R120, R4, R32, R12 ;  /* 0x000000200478723c */ /* 0x002ff0000000180c */
[----:B------:R-:W-:Y:S11]  /*6120*/  HMMA.16816.F32 R12, R8, R38, RZ ;  /* 0x00000026080c723c */ /* 0x000ff600000018ff */
[----:B------:R-:W-:Y:S11]  /*6130*/  @!UPT UIADD3 URZ, URZ, URZ, URZ ;  /* 0x0000003f3f3ff290 */ /* 0x000ff6000fffe03f */
[----:B------:R-:W-:Y:S02]  /*6140*/  @!UPT UIADD3 URZ, URZ, URZ, URZ ;  /* 0x0000003f3f3ff290 */ /* 0x000fe4000fffe03f */
[----:B------:R-:W-:Y:S08]  /*6150*/  HMMA.16816.F32 R116, R4, R34, R12 ;  /* 0x000000220474723c */ /* 0x000ff0000000180c */
[----:B--2---:R-:W-:Y:S11]  /*6160*/  HMMA.16816.F32 R12, R8, R24, RZ ;  /* 0x00000018080c723c */ /* 0x004ff600000018ff */
[----:B------:R-:W-:Y:S11]  /*6170*/  @!UPT UIADD3 URZ, URZ, URZ, URZ ;  /* 0x0000003f3f3ff290 */ /* 0x000ff6000fffe03f */
[----:B------:R-:W-:Y:S02]  /*6180*/  @!UPT UIADD3 URZ, URZ, URZ, URZ ;  /* 0x0000003f3f3ff290 */ /* 0x000fe4000fffe03f */
[----:B------:R-:W-:Y:S08]  /*6190*/  HMMA.16816.F32 R112, R4, R20, R12 ;  /* 0x000000140470723c */ /* 0x000ff0000000180c */
[----:B------:R-:W-:Y:S01]  /*61a0*/  HMMA.16816.F32 R12, R8, R26, RZ ;  /* 0x0000001a080c723c */ /* 0x000fe200000018ff */
[----:B------:R-:W-:-:S04]  /*61b0*/  FADD.FTZ R16, R69, R68 ;  /* 0x0000004445107221 */ /* 0x000fc80000010000 */
[----:B------:R-:W-:Y:S11]  /*61c0*/  FADD.FTZ R16, R70, R16 ;  /* 0x0000001046107221 */ /* 0x000ff60000010000 */
[----:B------:R-:W-:Y:S08]  /*61d0*/  @!UPT UIADD3 URZ, URZ, URZ, URZ ;  /* 0x0000003f3f3ff290 */ /* 0x000ff0000fffe03f */
[----:B------:R-:W-:Y:S01]  /*61e0*/  HMMA.16816.F32 R92, R4, R22, R12 ;  /* 0x00000016045c723c */ /* 0x000fe2000000180c */
[----:B------:R-:W1:Y:S06]  /*61f0*/  LDSM.16.MT88.4 R20, [R197+0x6000] ;  /* 0x00600000c514783b */ /* 0x000e6c0000004200 */
[----:B------:R-:W-:Y:S02]  /*6200*/  FADD.FTZ R12, R71, R16 ;  /* 0x00000010470c7221 */ /* 0x000fe40000010000 */
[----:B------:R-:W2:Y:S02]  /*6210*/  LDSM.16.MT88.4 R16, [R197+0x6800] ;  /* 0x00680000c510783b */ /* 0x000ea40000004200 */
[----:B------:R-:W-:-:S02]  /*6220*/  FADD.FTZ R24, R73, R12 ;  /* 0x0000000c49187221 */ /* 0x000fc40000010000 */
[----:B-1----:R-:W-:Y:S11]  /*6230*/  HMMA.16816.F32 R12, R8, R20, RZ ;  /* 0x00000014080c723c */ /* 0x002ff600000018ff */
[----:B------:R-:W-:Y:S11]  /*6240*/  @!UPT UIADD3 URZ, URZ, URZ, URZ ;  /* 0x0000003f3f3ff290 */ /* 0x000ff6000fffe03f */
[----:B------:R-:W-:Y:S02]  /*6250*/  @!UPT UIADD3 URZ, URZ, URZ, URZ ;  /* 0x0000003f3f3ff290 */ /* 0x000fe4000fffe03f */
[----:B--2---:R-:W-:Y:S08]  /*6260*/  HMMA.16816.F32 R52, R4, R16, R12 ;  /* 0x000000100434723c */ /* 0x004ff0000000180c */
[----:B------:R-:W-:Y:S11]  /*6270*/  HMMA.16816.F32 R12, R8, R22, RZ ;  /* 0x00000016080c723c */ /* 0x000ff600000018ff */
[----:B------:R-:W-:Y:S11]  /*6280*/  @!UPT UIADD3 URZ, URZ, URZ, URZ ;  /* 0x0000003f3f3ff290 */ /* 0x000ff6000fffe03f */
[----:B------:R-:W-:Y:S02]  /*6290*/  @!UPT UIADD3 URZ, URZ, URZ, URZ ;  /* 0x0000003f3f3ff290 */ /* 0x000fe4000fffe03f */
[----:B------:R-:W-:Y:S01]  /*62a0*/  HMMA.16816.F32 R40, R4, R18, R12 ;  /* 0x000000120428723c */ /* 0x000fe2000000180c */
[----:B------:R-:W1:Y:S01]  /*62b0*/  LDSM.16.MT88.4 R12, [R196+0x6000] ;  /* 0x00600000c40c783b */ /* 0x000e620000004200 */
[----:B------:R-:W-:-:S06]  /*62c0*/  FADD.FTZ R3, R74, R72 ;  /* 0x000000484a037221 */ /* 0x000fcc0000010000 */
[C---:B-1----:R-:W-:Y:S08]  /*62d0*/  HMMA.16816.F32 R16, R8.reuse, R12, RZ ;  /* 0x0000000c0810723c */ /* 0x042ff000000018ff */
[----:B------:R-:W-:Y:S01]  /*62e0*/  HMMA.16816.F32 R8, R8, R14, RZ ;  /* 0x0000000e0808723c */ /* 0x000fe200000018ff */
[----:B------:R-:W1:Y:S01]  /*62f0*/  LDSM.16.MT88.4 R12, [R196+0x6800] ;  /* 0x00680000c40c783b */ /* 0x000e620000004200 */
[----:B------:R-:W-:-:S04]  /*6300*/  FADD.FTZ R3, R75, R3 ;  /* 0x000000034b037221 */ /* 0x000fc80000010000 */
[----:B------:R-:W-:-:S04]  /*6310*/  FADD.FTZ R3, R76, R3 ;  /* 0x000000034c037221 */ /* 0x000fc80000010000 */
[----:B------:R-:W-:-:S04]  /*6320*/  FADD.FTZ R3, R77, R3 ;  /* 0x000000034d037221 */ /* 0x000fc80000010000 */
[----:B------:R-:W-:Y:S02]  /*6330*/  FADD.FTZ R25, R78, R3 ;  /* 0x000000034e197221 */ /* 0x000fe40000010000 */
[----:B------:R-:W-:Y:S02]  /*6340*/  FFMA.FTZ R3, R96, c[0x0][0x2d0], -R0 ;  /* 0x0000b40060037a23 */ /* 0x000fe40000010800 */
[--C-:B------:R-:W-:Y:S02]  /*6350*/  FFMA.FTZ R26, R91, c[0x0][0x2d0], -R2.reuse ;  /* 0x0000b4005b1a7a23 */ /* 0x100fe40000010802 */
[--C-:B------:R-:W-:Y:S02]  /*6360*/  FFMA.FTZ R27, R90, c[0x0][0x2d0], -R2.reuse ;  /* 0x0000b4005a1b7a23 */ /* 0x100fe40000010802 */
[--C-:B------:R-:W-:Y:S02]  /*6370*/  FFMA.FTZ R28, R89, c[0x0][0x2d0], -R2.reuse ;  /* 0x0000b400591c7a23 */ /* 0x100fe40000010802 */
[----:B------:R-:W-:Y:S01]  /*6380*/  FFMA.FTZ R29, R88, c[0x0][0x2d0], -R2 ;  /* 0x0000b400581d7a23 */ /* 0x000fe20000010802 */
[C---:B-1----:R-:W-:Y:S08]  /*6390*/  HMMA.16816.F32 R36, R4.reuse, R12, R16 ;  /* 0x0000000c0424723c */ /* 0x042ff00000001810 */
[----:B------:R-:W-:Y:S01]  /*63a0*/  HMMA.16816.F32 R32, R4, R14, R8 ;  /* 0x0000000e0420723c */ /* 0x000fe20000001808 */
[----:B------:R-:W1:Y:S06]  /*63b0*/  LDSM.16.MT88.4 R8, [R193+0x1000] ;  /* 0x00100000c108783b */ /* 0x000e6c0000004200 */
[----:B------:R-:W-:-:S04]  /*63c0*/  FADD.FTZ R4, R79, R24 ;  /* 0x000000184f047221 */ /* 0x000fc80000010000 */
[----:B------:R-:W-:Y:S02]  /*63d0*/  FADD.FTZ R7, R80, R4 ;  /* 0x0000000450077221 */ /* 0x000fe40000010000 */
[----:B------:R-:W-:-:S04]  /*63e0*/  FFMA.FTZ R4, R98, c[0x0][0x2d0], -R0 ;  /* 0x0000b40062047a23 */ /* 0x000fc80000010800 */
[----:B------:R2:W-:Y:S01]  /*63f0*/  MUFU.EX2 R12, R4 ;  /* 0x00000004000c7308 */ /* 0x0005e20000000800 */
[--C-:B------:R-:W-:Y:S02]  /*6400*/  FFMA.FTZ R59, R87, c[0x0][0x2d0], -R2.reuse ;  /* 0x0000b400573b7a23 */ /* 0x100fe40000010802 */
[--C-:B------:R-:W-:Y:S02]  /*6410*/  FFMA.FTZ R58, R86, c[0x0][0x2d0], -R2.reuse ;  /* 0x0000b400563a7a23 */ /* 0x100fe40000010802 */
[--C-:B------:R-:W-:Y:S02]  /*6420*/  FFMA.FTZ R57, R85, c[0x0][0x2d0], -R2.reuse ;  /* 0x0000b40055397a23 */ /* 0x100fe40000010802 */
[----:B------:R-:W-:Y:S01]  /*6430*/  FFMA.FTZ R56, R84, c[0x0][0x2d0], -R2 ;  /* 0x0000b40054387a23 */ /* 0x000fe20000010802 */
[----:B------:R-:W-:Y:S01]  /*6440*/  MUFU.EX2 R3, R3 ;  /* 0x0000000300037308 */ /* 0x000fe20000000800 */
[----:B--2---:R-:W-:-:S07]  /*6450*/  FFMA.FTZ R4, R102, c[0x0][0x2d0], -R0 ;  /* 0x0000b40066047a23 */ /* 0x004fce0000010800 */
[----:B------:R2:W-:Y:S01]  /*6460*/  MUFU.EX2 R13, R4 ;  /* 0x00000004000d7308 */ /* 0x0005e20000000800 */
[----:B------:R-:W-:-:S07]  /*6470*/  FADD.FTZ R5, R82, R25 ;  /* 0x0000001952057221 */ /* 0x000fce0000010000 */
[----:B------:R-:W3:Y:S01]  /*6480*/  MUFU.EX2 R2, R26 ;  /* 0x0000001a00027308 */ /* 0x000ee20000000800 */
[----:B--2---:R-:W-:-:S07]  /*6490*/  FFMA.FTZ R4, R101, c[0x0][0x2d0], -R0 ;  /* 0x0000b40065047a23 */ /* 0x004fce0000010800 */
[----:B------:R-:W-:Y:S08]  /*64a0*/  MUFU.EX2 R15, R27 ;  /* 0x0000001b000f7308 */ /* 0x000ff00000000800 */
[----:B------:R-:W-:Y:S08]  /*64b0*/  MUFU.EX2 R16, R28 ;  /* 0x0000001c00107308 */ /* 0x000ff00000000800 */
[----:B------:R-:W2:Y:S08]  /*64c0*/  MUFU.EX2 R17, R29 ;  /* 0x0000001d00117308 */ /* 0x000eb00000000800 */
[----:B------:R4:W5:Y:S01]  /*64d0*/  MUFU.EX2 R14, R4 ;  /* 0x00000004000e7308 */ /* 0x0009620000000800 */
[----:B------:R-:W-:-:S02]  /*64e0*/  FADD.FTZ R6, R83, R5 ;  /* 0x0000000553067221 */ /* 0x000fc40000010000 */
[----:B------:R-:W-:Y:S02]  /*64f0*/  FADD.FTZ R5, R81, R7 ;  /* 0x0000000751057221 */ /* 0x000fe40000010000 */
[----:B---3--:R-:W-:Y:S02]  /*6500*/  FADD.FTZ R21, R2, R6 ;  /* 0x0000000602157221 */ /* 0x008fe40000010000 */
[----:B------:R-:W-:Y:S01]  /*6510*/  FADD.FTZ R20, R3, R5 ;  /* 0x0000000503147221 */ /* 0x000fe20000010000 */
[----:B------:R-:W-:Y:S02]  /*6520*/  F2FP.PACK_AB R5, R12, R3 ;  /* 0x000000030c05723e */ /* 0x000fe400000000ff */
[----:B--2---:R-:W-:Y:S02]  /*6530*/  F2FP.PACK_AB R6, R17, R16 ;  /* 0x000000101106723e */ /* 0x004fe400000000ff */
[----:B----4-:R-:W-:Y:S02]  /*6540*/  F2FP.PACK_AB R4, R15, R2 ;  /* 0x000000020f04723e */ /* 0x010fe400000000ff */
[----:B-----5:R-:W-:-:S07]  /*6550*/  F2FP.PACK_AB R7, R14, R13 ;  /* 0x0000000d0e07723e */ /* 0x020fce00000000ff */
        /* <DEDUP_REMOVED lines=24> */
[----:B------:R-:W-:-:S02]  /*66e0*/  FFMA.FTZ R18, R103, c[0x0][0x2d0], -R0 ;  /* 0x0000b40067127a23 */ /* 0x000fc40000010800 */
[--C-:B------:R-:W-:Y:S01]  /*66f0*/  FFMA.FTZ R19, R100, c[0x0][0x2d0], -R0.reuse ;  /* 0x0000b40064137a23 */ /* 0x100fe20000010800 */
[----:B------:R-:W-:Y:S01]  /*6700*/  LDSM.16.MT88.4 R152, [R194+0x1800] ;  /* 0x00180000c298783b */ /* 0x000fe20000004200 */
[--C-:B------:R-:W-:Y:S02]  /*6710*/  FFMA.FTZ R22, R99, c[0x0][0x2d0], -R0.reuse ;  /* 0x0000b40063167a23 */ /* 0x100fe40000010800 */
[----:B------:R-:W-:Y:S02]  /*6720*/  FFMA.FTZ R23, R97, c[0x0][0x2d0], -R0 ;  /* 0x0000b40061177a23 */ /* 0x000fe40000010800 */
[C---:B-1----:R-:W-:Y:S01]  /*6730*/  HMMA.16816.F32 R96, R4.reuse, R8, R168 ;  /* 0x000000080460723c */ /* 0x042fe200000018a8 */
[----:B------:R-:W-:Y:S07]  /*6740*/  LDSM.16.MT88.4 R168, [R196+0x1800] ;  /* 0x00180000c4a8783b */ /* 0x000fee0000004200 */
[C---:B------:R-:W-:Y:S01]  /*6750*/  HMMA.16816.F32 R100, R4.reuse, R10, R104 ;  /* 0x0000000a0464723c */ /* 0x040fe20000001868 */
[----:B------:R-:W1:Y:S07]  /*6760*/  LDSM.16.MT88.4 R8, [R194+0x5000] ;  /* 0x00500000c208783b */ /* 0x000e6e0000004200 */
[C---:B-1----:R-:W-:Y:S01]  /*6770*/  HMMA.16816.F32 R104, R4.reuse, R8, R160 ;  /* 0x000000080468723c */ /* 0x042fe200000018a0 */
[----:B------:R-:W-:Y:S01]  /*6780*/  MUFU.EX2 R0, R59 ;  /* 0x0000003b00007308 */ /* 0x000fe20000000800 */
[----:B------:R-:W-:Y:S06]  /*6790*/  LDSM.16.MT88.4 R160, [R197+0x1800] ;  /* 0x00180000c5a0783b */ /* 0x000fec0000004200 */
[C---:B------:R-:W-:Y:S01]  /*67a0*/  HMMA.16816.F32 R108, R4.reuse, R10, R108 ;  /* 0x0000000a046c723c */ /* 0x040fe2000000186c */
[----:B------:R-:W1:Y:S07]  /*67b0*/  LDSM.16.MT88.4 R8, [R197+0x5000] ;  /* 0x00500000c508783b */ /* 0x000e6e0000004200 */
[C---:B-1----:R-:W-:Y:S01]  /*67c0*/  HMMA.16816.F32 R228, R4.reuse, R8, R144 ;  /* 0x0000000804e4723c */ /* 0x042fe20000001890 */
[----:B------:R-:W-:Y:S01]  /*67d0*/  MUFU.EX2 R2, R18 ;  /* 0x0000001200027308 */ /* 0x000fe20000000800 */
[----:B------:R-:W-:Y:S01]  /*67e0*/  FADD.FTZ R3, R15, R21 ;  /* 0x000000150f037221 */ /* 0x000fe20000010000 */
[----:B------:R-:W-:Y:S05]  /*67f0*/  LDSM.16.MT88.4 R144, [R193+0x1800] ;  /* 0x00180000c190783b */ /* 0x000fea0000004200 */
        /* <DEDUP_REMOVED lines=9> */
[----:B------:R-:W-:Y:S01]  /*6890*/  FADD.FTZ R3, R16, R3 ;  /* 0x0000000310037221 */ /* 0x000fe20000010000 */
[----:B------:R-:W-:Y:S06]  /*68a0*/  LDSM.16.MT88.4 R112, [R194+0x7800] ;  /* 0x00780000c270783b */ /* 0x000fec0000004200 */
[C---:B------:R-:W-:Y:S01]  /*68b0*/  HMMA.16816.F32 R188, R4.reuse, R10, R92 ;  /* 0x0000000a04bc723c */ /* 0x040fe2000000185c */
[----:B------:R-:W1:Y:S07]  /*68c0*/  LDSM.16.MT88.4 R8, [R197+0x7000] ;  /* 0x00700000c508783b */ /* 0x000e6e0000004200 */
[C---:B-1----:R-:W-:Y:S08]  /*68d0*/  HMMA.16816.F32 R180, R4.reuse, R8, R52 ;  /* 0x0000000804b4723c */ /* 0x042ff00000001834 */
[C---:B------:R-:W-:Y:S01]  /*68e0*/  HMMA.16816.F32 R172, R4.reuse, R10, R40 ;  /* 0x0000000a04ac723c */ /* 0x040fe20000001828 */
[----:B------:R-:W1:Y:S04]  /*68f0*/  LDSM.16.MT88.4 R8, [R196+0x7000] ;  /* 0x00700000c408783b */ /* 0x000e680000004200 */
[----:B------:R-:W-:Y:S03]  /*6900*/  LDSM.16.MT88.4 R40, [R193+0x3800] ;  /* 0x00380000c128783b */ /* 0x000fe60000004200 */
[C---:B-1----:R-:W-:Y:S01]  /*6910*/  HMMA.16816.F32 R136, R4.reuse, R10, R32 ;  /* 0x0000000a0488723c */ /* 0x042fe20000001820 */
[----:B------:R-:W1:Y:S08]  /*6920*/  MUFU.EX2 R10, R58 ;  /* 0x0000003a000a7308 */ /* 0x000e700000000800 */
[----:B------:R-:W-:Y:S08]  /*6930*/  MUFU.EX2 R32, R57 ;  /* 0x0000003900207308 */ /* 0x000ff00000000800 */
[----:B------:R2:W-:Y:S01]  /*6940*/  MUFU.EX2 R33, R56 ;  /* 0x0000003800217308 */ /* 0x0005e20000000800 */
[----:B------:R-:W-:Y:S01]  /*6950*/  HMMA.16816.F32 R124, R4, R8, R36 ;  /* 0x00000008047c723c */ /* 0x000fe20000001824 */
[----:B--2---:R-:W2:Y:S06]  /*6960*/  LDSM.16.MT88.4 R56, [R197+0x3800] ;  /* 0x00380000c538783b */ /* 0x004eac0000004200 */
[----:B------:R-:W3:Y:S08]  /*6970*/  MUFU.EX2 R9, R19 ;  /* 0x0000001300097308 */ /* 0x000ef00000000800 */
[----:B------:R-:W-:Y:S08]  /*6980*/  MUFU.EX2 R11, R22 ;  /* 0x00000016000b7308 */ /* 0x000ff00000000800 */
[----:B------:R-:W4:Y:S01]  /*6990*/  MUFU.EX2 R8, R23 ;  /* 0x0000001700087308 */ /* 0x000f220000000800 */
[----:B-1----:R-:W-:-:S02]  /*69a0*/  F2FP.PACK_AB R128, R10, R0 ;  /* 0x000000000a80723e */ /* 0x002fc400000000ff */
[----:B---3--:R-:W-:Y:S02]  /*69b0*/  F2FP.PACK_AB R129, R9, R2 ;  /* 0x000000020981723e */ /* 0x008fe400000000ff */
[----:B------:R-:W-:Y:S02]  /*69c0*/  F2FP.PACK_AB R130, R33, R32 ;  /* 0x000000202182723e */ /* 0x000fe400000000ff */
[----:B----4-:R-:W-:-:S07]  /*69d0*/  F2FP.PACK_AB R131, R8, R11 ;  /* 0x0000000b0883723e */ /* 0x010fce00000000ff */
[C---:B------:R-:W-:Y:S08]  /*69e0*/  HMMA.16816.F32 R164, R128.reuse, R168, R164 ;  /* 0x000000a880a4723c */ /* 0x040ff000000018a4 */
[C---:B------:R-:W-:Y:S01]  /*69f0*/  HMMA.16816.F32 R168, R128.reuse, R170, R48 ;  /* 0x000000aa80a8723c */ /* 0x040fe20000001830 */
[----:B------:R-:W1:Y:S07]  /*6a00*/  LDSM.16.MT88.4 R48, [R194+0x3800] ;  /* 0x00380000c230783b */ /* 0x000e6e0000004200 */
[C---:B--2---:R-:W-:Y:S08]  /*6a10*/  HMMA.16816.F32 R52, R128.reuse, R56, R76 ;  /* 0x000000388034723c */ /* 0x044ff0000000184c */
[C---:B------:R-:W-:Y:S01]  /*6a20*/  HMMA.16816.F32 R56, R128.reuse, R58, R80 ;  /* 0x0000003a8038723c */ /* 0x040fe20000001850 */
[----:B------:R-:W2:Y:S07]  /*6a30*/  LDSM.16.MT88.4 R80, [R194+0x5800] ;  /* 0x00580000c250783b */ /* 0x000eae0000004200 */
[C---:B------:R-:W-:Y:S08]  /*6a40*/  HMMA.16816.F32 R36, R128.reuse, R40, R60 ;  /* 0x000000288024723c */ /* 0x040ff0000000183c */
[----:B------:R-:W-:Y:S01]  /*6a50*/  HMMA.16816.F32 R40, R128, R42, R64 ;  /* 0x0000002a8028723c */ /* 0x000fe20000001840 */
[----:B------:R-:W3:Y:S01]  /*6a60*/  LDSM.16.MT88.4 R64, [R196+0x3800] ;  /* 0x00380000c440783b */ /* 0x000ee20000004200 */
[----:B------:R-:W-:-:S06]  /*6a70*/  FADD.FTZ R4, R12, R20 ;  /* 0x000000140c047221 */ /* 0x000fcc0000010000 */
[----:B------:R-:W-:Y:S01]  /*6a80*/  HMMA.16816.F32 R156, R128, R160, R156 ;  /* 0x000000a0809c723c */ /* 0x000fe2000000189c */
[----:B------:R-:W-:-:S07]  /*6a90*/  FADD.FTZ R4, R13, R4 ;  /* 0x000000040d047221 */ /* 0x000fce0000010000 */
[C---:B------:R-:W-:Y:S08]  /*6aa0*/  HMMA.16816.F32 R160, R128.reuse, R162, R44 ;  /* 0x000000a280a0723c */ /* 0x040ff0000000182c */
[----:B-1----:R-:W-:Y:S01]  /*6ab0*/  HMMA.16816.F32 R44, R128, R48, R68 ;  /* 0x00000030802c723c */ /* 0x002fe20000001844 */
[----:B------:R-:W-:-:S07]  /*6ac0*/  FADD.FTZ R4, R14, R4 ;  /* 0x000000040e047221 */ /* 0x000fce0000010000 */
[C---:B------:R-:W-:Y:S01]  /*6ad0*/  HMMA.16816.F32 R48, R128.reuse, R50, R72 ;  /* 0x000000328030723c */ /* 0x040fe20000001848 */
[----:B------:R-:W1:Y:S07]  /*6ae0*/  LDSM.16.MT88.4 R72, [R193+0x5800] ;  /* 0x00580000c148783b */ /* 0x000e6e0000004200 */
[----:B--2---:R-:W-:Y:S01]  /*6af0*/  HMMA.16816.F32 R76, R128, R80, R104 ;  /* 0x00000050804c723c */ /* 0x004fe20000001868 */
[----:B------:R-:W2:Y:S01]  /*6b00*/  LDSM.16.MT88.4 R104, [R193+0x7800] ;  /* 0x00780000c168783b */ /* 0x000ea20000004200 */
[----:B------:R-:W-:-:S03]  /*6b10*/  FADD.FTZ R12, R2, R4 ;  /* 0x00000004020c7221 */ /* 0x000fc60000010000 */
[----:B------:R-:W4:Y:S01]  /*6b20*/  LDSM.16.MT88.4 R4, [R196+0x7800] ;  /* 0x00780000c404783b */ /* 0x000f220000004200 */
[----:B------:R-:W-:Y:S02]  /*6b30*/  FADD.FTZ R3, R17, R3 ;  /* 0x0000000311037221 */ /* 0x000fe40000010000 */
[----:B---3--:R-:W-:Y:S01]  /*6b40*/  HMMA.16816.F32 R60, R128, R64, R84 ;  /* 0x00000040803c723c */ /* 0x008fe20000001854 */
[----:B------:R-:W-:-:S07]  /*6b50*/  @P1 IMAD.HI.U32 R2, R246, c[0x0][0x2c8], RZ ;  /* 0x0000b200f6021a27 */ /* 0x000fce00078e00ff */
[----:B------:R-:W-:Y:S01]  /*6b60*/  HMMA.16816.F32 R64, R128, R66, R88 ;  /* 0x000000428040723c */ /* 0x000fe20000001858 */
[----:B------:R-:W3:Y:S01]  /*6b70*/  LDSM.16.MT88.4 R88, [R197+0x5800] ;  /* 0x00580000c558783b */ /* 0x000ee20000004200 */
[----:B------:R-:W-:Y:S02]  /*6b80*/  FADD.FTZ R3, R0, R3 ;  /* 0x0000000300037221 */ /* 0x000fe40000010000 */
[----:B------:R-:W-:Y:S01]  /*6b90*/  IMAD.MOV.U32 R0, RZ, RZ, R246 ;  /* 0x000000ffff007224 */ /* 0x000fe200078e00f6 */
[----:B------:R-:W-:-:S04]  /*6ba0*/  @P1 SHF.R.U32.HI R0, RZ, c[0x0][0x2cc], R2 ;  /* 0x0000b300ff001a19 */ /* 0x000fc80000011602 */
[----:B------:R-:W-:-:S04]  /*6bb0*/  IADD3 R0, R0, R135, -R245 ;  /* 0x0000008700007210 */ /* 0x000fc80007ffe8f5 */
[----:B------:R-:W-:Y:S01]  /*6bc0*/  SHF.R.S32.HI R2, RZ, 0x1f, R0 ;  /* 0x0000001fff027819 */ /* 0x000fe20000011400 */
[----:B-1----:R-:W-:Y:S01]  /*6bd0*/  HMMA.16816.F32 R68, R128, R72, R96 ;  /* 0x000000488044723c */ /* 0x002fe20000001860 */
[----:B------:R-:W1:Y:S02]  /*6be0*/  LDSM.16.MT88.4 R96, [R196+0x5800] ;  /* 0x00580000c460783b */ /* 0x000e640000004200 */
[----:B------:R-:W-:-:S05]  /*6bf0*/  LEA.HI R2, R2, R0, RZ, 0x6 ;  /* 0x0000000002027211 */ /* 0x000fca00078f30ff */
[----:B------:R-:W-:Y:S01]  /*6c00*/  HMMA.16816.F32 R72, R128, R74, R100 ;  /* 0x0000004a8048723c */ /* 0x000fe20000001864 */
[----:B------:R-:W-:-:S07]  /*6c10*/  SHF.R.S32.HI R2, RZ, 0x6, R2 ;  /* 0x00000006ff027819 */ /* 0x000fce0000011402 */
[----:B--2---:R-:W-:Y:S01]  /*6c20*/  HMMA.16816.F32 R100, R128, R104, R120 ;  /* 0x000000688064723c */ /* 0x004fe20000001878 */
[----:B------:R-:W2:Y:S01]  /*6c30*/  LDSM.16.MT88.4 R120, [R197+0x7800] ;  /* 0x00780000c578783b */ /* 0x000ea20000004200 */
[----:B------:R-:W-:-:S06]  /*6c40*/  FADD.FTZ R0, R10, R3 ;  /* 0x000000030a007221 */ /* 0x000fcc0000010000 */
[----:B----4-:R-:W-:Y:S01]  /*6c50*/  HMMA.16816.F32 R124, R128, R4, R124 ;  /* 0x00000004807c723c */ /* 0x010fe2000000187c */
[----:B------:R-:W-:-:S06]  /*6c60*/  FADD.FTZ R0, R32, R0 ;  /* 0x0000000020007221 */ /* 0x000fcc0000010000 */
[----:B------:R-:W-:Y:S01]  /*6c70*/  IMNMX R4, R134, R2, !PT ;  /* 0x0000000286047217 */ /* 0x000fe20007800200 */
[----:B------:R-:W-:-:S04]  /*6c80*/  FADD.FTZ R2, R9, R12 ;  /* 0x0000000c09027221 */ /* 0x000fc80000010000 */
[----:B------:R-:W-:Y:S02]  /*6c90*/  FADD.FTZ R2, R11, R2 ;  /* 0x000000020b027221 */ /* 0x000fe40000010000 */
[----:B------:R-:W-:Y:S02]  /*6ca0*/  FADD.FTZ R3, R33, R0 ;  /* 0x0000000021037221 */ /* 0x000fe40000010000 */
[----:B------:R-:W-:Y:S01]  /*6cb0*/  FADD.FTZ R0, R8, R2 ;  /* 0x0000000208007221 */ /* 0x000fe20000010000 */
[----:B------:R4:W-:Y:S01]  /*6cc0*/  STL [R1+0x14], R4 ;  /* 0x0000140401007387 */ /* 0x0009e20000100800 */
[C---:B---3--:R-:W-:Y:S03]  /*6cd0*/  HMMA.16816.F32 R84, R128.reuse, R88, R228 ;  /* 0x000000588054723c */ /* 0x048fe600000018e4 */
[----:B------:R4:W-:Y:S04]  /*6ce0*/  STL [R1+0xc], R0 ;  /* 0x00000c0001007387 */ /* 0x0009e80000100800 */
[----:B------:R4:W-:Y:S01]  /*6cf0*/  STL [R1+0x8], R3 ;  /* 0x0000080301007387 */ /* 0x0009e20000100800 */
[----:B------:R-:W-:Y:S07]  /*6d00*/  HMMA.16816.F32 R88, R128, R90, R220 ;  /* 0x0000005a8058723c */ /* 0x000fee00000018dc */
[----:B------:R-:W-:-:S04]  /*6d10*/  IADD3 R220, R244, -0x2, RZ ;  /* 0xfffffffef4dc7810 */ /* 0x000fc80007ffe0ff */
[----:B------:R-:W-:Y:S01]  /*6d20*/  ISETP.GE.AND P0, PT, R220, R4, PT ;  /* 0x00000004dc00720c */ /* 0x000fe20003f06270 */
[C---:B------:R-:W-:Y:S08]  /*6d30*/  HMMA.16816.F32 R80, R128.reuse, R82, R108 ;  /* 0x000000528050723c */ /* 0x040ff0000000186c */
[C---:B------:R-:W-:Y:S08]  /*6d40*/  HMMA.16816.F32 R104, R128.reuse, R106, R116 ;  /* 0x0000006a8068723c */ /* 0x040ff00000001874 */
[C---:B------:R-:W-:Y:S08]  /*6d50*/  HMMA.16816.F32 R140, R128.reuse, R144, R140 ;  /* 0x00000090808c723c */ /* 0x040ff0000000188c */
        /* <DEDUP_REMOVED lines=12> */
[----:B----4-:R-:W-:Y:S02]  /*6e20*/  MOV R134, R132 ;  /* 0x0000008400867202 */ /* 0x010fe40000000f00 */
[----:B------:R-:W-:-:S02]  /*6e30*/  MOV R3, R133 ;  /* 0x0000008500037202 */ /* 0x000fc40000000f00 */
[----:B------:R-:W-:-:S07]  /*6e40*/  MOV R224, R220 ;  /* 0x000000dc00e07202 */ /* 0x000fce0000000f00 */
.L_x_2230:
[----:B------:R-:W2:Y:S01]  /*6e50*/  LDL R226, [R1+0x4] ;  /* 0x0000040001e27983 */ /* 0x000ea20000100800 */
[----:B------:R-:W-:Y:S04]  /*6e60*/  DEPBAR.LE SB0, 0x0 ;  /* 0x000080000000791a */ /* 0x000fe80000000000 */
[----:B------:R-:W3:Y:S01]  /*6e70*/  LDL R14, [R1] ;  /* 0x00000000010e7983 */ /* 0x000ee20000100800 */
[----:B------:R-:W-:Y:S03]  /*6e80*/  WARPSYNC 0xffffffff ;  /* 0xffffffff00007948 */ /* 0x000fe60003800000 */
[----:B------:R-:W-:Y:S08]  /*6e90*/  BAR.SYNC.DEFER_BLOCKING 0x0 ;  /* 0x0000000000007b1d */ /* 0x000ff00000010000 */
[----:B------:R-:W-:Y:S08]  /*6ea0*/  LDSM.16.M88.4 R32, [R199] ;  /* 0x00000000c720783b */ /* 0x000ff00000000200 */
[----:B------:R-:W-:Y:S08]  /*6eb0*/  LDSM.16.M88.4 R16, [R192+0x800] ;  /* 0x00080000c010783b */ /* 0x000ff00000000200 */
[----:B------:R-:W-:Y:S08]  /*6ec0*/  LDSM.16.M88.4 R24, [R192+0x1000] ;  /* 0x00100000c018783b */ /* 0x000ff00000000200 */
[----:B------:R-:W-:Y:S08]  /*6ed0*/  LDSM.16.M88.4 R136, [R192+0x1800] ;  /* 0x00180000c088783b */ /* 0x000ff00000000200 */
[----:B------:R-:W-:Y:S08]  /*6ee0*/  LDSM.16.M88.4 R172, [R200] ;  /* 0x00000000c8ac783b */ /* 0x000ff00000000200 */
[----:B------:R-:W-:Y:S08]  /*6ef0*/  LDSM.16.M88.4 R176, [R203] ;  /* 0x00000000cbb0783b */ /* 0x000ff00000000200 */
[----:B------:R-:W-:Y:S08]  /*6f00*/  LDSM.16.M88.4 R180, [R218] ;  /* 0x00000000dab4783b */ /* 0x000ff00000000200 */
[----:B------:R-:W-:Y:S08]  /*6f10*/  LDSM.16.M88.4 R184, [R217] ;  /* 0x00000000d9b8783b */ /* 0x000ff00000000200 */
[----:B------:R-:W-:Y:S08]  /*6f20*/  LDSM.16.M88.4 R188, [R216] ;  /* 0x00000000d8bc783b */ /* 0x000ff00000000200 */
[----:B------:R-:W4:Y:S04]  /*6f30*/  LDL R228, [R1+0x10] ;  /* 0x0000100001e47983 */ /* 0x000f280000100800 */
[----:B------:R-:W4:Y:S01]  /*6f40*/  LDL R227, [R1+0x18] ;  /* 0x0000180001e37983 */ /* 0x000f220000100800 */
[----:B--2---:R-:W-:Y:S11]  /*6f50*/  ISETP.GT.AND P6, PT, R226, R224, PT ;  /* 0x000000e0e200720c */ /* 0x004ff60003fc4270 */
[----:B------:R-:W-:Y:S02]  /*6f60*/  @!UPT UIADD3 URZ, URZ, URZ, URZ ;  /* 0x0000003f3f3ff290 */ /* 0x000fe4000fffe03f */
[----:B------:R-:W-:Y:S01]  /*6f70*/  @!P6 SHF.R.S32.HI R0, RZ, 0x1f, R224 ;  /* 0x0000001fff00e819 */ /* 0x000fe200000114e0 */
[----:B------:R-:W-:Y:S01]  /*6f80*/  @!P6 IMAD.WIDE.U32 R4, R224, c[0x0][0x208], RZ ;  /* 0x00008200e004ea25 */ /* 0x000fe200078e00ff */
[----:B------:R-:W-:Y:S02]  /*6f90*/  @!P6 IADD3 R10, P0, R250, 0x40, RZ ;  /* 0x00000040fa0ae810 */ /* 0x000fe40007f1e0ff */
[----:B------:R-:W-:Y:S01]  /*6fa0*/  @!P6 MOV R6, c[0x0][0x20c] ;  /* 0x000083000006ea02 */ /* 0x000fe20000000f00 */
[----:B------:R-:W-:Y:S01]  /*6fb0*/  @!P6 IMAD R0, R0, c[0x0][0x208], RZ ;  /* 0x000082000000ea24 */ /* 0x000fe200078e02ff */
[----:B------:R-:W-:Y:S02]  /*6fc0*/  @!P6 SHF.L.U32 R2, R4, 0x6, RZ ;  /* 0x000000060402e819 */ /* 0x000fe400000006ff */
[----:B---3--:R-:W-:Y:S01]  /*6fd0*/  @!P6 IADD3.X R8, RZ, R14, RZ, P0, !PT ;  /* 0x0000000eff08e210 */ /* 0x008fe200007fe4ff */
[----:B------:R-:W-:Y:S05]  /*6fe0*/  @!P6 IMAD R0, R224, c[0x0][0x20c], R0 ;  /* 0x00008300e000ea24 */ /* 0x000fea00078e0200 */
[----:B------:R-:W-:Y:S02]  /*6ff0*/  @!P6 IADD3 R0, R5, R0, RZ ;  /* 0x000000000500e210 */ /* 0x000fe40007ffe0ff */
[----:B------:R-:W-:Y:S02]  /*7000*/  @!P6 MOV R5, c[0x0][0x208] ;  /* 0x000082000005ea02 */ /* 0x000fe40000000f00 */
[----:B------:R-:W-:Y:S02]  /*7010*/  @!P6 SHF.L.U64.HI R0, R4, 0x6, R0 ;  /* 0x000000060400e819 */ /* 0x000fe40000010200 */
[C---:B------:R-:W-:Y:S04]  /*7020*/  @!P6 LEA R4, P0, R5.reuse, R2, 0x5 ;  /* 0x000000020504e211 */ /* 0x040fe800078028ff */
[----:B------:R-:W-:Y:S02]  /*7030*/  @!P6 LEA.HI.X R5, R5, R0, R6, 0x5, P0 ;  /* 0x000000000505e211 */ /* 0x000fe400000f2c06 */
[----:B------:R-:W-:Y:S04]  /*7040*/  @!P6 IADD3 R6, P0, R2, R250, RZ ;  /* 0x000000fa0206e210 */ /* 0x000fe80007f1e0ff */
[----:B------:R-:W-:Y:S02]  /*7050*/  @!P6 IADD3.X R9, R0, R14, RZ, P0, !PT ;  /* 0x0000000e0009e210 */ /* 0x000fe400007fe4ff */
[----:B------:R-:W-:Y:S04]  /*7060*/  @!P6 IADD3 R7, P0, R2, R10, RZ ;  /* 0x0000000a0207e210 */ /* 0x000fe80007f1e0ff */
[----:B------:R-:W-:Y:S02]  /*7070*/  @!P6 IADD3.X R11, R0, R8, RZ, P0, !PT ;  /* 0x00000008000be210 */ /* 0x000fe400007fe4ff */
[C---:B------:R-:W-:Y:S04]  /*7080*/  @!P6 LEA R220, P0, R6.reuse, c[0x0][0x1f8], 0x1 ;  /* 0x00007e0006dcea11 */ /* 0x040fe800078008ff */
[----:B------:R-:W-:Y:S02]  /*7090*/  @!P6 LEA.HI.X R221, R6, c[0x0][0x1fc], R9, 0x1, P0 ;  /* 0x00007f0006ddea11 */ /* 0x000fe400000f0c09 */
[C---:B------:R-:W-:Y:S04]  /*70a0*/  @!P6 LEA R30, P0, R7.reuse, c[0x0][0x1f8], 0x1 ;  /* 0x00007e00071eea11 */ /* 0x040fe800078008ff */
[----:B------:R-:W-:Y:S02]  /*70b0*/  @!P6 LEA.HI.X R31, R7, c[0x0][0x1fc], R11, 0x1, P0 ;  /* 0x00007f00071fea11 */ /* 0x000fe400000f0c0b */
[----:B------:R-:W-:Y:S04]  /*70c0*/  @!P6 IADD3 R7, P0, R250, 0x80, RZ ;  /* 0x00000080fa07e810 */ /* 0x000fe80007f1e0ff */
[-C--:B------:R-:W-:Y:S02]  /*70d0*/  @!P6 IADD3.X R9, RZ, R14.reuse, RZ, P0, !PT ;  /* 0x0000000eff09e210 */ /* 0x080fe400007fe4ff */
[----:B------:R-:W-:Y:S04]  /*70e0*/  @!P6 IADD3 R6, P0, R2, R7, RZ ;  /* 0x000000070206e210 */ /* 0x000fe80007f1e0ff */
[----:B------:R-:W-:Y:S02]  /*70f0*/  @!P6 IADD3.X R11, R0, R9, RZ, P0, !PT ;  /* 0x00000009000be210 */ /* 0x000fe400007fe4ff */
[C---:B------:R-:W-:Y:S04]  /*7100*/  @!P6 LEA R22, P0, R6.reuse, c[0x0][0x1f8], 0x1 ;  /* 0x00007e000616ea11 */ /* 0x040fe800078008ff */
[----:B------:R-:W-:Y:S02]  /*7110*/  @!P6 LEA.HI.X R23, R6, c[0x0][0x1fc], R11, 0x1, P0 ;  /* 0x00007f000617ea11 */ /* 0x000fe400000f0c0b */
[----:B------:R-:W-:Y:S04]  /*7120*/  @!P6 IADD3 R6, P0, R250, 0xc0, RZ ;  /* 0x000000c0fa06e810 */ /* 0x000fe80007f1e0ff */
[----:B------:R-:W-:Y:S02]  /*7130*/  @!P6 IADD3.X R12, RZ, R14, RZ, P0, !PT ;  /* 0x0000000eff0ce210 */ /* 0x000fe400007fe4ff */
[----:B------:R-:W-:Y:S04]  /*7140*/  @!P6 IADD3 R2, P0, R2, R6, RZ ;  /* 0x000000060202e210 */ /* 0x000fe80007f1e0ff */
[----:B------:R-:W-:Y:S02]  /*7150*/  @!P6 IADD3.X R0, R0, R12, RZ, P0, !PT ;  /* 0x0000000c0000e210 */ /* 0x000fe400007fe4ff */
[C---:B------:R-:W-:Y:S04]  /*7160*/  @!P6 LEA R28, P0, R2.reuse, c[0x0][0x1f8], 0x1 ;  /* 0x00007e00021cea11 */ /* 0x040fe800078008ff */
[----:B------:R-:W-:Y:S02]  /*7170*/  @!P6 LEA.HI.X R29, R2, c[0x0][0x1fc], R0, 0x1, P0 ;  /* 0x00007f00021dea11 */ /* 0x000fe400000f0c00 */
[C---:B------:R-:W-:Y:S04]  /*7180*/  @!P6 IADD3 R13, P0, R4.reuse, R10, RZ ;  /* 0x0000000a040de210 */ /* 0x040fe80007f1e0ff */
[C---:B------:R-:W-:Y:S02]  /*7190*/  @!P6 IADD3.X R21, R5.reuse, R8, RZ, P0, !PT ;  /* 0x000000080515e210 */ /* 0x040fe400007fe4ff */
[C---:B------:R-:W-:Y:S04]  /*71a0*/  @!P6 IADD3 R7, P0, R4.reuse, R7, RZ ;  /* 0x000000070407e210 */ /* 0x040fe80007f1e0ff */
[C---:B------:R-:W-:Y:S02]  /*71b0*/  @!P6 IADD3.X R133, R5.reuse, R9, RZ, P0, !PT ;  /* 0x000000090585e210 */ /* 0x040fe400007fe4ff */
[----:B------:R-:W1:Y:S01]  /*71c0*/  LDSM.16.M88.4 R8, [R192] ;  /* 0x00000000c008783b */ /* 0x000e620000000200 */
[C---:B------:R-:W-:Y:S04]  /*71d0*/  @!P6 IADD3 R2, P0, R4.reuse, R6, RZ ;  /* 0x000000060402e210 */ /* 0x040fe80007f1e0ff */
[C---:B------:R-:W-:Y:S02]  /*71e0*/  @!P6 IADD3.X R6, R5.reuse, R12, RZ, P0, !PT ;  /* 0x0000000c0506e210 */ /* 0x040fe400007fe4ff */
[----:B------:R-:W-:Y:S01]  /*71f0*/  @!P6 IADD3 R0, P0, R4, R250, RZ ;  /* 0x000000fa0400e210 */ /* 0x000fe20007f1e0ff */
[----:B------:R-:W-:Y:S01]  /*7200*/  @!PT LDS RZ, [RZ] ;  /* 0x00000000fffff984 */ /* 0x000fe20000000800 */
[----:B------:R-:W-:Y:S01]  /*7210*/  @!PT LDS RZ, [RZ] ;  /* 0x00000000fffff984 */ /* 0x000fe20000000800 */
[----:B------:R-:W-:Y:S01]  /*7220*/  @!PT LDS RZ, [RZ] ;  /* 0x00000000fffff984 */ /* 0x000fe20000000800 */
[----:B------:R2:W-:Y:S03]  /*7230*/  @!P6 LDGSTS.E.BYPASS.LTC128B.128 [R219+0x100], [R220.64], !P5 ;  /* 0x00100000dcdbefae */ /* 0x0005e6000e901d46 */
[----:B------:R-:W-:Y:S02]  /*7240*/  @!P6 IADD3.X R5, R5, R14, RZ, P0, !PT ;  /* 0x0000000e0505e210 */ /* 0x000fe400007fe4ff */
[C---:B------:R-:W-:Y:S03]  /*7250*/  @!P6 LEA R14, P0, R0.reuse, c[0x0][0x1f8], 0x1 ;  /* 0x00007e00000eea11 */ /* 0x040fe600078008ff */
[----:B------:R3:W-:Y:S01]  /*7260*/  @!P6 LDGSTS.E.BYPASS.LTC128B.128 [R219+0x2100], [R30.64], !P4 ;  /* 0x021000001edbefae */ /* 0x0007e2000e101d46 */
[----:B------:R-:W-:Y:S02]  /*7270*/  @!P6 LEA.HI.X R15, R0, c[0x0][0x1fc], R5, 0x1, P0 ;  /* 0x00007f00000fea11 */ /* 0x000fe400000f0c05 */
[C---:B------:R-:W-:Y:S04]  /*7280*/  @!P6 LEA R20, P0, R13.reuse, c[0x0][0x1f8], 0x1 ;  /* 0x00007e000d14ea11 */ /* 0x040fe800078008ff */
[----:B------:R-:W-:Y:S01]  /*7290*/  @!P6 LEA.HI.X R21, R13, c[0x0][0x1fc], R21, 0x1, P0 ;  /* 0x00007f000d15ea11 */ /* 0x000fe200000f0c15 */
[----:B------:R5:W-:Y:S01]  /*72a0*/  @!P6 LDGSTS.E.BYPASS.LTC128B.128 [R219+0x4100], [R22.64], !P3 ;  /* 0x0410000016dbefae */ /* 0x000be2000d901d46 */
[C---:B------:R-:W-:Y:S04]  /*72b0*/  @!P6 LEA R132, P0, R7.reuse, c[0x0][0x1f8], 0x1 ;  /* 0x00007e000784ea11 */ /* 0x040fe800078008ff */
[----:B------:R-:W-:Y:S02]  /*72c0*/  @!P6 LEA.HI.X R133, R7, c[0x0][0x1fc], R133, 0x1, P0 ;  /* 0x00007f000785ea11 */ /* 0x000fe400000f0c85 */
[C---:B------:R-:W-:Y:S01]  /*72d0*/  @!P6 LEA R222, P0, R2.reuse, c[0x0][0x1f8], 0x1 ;  /* 0x00007e0002deea11 */ /* 0x040fe200078008ff */
[----:B------:R3:W-:Y:S03]  /*72e0*/  @!P6 LDGSTS.E.BYPASS.LTC128B.128 [R219+0x6100], [R28.64], !P2 ;  /* 0x061000001cdbefae */ /* 0x0007e6000d101d46 */
[----:B------:R-:W-:Y:S02]  /*72f0*/  @!P6 LEA.HI.X R223, R2, c[0x0][0x1fc], R6, 0x1, P0 ;  /* 0x00007f0002dfea11 */ /* 0x000fe400000f0c06 */
[C---:B--2---:R-:W-:Y:S01]  /*7300*/  IADD3 R220, R224.reuse, -0x1, RZ ;  /* 0xffffffffe0dc7810 */ /* 0x044fe20007ffe0ff */
[C---:B-1----:R-:W-:Y:S02]  /*7310*/  HMMA.16816.F32 R4, R32.reuse, R8, RZ ;  /* 0x000000082004723c */ /* 0x042fe400000018ff */
[----:B------:R1:W-:Y:S06]  /*7320*/  @!P6 LDGSTS.E.BYPASS.LTC128B.128 [R219+0x1100], [R14.64], !P5 ;  /* 0x011000000edbefae */ /* 0x0003ec000e901d46 */
[C---:B------:R-:W-:Y:S02]  /*7330*/  HMMA.16816.F32 R8, R32.reuse, R10, RZ ;  /* 0x0000000a2008723c */ /* 0x040fe400000018ff */
[----:B------:R5:W-:Y:S08]  /*7340*/  @!P6 LDGSTS.E.BYPASS.LTC128B.128 [R219+0x3100], [R20.64], !P4 ;  /* 0x0310000014dbefae */ /* 0x000bf0000e101d46 */
[----:B------:R2:W-:Y:S08]  /*7350*/  @!P6 LDGSTS.E.BYPASS.LTC128B.128 [R219+0x5100], [R132.64], !P3 ;  /* 0x0510000084dbefae */ /* 0x0005f0000d901d46 */
[----:B------:R3:W-:Y:S01]  /*7360*/  @!P6 LDGSTS.E.BYPASS.LTC128B.128 [R219+0x7100], [R222.64], !P2 ;  /* 0x07100000dedbefae */ /* 0x0007e2000d101d46 */
[----:B------:R-:W-:Y:S01]  /*7370*/  ISETP.GT.AND P6, PT, R224, R226, PT ;  /* 0x000000e2e000720c */ /* 0x000fe20003fc4270 */
[C---:B-1----:R-:W-:Y:S06]  /*7380*/  HMMA.16816.F32 R12, R32.reuse, R16, RZ ;  /* 0x00000010200c723c */ /* 0x042fec00000018ff */
[----:B------:R-:W4:Y:S02]  /*7390*/  LDL R226, [R1+0x1c] ;  /* 0x00001c0001e27983 */ /* 0x000f240000100800 */
[C---:B------:R-:W-:Y:S02]  /*73a0*/  HMMA.16816.F32 R16, R32.reuse, R18, RZ ;  /* 0x000000122010723c */ /* 0x040fe400000018ff */
[----:B------:R-:W0:Y:S06]  /*73b0*/  LDGDEPBAR ;  /* 0x00000000000079af */ /* 0x000e2c0000000000 */
[C---:B-----5:R-:W-:Y:S02]  /*73c0*/  HMMA.16816.F32 R20, R32.reuse, R24, RZ ;  /* 0x000000182014723c */ /* 0x060fe400000018ff */
[----:B--2---:R-:W2:Y:S06]  /*73d0*/  LDL R133, [R1+0x50] ;  /* 0x0000500001857983 */ /* 0x004eac0000100800 */
[C---:B------:R-:W-:Y:S08]  /*73e0*/  HMMA.16816.F32 R24, R32.reuse, R26, RZ ;  /* 0x0000001a2018723c */ /* 0x040ff000000018ff */
[C---:B---3--:R-:W-:Y:S08]  /*73f0*/  HMMA.16816.F32 R28, R32.reuse, R136, RZ ;  /* 0x00000088201c723c */ /* 0x048ff000000018ff */
[----:B------:R-:W-:Y:S01]  /*7400*/  HMMA.16816.F32 R32, R32, R138, RZ ;  /* 0x0000008a2020723c */ /* 0x000fe200000018ff */
[----:B------:R-:W-:Y:S07]  /*7410*/  LDSM.16.M88.4 R136, [R202] ;  /* 0x00000000ca88783b */ /* 0x000fee0000000200 */
[C---:B------:R-:W-:Y:S08]  /*7420*/  HMMA.16816.F32 R4, R172.reuse, R176, R4 ;  /* 0x000000b0ac04723c */ /* 0x040ff00000001804 */
[C---:B------:R-:W-:Y:S01]  /*7430*/  HMMA.16816.F32 R8, R172.reuse, R178, R8 ;  /* 0x000000b2ac08723c */ /* 0x040fe20000001808 */
[----:B------:R-:W1:Y:S07]  /*7440*/  LDSM.16.M88.4 R176, [R198] ;  /* 0x00000000c6b0783b */ /* 0x000e6e0000000200 */
[C---:B------:R-:W-:Y:S08]  /*7450*/  HMMA.16816.F32 R12, R172.reuse, R180, R12 ;  /* 0x000000b4ac0c723c */ /* 0x040ff0000000180c */
[C---:B------:R-:W-:Y:S01]  /*7460*/  HMMA.16816.F32 R16, R172.reuse, R182, R16 ;  /* 0x000000b6ac10723c */ /* 0x040fe20000001810 */
[----:B------:R-:W3:Y:S07]  /*7470*/  LDSM.16.M88.4 R180, [R198+0x800] ;  /* 0x00080000c6b4783b */ /* 0x000eee0000000200 */
[C---:B------:R-:W-:Y:S08]  /*7480*/  HMMA.16816.F32 R20, R172.reuse, R184, R20 ;  /* 0x000000b8ac14723c */ /* 0x040ff00000001814 */
[C---:B------:R-:W-:Y:S01]  /*7490*/  HMMA.16816.F32 R24, R172.reuse, R186, R24 ;  /* 0x000000baac18723c */ /* 0x040fe20000001818 */
[----:B------:R-:W-:Y:S07]  /*74a0*/  LDSM.16.M88.4 R184, [R198+0x1800] ;  /* 0x00180000c6b8783b */ /* 0x000fee0000000200 */
[C---:B------:R-:W-:Y:S08]  /*74b0*/  HMMA.16816.F32 R28, R172.reuse, R188, R28 ;  /* 0x000000bcac1c723c */ /* 0x040ff0000000181c */
[----:B------:R-:W-:Y:S01]  /*74c0*/  HMMA.16816.F32 R32, R172, R190, R32 ;  /* 0x000000beac20723c */ /* 0x000fe20000001820 */
[----:B------:R-:W5:Y:S07]  /*74d0*/  LDSM.16.M88.4 R172, [R198+0x1000] ;  /* 0x00100000c6ac783b */ /* 0x000f6e0000000200 */
[C---:B-1----:R-:W-:Y:S08]  /*74e0*/  HMMA.16816.F32 R4, R136.reuse, R176, R4 ;  /* 0x000000b08804723c */ /* 0x042ff00000001804 */
[C---:B------:R-:W-:Y:S01]  /*74f0*/  HMMA.16816.F32 R8, R136.reuse, R178, R8 ;  /* 0x000000b28808723c */ /* 0x040fe20000001808 */
[----:B------:R-:W-:Y:S07]  /*7500*/  LDSM.16.M88.4 R176, [R195] ;  /* 0x00000000c3b0783b */ /* 0x000fee0000000200 */
[C---:B---3--:R-:W-:Y:S08]  /*7510*/  HMMA.16816.F32 R12, R136.reuse, R180, R12 ;  /* 0x000000b4880c723c */ /* 0x048ff0000000180c */
[C---:B------:R-:W-:Y:S01]  /*7520*/  HMMA.16816.F32 R16, R136.reuse, R182, R16 ;  /* 0x000000b68810723c */ /* 0x040fe20000001810 */
[----:B------:R-:W-:Y:S07]  /*7530*/  LDSM.16.M88.4 R180, [R195+0x800] ;  /* 0x00080000c3b4783b */ /* 0x000fee0000000200 */
[C---:B-----5:R-:W-:Y:S08]  /*7540*/  HMMA.16816.F32 R20, R136.reuse, R172, R20 ;  /* 0x000000ac8814723c */ /* 0x060ff00000001814 */
[C---:B------:R-:W-:Y:S01]  /*7550*/  HMMA.16816.F32 R24, R136.reuse, R174, R24 ;  /* 0x000000ae8818723c */ /* 0x040fe20000001818 */
[----:B------:R-:W1:Y:S07]  /*7560*/  LDSM.16.M88.4 R172, [R201] ;  /* 0x00000000c9ac783b */ /* 0x000e6e0000000200 */
[C---:B------:R-:W-:Y:S08]  /*7570*/  HMMA.16816.F32 R28, R136.reuse, R184, R28 ;  /* 0x000000b8881c723c */ /* 0x040ff0000000181c */
[----:B------:R-:W-:Y:S01]  /*7580*/  HMMA.16816.F32 R32, R136, R186, R32 ;  /* 0x000000ba8820723c */ /* 0x000fe20000001820 */
[----:B------:R-:W3:Y:S08]  /*7590*/  LDSM.16.M88.4 R136, [R195+0x1000] ;  /* 0x00100000c388783b */ /* 0x000ef00000000200 */
[----:B------:R-:W5:Y:S01]  /*75a0*/  LDSM.16.M88.4 R184, [R195+0x1800] ;  /* 0x00180000c3b8783b */ /* 0x000f620000000200 */
        /* <DEDUP_REMOVED lines=8> */
[----:B------:R-:W1:Y:S07]  /*7630*/  LDSM.16.M88.4 R136, [R199+0x4000] ;  /* 0x00400000c788783b */ /* 0x000e6e0000000200 */
[C---:B-----5:R-:W-:Y:S08]  /*7640*/  HMMA.16816.F32 R28, R172.reuse, R184, R28 ;  /* 0x000000b8ac1c723c */ /* 0x060ff0000000181c */
[----:B------:R-:W-:Y:S01]  /*7650*/  HMMA.16816.F32 R32, R172, R186, R32 ;  /* 0x000000baac20723c */ /* 0x000fe20000001820 */
[----:B------:R-:W3:Y:S08]  /*7660*/  LDSM.16.M88.4 R172, [R192+0x3000] ;  /* 0x00300000c0ac783b */ /* 0x000ef00000000200 */
[----:B------:R-:W5:Y:S01]  /*7670*/  LDSM.16.M88.4 R184, [R192+0x3800] ;  /* 0x00380000c0b8783b */ /* 0x000f620000000200 */
[C---:B-1----:R-:W-:Y:S08]  /*7680*/  HMMA.16816.F32 R4, R136.reuse, R176, R4 ;  /* 0x000000b08804723c */ /* 0x042ff00000001804 */
[C---:B------:R-:W-:Y:S01]  /*7690*/  HMMA.16816.F32 R8, R136.reuse, R178, R8 ;  /* 0x000000b28808723c */ /* 0x040fe20000001808 */
[----:B------:R-:W-:Y:S07]  /*76a0*/  LDSM.16.M88.4 R176, [R215] ;  /* 0x00000000d7b0783b */ /* 0x000fee0000000200 */
[C---:B------:R-:W-:Y:S08]  /*76b0*/  HMMA.16816.F32 R12, R136.reuse, R180, R12 ;  /* 0x000000b4880c723c */ /* 0x040ff0000000180c */
[C---:B------:R-:W-:Y:S01]  /*76c0*/  HMMA.16816.F32 R16, R136.reuse, R182, R16 ;  /* 0x000000b68810723c */ /* 0x040fe20000001810 */
[----:B------:R-:W-:Y:S07]  /*76d0*/  LDSM.16.M88.4 R180, [R214] ;  /* 0x00000000d6b4783b */ /* 0x000fee0000000200 */
[C---:B---3--:R-:W-:Y:S08]  /*76e0*/  HMMA.16816.F32 R20, R136.reuse, R172, R20 ;  /* 0x000000ac8814723c */ /* 0x048ff00000001814 */
[C---:B------:R-:W-:Y:S01]  /*76f0*/  HMMA.16816.F32 R24, R136.reuse, R174, R24 ;  /* 0x000000ae8818723c */ /* 0x040fe20000001818 */
[----:B------:R-:W1:Y:S07]  /*7700*/  LDSM.16.M88.4 R172, [R200+0x4000] ;  /* 0x00400000c8ac783b */ /* 0x000e6e0000000200 */
[C---:B-----5:R-:W-:Y:S08]  /*7710*/  HMMA.16816.F32 R28, R136.reuse, R184, R28 ;  /* 0x000000b8881c723c */ /* 0x060ff0000000181c */
[----:B------:R-:W-:Y:S01]  /*7720*/  HMMA.16816.F32 R32, R136, R186, R32 ;  /* 0x000000ba8820723c */ /* 0x000fe20000001820 */
[----:B------:R-:W3:Y:S08]  /*7730*/  LDSM.16.M88.4 R136, [R213] ;  /* 0x00000000d588783b */ /* 0x000ef00000000200 */
[----:B------:R-:W5:Y:S01]  /*7740*/  LDSM.16.M88.4 R184, [R212] ;  /* 0x00000000d4b8783b */ /* 0x000f620000000200 */
        /* <DEDUP_REMOVED lines=103> */
[----:B------:R-:W-:Y:S01]  /*7dc0*/  LDSM.16.M88.4 R184, [R198+0x6000] ;  /* 0x00600000c6b8783b */ /* 0x000fe20000000200 */
[C---:B-1----:R-:W-:Y:S08]  /*7dd0*/  HMMA.16816.F32 R4, R172.reuse, R176, R4 ;  /* 0x000000b0ac04723c */ /* 0x042ff00000001804 */
[C---:B------:R-:W-:Y:S01]  /*7de0*/  HMMA.16816.F32 R8, R172.reuse, R178, R8 ;  /* 0x000000b2ac08723c */ /* 0x040fe20000001808 */
[----:B------:R-:W1:Y:S07]  /*7df0*/  LDSM.16.M88.4 R176, [R204] ;  /* 0x00000000ccb0783b */ /* 0x000e6e0000000200 */
[C---:B------:R-:W-:Y:S08]  /*7e00*/  HMMA.16816.F32 R12, R172.reuse, R180, R12 ;  /* 0x000000b4ac0c723c */ /* 0x040ff0000000180c */
[C---:B------:R-:W-:Y:S01]  /*7e10*/  HMMA.16816.F32 R16, R172.reuse, R182, R16 ;  /* 0x000000b6ac10723c */ /* 0x040fe20000001810 */
[----:B------:R-:W5:Y:S07]  /*7e20*/  LDSM.16.M88.4 R180, [R202+0xc000] ;  /* 0x00c00000cab4783b */ /* 0x000f6e0000000200 */
[C---:B---3--:R-:W-:Y:S08]  /*7e30*/  HMMA.16816.F32 R20, R172.reuse, R136, R20 ;  /* 0x00000088ac14723c */ /* 0x048ff00000001814 */
[C---:B------:R-:W-:Y:S01]  /*7e40*/  HMMA.16816.F32 R24, R172.reuse, R138, R24 ;  /* 0x0000008aac18723c */ /* 0x040fe20000001818 */
[----:B------:R-:W3:Y:S07]  /*7e50*/  LDSM.16.M88.4 R136, [R198+0x6800] ;  /* 0x00680000c688783b */ /* 0x000eee0000000200 */
[C---:B-1----:R-:W-:Y:S08]  /*7e60*/  HMMA.16816.F32 R28, R172.reuse, R176, R28 ;  /* 0x000000b0ac1c723c */ /* 0x042ff0000000181c */
[----:B------:R-:W-:Y:S01]  /*7e70*/  HMMA.16816.F32 R32, R172, R178, R32 ;  /* 0x000000b2ac20723c */ /* 0x000fe20000001820 */
[----:B------:R-:W1:Y:S07]  /*7e80*/  LDSM.16.M88.4 R172, [R198+0x7000] ;  /* 0x00700000c6ac783b */ /* 0x000e6e0000000200 */
[C---:B-----5:R-:W-:Y:S01]  /*7e90*/  HMMA.16816.F32 R4, R180.reuse, R184, R4 ;  /* 0x000000b8b404723c */ /* 0x060fe20000001804 */
[----:B------:R-:W5:Y:S07]  /*7ea0*/  LDSM.16.M88.4 R176, [R198+0x7800] ;  /* 0x00780000c6b0783b */ /* 0x000f6e0000000200 */
[C---:B------:R-:W-:Y:S01]  /*7eb0*/  HMMA.16816.F32 R8, R180.reuse, R186, R8 ;  /* 0x000000bab408723c */ /* 0x040fe20000001808 */
[----:B------:R-:W-:Y:S07]  /*7ec0*/  LDSM.16.M88.4 R184, [R195+0x6000] ;  /* 0x00600000c3b8783b */ /* 0x000fee0000000200 */
[C---:B---3--:R-:W-:Y:S08]  /*7ed0*/  HMMA.16816.F32 R12, R180.reuse, R136, R12 ;  /* 0x00000088b40c723c */ /* 0x048ff0000000180c */
[C---:B------:R-:W-:Y:S01]  /*7ee0*/  HMMA.16816.F32 R16, R180.reuse, R138, R16 ;  /* 0x0000008ab410723c */ /* 0x040fe20000001810 */
[----:B------:R-:W3:Y:S07]  /*7ef0*/  LDSM.16.M88.4 R136, [R201+0xc000] ;  /* 0x00c00000c988783b */ /* 0x000eee0000000200 */
[C---:B-1----:R-:W-:Y:S08]  /*7f00*/  HMMA.16816.F32 R20, R180.reuse, R172, R20 ;  /* 0x000000acb414723c */ /* 0x042ff00000001814 */
[C---:B------:R-:W-:Y:S01]  /*7f10*/  HMMA.16816.F32 R24, R180.reuse, R174, R24 ;  /* 0x000000aeb418723c */ /* 0x040fe20000001818 */
[----:B------:R-:W1:Y:S07]  /*7f20*/  LDSM.16.M88.4 R172, [R195+0x6800] ;  /* 0x00680000c3ac783b */ /* 0x000e6e0000000200 */
[C---:B-----5:R-:W-:Y:S08]  /*7f30*/  HMMA.16816.F32 R28, R180.reuse, R176, R28 ;  /* 0x000000b0b41c723c */ /* 0x060ff0000000181c */
[----:B------:R-:W-:Y:S01]  /*7f40*/  HMMA.16816.F32 R32, R180, R178, R32 ;  /* 0x000000b2b420723c */ /* 0x000fe20000001820 */
[----:B------:R-:W-:Y:S07]  /*7f50*/  LDSM.16.M88.4 R176, [R195+0x7800] ;  /* 0x00780000c3b0783b */ /* 0x000fee0000000200 */
[C---:B---3--:R-:W-:Y:S01]  /*7f60*/  HMMA.16816.F32 R4, R136.reuse, R184, R4 ;  /* 0x000000b88804723c */ /* 0x048fe20000001804 */
[----:B------:R-:W2:Y:S07]  /*7f70*/  LDL R184, [R1+0x24] ;  /* 0x0000240001b87983 */ /* 0x000eae0000100800 */
[C---:B------:R-:W-:Y:S08]  /*7f80*/  HMMA.16816.F32 R8, R136.reuse, R186, R8 ;  /* 0x000000ba8808723c */ /* 0x040ff00000001808 */
[C---:B-1----:R-:W-:Y:S08]  /*7f90*/  HMMA.16816.F32 R12, R136.reuse, R172, R12 ;  /* 0x000000ac880c723c */ /* 0x042ff0000000180c */
[----:B------:R-:W-:Y:S01]  /*7fa0*/  FMUL.FTZ R0, R4, c[0x0][0x320] ;  /* 0x0000c80004007a20 */ /* 0x000fe20000410000 */
[C---:B------:R-:W-:Y:S03]  /*7fb0*/  HMMA.16816.F32 R16, R136.reuse, R174, R16 ;  /* 0x000000ae8810723c */ /* 0x040fe60000001810 */
[----:B------:R1:W3:Y:S04]  /*7fc0*/  MUFU.TANH R132, R0 ;  /* 0x0000000000847308 */ /* 0x0002e80000002400 */
[----:B------:R-:W-:Y:S02]  /*7fd0*/  FMUL.FTZ R2, R9, c[0x0][0x320] ;  /* 0x0000c80009027a20 */ /* 0x000fe40000410000 */
[----:B------:R-:W-:Y:S04]  /*7fe0*/  FMUL.FTZ R11, R11, c[0x0][0x320] ;  /* 0x0000c8000b0b7a20 */ /* 0x000fe80000410000 */
[----:B------:R5:W-:Y:S02]  /*7ff0*/  MUFU.TANH R221, R2 ;  /* 0x0000000200dd7308 */ /* 0x000be40000002400 */
[----:B------:R-:W-:Y:S08]  /*8000*/  FMUL.FTZ R12, R12, c[0x0][0x320] ;  /* 0x0000c8000c0c7a20 */ /* 0x000ff00000410000 */
[----:B------:R-:W-:Y:S01]  /*8010*/  MUFU.TANH R190, R11 ;  /* 0x0000000b00be7308 */ /* 0x000fe20000002400 */
[----:B-1----:R-:W-:Y:S09]  /*8020*/  FMUL.FTZ R0, R5, c[0x0][0x320] ;  /* 0x0000c80005007a20 */ /* 0x002ff20000410000 */
[----:B------:R1:W1:Y:S01]  /*8030*/  MUFU.TANH R135, R0 ;  /* 0x0000000000877308 */ /* 0x0002620000002400 */
[----:B-----5:R-:W-:Y:S01]  /*8040*/  FMUL.FTZ R2, R10, c[0x0][0x320] ;  /* 0x0000c8000a027a20 */ /* 0x020fe20000410000 */
[----:B------:R-:W-:Y:S08]  /*8050*/  @P6 MOV R10, c[0x0][0x1e0] ;  /* 0x00007800000a6a02 */ /* 0x000ff00000000f00 */
[----:B------:R-:W-:Y:S10]  /*8060*/  MUFU.TANH R191, R2 ;  /* 0x0000000200bf7308 */ /* 0x000ff40000002400 */
[----:B------:R-:W-:Y:S01]  /*8070*/  MUFU.TANH R189, R12 ;  /* 0x0000000c00bd7308 */ /* 0x000fe20000002400 */
[----:B-1----:R-:W-:Y:S09]  /*8080*/  FMUL.FTZ R0, R6, c[0x0][0x320] ;  /* 0x0000c80006007a20 */ /* 0x002ff20000410000 */
[----:B------:R1:W5:Y:S02]  /*8090*/  MUFU.TANH R225, R0 ;  /* 0x0000000000e17308 */ /* 0x0003640000002400 */
[----:B-1----:R-:W-:Y:S02]  /*80a0*/  FMUL.FTZ R0, R7, c[0x0][0x320] ;  /* 0x0000c80007007a20 */ /* 0x002fe40000410000 */
[----:B------:R-:W1:Y:S01]  /*80b0*/  LDSM.16.M88.4 R4, [R195+0x7000] ;  /* 0x00700000c304783b */ /* 0x000e620000000200 */
[----:B------:R-:W-:Y:S05]  /*80c0*/  DEPBAR.LE SB0, 0x0 ;  /* 0x000080000000791a */ /* 0x000fea0000000000 */
[----:B------:R3:W1:Y:S02]  /*80d0*/  MUFU.TANH R223, R0 ;  /* 0x0000000000df7308 */ /* 0x0006640000002400 */
[----:B------:R-:W-:Y:S01]  /*80e0*/  BAR.SYNC.DEFER_BLOCKING 0x0 ;  /* 0x0000000000007b1d */ /* 0x000fe20000010000 */
[----:B---3--:R-:W-:Y:S02]  /*80f0*/  FMUL.FTZ R0, R8, c[0x0][0x320] ;  /* 0x0000c80008007a20 */ /* 0x008fe40000410000 */
[----:B------:R-:W-:Y:S05]  /*8100*/  @P6 IMAD.WIDE.U32 R8, R220, c[0x0][0x1e0], RZ ;  /* 0x00007800dc086a25 */ /* 0x000fea00078e00ff */
[----:B------:R3:W2:Y:S01]  /*8110*/  MUFU.TANH R222, R0 ;  /* 0x0000000000de7308 */ /* 0x0006a20000002400 */
[----:B------:R-:W-:Y:S01]  /*8120*/  @P6 SHF.L.U32 R2, R8, 0x6, RZ ;  /* 0x0000000608026819 */ /* 0x000fe200000006ff */
[C---:B-1----:R-:W-:Y:S07]  /*8130*/  HMMA.16816.F32 R20, R136.reuse, R4, R20 ;  /* 0x000000048814723c */ /* 0x042fee0000001814 */
[----:B------:R-:W-:Y:S01]  /*8140*/  FMUL.FTZ R4, R13, c[0x0][0x320] ;  /* 0x0000c8000d047a20 */ /* 0x000fe20000410000 */
[C---:B------:R-:W-:Y:S01]  /*8150*/  HMMA.16816.F32 R24, R136.reuse, R6, R24 ;  /* 0x000000068818723c */ /* 0x040fe20000001818 */
[----:B------:R-:W-:Y:S02]  /*8160*/  MOV R13, 0xffffffc0 ;  /* 0xffffffc0000d7802 */ /* 0x000fe40000000f00 */
[----:B------:R-:W1:Y:S04]  /*8170*/  MUFU.TANH R188, R4 ;  /* 0x0000000400bc7308 */ /* 0x000e680000002400 */
[----:B------:R-:W-:Y:S01]  /*8180*/  FMUL.FTZ R7, R14, c[0x0][0x320] ;  /* 0x0000c8000e077a20 */ /* 0x000fe20000410000 */
[C---:B------:R-:W-:Y:S04]  /*8190*/  HMMA.16816.F32 R28, R136.reuse, R176, R28 ;  /* 0x000000b0881c723c */ /* 0x040fe8000000181c */
[----:B---3--:R-:W-:Y:S01]  /*81a0*/  @P6 SHF.R.S32.HI R0, RZ, 0x1f, R220 ;  /* 0x0000001fff006819 */ /* 0x008fe200000114dc */
[----:B------:R3:W1:Y:S03]  /*81b0*/  MUFU.TANH R187, R7 ;  /* 0x0000000700bb7308 */ /* 0x0006660000002400 */
[----:B------:R-:W-:Y:S04]  /*81c0*/  HMMA.16816.F32 R32, R136, R178, R32 ;  /* 0x000000b28820723c */ /* 0x000fe80000001820 */
[----:B------:R-:W-:Y:S04]  /*81d0*/  @P6 IMAD R0, R0, c[0x0][0x1e0], RZ ;  /* 0x0000780000006a24 */ /* 0x000fe800078e02ff */
[----:B------:R-:W-:Y:S05]  /*81e0*/  @P6 IMAD R0, R220, c[0x0][0x1e4], R0 ;  /* 0x00007900dc006a24 */ /* 0x000fea00078e0200 */
[----:B------:R-:W-:Y:S02]  /*81f0*/  @P6 IADD3 R0, R9, R0, RZ ;  /* 0x0000000009006210 */ /* 0x000fe40007ffe0ff */
[----:B------:R-:W-:Y:S02]  /*8200*/  @P6 LEA R9, P0, R10, R2, 0x5 ;  /* 0x000000020a096211 */ /* 0x000fe400078028ff */
[----:B------:R-:W-:Y:S02]  /*8210*/  @P6 SHF.L.U64.HI R0, R8, 0x6, R0 ;  /* 0x0000000608006819 */ /* 0x000fe40000010200 */
[----:B------:R-:W-:Y:S01]  /*8220*/  @P6 MOV R8, c[0x0][0x1e4] ;  /* 0x0000790000086a02 */ /* 0x000fe20000000f00 */
[----:B---3--:R-:W-:Y:S03]  /*8230*/  FMUL.FTZ R7, R16, c[0x0][0x320] ;  /* 0x0000c80010077a20 */ /* 0x008fe60000410000 */
[----:B------:R-:W-:Y:S02]  /*8240*/  @P6 LEA.HI.X R8, R10, R0, R8, 0x5, P0 ;  /* 0x000000000a086211 */ /* 0x000fe400000f2c08 */
[----:B------:R-:W-:Y:S04]  /*8250*/  @P6 IADD3 R10, P0, R2, R248, RZ ;  /* 0x000000f8020a6210 */ /* 0x000fe80007f1e0ff */
[-C--:B------:R-:W-:Y:S02]  /*8260*/  @P6 IADD3.X R11, R0, R252.reuse, RZ, P0, !PT ;  /* 0x000000fc000b6210 */ /* 0x080fe400007fe4ff */
[C---:B------:R-:W-:Y:S04]  /*8270*/  @P6 LEA R182, P0, R10.reuse, c[0x0][0x1c8], 0x1 ;  /* 0x000072000ab66a11 */ /* 0x040fe800078008ff */
[----:B------:R-:W-:Y:S02]  /*8280*/  @P6 LEA.HI.X R183, R10, c[0x0][0x1cc], R11, 0x1, P0 ;  /* 0x000073000ab76a11 */ /* 0x000fe400000f0c0b */
[----:B------:R-:W-:Y:S03]  /*8290*/  @P6 IADD3 R10, P0, R248, 0x40, RZ ;  /* 0x00000040f80a6810 */ /* 0x000fe60007f1e0ff */
[----:B------:R-:W-:Y:S01]  /*82a0*/  @!PT LDS RZ, [RZ] ;  /* 0x00000000fffff984 */ /* 0x000fe20000000800 */
[----:B------:R-:W-:Y:S01]  /*82b0*/  @!PT LDS RZ, [RZ] ;  /* 0x00000000fffff984 */ /* 0x000fe20000000800 */
[----:B------:R-:W-:Y:S01]  /*82c0*/  @!PT LDS RZ, [RZ] ;  /* 0x00000000fffff984 */ /* 0x000fe20000000800 */
[----:B------:R3:W-:Y:S01]  /*82d0*/  @P6 LDGSTS.E.BYPASS.LTC128B.128 [R219+0x8100], [R182.64], !P5 ;  /* 0x08100000b6db6fae */ /* 0x0007e2000e901d46 */
[----:B------:R-:W-:Y:S02]  /*82e0*/  @P6 IADD3.X R11, RZ, R252, RZ, P0, !PT ;  /* 0x000000fcff0b6210 */ /* 0x000fe400007fe4ff */
[----:B------:R-:W-:Y:S04]  /*82f0*/  @P6 IADD3 R5, P0, R2, R10, RZ ;  /* 0x0000000a02056210 */ /* 0x000fe80007f1e0ff */
[----:B------:R-:W-:Y:S02]  /*8300*/  @P6 IADD3.X R6, R0, R11, RZ, P0, !PT ;  /* 0x0000000b00066210 */ /* 0x000fe400007fe4ff */
[C---:B------:R-:W-:Y:S04]  /*8310*/  @P6 LEA R180, P0, R5.reuse, c[0x0][0x1c8], 0x1 ;  /* 0x0000720005b46a11 */ /* 0x040fe800078008ff */
[----:B------:R-:W-:Y:S01]  /*8320*/  @P6 LEA.HI.X R181, R5, c[0x0][0x1cc], R6, 0x1, P0 ;  /* 0x0000730005b56a11 */ /* 0x000fe200000f0c06 */
[----:B------:R-:W-:Y:S01]  /*8330*/  FMUL.FTZ R6, R15, c[0x0][0x320] ;  /* 0x0000c8000f067a20 */ /* 0x000fe20000410000 */
[----:B------:R-:W-:Y:S03]  /*8340*/  @P6 IADD3 R172, P0, R248, 0x80, RZ ;  /* 0x00000080f8ac6810 */ /* 0x000fe60007f1e0ff */
[----:B------:R1:W1:Y:S01]  /*8350*/  MUFU.TANH R186, R6 ;  /* 0x0000000600ba7308 */ /* 0x0002620000002400 */
[----:B------:R1:W-:Y:S01]  /*8360*/  @P6 LDGSTS.E.BYPASS.LTC128B.128 [R219+0xa100], [R180.64], !P4 ;  /* 0x0a100000b4db6fae */ /* 0x0003e2000e101d46 */
[----:B--2---:R-:W-:Y:S08]  /*8370*/  IADD3 R4, R133, R184, RZ ;  /* 0x000000b885047210 */ /* 0x004ff00007ffe0ff */
[----:B------:R2:W2:Y:S01]  /*8380*/  MUFU.TANH R184, R7 ;  /* 0x0000000700b87308 */ /* 0x0004a20000002400 */
[----:B------:R-:W-:Y:S01]  /*8390*/  @P6 IADD3.X R133, RZ, R252, RZ, P0, !PT ;  /* 0x000000fcff856210 */ /* 0x000fe200007fe4ff */
[----:B------:R-:W-:Y:S05]  /*83a0*/  @P1 IMAD.HI.U32 R5, R4, c[0x0][0x2c8], RZ ;  /* 0x0000b20004051a27 */ /* 0x000fea00078e00ff */
[----:B------:R-:W-:Y:S02]  /*83b0*/  @P1 SHF.R.U32.HI R4, RZ, c[0x0][0x2cc], R5 ;  /* 0x0000b300ff041a19 */ /* 0x000fe40000011605 */
[----:B------:R-:W-:Y:S03]  /*83c0*/  @P6 IADD3 R5, P0, R2, R172, RZ ;  /* 0x000000ac02056210 */ /* 0x000fe60007f1e0ff */
[----:B------:R-:W3:Y:S01]  /*83d0*/  SHFL.IDX PT, R12, R4, RZ, 0x1c1f ;  /* 0x001c1fff040c7589 */ /* 0x000ee200000e0000 */
[----:B-1----:R-:W-:Y:S02]  /*83e0*/  @P6 IADD3.X R6, R0, R133, RZ, P0, !PT ;  /* 0x0000008500066210 */ /* 0x002fe400007fe4ff */
[C---:B------:R-:W-:Y:S04]  /*83f0*/  @P6 LEA R174, P0, R5.reuse, c[0x0][0x1c8], 0x1 ;  /* 0x0000720005ae6a11 */ /* 0x040fe800078008ff */
[----:B------:R-:W-:Y:S01]  /*8400*/  @P6 LEA.HI.X R175, R5, c[0x0][0x1cc], R6, 0x1, P0 ;  /* 0x0000730005af6a11 */ /* 0x000fe200000f0c06 */
[----:B------:R-:W-:Y:S01]  /*8410*/  IMAD R5, R224, R13, 0x1 ;  /* 0x00000001e0057424 */ /* 0x000fe200078e020d */
[----:B------:R4:W1:Y:S01]  /*8420*/  SHFL.IDX PT, R6, R4, 0x1, 0x1c1f ;  /* 0x003c1f0004067f89 */ /* 0x00086200000e0000 */
[----:B------:R-:W-:Y:S01]  /*8430*/  @P6 IADD3 R14, P0, R248, 0xc0, RZ ;  /* 0x000000c0f80e6810 */ /* 0x000fe20007f1e0ff */
[----:B--2---:R-:W-:Y:S04]  /*8440*/  FMUL.FTZ R7, R17, c[0x0][0x320] ;  /* 0x0000c80011077a20 */ /* 0x004fe80000410000 */
[----:B------:R2:W1:Y:S02]  /*8450*/  MUFU.TANH R185, R7 ;  /* 0x0000000700b97308 */ /* 0x0004640000002400 */
[----:B------:R1:W-:Y:S01]  /*8460*/  @P6 LDGSTS.E.BYPASS.LTC128B.128 [R219+0xc100], [R174.64], !P3 ;  /* 0x0c100000aedb6fae */ /* 0x0003e2000d901d46 */
[----:B----4-:R-:W-:Y:S04]  /*8470*/  IADD3 R4, R227, R5, -R228 ;  /* 0x00000005e3047210 */ /* 0x010fe80007ffe8e4 */
[----:B------:R-:W-:Y:S02]  /*8480*/  IADD3 R4, R4, -R226, RZ ;  /* 0x800000e204047210 */ /* 0x000fe40007ffe0ff */
[----:B--2---:R-:W-:Y:S02]  /*8490*/  @P6 IADD3.X R7, RZ, R252, RZ, P0, !PT ;  /* 0x000000fcff076210 */ /* 0x004fe400007fe4ff */
[----:B------:R-:W-:Y:S01]  /*84a0*/  @P6 IADD3 R5, P0, R2, R14, RZ ;  /* 0x0000000e02056210 */ /* 0x000fe20007f1e0ff */
[----:B------:R-:W-:Y:S01]  /*84b0*/  FMUL.FTZ R2, R18, c[0x0][0x320] ;  /* 0x0000c80012027a20 */ /* 0x000fe20000410000 */
[----:B-1----:R-:W2:Y:S02]  /*84c0*/  LDL.LU R175, [R1+0x8] ;  /* 0x0000080001af7983 */ /* 0x002ea40000300800 */
[----:B------:R-:W-:Y:S01]  /*84d0*/  @P6 IADD3.X R0, R0, R7, RZ, P0, !PT ;  /* 0x0000000700006210 */ /* 0x000fe200007fe4ff */
[----:B------:R3:W1:Y:S01]  /*84e0*/  MUFU.TANH R173, R2 ;  /* 0x0000000200ad7308 */ /* 0x0006620000002400 */
[C---:B------:R-:W-:Y:S04]  /*84f0*/  @P6 LEA R136, P0, R5.reuse, c[0x0][0x1c8], 0x1 ;  /* 0x0000720005886a11 */ /* 0x040fe800078008ff */
[----:B------:R-:W-:Y:S01]  /*8500*/  @P6 LEA.HI.X R137, R5, c[0x0][0x1cc], R0, 0x1, P0 ;  /* 0x0000730005896a11 */ /* 0x000fe200000f0c00 */
[----:B------:R-:W-:Y:S02]  /*8510*/  FMUL.FTZ R0, R19, c[0x0][0x320] ;  /* 0x0000c80013007a20 */ /* 0x000fe40000410000 */
[----:B------:R-:W-:Y:S02]  /*8520*/  FMUL.FTZ R5, R29, c[0x0][0x320] ;  /* 0x0000c8001d057a20 */ /* 0x000fe40000410000 */
[----:B------:R4:W1:Y:S01]  /*8530*/  MUFU.TANH R139, R0 ;  /* 0x00000000008b7308 */ /* 0x0008620000002400 */
[----:B------:R1:W-:Y:S01]  /*8540*/  @P6 LDGSTS.E.BYPASS.LTC128B.128 [R219+0xe100], [R136.64], !P2 ;  /* 0x0e10000088db6fae */ /* 0x0003e2000d101d46 */
[----:B---3--:R-:W-:Y:S04]  /*8550*/  IADD3 R2, R4, R12, RZ ;  /* 0x0000000c04027210 */ /* 0x008fe80007ffe0ff */
[----:B------:R-:W-:Y:S04]  /*8560*/  ISETP.GT.AND P0, PT, R2, RZ, PT ;  /* 0x000000ff0200720c */ /* 0x000fe80003f04270 */
[----:B------:R-:W-:Y:S02]  /*8570*/  FSEL R132, R132, -INF , P0 ;  /* 0xff80000084847808 */ /* 0x000fe40000000000 */
[----:B------:R-:W-:Y:S02]  /*8580*/  ISETP.GT.AND P0, PT, R2, 0x1, PT ;  /* 0x000000010200780c */ /* 0x000fe40003f04270 */
[----:B----4-:R-:W-:Y:S01]  /*8590*/  IADD3 R0, R4, R6, RZ ;  /* 0x0000000604007210 */ /* 0x010fe20007ffe0ff */
[----:B------:R-:W-:Y:S01]  /*85a0*/  FMUL.FTZ R4, R20, c[0x0][0x320] ;  /* 0x0000c80014047a20 */ /* 0x000fe20000410000 */
[----:B------:R-:W-:Y:S02]  /*85b0*/  FSEL R19, R135, -INF , P0 ;  /* 0xff80000087137808 */ /* 0x000fe40000000000 */
[C---:B------:R-:W-:Y:S01]  /*85c0*/  ISETP.GT.AND P0, PT, R0.reuse, RZ, PT ;  /* 0x000000ff0000720c */ /* 0x040fe20003f04270 */
[----:B------:R3:W4:Y:S03]  /*85d0*/  MUFU.TANH R135, R4 ;  /* 0x0000000400877308 */ /* 0x0007260000002400 */
[----:B-----5:R-:W-:Y:S02]  /*85e0*/  FSEL R138, R225, -INF , P0 ;  /* 0xff800000e18a7808 */ /* 0x020fe40000000000 */
[----:B------:R-:W-:Y:S04]  /*85f0*/  ISETP.GT.AND P0, PT, R0, 0x1, PT ;  /* 0x000000010000780c */ /* 0x000fe80003f04270 */
[----:B------:R-:W-:Y:S02]  /*8600*/  FSEL R20, R223, -INF , P0 ;  /* 0xff800000df147808 */ /* 0x000fe40000000000 */
[----:B------:R-:W-:Y:S04]  /*8610*/  ISETP.GT.AND P0, PT, R2, 0x8, PT ;  /* 0x000000080200780c */ /* 0x000fe80003f04270 */
[----:B------:R-:W-:Y:S02]  /*8620*/  FSEL R15, R222, -INF , P0 ;  /* 0xff800000de0f7808 */ /* 0x000fe40000000000 */
[----:B------:R-:W-:Y:S04]  /*8630*/  ISETP.GT.AND P0, PT, R2, 0x9, PT ;  /* 0x000000090200780c */ /* 0x000fe80003f04270 */
[----:B------:R-:W-:Y:S02]  /*8640*/  FSEL R18, R221, -INF , P0 ;  /* 0xff800000dd127808 */ /* 0x000fe40000000000 */
[C---:B------:R-:W-:Y:S01]  /*8650*/  ISETP.GT.AND P0, PT, R0.reuse, 0x8, PT ;  /* 0x000000080000780c */ /* 0x040fe20003f04270 */
[----:B---3--:R-:W-:Y:S03]  /*8660*/  FMUL.FTZ R4, R21, c[0x0][0x320] ;  /* 0x0000c80015047a20 */ /* 0x008fe60000410000 */
[----:B------:R-:W-:Y:S01]  /*8670*/  FSEL R17, R191, -INF , P0 ;  /* 0xff800000bf117808 */ /* 0x000fe20000000000 */
[----:B------:R3:W5:Y:S01]  /*8680*/  MUFU.TANH R13, R4 ;  /* 0x00000004000d7308 */ /* 0x0007620000002400 */
[----:B------:R-:W-:Y:S04]  /*8690*/  ISETP.GT.AND P0, PT, R0, 0x9, PT ;  /* 0x000000090000780c */ /* 0x000fe80003f04270 */
[----:B------:R-:W-:Y:S02]  /*86a0*/  FSEL R16, R190, -INF , P0 ;  /* 0xff800000be107808 */ /* 0x000fe40000000000 */
[C---:B------:R-:W-:Y:S04]  /*86b0*/  ISETP.GT.AND P0, PT, R2.reuse, 0x10, PT ;  /* 0x000000100200780c */ /* 0x040fe80003f04270 */
[----:B------:R-:W-:Y:S02]  /*86c0*/  FSEL R176, R189, -INF , P0 ;  /* 0xff800000bdb07808 */ /* 0x000fe40000000000 */
[----:B------:R-:W-:Y:S04]  /*86d0*/  ISETP.GT.AND P0, PT, R2, 0x11, PT ;  /* 0x000000110200780c */ /* 0x000fe80003f04270 */
[----:B------:R-:W-:Y:S02]  /*86e0*/  FSEL R177, R188, -INF , P0 ;  /* 0xff800000bcb17808 */ /* 0x000fe40000000000 */
[----:B------:R-:W-:Y:S04]  /*86f0*/  ISETP.GT.AND P0, PT, R0, 0x10, PT ;  /* 0x000000100000780c */ /* 0x000fe80003f04270 */
[----:B------:R-:W-:Y:S01]  /*8700*/  FSEL R178, R187, -INF , P0 ;  /* 0xff800000bbb27808 */ /* 0x000fe20000000000 */
[----:B---3--:R-:W-:Y:S01]  /*8710*/  FMUL.FTZ R4, R22, c[0x0][0x320] ;  /* 0x0000c80016047a20 */ /* 0x008fe20000410000 */
[----:B------:R-:W-:Y:S03]  /*8720*/  ISETP.GT.AND P0, PT, R0, 0x11, PT ;  /* 0x000000110000780c */ /* 0x000fe60003f04270 */
[----:B------:R3:W3:Y:S01]  /*8730*/  MUFU.TANH R12, R4 ;  /* 0x00000004000c7308 */ /* 0x0006e20000002400 */
[----:B------:R-:W-:Y:S02]  /*8740*/  FSEL R179, R186, -INF , P0 ;  /* 0xff800000bab37808 */ /* 0x000fe40000000000 */
[----:B------:R-:W-:Y:S04]  /*8750*/  ISETP.GT.AND P0, PT, R2, 0x18, PT ;  /* 0x000000180200780c */ /* 0x000fe80003f04270 */
[----:B------:R-:W-:Y:S02]  /*8760*/  FSEL R184, R184, -INF , P0 ;  /* 0xff800000b8b87808 */ /* 0x000fe40000000000 */
[----:B------:R-:W-:Y:S04]  /*8770*/  ISETP.GT.AND P0, PT, R2, 0x19, PT ;  /* 0x000000190200780c */ /* 0x000fe80003f04270 */
[----:B------:R-:W-:Y:S02]  /*8780*/  FSEL R185, R185, -INF , P0 ;  /* 0xff800000b9b97808 */ /* 0x000fe40000000000 */
[C---:B------:R-:W-:Y:S04]  /*8790*/  ISETP.GT.AND P0, PT, R0.reuse, 0x18, PT ;  /* 0x000000180000780c */ /* 0x040fe80003f04270 */
[----:B-1----:R-:W-:Y:S02]  /*87a0*/  FSEL R186, R173, -INF , P0 ;  /* 0xff800000adba7808 */ /* 0x002fe40000000000 */
[----:B------:R-:W-:Y:S01]  /*87b0*/  ISETP.GT.AND P0, PT, R0, 0x19, PT ;  /* 0x000000190000780c */ /* 0x000fe20003f04270 */
[----:B---3--:R-:W-:Y:S03]  /*87c0*/  FMUL.FTZ R4, R23, c[0x0][0x320] ;  /* 0x0000c80017047a20 */ /* 0x008fe60000410000 */
[----:B------:R-:W-:Y:S01]  /*87d0*/  FSEL R187, R139, -INF , P0 ;  /* 0xff8000008bbb7808 */ /* 0x000fe20000000000 */
[----:B------:R1:W-:Y:S01]  /*87e0*/  MUFU.TANH R23, R5 ;  /* 0x0000000500177308 */ /* 0x0003e20000002400 */
[C---:B------:R-:W-:Y:S04]  /*87f0*/  ISETP.GT.AND P0, PT, R2.reuse, 0x20, PT ;  /* 0x000000200200780c */ /* 0x040fe80003f04270 */
[----:B----4-:R-:W-:Y:S02]  /*8800*/  FSEL R190, R135, -INF , P0 ;  /* 0xff80000087be7808 */ /* 0x010fe40000000000 */
[----:B------:R-:W-:Y:S03]  /*8810*/  ISETP.GT.AND P0, PT, R2, 0x21, PT ;  /* 0x000000210200780c */ /* 0x000fe60003f04270 */
[----:B------:R3:W4:Y:S01]  /*8820*/  MUFU.TANH R6, R4 ;  /* 0x0000000400067308 */ /* 0x0007220000002400 */
[----:B-----5:R-:W-:Y:S02]  /*8830*/  FSEL R191, R13, -INF , P0 ;  /* 0xff8000000dbf7808 */ /* 0x020fe40000000000 */
[----:B------:R-:W-:Y:S04]  /*8840*/  ISETP.GT.AND P0, PT, R0, 0x20, PT ;  /* 0x000000200000780c */ /* 0x000fe80003f04270 */
[----:B------:R-:W-:Y:S02]  /*8850*/  FSEL R223, R12, -INF , P0 ;  /* 0xff8000000cdf7808 */ /* 0x000fe40000000000 */
[----:B------:R-:W-:Y:S01]  /*8860*/  ISETP.GT.AND P0, PT, R0, 0x21, PT ;  /* 0x000000210000780c */ /* 0x000fe20003f04270 */
[----:B-1----:R-:W-:Y:S04]  /*8870*/  FMUL.FTZ R5, R32, c[0x0][0x320] ;  /* 0x0000c80020057a20 */ /* 0x002fe80000410000 */
[----:B------:R1:W-:Y:S01]  /*8880*/  MUFU.TANH R13, R5 ;  /* 0x00000005000d7308 */ /* 0x0003e20000002400 */
[----:B---3--:R-:W-:Y:S01]  /*8890*/  FMUL.FTZ R4, R24, c[0x0][0x320] ;  /* 0x0000c80018047a20 */ /* 0x008fe20000410000 */
[----:B----4-:R-:W-:Y:S01]  /*88a0*/  FSEL R222, R6, -INF , P0 ;  /* 0xff80000006de7808 */ /* 0x010fe20000000000 */
[----:B------:R-:W-:Y:S01]  /*88b0*/  FMUL.FTZ R6, R30, c[0x0][0x320] ;  /* 0x0000c8001e067a20 */ /* 0x000fe20000410000 */
[----:B------:R-:W-:Y:S06]  /*88c0*/  ISETP.GT.AND P0, PT, R2, 0x28, PT ;  /* 0x000000280200780c */ /* 0x000fec0003f04270 */
[----:B------:R3:W4:Y:S01]  /*88d0*/  MUFU.TANH R22, R4 ;  /* 0x0000000400167308 */ /* 0x0007220000002400 */
[----:B-1----:R-:W-:Y:S09]  /*88e0*/  FMUL.FTZ R5, R33, c[0x0][0x320] ;  /* 0x0000c80021057a20 */ /* 0x002ff20000410000 */
[----:B------:R1:W-:Y:S01]  /*88f0*/  MUFU.TANH R12, R5 ;  /* 0x00000005000c7308 */ /* 0x0003e20000002400 */
[----:B---3--:R-:W-:Y:S01]  /*8900*/  FMUL.FTZ R4, R25, c[0x0][0x320] ;  /* 0x0000c80019047a20 */ /* 0x008fe20000410000 */
[----:B----4-:R-:W-:Y:S02]  /*8910*/  FSEL R225, R22, -INF , P0 ;  /* 0xff80000016e17808 */ /* 0x010fe40000000000 */
[----:B------:R-:W-:Y:S06]  /*8920*/  ISETP.GT.AND P0, PT, R2, 0x29, PT ;  /* 0x000000290200780c */ /* 0x000fec0003f04270 */
[----:B------:R3:W4:Y:S10]  /*8930*/  MUFU.TANH R24, R4 ;  /* 0x0000000400187308 */ /* 0x0007340000002400 */
[----:B------:R5:W-:Y:S01]  /*8940*/  MUFU.TANH R22, R6 ;  /* 0x0000000600167308 */ /* 0x000be20000002400 */
[----:B-1----:R-:W-:Y:S04]  /*8950*/  FMNMX.FTZ R5, R138, R134, !PT ;  /* 0x000000868a057209 */ /* 0x002fe80007810000 */
[----:B------:R-:W-:Y:S04]  /*8960*/  FMNMX.FTZ R5, R20, R5, !PT ;  /* 0x0000000514057209 */ /* 0x000fe80007810000 */
[----:B------:R-:W-:Y:S01]  /*8970*/  FMNMX.FTZ R5, R17, R5, !PT ;  /* 0x0000000511057209 */ /* 0x000fe20007810000 */
[----:B---3--:R-:W-:Y:S01]  /*8980*/  FMUL.FTZ R4, R26, c[0x0][0x320] ;  /* 0x0000c8001a047a20 */ /* 0x008fe20000410000 */
[----:B----4-:R-:W-:Y:S02]  /*8990*/  FSEL R226, R24, -INF , P0 ;  /* 0xff80000018e27808 */ /* 0x010fe40000000000 */
[----:B------:R-:W-:Y:S01]  /*89a0*/  ISETP.GT.AND P0, PT, R2, 0x30, PT ;  /* 0x000000300200780c */ /* 0x000fe20003f04270 */
[----:B------:R1:W-:Y:S01]  /*89b0*/  MUFU.TANH R26, R4 ;  /* 0x00000004001a7308 */ /* 0x0003e20000002400 */
[----:B------:R-:W-:Y:S04]  /*89c0*/  FMNMX.FTZ R5, R16, R5, !PT ;  /* 0x0000000510057209 */ /* 0x000fe80007810000 */
[----:B------:R-:W-:Y:S01]  /*89d0*/  FMNMX.FTZ R5, R178, R5, !PT ;  /* 0x00000005b2057209 */ /* 0x000fe20007810000 */
[----:B-----5:R-:W-:Y:S03]  /*89e0*/  FMUL.FTZ R6, R31, c[0x0][0x320] ;  /* 0x0000c8001f067a20 */ /* 0x020fe60000410000 */
[----:B------:R-:W-:Y:S04]  /*89f0*/  FMNMX.FTZ R5, R179, R5, !PT ;  /* 0x00000005b3057209 */ /* 0x000fe80007810000 */
[----:B------:R-:W-:Y:S04]  /*8a00*/  FMNMX.FTZ R5, R186, R5, !PT ;  /* 0x00000005ba057209 */ /* 0x000fe80007810000 */
[----:B------:R-:W-:Y:S01]  /*8a10*/  FMNMX.FTZ R5, R187, R5, !PT ;  /* 0x00000005bb057209 */ /* 0x000fe20007810000 */
[----:B-1----:R-:W-:Y:S04]  /*8a20*/  FMUL.FTZ R4, R27, c[0x0][0x320] ;  /* 0x0000c8001b047a20 */ /* 0x002fe80000410000 */
[----:B------:R1:W-:Y:S02]  /*8a30*/  MUFU.TANH R25, R4 ;  /* 0x0000000400197308 */ /* 0x0003e40000002400 */
[----:B-1----:R-:W-:Y:S08]  /*8a40*/  FMUL.FTZ R4, R28, c[0x0][0x320] ;  /* 0x0000c8001c047a20 */ /* 0x002ff00000410000 */
[----:B------:R-:W1:Y:S02]  /*8a50*/  MUFU.TANH R21, R4 ;  /* 0x0000000400157308 */ /* 0x000e640000002400 */
[----:B-1----:R-:W-:Y:S08]  /*8a60*/  FSEL R232, R21, -INF , P0 ;  /* 0xff80000015e87808 */ /* 0x002ff00000000000 */
[----:B------:R1:W3:Y:S01]  /*8a70*/  MUFU.TANH R21, R6 ;  /* 0x0000000600157308 */ /* 0x0002e20000002400 */
[----:B------:R-:W-:Y:S02]  /*8a80*/  FMNMX.FTZ R4, R132, R3, !PT ;  /* 0x0000000384047209 */ /* 0x000fe40007810000 */
[C---:B------:R-:W-:Y:S02]  /*8a90*/  ISETP.GT.AND P0, PT, R2.reuse, 0x31, PT ;  /* 0x000000310200780c */ /* 0x040fe40003f04270 */
[----:B------:R-:W-:Y:S02]  /*8aa0*/  FMNMX.FTZ R4, R19, R4, !PT ;  /* 0x0000000413047209 */ /* 0x000fe40007810000 */
[----:B------:R-:W-:Y:S02]  /*8ab0*/  FSEL R230, R23, -INF , P0 ;  /* 0xff80000017e67808 */ /* 0x000fe40000000000 */
[----:B------:R-:W-:Y:S02]  /*8ac0*/  ISETP.GT.AND P0, PT, R2, 0x38, PT ;  /* 0x000000380200780c */ /* 0x000fe40003f04270 */
[----:B------:R-:W-:Y:S02]  /*8ad0*/  FMNMX.FTZ R4, R15, R4, !PT ;  /* 0x000000040f047209 */ /* 0x000fe40007810000 */
[----:B------:R-:W-:Y:S02]  /*8ae0*/  FSEL R229, R13, -INF , P0 ;  /* 0xff8000000de57808 */ /* 0x000fe40000000000 */
[----:B------:R-:W-:Y:S02]  /*8af0*/  FMNMX.FTZ R4, R18, R4, !PT ;  /* 0x0000000412047209 */ /* 0x000fe40007810000 */
[----:B------:R-:W-:Y:S02]  /*8b00*/  ISETP.GT.AND P0, PT, R2, 0x39, PT ;  /* 0x000000390200780c */ /* 0x000fe40003f04270 */
[----:B------:R-:W-:Y:S02]  /*8b10*/  FMNMX.FTZ R4, R176, R4, !PT ;  /* 0x00000004b0047209 */ /* 0x000fe40007810000 */
[----:B------:R-:W-:Y:S02]  /*8b20*/  FSEL R228, R12, -INF , P0 ;  /* 0xff8000000ce47808 */ /* 0x000fe40000000000 */
[----:B------:R-:W-:Y:S01]  /*8b30*/  FMNMX.FTZ R4, R177, R4, !PT ;  /* 0x00000004b1047209 */ /* 0x000fe20007810000 */
[----:B-1----:R-:W-:Y:S01]  /*8b40*/  FMUL.FTZ R6, R34, c[0x0][0x320] ;  /* 0x0000c80022067a20 */ /* 0x002fe20000410000 */
[----:B------:R-:W-:Y:S02]  /*8b50*/  ISETP.GT.AND P0, PT, R0, 0x28, PT ;  /* 0x000000280000780c */ /* 0x000fe40003f04270 */
[----:B------:R-:W-:Y:S01]  /*8b60*/  FMNMX.FTZ R4, R184, R4, !PT ;  /* 0x00000004b8047209 */ /* 0x000fe20007810000 */
[----:B------:R1:W4:Y:S01]  /*8b70*/  MUFU.TANH R13, R6 ;  /* 0x00000006000d7308 */ /* 0x0003220000002400 */
        /* <DEDUP_REMOVED lines=11> */
[----:B------:R-:W-:Y:S01]  /*8c30*/  FMNMX.FTZ R2, R232, R4, !PT ;  /* 0x00000004e8027209 */ /* 0x000fe20007810000 */
[----:B-1----:R-:W-:Y:S01]  /*8c40*/  FMUL.FTZ R6, R35, c[0x0][0x320] ;  /* 0x0000c80023067a20 */ /* 0x002fe20000410000 */
[----:B---3--:R-:W-:Y:S02]  /*8c50*/  FSEL R242, R21, -INF , P0 ;  /* 0xff80000015f27808 */ /* 0x008fe40000000000 */
[----:B------:R-:W-:Y:S01]  /*8c60*/  FMNMX.FTZ R2, R230, R2, !PT ;  /* 0x00000002e6027209 */ /* 0x000fe20007810000 */
[----:B------:R1:W3:Y:S01]  /*8c70*/  MUFU.TANH R12, R6 ;  /* 0x00000006000c7308 */ /* 0x0002e20000002400 */
[----:B------:R-:W-:Y:S02]  /*8c80*/  ISETP.GT.AND P0, PT, R0, 0x38, PT ;  /* 0x000000380000780c */ /* 0x000fe40003f04270 */
[----:B------:R-:W-:Y:S02]  /*8c90*/  FMNMX.FTZ R2, R229, R2, !PT ;  /* 0x00000002e5027209 */ /* 0x000fe40007810000 */
[----:B----4-:R-:W-:Y:S02]  /*8ca0*/  FSEL R246, R13, -INF , P0 ;  /* 0xff8000000df67808 */ /* 0x010fe40000000000 */
[----:B------:R-:W-:Y:S02]  /*8cb0*/  FMNMX.FTZ R4, R228, R2, !PT ;  /* 0x00000002e4047209 */ /* 0x000fe40007810000 */
[----:B------:R-:W-:Y:S02]  /*8cc0*/  FMNMX.FTZ R2, R223, R5, !PT ;  /* 0x00000005df027209 */ /* 0x000fe40007810000 */
[----:B------:R-:W-:Y:S02]  /*8cd0*/  ISETP.GT.AND P0, PT, R0, 0x39, PT ;  /* 0x000000390000780c */ /* 0x000fe40003f04270 */
[----:B------:R-:W-:Y:S04]  /*8ce0*/  FMNMX.FTZ R2, R222, R2, !PT ;  /* 0x00000002de027209 */ /* 0x000fe80007810000 */
[----:B------:R-:W-:Y:S04]  /*8cf0*/  FMNMX.FTZ R2, R189, R2, !PT ;  /* 0x00000002bd027209 */ /* 0x000fe80007810000 */
[----:B------:R-:W-:Y:S01]  /*8d00*/  FMNMX.FTZ R2, R221, R2, !PT ;  /* 0x00000002dd027209 */ /* 0x000fe20007810000 */
[----:B-1----:R-:W1:Y:S03]  /*8d10*/  SHFL.BFLY PT, R6, R4, 0x2, 0x1f ;  /* 0x0c401f0004067f89 */ /* 0x002e6600000e0000 */
[----:B------:R-:W-:Y:S02]  /*8d20*/  FMNMX.FTZ R2, R239, R2, !PT ;  /* 0x00000002ef027209 */ /* 0x000fe40007810000 */
[----:B---3--:R-:W-:Y:S02]  /*8d30*/  FSEL R135, R12, -INF , P0 ;  /* 0xff8000000c877808 */ /* 0x008fe40000000000 */
[----:B------:R-:W-:Y:S02]  /*8d40*/  FMNMX.FTZ R0, R242, R2, !PT ;  /* 0x00000002f2007209 */ /* 0x000fe40007810000 */
[----:B------:R-:W-:Y:S02]  /*8d50*/  @P6 IADD3 R2, P0, R9, R248, RZ ;  /* 0x000000f809026210 */ /* 0x000fe40007f1e0ff */
[----:B------:R-:W-:Y:S04]  /*8d60*/  FMNMX.FTZ R0, R246, R0, !PT ;  /* 0x00000000f6007209 */ /* 0x000fe80007810000 */
[----:B------:R-:W-:Y:S02]  /*8d70*/  FMNMX.FTZ R0, R135, R0, !PT ;  /* 0x0000000087007209 */ /* 0x000fe40007810000 */
[----:B-1----:R-:W-:Y:S02]  /*8d80*/  FMNMX.FTZ R6, R4, R6, !PT ;  /* 0x0000000604067209 */ /* 0x002fe40007810000 */
[----:B------:R-:W-:Y:S02]  /*8d90*/  @P6 IADD3.X R4, R8, R252, RZ, P0, !PT ;  /* 0x000000fc08046210 */ /* 0x000fe400007fe4ff */
[C---:B------:R-:W-:Y:S01]  /*8da0*/  @P6 LEA R12, P0, R2.reuse, c[0x0][0x1c8], 0x1 ;  /* 0x00007200020c6a11 */ /* 0x040fe200078008ff */
[----:B------:R-:W1:Y:S03]  /*8db0*/  SHFL.BFLY PT, R22, R6, 0x1, 0x1f ;  /* 0x0c201f0006167f89 */ /* 0x000e6600000e0000 */
[----:B------:R-:W-:Y:S02]  /*8dc0*/  @P6 LEA.HI.X R13, R2, c[0x0][0x1cc], R4, 0x1, P0 ;  /* 0x00007300020d6a11 */ /* 0x000fe400000f0c04 */
[C---:B------:R-:W-:Y:S03]  /*8dd0*/  @P6 IADD3 R4, P0, R9.reuse, R10, RZ ;  /* 0x0000000a09046210 */ /* 0x040fe60007f1e0ff */
[----:B------:R-:W3:Y:S01]  /*8de0*/  SHFL.BFLY PT, R2, R0, 0x2, 0x1f ;  /* 0x0c401f0000027f89 */ /* 0x000ee200000e0000 */
[----:B------:R-:W-:Y:S02]  /*8df0*/  @P6 IADD3.X R5, R8, R11, RZ, P0, !PT ;  /* 0x0000000b08056210 */ /* 0x000fe400007fe4ff */
[C---:B------:R-:W-:Y:S04]  /*8e00*/  @P6 LEA R10, P0, R4.reuse, c[0x0][0x1c8], 0x1 ;  /* 0x00007200040a6a11 */ /* 0x040fe800078008ff */
[----:B------:R-:W-:Y:S01]  /*8e10*/  @P6 LEA.HI.X R11, R4, c[0x0][0x1cc], R5, 0x1, P0 ;  /* 0x00007300040b6a11 */ /* 0x000fe200000f0c05 */
[----:B------:R4:W-:Y:S01]  /*8e20*/  @P6 LDGSTS.E.BYPASS.LTC128B.128 [R219+0x9100], [R12.64], !P5 ;  /* 0x091000000cdb6fae */ /* 0x0009e2000e901d46 */
[C---:B------:R-:W-:Y:S04]  /*8e30*/  @P6 IADD3 R4, P0, R9.reuse, R172, RZ ;  /* 0x000000ac09046210 */ /* 0x040fe80007f1e0ff */
[----:B------:R-:W-:Y:S02]  /*8e40*/  @P6 IADD3.X R21, R8, R133, RZ, P0, !PT ;  /* 0x0000008508156210 */ /* 0x000fe400007fe4ff */
[----:B------:R-:W-:Y:S01]  /*8e50*/  @P6 IADD3 R5, P0, R9, R14, RZ ;  /* 0x0000000e09056210 */ /* 0x000fe20007f1e0ff */
[----:B------:R5:W-:Y:S01]  /*8e60*/  @P6 LDGSTS.E.BYPASS.LTC128B.128 [R219+0xb100], [R10.64], !P4 ;  /* 0x0b1000000adb6fae */ /* 0x000be2000e101d46 */
[----:B-1----:R-:W-:Y:S02]  /*8e70*/  FMNMX.FTZ R133, R6, R22, !PT ;  /* 0x0000001606857209 */ /* 0x002fe40007810000 */
[----:B------:R-:W-:Y:S02]  /*8e80*/  @P6 IADD3.X R7, R8, R7, RZ, P0, !PT ;  /* 0x0000000708076210 */ /* 0x000fe400007fe4ff */
[----:B------:R-:W-:Y:S01]  /*8e90*/  @P6 LEA R8, P0, R4, c[0x0][0x1c8], 0x1 ;  /* 0x0000720004086a11 */ /* 0x000fe200078008ff */
[----:B------:R-:W-:Y:S01]  /*8ea0*/  FMUL.FTZ R6, R133, c[0x0][0x2d0] ;  /* 0x0000b40085067a20 */ /* 0x000fe20000410000 */
[----:B---3--:R-:W-:Y:S02]  /*8eb0*/  FMNMX.FTZ R0, R0, R2, !PT ;  /* 0x0000000200007209 */ /* 0x008fe40007810000 */
[----:B------:R-:W-:Y:S02]  /*8ec0*/  @P6 LEA.HI.X R9, R4, c[0x0][0x1cc], R21, 0x1, P0 ;  /* 0x0000730004096a11 */ /* 0x000fe400000f0c15 */
[C---:B------:R-:W-:Y:S01]  /*8ed0*/  @P6 LEA R4, P0, R5.reuse, c[0x0][0x1c8], 0x1 ;  /* 0x0000720005046a11 */ /* 0x040fe200078008ff */
[----:B------:R-:W1:Y:S03]  /*8ee0*/  SHFL.BFLY PT, R2, R0, 0x1, 0x1f ;  /* 0x0c201f0000027f89 */ /* 0x000e6600000e0000 */
[----:B------:R-:W-:Y:S02]  /*8ef0*/  @P6 LEA.HI.X R5, R5, c[0x0][0x1cc], R7, 0x1, P0 ;  /* 0x0000730005056a11 */ /* 0x000fe400000f0c07 */
[C---:B------:R-:W-:Y:S03]  /*8f00*/  FSETP.NEU.FTZ.AND P0, PT, R133.reuse, -INF , PT ;  /* 0xff8000008500780b */ /* 0x040fe60003f1d000 */
[----:B------:R3:W-:Y:S01]  /*8f10*/  @P6 LDGSTS.E.BYPASS.LTC128B.128 [R219+0xd100], [R8.64], !P3 ;  /* 0x0d10000008db6fae */ /* 0x0007e2000d901d46 */
[----:B------:R-:W-:Y:S05]  /*8f20*/  FSEL R172, R6, RZ, P0 ;  /* 0x000000ff06ac7208 */ /* 0x000fea0000000000 */
[--C-:B------:R-:W-:Y:S02]  /*8f30*/  FFMA.FTZ R6, R132, c[0x0][0x2d0], -R172.reuse ;  /* 0x0000b40084067a23 */ /* 0x100fe400000108ac */
[----:B------:R2:W-:Y:S02]  /*8f40*/  @P6 LDGSTS.E.BYPASS.LTC128B.128 [R219+0xf100], [R4.64], !P2 ;  /* 0x0f10000004db6fae */ /* 0x0005e4000d101d46 */
[----:B------:R3:W-:Y:S01]  /*8f50*/  MUFU.EX2 R188, R6 ;  /* 0x0000000600bc7308 */ /* 0x0007e20000000800 */
[----:B-1----:R-:W-:Y:S01]  /*8f60*/  FMNMX.FTZ R132, R0, R2, !PT ;  /* 0x0000000200847209 */ /* 0x002fe20007810000 */
[--C-:B------:R-:W-:Y:S01]  /*8f70*/  FFMA.FTZ R2, R18, c[0x0][0x2d0], -R172.reuse ;  /* 0x0000b40012027a23 */ /* 0x100fe200000108ac */
[----:B------:R-:W-:Y:S03]  /*8f80*/  FSEL R0, R133, RZ, P0 ;  /* 0x000000ff85007208 */ /* 0x000fe60000000000 */
[----:B------:R-:W-:Y:S01]  /*8f90*/  LDSM.16.MT88.4 R28, [R197] ;  /* 0x00000000c51c783b */ /* 0x000fe20000004200 */
[----:B------:R-:W-:Y:S03]  /*8fa0*/  FSETP.NEU.FTZ.AND P0, PT, R132, -INF , PT ;  /* 0xff8000008400780b */ /* 0x000fe60003f1d000 */
[----:B------:R-:W-:Y:S01]  /*8fb0*/  MUFU.EX2 R243, R2 ;  /* 0x0000000200f37308 */ /* 0x000fe20000000800 */
[----:B------:R-:W-:Y:S04]  /*8fc0*/  FADD.FTZ R0, -R0, R3 ;  /* 0x0000000300007221 */ /* 0x000fe80000010100 */
[----:B------:R-:W-:Y:S01]  /*8fd0*/  FMUL.FTZ R0, R0, c[0x0][0x2d0] ;  /* 0x0000b40000007a20 */ /* 0x000fe20000410000 */
[----:B------:R-:W0:Y:S04]  /*8fe0*/  LDGDEPBAR ;  /* 0x00000000000079af */ /* 0x000e280000000000 */
[----:B------:R-:W2:Y:S01]  /*8ff0*/  MUFU.EX2 R3, R0 ;  /* 0x0000000000037308 */ /* 0x000ea20000000800 */
[--C-:B---3--:R-:W-:Y:S09]  /*9000*/  FFMA.FTZ R6, R19, c[0x0][0x2d0], -R172.reuse ;  /* 0x0000b40013067a23 */ /* 0x108ff200000108ac */
[----:B------:R1:W3:Y:S01]  /*9010*/  MUFU.EX2 R244, R6 ;  /* 0x0000000600f47308 */ /* 0x0002e20000000800 */
[C---:B--2---:R-:W-:Y:S02]  /*9020*/  FMUL.FTZ R4, R3.reuse, R140 ;  /* 0x0000008c03047220 */ /* 0x044fe40000410000 */
[C---:B------:R-:W-:Y:S02]  /*9030*/  FMUL.FTZ R5, R3.reuse, R141 ;  /* 0x0000008d03057220 */ /* 0x040fe40000410000 */
[C---:B------:R-:W-:Y:S02]  /*9040*/  FMUL.FTZ R8, R3.reuse, R144 ;  /* 0x0000009003087220 */ /* 0x040fe40000410000 */
[C---:B------:R-:W-:Y:S02]  /*9050*/  FMUL.FTZ R9, R3.reuse, R145 ;  /* 0x0000009103097220 */ /* 0x040fe40000410000 */
[----:B------:R-:W-:Y:S02]  /*9060*/  FMUL.FTZ R24, R3, R160 ;  /* 0x000000a003187220 */ /* 0x000fe40000410000 */
[----:B-1----:R-:W-:Y:S01]  /*9070*/  FFMA.FTZ R6, R15, c[0x0][0x2d0], -R172 ;  /* 0x0000b4000f067a23 */ /* 0x002fe200000108ac */
[----:B---3--:R-:W-:Y:S01]  /*9080*/  F2FP.PACK_AB R136, R244, R188 ;  /* 0x000000bcf488723e */ /* 0x008fe200000000ff */
[----:B----4-:R-:W1:Y:S01]  /*9090*/  LDSM.16.MT88.4 R12, [R193] ;  /* 0x00000000c10c783b */ /* 0x010e620000004200 */
[C---:B------:R-:W-:Y:S01]  /*90a0*/  FMUL.FTZ R25, R3.reuse, R161 ;  /* 0x000000a103197220 */ /* 0x040fe20000410000 */
[----:B------:R2:W3:Y:S01]  /*90b0*/  MUFU.EX2 R245, R6 ;  /* 0x0000000600f57308 */ /* 0x0004e20000000800 */
[C---:B------:R-:W-:Y:S02]  /*90c0*/  FMUL.FTZ R32, R3.reuse, R168 ;  /* 0x000000a803207220 */ /* 0x040fe40000410000 */
[C---:B------:R-:W-:Y:S02]  /*90d0*/  FMUL.FTZ R33, R3.reuse, R169 ;  /* 0x000000a903217220 */ /* 0x040fe40000410000 */
[C---:B------:R-:W-:Y:S01]  /*90e0*/  FMUL.FTZ R36, R3.reuse, R36 ;  /* 0x0000002403247220 */ /* 0x040fe20000410000 */
[----:B------:R-:W4:Y:S01]  /*90f0*/  LDL.LU R160, [R1+0xc] ;  /* 0x00000c0001a07983 */ /* 0x000f220000300800 */
        /* <DEDUP_REMOVED lines=9> */
[----:B--2---:R-:W-:Y:S02]  /*9190*/  FMUL.FTZ R6, R132, c[0x0][0x2d0] ;  /* 0x0000b40084067a20 */ /* 0x004fe40000410000 */
[C---:B------:R-:W-:Y:S02]  /*91a0*/  FMUL.FTZ R56, R3.reuse, R56 ;  /* 0x0000003803387220 */ /* 0x040fe40000410000 */
[C---:B------:R-:W-:Y:S01]  /*91b0*/  FMUL.FTZ R57, R3.reuse, R57 ;  /* 0x0000003903397220 */ /* 0x040fe20000410000 */
[----:B------:R-:W-:Y:S01]  /*91c0*/  FSEL R173, R6, RZ, P0 ;  /* 0x000000ff06ad7208 */ /* 0x000fe20000000000 */
[C---:B------:R-:W-:Y:S02]  /*91d0*/  FMUL.FTZ R60, R3.reuse, R60 ;  /* 0x0000003c033c7220 */ /* 0x040fe40000410000 */
[----:B------:R-:W-:Y:S02]  /*91e0*/  FMUL.FTZ R61, R3, R61 ;  /* 0x0000003d033d7220 */ /* 0x000fe40000410000 */
[--C-:B------:R-:W-:Y:S01]  /*91f0*/  FFMA.FTZ R2, R138, c[0x0][0x2d0], -R173.reuse ;  /* 0x0000b4008a027a23 */ /* 0x100fe200000108ad */
[----:B---3--:R-:W-:Y:S01]  /*9200*/  F2FP.PACK_AB R138, R243, R245 ;  /* 0x000000f5f38a723e */ /* 0x008fe200000000ff */
        /* <DEDUP_REMOVED lines=14> */
[--C-:B--2---:R-:W-:Y:S02]  /*92f0*/  FFMA.FTZ R2, R20, c[0x0][0x2d0], -R173.reuse ;  /* 0x0000b40014027a23 */ /* 0x104fe400000108ad */
[----:B------:R-:W2:Y:S01]  /*9300*/  LDSM.16.MT88.4 R20, [R194] ;  /* 0x00000000c214783b */ /* 0x000ea20000004200 */
[C---:B------:R-:W-:Y:S01]  /*9310*/  FMUL.FTZ R89, R3.reuse, R89 ;  /* 0x0000005903597220 */ /* 0x040fe20000410000 */
[----:B------:R-:W3:Y:S01]  /*9320*/  MUFU.EX2 R241, R2 ;  /* 0x0000000200f17308 */ /* 0x000ee20000000800 */
        /* <DEDUP_REMOVED lines=12> */
[----:B---3--:R-:W-:Y:S01]  /*93f0*/  F2FP.PACK_AB R137, R241, R238 ;  /* 0x000000eef189723e */ /* 0x008fe200000000ff */
        /* <DEDUP_REMOVED lines=11> */
[--C-:B---3--:R-:W-:Y:S02]  /*94b0*/  FFMA.FTZ R2, R16, c[0x0][0x2d0], -R173.reuse ;  /* 0x0000b40010027a23 */ /* 0x108fe400000108ad */
[----:B------:R-:W-:Y:S02]  /*94c0*/  FMUL.FTZ R16, R3, R152 ;  /* 0x0000009803107220 */ /* 0x000fe40000410000 */
[----:B------:R3:W1:Y:S02]  /*94d0*/  MUFU.EX2 R247, R2 ;  /* 0x0000000200f77308 */ /* 0x0006640000000800 */
[----:B---3--:R-:W-:Y:S02]  /*94e0*/  FSEL R2, R132, RZ, P0 ;  /* 0x000000ff84027208 */ /* 0x008fe40000000000 */
[----:B-1----:R-:W-:Y:S03]  /*94f0*/  F2FP.PACK_AB R139, R247, R240 ;  /* 0x000000f0f78b723e */ /* 0x002fe600000000ff */
[----:B------:R-:W-:Y:S02]  /*9500*/  FADD.FTZ R0, -R2, R134 ;  /* 0x0000008602007221 */ /* 0x000fe40000010100 */
[--C-:B------:R-:W-:Y:S02]  /*9510*/  FFMA.FTZ R2, R176, c[0x0][0x2d0], -R172.reuse ;  /* 0x0000b400b0027a23 */ /* 0x100fe400000108ac */
[----:B------:R-:W-:Y:S02]  /*9520*/  FMUL.FTZ R0, R0, c[0x0][0x2d0] ;  /* 0x0000b40000007a20 */ /* 0x000fe40000410000 */
[----:B------:R1:W-:Y:S01]  /*9530*/  MUFU.EX2 R237, R2 ;  /* 0x0000000200ed7308 */ /* 0x0003e20000000800 */
[--C-:B------:R-:W-:Y:S09]  /*9540*/  FFMA.FTZ R134, R230, c[0x0][0x2d0], -R172.reuse ;  /* 0x0000b400e6867a23 */ /* 0x100ff200000108ac */
[----:B------:R-:W3:Y:S01]  /*9550*/  MUFU.EX2 R0, R0 ;  /* 0x0000000000007308 */ /* 0x000ee20000000800 */
[--C-:B-1----:R-:W-:Y:S09]  /*9560*/  FFMA.FTZ R2, R177, c[0x0][0x2d0], -R172.reuse ;  /* 0x0000b400b1027a23 */ /* 0x102ff200000108ac */
[----:B------:R-:W-:Y:S01]  /*9570*/  MUFU.EX2 R177, R134 ;  /* 0x0000008600b17308 */ /* 0x000fe20000000800 */
[C---:B---3--:R-:W-:Y:S02]  /*9580*/  FMUL.FTZ R6, R0.reuse, R142 ;  /* 0x0000008e00067220 */ /* 0x048fe40000410000 */
[C---:B------:R-:W-:Y:S07]  /*9590*/  FMUL.FTZ R7, R0.reuse, R143 ;  /* 0x0000008f00077220 */ /* 0x040fee0000410000 */
[----:B------:R-:W1:Y:S01]  /*95a0*/  MUFU.EX2 R236, R2 ;  /* 0x0000000200ec7308 */ /* 0x000e620000000800 */
[----:B------:R-:W3:Y:S01]  /*95b0*/  LDSM.16.MT88.4 R140, [R196] ;  /* 0x00000000c48c783b */ /* 0x000ee20000004200 */
[C---:B-----5:R-:W-:Y:S02]  /*95c0*/  FMUL.FTZ R10, R0.reuse, R146 ;  /* 0x00000092000a7220 */ /* 0x060fe40000410000 */
[C---:B------:R-:W-:Y:S01]  /*95d0*/  FMUL.FTZ R11, R0.reuse, R147 ;  /* 0x00000093000b7220 */ /* 0x040fe20000410000 */
[C---:B------:R-:W-:Y:S04]  /*95e0*/  HMMA.16816.F32 R4, R136.reuse, R12, R4 ;  /* 0x0000000c8804723c */ /* 0x040fe80000001804 */
[----:B------:R-:W5:Y:S01]  /*95f0*/  LDSM.16.MT88.4 R144, [R193+0x2000] ;  /* 0x00200000c190783b */ /* 0x000f620000004200 */
[C---:B------:R-:W-:Y:S02]  /*9600*/  FMUL.FTZ R18, R0.reuse, R154 ;  /* 0x0000009a00127220 */ /* 0x040fe40000410000 */
[C---:B------:R-:W-:Y:S01]  /*9610*/  FMUL.FTZ R19, R0.reuse, R155 ;  /* 0x0000009b00137220 */ /* 0x040fe20000410000 */
[C---:B------:R-:W-:Y:S04]  /*9620*/  HMMA.16816.F32 R8, R136.reuse, R14, R8 ;  /* 0x0000000e8808723c */ /* 0x040fe80000001808 */
[----:B------:R-:W-:Y:S01]  /*9630*/  LDSM.16.MT88.4 R152, [R196+0x1000] ;  /* 0x00100000c498783b */ /* 0x000fe20000004200 */
[C---:B------:R-:W-:Y:S02]  /*9640*/  FMUL.FTZ R12, R3.reuse, R148 ;  /* 0x00000094030c7220 */ /* 0x040fe40000410000 */
[C---:B------:R-:W-:Y:S02]  /*9650*/  FMUL.FTZ R13, R3.reuse, R149 ;  /* 0x00000095030d7220 */ /* 0x040fe40000410000 */
[C---:B------:R-:W-:Y:S03]  /*9660*/  FMUL.FTZ R14, R0.reuse, R150 ;  /* 0x00000096000e7220 */ /* 0x040fe60000410000 */
[C---:B------:R-:W-:Y:S02]  /*9670*/  FMUL.FTZ R15, R0.reuse, R151 ;  /* 0x00000097000f7220 */ /* 0x040fe40000410000 */
[----:B------:R-:W1:Y:S01]  /*9680*/  LDSM.16.MT88.4 R148, [R194+0x2000] ;  /* 0x00200000c294783b */ /* 0x000e620000004200 */
[C---:B------:R-:W-:Y:S02]  /*9690*/  FMUL.FTZ R26, R0.reuse, R162 ;  /* 0x000000a2001a7220 */ /* 0x040fe40000410000 */
[C---:B------:R-:W-:Y:S02]  /*96a0*/  FMUL.FTZ R27, R0.reuse, R163 ;  /* 0x000000a3001b7220 */ /* 0x040fe40000410000 */
[C---:B--2---:R-:W-:Y:S03]  /*96b0*/  HMMA.16816.F32 R12, R136.reuse, R20, R12 ;  /* 0x00000014880c723c */ /* 0x044fe6000000180c */
[C---:B------:R-:W-:Y:S02]  /*96c0*/  FMUL.FTZ R34, R0.reuse, R170 ;  /* 0x000000aa00227220 */ /* 0x040fe40000410000 */
[C---:B------:R-:W-:Y:S02]  /*96d0*/  FMUL.FTZ R35, R0.reuse, R171 ;  /* 0x000000ab00237220 */ /* 0x040fe40000410000 */
[----:B------:R-:W-:Y:S01]  /*96e0*/  LDSM.16.MT88.4 R168, [R196+0x1800] ;  /* 0x00180000c4a8783b */ /* 0x000fe20000004200 */
[C---:B------:R-:W-:Y:S04]  /*96f0*/  HMMA.16816.F32 R16, R136.reuse, R22, R16 ;  /* 0x000000168810723c */ /* 0x040fe80000001810 */
[C---:B------:R-:W-:Y:S02]  /*9700*/  FMUL.FTZ R21, R3.reuse, R157 ;  /* 0x0000009d03157220 */ /* 0x040fe40000410000 */
[----:B------:R-:W-:Y:S02]  /*9710*/  FMUL.FTZ R20, R3, R156 ;  /* 0x0000009c03147220 */ /* 0x000fe40000410000 */
[C---:B------:R-:W-:Y:S04]  /*9720*/  FMUL.FTZ R22, R0.reuse, R158 ;  /* 0x0000009e00167220 */ /* 0x040fe80000410000 */
[C---:B------:R-:W-:Y:S02]  /*9730*/  FMUL.FTZ R23, R0.reuse, R159 ;  /* 0x0000009f00177220 */ /* 0x040fe40000410000 */
[--C-:B------:R-:W-:Y:S02]  /*9740*/  FFMA.FTZ R156, R229, c[0x0][0x2d0], -R172.reuse ;  /* 0x0000b400e59c7a23 */ /* 0x100fe400000108ac */
[C---:B------:R-:W-:Y:S02]  /*9750*/  FMUL.FTZ R38, R0.reuse, R38 ;  /* 0x0000002600267220 */ /* 0x040fe40000410000 */
[----:B------:R2:W-:Y:S01]  /*9760*/  MUFU.EX2 R176, R156 ;  /* 0x0000009c00b07308 */ /* 0x0005e20000000800 */
        /* <DEDUP_REMOVED lines=9> */
[C---:B------:R-:W-:Y:S01]  /*9800*/  FMUL.FTZ R46, R0.reuse, R46 ;  /* 0x0000002e002e7220 */ /* 0x040fe20000410000 */
[----:B--2---:R-:W-:Y:S01]  /*9810*/  LDSM.16.MT88.4 R156, [R194+0x1800] ;  /* 0x00180000c29c783b */ /* 0x004fe20000004200 */
[C---:B------:R-:W-:Y:S02]  /*9820*/  FMUL.FTZ R47, R0.reuse, R47 ;  /* 0x0000002f002f7220 */ /* 0x040fe40000410000 */
[C---:B------:R-:W-:Y:S01]  /*9830*/  FMUL.FTZ R50, R0.reuse, R50 ;  /* 0x0000003200327220 */ /* 0x040fe20000410000 */
[C---:B---3--:R-:W-:Y:S03]  /*9840*/  HMMA.16816.F32 R28, R136.reuse, R140, R28 ;  /* 0x0000008c881c723c */ /* 0x048fe6000000181c */
[----:B------:R-:W-:Y:S02]  /*9850*/  FMUL.FTZ R51, R0, R51 ;  /* 0x0000003300337220 */ /* 0x000fe40000410000 */
[--C-:B------:R-:W-:Y:S02]  /*9860*/  FFMA.FTZ R2, R178, c[0x0][0x2d0], -R173.reuse ;  /* 0x0000b400b2027a23 */ /* 0x100fe400000108ad */
[C---:B------:R-:W-:Y:S01]  /*9870*/  FMUL.FTZ R54, R0.reuse, R54 ;  /* 0x0000003600367220 */ /* 0x040fe20000410000 */
[C---:B------:R-:W-:Y:S01]  /*9880*/  HMMA.16816.F32 R32, R136.reuse, R142, R32 ;  /* 0x0000008e8820723c */ /* 0x040fe20000001820 */
[----:B------:R-:W2:Y:S01]  /*9890*/  LDSM.16.MT88.4 R140, [R197+0x2000] ;  /* 0x00200000c58c783b */ /* 0x000ea20000004200 */
[----:B------:R3:W-:Y:S02]  /*98a0*/  MUFU.EX2 R235, R2 ;  /* 0x0000000200eb7308 */ /* 0x0007e40000000800 */
[C---:B------:R-:W-:Y:S02]  /*98b0*/  FMUL.FTZ R55, R0.reuse, R55 ;  /* 0x0000003700377220 */ /* 0x040fe40000410000 */
[C---:B------:R-:W-:Y:S02]  /*98c0*/  FMUL.FTZ R58, R0.reuse, R58 ;  /* 0x0000003a003a7220 */ /* 0x040fe40000410000 */
[C---:B-----5:R-:W-:Y:S04]  /*98d0*/  HMMA.16816.F32 R36, R136.reuse, R144, R36 ;  /* 0x000000908824723c */ /* 0x060fe80000001824 */
[C---:B------:R-:W-:Y:S02]  /*98e0*/  FMUL.FTZ R59, R0.reuse, R59 ;  /* 0x0000003b003b7220 */ /* 0x040fe40000410000 */
[C---:B------:R-:W-:Y:S02]  /*98f0*/  FMUL.FTZ R62, R0.reuse, R62 ;  /* 0x0000003e003e7220 */ /* 0x040fe40000410000 */
[C---:B------:R-:W-:Y:S01]  /*9900*/  HMMA.16816.F32 R40, R136.reuse, R146, R40 ;  /* 0x000000928828723c */ /* 0x040fe20000001828 */
[----:B------:R-:W5:Y:S03]  /*9910*/  LDSM.16.MT88.4 R144, [R196+0x2000] ;  /* 0x00200000c490783b */ /* 0x000f660000004200 */
[C---:B------:R-:W-:Y:S02]  /*9920*/  FMUL.FTZ R63, R0.reuse, R63 ;  /* 0x0000003f003f7220 */ /* 0x040fe40000410000 */
[C---:B------:R-:W-:Y:S02]  /*9930*/  FMUL.FTZ R66, R0.reuse, R66 ;  /* 0x0000004200427220 */ /* 0x040fe40000410000 */
[C---:B-1----:R-:W-:Y:S04]  /*9940*/  HMMA.16816.F32 R44, R136.reuse, R148, R44 ;  /* 0x00000094882c723c */ /* 0x042fe8000000182c */
[C---:B------:R-:W-:Y:S02]  /*9950*/  FMUL.FTZ R67, R0.reuse, R67 ;  /* 0x0000004300437220 */ /* 0x040fe40000410000 */
[--C-:B---3--:R-:W-:Y:S02]  /*9960*/  FFMA.FTZ R2, R179, c[0x0][0x2d0], -R173.reuse ;  /* 0x0000b400b3027a23 */ /* 0x108fe400000108ad */
[C---:B------:R-:W-:Y:S01]  /*9970*/  HMMA.16816.F32 R48, R136.reuse, R150, R48 ;  /* 0x000000968830723c */ /* 0x040fe20000001830 */
[----:B------:R-:W1:Y:S01]  /*9980*/  LDSM.16.MT88.4 R148, [R193+0x4000] ;  /* 0x00400000c194783b */ /* 0x000e620000004200 */
[----:B------:R3:W1:Y:S02]  /*9990*/  MUFU.EX2 R234, R2 ;  /* 0x0000000200ea7308 */ /* 0x0006640000000800 */
[C---:B------:R-:W-:Y:S02]  /*99a0*/  FMUL.FTZ R70, R0.reuse, R70 ;  /* 0x0000004600467220 */ /* 0x040fe40000410000 */
[C---:B------:R-:W-:Y:S02]  /*99b0*/  FMUL.FTZ R71, R0.reuse, R71 ;  /* 0x0000004700477220 */ /* 0x040fe40000410000 */
[C---:B------:R-:W-:Y:S01]  /*99c0*/  FMUL.FTZ R74, R0.reuse, R74 ;  /* 0x0000004a004a7220 */ /* 0x040fe20000410000 */
[C---:B--2---:R-:W-:Y:S03]  /*99d0*/  HMMA.16816.F32 R52, R136.reuse, R140, R52 ;  /* 0x0000008c8834723c */ /* 0x044fe60000001834 */
[C---:B------:R-:W-:Y:S02]  /*99e0*/  FMUL.FTZ R75, R0.reuse, R75 ;  /* 0x0000004b004b7220 */ /* 0x040fe40000410000 */
[C---:B------:R-:W-:Y:S02]  /*99f0*/  FMUL.FTZ R78, R0.reuse, R78 ;  /* 0x0000004e004e7220 */ /* 0x040fe40000410000 */
[C---:B------:R-:W-:Y:S01]  /*9a00*/  FMUL.FTZ R79, R0.reuse, R79 ;  /* 0x0000004f004f7220 */ /* 0x040fe20000410000 */
[C---:B------:R-:W-:Y:S01]  /*9a10*/  HMMA.16816.F32 R56, R136.reuse, R142, R56 ;  /* 0x0000008e8838723c */ /* 0x040fe20000001838 */
[----:B------:R-:W2:Y:S03]  /*9a20*/  LDSM.16.MT88.4 R140, [R194+0x4000] ;  /* 0x00400000c28c783b */ /* 0x000ea60000004200 */
        /* <DEDUP_REMOVED lines=11> */
[----:B------:R-:W-:Y:S02]  /*9ae0*/  FMUL.FTZ R95, R0, R95 ;  /* 0x0000005f005f7220 */ /* 0x000fe40000410000 */
[C---:B------:R-:W-:Y:S01]  /*9af0*/  HMMA.16816.F32 R72, R136.reuse, R150, R72 ;  /* 0x000000968848723c */ /* 0x040fe20000001848 */
[----:B------:R-:W1:Y:S03]  /*9b00*/  LDSM.16.MT88.4 R148, [R196+0x4000] ;  /* 0x00400000c494783b */ /* 0x000e660000004200 */
[--C-:B---3--:R-:W-:Y:S02]  /*9b10*/  FFMA.FTZ R2, R184, c[0x0][0x2d0], -R172.reuse ;  /* 0x0000b400b8027a23 */ /* 0x108fe400000108ac */
[C---:B------:R-:W-:Y:S02]  /*9b20*/  FMUL.FTZ R98, R0.reuse, R98 ;  /* 0x0000006200627220 */ /* 0x040fe40000410000 */
[C---:B------:R-:W-:Y:S01]  /*9b30*/  FMUL.FTZ R99, R0.reuse, R99 ;  /* 0x0000006300637220 */ /* 0x040fe20000410000 */
[C---:B--2---:R-:W-:Y:S01]  /*9b40*/  HMMA.16816.F32 R76, R136.reuse, R140, R76 ;  /* 0x0000008c884c723c */ /* 0x044fe2000000184c */
[----:B------:R2:W-:Y:S02]  /*9b50*/  MUFU.EX2 R233, R2 ;  /* 0x0000000200e97308 */ /* 0x0005e40000000800 */
[C---:B------:R-:W-:Y:S02]  /*9b60*/  FMUL.FTZ R102, R0.reuse, R102 ;  /* 0x0000006600667220 */ /* 0x040fe40000410000 */
[C---:B------:R-:W-:Y:S02]  /*9b70*/  FMUL.FTZ R103, R0.reuse, R103 ;  /* 0x0000006700677220 */ /* 0x040fe40000410000 */
[C---:B------:R-:W-:Y:S01]  /*9b80*/  FMUL.FTZ R106, R0.reuse, R106 ;  /* 0x0000006a006a7220 */ /* 0x040fe20000410000 */
[C---:B------:R-:W-:Y:S01]  /*9b90*/  HMMA.16816.F32 R80, R136.reuse, R142, R80 ;  /* 0x0000008e8850723c */ /* 0x040fe20000001850 */
[----:B------:R-:W3:Y:S03]  /*9ba0*/  LDSM.16.MT88.4 R140, [R193+0x6000] ;  /* 0x00600000c18c783b */ /* 0x000ee60000004200 */
[C---:B------:R-:W-:Y:S02]  /*9bb0*/  FMUL.FTZ R107, R0.reuse, R107 ;  /* 0x0000006b006b7220 */ /* 0x040fe40000410000 */
[C---:B------:R-:W-:Y:S02]  /*9bc0*/  FMUL.FTZ R110, R0.reuse, R110 ;  /* 0x0000006e006e7220 */ /* 0x040fe40000410000 */
[C---:B-----5:R-:W-:Y:S04]  /*9bd0*/  HMMA.16816.F32 R84, R136.reuse, R144, R84 ;  /* 0x000000908854723c */ /* 0x060fe80000001854 */
[C---:B------:R-:W-:Y:S02]  /*9be0*/  FMUL.FTZ R111, R0.reuse, R111 ;  /* 0x0000006f006f7220 */ /* 0x040fe40000410000 */
[C---:B------:R-:W-:Y:S02]  /*9bf0*/  FMUL.FTZ R114, R0.reuse, R114 ;  /* 0x0000007200727220 */ /* 0x040fe40000410000 */
[C---:B------:R-:W-:Y:S01]  /*9c00*/  HMMA.16816.F32 R88, R136.reuse, R146, R88 ;  /* 0x000000928858723c */ /* 0x040fe20000001858 */
[----:B------:R-:W5:Y:S03]  /*9c10*/  LDSM.16.MT88.4 R144, [R194+0x6000] ;  /* 0x00600000c290783b */ /* 0x000f660000004200 */
[----:B--2---:R-:W-:Y:S02]  /*9c20*/  FFMA.FTZ R2, R185, c[0x0][0x2d0], -R172 ;  /* 0x0000b400b9027a23 */ /* 0x004fe400000108ac */
[C---:B------:R-:W-:Y:S02]  /*9c30*/  FMUL.FTZ R115, R0.reuse, R115 ;  /* 0x0000007300737220 */ /* 0x040fe40000410000 */
[C---:B-1----:R-:W-:Y:S01]  /*9c40*/  HMMA.16816.F32 R92, R136.reuse, R148, R92 ;  /* 0x00000094885c723c */ /* 0x042fe2000000185c */
[----:B------:R1:W2:Y:S03]  /*9c50*/  MUFU.EX2 R231, R2 ;  /* 0x0000000200e77308 */ /* 0x0002a60000000800 */
[C---:B------:R-:W-:Y:S02]  /*9c60*/  FMUL.FTZ R118, R0.reuse, R118 ;  /* 0x0000007600767220 */ /* 0x040fe40000410000 */
[C---:B------:R-:W-:Y:S02]  /*9c70*/  FMUL.FTZ R119, R0.reuse, R119 ;  /* 0x0000007700777220 */ /* 0x040fe40000410000 */
[C---:B------:R-:W-:Y:S01]  /*9c80*/  HMMA.16816.F32 R96, R136.reuse, R150, R96 ;  /* 0x000000968860723c */ /* 0x040fe20000001860 */
[----:B------:R-:W2:Y:S03]  /*9c90*/  LDSM.16.MT88.4 R148, [R197+0x6000] ;  /* 0x00600000c594783b */ /* 0x000ea60000004200 */
[C---:B------:R-:W-:Y:S02]  /*9ca0*/  FMUL.FTZ R122, R0.reuse, R122 ;  /* 0x0000007a007a7220 */ /* 0x040fe40000410000 */
[C---:B------:R-:W-:Y:S02]  /*9cb0*/  FMUL.FTZ R123, R0.reuse, R123 ;  /* 0x0000007b007b7220 */ /* 0x040fe40000410000 */
[C---:B------:R-:W-:Y:S01]  /*9cc0*/  FMUL.FTZ R126, R0.reuse, R126 ;  /* 0x0000007e007e7220 */ /* 0x040fe20000410000 */
[C---:B---3--:R-:W-:Y:S03]  /*9cd0*/  HMMA.16816.F32 R100, R136.reuse, R140, R100 ;  /* 0x0000008c8864723c */ /* 0x048fe60000001864 */
[C---:B------:R-:W-:Y:S02]  /*9ce0*/  FMUL.FTZ R127, R0.reuse, R127 ;  /* 0x0000007f007f7220 */ /* 0x040fe40000410000 */
[C---:B------:R-:W-:Y:S02]  /*9cf0*/  FMUL.FTZ R130, R0.reuse, R130 ;  /* 0x0000008200827220 */ /* 0x040fe40000410000 */
[----:B------:R-:W-:Y:S01]  /*9d00*/  FMUL.FTZ R131, R0, R131 ;  /* 0x0000008300837220 */ /* 0x000fe20000410000 */
[C---:B------:R-:W-:Y:S01]  /*9d10*/  HMMA.16816.F32 R104, R136.reuse, R142, R104 ;  /* 0x0000008e8868723c */ /* 0x040fe20000001868 */
[----:B------:R-:W3:Y:S03]  /*9d20*/  LDSM.16.MT88.4 R140, [R196+0x6000] ;  /* 0x00600000c48c783b */ /* 0x000ee60000004200 */
[--C-:B-1----:R-:W-:Y:S02]  /*9d30*/  FFMA.FTZ R2, R186, c[0x0][0x2d0], -R173.reuse ;  /* 0x0000b400ba027a23 */ /* 0x102fe400000108ad */
[----:B------:R-:W-:Y:S02]  /*9d40*/  FFMA.FTZ R164, R3, R175, R188 ;  /* 0x000000af03a47223 */ /* 0x000fe400000100bc */
[C---:B-----5:R-:W-:Y:S01]  /*9d50*/  HMMA.16816.F32 R108, R136.reuse, R144, R108 ;  /* 0x00000090886c723c */ /* 0x060fe2000000186c */
[----:B------:R1:W-:Y:S07]  /*9d60*/  MUFU.EX2 R227, R2 ;  /* 0x0000000200e37308 */ /* 0x0003ee0000000800 */
[C---:B------:R-:W-:Y:S01]  /*9d70*/  HMMA.16816.F32 R112, R136.reuse, R146, R112 ;  /* 0x000000928870723c */ /* 0x040fe20000001870 */
[----:B------:R-:W5:Y:S07]  /*9d80*/  LDSM.16.MT88.4 R144, [R193+0x800] ;  /* 0x00080000c190783b */ /* 0x000f6e0000004200 */
[C---:B--2---:R-:W-:Y:S08]  /*9d90*/  HMMA.16816.F32 R116, R136.reuse, R148, R116 ;  /* 0x000000948874723c */ /* 0x044ff00000001874 */
[C---:B------:R-:W-:Y:S01]  /*9da0*/  HMMA.16816.F32 R120, R136.reuse, R150, R120 ;  /* 0x000000968878723c */ /* 0x040fe20000001878 */
[----:B------:R-:W2:Y:S03]  /*9db0*/  LDSM.16.MT88.4 R148, [R194+0x800] ;  /* 0x00080000c294783b */ /* 0x000ea60000004200 */
[--C-:B-1----:R-:W-:Y:S04]  /*9dc0*/  FFMA.FTZ R2, R187, c[0x0][0x2d0], -R173.reuse ;  /* 0x0000b400bb027a23 */ /* 0x102fe800000108ad */
[----:B------:R-:W1:Y:S01]  /*9dd0*/  MUFU.EX2 R187, R2 ;  /* 0x0000000200bb7308 */ /* 0x000e620000000800 */
[C---:B---3--:R-:W-:Y:S08]  /*9de0*/  HMMA.16816.F32 R124, R136.reuse, R140, R124 ;  /* 0x0000008c887c723c */ /* 0x048ff0000000187c */
[----:B------:R-:W-:Y:S01]  /*9df0*/  HMMA.16816.F32 R128, R136, R142, R128 ;  /* 0x0000008e8880723c */ /* 0x000fe20000001880 */
[----:B------:R-:W3:Y:S06]  /*9e00*/  LDSM.16.MT88.4 R140, [R197+0x800] ;  /* 0x00080000c58c783b */ /* 0x000eec0000004200 */
[----:B------:R-:W-:Y:S02]  /*9e10*/  F2FP.PACK_AB R136, R236, R237 ;  /* 0x000000edec88723e */ /* 0x000fe400000000ff */
[----:B------:R-:W-:Y:S03]  /*9e20*/  F2FP.PACK_AB R137, R234, R235 ;  /* 0x000000ebea89723e */ /* 0x000fe600000000ff */
[----:B------:R-:W-:Y:S02]  /*9e30*/  F2FP.PACK_AB R138, R231, R233 ;  /* 0x000000e9e78a723e */ /* 0x000fe400000000ff */
[----:B-1----:R-:W-:Y:S01]  /*9e40*/  F2FP.PACK_AB R139, R187, R227 ;  /* 0x000000e3bb8b723e */ /* 0x002fe200000000ff */
[--C-:B------:R-:W-:Y:S04]  /*9e50*/  FFMA.FTZ R2, R190, c[0x0][0x2d0], -R172.reuse ;  /* 0x0000b400be027a23 */ /* 0x100fe800000108ac */
[----:B------:R1:W-:Y:S02]  /*9e60*/  MUFU.EX2 R186, R2 ;  /* 0x0000000200ba7308 */ /* 0x0003e40000000800 */
[C---:B-----5:R-:W-:Y:S08]  /*9e70*/  HMMA.16816.F32 R4, R136.reuse, R144, R4 ;  /* 0x000000908804723c */ /* 0x060ff00000001804 */
[C---:B------:R-:W-:Y:S01]  /*9e80*/  HMMA.16816.F32 R8, R136.reuse, R146, R8 ;  /* 0x000000928808723c */ /* 0x040fe20000001808 */
[----:B------:R-:W5:Y:S07]  /*9e90*/  LDSM.16.MT88.4 R144, [R196+0x800] ;  /* 0x00080000c490783b */ /* 0x000f6e0000004200 */
[C---:B--2---:R-:W-:Y:S04]  /*9ea0*/  HMMA.16816.F32 R12, R136.reuse, R148, R12 ;  /* 0x00000094880c723c */ /* 0x044fe8000000180c */
[--C-:B-1----:R-:W-:Y:S04]  /*9eb0*/  FFMA.FTZ R2, R191, c[0x0][0x2d0], -R172.reuse ;  /* 0x0000b400bf027a23 */ /* 0x102fe800000108ac */
[C---:B------:R-:W-:Y:S01]  /*9ec0*/  HMMA.16816.F32 R16, R136.reuse, R150, R16 ;  /* 0x000000968810723c */ /* 0x040fe20000001810 */
[----:B------:R-:W1:Y:S01]  /*9ed0*/  LDSM.16.MT88.4 R148, [R193+0x2800] ;  /* 0x00280000c194783b */ /* 0x000e620000004200 */
[----:B------:R2:W1:Y:S06]  /*9ee0*/  MUFU.EX2 R185, R2 ;  /* 0x0000000200b97308 */ /* 0x00046c0000000800 */
[C---:B---3--:R-:W-:Y:S08]  /*9ef0*/  HMMA.16816.F32 R20, R136.reuse, R140, R20 ;  /* 0x0000008c8814723c */ /* 0x048ff00000001814 */
[C---:B------:R-:W-:Y:S01]  /*9f00*/  HMMA.16816.F32 R24, R136.reuse, R142, R24 ;  /* 0x0000008e8818723c */ /* 0x040fe20000001818 */
[----:B------:R-:W3:Y:S07]  /*9f10*/  LDSM.16.MT88.4 R140, [R194+0x2800] ;  /* 0x00280000c28c783b */ /* 0x000eee0000004200 */
[C---:B-----5:R-:W-:Y:S04]  /*9f20*/  HMMA.16816.F32 R28, R136.reuse, R144, R28 ;  /* 0x00000090881c723c */ /* 0x060fe8000000181c */
[--C-:B--2---:R-:W-:Y:S04]  /*9f30*/  FFMA.FTZ R2, R223, c[0x0][0x2d0], -R173.reuse ;  /* 0x0000b400df027a23 */ /* 0x104fe800000108ad */
[----:B------:R2:W-:Y:S01]  /*9f40*/  MUFU.EX2 R183, R2 ;  /* 0x0000000200b77308 */ /* 0x0005e20000000800 */
[C---:B------:R-:W-:Y:S01]  /*9f50*/  HMMA.16816.F32 R32, R136.reuse, R146, R32 ;  /* 0x000000928820723c */ /* 0x040fe20000001820 */
[----:B------:R-:W5:Y:S07]  /*9f60*/  LDSM.16.MT88.4 R144, [R197+0x2800] ;  /* 0x00280000c590783b */ /* 0x000f6e0000004200 */
[C---:B-1----:R-:W-:Y:S08]  /*9f70*/  HMMA.16816.F32 R36, R136.reuse, R148, R36 ;  /* 0x000000948824723c */ /* 0x042ff00000001824 */
[C---:B------:R-:W-:Y:S01]  /*9f80*/  HMMA.16816.F32 R40, R136.reuse, R150, R40 ;  /* 0x000000968828723c */ /* 0x040fe20000001828 */
[----:B------:R-:W1:Y:S03]  /*9f90*/  LDSM.16.MT88.4 R148, [R196+0x2800] ;  /* 0x00280000c494783b */ /* 0x000e660000004200 */
[--C-:B--2---:R-:W-:Y:S04]  /*9fa0*/  FFMA.FTZ R2, R222, c[0x0][0x2d0], -R173.reuse ;  /* 0x0000b400de027a23 */ /* 0x104fe800000108ad */
[C---:B---3--:R-:W-:Y:S01]  /*9fb0*/  HMMA.16816.F32 R44, R136.reuse, R140, R44 ;  /* 0x0000008c882c723c */ /* 0x048fe2000000182c */
[----:B------:R2:W3:Y:S07]  /*9fc0*/  MUFU.EX2 R184, R2 ;  /* 0x0000000200b87308 */ /* 0x0004ee0000000800 */
[C---:B------:R-:W-:Y:S01]  /*9fd0*/  HMMA.16816.F32 R48, R136.reuse, R142, R48 ;  /* 0x0000008e8830723c */ /* 0x040fe20000001830 */
[----:B------:R-:W3:Y:S07]  /*9fe0*/  LDSM.16.MT88.4 R140, [R193+0x4800] ;  /* 0x00480000c18c783b */ /* 0x000eee0000004200 */
[C---:B-----5:R-:W-:Y:S08]  /*9ff0*/  HMMA.16816.F32 R52, R136.reuse, R144, R52 ;  /* 0x000000908834723c */ /* 0x060ff00000001834 */
[C---:B------:R-:W-:Y:S01]  /*a000*/  HMMA.16816.F32 R56, R136.reuse, R146, R56 ;  /* 0x000000928838723c */ /* 0x040fe20000001838 */
[----:B------:R-:W5:Y:S03]  /*a010*/  LDSM.16.MT88.4 R144, [R194+0x4800] ;  /* 0x00480000c290783b */ /* 0x000f660000004200 */
[--C-:B--2---:R-:W-:Y:S04]  /*a020*/  FFMA.FTZ R2, R225, c[0x0][0x2d0], -R172.reuse ;  /* 0x0000b400e1027a23 */ /* 0x104fe800000108ac */
[C---:B-1----:R-:W-:Y:S01]  /*a030*/  HMMA.16816.F32 R60, R136.reuse, R148, R60 ;  /* 0x00000094883c723c */ /* 0x042fe2000000183c */
[----:B------:R1:W-:Y:S07]  /*a040*/  MUFU.EX2 R182, R2 ;  /* 0x0000000200b67308 */ /* 0x0003ee0000000800 */
[C---:B------:R-:W-:Y:S01]  /*a050*/  HMMA.16816.F32 R64, R136.reuse, R150, R64 ;  /* 0x000000968840723c */ /* 0x040fe20000001840 */
[----:B------:R-:W2:Y:S07]  /*a060*/  LDSM.16.MT88.4 R148, [R197+0x4800] ;  /* 0x00480000c594783b */ /* 0x000eae0000004200 */
[C---:B---3--:R-:W-:Y:S08]  /*a070*/  HMMA.16816.F32 R68, R136.reuse, R140, R68 ;  /* 0x0000008c8844723c */ /* 0x048ff00000001844 */
[C---:B------:R-:W-:Y:S01]  /*a080*/  HMMA.16816.F32 R72, R136.reuse, R142, R72 ;  /* 0x0000008e8848723c */ /* 0x040fe20000001848 */
[----:B------:R-:W3:Y:S03]  /*a090*/  LDSM.16.MT88.4 R140, [R196+0x4800] ;  /* 0x00480000c48c783b */ /* 0x000ee60000004200 */
[--C-:B-1----:R-:W-:Y:S04]  /*a0a0*/  FFMA.FTZ R2, R226, c[0x0][0x2d0], -R172.reuse ;  /* 0x0000b400e2027a23 */ /* 0x102fe800000108ac */
[----:B------:R1:W1:Y:S01]  /*a0b0*/  MUFU.EX2 R181, R2 ;  /* 0x0000000200b57308 */ /* 0x0002620000000800 */
[C---:B-----5:R-:W-:Y:S08]  /*a0c0*/  HMMA.16816.F32 R76, R136.reuse, R144, R76 ;  /* 0x00000090884c723c */ /* 0x060ff0000000184c */
[C---:B------:R-:W-:Y:S01]  /*a0d0*/  HMMA.16816.F32 R80, R136.reuse, R146, R80 ;  /* 0x000000928850723c */ /* 0x040fe20000001850 */
[----:B------:R-:W5:Y:S07]  /*a0e0*/  LDSM.16.MT88.4 R144, [R193+0x6800] ;  /* 0x00680000c190783b */ /* 0x000f6e0000004200 */
[C---:B--2---:R-:W-:Y:S04]  /*a0f0*/  HMMA.16816.F32 R84, R136.reuse, R148, R84 ;  /* 0x000000948854723c */ /* 0x044fe80000001854 */
[--C-:B-1----:R-:W-:Y:S04]  /*a100*/  FFMA.FTZ R2, R189, c[0x0][0x2d0], -R173.reuse ;  /* 0x0000b400bd027a23 */ /* 0x102fe800000108ad */
[C---:B------:R-:W-:Y:S01]  /*a110*/  HMMA.16816.F32 R88, R136.reuse, R150, R88 ;  /* 0x000000968858723c */ /* 0x040fe20000001858 */
[----:B------:R-:W1:Y:S01]  /*a120*/  LDSM.16.MT88.4 R148, [R194+0x6800] ;  /* 0x00680000c294783b */ /* 0x000e620000004200 */
[----:B------:R2:W-:Y:S06]  /*a130*/  MUFU.EX2 R180, R2 ;  /* 0x0000000200b47308 */ /* 0x0005ec0000000800 */
[C---:B---3--:R-:W-:Y:S08]  /*a140*/  HMMA.16816.F32 R92, R136.reuse, R140, R92 ;  /* 0x0000008c885c723c */ /* 0x048ff0000000185c */
[C---:B------:R-:W-:Y:S01]  /*a150*/  HMMA.16816.F32 R96, R136.reuse, R142, R96 ;  /* 0x0000008e8860723c */ /* 0x040fe20000001860 */
[----:B------:R-:W3:Y:S07]  /*a160*/  LDSM.16.MT88.4 R140, [R197+0x6800] ;  /* 0x00680000c58c783b */ /* 0x000eee0000004200 */
[C---:B-----5:R-:W-:Y:S04]  /*a170*/  HMMA.16816.F32 R100, R136.reuse, R144, R100 ;  /* 0x000000908864723c */ /* 0x060fe80000001864 */
[--C-:B--2---:R-:W-:Y:S04]  /*a180*/  FFMA.FTZ R2, R221, c[0x0][0x2d0], -R173.reuse ;  /* 0x0000b400dd027a23 */ /* 0x104fe800000108ad */
[----:B------:R2:W5:Y:S01]  /*a190*/  MUFU.EX2 R179, R2 ;  /* 0x0000000200b37308 */ /* 0x0005620000000800 */
[C---:B------:R-:W-:Y:S01]  /*a1a0*/  HMMA.16816.F32 R104, R136.reuse, R146, R104 ;  /* 0x000000928868723c */ /* 0x040fe20000001868 */
[----:B------:R-:W4:Y:S07]  /*a1b0*/  LDSM.16.MT88.4 R144, [R196+0x6800] ;  /* 0x00680000c490783b */ /* 0x000f2e0000004200 */
[C---:B-1----:R-:W-:Y:S08]  /*a1c0*/  HMMA.16816.F32 R108, R136.reuse, R148, R108 ;  /* 0x00000094886c723c */ /* 0x042ff0000000186c */
[C---:B------:R-:W-:Y:S01]  /*a1d0*/  HMMA.16816.F32 R112, R136.reuse, R150, R112 ;  /* 0x000000968870723c */ /* 0x040fe20000001870 */
[----:B------:R-:W-:Y:S03]  /*a1e0*/  LDSM.16.MT88.4 R148, [R194+0x1000] ;  /* 0x00100000c294783b */ /* 0x000fe60000004200 */
[--C-:B--2---:R-:W-:Y:S04]  /*a1f0*/  FFMA.FTZ R2, R232, c[0x0][0x2d0], -R172.reuse ;  /* 0x0000b400e8027a23 */ /* 0x104fe800000108ac */
[C---:B---3--:R-:W-:Y:S01]  /*a200*/  HMMA.16816.F32 R116, R136.reuse, R140, R116 ;  /* 0x0000008c8874723c */ /* 0x048fe20000001874 */
[----:B------:R1:W2:Y:S03]  /*a210*/  MUFU.EX2 R178, R2 ;  /* 0x0000000200b27308 */ /* 0x0002a60000000800 */
[----:B------:R-:W-:Y:S04]  /*a220*/  FFMA.FTZ R172, R228, c[0x0][0x2d0], -R172 ;  /* 0x0000b400e4ac7a23 */ /* 0x000fe800000108ac */
[C---:B------:R-:W-:Y:S01]  /*a230*/  HMMA.16816.F32 R120, R136.reuse, R142, R120 ;  /* 0x0000008e8878723c */ /* 0x040fe20000001878 */
[----:B------:R-:W3:Y:S02]  /*a240*/  LDSM.16.MT88.4 R140, [R193+0x1000] ;  /* 0x00100000c18c783b */ /* 0x000ee40000004200 */
[----:B------:R-:W-:Y:S05]  /*a250*/  MUFU.EX2 R174, R172 ;  /* 0x000000ac00ae7308 */ /* 0x000fea0000000800 */
[C---:B----4-:R-:W-:Y:S08]  /*a260*/  HMMA.16816.F32 R124, R136.reuse, R144, R124 ;  /* 0x00000090887c723c */ /* 0x050ff0000000187c */
[----:B------:R-:W-:Y:S01]  /*a270*/  HMMA.16816.F32 R128, R136, R146, R128 ;  /* 0x000000928880723c */ /* 0x000fe20000001880 */
[----:B------:R-:W4:Y:S03]  /*a280*/  LDSM.16.MT88.4 R144, [R197+0x1000] ;  /* 0x00100000c590783b */ /* 0x000f260000004200 */
[--C-:B-1----:R-:W-:Y:S03]  /*a290*/  FFMA.FTZ R2, R239, c[0x0][0x2d0], -R173.reuse ;  /* 0x0000b400ef027a23 */ /* 0x102fe600000108ad */
[----:B------:R-:W-:Y:S01]  /*a2a0*/  F2FP.PACK_AB R136, R185, R186 ;  /* 0x000000bab988723e */ /* 0x000fe200000000ff */
[----:B------:R1:W-:Y:S01]  /*a2b0*/  MUFU.EX2 R3, R2 ;  /* 0x0000000200037308 */ /* 0x0003e20000000800 */
[----:B------:R-:W-:Y:S03]  /*a2c0*/  F2FP.PACK_AB R137, R184, R183 ;  /* 0x000000b7b889723e */ /* 0x000fe600000000ff */
[----:B------:R-:W-:Y:S02]  /*a2d0*/  F2FP.PACK_AB R138, R181, R182 ;  /* 0x000000b6b58a723e */ /* 0x000fe400000000ff */
[----:B-----5:R-:W-:Y:S07]  /*a2e0*/  F2FP.PACK_AB R139, R179, R180 ;  /* 0x000000b4b38b723e */ /* 0x020fee00000000ff */
[C---:B---3--:R-:W-:Y:S08]  /*a2f0*/  HMMA.16816.F32 R4, R136.reuse, R140, R4 ;  /* 0x0000008c8804723c */ /* 0x048ff00000001804 */
[C---:B------:R-:W-:Y:S01]  /*a300*/  HMMA.16816.F32 R8, R136.reuse, R142, R8 ;  /* 0x0000008e8808723c */ /* 0x040fe20000001808 */
[----:B------:R-:W3:Y:S03]  /*a310*/  LDSM.16.MT88.4 R140, [R193+0x3000] ;  /* 0x00300000c18c783b */ /* 0x000ee60000004200 */
[--C-:B-1----:R-:W-:Y:S04]  /*a320*/  FFMA.FTZ R2, R242, c[0x0][0x2d0], -R173.reuse ;  /* 0x0000b400f2027a23 */ /* 0x102fe800000108ad */
[C---:B------:R-:W-:Y:S01]  /*a330*/  HMMA.16816.F32 R12, R136.reuse, R148, R12 ;  /* 0x00000094880c723c */ /* 0x040fe2000000180c */
[----:B------:R1:W5:Y:S07]  /*a340*/  MUFU.EX2 R175, R2 ;  /* 0x0000000200af7308 */ /* 0x00036e0000000800 */
[C---:B------:R-:W-:Y:S01]  /*a350*/  HMMA.16816.F32 R16, R136.reuse, R150, R16 ;  /* 0x000000968810723c */ /* 0x040fe20000001810 */
[----:B------:R-:W2:Y:S07]  /*a360*/  LDSM.16.MT88.4 R148, [R194+0x3000] ;  /* 0x00300000c294783b */ /* 0x000eae0000004200 */
[C---:B----4-:R-:W-:Y:S08]  /*a370*/  HMMA.16816.F32 R20, R136.reuse, R144, R20 ;  /* 0x000000908814723c */ /* 0x050ff00000001814 */
[C---:B------:R-:W-:Y:S01]  /*a380*/  HMMA.16816.F32 R24, R136.reuse, R146, R24 ;  /* 0x000000928818723c */ /* 0x040fe20000001818 */
[----:B------:R-:W4:Y:S03]  /*a390*/  LDSM.16.MT88.4 R144, [R197+0x3000] ;  /* 0x00300000c590783b */ /* 0x000f260000004200 */
[--C-:B-1----:R-:W-:Y:S02]  /*a3a0*/  FFMA.FTZ R2, R246, c[0x0][0x2d0], -R173.reuse ;  /* 0x0000b400f6027a23 */ /* 0x102fe400000108ad */
[----:B------:R-:W-:Y:S02]  /*a3b0*/  FFMA.FTZ R173, R135, c[0x0][0x2d0], -R173 ;  /* 0x0000b40087ad7a23 */ /* 0x000fe400000108ad */
[C---:B------:R-:W-:Y:S01]  /*a3c0*/  HMMA.16816.F32 R28, R136.reuse, R152, R28 ;  /* 0x00000098881c723c */ /* 0x040fe2000000181c */
[----:B------:R1:W-:Y:S07]  /*a3d0*/  MUFU.EX2 R172, R2 ;  /* 0x0000000200ac7308 */ /* 0x0003ee0000000800 */
[C---:B------:R-:W-:Y:S01]  /*a3e0*/  HMMA.16816.F32 R32, R136.reuse, R154, R32 ;  /* 0x0000009a8820723c */ /* 0x040fe20000001820 */
[----:B------:R-:W5:Y:S02]  /*a3f0*/  LDSM.16.MT88.4 R152, [R196+0x3000] ;  /* 0x00300000c498783b */ /* 0x000f640000004200 */
[----:B------:R4:W4:Y:S05]  /*a400*/  MUFU.EX2 R134, R173 ;  /* 0x000000ad00867308 */ /* 0x00092a0000000800 */
[C---:B---3--:R-:W-:Y:S08]  /*a410*/  HMMA.16816.F32 R36, R136.reuse, R140, R36 ;  /* 0x0000008c8824723c */ /* 0x048ff00000001824 */
[C---:B------:R-:W-:Y:S01]  /*a420*/  HMMA.16816.F32 R40, R136.reuse, R142, R40 ;  /* 0x0000008e8828723c */ /* 0x040fe20000001828 */
[----:B------:R-:W3:Y:S03]  /*a430*/  LDSM.16.MT88.4 R140, [R193+0x5000] ;  /* 0x00500000c18c783b */ /* 0x000ee60000004200 */
[----:B-1----:R-:W-:Y:S02]  /*a440*/  FFMA.FTZ R2, R0, R160, R238 ;  /* 0x000000a000027223 */ /* 0x002fe400000100ee */
[----:B------:R-:W-:Y:S02]  /*a450*/  FADD.FTZ R0, R244, R164 ;  /* 0x000000a4f4007221 */ /* 0x000fe40000010000 */
[C---:B--2---:R-:W-:Y:S01]  /*a460*/  HMMA.16816.F32 R44, R136.reuse, R148, R44 ;  /* 0x00000094882c723c */ /* 0x044fe2000000182c */
[----:B------:R-:W-:Y:S03]  /*a470*/  LDSM.16.MT88.4 R160, [R197+0x1800] ;  /* 0x00180000c5a0783b */ /* 0x000fe60000004200 */
[----:B------:R-:W-:Y:S02]  /*a480*/  FADD.FTZ R2, R241, R2 ;  /* 0x00000002f1027221 */ /* 0x000fe40000010000 */
[----:B------:R-:W-:Y:S02]  /*a490*/  FADD.FTZ R0, R245, R0 ;  /* 0x00000000f5007221 */ /* 0x000fe40000010000 */
[C---:B------:R-:W-:Y:S01]  /*a4a0*/  HMMA.16816.F32 R48, R136.reuse, R150, R48 ;  /* 0x000000968830723c */ /* 0x040fe20000001830 */
[----:B----4-:R-:W2:Y:S03]  /*a4b0*/  LDL R173, [R1+0x14] ;  /* 0x0000140001ad7983 */ /* 0x010ea60000100800 */
[----:B------:R-:W-:Y:S01]  /*a4c0*/  FADD.FTZ R135, R240, R2 ;  /* 0x00000002f0877221 */ /* 0x000fe20000010000 */
[----:B------:R-:W1:Y:S01]  /*a4d0*/  LDSM.16.MT88.4 R148, [R194+0x5000] ;  /* 0x00500000c294783b */ /* 0x000e620000004200 */
        /* <DEDUP_REMOVED lines=8> */
[C---:B-----5:R-:W-:Y:S04]  /*a560*/  HMMA.16816.F32 R60, R136.reuse, R152, R60 ;  /* 0x00000098883c723c */ /* 0x060fe8000000183c */
        /* <DEDUP_REMOVED lines=10> */
[----:B------:R-:W3:Y:S03]  /*a610*/  LDSM.16.MT88.4 R140, [R193+0x7000] ;  /* 0x00700000c18c783b */ /* 0x000ee60000004200 */
        /* <DEDUP_REMOVED lines=9> */
[C---:B----4-:R-:W-:Y:S04]  /*a6b0*/  HMMA.16816.F32 R84, R136.reuse, R144, R84 ;  /* 0x000000908854723c */ /* 0x050fe80000001854 */
[----:B------:R-:W-:Y:S02]  /*a6c0*/  FADD.FTZ R2, R178, R2 ;  /* 0x00000002b2027221 */ /* 0x000fe40000010000 */
[----:B------:R-:W-:Y:S02]  /*a6d0*/  FADD.FTZ R0, R179, R0 ;  /* 0x00000000b3007221 */ /* 0x000fe40000010000 */
[C---:B------:R-:W-:Y:S01]  /*a6e0*/  HMMA.16816.F32 R88, R136.reuse, R146, R88 ;  /* 0x000000928858723c */ /* 0x040fe20000001858 */
[----:B------:R-:W4:Y:S07]  /*a6f0*/  LDSM.16.MT88.4 R144, [R197+0x7000] ;  /* 0x00700000c590783b */ /* 0x000f2e0000004200 */
[C---:B-----5:R-:W-:Y:S08]  /*a700*/  HMMA.16816.F32 R92, R136.reuse, R152, R92 ;  /* 0x00000098885c723c */ /* 0x060ff0000000185c */
[C---:B------:R-:W-:Y:S01]  /*a710*/  HMMA.16816.F32 R96, R136.reuse, R154, R96 ;  /* 0x0000009a8860723c */ /* 0x040fe20000001860 */
[----:B------:R-:W5:Y:S07]  /*a720*/  LDSM.16.MT88.4 R152, [R196+0x7000] ;  /* 0x00700000c498783b */ /* 0x000f6e0000004200 */
[C---:B---3--:R-:W-:Y:S08]  /*a730*/  HMMA.16816.F32 R100, R136.reuse, R140, R100 ;  /* 0x0000008c8864723c */ /* 0x048ff00000001864 */
[C---:B------:R-:W-:Y:S08]  /*a740*/  HMMA.16816.F32 R104, R136.reuse, R142, R104 ;  /* 0x0000008e8868723c */ /* 0x040ff00000001868 */
[C---:B-1----:R-:W-:Y:S08]  /*a750*/  HMMA.16816.F32 R108, R136.reuse, R148, R108 ;  /* 0x00000094886c723c */ /* 0x042ff0000000186c */
[C---:B------:R-:W-:Y:S01]  /*a760*/  HMMA.16816.F32 R112, R136.reuse, R150, R112 ;  /* 0x000000968870723c */ /* 0x040fe20000001870 */
[----:B------:R-:W1:Y:S07]  /*a770*/  LDSM.16.MT88.4 R148, [R193+0x1800] ;  /* 0x00180000c194783b */ /* 0x000e6e0000004200 */
[C---:B----4-:R-:W-:Y:S08]  /*a780*/  HMMA.16816.F32 R116, R136.reuse, R144, R116 ;  /* 0x000000908874723c */ /* 0x050ff00000001874 */
[C---:B------:R-:W-:Y:S08]  /*a790*/  HMMA.16816.F32 R120, R136.reuse, R146, R120 ;  /* 0x000000928878723c */ /* 0x040ff00000001878 */
[C---:B-----5:R-:W-:Y:S08]  /*a7a0*/  HMMA.16816.F32 R124, R136.reuse, R152, R124 ;  /* 0x00000098887c723c */ /* 0x060ff0000000187c */
        /* <DEDUP_REMOVED lines=9> */
[C---:B-1----:R-:W-:Y:S01]  /*a840*/  HMMA.16816.F32 R140, R136.reuse, R148, R4 ;  /* 0x00000094888c723c */ /* 0x042fe20000001804 */
[----:B------:R-:W1:Y:S02]  /*a850*/  LDSM.16.MT88.4 R4, [R193+0x3800] ;  /* 0x00380000c104783b */ /* 0x000e640000004200 */
[----:B------:R-:W-:Y:S02]  /*a860*/  FADD.FTZ R2, R174, R2 ;  /* 0x00000002ae027221 */ /* 0x000fe40000010000 */
[----:B------:R-:W-:Y:S01]  /*a870*/  FADD.FTZ R0, R172, R3 ;  /* 0x00000003ac007221 */ /* 0x000fe20000010000 */
[----:B------:R-:W-:Y:S02]  /*a880*/  MOV R3, R133 ;  /* 0x0000008500037202 */ /* 0x000fe40000000f00 */
[C---:B------:R-:W-:Y:S01]  /*a890*/  HMMA.16816.F32 R144, R136.reuse, R150, R8 ;  /* 0x000000968890723c */ /* 0x040fe20000001808 */
[----:B------:R-:W3:Y:S03]  /*a8a0*/  LDSM.16.MT88.4 R8, [R194+0x3800] ;  /* 0x00380000c208783b */ /* 0x000ee60000004200 */
[----:B------:R-:W-:Y:S01]  /*a8b0*/  FADD.FTZ R0, R134, R0 ;  /* 0x0000000086007221 */ /* 0x000fe20000010000 */
[----:B------:R-:W-:Y:S03]  /*a8c0*/  MOV R134, R132 ;  /* 0x0000008400867202 */ /* 0x000fe60000000f00 */
[C---:B------:R-:W-:Y:S01]  /*a8d0*/  HMMA.16816.F32 R148, R136.reuse, R156, R12 ;  /* 0x0000009c8894723c */ /* 0x040fe2000000180c */
[----:B------:R-:W4:Y:S07]  /*a8e0*/  LDSM.16.MT88.4 R12, [R197+0x3800] ;  /* 0x00380000c50c783b */ /* 0x000f2e0000004200 */
[C---:B------:R-:W-:Y:S01]  /*a8f0*/  HMMA.16816.F32 R152, R136.reuse, R158, R16 ;  /* 0x0000009e8898723c */ /* 0x040fe20000001810 */
[----:B------:R-:W5:Y:S07]  /*a900*/  LDSM.16.MT88.4 R16, [R196+0x3800] ;  /* 0x00380000c410783b */ /* 0x000f6e0000004200 */
[C---:B------:R-:W-:Y:S01]  /*a910*/  HMMA.16816.F32 R156, R136.reuse, R160, R20 ;  /* 0x000000a0889c723c */ /* 0x040fe20000001814 */
[----:B------:R-:W2:Y:S07]  /*a920*/  LDSM.16.MT88.4 R20, [R193+0x5800] ;  /* 0x00580000c114783b */ /* 0x000eae0000004200 */
[C---:B------:R-:W-:Y:S01]  /*a930*/  HMMA.16816.F32 R160, R136.reuse, R162, R24 ;  /* 0x000000a288a0723c */ /* 0x040fe20000001818 */
[----:B------:R-:W-:Y:S07]  /*a940*/  LDSM.16.MT88.4 R24, [R193+0x7800] ;  /* 0x00780000c118783b */ /* 0x000fee0000004200 */
[C---:B------:R-:W-:Y:S01]  /*a950*/  HMMA.16816.F32 R164, R136.reuse, R168, R28 ;  /* 0x000000a888a4723c */ /* 0x040fe2000000181c */
[----:B------:R-:W-:Y:S04]  /*a960*/  STL [R1+0x8], R2 ;  /* 0x0000080201007387 */ /* 0x000fe80000100800 */
[----:B------:R-:W-:Y:S03]  /*a970*/  STL [R1+0xc], R0 ;  /* 0x00000c0001007387 */ /* 0x000fe60000100800 */
        /* <DEDUP_REMOVED lines=12> */
[----:B------:R-:W5:Y:S02]  /*aa40*/  LDSM.16.MT88.4 R16, [R194+0x7800] ;  /* 0x00780000c210783b */ /* 0x000f640000004200 */
[----:B--2---:R-:W-:Y:S02]  /*aa50*/  ISETP.GT.AND P0, PT, R224, R173, PT ;  /* 0x000000ade000720c */ /* 0x004fe40003f04270 */
[----:B------:R-:W-:Y:S03]  /*aa60*/  MOV R224, R220 ;  /* 0x000000dc00e07202 */ /* 0x000fe60000000f00 */
[C---:B------:R-:W-:Y:S08]  /*aa70*/  HMMA.16816.F32 R68, R136.reuse, R20, R68 ;  /* 0x000000148844723c */ /* 0x040ff00000001844 */
[C---:B------:R-:W-:Y:S01]  /*aa80*/  HMMA.16816.F32 R72, R136.reuse, R22, R72 ;  /* 0x000000168848723c */ /* 0x040fe20000001848 */
[----:B------:R-:W2:Y:S07]  /*aa90*/  LDSM.16.MT88.4 R20, [R197+0x7800] ;  /* 0x00780000c514783b */ /* 0x000eae0000004200 */
[C---:B-1----:R-:W-:Y:S08]  /*aaa0*/  HMMA.16816.F32 R76, R136.reuse, R4, R76 ;  /* 0x00000004884c723c */ /* 0x042ff0000000184c */
[C---:B------:R-:W-:Y:S01]  /*aab0*/  HMMA.16816.F32 R80, R136.reuse, R6, R80 ;  /* 0x000000068850723c */ /* 0x040fe20000001850 */
[----:B------:R-:W1:Y:S07]  /*aac0*/  LDSM.16.MT88.4 R4, [R196+0x7800] ;  /* 0x00780000c404783b */ /* 0x000e6e0000004200 */
[C---:B---3--:R-:W-:Y:S08]  /*aad0*/  HMMA.16816.F32 R84, R136.reuse, R8, R84 ;  /* 0x000000088854723c */ /* 0x048ff00000001854 */
[C---:B------:R-:W-:Y:S08]  /*aae0*/  HMMA.16816.F32 R88, R136.reuse, R10, R88 ;  /* 0x0000000a8858723c */ /* 0x040ff00000001858 */
[C---:B----4-:R-:W-:Y:S08]  /*aaf0*/  HMMA.16816.F32 R92, R136.reuse, R12, R92 ;  /* 0x0000000c885c723c */ /* 0x050ff0000000185c */
[C---:B------:R-:W-:Y:S08]  /*ab00*/  HMMA.16816.F32 R96, R136.reuse, R14, R96 ;  /* 0x0000000e8860723c */ /* 0x040ff00000001860 */
[C---:B------:R-:W-:Y:S08]  /*ab10*/  HMMA.16816.F32 R100, R136.reuse, R24, R100 ;  /* 0x000000188864723c */ /* 0x040ff00000001864 */
[C---:B------:R-:W-:Y:S08]  /*ab20*/  HMMA.16816.F32 R104, R136.reuse, R26, R104 ;  /* 0x0000001a8868723c */ /* 0x040ff00000001868 */
[C---:B-----5:R-:W-:Y:S08]  /*ab30*/  HMMA.16816.F32 R108, R136.reuse, R16, R108 ;  /* 0x00000010886c723c */ /* 0x060ff0000000186c */
[C---:B------:R-:W-:Y:S08]  /*ab40*/  HMMA.16816.F32 R112, R136.reuse, R18, R112 ;  /* 0x000000128870723c */ /* 0x040ff00000001870 */
[C---:B--2---:R-:W-:Y:S08]  /*ab50*/  HMMA.16816.F32 R116, R136.reuse, R20, R116 ;  /* 0x000000148874723c */ /* 0x044ff00000001874 */
[C---:B------:R-:W-:Y:S08]  /*ab60*/  HMMA.16816.F32 R120, R136.reuse, R22, R120 ;  /* 0x000000168878723c */ /* 0x040ff00000001878 */
[C---:B-1----:R-:W-:Y:S08]  /*ab70*/  HMMA.16816.F32 R124, R136.reuse, R4, R124 ;  /* 0x00000004887c723c */ /* 0x042ff0000000187c */
[----:B------:R-:W-:Y:S01]  /*ab80*/  HMMA.16816.F32 R128, R136, R6, R128 ;  /* 0x000000068880723c */ /* 0x000fe20000001880 */
[----:B------:R-:W-:-:S07]  /*ab90*/  @P0 BRA `(.L_x_2230) ;  /* 0xffffc2b000000947 */ /* 0x000fce000383ffff */
.L_x_2229:
[----:B----4-:R-:W2:Y:S02]  /*aba0*/  LDL R0, [R1+0x4] ;  /* 0x0000040001007983 */ /* 0x010ea40000100800 */
[----:B--2---:R-:W-:-:S13]  /*abb0*/  ISETP.GE.AND P0, PT, R220, R0, PT ;  /* 0x00000000dc00720c */ /* 0x004fda0003f06270 */
[----:B------:R-:W-:Y:S05]  /*abc0*/  @!P0 BRA `(.L_x_2231) ;  /* 0x000037b000008947 */ /* 0x000fea0003800000 */
[----:B------:R-:W-:Y:S02]  /*abd0*/  MOV R135, R132 ;  /* 0x0000008400877202 */ /* 0x000fe40000000f00 */
[----:B------:R-:W-:Y:S02]  /*abe0*/  MOV R134, R133 ;  /* 0x0000008500867202 */ /* 0x000fe40000000f00 */
.L_x_2232:
[----:B------:R-:W2:Y:S01]  /*abf0*/  LDL R22, [R1] ;  /* 0x0000000001167983 */ /* 0x000ea20000100800 */
[----:B------:R-:W-:Y:S01]  /*ac00*/  SHF.R.S32.HI R0, RZ, 0x1f, R220 ;  /* 0x0000001fff007819 */ /* 0x000fe200000114dc */
[----:B------:R-:W-:Y:S04]  /*ac10*/  DEPBAR.LE SB0, 0x0 ;  /* 0x000080000000791a */ /* 0x000fe80000000000 */
[----:B------:R-:W-:Y:S01]  /*ac20*/  WARPSYNC 0xffffffff ;  /* 0xffffffff00007948 */ /* 0x000fe20003800000 */
[----:B------:R-:W-:Y:S01]  /*ac30*/  BAR.SYNC.DEFER_BLOCKING 0x0 ;  /* 0x0000000000007b1d */ /* 0x000fe20000010000 */
[----:B------:R-:W-:Y:S01]  /*ac40*/  IMAD R0, R0, c[0x0][0x208], RZ ;  /* 0x0000820000007a24 */ /* 0x000fe200078e02ff */
[----:B------:R-:W-:Y:S01]  /*ac50*/  IADD3 R20, P0, R250, 0x40, RZ ;  /* 0x00000040fa147810 */ /* 0x000fe20007f1e0ff */
[C---:B------:R-:W-:Y:S04]  /*ac60*/  IMAD.WIDE.U32 R4, R220.reuse, c[0x0][0x208], RZ ;  /* 0x00008200dc047a25 */ /* 0x040fe800078e00ff */
[----:B------:R-:W-:Y:S01]  /*ac70*/  IMAD R0, R220, c[0x0][0x20c], R0 ;  /* 0x00008300dc007a24 */ /* 0x000fe200078e0200 */
[C---:B------:R-:W-:Y:S04]  /*ac80*/  SHF.L.U32 R3, R4.reuse, 0x6, RZ ;  /* 0x0000000604037819 */ /* 0x040fe800000006ff */
[----:B------:R-:W-:Y:S02]  /*ac90*/  IADD3 R0, R5, R0, RZ ;  /* 0x0000000005007210 */ /* 0x000fe40007ffe0ff */
[C---:B------:R-:W-:Y:S02]  /*aca0*/  IADD3 R2, P6, R3.reuse, R250, RZ ;  /* 0x000000fa03027210 */ /* 0x040fe40007fde0ff */
[----:B------:R-:W-:Y:S02]  /*acb0*/  SHF.L.U64.HI R0, R4, 0x6, R0 ;  /* 0x0000000604007819 */ /* 0x000fe40000010200 */
[C---:B------:R-:W-:Y:S01]  /*acc0*/  IADD3 R4, P1, R3.reuse, R20, RZ ;  /* 0x0000001403047210 */ /* 0x040fe20007f3e0ff */
        /* <DEDUP_REMOVED lines=9> */
[----:B------:R-:W3:Y:S04]  /*ad60*/  LDL R132, [R1+0x4] ;  /* 0x0000040001847983 */ /* 0x000ee80000100800 */
[----:B------:R-:W4:Y:S01]  /*ad70*/  LDL.LU R242, [R1+0x8] ;  /* 0x0000080001f27983 */ /* 0x000f220000300800 */
[-C--:B--2---:R-:W-:Y:S02]  /*ad80*/  IADD3.X R15, RZ, R22.reuse, RZ, P0, !PT ;  /* 0x00000016ff0f7210 */ /* 0x084fe400007fe4ff */
[CC--:B------:R-:W-:Y:S02]  /*ad90*/  IADD3.X R5, R0.reuse, R22.reuse, RZ, P6, !PT ;  /* 0x0000001600057210 */ /* 0x0c0fe400037fe4ff */
[----:B------:R-:W-:Y:S02]  /*ada0*/  IADD3.X R8, R0, R15, RZ, P1, !PT ;  /* 0x0000000f00087210 */ /* 0x000fe40000ffe4ff */
[----:B------:R-:W-:Y:S02]  /*adb0*/  LEA R12, P6, R4, c[0x0][0x1f8], 0x1 ;  /* 0x00007e00040c7a11 */ /* 0x000fe400078c08ff */
[----:B------:R-:W-:Y:S02]  /*adc0*/  LEA R6, P0, R2, c[0x0][0x1f8], 0x1 ;  /* 0x00007e0002067a11 */ /* 0x000fe400078008ff */
[----:B------:R-:W-:Y:S02]  /*add0*/  LEA.HI.X R13, R4, c[0x0][0x1fc], R8, 0x1, P6 ;  /* 0x00007f00040d7a11 */ /* 0x000fe400030f0c08 */
[----:B------:R-:W1:Y:S01]  /*ade0*/  LDSM.16.M88.4 R8, [R192] ;  /* 0x00000000c008783b */ /* 0x000e620000000200 */
[----:B------:R-:W-:Y:S02]  /*adf0*/  LEA.HI.X R7, R2, c[0x0][0x1fc], R5, 0x1, P0 ;  /* 0x00007f0002077a11 */ /* 0x000fe400000f0c05 */
[----:B------:R-:W-:Y:S04]  /*ae00*/  IADD3 R14, P0, R250, 0x80, RZ ;  /* 0x00000080fa0e7810 */ /* 0x000fe80007f1e0ff */
[----:B------:R-:W-:Y:S01]  /*ae10*/  IADD3.X R21, RZ, R22, RZ, P0, !PT ;  /* 0x00000016ff157210 */ /* 0x000fe200007fe4ff */
[----:B------:R-:W-:Y:S01]  /*ae20*/  @!PT LDS RZ, [RZ] ;  /* 0x00000000fffff984 */ /* 0x000fe20000000800 */
[----:B------:R-:W-:Y:S01]  /*ae30*/  @!PT LDS RZ, [RZ] ;  /* 0x00000000fffff984 */ /* 0x000fe20000000800 */
[----:B------:R-:W-:Y:S01]  /*ae40*/  @!PT LDS RZ, [RZ] ;  /* 0x00000000fffff984 */ /* 0x000fe20000000800 */
[----:B------:R2:W-:Y:S01]  /*ae50*/  LDGSTS.E.BYPASS.LTC128B.128 [R219+0x100], [R6.64], !P5 ;  /* 0x0010000006db7fae */ /* 0x0005e2000e901d46 */
[C---:B------:R-:W-:Y:S04]  /*ae60*/  IADD3 R2, P1, R3.reuse, R14, RZ ;  /* 0x0000000e03027210 */ /* 0x040fe80007f3e0ff */
[----:B------:R-:W-:Y:S02]  /*ae70*/  LEA R4, P0, R2, c[0x0][0x1f8], 0x1 ;  /* 0x00007e0002047a11 */ /* 0x000fe400078008ff */
[----:B------:R-:W-:Y:S01]  /*ae80*/  IADD3.X R5, R0, R21, RZ, P1, !PT ;  /* 0x0000001500057210 */ /* 0x000fe20000ffe4ff */
[----:B------:R5:W-:Y:S03]  /*ae90*/  LDGSTS.E.BYPASS.LTC128B.128 [R219+0x2100], [R12.64], !P4 ;  /* 0x021000000cdb7fae */ /* 0x000be6000e101d46 */
[----:B------:R-:W-:Y:S05]  /*aea0*/  LEA.HI.X R5, R2, c[0x0][0x1fc], R5, 0x1, P0 ;  /* 0x00007f0002057a11 */ /* 0x000fea00000f0c05 */
[----:B------:R1:W-:Y:S01]  /*aeb0*/  LDGSTS.E.BYPASS.LTC128B.128 [R219+0x4100], [R4.64], !P3 ;  /* 0x0410000004db7fae */ /* 0x0003e2000d901d46 */
[----:B--2---:R-:W-:Y:S02]  /*aec0*/  IADD3 R7, P0, R250, 0xc0, RZ ;  /* 0x000000c0fa077810 */ /* 0x004fe40007f1e0ff */
[----:B------:R-:W-:Y:S02]  /*aed0*/  MOV R6, c[0x0][0x208] ;  /* 0x0000820000067a02 */ /* 0x000fe40000000f00 */
[----:B------:R-:W-:Y:S02]  /*aee0*/  IADD3.X R23, RZ, R22, RZ, P0, !PT ;  /* 0x00000016ff177210 */ /* 0x000fe400007fe4ff */
[C---:B------:R-:W-:Y:S02]  /*aef0*/  LEA R2, P1, R6.reuse, R3, 0x5 ;  /* 0x0000000306027211 */ /* 0x040fe400078228ff */
[----:B-1----:R-:W-:Y:S02]  /*af00*/  MOV R4, c[0x0][0x20c] ;  /* 0x0000830000047a02 */ /* 0x002fe40000000f00 */
[----:B------:R-:W-:Y:S02]  /*af10*/  IADD3 R5, P6, R3, R7, RZ ;  /* 0x0000000703057210 */ /* 0x000fe40007fde0ff */
[----:B------:R-:W-:Y:S02]  /*af20*/  LEA.HI.X R3, R6, R0, R4, 0x5, P1 ;  /* 0x0000000006037211 */ /* 0x000fe400008f2c04 */
[C---:B------:R-:W-:Y:S02]  /*af30*/  LEA R4, P0, R5.reuse, c[0x0][0x1f8], 0x1 ;  /* 0x00007e0005047a11 */ /* 0x040fe400078008ff */
[----:B------:R-:W-:Y:S02]  /*af40*/  IADD3.X R0, R0, R23, RZ, P6, !PT ;  /* 0x0000001700007210 */ /* 0x000fe400037fe4ff */
[----:B------:R-:W-:Y:S02]  /*af50*/  IADD3 R6, P1, R2, R250, RZ ;  /* 0x000000fa02067210 */ /* 0x000fe40007f3e0ff */
[----:B------:R-:W-:Y:S02]  /*af60*/  LEA.HI.X R5, R5, c[0x0][0x1fc], R0, 0x1, P0 ;  /* 0x00007f0005057a11 */ /* 0x000fe400000f0c00 */
[----:B-----5:R-:W-:Y:S02]  /*af70*/  LEA R12, P0, R6, c[0x0][0x1f8], 0x1 ;  /* 0x00007e00060c7a11 */ /* 0x020fe400078008ff */
[----:B------:R-:W-:Y:S01]  /*af80*/  IADD3 R0, P6, R2, R20, RZ ;  /* 0x0000001402007210 */ /* 0x000fe20007fde0ff */
[----:B------:R1:W-:Y:S02]  /*af90*/  LDGSTS.E.BYPASS.LTC128B.128 [R219+0x6100], [R4.64], !P2 ;  /* 0x0610000004db7fae */ /* 0x0003e4000d101d46 */
[C---:B-1----:R-:W-:Y:S02]  /*afa0*/  IADD3.X R4, R3.reuse, R22, RZ, P1, !PT ;  /* 0x0000001603047210 */ /* 0x042fe40000ffe4ff */
[C---:B------:R-:W-:Y:S02]  /*afb0*/  IADD3.X R5, R3.reuse, R15, RZ, P6, !PT ;  /* 0x0000000f03057210 */ /* 0x040fe400037fe4ff */
[----:B------:R-:W-:Y:S02]  /*afc0*/  LEA.HI.X R13, R6, c[0x0][0x1fc], R4, 0x1, P0 ;  /* 0x00007f00060d7a11 */ /* 0x000fe400000f0c04 */
[----:B------:R-:W-:Y:S02]  /*afd0*/  IADD3 R4, P1, R2, R14, RZ ;  /* 0x0000000e02047210 */ /* 0x000fe40007f3e0ff */
[----:B------:R-:W-:Y:S01]  /*afe0*/  LEA R14, P6, R0, c[0x0][0x1f8], 0x1 ;  /* 0x00007e00000e7a11 */ /* 0x000fe200078c08ff */
[----:B------:R1:W-:Y:S01]  /*aff0*/  LDGSTS.E.BYPASS.LTC128B.128 [R219+0x1100], [R12.64], !P5 ;  /* 0x011000000cdb7fae */ /* 0x0003e2000e901d46 */
[----:B------:R-:W-:Y:S02]  /*b000*/  IADD3 R22, P0, R2, R7, RZ ;  /* 0x0000000702167210 */ /* 0x000fe40007f1e0ff */
[----:B------:R-:W-:Y:S02]  /*b010*/  LEA.HI.X R15, R0, c[0x0][0x1fc], R5, 0x1, P6 ;  /* 0x00007f00000f7a11 */ /* 0x000fe400030f0c05 */
[C---:B------:R-:W-:Y:S02]  /*b020*/  IADD3.X R2, R3.reuse, R21, RZ, P1, !PT ;  /* 0x0000001503027210 */ /* 0x040fe40000ffe4ff */
[C---:B------:R-:W-:Y:S01]  /*b030*/  LEA R20, P1, R4.reuse, c[0x0][0x1f8], 0x1 ;  /* 0x00007e0004147a11 */ /* 0x040fe200078208ff */
[----:B------:R1:W-:Y:S01]  /*b040*/  LDGSTS.E.BYPASS.LTC128B.128 [R219+0x3100], [R14.64], !P4 ;  /* 0x031000000edb7fae */ /* 0x0003e2000e101d46 */
[----:B------:R-:W-:Y:S02]  /*b050*/  IADD3.X R3, R3, R23, RZ, P0, !PT ;  /* 0x0000001703037210 */ /* 0x000fe400007fe4ff */
[----:B------:R-:W-:Y:S02]  /*b060*/  LEA.HI.X R21, R4, c[0x0][0x1fc], R2, 0x1, P1 ;  /* 0x00007f0004157a11 */ /* 0x000fe400008f0c02 */
[C---:B------:R-:W-:Y:S03]  /*b070*/  HMMA.16816.F32 R4, R32.reuse, R8, RZ ;  /* 0x000000082004723c */ /* 0x040fe600000018ff */
[----:B------:R2:W-:Y:S01]  /*b080*/  LDGSTS.E.BYPASS.LTC128B.128 [R219+0x5100], [R20.64], !P3 ;  /* 0x0510000014db7fae */ /* 0x0005e2000d901d46 */
[----:B------:R-:W-:Y:S02]  /*b090*/  LEA R2, P0, R22, c[0x0][0x1f8], 0x1 ;  /* 0x00007e0016027a11 */ /* 0x000fe400078008ff */
[----:B---3--:R-:W-:Y:S02]  /*b0a0*/  ISETP.GT.AND P6, PT, R220, R132, PT ;  /* 0x00000084dc00720c */ /* 0x008fe40003fc4270 */
[C---:B------:R-:W-:Y:S01]  /*b0b0*/  HMMA.16816.F32 R8, R32.reuse, R10, RZ ;  /* 0x0000000a2008723c */ /* 0x040fe200000018ff */
[----:B------:R-:W-:Y:S03]  /*b0c0*/  LEA.HI.X R3, R22, c[0x0][0x1fc], R3, 0x1, P0 ;  /* 0x00007f0016037a11 */ /* 0x000fe600000f0c03 */
[----:B------:R-:W-:Y:S02]  /*b0d0*/  IADD3 R220, R220, -0x1, RZ ;  /* 0xffffffffdcdc7810 */ /* 0x000fe40007ffe0ff */
[----:B------:R3:W-:Y:S02]  /*b0e0*/  LDGSTS.E.BYPASS.LTC128B.128 [R219+0x7100], [R2.64], !P2 ;  /* 0x0710000002db7fae */ /* 0x0007e4000d101d46 */
[C---:B-1----:R-:W-:Y:S06]  /*b0f0*/  HMMA.16816.F32 R12, R32.reuse, R16, RZ ;  /* 0x00000010200c723c */ /* 0x042fec00000018ff */
[----:B------:R-:W0:Y:S02]  /*b100*/  LDGDEPBAR ;  /* 0x00000000000079af */ /* 0x000e240000000000 */
        /* <DEDUP_REMOVED lines=21> */
[C---:B--2---:R-:W-:Y:S08]  /*b260*/  HMMA.16816.F32 R12, R136.reuse, R180, R12 ;  /* 0x000000b4880c723c */ /* 0x044ff0000000180c */
[C---:B------:R-:W-:Y:S01]  /*b270*/  HMMA.16816.F32 R16, R136.reuse, R182, R16 ;  /* 0x000000b68810723c */ /* 0x040fe20000001810 */
[----:B------:R-:W-:Y:S07]  /*b280*/  LDSM.16.M88.4 R180, [R195+0x800] ;  /* 0x00080000c3b4783b */ /* 0x000fee0000000200 */
[C---:B-----5:R-:W-:Y:S08]  /*b290*/  HMMA.16816.F32 R20, R136.reuse, R172, R20 ;  /* 0x000000ac8814723c */ /* 0x060ff00000001814 */
[C---:B------:R-:W-:Y:S01]  /*b2a0*/  HMMA.16816.F32 R24, R136.reuse, R174, R24 ;  /* 0x000000ae8818723c */ /* 0x040fe20000001818 */
[----:B------:R-:W1:Y:S07]  /*b2b0*/  LDSM.16.M88.4 R172, [R201] ;  /* 0x00000000c9ac783b */ /* 0x000e6e0000000200 */
[C---:B------:R-:W-:Y:S08]  /*b2c0*/  HMMA.16816.F32 R28, R136.reuse, R184, R28 ;  /* 0x000000b8881c723c */ /* 0x040ff0000000181c */
[----:B------:R-:W-:Y:S01]  /*b2d0*/  HMMA.16816.F32 R32, R136, R186, R32 ;  /* 0x000000ba8820723c */ /* 0x000fe20000001820 */
[----:B------:R-:W2:Y:S08]  /*b2e0*/  LDSM.16.M88.4 R136, [R195+0x1000] ;  /* 0x00100000c388783b */ /* 0x000eb00000000200 */
[----:B------:R-:W5:Y:S01]  /*b2f0*/  LDSM.16.M88.4 R184, [R195+0x1800] ;  /* 0x00180000c3b8783b */ /* 0x000f620000000200 */
        /* <DEDUP_REMOVED lines=9> */
[C---:B-----5:R-:W-:Y:S08]  /*b390*/  HMMA.16816.F32 R28, R172.reuse, R184, R28 ;  /* 0x000000b8ac1c723c */ /* 0x060ff0000000181c */
[----:B------:R-:W-:Y:S01]  /*b3a0*/  HMMA.16816.F32 R32, R172, R186, R32 ;  /* 0x000000baac20723c */ /* 0x000fe20000001820 */
[----:B------:R-:W2:Y:S08]  /*b3b0*/  LDSM.16.M88.4 R172, [R192+0x3000] ;  /* 0x00300000c0ac783b */ /* 0x000eb00000000200 */
[----:B------:R-:W5:Y:S01]  /*b3c0*/  LDSM.16.M88.4 R184, [R192+0x3800] ;  /* 0x00380000c0b8783b */ /* 0x000f620000000200 */
        /* <DEDUP_REMOVED lines=9> */
[C---:B-----5:R-:W-:Y:S08]  /*b460*/  HMMA.16816.F32 R28, R136.reuse, R184, R28 ;  /* 0x000000b8881c723c */ /* 0x060ff0000000181c */
[----:B------:R-:W-:Y:S01]  /*b470*/  HMMA.16816.F32 R32, R136, R186, R32 ;  /* 0x000000ba8820723c */ /* 0x000fe20000001820 */
[----:B------:R-:W2:Y:S08]  /*b480*/  LDSM.16.M88.4 R136, [R213] ;  /* 0x00000000d588783b */ /* 0x000eb00000000200 */
[----:B------:R-:W5:Y:S01]  /*b490*/  LDSM.16.M88.4 R184, [R212] ;  /* 0x00000000d4b8783b */ /* 0x000f620000000200 */
        /* <DEDUP_REMOVED lines=122> */
[----:B------:R-:W5:Y:S07]  /*bc40*/  LDSM.16.M88.4 R180, [R201+0xc000] ;  /* 0x00c00000c9b4783b */ /* 0x000f6e0000000200 */
[C---:B--2---:R-:W-:Y:S08]  /*bc50*/  HMMA.16816.F32 R20, R136.reuse, R172, R20 ;  /* 0x000000ac8814723c */ /* 0x044ff00000001814 */
[C---:B------:R-:W-:Y:S08]  /*bc60*/  HMMA.16816.F32 R24, R136.reuse, R174, R24 ;  /* 0x000000ae8818723c */ /* 0x040ff00000001818 */
[C---:B-1----:R-:W-:Y:S08]  /*bc70*/  HMMA.16816.F32 R28, R136.reuse, R176, R28 ;  /* 0x000000b0881c723c */ /* 0x042ff0000000181c */
[----:B------:R-:W-:Y:S01]  /*bc80*/  HMMA.16816.F32 R32, R136, R178, R32 ;  /* 0x000000b28820723c */ /* 0x000fe20000001820 */
[----:B------:R-:W1:Y:S07]  /*bc90*/  LDSM.16.M88.4 R136, [R195+0x6800] ;  /* 0x00680000c388783b */ /* 0x000e6e0000000200 */
[C---:B-----5:R-:W-:Y:S08]  /*bca0*/  HMMA.16816.F32 R4, R180.reuse, R184, R4 ;  /* 0x000000b8b404723c */ /* 0x060ff00000001804 */
[C---:B------:R-:W-:Y:S11]  /*bcb0*/  HMMA.16816.F32 R8, R180.reuse, R186, R8 ;  /* 0x000000bab408723c */ /* 0x040ff60000001808 */
[----:B------:R-:W-:Y:S05]  /*bcc0*/  @!UPT UIADD3 URZ, URZ, URZ, URZ ;  /* 0x0000003f3f3ff290 */ /* 0x000fea000fffe03f */
[----:B------:R-:W-:Y:S04]  /*bcd0*/  FMUL.FTZ R0, R4, c[0x0][0x320] ;  /* 0x0000c80004007a20 */ /* 0x000fe80000410000 */
[----:B------:R2:W-:Y:S04]  /*bce0*/  MUFU.TANH R174, R0 ;  /* 0x0000000000ae7308 */ /* 0x0005e80000002400 */
[----:B---3--:R-:W-:Y:S01]  /*bcf0*/  FMUL.FTZ R3, R11, c[0x0][0x320] ;  /* 0x0000c8000b037a20 */ /* 0x008fe20000410000 */
[C---:B-1----:R-:W-:Y:S05]  /*bd00*/  HMMA.16816.F32 R12, R180.reuse, R136, R12 ;  /* 0x00000088b40c723c */ /* 0x042fea000000180c */
[----:B------:R-:W-:Y:S03]  /*bd10*/  MUFU.TANH R177, R3 ;  /* 0x0000000300b17308 */ /* 0x000fe60000002400 */
[C---:B------:R-:W-:Y:S04]  /*bd20*/  HMMA.16816.F32 R16, R180.reuse, R138, R16 ;  /* 0x0000008ab410723c */ /* 0x040fe80000001810 */
[----:B--2---:R-:W-:Y:S04]  /*bd30*/  FMUL.FTZ R0, R5, c[0x0][0x320] ;  /* 0x0000c80005007a20 */ /* 0x004fe80000410000 */
[----:B------:R1:W-:Y:S11]  /*bd40*/  MUFU.TANH R176, R0 ;  /* 0x0000000000b07308 */ /* 0x0003f60000002400 */
[----:B------:R-:W-:Y:S05]  /*bd50*/  @!UPT UIADD3 URZ, URZ, URZ, URZ ;  /* 0x0000003f3f3ff290 */ /* 0x000fea000fffe03f */
[----:B------:R-:W-:Y:S04]  /*bd60*/  FMUL.FTZ R2, R16, c[0x0][0x320] ;  /* 0x0000c80010027a20 */ /* 0x000fe80000410000 */
[----:B------:R-:W-:Y:S01]  /*bd70*/  MUFU.TANH R187, R2 ;  /* 0x0000000200bb7308 */ /* 0x000fe20000002400 */
[----:B-1----:R-:W-:Y:S09]  /*bd80*/  FMUL.FTZ R0, R6, c[0x0][0x320] ;  /* 0x0000c80006007a20 */ /* 0x002ff20000410000 */
[----:B------:R1:W2:Y:S02]  /*bd90*/  MUFU.TANH R178, R0 ;  /* 0x0000000000b27308 */ /* 0x0002a40000002400 */
[----:B-1----:R-:W-:Y:S02]  /*bda0*/  FMUL.FTZ R0, R7, c[0x0][0x320] ;  /* 0x0000c80007007a20 */ /* 0x002fe40000410000 */
[----:B------:R-:W1:Y:S06]  /*bdb0*/  LDSM.16.M88.4 R4, [R195+0x7000] ;  /* 0x00700000c304783b */ /* 0x000e6c0000000200 */
[----:B------:R3:W5:Y:S02]  /*bdc0*/  MUFU.TANH R179, R0 ;  /* 0x0000000000b37308 */ /* 0x0007640000002400 */
[----:B---3--:R-:W-:Y:S08]  /*bdd0*/  FMUL.FTZ R0, R8, c[0x0][0x320] ;  /* 0x0000c80008007a20 */ /* 0x008ff00000410000 */
[----:B------:R3:W-:Y:S01]  /*bde0*/  MUFU.TANH R173, R0 ;  /* 0x0000000000ad7308 */ /* 0x0007e20000002400 */
[C---:B-1----:R-:W-:Y:S07]  /*bdf0*/  HMMA.16816.F32 R20, R180.reuse, R4, R20 ;  /* 0x00000004b414723c */ /* 0x042fee0000001814 */
[----:B------:R-:W-:Y:S01]  /*be00*/  @P6 SHF.R.S32.HI R4, RZ, 0x1f, R220 ;  /* 0x0000001fff046819 */ /* 0x000fe200000114dc */
[C---:B------:R-:W-:Y:S04]  /*be10*/  HMMA.16816.F32 R24, R180.reuse, R6, R24 ;  /* 0x00000006b418723c */ /* 0x040fe80000001818 */
[----:B------:R-:W-:Y:S02]  /*be20*/  @P6 IMAD R4, R4, c[0x0][0x1e0], RZ ;  /* 0x0000780004046a24 */ /* 0x000fe400078e02ff */
[----:B---3--:R-:W-:Y:S02]  /*be30*/  FMUL.FTZ R0, R9, c[0x0][0x320] ;  /* 0x0000c80009007a20 */ /* 0x008fe40000410000 */
[C---:B------:R-:W-:Y:S02]  /*be40*/  @P6 IMAD.WIDE.U32 R6, R220.reuse, c[0x0][0x1e0], RZ ;  /* 0x00007800dc066a25 */ /* 0x040fe400078e00ff */
[----:B------:R1:W-:Y:S02]  /*be50*/  MUFU.TANH R172, R0 ;  /* 0x0000000000ac7308 */ /* 0x0003e40000002400 */
[----:B------:R-:W-:Y:S02]  /*be60*/  @P6 IMAD R4, R220, c[0x0][0x1e4], R4 ;  /* 0x00007900dc046a24 */ /* 0x000fe400078e0204 */
[----:B-1----:R-:W-:Y:S02]  /*be70*/  FMUL.FTZ R0, R10, c[0x0][0x320] ;  /* 0x0000c8000a007a20 */ /* 0x002fe40000410000 */
[----:B------:R-:W1:Y:S01]  /*be80*/  LDSM.16.M88.4 R8, [R195+0x7800] ;  /* 0x00780000c308783b */ /* 0x000e620000000200 */
[----:B------:R-:W-:Y:S04]  /*be90*/  DEPBAR.LE SB0, 0x0 ;  /* 0x000080000000791a */ /* 0x000fe80000000000 */
[----:B------:R3:W1:Y:S03]  /*bea0*/  MUFU.TANH R175, R0 ;  /* 0x0000000000af7308 */ /* 0x0006660000002400 */
[----:B------:R-:W-:Y:S01]  /*beb0*/  BAR.SYNC.DEFER_BLOCKING 0x0 ;  /* 0x0000000000007b1d */ /* 0x000fe20000010000 */
[----:B---3--:R-:W-:Y:S06]  /*bec0*/  FMUL.FTZ R0, R12, c[0x0][0x320] ;  /* 0x0000c8000c007a20 */ /* 0x008fec0000410000 */
[----:B------:R3:W-:Y:S01]  /*bed0*/  MUFU.TANH R139, R0 ;  /* 0x00000000008b7308 */ /* 0x0007e20000002400 */
[C---:B-1----:R-:W-:Y:S08]  /*bee0*/  HMMA.16816.F32 R28, R180.reuse, R8, R28 ;  /* 0x00000008b41c723c */ /* 0x042ff0000000181c */
[----:B------:R-:W-:Y:S04]  /*bef0*/  HMMA.16816.F32 R32, R180, R10, R32 ;  /* 0x0000000ab420723c */ /* 0x000fe80000001820 */
[----:B---3--:R-:W-:Y:S04]  /*bf00*/  FMUL.FTZ R0, R13, c[0x0][0x320] ;  /* 0x0000c8000d007a20 */ /* 0x008fe80000410000 */
[----:B------:R1:W-:Y:S08]  /*bf10*/  MUFU.TANH R184, R0 ;  /* 0x0000000000b87308 */ /* 0x0003f00000002400 */
[----:B------:R-:W-:Y:S04]  /*bf20*/  FMUL.FTZ R2, R31, c[0x0][0x320] ;  /* 0x0000c8001f027a20 */ /* 0x000fe80000410000 */
[----:B------:R2:W-:Y:S04]  /*bf30*/  MUFU.TANH R240, R2 ;  /* 0x0000000200f07308 */ /* 0x0005e80000002400 */
[----:B------:R-:W-:Y:S06]  /*bf40*/  FMUL.FTZ R3, R32, c[0x0][0x320] ;  /* 0x0000c80020037a20 */ /* 0x000fec0000410000 */
[----:B------:R3:W-:Y:S01]  /*bf50*/  MUFU.TANH R183, R3 ;  /* 0x0000000300b77308 */ /* 0x0007e20000002400 */
[----:B-1----:R-:W-:Y:S09]  /*bf60*/  FMUL.FTZ R0, R14, c[0x0][0x320] ;  /* 0x0000c8000e007a20 */ /* 0x002ff20000410000 */
[----:B------:R1:W1:Y:S01]  /*bf70*/  MUFU.TANH R185, R0 ;  /* 0x0000000000b97308 */ /* 0x0002620000002400 */
[----:B--2---:R-:W-:Y:S04]  /*bf80*/  FMNMX.FTZ R2, R178, R135, !PT ;  /* 0x00000087b2027209 */ /* 0x004fe80007810000 */
[----:B-----5:R-:W-:Y:S04]  /*bf90*/  FMNMX.FTZ R2, R179, R2, !PT ;  /* 0x00000002b3027209 */ /* 0x020fe80007810000 */
[----:B------:R-:W-:Y:S01]  /*bfa0*/  FMNMX.FTZ R2, R175, R2, !PT ;  /* 0x00000002af027209 */ /* 0x000fe20007810000 */
[----:B---3--:R-:W-:Y:S03]  /*bfb0*/  FMUL.FTZ R3, R33, c[0x0][0x320] ;  /* 0x0000c80021037a20 */ /* 0x008fe60000410000 */
[----:B------:R-:W-:Y:S01]  /*bfc0*/  FMNMX.FTZ R2, R177, R2, !PT ;  /* 0x00000002b1027209 */ /* 0x000fe20007810000 */
[----:B------:R2:W-:Y:S01]  /*bfd0*/  MUFU.TANH R182, R3 ;  /* 0x0000000300b67308 */ /* 0x0005e20000002400 */
[----:B-1----:R-:W-:Y:S02]  /*bfe0*/  FMUL.FTZ R0, R15, c[0x0][0x320] ;  /* 0x0000c8000f007a20 */ /* 0x002fe40000410000 */
[----:B------:R-:W-:Y:S07]  /*bff0*/  FMNMX.FTZ R2, R185, R2, !PT ;  /* 0x00000002b9027209 */ /* 0x000fee0007810000 */
[----:B------:R1:W3:Y:S01]  /*c000*/  MUFU.TANH R186, R0 ;  /* 0x0000000000ba7308 */ /* 0x0002e20000002400 */
[----:B--2---:R-:W-:Y:S09]  /*c010*/  FMUL.FTZ R3, R34, c[0x0][0x320] ;  /* 0x0000c80022037a20 */ /* 0x004ff20000410000 */
[----:B------:R-:W-:Y:S01]  /*c020*/  MUFU.TANH R137, R3 ;  /* 0x0000000300897308 */ /* 0x000fe20000002400 */
[----:B-1----:R-:W-:Y:S01]  /*c030*/  FMUL.FTZ R0, R17, c[0x0][0x320] ;  /* 0x0000c80011007a20 */ /* 0x002fe20000410000 */
[----:B---3--:R-:W-:Y:S08]  /*c040*/  FMNMX.FTZ R2, R186, R2, !PT ;  /* 0x00000002ba027209 */ /* 0x008ff00007810000 */
        /* <DEDUP_REMOVED lines=45> */
[----:B-----5:R-:W-:Y:S02]  /*c320*/  FMNMX.FTZ R2, R236, R3, !PT ;  /* 0x00000003ec027209 */ /* 0x020fe40007810000 */
        /* <DEDUP_REMOVED lines=11> */
[----:B--2---:R-:W-:Y:S02]  /*c3e0*/  FMNMX.FTZ R8, R3, R5, !PT ;  /* 0x0000000503087209 */ /* 0x004fe40007810000 */
[----:B------:R-:W-:Y:S02]  /*c3f0*/  @P6 IADD3 R3, R7, R4, RZ ;  /* 0x0000000407036210 */ /* 0x000fe40007ffe0ff */
[C---:B------:R-:W-:Y:S03]  /*c400*/  @P6 SHF.L.U32 R5, R6.reuse, 0x6, RZ ;  /* 0x0000000606056819 */ /* 0x040fe600000006ff */
[----:B------:R-:W2:Y:S01]  /*c410*/  SHFL.BFLY PT, R11, R8, 0x1, 0x1f ;  /* 0x0c201f00080b7f89 */ /* 0x000ea200000e0000 */
[----:B------:R-:W-:Y:S02]  /*c420*/  @P6 SHF.L.U64.HI R4, R6, 0x6, R3 ;  /* 0x0000000606046819 */ /* 0x000fe40000010203 */
[----:B-1----:R-:W-:Y:S02]  /*c430*/  FMNMX.FTZ R0, R0, R2, !PT ;  /* 0x0000000200007209 */ /* 0x002fe40007810000 */
[C---:B------:R-:W-:Y:S03]  /*c440*/  @P6 IADD3 R2, P0, R5.reuse, R248, RZ ;  /* 0x000000f805026210 */ /* 0x040fe60007f1e0ff */
[----:B------:R-:W1:Y:S01]  /*c450*/  SHFL.BFLY PT, R3, R0, 0x1, 0x1f ;  /* 0x0c201f0000037f89 */ /* 0x000e6200000e0000 */
[----:B------:R-:W-:Y:S02]  /*c460*/  @P6 LEA R16, P1, R2, c[0x0][0x1c8], 0x1 ;  /* 0x0000720002106a11 */ /* 0x000fe400078208ff */
[-C--:B------:R-:W-:Y:S02]  /*c470*/  @P6 IADD3.X R6, R4, R252.reuse, RZ, P0, !PT ;  /* 0x000000fc04066210 */ /* 0x080fe400007fe4ff */
[----:B------:R-:W-:Y:S02]  /*c480*/  @P6 IADD3 R9, P0, R248, 0x40, RZ ;  /* 0x00000040f8096810 */ /* 0x000fe40007f1e0ff */
[----:B------:R-:W-:Y:S02]  /*c490*/  @P6 LEA.HI.X R17, R2, c[0x0][0x1cc], R6, 0x1, P1 ;  /* 0x0000730002116a11 */ /* 0x000fe400008f0c06 */
[-C--:B------:R-:W-:Y:S02]  /*c4a0*/  @P6 IADD3.X R15, RZ, R252.reuse, RZ, P0, !PT ;  /* 0x000000fcff0f6210 */ /* 0x080fe400007fe4ff */
[----:B------:R-:W-:Y:S01]  /*c4b0*/  @P6 IADD3 R2, P0, R5, R9, RZ ;  /* 0x0000000905026210 */ /* 0x000fe20007f1e0ff */
[----:B------:R3:W-:Y:S01]  /*c4c0*/  @P6 LDGSTS.E.BYPASS.LTC128B.128 [R219+0x8100], [R16.64], !P5 ;  /* 0x0810000010db6fae */ /* 0x0007e2000e901d46 */
[----:B------:R-:W-:Y:S02]  /*c4d0*/  @P6 IADD3 R22, P1, R248, 0x80, RZ ;  /* 0x00000080f8166810 */ /* 0x000fe40007f3e0ff */
[----:B------:R-:W-:Y:S02]  /*c4e0*/  @P6 IADD3.X R7, R4, R15, RZ, P0, !PT ;  /* 0x0000000f04076210 */ /* 0x000fe400007fe4ff */
[----:B--2---:R-:W-:Y:S02]  /*c4f0*/  FMNMX.FTZ R133, R8, R11, !PT ;  /* 0x0000000b08857209 */ /* 0x004fe40007810000 */
[C---:B------:R-:W-:Y:S02]  /*c500*/  @P6 LEA R20, P0, R2.reuse, c[0x0][0x1c8], 0x1 ;  /* 0x0000720002146a11 */ /* 0x040fe400078008ff */
[----:B------:R-:W-:Y:S02]  /*c510*/  @P6 IADD3.X R23, RZ, R252, RZ, P1, !PT ;  /* 0x000000fcff176210 */ /* 0x000fe40000ffe4ff */
[----:B------:R-:W-:Y:S01]  /*c520*/  @P6 LEA.HI.X R21, R2, c[0x0][0x1cc], R7, 0x1, P0 ;  /* 0x0000730002156a11 */ /* 0x000fe200000f0c07 */
[----:B------:R-:W-:Y:S01]  /*c530*/  FADD.FTZ R2, -R133, R134 ;  /* 0x0000008685027221 */ /* 0x000fe20000010100 */
[----:B-1----:R-:W-:Y:S02]  /*c540*/  FMNMX.FTZ R132, R0, R3, !PT ;  /* 0x0000000300847209 */ /* 0x002fe40007810000 */
[C---:B------:R-:W-:Y:S01]  /*c550*/  @P6 IADD3 R6, P1, R5.reuse, R22, RZ ;  /* 0x0000001605066210 */ /* 0x040fe20007f3e0ff */
[----:B------:R-:W-:Y:S01]  /*c560*/  FMUL.FTZ R0, R2, c[0x0][0x2d0] ;  /* 0x0000b40002007a20 */ /* 0x000fe20000410000 */
[----:B------:R-:W-:Y:S01]  /*c570*/  @P6 IADD3 R14, P0, R248, 0xc0, RZ ;  /* 0x000000c0f80e6810 */ /* 0x000fe20007f1e0ff */
[----:B------:R1:W-:Y:S01]  /*c580*/  @P6 LDGSTS.E.BYPASS.LTC128B.128 [R219+0xa100], [R20.64], !P4 ;  /* 0x0a10000014db6fae */ /* 0x0003e2000e101d46 */
[----:B------:R-:W-:Y:S01]  /*c590*/  @P6 IADD3.X R10, R4, R23, RZ, P1, !PT ;  /* 0x00000017040a6210 */ /* 0x000fe20000ffe4ff */
[----:B------:R2:W3:Y:S01]  /*c5a0*/  MUFU.EX2 R2, R0 ;  /* 0x0000000000027308 */ /* 0x0004e20000000800 */
[C---:B------:R-:W-:Y:S02]  /*c5b0*/  @P6 LEA R18, P1, R6.reuse, c[0x0][0x1c8], 0x1 ;  /* 0x0000720006126a11 */ /* 0x040fe400078208ff */
[----:B------:R-:W-:Y:S02]  /*c5c0*/  @P6 IADD3.X R7, RZ, R252, RZ, P0, !PT ;  /* 0x000000fcff076210 */ /* 0x000fe400007fe4ff */
[----:B------:R-:W-:Y:S02]  /*c5d0*/  @P6 LEA.HI.X R19, R6, c[0x0][0x1cc], R10, 0x1, P1 ;  /* 0x0000730006136a11 */ /* 0x000fe400008f0c0a */
[----:B------:R-:W-:Y:S02]  /*c5e0*/  @P6 IADD3 R6, P1, R5, R14, RZ ;  /* 0x0000000e05066210 */ /* 0x000fe40007f3e0ff */
[----:B------:R-:W-:Y:S01]  /*c5f0*/  @P6 MOV R3, c[0x0][0x1e0] ;  /* 0x0000780000036a02 */ /* 0x000fe20000000f00 */
[----:B------:R5:W-:Y:S01]  /*c600*/  @P6 LDGSTS.E.BYPASS.LTC128B.128 [R219+0xc100], [R18.64], !P3 ;  /* 0x0c10000012db6fae */ /* 0x000be2000d901d46 */
[----:B------:R-:W-:Y:S02]  /*c610*/  @P6 IADD3.X R10, R4, R7, RZ, P1, !PT ;  /* 0x00000007040a6210 */ /* 0x000fe40000ffe4ff */
[C---:B------:R-:W-:Y:S02]  /*c620*/  @P6 LEA R12, P1, R6.reuse, c[0x0][0x1c8], 0x1 ;  /* 0x00007200060c6a11 */ /* 0x040fe400078208ff */
[C---:B------:R-:W-:Y:S02]  /*c630*/  @P6 LEA R5, P0, R3.reuse, R5, 0x5 ;  /* 0x0000000503056211 */ /* 0x040fe400078028ff */
[----:B------:R-:W-:Y:S02]  /*c640*/  @P6 MOV R8, c[0x0][0x1e4] ;  /* 0x0000790000086a02 */ /* 0x000fe40000000f00 */
[----:B------:R-:W-:Y:S02]  /*c650*/  @P6 LEA.HI.X R13, R6, c[0x0][0x1cc], R10, 0x1, P1 ;  /* 0x00007300060d6a11 */ /* 0x000fe400008f0c0a */
[----:B------:R-:W-:Y:S02]  /*c660*/  @P6 LEA.HI.X R3, R3, R4, R8, 0x5, P0 ;  /* 0x0000000403036211 */ /* 0x000fe400000f2c08 */
[----:B------:R-:W-:Y:S01]  /*c670*/  @P6 IADD3 R4, P1, R5, R248, RZ ;  /* 0x000000f805046210 */ /* 0x000fe20007f3e0ff */
[----:B--2---:R-:W-:Y:S01]  /*c680*/  FADD.FTZ R0, -R132, R135 ;  /* 0x0000008784007221 */ /* 0x004fe20000010100 */
[----:B------:R2:W-:Y:S01]  /*c690*/  @P6 LDGSTS.E.BYPASS.LTC128B.128 [R219+0xe100], [R12.64], !P2 ;  /* 0x0e1000000cdb6fae */ /* 0x0005e2000d101d46 */
[----:B------:R-:W-:Y:S01]  /*c6a0*/  FMUL.FTZ R135, R133, c[0x0][0x2d0] ;  /* 0x0000b40085877a20 */ /* 0x000fe20000410000 */
[----:B------:R-:W-:Y:S01]  /*c6b0*/  @P6 LEA R10, P0, R4, c[0x0][0x1c8], 0x1 ;  /* 0x00007200040a6a11 */ /* 0x000fe200078008ff */
[----:B------:R-:W-:Y:S01]  /*c6c0*/  FMUL.FTZ R0, R0, c[0x0][0x2d0] ;  /* 0x0000b40000007a20 */ /* 0x000fe20000410000 */
[----:B------:R-:W-:Y:S01]  /*c6d0*/  @P6 IADD3.X R6, R3, R252, RZ, P1, !PT ;  /* 0x000000fc03066210 */ /* 0x000fe20000ffe4ff */
[--C-:B------:R-:W-:Y:S02]  /*c6e0*/  FFMA.FTZ R8, R174, c[0x0][0x2d0], -R135.reuse ;  /* 0x0000b400ae087a23 */ /* 0x100fe40000010887 */
[----:B---3--:R-:W-:Y:S01]  /*c6f0*/  FMUL.FTZ R16, R2, R152 ;  /* 0x0000009802107220 */ /* 0x008fe20000410000 */
[----:B------:R-:W-:Y:S01]  /*c700*/  @P6 LEA.HI.X R11, R4, c[0x0][0x1cc], R6, 0x1, P0 ;  /* 0x00007300040b6a11 */ /* 0x000fe200000f0c06 */
[----:B------:R3:W-:Y:S01]  /*c710*/  MUFU.EX2 R138, R8 ;  /* 0x00000008008a7308 */ /* 0x0007e20000000800 */
[----:B------:R-:W-:Y:S01]  /*c720*/  @P6 IADD3 R4, P1, R5, R9, RZ ;  /* 0x0000000905046210 */ /* 0x000fe20007f3e0ff */
[--C-:B------:R-:W-:Y:S02]  /*c730*/  FFMA.FTZ R9, R176, c[0x0][0x2d0], -R135.reuse ;  /* 0x0000b400b0097a23 */ /* 0x100fe40000010887 */
[----:B------:R1:W-:Y:S01]  /*c740*/  @P6 LDGSTS.E.BYPASS.LTC128B.128 [R219+0x9100], [R10.64], !P5 ;  /* 0x091000000adb6fae */ /* 0x0003e2000e901d46 */
[----:B------:R-:W-:Y:S01]  /*c750*/  @P6 IADD3.X R6, R3, R15, RZ, P1, !PT ;  /* 0x0000000f03066210 */ /* 0x000fe20000ffe4ff */
[C---:B------:R-:W-:Y:S02]  /*c760*/  FMUL.FTZ R17, R2.reuse, R153 ;  /* 0x0000009902117220 */ /* 0x040fe40000410000 */
[C---:B------:R-:W-:Y:S02]  /*c770*/  FMUL.FTZ R25, R2.reuse, R161 ;  /* 0x000000a102197220 */ /* 0x040fe40000410000 */
[----:B------:R1:W-:Y:S01]  /*c780*/  MUFU.EX2 R229, R9 ;  /* 0x0000000900e57308 */ /* 0x0003e20000000800 */
[C---:B------:R-:W-:Y:S01]  /*c790*/  FMUL.FTZ R24, R2.reuse, R160 ;  /* 0x000000a002187220 */ /* 0x040fe20000410000 */
[----:B------:R-:W4:Y:S01]  /*c7a0*/  LDL.LU R161, [R1+0xc] ;  /* 0x00000c0001a17983 */ /* 0x000f220000300800 */
[--C-:B------:R-:W-:Y:S02]  /*c7b0*/  FFMA.FTZ R134, R139, c[0x0][0x2d0], -R135.reuse ;  /* 0x0000b4008b867a23 */ /* 0x100fe40000010887 */
[C---:B------:R-:W-:Y:S02]  /*c7c0*/  FMUL.FTZ R32, R2.reuse, R168 ;  /* 0x000000a802207220 */ /* 0x040fe40000410000 */
[----:B------:R-:W-:Y:S02]  /*c7d0*/  FMUL.FTZ R33, R2, R169 ;  /* 0x000000a902217220 */ /* 0x000fe40000410000 */
[--C-:B------:R-:W-:Y:S01]  /*c7e0*/  FFMA.FTZ R160, R182, c[0x0][0x2d0], -R135.reuse ;  /* 0x0000b400b6a07a23 */ /* 0x100fe20000010887 */
[----:B------:R-:W2:Y:S01]  /*c7f0*/  MUFU.EX2 R0, R0 ;  /* 0x0000000000007308 */ /* 0x000ea20000000800 */
[C---:B------:R-:W-:Y:S02]  /*c800*/  FMUL.FTZ R36, R2.reuse, R36 ;  /* 0x0000002402247220 */ /* 0x040fe40000410000 */
[----:B------:R-:W-:Y:S01]  /*c810*/  FMUL.FTZ R37, R2, R37 ;  /* 0x0000002502257220 */ /* 0x000fe20000410000 */
[----:B---3--:R-:W-:Y:S01]  /*c820*/  @P6 LEA R8, P0, R4, c[0x0][0x1c8], 0x1 ;  /* 0x0000720004086a11 */ /* 0x008fe200078008ff */
[C---:B------:R-:W-:Y:S02]  /*c830*/  FMUL.FTZ R40, R2.reuse, R40 ;  /* 0x0000002802287220 */ /* 0x040fe40000410000 */
[C---:B------:R-:W-:Y:S02]  /*c840*/  FMUL.FTZ R41, R2.reuse, R41 ;  /* 0x0000002902297220 */ /* 0x040fe40000410000 */
[C---:B------:R-:W-:Y:S01]  /*c850*/  FMUL.FTZ R44, R2.reuse, R44 ;  /* 0x0000002c022c7220 */ /* 0x040fe20000410000 */
[----:B------:R-:W-:Y:S01]  /*c860*/  MUFU.EX2 R227, R134 ;  /* 0x0000008600e37308 */ /* 0x000fe20000000800 */
[C---:B------:R-:W-:Y:S02]  /*c870*/  FMUL.FTZ R45, R2.reuse, R45 ;  /* 0x0000002d022d7220 */ /* 0x040fe40000410000 */
[----:B------:R-:W-:Y:S01]  /*c880*/  FMUL.FTZ R48, R2, R48 ;  /* 0x0000003002307220 */ /* 0x000fe20000410000 */
[----:B-1----:R-:W-:Y:S01]  /*c890*/  @P6 LEA.HI.X R9, R4, c[0x0][0x1cc], R6, 0x1, P0 ;  /* 0x0000730004096a11 */ /* 0x002fe200000f0c06 */
[--C-:B------:R-:W-:Y:S01]  /*c8a0*/  FFMA.FTZ R6, R173, c[0x0][0x2d0], -R135.reuse ;  /* 0x0000b400ad067a23 */ /* 0x100fe20000010887 */
[C---:B------:R-:W-:Y:S01]  /*c8b0*/  @P6 IADD3 R4, P1, R5.reuse, R22, RZ ;  /* 0x0000001605046210 */ /* 0x040fe20007f3e0ff */
[----:B------:R-:W-:Y:S01]  /*c8c0*/  FMUL.FTZ R49, R2, R49 ;  /* 0x0000003102317220 */ /* 0x000fe20000410000 */
[----:B------:R-:W-:Y:S01]  /*c8d0*/  @P6 IADD3 R5, P0, R5, R14, RZ ;  /* 0x0000000e05056210 */ /* 0x000fe20007f1e0ff */
[----:B------:R1:W-:Y:S01]  /*c8e0*/  @P6 LDGSTS.E.BYPASS.LTC128B.128 [R219+0xb100], [R8.64], !P4 ;  /* 0x0b10000008db6fae */ /* 0x0003e2000e101d46 */
[C---:B------:R-:W-:Y:S01]  /*c8f0*/  @P6 IADD3.X R14, R3.reuse, R23, RZ, P1, !PT ;  /* 0x00000017030e6210 */ /* 0x040fe20000ffe4ff */
[----:B------:R3:W-:Y:S01]  /*c900*/  MUFU.EX2 R230, R6 ;  /* 0x0000000600e67308 */ /* 0x0007e20000000800 */
[----:B------:R-:W-:Y:S01]  /*c910*/  @P6 IADD3.X R15, R3, R7, RZ, P0, !PT ;  /* 0x00000007030f6210 */ /* 0x000fe200007fe4ff */
[--C-:B------:R-:W-:Y:S02]  /*c920*/  FFMA.FTZ R3, R172, c[0x0][0x2d0], -R135.reuse ;  /* 0x0000b400ac037a23 */ /* 0x100fe40000010887 */
[C---:B--2---:R-:W-:Y:S02]  /*c930*/  FMUL.FTZ R10, R0.reuse, R146 ;  /* 0x00000092000a7220 */ /* 0x044fe40000410000 */
[C---:B------:R-:W-:Y:S02]  /*c940*/  FMUL.FTZ R11, R0.reuse, R147 ;  /* 0x00000093000b7220 */ /* 0x040fe40000410000 */
[C---:B-----5:R-:W-:Y:S02]  /*c950*/  FMUL.FTZ R18, R0.reuse, R154 ;  /* 0x0000009a00127220 */ /* 0x060fe40000410000 */
[----:B------:R2:W5:Y:S01]  /*c960*/  MUFU.EX2 R228, R3 ;  /* 0x0000000300e47308 */ /* 0x0005620000000800 */
        /* <DEDUP_REMOVED lines=8> */
[----:B---3--:R-:W-:Y:S01]  /*c9f0*/  @P6 LEA R6, P0, R4, c[0x0][0x1c8], 0x1 ;  /* 0x0000720004066a11 */ /* 0x008fe200078008ff */
[----:B-1----:R-:W-:Y:S02]  /*ca00*/  FMUL.FTZ R9, R2, R145 ;  /* 0x0000009102097220 */ /* 0x002fe40000410000 */
[----:B------:R-:W-:Y:S01]  /*ca10*/  FFMA.FTZ R134, R184, c[0x0][0x2d0], -R135 ;  /* 0x0000b400b8867a23 */ /* 0x000fe20000010887 */
[----:B------:R-:W-:Y:S01]  /*ca20*/  @P6 LEA.HI.X R7, R4, c[0x0][0x1cc], R14, 0x1, P0 ;  /* 0x0000730004076a11 */ /* 0x000fe200000f0c0e */
[C---:B------:R-:W-:Y:S01]  /*ca30*/  FMUL.FTZ R42, R0.reuse, R42 ;  /* 0x0000002a002a7220 */ /* 0x040fe20000410000 */
[C---:B------:R-:W-:Y:S01]  /*ca40*/  @P6 LEA R4, P0, R5.reuse, c[0x0][0x1c8], 0x1 ;  /* 0x0000720005046a11 */ /* 0x040fe200078008ff */
[----:B------:R1:W-:Y:S01]  /*ca50*/  MUFU.EX2 R226, R134 ;  /* 0x0000008600e27308 */ /* 0x0003e20000000800 */
[----:B------:R-:W-:Y:S01]  /*ca60*/  FMUL.FTZ R43, R0, R43 ;  /* 0x0000002b002b7220 */ /* 0x000fe20000410000 */
[----:B------:R3:W-:Y:S01]  /*ca70*/  @P6 LDGSTS.E.BYPASS.LTC128B.128 [R219+0xd100], [R6.64], !P3 ;  /* 0x0d10000006db6fae */ /* 0x0007e2000d901d46 */
[----:B--2---:R-:W-:Y:S01]  /*ca80*/  FMUL.FTZ R3, R132, c[0x0][0x2d0] ;  /* 0x0000b40084037a20 */ /* 0x004fe20000410000 */
[----:B------:R-:W-:Y:S01]  /*ca90*/  @P6 LEA.HI.X R5, R5, c[0x0][0x1cc], R15, 0x1, P0 ;  /* 0x0000730005056a11 */ /* 0x000fe200000f0c0f */
[----:B------:R-:W-:Y:S02]  /*caa0*/  FMUL.FTZ R46, R0, R46 ;  /* 0x0000002e002e7220 */ /* 0x000fe40000410000 */
[--C-:B------:R-:W-:Y:S02]  /*cab0*/  FFMA.FTZ R14, R178, c[0x0][0x2d0], -R3.reuse ;  /* 0x0000b400b20e7a23 */ /* 0x100fe40000010803 */
[--C-:B------:R-:W-:Y:S01]  /*cac0*/  FFMA.FTZ R8, R175, c[0x0][0x2d0], -R3.reuse ;  /* 0x0000b400af087a23 */ /* 0x100fe20000010803 */
[----:B------:R2:W-:Y:S01]  /*cad0*/  @P6 LDGSTS.E.BYPASS.LTC128B.128 [R219+0xf100], [R4.64], !P2 ;  /* 0x0f10000004db6fae */ /* 0x0005e2000d101d46 */
[----:B------:R2:W-:Y:S01]  /*cae0*/  MUFU.EX2 R174, R14 ;  /* 0x0000000e00ae7308 */ /* 0x0005e20000000800 */
[C---:B------:R-:W-:Y:S02]  /*caf0*/  FMUL.FTZ R47, R0.reuse, R47 ;  /* 0x0000002f002f7220 */ /* 0x040fe40000410000 */
[C---:B------:R-:W-:Y:S02]  /*cb00*/  FMUL.FTZ R50, R0.reuse, R50 ;  /* 0x0000003200327220 */ /* 0x040fe40000410000 */
[----:B------:R-:W-:Y:S02]  /*cb10*/  FMUL.FTZ R51, R0, R51 ;  /* 0x0000003300337220 */ /* 0x000fe40000410000 */
[----:B------:R-:W-:Y:S01]  /*cb20*/  LDSM.16.MT88.4 R20, [R194] ;  /* 0x00000000c214783b */ /* 0x000fe20000004200 */
[C---:B------:R-:W-:Y:S02]  /*cb30*/  FMUL.FTZ R52, R2.reuse, R52 ;  /* 0x0000003402347220 */ /* 0x040fe40000410000 */
[----:B------:R2:W-:Y:S01]  /*cb40*/  MUFU.EX2 R173, R8 ;  /* 0x0000000800ad7308 */ /* 0x0005e20000000800 */
[----:B------:R-:W-:Y:S02]  /*cb50*/  FMUL.FTZ R53, R2, R53 ;  /* 0x0000003502357220 */ /* 0x000fe40000410000 */
[--C-:B-1----:R-:W-:Y:S02]  /*cb60*/  FFMA.FTZ R134, R185, c[0x0][0x2d0], -R3.reuse ;  /* 0x0000b400b9867a23 */ /* 0x102fe40000010803 */
[----:B------:R-:W-:Y:S01]  /*cb70*/  LDSM.16.MT88.4 R28, [R197] ;  /* 0x00000000c51c783b */ /* 0x000fe20000004200 */
[C---:B------:R-:W-:Y:S02]  /*cb80*/  FMUL.FTZ R54, R0.reuse, R54 ;  /* 0x0000003600367220 */ /* 0x040fe40000410000 */
[----:B---3--:R-:W-:Y:S01]  /*cb90*/  FMUL.FTZ R6, R0, R142 ;  /* 0x0000008e00067220 */ /* 0x008fe20000410000 */
[----:B-----5:R-:W-:Y:S01]  /*cba0*/  F2FP.PACK_AB R142, R228, R230 ;  /* 0x000000e6e48e723e */ /* 0x020fe200000000ff */
[C---:B------:R-:W-:Y:S01]  /*cbb0*/  FMUL.FTZ R7, R0.reuse, R143 ;  /* 0x0000008f00077220 */ /* 0x040fe20000410000 */
[----:B------:R-:W-:Y:S01]  /*cbc0*/  MUFU.EX2 R189, R134 ;  /* 0x0000008600bd7308 */ /* 0x000fe20000000800 */
[----:B------:R-:W-:Y:S01]  /*cbd0*/  FMUL.FTZ R55, R0, R55 ;  /* 0x0000003700377220 */ /* 0x000fe20000410000 */
[----:B------:R-:W-:Y:S01]  /*cbe0*/  LDSM.16.MT88.4 R152, [R194+0x2000] ;  /* 0x00200000c298783b */ /* 0x000fe20000004200 */
[--C-:B--2---:R-:W-:Y:S02]  /*cbf0*/  FFMA.FTZ R14, R179, c[0x0][0x2d0], -R3.reuse ;  /* 0x0000b400b30e7a23 */ /* 0x104fe40000010803 */
[----:B------:R-:W-:Y:S02]  /*cc00*/  FFMA.FTZ R4, R177, c[0x0][0x2d0], -R3 ;  /* 0x0000b400b1047a23 */ /* 0x000fe40000010803 */
[C---:B------:R-:W-:Y:S02]  /*cc10*/  FMUL.FTZ R5, R2.reuse, R141 ;  /* 0x0000008d02057220 */ /* 0x040fe40000410000 */
[C---:B------:R-:W-:Y:S01]  /*cc20*/  FMUL.FTZ R56, R2.reuse, R56 ;  /* 0x0000003802387220 */ /* 0x040fe20000410000 */
[----:B------:R-:W1:Y:S01]  /*cc30*/  MUFU.EX2 R190, R14 ;  /* 0x0000000e00be7308 */ /* 0x000e620000000800 */
[----:B------:R-:W-:Y:S01]  /*cc40*/  LDSM.16.MT88.4 R168, [R196+0x1800] ;  /* 0x00180000c4a8783b */ /* 0x000fe20000004200 */
[C---:B------:R-:W-:Y:S02]  /*cc50*/  FMUL.FTZ R57, R2.reuse, R57 ;  /* 0x0000003902397220 */ /* 0x040fe40000410000 */
[----:B------:R-:W-:Y:S02]  /*cc60*/  FMUL.FTZ R8, R2, R144 ;  /* 0x0000009002087220 */ /* 0x000fe40000410000 */
[C---:B------:R-:W-:Y:S02]  /*cc70*/  FMUL.FTZ R58, R0.reuse, R58 ;  /* 0x0000003a003a7220 */ /* 0x040fe40000410000 */
[----:B------:R-:W-:Y:S01]  /*cc80*/  FMUL.FTZ R59, R0, R59 ;  /* 0x0000003b003b7220 */ /* 0x000fe20000410000 */
[----:B------:R-:W-:Y:S01]  /*cc90*/  LDSM.16.MT88.4 R144, [R196] ;  /* 0x00000000c490783b */ /* 0x000fe20000004200 */
[----:B------:R-:W2:Y:S01]  /*cca0*/  MUFU.EX2 R172, R4 ;  /* 0x0000000400ac7308 */ /* 0x000ea20000000800 */
[C---:B------:R-:W-:Y:S02]  /*ccb0*/  FMUL.FTZ R60, R2.reuse, R60 ;  /* 0x0000003c023c7220 */ /* 0x040fe40000410000 */
[----:B------:R-:W-:Y:S02]  /*ccc0*/  FMUL.FTZ R61, R2, R61 ;  /* 0x0000003d023d7220 */ /* 0x000fe40000410000 */
[C---:B------:R-:W-:Y:S02]  /*ccd0*/  FMUL.FTZ R62, R0.reuse, R62 ;  /* 0x0000003e003e7220 */ /* 0x040fe40000410000 */
[----:B------:R-:W0:Y:S01]  /*cce0*/  LDGDEPBAR ;  /* 0x00000000000079af */ /* 0x000e220000000000 */
[----:B------:R-:W-:Y:S02]  /*ccf0*/  FMUL.FTZ R63, R0, R63 ;  /* 0x0000003f003f7220 */ /* 0x000fe40000410000 */
[C---:B------:R-:W-:Y:S02]  /*cd00*/  FMUL.FTZ R64, R2.reuse, R64 ;  /* 0x0000004002407220 */ /* 0x040fe40000410000 */
[----:B------:R-:W-:Y:S01]  /*cd10*/  FMUL.FTZ R65, R2, R65 ;  /* 0x0000004102417220 */ /* 0x000fe20000410000 */
[----:B-1----:R-:W-:Y:S02]  /*cd20*/  F2FP.PACK_AB R141, R190, R174 ;  /* 0x000000aebe8d723e */ /* 0x002fe400000000ff */
[----:B------:R-:W1:Y:S01]  /*cd30*/  LDSM.16.MT88.4 R12, [R193] ;  /* 0x00000000c10c783b */ /* 0x000e620000004200 */
[C---:B------:R-:W-:Y:S02]  /*cd40*/  FMUL.FTZ R66, R0.reuse, R66 ;  /* 0x0000004200427220 */ /* 0x040fe40000410000 */
[----:B------:R-:W-:Y:S02]  /*cd50*/  FMUL.FTZ R67, R0, R67 ;  /* 0x0000004300437220 */ /* 0x000fe40000410000 */
[C---:B------:R-:W-:Y:S02]  /*cd60*/  FMUL.FTZ R68, R2.reuse, R68 ;  /* 0x0000004402447220 */ /* 0x040fe40000410000 */
[----:B------:R-:W-:Y:S01]  /*cd70*/  FMUL.FTZ R69, R2, R69 ;  /* 0x0000004502457220 */ /* 0x000fe20000410000 */
[----:B--2---:R-:W-:Y:S01]  /*cd80*/  F2FP.PACK_AB R143, R172, R173 ;  /* 0x000000adac8f723e */ /* 0x004fe200000000ff */
[----:B------:R-:W-:Y:S01]  /*cd90*/  FMUL.FTZ R4, R2, R140 ;  /* 0x0000008c02047220 */ /* 0x000fe20000410000 */
[----:B------:R-:W-:Y:S01]  /*cda0*/  F2FP.PACK_AB R140, R229, R138 ;  /* 0x0000008ae58c723e */ /* 0x000fe200000000ff */
        /* <DEDUP_REMOVED lines=14> */
[C---:B-1----:R-:W-:Y:S05]  /*ce90*/  HMMA.16816.F32 R4, R140.reuse, R12, R4 ;  /* 0x0000000c8c04723c */ /* 0x042fea0000001804 */
        /* <DEDUP_REMOVED lines=17> */
[C---:B------:R-:W-:Y:S04]  /*cfb0*/  FMUL.FTZ R22, R0.reuse, R158 ;  /* 0x0000009e00167220 */ /* 0x040fe80000410000 */
[C---:B------:R-:W-:Y:S02]  /*cfc0*/  FMUL.FTZ R23, R0.reuse, R159 ;  /* 0x0000009f00177220 */ /* 0x040fe40000410000 */
[--C-:B------:R-:W-:Y:S02]  /*cfd0*/  FFMA.FTZ R158, R237, c[0x0][0x2d0], -R135.reuse ;  /* 0x0000b400ed9e7a23 */ /* 0x100fe40000010887 */
[----:B------:R-:W-:Y:S02]  /*cfe0*/  FFMA.FTZ R159, R183, c[0x0][0x2d0], -R135 ;  /* 0x0000b400b79f7a23 */ /* 0x000fe40000010887 */
[--C-:B------:R-:W-:Y:S01]  /*cff0*/  FFMA.FTZ R156, R137, c[0x0][0x2d0], -R3.reuse ;  /* 0x0000b400899c7a23 */ /* 0x100fe20000010803 */
[C---:B------:R-:W-:Y:S01]  /*d000*/  HMMA.16816.F32 R20, R140.reuse, R28, R20 ;  /* 0x0000001c8c14723c */ /* 0x040fe20000001814 */
[----:B------:R-:W-:Y:S02]  /*d010*/  MUFU.EX2 R183, R157 ;  /* 0x0000009d00b77308 */ /* 0x000fe40000000800 */
[C---:B------:R-:W-:Y:S02]  /*d020*/  FMUL.FTZ R90, R0.reuse, R90 ;  /* 0x0000005a005a7220 */ /* 0x040fe40000410000 */
[----:B------:R-:W-:Y:S02]  /*d030*/  FMUL.FTZ R91, R0, R91 ;  /* 0x0000005b005b7220 */ /* 0x000fe40000410000 */
[C---:B------:R-:W-:Y:S01]  /*d040*/  FMUL.FTZ R28, R2.reuse, R164 ;  /* 0x000000a4021c7220 */ /* 0x040fe20000410000 */
[C---:B------:R-:W-:Y:S03]  /*d050*/  HMMA.16816.F32 R24, R140.reuse, R30, R24 ;  /* 0x0000001e8c18723c */ /* 0x040fe60000001818 */
[----:B------:R-:W-:Y:S01]  /*d060*/  MUFU.EX2 R185, R158 ;  /* 0x0000009e00b97308 */ /* 0x000fe20000000800 */
[C---:B------:R-:W-:Y:S02]  /*d070*/  FMUL.FTZ R29, R2.reuse, R165 ;  /* 0x000000a5021d7220 */ /* 0x040fe40000410000 */
[----:B------:R-:W-:Y:S02]  /*d080*/  FMUL.FTZ R92, R2, R92 ;  /* 0x0000005c025c7220 */ /* 0x000fe40000410000 */
[C---:B------:R-:W-:Y:S04]  /*d090*/  FMUL.FTZ R30, R0.reuse, R166 ;  /* 0x000000a6001e7220 */ /* 0x040fe80000410000 */
[----:B------:R-:W-:Y:S01]  /*d0a0*/  FMUL.FTZ R31, R0, R167 ;  /* 0x000000a7001f7220 */ /* 0x000fe20000410000 */
[----:B------:R-:W-:Y:S01]  /*d0b0*/  MUFU.EX2 R184, R159 ;  /* 0x0000009f00b87308 */ /* 0x000fe20000000800 */
[----:B------:R-:W-:Y:S02]  /*d0c0*/  FMUL.FTZ R93, R2, R93 ;  /* 0x0000005d025d7220 */ /* 0x000fe40000410000 */
[C---:B------:R-:W-:Y:S02]  /*d0d0*/  FMUL.FTZ R94, R0.reuse, R94 ;  /* 0x0000005e005e7220 */ /* 0x040fe40000410000 */
[----:B------:R-:W-:Y:S01]  /*d0e0*/  FMUL.FTZ R95, R0, R95 ;  /* 0x0000005f005f7220 */ /* 0x000fe20000410000 */
[C---:B------:R-:W-:Y:S03]  /*d0f0*/  HMMA.16816.F32 R28, R140.reuse, R144, R28 ;  /* 0x000000908c1c723c */ /* 0x040fe6000000181c */
[C---:B------:R-:W-:Y:S02]  /*d100*/  FMUL.FTZ R96, R2.reuse, R96 ;  /* 0x0000006002607220 */ /* 0x040fe40000410000 */
[----:B------:R-:W-:Y:S02]  /*d110*/  FMUL.FTZ R97, R2, R97 ;  /* 0x0000006102617220 */ /* 0x000fe40000410000 */
[C---:B------:R-:W-:Y:S01]  /*d120*/  FMUL.FTZ R98, R0.reuse, R98 ;  /* 0x0000006200627220 */ /* 0x040fe20000410000 */
[C---:B------:R-:W-:Y:S01]  /*d130*/  HMMA.16816.F32 R32, R140.reuse, R146, R32 ;  /* 0x000000928c20723c */ /* 0x040fe20000001820 */
[----:B------:R-:W2:Y:S03]  /*d140*/  LDSM.16.MT88.4 R144, [R197+0x2000] ;  /* 0x00200000c590783b */ /* 0x000ea60000004200 */
        /* <DEDUP_REMOVED lines=24> */
[----:B------:R-:W-:Y:S02]  /*d2d0*/  FMUL.FTZ R114, R0, R114 ;  /* 0x0000007200727220 */ /* 0x000fe40000410000 */
[C---:B-1----:R-:W-:Y:S04]  /*d2e0*/  HMMA.16816.F32 R60, R140.reuse, R148, R60 ;  /* 0x000000948c3c723c */ /* 0x042fe8000000183c */
[----:B------:R-:W-:Y:S02]  /*d2f0*/  FFMA.FTZ R134, R186, c[0x0][0x2d0], -R3 ;  /* 0x0000b400ba867a23 */ /* 0x000fe40000010803 */
[----:B------:R-:W-:Y:S02]  /*d300*/  FMUL.FTZ R115, R0, R115 ;  /* 0x0000007300737220 */ /* 0x000fe40000410000 */
[C---:B------:R-:W-:Y:S01]  /*d310*/  HMMA.16816.F32 R64, R140.reuse, R150, R64 ;  /* 0x000000968c40723c */ /* 0x040fe20000001840 */
[----:B------:R1:W5:Y:S01]  /*d320*/  MUFU.EX2 R188, R134 ;  /* 0x0000008600bc7308 */ /* 0x0003620000000800 */
        /* <DEDUP_REMOVED lines=11> */
[C---:B--2---:R-:W-:Y:S03]  /*d3e0*/  HMMA.16816.F32 R76, R140.reuse, R144, R76 ;  /* 0x000000908c4c723c */ /* 0x044fe6000000184c */
[--C-:B-1----:R-:W-:Y:S02]  /*d3f0*/  FFMA.FTZ R134, R187, c[0x0][0x2d0], -R135.reuse ;  /* 0x0000b400bb867a23 */ /* 0x102fe40000010887 */
[----:B------:R-:W-:Y:S02]  /*d400*/  FMUL.FTZ R123, R0, R123 ;  /* 0x0000007b007b7220 */ /* 0x000fe40000410000 */
[----:B------:R1:W-:Y:S01]  /*d410*/  MUFU.EX2 R225, R134 ;  /* 0x0000008600e17308 */ /* 0x0003e20000000800 */
[C---:B------:R-:W-:Y:S01]  /*d420*/  HMMA.16816.F32 R80, R140.reuse, R146, R80 ;  /* 0x000000928c50723c */ /* 0x040fe20000001850 */
[----:B------:R-:W2:Y:S03]  /*d430*/  LDSM.16.MT88.4 R144, [R193+0x6000] ;  /* 0x00600000c190783b */ /* 0x000ea60000004200 */
        /* <DEDUP_REMOVED lines=10> */
[----:B-1----:R-:W-:Y:S02]  /*d4e0*/  FFMA.FTZ R134, R191, c[0x0][0x2d0], -R135 ;  /* 0x0000b400bf867a23 */ /* 0x002fe40000010887 */
[C---:B---3--:R-:W-:Y:S02]  /*d4f0*/  HMMA.16816.F32 R92, R140.reuse, R152, R92 ;  /* 0x000000988c5c723c */ /* 0x048fe4000000185c */
[----:B------:R1:W-:Y:S02]  /*d500*/  MUFU.EX2 R224, R134 ;  /* 0x0000008600e07308 */ /* 0x0003e40000000800 */
[C---:B------:R-:W-:Y:S02]  /*d510*/  FMUL.FTZ R131, R0.reuse, R131 ;  /* 0x0000008300837220 */ /* 0x040fe40000410000 */
[----:B------:R-:W-:Y:S02]  /*d520*/  FFMA.FTZ R0, R0, R161, R174 ;  /* 0x000000a100007223 */ /* 0x000fe400000100ae */
[C---:B------:R-:W-:Y:S01]  /*d530*/  HMMA.16816.F32 R96, R140.reuse, R154, R96 ;  /* 0x0000009a8c60723c */ /* 0x040fe20000001860 */
[----:B------:R-:W3:Y:S03]  /*d540*/  LDSM.16.MT88.4 R152, [R197+0x6000] ;  /* 0x00600000c598783b */ /* 0x000ee60000004200 */
[----:B------:R-:W-:Y:S02]  /*d550*/  FADD.FTZ R0, R190, R0 ;  /* 0x00000000be007221 */ /* 0x000fe40000010000 */
[----:B------:R-:W-:Y:S02]  /*d560*/  FFMA.FTZ R2, R2, R242, R138 ;  /* 0x000000f202027223 */ /* 0x000fe4000001008a */
[C---:B--2---:R-:W-:Y:S01]  /*d570*/  HMMA.16816.F32 R100, R140.reuse, R144, R100 ;  /* 0x000000908c64723c */ /* 0x044fe20000001864 */
[----:B------:R-:W-:Y:S03]  /*d580*/  LDSM.16.MT88.4 R160, [R197+0x1800] ;  /* 0x00180000c5a0783b */ /* 0x000fe60000004200 */
[----:B------:R-:W-:Y:S02]  /*d590*/  FADD.FTZ R0, R173, R0 ;  /* 0x00000000ad007221 */ /* 0x000fe40000010000 */
[----:B------:R-:W-:Y:S02]  /*d5a0*/  FADD.FTZ R2, R229, R2 ;  /* 0x00000002e5027221 */ /* 0x000fe40000010000 */
[C---:B------:R-:W-:Y:S01]  /*d5b0*/  HMMA.16816.F32 R104, R140.reuse, R146, R104 ;  /* 0x000000928c68723c */ /* 0x040fe20000001868 */
[----:B------:R-:W2:Y:S03]  /*d5c0*/  LDSM.16.MT88.4 R144, [R196+0x6000] ;  /* 0x00600000c490783b */ /* 0x000ea60000004200 */
[--C-:B-1----:R-:W-:Y:S02]  /*d5d0*/  FFMA.FTZ R134, R221, c[0x0][0x2d0], -R3.reuse ;  /* 0x0000b400dd867a23 */ /* 0x102fe40000010803 */
[----:B------:R-:W-:Y:S02]  /*d5e0*/  FADD.FTZ R0, R172, R0 ;  /* 0x00000000ac007221 */ /* 0x000fe40000010000 */
[----:B------:R1:W1:Y:S01]  /*d5f0*/  MUFU.EX2 R187, R134 ;  /* 0x0000008600bb7308 */ /* 0x0002620000000800 */
[C---:B----4-:R-:W-:Y:S01]  /*d600*/  HMMA.16816.F32 R108, R140.reuse, R148, R108 ;  /* 0x000000948c6c723c */ /* 0x050fe2000000186c */
[----:B------:R-:W-:Y:S02]  /*d610*/  LDSM.16.MT88.4 R172, [R193+0x3800] ;  /* 0x00380000c1ac783b */ /* 0x000fe40000004200 */
[----:B------:R-:W-:Y:S02]  /*d620*/  FADD.FTZ R0, R189, R0 ;  /* 0x00000000bd007221 */ /* 0x000fe40000010000 */
[----:B------:R-:W-:Y:S02]  /*d630*/  FADD.FTZ R2, R230, R2 ;  /* 0x00000002e6027221 */ /* 0x000fe40000010000 */
[----:B-----5:R-:W-:Y:S01]  /*d640*/  FADD.FTZ R0, R188, R0 ;  /* 0x00000000bc007221 */ /* 0x020fe20000010000 */
[C---:B------:R-:W-:Y:S01]  /*d650*/  HMMA.16816.F32 R112, R140.reuse, R150, R112 ;  /* 0x000000968c70723c */ /* 0x040fe20000001870 */
[----:B------:R-:W4:Y:S03]  /*d660*/  LDSM.16.MT88.4 R148, [R193+0x800] ;  /* 0x00080000c194783b */ /* 0x000f260000004200 */
[----:B------:R-:W-:Y:S04]  /*d670*/  FADD.FTZ R2, R228, R2 ;  /* 0x00000002e4027221 */ /* 0x000fe80000010000 */
[C---:B---3--:R-:W-:Y:S04]  /*d680*/  HMMA.16816.F32 R116, R140.reuse, R152, R116 ;  /* 0x000000988c74723c */ /* 0x048fe80000001874 */
[----:B------:R-:W-:Y:S02]  /*d690*/  FADD.FTZ R2, R227, R2 ;  /* 0x00000002e3027221 */ /* 0x000fe40000010000 */
[----:B-1----:R-:W-:Y:S02]  /*d6a0*/  FFMA.FTZ R134, R222, c[0x0][0x2d0], -R3 ;  /* 0x0000b400de867a23 */ /* 0x002fe40000010803 */
[C---:B------:R-:W-:Y:S01]  /*d6b0*/  HMMA.16816.F32 R120, R140.reuse, R154, R120 ;  /* 0x0000009a8c78723c */ /* 0x040fe20000001878 */
[----:B------:R-:W1:Y:S01]  /*d6c0*/  LDSM.16.MT88.4 R152, [R194+0x800] ;  /* 0x00080000c298783b */ /* 0x000e620000004200 */
[----:B------:R3:W5:Y:S02]  /*d6d0*/  MUFU.EX2 R186, R134 ;  /* 0x0000008600ba7308 */ /* 0x0007640000000800 */
[----:B------:R-:W-:Y:S02]  /*d6e0*/  FADD.FTZ R0, R187, R0 ;  /* 0x00000000bb007221 */ /* 0x000fe40000010000 */
[----:B------:R-:W-:Y:S02]  /*d6f0*/  FADD.FTZ R2, R226, R2 ;  /* 0x00000002e2027221 */ /* 0x000fe40000010000 */
[C---:B--2---:R-:W-:Y:S04]  /*d700*/  HMMA.16816.F32 R124, R140.reuse, R144, R124 ;  /* 0x000000908c7c723c */ /* 0x044fe8000000187c */
[----:B------:R-:W-:Y:S04]  /*d710*/  FADD.FTZ R2, R225, R2 ;  /* 0x00000002e1027221 */ /* 0x000fe80000010000 */
[----:B------:R-:W-:Y:S01]  /*d720*/  HMMA.16816.F32 R128, R140, R146, R128 ;  /* 0x000000928c80723c */ /* 0x000fe20000001880 */
[----:B------:R-:W2:Y:S03]  /*d730*/  LDSM.16.MT88.4 R144, [R197+0x800] ;  /* 0x00080000c590783b */ /* 0x000ea60000004200 */
[----:B------:R-:W-:Y:S03]  /*d740*/  FADD.FTZ R2, R224, R2 ;  /* 0x00000002e0027221 */ /* 0x000fe60000010000 */
[----:B------:R-:W-:Y:S02]  /*d750*/  F2FP.PACK_AB R140, R226, R227 ;  /* 0x000000e3e28c723e */ /* 0x000fe400000000ff */
[----:B------:R-:W-:Y:S03]  /*d760*/  F2FP.PACK_AB R141, R188, R189 ;  /* 0x000000bdbc8d723e */ /* 0x000fe600000000ff */
[----:B------:R-:W-:Y:S01]  /*d770*/  F2FP.PACK_AB R142, R224, R225 ;  /* 0x000000e1e08e723e */ /* 0x000fe200000000ff */
[--C-:B---3--:R-:W-:Y:S01]  /*d780*/  FFMA.FTZ R134, R234, c[0x0][0x2d0], -R135.reuse ;  /* 0x0000b400ea867a23 */ /* 0x108fe20000010887 */
[C---:B-----5:R-:W-:Y:S01]  /*d790*/  F2FP.PACK_AB R143, R186.reuse, R187 ;  /* 0x000000bbba8f723e */ /* 0x060fe200000000ff */
[----:B------:R-:W-:Y:S02]  /*d7a0*/  FADD.FTZ R0, R186, R0 ;  /* 0x00000000ba007221 */ /* 0x000fe40000010000 */
[----:B------:R3:W5:Y:S04]  /*d7b0*/  MUFU.EX2 R222, R134 ;  /* 0x0000008600de7308 */ /* 0x0007680000000800 */
[C---:B----4-:R-:W-:Y:S08]  /*d7c0*/  HMMA.16816.F32 R4, R140.reuse, R148, R4 ;  /* 0x000000948c04723c */ /* 0x050ff00000001804 */
[C---:B------:R-:W-:Y:S01]  /*d7d0*/  HMMA.16816.F32 R8, R140.reuse, R150, R8 ;  /* 0x000000968c08723c */ /* 0x040fe20000001808 */
[----:B------:R-:W4:Y:S07]  /*d7e0*/  LDSM.16.MT88.4 R148, [R196+0x800] ;  /* 0x00080000c494783b */ /* 0x000f2e0000004200 */
[C---:B-1----:R-:W-:Y:S04]  /*d7f0*/  HMMA.16816.F32 R12, R140.reuse, R152, R12 ;  /* 0x000000988c0c723c */ /* 0x042fe8000000180c */
[----:B---3--:R-:W-:Y:S02]  /*d800*/  FFMA.FTZ R134, R223, c[0x0][0x2d0], -R135 ;  /* 0x0000b400df867a23 */ /* 0x008fe40000010887 */
[----:B-----5:R-:W-:Y:S02]  /*d810*/  FADD.FTZ R2, R222, R2 ;  /* 0x00000002de027221 */ /* 0x020fe40000010000 */
[C---:B------:R-:W-:Y:S01]  /*d820*/  HMMA.16816.F32 R16, R140.reuse, R154, R16 ;  /* 0x0000009a8c10723c */ /* 0x040fe20000001810 */
[----:B------:R-:W1:Y:S01]  /*d830*/  LDSM.16.MT88.4 R152, [R193+0x2800] ;  /* 0x00280000c198783b */ /* 0x000e620000004200 */
[----:B------:R3:W5:Y:S06]  /*d840*/  MUFU.EX2 R223, R134 ;  /* 0x0000008600df7308 */ /* 0x00076c0000000800 */
[C---:B--2---:R-:W-:Y:S08]  /*d850*/  HMMA.16816.F32 R20, R140.reuse, R144, R20 ;  /* 0x000000908c14723c */ /* 0x044ff00000001814 */
[C---:B------:R-:W-:Y:S01]  /*d860*/  HMMA.16816.F32 R24, R140.reuse, R146, R24 ;  /* 0x000000928c18723c */ /* 0x040fe20000001818 */
[----:B------:R-:W2:Y:S07]  /*d870*/  LDSM.16.MT88.4 R144, [R194+0x2800] ;  /* 0x00280000c290783b */ /* 0x000eae0000004200 */
[C---:B----4-:R-:W-:Y:S04]  /*d880*/  HMMA.16816.F32 R28, R140.reuse, R148, R28 ;  /* 0x000000948c1c723c */ /* 0x050fe8000000181c */
[--C-:B---3--:R-:W-:Y:S02]  /*d890*/  FFMA.FTZ R134, R233, c[0x0][0x2d0], -R3.reuse ;  /* 0x0000b400e9867a23 */ /* 0x108fe40000010803 */
[----:B-----5:R-:W-:Y:S02]  /*d8a0*/  FADD.FTZ R2, R223, R2 ;  /* 0x00000002df027221 */ /* 0x020fe40000010000 */
[----:B------:R3:W4:Y:S01]  /*d8b0*/  MUFU.EX2 R180, R134 ;  /* 0x0000008600b47308 */ /* 0x0007220000000800 */
[C---:B------:R-:W-:Y:S01]  /*d8c0*/  HMMA.16816.F32 R32, R140.reuse, R150, R32 ;  /* 0x000000968c20723c */ /* 0x040fe20000001820 */
[----:B------:R-:W5:Y:S07]  /*d8d0*/  LDSM.16.MT88.4 R148, [R197+0x2800] ;  /* 0x00280000c594783b */ /* 0x000f6e0000004200 */
[C---:B-1----:R-:W-:Y:S08]  /*d8e0*/  HMMA.16816.F32 R36, R140.reuse, R152, R36 ;  /* 0x000000988c24723c */ /* 0x042ff00000001824 */
[C---:B------:R-:W-:Y:S01]  /*d8f0*/  HMMA.16816.F32 R40, R140.reuse, R154, R40 ;  /* 0x0000009a8c28723c */ /* 0x040fe20000001828 */
[----:B------:R-:W1:Y:S03]  /*d900*/  LDSM.16.MT88.4 R152, [R196+0x2800] ;  /* 0x00280000c498783b */ /* 0x000e660000004200 */
[----:B---3--:R-:W-:Y:S04]  /*d910*/  FFMA.FTZ R134, R232, c[0x0][0x2d0], -R3 ;  /* 0x0000b400e8867a23 */ /* 0x008fe80000010803 */
[C---:B--2---:R-:W-:Y:S01]  /*d920*/  HMMA.16816.F32 R44, R140.reuse, R144, R44 ;  /* 0x000000908c2c723c */ /* 0x044fe2000000182c */
[----:B------:R-:W2:Y:S03]  /*d930*/  MUFU.EX2 R181, R134 ;  /* 0x0000008600b57308 */ /* 0x000ea60000000800 */
[----:B----4-:R-:W-:Y:S04]  /*d940*/  FADD.FTZ R0, R180, R0 ;  /* 0x00000000b4007221 */ /* 0x010fe80000010000 */
[C---:B------:R-:W-:Y:S01]  /*d950*/  HMMA.16816.F32 R48, R140.reuse, R146, R48 ;  /* 0x000000928c30723c */ /* 0x040fe20000001830 */
[----:B------:R-:W3:Y:S07]  /*d960*/  LDSM.16.MT88.4 R144, [R193+0x4800] ;  /* 0x00480000c190783b */ /* 0x000eee0000004200 */
[C---:B-----5:R-:W-:Y:S08]  /*d970*/  HMMA.16816.F32 R52, R140.reuse, R148, R52 ;  /* 0x000000948c34723c */ /* 0x060ff00000001834 */
[C---:B------:R-:W-:Y:S01]  /*d980*/  HMMA.16816.F32 R56, R140.reuse, R150, R56 ;  /* 0x000000968c38723c */ /* 0x040fe20000001838 */
[----:B------:R-:W4:Y:S03]  /*d990*/  LDSM.16.MT88.4 R148, [R194+0x4800] ;  /* 0x00480000c294783b */ /* 0x000f260000004200 */
[----:B--2---:R-:W-:Y:S01]  /*d9a0*/  F2FP.PACK_AB R137, R181, R180 ;  /* 0x000000b4b589723e */ /* 0x004fe200000000ff */
[--C-:B------:R-:W-:Y:S02]  /*d9b0*/  FFMA.FTZ R134, R231, c[0x0][0x2d0], -R135.reuse ;  /* 0x0000b400e7867a23 */ /* 0x100fe40000010887 */
[----:B------:R-:W-:Y:S01]  /*d9c0*/  FADD.FTZ R0, R181, R0 ;  /* 0x00000000b5007221 */ /* 0x000fe20000010000 */
[C---:B-1----:R-:W-:Y:S01]  /*d9d0*/  HMMA.16816.F32 R60, R140.reuse, R152, R60 ;  /* 0x000000988c3c723c */ /* 0x042fe2000000183c */
[----:B------:R1:W2:Y:S07]  /*d9e0*/  MUFU.EX2 R221, R134 ;  /* 0x0000008600dd7308 */ /* 0x0002ae0000000800 */
[C---:B------:R-:W-:Y:S01]  /*d9f0*/  HMMA.16816.F32 R64, R140.reuse, R154, R64 ;  /* 0x0000009a8c40723c */ /* 0x040fe20000001840 */
[----:B------:R-:W5:Y:S07]  /*da00*/  LDSM.16.MT88.4 R152, [R197+0x4800] ;  /* 0x00480000c598783b */ /* 0x000f6e0000004200 */
[C---:B---3--:R-:W-:Y:S08]  /*da10*/  HMMA.16816.F32 R68, R140.reuse, R144, R68 ;  /* 0x000000908c44723c */ /* 0x048ff00000001844 */
[C---:B------:R-:W-:Y:S01]  /*da20*/  HMMA.16816.F32 R72, R140.reuse, R146, R72 ;  /* 0x000000928c48723c */ /* 0x040fe20000001848 */
[----:B------:R-:W3:Y:S03]  /*da30*/  LDSM.16.MT88.4 R144, [R196+0x4800] ;  /* 0x00480000c490783b */ /* 0x000ee60000004200 */
[----:B-1----:R-:W-:Y:S02]  /*da40*/  FFMA.FTZ R134, R235, c[0x0][0x2d0], -R135 ;  /* 0x0000b400eb867a23 */ /* 0x002fe40000010887 */
[--C-:B------:R-:W-:Y:S02]  /*da50*/  FFMA.FTZ R135, R240, c[0x0][0x2d0], -R3.reuse ;  /* 0x0000b400f0877a23 */ /* 0x100fe40000010803 */
[----:B------:R-:W1:Y:S01]  /*da60*/  MUFU.EX2 R191, R134 ;  /* 0x0000008600bf7308 */ /* 0x000e620000000800 */
[C---:B----4-:R-:W-:Y:S03]  /*da70*/  HMMA.16816.F32 R76, R140.reuse, R148, R76 ;  /* 0x000000948c4c723c */ /* 0x050fe6000000184c */
[----:B--2---:R-:W-:Y:S05]  /*da80*/  FADD.FTZ R2, R221, R2 ;  /* 0x00000002dd027221 */ /* 0x004fea0000010000 */
[C---:B------:R-:W-:Y:S01]  /*da90*/  HMMA.16816.F32 R80, R140.reuse, R150, R80 ;  /* 0x000000968c50723c */ /* 0x040fe20000001850 */
[----:B------:R-:W2:Y:S01]  /*daa0*/  LDSM.16.MT88.4 R148, [R193+0x6800] ;  /* 0x00680000c194783b */ /* 0x000ea20000004200 */
[----:B------:R-:W-:Y:S06]  /*dab0*/  MUFU.EX2 R177, R135 ;  /* 0x0000008700b17308 */ /* 0x000fec0000000800 */
[C---:B-----5:R-:W-:Y:S04]  /*dac0*/  HMMA.16816.F32 R84, R140.reuse, R152, R84 ;  /* 0x000000988c54723c */ /* 0x060fe80000001854 */
[----:B------:R4:W-:Y:S01]  /*dad0*/  MUFU.EX2 R135, R156 ;  /* 0x0000009c00877308 */ /* 0x0009e20000000800 */
[C---:B-1----:R-:W-:Y:S03]  /*dae0*/  F2FP.PACK_AB R138, R191.reuse, R221 ;  /* 0x000000ddbf8a723e */ /* 0x042fe600000000ff */
[C---:B------:R-:W-:Y:S01]  /*daf0*/  HMMA.16816.F32 R88, R140.reuse, R154, R88 ;  /* 0x0000009a8c58723c */ /* 0x040fe20000001858 */
[----:B------:R-:W1:Y:S03]  /*db00*/  LDSM.16.MT88.4 R152, [R194+0x6800] ;  /* 0x00680000c298783b */ /* 0x000e660000004200 */
[----:B------:R-:W-:Y:S02]  /*db10*/  FADD.FTZ R2, R191, R2 ;  /* 0x00000002bf027221 */ /* 0x000fe40000010000 */
[--C-:B------:R-:W-:Y:S02]  /*db20*/  FFMA.FTZ R134, R236, c[0x0][0x2d0], -R3.reuse ;  /* 0x0000b400ec867a23 */ /* 0x100fe40000010803 */
[C---:B---3--:R-:W-:Y:S02]  /*db30*/  HMMA.16816.F32 R92, R140.reuse, R144, R92 ;  /* 0x000000908c5c723c */ /* 0x048fe4000000185c */
[----:B------:R3:W5:Y:S06]  /*db40*/  MUFU.EX2 R179, R134 ;  /* 0x0000008600b37308 */ /* 0x00076c0000000800 */
[C---:B------:R-:W-:Y:S01]  /*db50*/  HMMA.16816.F32 R96, R140.reuse, R146, R96 ;  /* 0x000000928c60723c */ /* 0x040fe20000001860 */
[----:B------:R-:W1:Y:S07]  /*db60*/  LDSM.16.MT88.4 R144, [R197+0x6800] ;  /* 0x00680000c590783b */ /* 0x000e6e0000004200 */
[C---:B--2---:R-:W-:Y:S01]  /*db70*/  HMMA.16816.F32 R100, R140.reuse, R148, R100 ;  /* 0x000000948c64723c */ /* 0x044fe20000001864 */
[----:B----4-:R-:W-:Y:S07]  /*db80*/  LDSM.16.MT88.4 R156, [R194+0x1800] ;  /* 0x00180000c29c783b */ /* 0x010fee0000004200 */
[C---:B------:R-:W-:Y:S01]  /*db90*/  HMMA.16816.F32 R104, R140.reuse, R150, R104 ;  /* 0x000000968c68723c */ /* 0x040fe20000001868 */
[----:B------:R-:W2:Y:S03]  /*dba0*/  LDSM.16.MT88.4 R148, [R196+0x6800] ;  /* 0x00680000c494783b */ /* 0x000ea60000004200 */
[--C-:B---3--:R-:W-:Y:S02]  /*dbb0*/  FFMA.FTZ R134, R239, c[0x0][0x2d0], -R3.reuse ;  /* 0x0000b400ef867a23 */ /* 0x108fe40000010803 */
[----:B-----5:R-:W-:Y:S02]  /*dbc0*/  FADD.FTZ R0, R179, R0 ;  /* 0x00000000b3007221 */ /* 0x020fe40000010000 */
[C---:B-1----:R-:W-:Y:S01]  /*dbd0*/  HMMA.16816.F32 R108, R140.reuse, R152, R108 ;  /* 0x000000988c6c723c */ /* 0x042fe2000000186c */
[----:B------:R-:W1:Y:S07]  /*dbe0*/  MUFU.EX2 R178, R134 ;  /* 0x0000008600b27308 */ /* 0x000e6e0000000800 */
[C---:B------:R-:W-:Y:S01]  /*dbf0*/  HMMA.16816.F32 R112, R140.reuse, R154, R112 ;  /* 0x0000009a8c70723c */ /* 0x040fe20000001870 */
[----:B------:R-:W-:Y:S07]  /*dc00*/  LDSM.16.MT88.4 R152, [R194+0x1000] ;  /* 0x00100000c298783b */ /* 0x000fee0000004200 */
[C---:B------:R-:W-:Y:S08]  /*dc10*/  HMMA.16816.F32 R116, R140.reuse, R144, R116 ;  /* 0x000000908c74723c */ /* 0x040ff00000001874 */
[C---:B------:R-:W-:Y:S01]  /*dc20*/  HMMA.16816.F32 R120, R140.reuse, R146, R120 ;  /* 0x000000928c78723c */ /* 0x040fe20000001878 */
[----:B------:R-:W3:Y:S03]  /*dc30*/  LDSM.16.MT88.4 R144, [R193+0x1000] ;  /* 0x00100000c190783b */ /* 0x000ee60000004200 */
[----:B-1----:R-:W-:Y:S01]  /*dc40*/  F2FP.PACK_AB R139, R178, R179 ;  /* 0x000000b3b28b723e */ /* 0x002fe200000000ff */
[--C-:B------:R-:W-:Y:S02]  /*dc50*/  FFMA.FTZ R134, R241, c[0x0][0x2d0], -R3.reuse ;  /* 0x0000b400f1867a23 */ /* 0x100fe40000010803 */
[----:B------:R-:W-:Y:S01]  /*dc60*/  FFMA.FTZ R3, R136, c[0x0][0x2d0], -R3 ;  /* 0x0000b40088037a23 */ /* 0x000fe20000010803 */
[----:B------:R-:W-:Y:S01]  /*dc70*/  F2FP.PACK_AB R136, R223, R222 ;  /* 0x000000dedf88723e */ /* 0x000fe200000000ff */
[C---:B--2---:R-:W-:Y:S01]  /*dc80*/  HMMA.16816.F32 R124, R140.reuse, R148, R124 ;  /* 0x000000948c7c723c */ /* 0x044fe2000000187c */
[----:B------:R-:W1:Y:S07]  /*dc90*/  MUFU.EX2 R176, R134 ;  /* 0x0000008600b07308 */ /* 0x000e6e0000000800 */
[----:B------:R-:W-:Y:S01]  /*dca0*/  HMMA.16816.F32 R128, R140, R150, R128 ;  /* 0x000000968c80723c */ /* 0x000fe20000001880 */
[----:B------:R-:W2:Y:S02]  /*dcb0*/  LDSM.16.MT88.4 R140, [R197+0x1000] ;  /* 0x00100000c58c783b */ /* 0x000ea40000004200 */
[----:B------:R4:W5:Y:S06]  /*dcc0*/  MUFU.EX2 R134, R3 ;  /* 0x0000000300867308 */ /* 0x00096c0000000800 */
[----:B------:R-:W2:Y:S01]  /*dcd0*/  LDSM.16.MT88.4 R148, [R196+0x1000] ;  /* 0x00100000c494783b */ /* 0x000ea20000004200 */
[C---:B---3--:R-:W-:Y:S05]  /*dce0*/  HMMA.16816.F32 R4, R136.reuse, R144, R4 ;  /* 0x000000908804723c */ /* 0x048fea0000001804 */
[----:B----4-:R-:W-:Y:S02]  /*dcf0*/  FADD.FTZ R3, R178, R0 ;  /* 0x00000000b2037221 */ /* 0x010fe40000010000 */
[----:B------:R-:W-:Y:S01]  /*dd00*/  FADD.FTZ R0, R183, R2 ;  /* 0x00000002b7007221 */ /* 0x000fe20000010000 */
[C---:B------:R-:W-:Y:S01]  /*dd10*/  HMMA.16816.F32 R8, R136.reuse, R146, R8 ;  /* 0x000000928808723c */ /* 0x040fe20000001808 */
[----:B------:R-:W3:Y:S03]  /*dd20*/  LDSM.16.MT88.4 R144, [R193+0x3000] ;  /* 0x00300000c190783b */ /* 0x000ee60000004200 */
[----:B------:R-:W-:Y:S02]  /*dd30*/  FADD.FTZ R0, R185, R0 ;  /* 0x00000000b9007221 */ /* 0x000fe40000010000 */
[----:B-1----:R-:W-:Y:S02]  /*dd40*/  FADD.FTZ R3, R176, R3 ;  /* 0x00000003b0037221 */ /* 0x002fe40000010000 */
[C---:B------:R-:W-:Y:S04]  /*dd50*/  HMMA.16816.F32 R12, R136.reuse, R152, R12 ;  /* 0x00000098880c723c */ /* 0x040fe8000000180c */
[----:B------:R-:W-:Y:S02]  /*dd60*/  FADD.FTZ R2, R184, R0 ;  /* 0x00000000b8027221 */ /* 0x000fe40000010000 */
[----:B------:R-:W-:Y:S02]  /*dd70*/  FADD.FTZ R3, R177, R3 ;  /* 0x00000003b1037221 */ /* 0x000fe40000010000 */
[C---:B------:R-:W-:Y:S01]  /*dd80*/  HMMA.16816.F32 R16, R136.reuse, R154, R16 ;  /* 0x0000009a8810723c */ /* 0x040fe20000001810 */
[----:B------:R-:W1:Y:S03]  /*dd90*/  LDSM.16.MT88.4 R152, [R194+0x3000] ;  /* 0x00300000c298783b */ /* 0x000e660000004200 */
[----:B------:R-:W-:Y:S02]  /*dda0*/  FADD.FTZ R2, R182, R2 ;  /* 0x00000002b6027221 */ /* 0x000fe40000010000 */
[----:B------:R-:W-:Y:S02]  /*ddb0*/  FADD.FTZ R0, R135, R3 ;  /* 0x0000000387007221 */ /* 0x000fe40000010000 */
[C---:B--2---:R-:W-:Y:S01]  /*ddc0*/  HMMA.16816.F32 R20, R136.reuse, R140, R20 ;  /* 0x0000008c8814723c */ /* 0x044fe20000001814 */
[----:B------:R-:W-:Y:S03]  /*ddd0*/  STL [R1+0x8], R2 ;  /* 0x0000080201007387 */ /* 0x000fe60000100800 */
[----:B-----5:R-:W-:Y:S04]  /*dde0*/  FADD.FTZ R0, R134, R0 ;  /* 0x0000000086007221 */ /* 0x020fe80000010000 */
[C---:B------:R-:W-:Y:S01]  /*ddf0*/  HMMA.16816.F32 R24, R136.reuse, R142, R24 ;  /* 0x0000008e8818723c */ /* 0x040fe20000001818 */
[----:B------:R-:W2:Y:S07]  /*de00*/  LDSM.16.MT88.4 R140, [R197+0x3000] ;  /* 0x00300000c58c783b */ /* 0x000eae0000004200 */
[C---:B------:R-:W-:Y:S01]  /*de10*/  HMMA.16816.F32 R28, R136.reuse, R148, R28 ;  /* 0x00000094881c723c */ /* 0x040fe2000000181c */
[----:B------:R-:W-:Y:S07]  /*de20*/  STL [R1+0xc], R0 ;  /* 0x00000c0001007387 */ /* 0x000fee0000100800 */
[C---:B------:R-:W-:Y:S01]  /*de30*/  HMMA.16816.F32 R32, R136.reuse, R150, R32 ;  /* 0x000000968820723c */ /* 0x040fe20000001820 */
[----:B------:R-:W-:Y:S07]  /*de40*/  LDSM.16.MT88.4 R148, [R193+0x5000] ;  /* 0x00500000c194783b */ /* 0x000fee0000004200 */
        /* <DEDUP_REMOVED lines=17> */
[----:B------:R-:W-:Y:S07]  /*df60*/  LDSM.16.MT88.4 R152, [R197+0x7000] ;  /* 0x00700000c598783b */ /* 0x000fee0000004200 */
[C---:B--2---:R-:W-:Y:S08]  /*df70*/  HMMA.16816.F32 R84, R136.reuse, R140, R84 ;  /* 0x0000008c8854723c */ /* 0x044ff00000001854 */
[C---:B------:R-:W-:Y:S01]  /*df80*/  HMMA.16816.F32 R88, R136.reuse, R142, R88 ;  /* 0x0000008e8858723c */ /* 0x040fe20000001858 */
[----:B------:R-:W1:Y:S07]  /*df90*/  LDSM.16.MT88.4 R140, [R194+0x7000] ;  /* 0x00700000c28c783b */ /* 0x000e6e0000004200 */
[C---:B---3--:R-:W-:Y:S08]  /*dfa0*/  HMMA.16816.F32 R92, R136.reuse, R144, R92 ;  /* 0x00000090885c723c */ /* 0x048ff0000000185c */
[C---:B------:R-:W-:Y:S01]  /*dfb0*/  HMMA.16816.F32 R96, R136.reuse, R146, R96 ;  /* 0x000000928860723c */ /* 0x040fe20000001860 */
[----:B------:R-:W2:Y:S07]  /*dfc0*/  LDSM.16.MT88.4 R144, [R196+0x7000] ;  /* 0x00700000c490783b */ /* 0x000eae0000004200 */
[C---:B----4-:R-:W-:Y:S08]  /*dfd0*/  HMMA.16816.F32 R100, R136.reuse, R148, R100 ;  /* 0x000000948864723c */ /* 0x050ff00000001864 */
[C---:B------:R-:W-:Y:S01]  /*dfe0*/  HMMA.16816.F32 R104, R136.reuse, R150, R104 ;  /* 0x000000968868723c */ /* 0x040fe20000001868 */
[----:B------:R-:W3:Y:S07]  /*dff0*/  LDSM.16.MT88.4 R148, [R193+0x1800] ;  /* 0x00180000c194783b */ /* 0x000eee0000004200 */
[C---:B-1----:R-:W-:Y:S08]  /*e000*/  HMMA.16816.F32 R108, R136.reuse, R140, R108 ;  /* 0x0000008c886c723c */ /* 0x042ff0000000186c */
[C---:B------:R-:W-:Y:S08]  /*e010*/  HMMA.16816.F32 R112, R136.reuse, R142, R112 ;  /* 0x0000008e8870723c */ /* 0x040ff00000001870 */
[C---:B------:R-:W-:Y:S08]  /*e020*/  HMMA.16816.F32 R116, R136.reuse, R152, R116 ;  /* 0x000000988874723c */ /* 0x040ff00000001874 */
[C---:B------:R-:W-:Y:S08]  /*e030*/  HMMA.16816.F32 R120, R136.reuse, R154, R120 ;  /* 0x0000009a8878723c */ /* 0x040ff00000001878 */
[C---:B--2---:R-:W-:Y:S08]  /*e040*/  HMMA.16816.F32 R124, R136.reuse, R144, R124 ;  /* 0x00000090887c723c */ /* 0x044ff0000000187c */
[----:B------:R-:W-:Y:S07]  /*e050*/  HMMA.16816.F32 R128, R136, R146, R128 ;  /* 0x000000928880723c */ /* 0x000fee0000001880 */
[----:B------:R-:W-:Y:S02]  /*e060*/  F2FP.PACK_AB R136, R185, R183 ;  /* 0x000000b7b988723e */ /* 0x000fe400000000ff */
[----:B------:R-:W-:Y:S03]  /*e070*/  F2FP.PACK_AB R137, R177, R176 ;  /* 0x000000b0b189723e */ /* 0x000fe600000000ff */
[----:B------:R-:W-:Y:S02]  /*e080*/  F2FP.PACK_AB R138, R182, R184 ;  /* 0x000000b8b68a723e */ /* 0x000fe400000000ff */
[----:B------:R-:W-:Y:S02]  /*e090*/  F2FP.PACK_AB R139, R134, R135 ;  /* 0x00000087868b723e */ /* 0x000fe400000000ff */
[----:B------:R-:W-:Y:S02]  /*e0a0*/  MOV R135, R132 ;  /* 0x0000008400877202 */ /* 0x000fe40000000f00 */
[----:B------:R-:W-:Y:S03]  /*e0b0*/  MOV R134, R133 ;  /* 0x0000008500867202 */ /* 0x000fe60000000f00 */
[C---:B---3--:R-:W-:Y:S01]  /*e0c0*/  HMMA.16816.F32 R140, R136.reuse, R148, R4 ;  /* 0x00000094888c723c */ /* 0x048fe20000001804 */
        /* <DEDUP_REMOVED lines=31> */
[C---:B------:R-:W-:Y:S08]  /*e2c0*/  HMMA.16816.F32 R88, R136.reuse, R6, R88 ;  /* 0x000000068858723c */ /* 0x040ff00000001858 */
[C---:B--2---:R-:W-:Y:S08]  /*e2d0*/  HMMA.16816.F32 R92, R136.reuse, R8, R92 ;  /* 0x00000008885c723c */ /* 0x044ff0000000185c */
[C---:B------:R-:W-:Y:S08]  /*e2e0*/  HMMA.16816.F32 R96, R136.reuse, R10, R96 ;  /* 0x0000000a8860723c */ /* 0x040ff00000001860 */
[C---:B---3--:R-:W-:Y:S08]  /*e2f0*/  HMMA.16816.F32 R100, R136.reuse, R12, R100 ;  /* 0x0000000c8864723c */ /* 0x048ff00000001864 */
[C---:B------:R-:W-:Y:S08]  /*e300*/  HMMA.16816.F32 R104, R136.reuse, R14, R104 ;  /* 0x0000000e8868723c */ /* 0x040ff00000001868 */
[C---:B----4-:R-:W-:Y:S08]  /*e310*/  HMMA.16816.F32 R108, R136.reuse, R16, R108 ;  /* 0x00000010886c723c */ /* 0x050ff0000000186c */
[C---:B------:R-:W-:Y:S08]  /*e320*/  HMMA.16816.F32 R112, R136.reuse, R18, R112 ;  /* 0x000000128870723c */ /* 0x040ff00000001870 */
[C---:B------:R-:W-:Y:S08]  /*e330*/  HMMA.16816.F32 R116, R136.reuse, R24, R116 ;  /* 0x000000188874723c */ /* 0x040ff00000001874 */
[C---:B------:R-:W-:Y:S08]  /*e340*/  HMMA.16816.F32 R120, R136.reuse, R26, R120 ;  /* 0x0000001a8878723c */ /* 0x040ff00000001878 */
[C---:B-----5:R-:W-:Y:S08]  /*e350*/  HMMA.16816.F32 R124, R136.reuse, R20, R124 ;  /* 0x00000014887c723c */ /* 0x060ff0000000187c */
[----:B------:R-:W-:Y:S01]  /*e360*/  HMMA.16816.F32 R128, R136, R22, R128 ;  /* 0x000000168880723c */ /* 0x000fe20000001880 */
[----:B------:R-:W-:-:S07]  /*e370*/  @P6 BRA `(.L_x_2232) ;  /* 0xffffc87000006947 */ /* 0x000fce000383ffff */
.L_x_2231:
[----:B------:R-:W-:Y:S07]  /*e380*/  @!UPT UIADD3 URZ, URZ, URZ, URZ ;  /* 0x0000003f3f3ff290 */ /* 0x000fee000fffe03f */
[----:B------:R-:W-:Y:S02]  /*e390*/  MOV R7, 0x1f ;  /* 0x0000001f00077802 */ /* 0x000fe40000000f00 */
[----:B------:R-:W-:Y:S01]  /*e3a0*/  MOV R6, 0xffffffff ;  /* 0xffffffff00067802 */ /* 0x000fe20000000f00 */
[----:B------:R-:W-:Y:S06]  /*e3b0*/  BRA.DIV ~URZ, `(.L_x_2233) ;  /* 0x000067627f007947 */ /* 0x000fec000b800000 */
[----:B------:R-:W2:Y:S04]  /*e3c0*/  LDL R2, [R1+0x8] ;  /* 0x0000080001027983 */ /* 0x000ea80000100800 */
[----:B--2---:R1:W2:Y:S02]  /*e3d0*/  SHFL.BFLY PT, R0, R2, 0x2, 0x1f ;  /* 0x0c401f0002007f89 */ /* 0x0042a400000e0000 */
.L_x_2306:
        /* <DEDUP_REMOVED lines=9> */
.L_x_2307:
        /* <DEDUP_REMOVED lines=78> */
[C---:B-1----:R-:W-:Y:S02]  /*e950*/  FMUL.FTZ R152, R0.reuse, R38 ;  /* 0x0000002600987220 */ /* 0x042fe40000410000 */
[C---:B------:R-:W-:Y:S02]  /*e960*/  FMUL.FTZ R153, R0.reuse, R39 ;  /* 0x0000002700997220 */ /* 0x040fe40000410000 */
[C---:B------:R-:W-:Y:S02]  /*e970*/  FMUL.FTZ R38, R0.reuse, R42 ;  /* 0x0000002a00267220 */ /* 0x040fe40000410000 */
[C---:B------:R-:W-:Y:S02]  /*e980*/  FMUL.FTZ R39, R0.reuse, R43 ;  /* 0x0000002b00277220 */ /* 0x040fe40000410000 */
[C---:B------:R-:W-:Y:S02]  /*e990*/  FMUL.FTZ R42, R0.reuse, R46 ;  /* 0x0000002e002a7220 */ /* 0x040fe40000410000 */
[----:B------:R-:W-:-:S02]  /*e9a0*/  FMUL.FTZ R43, R0, R47 ;  /* 0x0000002f002b7220 */ /* 0x000fc40000410000 */
[----:B------:R-:W-:Y:S01]  /*e9b0*/  @P1 FFMA.FTZ R21, R4, R133, R5 ;  /* 0x0000008504151223 */ /* 0x000fe20000010005 */
[----:B--2---:R-:W-:Y:S01]  /*e9c0*/  @P0 MOV R3, 0x3f317218 ;  /* 0x3f31721800030802 */ /* 0x004fe20000000f00 */
        /* <DEDUP_REMOVED lines=11> */
[----:B----4-:R-:W-:-:S02]  /*ea80*/  @P0 FMUL.FTZ R2, R2, 0.69314718246459960938 ;  /* 0x3f31721802020820 */ /* 0x010fc40000410000 */
        /* <DEDUP_REMOVED lines=51> */
.L_x_2214:
        /* <DEDUP_REMOVED lines=19> */
.L_x_2236:
[----:B--2---:R-:W-:Y:S05]  /*eef0*/  BSYNC B0 ;  /* 0x0000000000007941 */ /* 0x004fea0003800000 */
.L_x_2235:
        /* <DEDUP_REMOVED lines=166> */
.L_x_2239:
[----:B---3--:R-:W2:Y:S04]  /*f960*/  LDL R3, [R1+0x50] ;  /* 0x0000500001037983 */ /* 0x008ea80000100800 */
        /* <DEDUP_REMOVED lines=8> */
[----:B------:R1:W3:Y:S08]  /*f9f0*/  LDC.64 R14, c[0x0][R10+0x168] ;  /* 0x00005a000a0e7b82 */ /* 0x0002f00000000a00 */
[----:B------:R1:W2:Y:S08]  /*fa00*/  LDC.64 R18, c[0x0][R10+0x178] ;  /* 0x00005e000a127b82 */ /* 0x0002b00000000a00 */
[----:B------:R1:W2:Y:S01]  /*fa10*/  LDC.64 R16, c[0x0][R10+0x160] ;  /* 0x000058000a107b82 */ /* 0x0002a20000000a00 */
[----:B------:R-:W-:Y:S01]  /*fa20*/  ISETP.NE.U32.AND P0, PT, RZ, c[0x0][0x500], PT ;  /* 0x00014000ff007a0c */ /* 0x000fe20003f05070 */
[----:B------:R-:W-:-:S03]  /*fa30*/  IMAD.MOV.U32 R0, RZ, RZ, c[0x0][0x4e8] ;  /* 0x00013a00ff007624 */ /* 0x000fc600078e00ff */
[----:B------:R-:W-:Y:S02]  /*fa40*/  ISETP.NE.AND.EX P0, PT, RZ, c[0x0][0x504], PT, P0 ;  /* 0x00014100ff007a0c */ /* 0x000fe40003f05300 */
[----:B------:R-:W-:Y:S02]  /*fa50*/  ISETP.NE.AND P2, PT, R0, 0x1, PT ;  /* 0x000000010000780c */ /* 0x000fe40003f45270 */
        /* <DEDUP_REMOVED lines=8> */
[----:B------:R-:W-:Y:S01]  /*fae0*/  IMAD.MOV.U32 R4, RZ, RZ, R3 ;  /* 0x000000ffff047224 */ /* 0x000fe200078e0003 */
[----:B------:R-:W-:Y:S01]  /*faf0*/  @P2 SHF.R.U32.HI R4, RZ, c[0x0][0x4f0], R5 ;  /* 0x00013c00ff042a19 */ /* 0x000fe20000011605 */
[----:B---3--:R-:W-:Y:S01]  /*fb00*/  IMAD.WIDE.U32 R8, R14, R106, RZ ;  /* 0x0000006a0e087225 */ /* 0x008fe200078e00ff */
[----:B----4-:R-:W-:-:S03]  /*fb10*/  SEL R5, R13, RZ, P3 ;  /* 0x000000ff0d057207 */ /* 0x010fc60001800000 */
[----:B------:R-:W-:Y:S01]  /*fb20*/  IMAD R11, R15, R106, RZ ;  /* 0x0000006a0f0b7224 */ /* 0x000fe200078e02ff */
[----:B-----5:R-:W-:Y:S01]  /*fb30*/  IADD3 R14, P1, P0, R6, R8, R2 ;  /* 0x00000008060e7210 */ /* 0x020fe2000783e002 */
[----:B------:R-:W-:Y:S01]  /*fb40*/  IMAD.IADD R13, R7, 0x1, R10 ;  /* 0x00000001070d7824 */ /* 0x000fe200078e020a */
[----:B------:R-:W-:Y:S01]  /*fb50*/  SHF.R.S32.HI R6, RZ, 0x1f, R2 ;  /* 0x0000001fff067819 */ /* 0x000fe20000011402 */
[----:B------:R-:W-:Y:S02]  /*fb60*/  IMAD.IADD R7, R9, 0x1, R11 ;  /* 0x0000000109077824 */ /* 0x000fe400078e020b */
        /* <DEDUP_REMOVED lines=23> */
[----:B------:R-:W-:Y:S01]  /*fce0*/  SHFL.IDX PT, R10, R8, RZ, 0x1c1f ;  /* 0x001c1fff080a7589 */ /* 0x000fe200000e0000 */
[----:B------:R-:W-:-:S03]  /*fcf0*/  IMAD.IADD R5, R107, 0x1, R103 ;  /* 0x000000016b057824 */ /* 0x000fc600078e0267 */
[----:B------:R-:W1:Y:S01]  /*fd00*/  SHFL.IDX PT, R11, R4, RZ, 0x1c1f ;  /* 0x001c1fff040b7589 */ /* 0x000e6200000e0000 */
[----:B------:R-:W-:-:S03]  /*fd10*/  IMAD.IADD R15, R110, 0x1, -R15 ;  /* 0x000000016e0f7824 */ /* 0x000fc600078e0a0f */
[----:B------:R-:W-:Y:S04]  /*fd20*/  SHFL.IDX PT, R8, R8, 0x1, 0x1c1f ;  /* 0x003c1f0008087f89 */ /* 0x000fe800000e0000 */
[----:B------:R2:W3:Y:S01]  /*fd30*/  SHFL.IDX PT, R9, R4, 0x1, 0x1c1f ;  /* 0x003c1f0004097f89 */ /* 0x0004e200000e0000 */
[----:B------:R-:W-:Y:S02]  /*fd40*/  LOP3.LUT P0, RZ, R15, 0x3, RZ, 0xc0, !PT ;  /* 0x000000030fff7812 */ /* 0x000fe4000780c0ff */
[----:B------:R-:W-:Y:S01]  /*fd50*/  IADD3 R7, R5, 0x8, RZ ;  /* 0x0000000805077810 */ /* 0x000fe20007ffe0ff */
[----:B--2---:R-:W-:-:S05]  /*fd60*/  IMAD R4, R12, c[0x0][0x4e8], RZ ;  /* 0x00013a000c047a24 */ /* 0x004fca00078e02ff */
[-C--:B------:R-:W-:Y:S02]  /*fd70*/  ISETP.GE.OR P1, PT, R5, R4.reuse, P0 ;  /* 0x000000040500720c */ /* 0x080fe40000726670 */
[----:B------:R-:W-:-:S11]  /*fd80*/  ISETP.GE.OR P0, PT, R7, R4, P0 ;  /* 0x000000040700720c */ /* 0x000fd60000706670 */
[----:B-1----:R1:W-:Y:S01]  /*fd90*/  @!P1 ST.E [R10.64], R21 ;  /* 0x000000150a009985 */ /* 0x0023e2000c101906 */
[----:B------:R-:W-:-:S03]  /*fda0*/  ISETP.GE.AND P1, PT, R5, R4, PT ;  /* 0x000000040500720c */ /* 0x000fc60003f26270 */
[----:B---3--:R1:W-:Y:S01]  /*fdb0*/  @!P0 ST.E [R8.64], R20 ;  /* 0x0000001408008985 */ /* 0x0083e2000c101906 */
        /* <DEDUP_REMOVED lines=56> */
.L_x_2308:
[----:B------:R-:W-:Y:S05]  /*10140*/  BRA.DIV ~URZ, `(.L_x_2242) ;  /* 0x00004bb27f007947 */ /* 0x000fea000b800000 */
[----:B------:R3:W4:Y:S02]  /*10150*/  SHFL.IDX PT, R0, R15, RZ, 0x181f ;  /* 0x00181fff0f007589 */ /* 0x00072400000e0000 */
.L_x_2309:
        /* <DEDUP_REMOVED lines=26> */
.L_x_2244:
[----:B------:R-:W-:Y:S05]  /*10300*/  BSYNC B0 ;  /* 0x0000000000007941 */ /* 0x000fea0003800000 */
.L_x_2243:
[----:B------:R-:W-:Y:S05]  /*10310*/  BRA.DIV ~URZ, `(.L_x_2245) ;  /* 0x00004a427f007947 */ /* 0x000fea000b800000 */
[----:B--2---:R2:W1:Y:S04]  /*10320*/  SHFL.IDX PT, R6, R14, 0x1, 0x181f ;  /* 0x00381f000e067f89 */ /* 0x00446800000e0000 */
[----:B----4-:R2:W4:Y:S02]  /*10330*/  SHFL.IDX PT, R0, R15, 0x1, 0x181f ;  /* 0x00381f000f007f89 */ /* 0x01052400000e0000 */
.L_x_2310:
        /* <DEDUP_REMOVED lines=27> */
.L_x_2247:
[----:B------:R-:W-:Y:S05]  /*104f0*/  BSYNC B0 ;  /* 0x0000000000007941 */ /* 0x000fea0003800000 */
.L_x_2246:
[----:B------:R-:W-:Y:S05]  /*10500*/  BRA.DIV ~URZ, `(.L_x_2248) ;  /* 0x000049127f007947 */ /* 0x000fea000b800000 */
[----:B-1----:R1:W2:Y:S02]  /*10510*/  SHFL.IDX PT, R6, R14, 0x2, 0x181f ;  /* 0x00581f000e067f89 */ /* 0x0022a400000e0000 */
.L_x_2311:
[----:B------:R-:W-:Y:S05]  /*10520*/  BRA.DIV ~URZ, `(.L_x_2249) ;  /* 0x000049627f007947 */ /* 0x000fea000b800000 */
[----:B----4-:R4:W1:Y:S02]  /*10530*/  SHFL.IDX PT, R0, R15, 0x2, 0x181f ;  /* 0x00581f000f007f89 */ /* 0x01086400000e0000 */
.L_x_2312:
        /* <DEDUP_REMOVED lines=27> */
.L_x_2251:
[----:B------:R-:W-:Y:S05]  /*106f0*/  BSYNC B0 ;  /* 0x0000000000007941 */ /* 0x000fea0003800000 */
.L_x_2250:
[----:B------:R-:W-:Y:S05]  /*10700*/  BRA.DIV ~URZ, `(.L_x_2252) ;  /* 0x000047e27f007947 */ /* 0x000fea000b800000 */
[----:B--2---:R2:W3:Y:S04]  /*10710*/  SHFL.IDX PT, R6, R14, 0x3, 0x181f ;  /* 0x00781f000e067f89 */ /* 0x0044e800000e0000 */
[----:B-1----:R2:W1:Y:S02]  /*10720*/  SHFL.IDX PT, R0, R15, 0x3, 0x181f ;  /* 0x00781f000f007f89 */ /* 0x00246400000e0000 */
.L_x_2313:
        /* <DEDUP_REMOVED lines=28> */
.L_x_2240:
        /* <DEDUP_REMOVED lines=34> */
.L_x_2314:
[----:B------:R-:W-:Y:S05]  /*10b10*/  BRA.DIV ~URZ, `(.L_x_2255) ;  /* 0x000045027f007947 */ /* 0x000fea000b800000 */
[----:B------:R3:W4:Y:S02]  /*10b20*/  SHFL.IDX PT, R0, R19, RZ, 0x1c1f ;  /* 0x001c1fff13007589 */ /* 0x00072400000e0000 */
.L_x_2315:
[----:B------:R-:W-:Y:S01]  /*10b30*/  BSSY B0, `(.L_x_2256) ;  /* 0x00000c2000007945 */ /* 0x000fe20003800000 */
[----:B------:R-:W-:Y:S05]  /*10b40*/  @P1 BRA `(.L_x_2257) ;  /* 0x00000c0000001947 */ /* 0x000fea0003800000 */
[----:B------:R-:W5:Y:S04]  /*10b50*/  LDL R20, [R1+0x10] ;  /* 0x0000100001147983 */ /* 0x000f680000100800 */
[----:B---3--:R-:W3:Y:S04]  /*10b60*/  LDL R9, [R1+0x8c] ;  /* 0x00008c0001097983 */ /* 0x008ee80000100800 */
[----:B----4-:R-:W4:Y:S04]  /*10b70*/  LDL R12, [R1+0x88] ;  /* 0x00008800010c7983 */ /* 0x010f280000100800 */
[----:B--2---:R-:W2:Y:S04]  /*10b80*/  LDL R103, [R1+0x84] ;  /* 0x0000840001677983 */ /* 0x004ea80000100800 */
[----:B------:R-:W2:Y:S01]  /*10b90*/  LDL R21, [R1+0xc0] ;  /* 0x0000c00001157983 */ /* 0x000ea20000100800 */
[----:B-----5:R-:W-:-:S02]  /*10ba0*/  ISETP.GE.AND P2, PT, R20, c[0x0][0x3c8], PT ;  /* 0x0000f20014007a0c */ /* 0x020fc40003f46270 */
[----:B------:R-:W-:Y:S02]  /*10bb0*/  IADD3 R2, R20, 0x18, RZ ;  /* 0x0000001814027810 */ /* 0x000fe40007ffe0ff */
[----:B---3--:R-:W-:Y:S02]  /*10bc0*/  ISETP.GE.AND P3, PT, R9, c[0x0][0x3c8], PT ;  /* 0x0000f20009007a0c */ /* 0x008fe40003f66270 */
[----:B------:R-:W-:-:S07]  /*10bd0*/  ISETP.GE.AND P1, PT, R2, c[0x0][0x3c8], PT ;  /* 0x0000f20002007a0c */ /* 0x000fce0003f26270 */
[----:B------:R-:W-:Y:S02]  /*10be0*/  @!P2 IMAD.MOV.U32 R6, RZ, RZ, R0 ;  /* 0x000000ffff06a224 */ /* 0x000fe400078e0000 */
[----:B------:R-:W-:-:S04]  /*10bf0*/  @!P2 IMAD.MOV.U32 R7, RZ, RZ, R4 ;  /* 0x000000ffff07a224 */ /* 0x000fc800078e0004 */
[----:B------:R-:W-:Y:S01]  /*10c00*/  @!P2 IMAD.WIDE R6, R20, 0x4, R6 ;  /* 0x000000041406a825 */ /* 0x000fe200078e0206 */
[----:B----4-:R-:W-:Y:S02]  /*10c10*/  ISETP.GE.AND P5, PT, R12, c[0x0][0x3c8], PT ;  /* 0x0000f2000c007a0c */ /* 0x010fe40003fa6270 */
[----:B------:R-:W-:Y:S02]  /*10c20*/  SHF.R.S32.HI R3, RZ, 0x1f, R9 ;  /* 0x0000001fff037819 */ /* 0x000fe40000011409 */
[----:B------:R3:W-:Y:S01]  /*10c30*/  @!P2 ST.E.64 [R6.64], R22 ;  /* 0x000000160600a985 */ /* 0x0007e2000c101b06 */
[----:B------:R-:W-:Y:S02]  /*10c40*/  IADD3 R5, R20, 0x20, RZ ;  /* 0x0000002014057810 */ /* 0x000fe40007ffe0ff */
[----:B------:R-:W-:Y:S02]  /*10c50*/  SHF.R.S32.HI R8, RZ, 0x1f, R2 ;  /* 0x0000001fff087819 */ /* 0x000fe40000011402 */
[----:B------:R-:W-:-:S02]  /*10c60*/  ISETP.GE.AND P6, PT, R5, c[0x0][0x3c8], PT ;  /* 0x0000f20005007a0c */ /* 0x000fc40003fc6270 */
[C---:B---3--:R-:W-:Y:S01]  /*10c70*/  @!P3 LEA R6, P2, R9.reuse, R0, 0x2 ;  /* 0x000000000906b211 */ /* 0x048fe200078410ff */
[----:B------:R-:W3:Y:S03]  /*10c80*/  LDL R22, [R1+0x9c] ;  /* 0x00009c0001167983 */ /* 0x000ee60000100800 */
[----:B------:R-:W-:Y:S01]  /*10c90*/  @!P3 LEA.HI.X R7, R9, R4, R3, 0x2, P2 ;  /* 0x000000040907b211 */ /* 0x000fe200010f1403 */
[----:B------:R-:W4:Y:S01]  /*10ca0*/  LDL R23, [R1+0xc4] ;  /* 0x0000c40001177983 */ /* 0x000f220000100800 */
[----:B------:R-:W-:Y:S02]  /*10cb0*/  IADD3 R3, R20, 0x28, RZ ;  /* 0x0000002814037810 */ /* 0x000fe40007ffe0ff */
[----:B------:R-:W-:Y:S01]  /*10cc0*/  @!P1 LEA R10, P2, R2, R0, 0x2 ;  /* 0x00000000020a9211 */ /* 0x000fe200078410ff */
[----:B------:R5:W-:Y:S01]  /*10cd0*/  @!P3 ST.E.64 [R6.64], R24 ;  /* 0x000000180600b985 */ /* 0x000be2000c101b06 */
[----:B------:R-:W-:-:S02]  /*10ce0*/  ISETP.GE.AND P4, PT, R3, c[0x0][0x3c8], PT ;  /* 0x0000f20003007a0c */ /* 0x000fc40003f86270 */
[----:B------:R-:W-:Y:S02]  /*10cf0*/  @!P1 LEA.HI.X R11, R2, R4, R8, 0x2, P2 ;  /* 0x00000004020b9211 */ /* 0x000fe400010f1408 */
[----:B------:R-:W-:Y:S02]  /*10d00*/  @!P5 LEA R8, P2, R12, R0, 0x2 ;  /* 0x000000000c08d211 */ /* 0x000fe400078410ff */
[----:B------:R-:W-:-:S04]  /*10d10*/  IADD3 R2, R20, 0x30, RZ ;  /* 0x0000003014027810 */ /* 0x000fc80007ffe0ff */
[----:B------:R-:W-:Y:S02]  /*10d20*/  ISETP.GE.AND P3, PT, R2, c[0x0][0x3c8], PT ;  /* 0x0000f20002007a0c */ /* 0x000fe40003f66270 */
[----:B-----5:R-:W-:Y:S01]  /*10d30*/  SHF.R.S32.HI R6, RZ, 0x1f, R12 ;  /* 0x0000001fff067819 */ /* 0x020fe2000001140c */
[----:B------:R-:W5:Y:S03]  /*10d40*/  LDL R24, [R1+0xa0] ;  /* 0x0000a00001187983 */ /* 0x000f660000100800 */
[----:B------:R-:W-:Y:S01]  /*10d50*/  @!P5 LEA.HI.X R9, R12, R4, R6, 0x2, P2 ;  /* 0x000000040c09d211 */ /* 0x000fe200010f1406 */
[----:B------:R-:W3:Y:S01]  /*10d60*/  LDL R25, [R1+0xc8] ;  /* 0x0000c80001197983 */ /* 0x000ee20000100800 */
        /* <DEDUP_REMOVED lines=12> */
[----:B-1----:R-:W-:Y:S01]  /*10e30*/  SHF.R.S32.HI R8, RZ, 0x1f, R3 ;  /* 0x0000001fff087819 */ /* 0x002fe20000011403 */
[----:B------:R-:W3:Y:S01]  /*10e40*/  LDL R28, [R1+0xa8] ;  /* 0x0000a800011c7983 */ /* 0x000ee20000100800 */
[----:B--2---:R-:W-:-:S03]  /*10e50*/  @!P4 LEA R10, P1, R3, R0, 0x2 ;  /* 0x00000000030ac211 */ /* 0x004fc600078210ff */
[----:B------:R-:W2:Y:S01]  /*10e60*/  LDL R26, [R1+0xa4] ;  /* 0x0000a400011a7983 */ /* 0x000ea20000100800 */
[----:B------:R-:W-:-:S03]  /*10e70*/  @!P4 LEA.HI.X R11, R3, R4, R8, 0x2, P1 ;  /* 0x00000004030bc211 */ /* 0x000fc600008f1408 */
[----:B------:R-:W2:Y:S01]  /*10e80*/  LDL R29, [R1+0xd0] ;  /* 0x0000d000011d7983 */ /* 0x000ea20000100800 */
[C---:B------:R-:W-:Y:S02]  /*10e90*/  ISETP.GE.AND P1, PT, R5.reuse, c[0x0][0x3c8], PT ;  /* 0x0000f20005007a0c */ /* 0x040fe40003f26270 */
[----:B------:R-:W-:Y:S01]  /*10ea0*/  SHF.R.S32.HI R3, RZ, 0x1f, R6 ;  /* 0x0000001fff037819 */ /* 0x000fe20000011406 */
[----:B------:R-:W2:Y:S01]  /*10eb0*/  LDL R27, [R1+0xcc] ;  /* 0x0000cc00011b7983 */ /* 0x000ea20000100800 */
[----:B------:R-:W-:Y:S02]  /*10ec0*/  IADD3 R2, R20, 0x48, RZ ;  /* 0x0000004814027810 */ /* 0x000fe40007ffe0ff */
[----:B------:R-:W-:Y:S02]  /*10ed0*/  @!P5 LEA.HI.X R13, R6, R4, R3, 0x2, P2 ;  /* 0x00000004060dd211 */ /* 0x000fe400010f1403 */
[----:B------:R-:W-:Y:S01]  /*10ee0*/  SHF.R.S32.HI R3, RZ, 0x1f, R5 ;  /* 0x0000001fff037819 */ /* 0x000fe20000011405 */
[----:B------:R1:W-:Y:S04]  /*10ef0*/  @!P6 ST.E.64 [R16.64], R30 ;  /* 0x0000001e1000e985 */ /* 0x0003e8000c101b06 */
[----:B------:R-:W-:-:S02]  /*10f00*/  @!P1 LEA R8, P2, R5, R0, 0x2 ;  /* 0x0000000005089211 */ /* 0x000fc400078410ff */
[----:B------:R-:W-:Y:S02]  /*10f10*/  ISETP.GE.AND P6, PT, R2, c[0x0][0x3c8], PT ;  /* 0x0000f20002007a0c */ /* 0x000fe40003fc6270 */
        /* <DEDUP_REMOVED lines=8> */
[----:B------:R-:W-:Y:S01]  /*10fa0*/  IADD3 R7, R20, 0x60, RZ ;  /* 0x0000006014077810 */ /* 0x000fe20007ffe0ff */
[----:B------:R-:W-:Y:S03]  /*10fb0*/  @!P5 ST.E.64 [R12.64], R134 ;  /* 0x000000860c00d985 */ /* 0x000fe6000c101b06 */
[----:B------:R-:W-:Y:S01]  /*10fc0*/  ISETP.GE.AND P5, PT, R7, c[0x0][0x3c8], PT ;  /* 0x0000f20007007a0c */ /* 0x000fe20003fa6270 */
[----:B------:R1:W-:Y:S02]  /*10fd0*/  @!P1 ST.E.64 [R8.64], R36 ;  /* 0x0000002408009985 */ /* 0x0003e4000c101b06 */
[C---:B-1----:R-:W-:Y:S02]  /*10fe0*/  @!P6 LEA R16, P2, R2.reuse, R0, 0x2 ;  /* 0x000000000210e211 */ /* 0x042fe400078410ff */
[----:B------:R-:W2:Y:S02]  /*10ff0*/  LDL R30, [R1+0xac] ;  /* 0x0000ac00011e7983 */ /* 0x000ea40000100800 */
[----:B------:R-:W-:-:S02]  /*11000*/  @!P6 LEA.HI.X R17, R2, R4, R6, 0x2, P2 ;  /* 0x000000040211e211 */ /* 0x000fc400010f1406 */
[----:B------:R-:W2:Y:S01]  /*11010*/  LDL R31, [R1+0xd4] ;  /* 0x0000d400011f7983 */ /* 0x000ea20000100800 */
[----:B------:R-:W-:Y:S02]  /*11020*/  IADD3 R2, R20, 0x68, RZ ;  /* 0x0000006814027810 */ /* 0x000fe40007ffe0ff */
[-C--:B------:R-:W-:Y:S01]  /*11030*/  @!P4 LEA R10, P1, R5, R0.reuse, 0x2 ;  /* 0x00000000050ac211 */ /* 0x080fe200078210ff */
[----:B------:R-:W2:Y:S01]  /*11040*/  LDL R34, [R1+0xb4] ;  /* 0x0000b40001227983 */ /* 0x000ea20000100800 */
[----:B------:R-:W-:Y:S02]  /*11050*/  SHF.R.S32.HI R6, RZ, 0x1f, R3 ;  /* 0x0000001fff067819 */ /* 0x000fe40000011403 */
[----:B------:R-:W-:Y:S01]  /*11060*/  @!P3 LEA R14, P2, R3, R0, 0x2 ;  /* 0x00000000030eb211 */ /* 0x000fe200078410ff */
[----:B------:R-:W4:Y:S04]  /*11070*/  LDL R32, [R1+0xb0] ;  /* 0x0000b00001207983 */ /* 0x000f280000100800 */
[----:B------:R-:W5:Y:S04]  /*11080*/  LDL R35, [R1+0xdc] ;  /* 0x0000dc0001237983 */ /* 0x000f680000100800 */
[----:B------:R-:W5:Y:S01]  /*11090*/  LDL R33, [R1+0xd8] ;  /* 0x0000d80001217983 */ /* 0x000f620000100800 */
[----:B------:R-:W-:-:S04]  /*110a0*/  SHF.R.S32.HI R8, RZ, 0x1f, R5 ;  /* 0x0000001fff087819 */ /* 0x000fc80000011405 */
[-C--:B------:R-:W-:Y:S02]  /*110b0*/  @!P4 LEA.HI.X R11, R5, R4.reuse, R8, 0x2, P1 ;  /* 0x00000004050bc211 */ /* 0x080fe400008f1408 */
[----:B------:R-:W-:Y:S02]  /*110c0*/  ISETP.GE.AND P1, PT, R2, c[0x0][0x3c8], PT ;  /* 0x0000f20002007a0c */ /* 0x000fe40003f26270 */
[----:B------:R-:W-:Y:S02]  /*110d0*/  @!P3 LEA.HI.X R15, R3, R4, R6, 0x2, P2 ;  /* 0x00000004030fb211 */ /* 0x000fe400010f1406 */
[----:B------:R-:W-:Y:S01]  /*110e0*/  IADD3 R6, R20, 0x70, RZ ;  /* 0x0000007014067810 */ /* 0x000fe20007ffe0ff */
[----:B------:R1:W-:Y:S01]  /*110f0*/  @!P6 ST.E.64 [R16.64], R40 ;  /* 0x000000281000e985 */ /* 0x0003e2000c101b06 */
[----:B------:R-:W-:Y:S02]  /*11100*/  SHF.R.S32.HI R3, RZ, 0x1f, R7 ;  /* 0x0000001fff037819 */ /* 0x000fe40000011407 */
[----:B------:R-:W-:-:S02]  /*11110*/  @!P5 LEA R12, P2, R7, R0, 0x2 ;  /* 0x00000000070cd211 */ /* 0x000fc400078410ff */
[----:B------:R-:W-:Y:S02]  /*11120*/  ISETP.GE.AND P6, PT, R6, c[0x0][0x3c8], PT ;  /* 0x0000f20006007a0c */ /* 0x000fe40003fc6270 */
[----:B------:R-:W-:Y:S01]  /*11130*/  IADD3 R5, R20, 0x78, RZ ;  /* 0x0000007814057810 */ /* 0x000fe20007ffe0ff */
[----:B------:R1:W-:Y:S01]  /*11140*/  @!P4 ST.E.64 [R10.64], R136 ;  /* 0x000000880a00c985 */ /* 0x0003e2000c101b06 */
[----:B------:R-:W-:Y:S02]  /*11150*/  @!P5 LEA.HI.X R13, R7, R4, R3, 0x2, P2 ;  /* 0x00000004070dd211 */ /* 0x000fe400010f1403 */
[----:B------:R-:W-:Y:S02]  /*11160*/  SHF.R.S32.HI R3, RZ, 0x1f, R2 ;  /* 0x0000001fff037819 */ /* 0x000fe40000011402 */
[----:B------:R-:W-:Y:S02]  /*11170*/  @!P1 LEA R8, P2, R2, R0, 0x2 ;  /* 0x0000000002089211 */ /* 0x000fe400078410ff */
[----:B------:R-:W-:-:S02]  /*11180*/  ISETP.GE.AND P4, PT, R5, c[0x0][0x3c8], PT ;  /* 0x0000f20005007a0c */ /* 0x000fc40003f86270 */
[----:B------:R-:W-:Y:S02]  /*11190*/  @!P1 LEA.HI.X R9, R2, R4, R3, 0x2, P2 ;  /* 0x0000000402099211 */ /* 0x000fe400010f1403 */
[C---:B------:R-:W-:Y:S01]  /*111a0*/  IADD3 R3, R20.reuse, 0x80, RZ ;  /* 0x0000008014037810 */ /* 0x040fe20007ffe0ff */
[----:B------:R1:W-:Y:S01]  /*111b0*/  @!P3 ST.E.64 [R14.64], R44 ;  /* 0x0000002c0e00b985 */ /* 0x0003e2000c101b06 */
[----:B------:R-:W-:Y:S02]  /*111c0*/  SHF.R.S32.HI R7, RZ, 0x1f, R6 ;  /* 0x0000001fff077819 */ /* 0x000fe40000011406 */
[----:B------:R-:W-:Y:S02]  /*111d0*/  ISETP.GE.AND P2, PT, R3, c[0x0][0x3c8], PT ;  /* 0x0000f20003007a0c */ /* 0x000fe40003f46270 */
[----:B------:R-:W-:Y:S01]  /*111e0*/  IADD3 R2, R20, 0x88, RZ ;  /* 0x0000008814027810 */ /* 0x000fe20007ffe0ff */
[----:B------:R-:W-:Y:S01]  /*111f0*/  @!P5 ST.E.64 [R12.64], R52 ;  /* 0x000000340c00d985 */ /* 0x000fe2000c101b06 */
[----:B-1----:R-:W-:-:S03]  /*11200*/  @!P6 LEA R16, P3, R6, R0, 0x2 ;  /* 0x000000000610e211 */ /* 0x002fc600078610ff */
[----:B------:R1:W-:Y:S01]  /*11210*/  @!P1 ST.E.64 [R8.64], R48 ;  /* 0x0000003008009985 */ /* 0x0003e2000c101b06 */
[----:B------:R-:W-:Y:S02]  /*11220*/  ISETP.GE.AND P5, PT, R2, c[0x0][0x3c8], PT ;  /* 0x0000f20002007a0c */ /* 0x000fe40003fa6270 */
[----:B------:R-:W-:Y:S02]  /*11230*/  @!P6 LEA.HI.X R17, R6, R4, R7, 0x2, P3 ;  /* 0x000000040611e211 */ /* 0x000fe400018f1407 */
[----:B------:R-:W-:Y:S02]  /*11240*/  IADD3 R6, R20, 0x90, RZ ;  /* 0x0000009014067810 */ /* 0x000fe40007ffe0ff */
[-C--:B------:R-:W-:Y:S02]  /*11250*/  @!P4 LEA R10, P3, R5, R0.reuse, 0x2 ;  /* 0x00000000050ac211 */ /* 0x080fe400078610ff */
[----:B------:R-:W-:Y:S02]  /*11260*/  SHF.R.S32.HI R7, RZ, 0x1f, R3 ;  /* 0x0000001fff077819 */ /* 0x000fe40000011403 */
[----:B------:R-:W-:-:S02]  /*11270*/  @!P2 LEA R14, P1, R3, R0, 0x2 ;  /* 0x00000000030ea211 */ /* 0x000fc400078210ff */
[----:B-1----:R-:W-:-:S04]  /*11280*/  SHF.R.S32.HI R8, RZ, 0x1f, R5 ;  /* 0x0000001fff087819 */ /* 0x002fc80000011405 */
[-C--:B------:R-:W-:Y:S02]  /*11290*/  @!P4 LEA.HI.X R11, R5, R4.reuse, R8, 0x2, P3 ;  /* 0x00000004050bc211 */ /* 0x080fe400018f1408 */
[----:B------:R-:W-:Y:S02]  /*112a0*/  ISETP.GE.AND P3, PT, R6, c[0x0][0x3c8], PT ;  /* 0x0000f20006007a0c */ /* 0x000fe40003f66270 */
[----:B------:R-:W-:Y:S02]  /*112b0*/  @!P2 LEA.HI.X R15, R3, R4, R7, 0x2, P1 ;  /* 0x00000004030fa211 */ /* 0x000fe400008f1407 */
[----:B------:R-:W-:Y:S02]  /*112c0*/  SHF.R.S32.HI R3, RZ, 0x1f, R2 ;  /* 0x0000001fff037819 */ /* 0x000fe40000011402 */
[----:B------:R-:W-:-:S04]  /*112d0*/  @!P5 LEA R12, P1, R2, R0, 0x2 ;  /* 0x00000000020cd211 */ /* 0x000fc800078210ff */
[----:B------:R-:W-:Y:S02]  /*112e0*/  @!P5 LEA.HI.X R13, R2, R4, R3, 0x2, P1 ;  /* 0x00000004020dd211 */ /* 0x000fe400008f1403 */
[----:B------:R-:W-:Y:S02]  /*112f0*/  SHF.R.S32.HI R2, RZ, 0x1f, R6 ;  /* 0x0000001fff027819 */ /* 0x000fe40000011406 */
[----:B------:R-:W-:Y:S01]  /*11300*/  @!P3 LEA R8, P1, R6, R0, 0x2 ;  /* 0x000000000608b211 */ /* 0x000fe200078210ff */
[----:B------:R1:W-:Y:S01]  /*11310*/  @!P6 ST.E.64 [R16.64], R56 ;  /* 0x000000381000e985 */ /* 0x0003e2000c101b06 */
[----:B------:R-:W-:Y:S02]  /*11320*/  IADD3 R5, R20, 0x98, RZ ;  /* 0x0000009814057810 */ /* 0x000fe40007ffe0ff */
[----:B------:R-:W-:Y:S02]  /*11330*/  @!P3 LEA.HI.X R9, R6, R4, R2, 0x2, P1 ;  /* 0x000000040609b211 */ /* 0x000fe400008f1402 */
[----:B------:R-:W-:-:S02]  /*11340*/  IADD3 R3, R20, 0xa0, RZ ;  /* 0x000000a014037810 */ /* 0x000fc40007ffe0ff */
[----:B------:R-:W-:Y:S02]  /*11350*/  IADD3 R2, R20, 0xa8, RZ ;  /* 0x000000a814027810 */ /* 0x000fe40007ffe0ff */
[----:B------:R-:W5:Y:S04]  /*11360*/  LDL R20, [R1+0x98] ;  /* 0x0000980001147983 */ /* 0x000f680000100800 */
[----:B-1----:R-:W5:Y:S04]  /*11370*/  LDL R16, [R1+0x94] ;  /* 0x0000940001107983 */ /* 0x002f680000100800 */
[----:B------:R-:W5:Y:S01]  /*11380*/  LDL R17, [R1+0xbc] ;  /* 0x0000bc0001117983 */ /* 0x000f620000100800 */
[----:B------:R-:W-:-:S03]  /*11390*/  ISETP.GE.AND P6, PT, R5, c[0x0][0x3c8], PT ;  /* 0x0000f20005007a0c */ /* 0x000fc60003fc6270 */
[----:B------:R1:W-:Y:S01]  /*113a0*/  @!P4 ST.E.64 [R10.64], R138 ;  /* 0x0000008a0a00c985 */ /* 0x0003e2000c101b06 */
[----:B------:R-:W-:Y:S02]  /*113b0*/  ISETP.GE.AND P4, PT, R3, c[0x0][0x3c8], PT ;  /* 0x0000f20003007a0c */ /* 0x000fe40003f86270 */
[----:B------:R-:W-:Y:S01]  /*113c0*/  SHF.R.S32.HI R6, RZ, 0x1f, R5 ;  /* 0x0000001fff067819 */ /* 0x000fe20000011405 */
[----:B------:R-:W-:Y:S01]  /*113d0*/  @!P2 ST.E.64 [R14.64], R68 ;  /* 0x000000440e00a985 */ /* 0x000fe2000c101b06 */
[----:B------:R-:W-:Y:S02]  /*113e0*/  ISETP.GE.AND P2, PT, R2, c[0x0][0x3c8], PT ;  /* 0x0000f20002007a0c */ /* 0x000fe40003f46270 */
[----:B------:R-:W-:Y:S01]  /*113f0*/  SHF.R.S32.HI R7, RZ, 0x1f, R3 ;  /* 0x0000001fff077819 */ /* 0x000fe20000011403 */
[----:B------:R-:W-:Y:S01]  /*11400*/  @!P5 ST.E.64 [R12.64], R72 ;  /* 0x000000480c00d985 */ /* 0x000fe2000c101b06 */
[----:B------:R-:W-:-:S03]  /*11410*/  ISETP.GE.AND P5, PT, R103, c[0x0][0x3c8], PT ;  /* 0x0000f20067007a0c */ /* 0x000fc60003fa6270 */
[----:B------:R1:W-:Y:S02]  /*11420*/  @!P3 ST.E.64 [R8.64], R60 ;  /* 0x0000003c0800b985 */ /* 0x0003e4000c101b06 */
[----:B-1----:R-:W-:-:S04]  /*11430*/  @!P6 LEA R10, P1, R5, R0, 0x2 ;  /* 0x00000000050ae211 */ /* 0x002fc800078210ff */
[----:B------:R-:W-:Y:S02]  /*11440*/  @!P6 LEA.HI.X R11, R5, R4, R6, 0x2, P1 ;  /* 0x00000004050be211 */ /* 0x000fe400008f1406 */
[----:B------:R-:W-:-:S04]  /*11450*/  @!P4 LEA R6, P1, R3, R0, 0x2 ;  /* 0x000000000306c211 */ /* 0x000fc800078210ff */
[----:B------:R-:W-:Y:S02]  /*11460*/  @!P4 LEA.HI.X R7, R3, R4, R7, 0x2, P1 ;  /* 0x000000040307c211 */ /* 0x000fe400008f1407 */
[----:B------:R-:W-:Y:S02]  /*11470*/  SHF.R.S32.HI R5, RZ, 0x1f, R2 ;  /* 0x0000001fff057819 */ /* 0x000fe40000011402 */
[C---:B------:R-:W-:Y:S01]  /*11480*/  @!P2 LEA R8, P3, R2.reuse, R0, 0x2 ;  /* 0x000000000208a211 */ /* 0x040fe200078610ff */
[----:B------:R-:W-:Y:S03]  /*11490*/  @!P6 ST.E.64 [R10.64], R140 ;  /* 0x0000008c0a00e985 */ /* 0x000fe6000c101b06 */
[----:B------:R-:W-:Y:S01]  /*114a0*/  @!P2 LEA.HI.X R9, R2, R4, R5, 0x2, P3 ;  /* 0x000000040209a211 */ /* 0x000fe200018f1405 */
[----:B------:R1:W-:Y:S01]  /*114b0*/  @!P4 ST.E.64 [R6.64], R76 ;  /* 0x0000004c0600c985 */ /* 0x0003e2000c101b06 */
[----:B------:R-:W-:-:S03]  /*114c0*/  SHF.R.S32.HI R3, RZ, 0x1f, R103 ;  /* 0x0000001fff037819 */ /* 0x000fc60000011467 */
[----:B------:R2:W-:Y:S01]  /*114d0*/  @!P2 ST.E.64 [R8.64], R80 ;  /* 0x000000500800a985 */ /* 0x0005e2000c101b06 */
[----:B-1----:R-:W-:-:S04]  /*114e0*/  @!P5 LEA R6, P3, R103, R0, 0x2 ;  /* 0x000000006706d211 */ /* 0x002fc800078610ff */
[----:B------:R-:W-:-:S05]  /*114f0*/  @!P5 LEA.HI.X R7, R103, R4, R3, 0x2, P3 ;  /* 0x000000046707d211 */ /* 0x000fca00018f1403 */
[----:B------:R1:W-:Y:S01]  /*11500*/  @!P5 ST.E.64 [R6.64], R84 ;  /* 0x000000540600d985 */ /* 0x0003e2000c101b06 */
[----:B---3--:R-:W-:Y:S02]  /*11510*/  ISETP.GE.AND P3, PT, R28, c[0x0][0x3c8], PT ;  /* 0x0000f2001c007a0c */ /* 0x008fe40003f66270 */
[----:B--2---:R-:W-:Y:S02]  /*11520*/  ISETP.GE.AND P1, PT, R34, c[0x0][0x3c8], PT ;  /* 0x0000f20022007a0c */ /* 0x004fe40003f26270 */
[----:B----4-:R-:W-:Y:S02]  /*11530*/  ISETP.GE.AND P6, PT, R32, c[0x0][0x3c8], PT ;  /* 0x0000f20020007a0c */ /* 0x010fe40003fc6270 */
[----:B------:R-:W-:-:S09]  /*11540*/  ISETP.GE.AND P4, PT, R30, c[0x0][0x3c8], PT ;  /* 0x0000f2001e007a0c */ /* 0x000fd20003f86270 */
[----:B------:R-:W-:-:S04]  /*11550*/  @!P1 LEA R2, P2, R34, R0, 0x2 ;  /* 0x0000000022029211 */ /* 0x000fc800078410ff */
[----:B-----5:R-:W-:Y:S02]  /*11560*/  @!P1 LEA.HI.X R3, R34, R4, R35, 0x2, P2 ;  /* 0x0000000422039211 */ /* 0x020fe400010f1423 */
[----:B------:R-:W-:-:S03]  /*11570*/  @!P6 LEA R8, P2, R32, R0, 0x2 ;  /* 0x000000002008e211 */ /* 0x000fc600078410ff */
[----:B------:R2:W-:Y:S01]  /*11580*/  @!P1 ST.E.64 [R2.64], R88 ;  /* 0x0000005802009985 */ /* 0x0005e2000c101b06 */
[----:B------:R-:W-:Y:S02]  /*11590*/  ISETP.GE.AND P1, PT, R26, c[0x0][0x3c8], PT ;  /* 0x0000f2001a007a0c */ /* 0x000fe40003f26270 */
[----:B------:R-:W-:Y:S02]  /*115a0*/  @!P6 LEA.HI.X R9, R32, R4, R33, 0x2, P2 ;  /* 0x000000042009e211 */ /* 0x000fe400010f1421 */
[----:B-1----:R-:W-:-:S03]  /*115b0*/  @!P3 LEA R6, P2, R28, R0, 0x2 ;  /* 0x000000001c06b211 */ /* 0x002fc600078410ff */
[----:B------:R-:W-:Y:S01]  /*115c0*/  @!P6 ST.E.64 [R8.64], R144 ;  /* 0x000000900800e985 */ /* 0x000fe2000c101b06 */
[----:B------:R-:W-:Y:S02]  /*115d0*/  ISETP.GE.AND P6, PT, R24, c[0x0][0x3c8], PT ;  /* 0x0000f20018007a0c */ /* 0x000fe40003fc6270 */
[----:B------:R-:W-:Y:S02]  /*115e0*/  @!P3 LEA.HI.X R7, R28, R4, R29, 0x2, P2 ;  /* 0x000000041c07b211 */ /* 0x000fe400010f141d */
[----:B--2---:R-:W-:-:S04]  /*115f0*/  @!P4 LEA R2, P5, R30, R0, 0x2 ;  /* 0x000000001e02c211 */ /* 0x004fc800078a10ff */
[----:B------:R-:W-:Y:S02]  /*11600*/  @!P4 LEA.HI.X R3, R30, R4, R31, 0x2, P5 ;  /* 0x000000041e03c211 */ /* 0x000fe400028f141f */
[----:B------:R-:W-:-:S03]  /*11610*/  ISETP.GE.AND P5, PT, R22, c[0x0][0x3c8], PT ;  /* 0x0000f20016007a0c */ /* 0x000fc60003fa6270 */
[----:B------:R1:W-:Y:S04]  /*11620*/  @!P4 ST.E.64 [R2.64], R92 ;  /* 0x0000005c0200c985 */ /* 0x0003e8000c101b06 */
[----:B------:R2:W-:Y:S01]  /*11630*/  @!P3 ST.E.64 [R6.64], R96 ;  /* 0x000000600600b985 */ /* 0x0005e2000c101b06 */
[----:B-1----:R-:W-:-:S04]  /*11640*/  @!P1 LEA R2, P2, R26, R0, 0x2 ;  /* 0x000000001a029211 */ /* 0x002fc800078410ff */
[----:B------:R-:W-:Y:S02]  /*11650*/  @!P1 LEA.HI.X R3, R26, R4, R27, 0x2, P2 ;  /* 0x000000041a039211 */ /* 0x000fe400010f141b */
[----:B------:R-:W-:-:S03]  /*11660*/  @!P6 LEA R10, P2, R24, R0, 0x2 ;  /* 0x00000000180ae211 */ /* 0x000fc600078410ff */
[----:B------:R1:W-:Y:S01]  /*11670*/  @!P1 ST.E.64 [R2.64], R100 ;  /* 0x0000006402009985 */ /* 0x0003e2000c101b06 */
[----:B------:R-:W-:Y:S02]  /*11680*/  @!P5 LEA R8, P1, R22, R0, 0x2 ;  /* 0x000000001608d211 */ /* 0x000fe400078210ff */
[-C--:B------:R-:W-:Y:S02]  /*11690*/  @!P6 LEA.HI.X R11, R24, R4.reuse, R25, 0x2, P2 ;  /* 0x00000004180be211 */ /* 0x080fe400010f1419 */
[----:B------:R-:W-:Y:S02]  /*116a0*/  ISETP.GE.AND P4, PT, R20, c[0x0][0x3c8], PT ;  /* 0x0000f20014007a0c */ /* 0x000fe40003f86270 */
[----:B------:R-:W-:Y:S02]  /*116b0*/  @!P5 LEA.HI.X R9, R22, R4, R23, 0x2, P1 ;  /* 0x000000041609d211 */ /* 0x000fe400008f1417 */
[----:B------:R-:W-:-:S09]  /*116c0*/  ISETP.GE.AND P3, PT, R16, c[0x0][0x3c8], PT ;  /* 0x0000f20010007a0c */ /* 0x000fd20003f66270 */
[C---:B--2---:R-:W-:Y:S01]  /*116d0*/  @!P4 LEA R6, P2, R20.reuse, R0, 0x2 ;  /* 0x000000001406c211 */ /* 0x044fe200078410ff */
[----:B------:R2:W-:Y:S03]  /*116e0*/  @!P6 ST.E.64 [R10.64], R116 ;  /* 0x000000740a00e985 */ /* 0x0005e6000c101b06 */
[----:B------:R-:W-:Y:S02]  /*116f0*/  @!P4 LEA.HI.X R7, R20, R4, R21, 0x2, P2 ;  /* 0x000000041407c211 */ /* 0x000fe400010f1415 */
[C---:B-1----:R-:W-:Y:S01]  /*11700*/  @!P3 LEA R2, P1, R16.reuse, R0, 0x2 ;  /* 0x000000001002b211 */ /* 0x042fe200078210ff */
[----:B------:R2:W-:Y:S03]  /*11710*/  @!P5 ST.E.64 [R8.64], R108 ;  /* 0x0000006c0800d985 */ /* 0x0005e6000c101b06 */
[----:B------:R-:W-:Y:S01]  /*11720*/  @!P3 LEA.HI.X R3, R16, R4, R17, 0x2, P1 ;  /* 0x000000041003b211 */ /* 0x000fe200008f1411 */
[----:B------:R2:W-:Y:S04]  /*11730*/  @!P4 ST.E.64 [R6.64], R104 ;  /* 0x000000680600c985 */ /* 0x0005e8000c101b06 */
[----:B------:R2:W-:Y:S04]  /*11740*/  @!P3 ST.E.64 [R2.64], R64 ;  /* 0x000000400200b985 */ /* 0x0005e8000c101b06 */
.L_x_2257:
[----:B------:R-:W-:Y:S05]  /*11750*/  BSYNC B0 ;  /* 0x0000000000007941 */ /* 0x000fea0003800000 */
.L_x_2256:
[----:B------:R-:W-:Y:S05]  /*11760*/  BRA.DIV ~URZ, `(.L_x_2258) ;  /* 0x000039127f007947 */ /* 0x000fea000b800000 */
[----:B--2---:R2:W1:Y:S04]  /*11770*/  SHFL.IDX PT, R4, R18, 0x1, 0x1c1f ;  /* 0x003c1f0012047f89 */ /* 0x00446800000e0000 */
[----:B----4-:R2:W4:Y:S02]  /*11780*/  SHFL.IDX PT, R0, R19, 0x1, 0x1c1f ;  /* 0x003c1f0013007f89 */ /* 0x01052400000e0000 */
.L_x_2316:
[----:B------:R-:W-:Y:S05]  /*11790*/  @P0 BRA `(.L_x_2253) ;  /* 0x00001b9000000947 */ /* 0x000fea0003800000 */
[----:B------:R-:W5:Y:S04]  /*117a0*/  LDL R20, [R1+0x10] ;  /* 0x0000100001147983 */ /* 0x000f680000100800 */
[----:B--2---:R-:W2:Y:S04]  /*117b0*/  LDL R12, [R1+0x8c] ;  /* 0x00008c00010c7983 */ /* 0x004ea80000100800 */
[----:B---3--:R-:W3:Y:S04]  /*117c0*/  LDL R16, [R1+0x88] ;  /* 0x0000880001107983 */ /* 0x008ee80000100800 */
[----:B----4-:R-:W4:Y:S04]  /*117d0*/  LDL R37, [R1+0x84] ;  /* 0x0000840001257983 */ /* 0x010f280000100800 */
[----:B------:R-:W3:Y:S04]  /*117e0*/  LDL R35, [R1+0xb4] ;  /* 0x0000b40001237983 */ /* 0x000ee80000100800 */
        /* <DEDUP_REMOVED lines=16> */
[----:B------:R-:W-:Y:S02]  /*118f0*/  IADD3 R5, R20, 0x18, RZ ;  /* 0x0000001814057810 */ /* 0x000fe40007ffe0ff */
[----:B--2---:R-:W-:Y:S02]  /*11900*/  ISETP.GE.AND P4, PT, R12, c[0x0][0x3c8], PT ;  /* 0x0000f2000c007a0c */ /* 0x004fe40003f86270 */
[----:B------:R-:W-:Y:S02]  /*11910*/  ISETP.GE.AND P3, PT, R5, c[0x0][0x3c8], PT ;  /* 0x0000f20005007a0c */ /* 0x000fe40003f66270 */
[----:B------:R-:W-:-:S05]  /*11920*/  IADD3 R2, R20, 0x20, RZ ;  /* 0x0000002014027810 */ /* 0x000fca0007ffe0ff */
[----:B------:R-:W-:Y:S02]  /*11930*/  @!P1 IMAD.MOV.U32 R6, RZ, RZ, R0 ;  /* 0x000000ffff069224 */ /* 0x000fe400078e0000 */
[----:B-1----:R-:W-:Y:S01]  /*11940*/  @!P1 IMAD.MOV.U32 R7, RZ, RZ, R4 ;  /* 0x000000ffff079224 */ /* 0x002fe200078e0004 */
[----:B------:R-:W-:Y:S02]  /*11950*/  ISETP.GE.AND P2, PT, R2, c[0x0][0x3c8], PT ;  /* 0x0000f20002007a0c */ /* 0x000fe40003f46270 */
[----:B---3--:R-:W-:Y:S01]  /*11960*/  ISETP.GE.AND P0, PT, R16, c[0x0][0x3c8], PT ;  /* 0x0000f20010007a0c */ /* 0x008fe20003f06270 */
[C---:B------:R-:W-:Y:S01]  /*11970*/  @!P1 IMAD.WIDE R6, R20.reuse, 0x4, R6 ;  /* 0x0000000414069825 */ /* 0x040fe200078e0206 */
[----:B------:R-:W-:-:S04]  /*11980*/  IADD3 R3, R20, 0x28, RZ ;  /* 0x0000002814037810 */ /* 0x000fc80007ffe0ff */
[----:B------:R1:W-:Y:S01]  /*11990*/  @!P1 ST.E.64 [R6.64], R112 ;  /* 0x0000007006009985 */ /* 0x0003e2000c101b06 */
[----:B------:R-:W-:Y:S02]  /*119a0*/  ISETP.GE.AND P1, PT, R3, c[0x0][0x3c8], PT ;  /* 0x0000f20003007a0c */ /* 0x000fe40003f26270 */
[-C--:B------:R-:W-:Y:S02]  /*119b0*/  @!P3 LEA R14, P5, R5, R0.reuse, 0x2 ;  /* 0x00000000050eb211 */ /* 0x080fe400078a10ff */
[----:B------:R-:W-:Y:S02]  /*119c0*/  @!P4 LEA R8, P6, R12, R0, 0x2 ;  /* 0x000000000c08c211 */ /* 0x000fe400078c10ff */
[----:B------:R-:W-:Y:S02]  /*119d0*/  SHF.R.S32.HI R10, RZ, 0x1f, R16 ;  /* 0x0000001fff0a7819 */ /* 0x000fe40000011410 */
[----:B------:R-:W-:Y:S02]  /*119e0*/  SHF.R.S32.HI R11, RZ, 0x1f, R2 ;  /* 0x0000001fff0b7819 */ /* 0x000fe40000011402 */
[----:B-1----:R-:W-:-:S02]  /*119f0*/  SHF.R.S32.HI R6, RZ, 0x1f, R5 ;  /* 0x0000001fff067819 */ /* 0x002fc40000011405 */
[----:B------:R-:W-:Y:S02]  /*11a00*/  SHF.R.S32.HI R7, RZ, 0x1f, R12 ;  /* 0x0000001fff077819 */ /* 0x000fe4000001140c */
[-C--:B------:R-:W-:Y:S02]  /*11a10*/  @!P3 LEA.HI.X R15, R5, R4.reuse, R6, 0x2, P5 ;  /* 0x00000004050fb211 */ /* 0x080fe400028f1406 */
[----:B------:R-:W-:Y:S02]  /*11a20*/  @!P4 LEA.HI.X R9, R12, R4, R7, 0x2, P6 ;  /* 0x000000040c09c211 */ /* 0x000fe400030f1407 */
[-C--:B------:R-:W-:Y:S02]  /*11a30*/  @!P2 LEA R12, P5, R2, R0.reuse, 0x2 ;  /* 0x00000000020ca211 */ /* 0x080fe400078a10ff */
[----:B------:R-:W-:Y:S02]  /*11a40*/  @!P0 LEA R6, P6, R16, R0, 0x2 ;  /* 0x0000000010068211 */ /* 0x000fe400078c10ff */
[----:B------:R-:W-:-:S02]  /*11a50*/  @!P2 LEA.HI.X R13, R2, R4, R11, 0x2, P5 ;  /* 0x00000004020da211 */ /* 0x000fc400028f140b */
[----:B------:R-:W-:Y:S02]  /*11a60*/  @!P0 LEA.HI.X R7, R16, R4, R10, 0x2, P6 ;  /* 0x0000000410078211 */ /* 0x000fe400030f140a */
[----:B------:R-:W-:Y:S02]  /*11a70*/  IADD3 R5, R20, 0x30, RZ ;  /* 0x0000003014057810 */ /* 0x000fe40007ffe0ff */
[----:B------:R-:W-:Y:S02]  /*11a80*/  SHF.R.S32.HI R2, RZ, 0x1f, R3 ;  /* 0x0000001fff027819 */ /* 0x000fe40000011403 */
[----:B------:R-:W-:Y:S02]  /*11a90*/  @!P1 LEA R18, P6, R3, R0, 0x2 ;  /* 0x0000000003129211 */ /* 0x000fe400078c10ff */
[----:B------:R-:W-:Y:S02]  /*11aa0*/  ISETP.GE.AND P5, PT, R5, c[0x0][0x3c8], PT ;  /* 0x0000f20005007a0c */ /* 0x000fe40003fa6270 */
[----:B------:R-:W-:-:S02]  /*11ab0*/  @!P1 LEA.HI.X R19, R3, R4, R2, 0x2, P6 ;  /* 0x0000000403139211 */ /* 0x000fc400030f1402 */
[C---:B------:R-:W-:Y:S01]  /*11ac0*/  IADD3 R3, R20.reuse, 0x38, RZ ;  /* 0x0000003814037810 */ /* 0x040fe20007ffe0ff */
[----:B------:R-:W-:Y:S04]  /*11ad0*/  @!P4 ST.E.64 [R8.64], R124 ;  /* 0x0000007c0800c985 */ /* 0x000fe8000c101b06 */
[----:B------:R1:W-:Y:S01]  /*11ae0*/  @!P0 ST.E.64 [R6.64], R120 ;  /* 0x0000007806008985 */ /* 0x0003e2000c101b06 */
[----:B------:R-:W-:Y:S02]  /*11af0*/  ISETP.GE.AND P0, PT, R3, c[0x0][0x3c8], PT ;  /* 0x0000f20003007a0c */ /* 0x000fe40003f06270 */
[----:B------:R-:W-:Y:S02]  /*11b00*/  IADD3 R2, R20, 0x40, RZ ;  /* 0x0000004014027810 */ /* 0x000fe40007ffe0ff */
[----:B------:R-:W-:-:S02]  /*11b10*/  @!P5 LEA R10, P6, R5, R0, 0x2 ;  /* 0x00000000050ad211 */ /* 0x000fc400078c10ff */
[----:B------:R-:W-:Y:S01]  /*11b20*/  ISETP.GE.AND P4, PT, R2, c[0x0][0x3c8], PT ;  /* 0x0000f20002007a0c */ /* 0x000fe20003f86270 */
[----:B------:R-:W-:Y:S04]  /*11b30*/  @!P3 ST.E.64 [R14.64], R142 ;  /* 0x0000008e0e00b985 */ /* 0x000fe8000c101b06 */
[----:B------:R2:W-:Y:S01]  /*11b40*/  @!P2 ST.E.64 [R12.64], R128 ;  /* 0x000000800c00a985 */ /* 0x0005e2000c101b06 */
[----:B-1----:R-:W-:Y:S02]  /*11b50*/  SHF.R.S32.HI R7, RZ, 0x1f, R5 ;  /* 0x0000001fff077819 */ /* 0x002fe40000011405 */
[----:B------:R-:W-:Y:S02]  /*11b60*/  IADD3 R6, R20, 0x48, RZ ;  /* 0x0000004814067810 */ /* 0x000fe40007ffe0ff */
[----:B------:R-:W-:-:S02]  /*11b70*/  @!P5 LEA.HI.X R11, R5, R4, R7, 0x2, P6 ;  /* 0x00000004050bd211 */ /* 0x000fc400030f1407 */
[----:B------:R-:W-:Y:S02]  /*11b80*/  ISETP.GE.AND P3, PT, R6, c[0x0][0x3c8], PT ;  /* 0x0000f20006007a0c */ /* 0x000fe40003f66270 */
[----:B------:R-:W-:Y:S02]  /*11b90*/  SHF.R.S32.HI R7, RZ, 0x1f, R3 ;  /* 0x0000001fff077819 */ /* 0x000fe40000011403 */
[C---:B------:R-:W-:Y:S02]  /*11ba0*/  @!P0 LEA R8, P2, R3.reuse, R0, 0x2 ;  /* 0x0000000003088211 */ /* 0x040fe400078410ff */
[----:B------:R-:W-:Y:S02]  /*11bb0*/  IADD3 R5, R20, 0x50, RZ ;  /* 0x0000005014057810 */ /* 0x000fe40007ffe0ff */
[----:B------:R-:W-:Y:S02]  /*11bc0*/  @!P0 LEA.HI.X R9, R3, R4, R7, 0x2, P2 ;  /* 0x0000000403098211 */ /* 0x000fe400010f1407 */
[----:B------:R-:W-:-:S02]  /*11bd0*/  ISETP.GE.AND P2, PT, R5, c[0x0][0x3c8], PT ;  /* 0x0000f20005007a0c */ /* 0x000fc40003f46270 */
[----:B--2---:R-:W-:Y:S02]  /*11be0*/  SHF.R.S32.HI R12, RZ, 0x1f, R2 ;  /* 0x0000001fff0c7819 */ /* 0x004fe40000011402 */
[C---:B------:R-:W-:Y:S02]  /*11bf0*/  @!P4 LEA R16, P6, R2.reuse, R0, 0x2 ;  /* 0x000000000210c211 */ /* 0x040fe400078c10ff */
[----:B------:R-:W-:Y:S02]  /*11c00*/  SHF.R.S32.HI R3, RZ, 0x1f, R6 ;  /* 0x0000001fff037819 */ /* 0x000fe40000011406 */
[----:B------:R-:W-:Y:S02]  /*11c10*/  @!P4 LEA.HI.X R17, R2, R4, R12, 0x2, P6 ;  /* 0x000000040211c211 */ /* 0x000fe400030f140c */
[----:B------:R-:W-:Y:S01]  /*11c20*/  @!P3 LEA R14, P6, R6, R0, 0x2 ;  /* 0x00000000060eb211 */ /* 0x000fe200078c10ff */
[----:B------:R1:W-:Y:S01]  /*11c30*/  @!P1 ST.E.64 [R18.64], R146 ;  /* 0x0000009212009985 */ /* 0x0003e2000c101b06 */
[----:B------:R-:W-:-:S02]  /*11c40*/  IADD3 R2, R20, 0x58, RZ ;  /* 0x0000005814027810 */ /* 0x000fc40007ffe0ff */
[----:B------:R-:W-:Y:S02]  /*11c50*/  @!P3 LEA.HI.X R15, R6, R4, R3, 0x2, P6 ;  /* 0x00000004060fb211 */ /* 0x000fe400030f1403 */
[----:B------:R-:W-:Y:S02]  /*11c60*/  SHF.R.S32.HI R3, RZ, 0x1f, R5 ;  /* 0x0000001fff037819 */ /* 0x000fe40000011405 */
[----:B------:R-:W-:Y:S01]  /*11c70*/  ISETP.GE.AND P1, PT, R2, c[0x0][0x3c8], PT ;  /* 0x0000f20002007a0c */ /* 0x000fe20003f26270 */
[----:B------:R2:W-:Y:S04]  /*11c80*/  @!P5 ST.E.64 [R10.64], R150 ;  /* 0x000000960a00d985 */ /* 0x0005e8000c101b06 */
[----:B------:R3:W-:Y:S01]  /*11c90*/  @!P0 ST.E.64 [R8.64], R148 ;  /* 0x0000009408008985 */ /* 0x0007e2000c101b06 */
[----:B-1----:R-:W-:-:S04]  /*11ca0*/  @!P2 LEA R18, P6, R5, R0, 0x2 ;  /* 0x000000000512a211 */ /* 0x002fc800078c10ff */
[----:B------:R-:W-:Y:S02]  /*11cb0*/  @!P2 LEA.HI.X R19, R5, R4, R3, 0x2, P6 ;  /* 0x000000040513a211 */ /* 0x000fe400030f1403 */
[----:B------:R-:W-:-:S04]  /*11cc0*/  IADD3 R5, R20, 0x60, RZ ;  /* 0x0000006014057810 */ /* 0x000fc80007ffe0ff */
[----:B------:R-:W-:Y:S02]  /*11cd0*/  ISETP.GE.AND P0, PT, R5, c[0x0][0x3c8], PT ;  /* 0x0000f20005007a0c */ /* 0x000fe40003f06270 */
[----:B------:R-:W-:Y:S02]  /*11ce0*/  IADD3 R3, R20, 0x68, RZ ;  /* 0x0000006814037810 */ /* 0x000fe40007ffe0ff */
[----:B------:R-:W-:Y:S02]  /*11cf0*/  SHF.R.S32.HI R7, RZ, 0x1f, R2 ;  /* 0x0000001fff077819 */ /* 0x000fe40000011402 */
[----:B------:R-:W-:Y:S02]  /*11d00*/  @!P1 LEA R12, P6, R2, R0, 0x2 ;  /* 0x00000000020c9211 */ /* 0x000fe400078c10ff */
[----:B------:R-:W-:Y:S02]  /*11d10*/  ISETP.GE.AND P5, PT, R3, c[0x0][0x3c8], PT ;  /* 0x0000f20003007a0c */ /* 0x000fe40003fa6270 */
[----:B------:R-:W-:Y:S01]  /*11d20*/  IADD3 R6, R20, 0x70, RZ ;  /* 0x0000007014067810 */ /* 0x000fe20007ffe0ff */
[----:B------:R-:W-:Y:S01]  /*11d30*/  @!P4 ST.E.64 [R16.64], R152 ;  /* 0x000000981000c985 */ /* 0x000fe2000c101b06 */
[----:B------:R-:W-:-:S02]  /*11d40*/  @!P1 LEA.HI.X R13, R2, R4, R7, 0x2, P6 ;  /* 0x00000004020d9211 */ /* 0x000fc400030f1407 */
[----:B------:R-:W-:Y:S01]  /*11d50*/  ISETP.GE.AND P4, PT, R6, c[0x0][0x3c8], PT ;  /* 0x0000f20006007a0c */ /* 0x000fe20003f86270 */
[----:B------:R1:W-:Y:S01]  /*11d60*/  @!P3 ST.E.64 [R14.64], R38 ;  /* 0x000000260e00b985 */ /* 0x0003e2000c101b06 */
[----:B------:R-:W-:Y:S02]  /*11d70*/  SHF.R.S32.HI R7, RZ, 0x1f, R5 ;  /* 0x0000001fff077819 */ /* 0x000fe40000011405 */
[C---:B--2---:R-:W-:Y:S02]  /*11d80*/  @!P0 LEA R10, P3, R5.reuse, R0, 0x2 ;  /* 0x00000000050a8211 */ /* 0x044fe400078610ff */
[----:B------:R-:W-:Y:S02]  /*11d90*/  IADD3 R2, R20, 0x78, RZ ;  /* 0x0000007814027810 */ /* 0x000fe40007ffe0ff */
[----:B------:R-:W-:Y:S02]  /*11da0*/  @!P0 LEA.HI.X R11, R5, R4, R7, 0x2, P3 ;  /* 0x00000004050b8211 */ /* 0x000fe400018f1407 */
[----:B------:R-:W-:-:S02]  /*11db0*/  ISETP.GE.AND P3, PT, R2, c[0x0][0x3c8], PT ;  /* 0x0000f20002007a0c */ /* 0x000fc40003f66270 */
[----:B---3--:R-:W-:Y:S01]  /*11dc0*/  SHF.R.S32.HI R8, RZ, 0x1f, R3 ;  /* 0x0000001fff087819 */ /* 0x008fe20000011403 */
[----:B------:R2:W-:Y:S01]  /*11dd0*/  @!P2 ST.E.64 [R18.64], R42 ;  /* 0x0000002a1200a985 */ /* 0x0005e2000c101b06 */
[----:B------:R-:W-:Y:S02]  /*11de0*/  IADD3 R5, R20, 0x80, RZ ;  /* 0x0000008014057810 */ /* 0x000fe40007ffe0ff */
[----:B-1----:R-:W-:-:S04]  /*11df0*/  @!P5 LEA R14, P6, R3, R0, 0x2 ;  /* 0x00000000030ed211 */ /* 0x002fc800078c10ff */
[----:B------:R-:W-:Y:S02]  /*11e00*/  @!P5 LEA.HI.X R15, R3, R4, R8, 0x2, P6 ;  /* 0x00000004030fd211 */ /* 0x000fe400030f1408 */
[----:B------:R-:W-:Y:S02]  /*11e10*/  SHF.R.S32.HI R3, RZ, 0x1f, R6 ;  /* 0x0000001fff037819 */ /* 0x000fe40000011406 */
[----:B------:R-:W-:-:S04]  /*11e20*/  @!P4 LEA R8, P6, R6, R0, 0x2 ;  /* 0x000000000608c211 */ /* 0x000fc800078c10ff */
[----:B------:R-:W-:Y:S02]  /*11e30*/  @!P4 LEA.HI.X R9, R6, R4, R3, 0x2, P6 ;  /* 0x000000040609c211 */ /* 0x000fe400030f1403 */
[----:B------:R-:W-:Y:S02]  /*11e40*/  SHF.R.S32.HI R3, RZ, 0x1f, R2 ;  /* 0x0000001fff037819 */ /* 0x000fe40000011402 */
[C---:B--2---:R-:W-:Y:S02]  /*11e50*/  @!P3 LEA R18, P6, R2.reuse, R0, 0x2 ;  /* 0x000000000212b211 */ /* 0x044fe400078c10ff */
[----:B------:R-:W-:Y:S02]  /*11e60*/  ISETP.GE.AND P2, PT, R5, c[0x0][0x3c8], PT ;  /* 0x0000f20005007a0c */ /* 0x000fe40003f46270 */
[----:B------:R-:W-:Y:S02]  /*11e70*/  @!P3 LEA.HI.X R19, R2, R4, R3, 0x2, P6 ;  /* 0x000000040213b211 */ /* 0x000fe400030f1403 */
[----:B------:R-:W-:Y:S01]  /*11e80*/  IADD3 R2, R20, 0x90, RZ ;  /* 0x0000009014027810 */ /* 0x000fe20007ffe0ff */
[----:B------:R1:W-:Y:S04]  /*11e90*/  @!P1 ST.E.64 [R12.64], R50 ;  /* 0x000000320c009985 */ /* 0x0003e8000c101b06 */
[----:B------:R2:W-:Y:S01]  /*11ea0*/  @!P0 ST.E.64 [R10.64], R46 ;  /* 0x0000002e0a008985 */ /* 0x0005e2000c101b06 */
[----:B------:R-:W-:-:S02]  /*11eb0*/  ISETP.GE.AND P0, PT, R2, c[0x0][0x3c8], PT ;  /* 0x0000f20002007a0c */ /* 0x000fc40003f06270 */
[----:B------:R-:W-:Y:S02]  /*11ec0*/  SHF.R.S32.HI R7, RZ, 0x1f, R5 ;  /* 0x0000001fff077819 */ /* 0x000fe40000011405 */
[----:B------:R-:W-:-:S04]  /*11ed0*/  @!P2 LEA R16, P6, R5, R0, 0x2 ;  /* 0x000000000510a211 */ /* 0x000fc800078c10ff */
[----:B------:R-:W-:Y:S02]  /*11ee0*/  @!P2 LEA.HI.X R17, R5, R4, R7, 0x2, P6 ;  /* 0x000000040511a211 */ /* 0x000fe400030f1407 */
[----:B------:R-:W-:Y:S02]  /*11ef0*/  SHF.R.S32.HI R7, RZ, 0x1f, R2 ;  /* 0x0000001fff077819 */ /* 0x000fe40000011402 */
[C---:B------:R-:W-:Y:S02]  /*11f00*/  IADD3 R3, R20.reuse, 0x88, RZ ;  /* 0x0000008814037810 */ /* 0x040fe40007ffe0ff */
[C---:B------:R-:W-:Y:S02]  /*11f10*/  IADD3 R6, R20.reuse, 0x98, RZ ;  /* 0x0000009814067810 */ /* 0x040fe40007ffe0ff */
[----:B------:R-:W-:Y:S02]  /*11f20*/  IADD3 R5, R20, 0xa0, RZ ;  /* 0x000000a014057810 */ /* 0x000fe40007ffe0ff */
[----:B-1----:R-:W-:-:S04]  /*11f30*/  @!P0 LEA R12, P6, R2, R0, 0x2 ;  /* 0x00000000020c8211 */ /* 0x002fc800078c10ff */
[----:B------:R-:W-:Y:S02]  /*11f40*/  @!P0 LEA.HI.X R13, R2, R4, R7, 0x2, P6 ;  /* 0x00000004020d8211 */ /* 0x000fe400030f1407 */
[----:B------:R-:W-:Y:S02]  /*11f50*/  IADD3 R2, R20, 0xa8, RZ ;  /* 0x000000a814027810 */ /* 0x000fe40007ffe0ff */
[----:B------:R-:W3:Y:S01]  /*11f60*/  LDL R20, [R1+0x94] ;  /* 0x0000940001147983 */ /* 0x000ee20000100800 */
[----:B------:R-:W-:-:S03]  /*11f70*/  ISETP.GE.AND P1, PT, R3, c[0x0][0x3c8], PT ;  /* 0x0000f20003007a0c */ /* 0x000fc60003f26270 */
[----:B------:R1:W-:Y:S01]  /*11f80*/  @!P5 ST.E.64 [R14.64], R154 ;  /* 0x0000009a0e00d985 */ /* 0x0003e2000c101b06 */
[----:B------:R-:W-:-:S03]  /*11f90*/  ISETP.GE.AND P5, PT, R6, c[0x0][0x3c8], PT ;  /* 0x0000f20006007a0c */ /* 0x000fc60003fa6270 */
[----:B------:R5:W-:Y:S04]  /*11fa0*/  @!P4 ST.E.64 [R8.64], R54 ;  /* 0x000000360800c985 */ /* 0x000be8000c101b06 */
[----:B------:R-:W-:Y:S01]  /*11fb0*/  @!P3 ST.E.64 [R18.64], R164 ;  /* 0x000000a41200b985 */ /* 0x000fe2000c101b06 */
[----:B------:R-:W-:-:S05]  /*11fc0*/  ISETP.GE.AND P3, PT, R2, c[0x0][0x3c8], PT ;  /* 0x0000f20002007a0c */ /* 0x000fca0003f66270 */
[-C--:B--2---:R-:W-:Y:S02]  /*11fd0*/  @!P5 LEA R10, P6, R6, R0.reuse, 0x2 ;  /* 0x00000000060ad211 */ /* 0x084fe400078c10ff */
[----:B-1----:R-:W-:Y:S02]  /*11fe0*/  @!P1 LEA R14, P4, R3, R0, 0x2 ;  /* 0x00000000030e9211 */ /* 0x002fe400078810ff */
[----:B-----5:R-:W-:-:S04]  /*11ff0*/  SHF.R.S32.HI R8, RZ, 0x1f, R3 ;  /* 0x0000001fff087819 */ /* 0x020fc80000011403 */
[-C--:B------:R-:W-:Y:S02]  /*12000*/  @!P1 LEA.HI.X R15, R3, R4.reuse, R8, 0x2, P4 ;  /* 0x00000004030f9211 */ /* 0x080fe400020f1408 */
[----:B------:R-:W-:Y:S02]  /*12010*/  ISETP.GE.AND P4, PT, R5, c[0x0][0x3c8], PT ;  /* 0x0000f20005007a0c */ /* 0x000fe40003f86270 */
[----:B------:R-:W-:Y:S01]  /*12020*/  SHF.R.S32.HI R3, RZ, 0x1f, R6 ;  /* 0x0000001fff037819 */ /* 0x000fe20000011406 */
[----:B------:R-:W-:Y:S01]  /*12030*/  @!P2 ST.E.64 [R16.64], R166 ;  /* 0x000000a61000a985 */ /* 0x000fe2000c101b06 */
[----:B----4-:R-:W-:Y:S02]  /*12040*/  ISETP.GE.AND P2, PT, R37, c[0x0][0x3c8], PT ;  /* 0x0000f20025007a0c */ /* 0x010fe40003f46270 */
[----:B------:R-:W-:Y:S01]  /*12050*/  @!P5 LEA.HI.X R11, R6, R4, R3, 0x2, P6 ;  /* 0x00000004060bd211 */ /* 0x000fe200030f1403 */
[----:B------:R-:W-:Y:S01]  /*12060*/  @!P1 ST.E.64 [R14.64], R160 ;  /* 0x000000a00e009985 */ /* 0x000fe2000c101b06 */
[----:B------:R-:W-:-:S02]  /*12070*/  SHF.R.S32.HI R3, RZ, 0x1f, R5 ;  /* 0x0000001fff037819 */ /* 0x000fc40000011405 */
[----:B------:R-:W-:Y:S01]  /*12080*/  ISETP.GE.AND P1, PT, R35, c[0x0][0x3c8], PT ;  /* 0x0000f20023007a0c */ /* 0x000fe20003f26270 */
[----:B------:R-:W-:Y:S02]  /*12090*/  @!P0 ST.E.64 [R12.64], R156 ;  /* 0x0000009c0c008985 */ /* 0x000fe4000c101b06 */
[----:B------:R-:W-:Y:S02]  /*120a0*/  @!P4 LEA R8, P6, R5, R0, 0x2 ;  /* 0x000000000508c211 */ /* 0x000fe400078c10ff */
[----:B------:R-:W-:Y:S02]  /*120b0*/  ISETP.GE.AND P0, PT, R33, c[0x0][0x3c8], PT ;  /* 0x0000f20021007a0c */ /* 0x000fe40003f06270 */
[----:B------:R-:W-:Y:S02]  /*120c0*/  @!P4 LEA.HI.X R9, R5, R4, R3, 0x2, P6 ;  /* 0x000000040509c211 */ /* 0x000fe400030f1403 */
[----:B------:R-:W-:Y:S02]  /*120d0*/  SHF.R.S32.HI R3, RZ, 0x1f, R2 ;  /* 0x0000001fff037819 */ /* 0x000fe40000011402 */
[C---:B------:R-:W-:Y:S01]  /*120e0*/  @!P3 LEA R6, P6, R2.reuse, R0, 0x2 ;  /* 0x000000000206b211 */ /* 0x040fe200078c10ff */
[----:B------:R-:W-:Y:S03]  /*120f0*/  @!P5 ST.E.64 [R10.64], R158 ;  /* 0x0000009e0a00d985 */ /* 0x000fe6000c101b06 */
[----:B------:R-:W-:Y:S01]  /*12100*/  @!P3 LEA.HI.X R7, R2, R4, R3, 0x2, P6 ;  /* 0x000000040207b211 */ /* 0x000fe200030f1403 */
[----:B------:R1:W-:Y:S01]  /*12110*/  @!P4 ST.E.64 [R8.64], R74 ;  /* 0x0000004a0800c985 */ /* 0x0003e2000c101b06 */
[----:B------:R-:W-:-:S02]  /*12120*/  ISETP.GE.AND P4, PT, R31, c[0x0][0x3c8], PT ;  /* 0x0000f2001f007a0c */ /* 0x000fc40003f86270 */
[----:B------:R-:W-:Y:S01]  /*12130*/  SHF.R.S32.HI R3, RZ, 0x1f, R37 ;  /* 0x0000001fff037819 */ /* 0x000fe20000011425 */
[----:B------:R2:W-:Y:S01]  /*12140*/  @!P3 ST.E.64 [R6.64], R62 ;  /* 0x0000003e0600b985 */ /* 0x0005e2000c101b06 */
[-C--:B------:R-:W-:Y:S02]  /*12150*/  @!P0 LEA R2, P3, R33, R0.reuse, 0x2 ;  /* 0x0000000021028211 */ /* 0x080fe400078610ff */
[-C--:B-1----:R-:W-:Y:S02]  /*12160*/  @!P2 LEA R8, P5, R37, R0.reuse, 0x2 ;  /* 0x000000002508a211 */ /* 0x082fe400078a10ff */
[----:B--2---:R-:W-:Y:S02]  /*12170*/  @!P1 LEA R6, P6, R35, R0, 0x2 ;  /* 0x0000000023069211 */ /* 0x004fe400078c10ff */
[-C--:B------:R-:W-:Y:S02]  /*12180*/  @!P2 LEA.HI.X R9, R37, R4.reuse, R3, 0x2, P5 ;  /* 0x000000042509a211 */ /* 0x080fe400028f1403 */
[----:B------:R-:W-:-:S02]  /*12190*/  @!P1 LEA.HI.X R7, R35, R4, R36, 0x2, P6 ;  /* 0x0000000423079211 */ /* 0x000fc400030f1424 */
[----:B------:R-:W-:Y:S02]  /*121a0*/  ISETP.GE.AND P5, PT, R29, c[0x0][0x3c8], PT ;  /* 0x0000f2001d007a0c */ /* 0x000fe40003fa6270 */
        /* <DEDUP_REMOVED lines=9> */
[----:B------:R-:W-:Y:S02]  /*12240*/  ISETP.GE.AND P0, PT, R21, c[0x0][0x3c8], PT ;  /* 0x0000f20015007a0c */ /* 0x000fe40003f06270 */
[-C--:B--2---:R-:W-:Y:S01]  /*12250*/  @!P5 LEA R2, P6, R29, R0.reuse, 0x2 ;  /* 0x000000001d02d211 */ /* 0x084fe200078c10ff */
[----:B------:R1:W-:Y:S01]  /*12260*/  @!P4 ST.E.64 [R6.64], R78 ;  /* 0x0000004e0600c985 */ /* 0x0003e2000c101b06 */
[----:B------:R-:W-:Y:S02]  /*12270*/  @!P3 LEA R10, P4, R27, R0, 0x2 ;  /* 0x000000001b0ab211 */ /* 0x000fe400078810ff */
[----:B------:R-:W-:Y:S02]  /*12280*/  @!P5 LEA.HI.X R3, R29, R4, R30, 0x2, P6 ;  /* 0x000000041d03d211 */ /* 0x000fe400030f141e */
[----:B------:R-:W-:-:S02]  /*12290*/  @!P2 LEA R8, P6, R25, R0, 0x2 ;  /* 0x000000001908a211 */ /* 0x000fc400078c10ff */
[-C--:B------:R-:W-:Y:S01]  /*122a0*/  @!P3 LEA.HI.X R11, R27, R4.reuse, R28, 0x2, P4 ;  /* 0x000000041b0bb211 */ /* 0x080fe200020f141c */
[----:B------:R2:W-:Y:S01]  /*122b0*/  @!P5 ST.E.64 [R2.64], R82 ;  /* 0x000000520200d985 */ /* 0x0005e2000c101b06 */
[----:B------:R-:W-:-:S03]  /*122c0*/  @!P2 LEA.HI.X R9, R25, R4, R26, 0x2, P6 ;  /* 0x000000041909a211 */ /* 0x000fc600030f141a */
[----:B------:R4:W-:Y:S04]  /*122d0*/  @!P3 ST.E.64 [R10.64], R98 ;  /* 0x000000620a00b985 */ /* 0x0009e8000c101b06 */
[----:B------:R4:W-:Y:S01]  /*122e0*/  @!P2 ST.E.64 [R8.64], R94 ;  /* 0x0000005e0800a985 */ /* 0x0009e2000c101b06 */
[----:B-1----:R-:W-:-:S04]  /*122f0*/  @!P1 LEA R6, P5, R23, R0, 0x2 ;  /* 0x0000000017069211 */ /* 0x002fc800078a10ff */
[----:B------:R-:W-:Y:S02]  /*12300*/  @!P1 LEA.HI.X R7, R23, R4, R24, 0x2, P5 ;  /* 0x0000000417079211 */ /* 0x000fe400028f1418 */
[----:B--2---:R-:W-:-:S04]  /*12310*/  @!P0 LEA R2, P4, R21, R0, 0x2 ;  /* 0x0000000015028211 */ /* 0x004fc800078810ff */
[----:B------:R-:W-:Y:S01]  /*12320*/  @!P0 LEA.HI.X R3, R21, R4, R22, 0x2, P4 ;  /* 0x0000000415038211 */ /* 0x000fe200020f1416 */
[----:B------:R4:W-:Y:S04]  /*12330*/  @!P1 ST.E.64 [R6.64], R86 ;  /* 0x0000005606009985 */ /* 0x0009e8000c101b06 */
[----:B------:R4:W-:Y:S01]  /*12340*/  @!P0 ST.E.64 [R2.64], R70 ;  /* 0x0000004602008985 */ /* 0x0009e2000c101b06 */
[----:B---3--:R-:W-:-:S13]  /*12350*/  ISETP.GE.AND P0, PT, R20, c[0x0][0x3c8], PT ;  /* 0x0000f20014007a0c */ /* 0x008fda0003f06270 */
[----:B------:R-:W-:Y:S05]  /*12360*/  @P0 BRA `(.L_x_2253) ;  /* 0x00000fc000000947 */ /* 0x000fea0003800000 */
[----:B----4-:R-:W2:Y:S01]  /*12370*/  LDL R5, [R1+0xbc] ;  /* 0x0000bc0001057983 */ /* 0x010ea20000100800 */
[----:B------:R-:W-:-:S04]  /*12380*/  LEA R2, P0, R20, R0, 0x2 ;  /* 0x0000000014027211 */ /* 0x000fc800078010ff */
[----:B--2---:R-:W-:-:S05]  /*12390*/  LEA.HI.X R3, R20, R4, R5, 0x2, P0 ;  /* 0x0000000414037211 */ /* 0x004fca00000f1405 */
[----:B------:R1:W-:Y:S01]  /*123a0*/  ST.E.64 [R2.64], R58 ;  /* 0x0000003a02007985 */ /* 0x0003e2000c101b06 */
[----:B------:R-:W-:Y:S05]  /*123b0*/  BRA `(.L_x_2253) ;  /* 0x00000f7000007947 */ /* 0x000fea0003800000 */
.L_x_2238:
        /* <DEDUP_REMOVED lines=22> */
.L_x_2259:
        /* <DEDUP_REMOVED lines=57> */
.L_x_2261:
[----:B------:R-:W-:Y:S05]  /*128b0*/  BSYNC B0 ;  /* 0x0000000000007941 */ /* 0x000fea0003800000 */
.L_x_2260:
        /* <DEDUP_REMOVED lines=45> */
.L_x_2317:
[----:B------:R-:W-:Y:S05]  /*12b90*/  BRA.DIV ~URZ, `(.L_x_2263) ;  /* 0x000026127f007947 */ /* 0x000fea000b800000 */
[----:B------:R3:W4:Y:S02]  /*12ba0*/  SHFL.IDX PT, R0, R15, RZ, 0x181f ;  /* 0x00181fff0f007589 */ /* 0x00072400000e0000 */
.L_x_2318:
        /* <DEDUP_REMOVED lines=27> */
.L_x_2265:
[----:B------:R-:W-:Y:S05]  /*12d60*/  BSYNC B0 ;  /* 0x0000000000007941 */ /* 0x000fea0003800000 */
.L_x_2264:
[----:B------:R-:W-:Y:S05]  /*12d70*/  BRA.DIV ~URZ, `(.L_x_2266) ;  /* 0x000024927f007947 */ /* 0x000fea000b800000 */
[----:B--2---:R2:W1:Y:S04]  /*12d80*/  SHFL.IDX PT, R4, R12, 0x1, 0x181f ;  /* 0x00381f000c047f89 */ /* 0x00446800000e0000 */
[----:B----4-:R2:W4:Y:S02]  /*12d90*/  SHFL.IDX PT, R0, R15, 0x1, 0x181f ;  /* 0x00381f000f007f89 */ /* 0x01052400000e0000 */
.L_x_2319:
        /* <DEDUP_REMOVED lines=27> */
.L_x_2268:
[----:B------:R-:W-:Y:S05]  /*12f50*/  BSYNC B0 ;  /* 0x0000000000007941 */ /* 0x000fea0003800000 */
.L_x_2267:
[----:B------:R-:W-:Y:S05]  /*12f60*/  BRA.DIV ~URZ, `(.L_x_2269) ;  /* 0x000023627f007947 */ /* 0x000fea000b800000 */
[----:B-1----:R1:W2:Y:S02]  /*12f70*/  SHFL.IDX PT, R4, R12, 0x2, 0x181f ;  /* 0x00581f000c047f89 */ /* 0x0022a400000e0000 */
.L_x_2320:
[----:B------:R-:W-:Y:S05]  /*12f80*/  BRA.DIV ~URZ, `(.L_x_2270) ;  /* 0x000023b27f007947 */ /* 0x000fea000b800000 */
[----:B----4-:R4:W1:Y:S02]  /*12f90*/  SHFL.IDX PT, R0, R15, 0x2, 0x181f ;  /* 0x00581f000f007f89 */ /* 0x01086400000e0000 */
.L_x_2321:
        /* <DEDUP_REMOVED lines=27> */
.L_x_2272:
[----:B------:R-:W-:Y:S05]  /*13150*/  BSYNC B0 ;  /* 0x0000000000007941 */ /* 0x000fea0003800000 */
.L_x_2271:
[----:B------:R-:W-:Y:S05]  /*13160*/  BRA.DIV ~URZ, `(.L_x_2273) ;  /* 0x000022327f007947 */ /* 0x000fea000b800000 */
[----:B--2---:R2:W3:Y:S04]  /*13170*/  SHFL.IDX PT, R4, R12, 0x3, 0x181f ;  /* 0x00781f000c047f89 */ /* 0x0044e800000e0000 */
[----:B-1----:R2:W1:Y:S02]  /*13180*/  SHFL.IDX PT, R0, R15, 0x3, 0x181f ;  /* 0x00781f000f007f89 */ /* 0x00246400000e0000 */
.L_x_2322:
        /* <DEDUP_REMOVED lines=26> */
.L_x_2253:
[----:B----4-:R-:W-:Y:S05]  /*13330*/  BSYNC B1 ;  /* 0x0000000000017941 */ /* 0x010fea0003800000 */
.L_x_2237:
[----:B-1----:R-:W4:Y:S02]  /*13340*/  LDL R0, [R1+0xe0] ;  /* 0x0000e00001007983 */ /* 0x002f240000100800 */
        /* <DEDUP_REMOVED lines=14> */
.L_x_2323:
[----:B------:R-:W-:Y:S05]  /*13430*/  BRA.DIV ~URZ, `(.L_x_2276) ;  /* 0x000020927f007947 */ /* 0x000fea000b800000 */
[----:B------:R3:W4:Y:S02]  /*13440*/  SHFL.IDX PT, R8, R102, 0x1, 0x1f ;  /* 0x00201f0066087f89 */ /* 0x00072400000e0000 */
.L_x_2324:
        /* <DEDUP_REMOVED lines=19> */
.L_x_2325:
        /* <DEDUP_REMOVED lines=16> */
.L_x_2326:
[----:B---3--:R-:W-:Y:S01]  /*13680*/  IMAD R0, R0, c[0x0][0x538], RZ ;  /* 0x00014e0000007a24 */ /* 0x008fe200078e02ff */
[----:B------:R-:W-:Y:S04]  /*13690*/  BSSY B1, `(.L_x_2279) ;  /* 0x00000ce000017945 */ /* 0x000fe80003800000 */
[----:B----4-:R-:W-:-:S04]  /*136a0*/  IADD3 R8, R0, R8, RZ ;  /* 0x0000000800087210 */ /* 0x010fc80007ffe0ff */
[----:B--2---:R-:W-:-:S13]  /*136b0*/  ISETP.GT.AND P6, PT, R8, R9, PT ;  /* 0x000000090800720c */ /* 0x004fda0003fc4270 */
[----:B------:R-:W-:Y:S05]  /*136c0*/  @P6 BRA `(.L_x_2280) ;  /* 0x0000025000006947 */ /* 0x000fea0003800000 */
.L_x_2284:
        /* <DEDUP_REMOVED lines=17> */
.L_x_2327:
        /* <DEDUP_REMOVED lines=16> */
.L_x_2328:
[----:B--2---:R-:W-:-:S05]  /*138e0*/  IMAD R0, R0, c[0x0][0x538], RZ ;  /* 0x00014e0000007a24 */ /* 0x004fca00078e02ff */
[----:B------:R-:W-:-:S04]  /*138f0*/  IADD3 R8, R0, R8, RZ ;  /* 0x0000000800087210 */ /* 0x000fc80007ffe0ff */
[----:B------:R-:W-:-:S13]  /*13900*/  ISETP.GT.AND P6, PT, R8, R9, PT ;  /* 0x000000090800720c */ /* 0x000fda0003fc4270 */
[----:B-1----:R-:W-:Y:S05]  /*13910*/  @!P6 BRA `(.L_x_2284) ;  /* 0xfffffdb00000e947 */ /* 0x002fea000383ffff */
.L_x_2280:
[----:B------:R-:W-:-:S05]  /*13920*/  IADD3 R11, -R0, R8, RZ ;  /* 0x00000008000b7210 */ /* 0x000fca0007ffe1ff */
[----:B------:R-:W-:-:S05]  /*13930*/  IMAD R0, R4, c[0x0][0x538], R11 ;  /* 0x00014e0004007a24 */ /* 0x000fca00078e020b */
[----:B------:R-:W-:Y:S01]  /*13940*/  ISETP.GT.AND P0, PT, R0, R9, PT ;  /* 0x000000090000720c */ /* 0x000fe20003f04270 */
[----:B------:R-:W-:-:S12]  /*13950*/  BRA.DIV ~URZ, `(.L_x_2285) ;  /* 0x00001fb27f007947 */ /* 0x000fd8000b800000 */
[----:B------:R-:W-:-:S03]  /*13960*/  VOTE.ANY R12, PT, !P0 ;  /* 0x00000000000c7806 */ /* 0x000fc600040e0100 */
.L_x_2329:
[----:B------:R-:W2:Y:S01]  /*13970*/  LDL.LU R0, [R1+0x2c] ;  /* 0x00002c0001007983 */ /* 0x000ea20000300800 */
[----:B------:R-:W2:Y:S02]  /*13980*/  POPC R8, R12 ;  /* 0x0000000c00087309 */ /* 0x000ea40000000000 */
[----:B--2---:R-:W-:-:S05]  /*13990*/  IADD3 R0, R8, R0, RZ ;  /* 0x0000000008007210 */ /* 0x004fca0007ffe0ff */
[----:B------:R2:W-:Y:S01]  /*139a0*/  STL [R1+0x2c], R0 ;  /* 0x00002c0001007387 */ /* 0x0005e20000100800 */
[----:B------:R-:W-:Y:S05]  /*139b0*/  BRA.DIV ~URZ, `(.L_x_2286) ;  /* 0x00001fa27f007947 */ /* 0x000fea000b800000 */
[----:B------:R3:W4:Y:S04]  /*139c0*/  SHFL.IDX PT, R10, R6, R8, 0x1f ;  /* 0x00001f08060a7589 */ /* 0x00072800000e0000 */
[----:B------:R3:W1:Y:S02]  /*139d0*/  SHFL.IDX PT, R7, R7, R8, 0x1f ;  /* 0x00001f0807077589 */ /* 0x00066400000e0000 */
.L_x_2330:
[----:B------:R-:W-:Y:S01]  /*139e0*/  ISETP.NE.AND P0, PT, R12, RZ, PT ;  /* 0x000000ff0c00720c */ /* 0x000fe20003f05270 */
[----:B------:R-:W-:-:S12]  /*139f0*/  BSSY B0, `(.L_x_2287) ;  /* 0x0000005000007945 */ /* 0x000fd80003800000 */
[----:B------:R-:W-:Y:S05]  /*13a00*/  @!P0 BRA `(.L_x_2288) ;  /* 0x0000003000008947 */ /* 0x000fea0003800000 */
[----:B------:R-:W-:Y:S01]  /*13a10*/  IADD3 R3, R8, -0x1, RZ ;  /* 0xffffffff08037810 */ /* 0x000fe20007ffe0ff */
[----:B------:R-:W-:Y:S05]  /*13a20*/  BRA.DIV ~URZ, `(.L_x_2289) ;  /* 0x000020027f007947 */ /* 0x000fea000b800000 */
[----:B------:R2:W3:Y:S02]  /*13a30*/  SHFL.IDX PT, R13, R4, R3, 0x1f ;  /* 0x00001f03040d7589 */ /* 0x0004e400000e0000 */
.L_x_2288:
[----:B------:R-:W-:Y:S05]  /*13a40*/  BSYNC B0 ;  /* 0x0000000000007941 */ /* 0x000fea0003800000 */
.L_x_2287:
        /* <DEDUP_REMOVED lines=68> */
.L_x_2291:
        /* <DEDUP_REMOVED lines=68> */
.L_x_2292:
[----:B------:R-:W-:Y:S05]  /*142d0*/  BSYNC B0 ;  /* 0x0000000000007941 */ /* 0x000fea0003800000 */
.L_x_2290:
[----:B------:R-:W-:-:S04]  /*142e0*/  LOP3.LUT R2, RZ, R2, RZ, 0x33, !PT ;  /* 0x00000002ff027212 */ /* 0x000fc800078e33ff */
[----:B-1----:R-:W-:-:S05]  /*142f0*/  IADD3 R0, R2, R10, RZ ;  /* 0x0000000a02007210 */ /* 0x002fca0007ffe0ff */
[----:B------:R1:W-:Y:S01]  /*14300*/  STL [R1+0x24], R0 ;  /* 0x0000240001007387 */ /* 0x0003e20000100800 */
[----:B------:R-:W-:Y:S05]  /*14310*/  BRA `(.L_x_2293) ;  /* 0x0000005000007947 */ /* 0x000fea0003800000 */
.L_x_2281:
[----:B------:R-:W-:Y:S01]  /*14320*/  MOV R0, c[0x0][0x53c] ;  /* 0x00014f0000007a02 */ /* 0x000fe20000000f00 */
[----:B------:R2:W-:Y:S04]  /*14330*/  STL [R1+0x20], R9 ;  /* 0x0000200901007387 */ /* 0x0005e80000100800 */
[----:B------:R2:W-:Y:S04]  /*14340*/  STL [R1+0x24], RZ ;  /* 0x000024ff01007387 */ /* 0x0005e80000100800 */
[----:B------:R2:W-:Y:S04]  /*14350*/  STL [R1+0x28], RZ ;  /* 0x000028ff01007387 */ /* 0x0005e80000100800 */
[----:B------:R2:W-:Y:S02]  /*14360*/  STL [R1+0x2c], R0 ;  /* 0x00002c0001007387 */ /* 0x0005e40000100800 */
.L_x_2293:
[----:B------:R-:W-:Y:S05]  /*14370*/  BSYNC B1 ;  /* 0x0000000000017941 */ /* 0x000fea0003800000 */
.L_x_2279:
        /* <DEDUP_REMOVED lines=9> */
.L_x_2274:
[----:B--2---:R-:W2:Y:S02]  /*14410*/  LDL R0, [R1+0x2c] ;  /* 0x00002c0001007983 */ /* 0x004ea40000100800 */
[----:B--2---:R-:W-:-:S13]  /*14420*/  ISETP.GE.AND P0, PT, R0, c[0x0][0x53c], PT ;  /* 0x00014f0000007a0c */ /* 0x004fda0003f06270 */
[----:B-1----:R-:W-:Y:S01]  /*14430*/  @P0 CALL.REL.NOINC `(.L_x_2294) ;  /* 0x0000001000000944 */ /* 0x002fe20003c00000 */
[----:B------:R-:W-:Y:S05]  /*14440*/  BRA `(.L_x_2295) ;  /* 0xfffed8d000007947 */ /* 0x000fea000383ffff */
.L_x_2294:
[----:B------:R-:W-:Y:S05]  /*14450*/  EXIT ;  /* 0x000000000000794d */ /* 0x000fea0003800000 */
.L_x_2197:
[----:B------:R-:W-:Y:S01]  /*14460*/  IMAD.MOV.U32 R0, RZ, RZ, R5 ;  /* 0x000000ffff007224 */ /* 0x000fe200078e0005 */
[----:B------:R-:W-:Y:S02]  /*14470*/  MOV R2, 0x1 ;  /* 0x0000000100027802 */ /* 0x000fe40000000f00 */
[----:B------:R-:W-:Y:S02]  /*14480*/  MOV R3, 0x144a0 ;  /* 0x000144a000037802 */ /* 0x000fe40000000f00 */
[----:B------:R-:W-:Y:S05]  /*14490*/  CALL.REL.NOINC `($__internal_46_$__cuda_sm70_shflsync_up_p) ;  /* 0x0000169000007944 */ /* 0x000fea0003c00000 */
[----:B------:R-:W-:Y:S01]  /*144a0*/  MOV R0, R4 ;  /* 0x0000000400007202 */ /* 0x000fe20000000f00 */
[----:B------:R-:W-:Y:S05]  /*144b0*/  BRA `(.L_x_2296) ;  /* 0xfffebfa000007947 */ /* 0x000fea000383ffff */
.L_x_2198:
[----:B------:R-:W-:Y:S01]  /*144c0*/  IMAD.MOV.U32 R0, RZ, RZ, R5 ;  /* 0x000000ffff007224 */ /* 0x000fe200078e0005 */
[----:B------:R-:W-:Y:S02]  /*144d0*/  MOV R2, 0x2 ;  /* 0x0000000200027802 */ /* 0x000fe40000000f00 */
[----:B------:R-:W-:Y:S02]  /*144e0*/  MOV R3, 0x14500 ;  /* 0x0001450000037802 */ /* 0x000fe40000000f00 */
[----:B------:R-:W-:Y:S05]  /*144f0*/  CALL.REL.NOINC `($__internal_46_$__cuda_sm70_shflsync_up_p) ;  /* 0x0000163000007944 */ /* 0x000fea0003c00000 */
[----:B------:R-:W-:Y:S01]  /*14500*/  SEL R0, R4, RZ, P4 ;  /* 0x000000ff04007207 */ /* 0x000fe20002000000 */
[----:B------:R-:W-:Y:S01]  /*14510*/  IMAD.MOV.U32 R2, RZ, RZ, 0x4 ;  /* 0x00000004ff027424 */ /* 0x000fe200078e00ff */
[----:B------:R-:W-:-:S03]  /*14520*/  MOV R3, 0x14550 ;  /* 0x0001455000037802 */ /* 0x000fc60000000f00 */
[----:B------:R-:W-:Y:S02]  /*14530*/  IMAD.IADD R0, R5, 0x1, R0 ;  /* 0x0000000105007824 */ /* 0x000fe400078e0200 */
        /* <DEDUP_REMOVED lines=14> */
[----:B------:R-:W-:Y:S01]  /*14620*/  IMAD.IADD R4, R0, 0x1, R4 ;  /* 0x0000000100047824 */ /* 0x000fe200078e0204 */
[----:B------:R-:W-:-:S03]  /*14630*/  MOV R0, 0x1f ;  /* 0x0000001f00007802 */ /* 0x000fc60000000f00 */
[----:B------:R-:W-:Y:S02]  /*14640*/  IMAD.MOV.U32 R5, RZ, RZ, R4 ;  /* 0x000000ffff057224 */ /* 0x000fe400078e0004 */
[----:B------:R-:W-:Y:S05]  /*14650*/  CALL.REL.NOINC `($__internal_45_$__cuda_sm70_shflsync_idx_p) ;  /* 0x0000148000007944 */ /* 0x000fea0003c00000 */
[----:B------:R-:W-:Y:S05]  /*14660*/  BRA `(.L_x_2297) ;  /* 0xfffebef000007947 */ /* 0x000fea000383ffff */
.L_x_2200:
[----:B------:R-:W-:Y:S02]  /*14670*/  SEL R0, RZ, 0x1, P0 ;  /* 0x00000001ff007807 */ /* 0x000fe40000000000 */
[----:B------:R-:W-:Y:S02]  /*14680*/  MOV R2, 0x146a0 ;  /* 0x000146a000027802 */ /* 0x000fe40000000f00 */
[----:B------:R-:W-:Y:S05]  /*14690*/  CALL.REL.NOINC `($__internal_47_$__cuda_sm70_votesync_ballot) ;  /* 0x0000150000007944 */ /* 0x000fea0003c00000 */
[----:B------:R-:W-:Y:S01]  /*146a0*/  MOV R10, R0 ;  /* 0x00000000000a7202 */ /* 0x000fe20000000f00 */
[----:B------:R-:W-:Y:S05]  /*146b0*/  BRA `(.L_x_2298) ;  /* 0xfffebf3000007947 */ /* 0x000fea000383ffff */
.L_x_2201:
[----:B------:R-:W-:Y:S01]  /*146c0*/  IMAD.MOV.U32 R5, RZ, RZ, R9 ;  /* 0x000000ffff057224 */ /* 0x000fe200078e0009 */
[----:B------:R-:W-:Y:S01]  /*146d0*/  MOV R3, R7 ;  /* 0x0000000700037202 */ /* 0x000fe20000000f00 */
[----:B-1----:R-:W-:Y:S01]  /*146e0*/  IMAD.MOV.U32 R0, RZ, RZ, 0x1f ;  /* 0x0000001fff007424 */ /* 0x002fe200078e00ff */
[----:B------:R-:W-:Y:S02]  /*146f0*/  MOV R2, 0x14710 ;  /* 0x0001471000027802 */ /* 0x000fe40000000f00 */
[----:B------:R-:W-:Y:S05]  /*14700*/  CALL.REL.NOINC `($__internal_45_$__cuda_sm70_shflsync_idx_p) ;  /* 0x000013d000007944 */ /* 0x000fea0003c00000 */
[----:B------:R-:W-:Y:S01]  /*14710*/  IMAD.MOV.U32 R12, RZ, RZ, R0 ;  /* 0x000000ffff0c7224 */ /* 0x000fe200078e0000 */
[----:B------:R-:W-:Y:S01]  /*14720*/  MOV R5, R8 ;  /* 0x0000000800057202 */ /* 0x000fe20000000f00 */
[----:B------:R-:W-:Y:S01]  /*14730*/  IMAD.MOV.U32 R6, RZ, RZ, RZ ;  /* 0x000000ffff067224 */ /* 0x000fe200078e00ff */
[----:B------:R-:W-:Y:S01]  /*14740*/  MOV R3, R7 ;  /* 0x0000000700037202 */ /* 0x000fe20000000f00 */
[----:B------:R-:W-:Y:S01]  /*14750*/  IMAD.MOV.U32 R0, RZ, RZ, 0x1f ;  /* 0x0000001fff007424 */ /* 0x000fe200078e00ff */
[----:B------:R-:W-:-:S02]  /*14760*/  MOV R2, 0x14780 ;  /* 0x0001478000027802 */ /* 0x000fc40000000f00 */
[----:B------:R-:W-:Y:S05]  /*14770*/  CALL.REL.NOINC `($__internal_45_$__cuda_sm70_shflsync_idx_p) ;  /* 0x0000136000007944 */ /* 0x000fea0003c00000 */
[----:B------:R-:W-:Y:S01]  /*14780*/  MOV R9, R0 ;  /* 0x0000000000097202 */ /* 0x000fe20000000f00 */
[----:B------:R-:W-:Y:S05]  /*14790*/  BRA `(.L_x_2299) ;  /* 0xfffebec000007947 */ /* 0x000fea000383ffff */
.L_x_2204:
[----:B------:R-:W-:Y:S01]  /*147a0*/  IMAD.MOV.U32 R5, RZ, RZ, R4 ;  /* 0x000000ffff057224 */ /* 0x000fe200078e0004 */
[----:B-1----:R-:W-:-:S02]  /*147b0*/  MOV R0, 0x1f ;  /* 0x0000001f00007802 */ /* 0x002fc40000000f00 */
[----:B------:R-:W-:Y:S02]  /*147c0*/  MOV R2, 0x147e0 ;  /* 0x000147e000027802 */ /* 0x000fe40000000f00 */
[----:B--234-:R-:W-:Y:S05]  /*147d0*/  CALL.REL.NOINC `($__internal_45_$__cuda_sm70_shflsync_idx_p) ;  /* 0x0000130000007944 */ /* 0x01cfea0003c00000 */
[----:B------:R-:W-:Y:S01]  /*147e0*/  MOV R6, R0 ;  /* 0x0000000000067202 */ /* 0x000fe20000000f00 */
[----:B------:R-:W-:Y:S05]  /*147f0*/  BRA `(.L_x_2203) ;  /* 0xfffebec000007947 */ /* 0x000fea000383ffff */
.L_x_2215:
[----:B------:R-:W-:Y:S01]  /*14800*/  IMAD.MOV.U32 R5, RZ, RZ, R14 ;  /* 0x000000ffff057224 */ /* 0x000fe200078e000e */
[----:B------:R-:W-:Y:S01]  /*14810*/  MOV R3, RZ ;  /* 0x000000ff00037202 */ /* 0x000fe20000000f00 */
[----:B-1----:R-:W-:Y:S01]  /*14820*/  IMAD.MOV.U32 R0, RZ, RZ, 0x181f ;  /* 0x0000181fff007424 */ /* 0x002fe200078e00ff */
[----:B------:R-:W-:Y:S02]  /*14830*/  MOV R2, 0x14850 ;  /* 0x0001485000027802 */ /* 0x000fe40000000f00 */
[----:B------:R-:W-:Y:S05]  /*14840*/  CALL.REL.NOINC `($__internal_45_$__cuda_sm70_shflsync_idx_p) ;  /* 0x0000129000007944 */ /* 0x000fea0003c00000 */
[----:B------:R-:W-:Y:S01]  /*14850*/  MOV R4, R0 ;  /* 0x0000000000047202 */ /* 0x000fe20000000f00 */
[----:B------:R-:W-:Y:S05]  /*14860*/  BRA `(.L_x_2300) ;  /* 0xfffee75000007947 */ /* 0x000fea000383ffff */
.L_x_2216:
[----:B------:R-:W-:Y:S01]  /*14870*/  IMAD.MOV.U32 R5, RZ, RZ, R15 ;  /* 0x000000ffff057224 */ /* 0x000fe200078e000f */
[----:B------:R-:W-:Y:S01]  /*14880*/  MOV R3, RZ ;  /* 0x000000ff00037202 */ /* 0x000fe20000000f00 */
[----:B-1----:R-:W-:Y:S01]  /*14890*/  IMAD.MOV.U32 R0, RZ, RZ, 0x181f ;  /* 0x0000181fff007424 */ /* 0x002fe200078e00ff */
[----:B------:R-:W-:Y:S02]  /*148a0*/  MOV R2, 0x148c0 ;  /* 0x000148c000027802 */ /* 0x000fe40000000f00 */
[----:B--23--:R-:W-:Y:S05]  /*148b0*/  CALL.REL.NOINC `($__internal_45_$__cuda_sm70_shflsync_idx_p) ;  /* 0x0000122000007944 */ /* 0x00cfea0003c00000 */
[----:B------:R-:W-:Y:S05]  /*148c0*/  BRA `(.L_x_2301) ;  /* 0xfffee71000007947 */ /* 0x000fea000383ffff */
.L_x_2219:
[----:B------:R-:W-:Y:S01]  /*148d0*/  IMAD.MOV.U32 R5, RZ, RZ, R14 ;  /* 0x000000ffff057224 */ /* 0x000fe200078e000e */
[----:B--2---:R-:W-:Y:S01]  /*148e0*/  MOV R3, 0x1 ;  /* 0x0000000100037802 */ /* 0x004fe20000000f00 */
[----:B----4-:R-:W-:Y:S01]  /*148f0*/  IMAD.MOV.U32 R0, RZ, RZ, 0x181f ;  /* 0x0000181fff007424 */ /* 0x010fe200078e00ff */
[----:B------:R-:W-:-:S02]  /*14900*/  MOV R2, 0x14920 ;  /* 0x0001492000027802 */ /* 0x000fc40000000f00 */
[----:B-1-3--:R-:W-:Y:S05]  /*14910*/  CALL.REL.NOINC `($__internal_45_$__cuda_sm70_shflsync_idx_p) ;  /* 0x000011c000007944 */ /* 0x00afea0003c00000 */
[----:B------:R-:W-:Y:S01]  /*14920*/  IMAD.MOV.U32 R4, RZ, RZ, R0 ;  /* 0x000000ffff047224 */ /* 0x000fe200078e0000 */
[----:B------:R-:W-:Y:S01]  /*14930*/  MOV R3, 0x1 ;  /* 0x0000000100037802 */ /* 0x000fe20000000f00 */
[----:B------:R-:W-:Y:S01]  /*14940*/  IMAD.MOV.U32 R5, RZ, RZ, R15 ;  /* 0x000000ffff057224 */ /* 0x000fe200078e000f */
[----:B------:R-:W-:-:S02]  /*14950*/  MOV R0, 0x181f ;  /* 0x0000181f00007802 */ /* 0x000fc40000000f00 */
[----:B------:R-:W-:Y:S02]  /*14960*/  MOV R2, 0x14980 ;  /* 0x0001498000027802 */ /* 0x000fe40000000f00 */
[----:B------:R-:W-:Y:S05]  /*14970*/  CALL.REL.NOINC `($__internal_45_$__cuda_sm70_shflsync_idx_p) ;  /* 0x0000116000007944 */ /* 0x000fea0003c00000 */
[----:B------:R-:W-:Y:S05]  /*14980*/  BRA `(.L_x_2302) ;  /* 0xfffee8d000007947 */ /* 0x000fea000383ffff */
.L_x_2222:
[----:B------:R-:W-:Y:S01]  /*14990*/  IMAD.MOV.U32 R5, RZ, RZ, R14 ;  /* 0x000000ffff057224 */ /* 0x000fe200078e000e */
[----:B-1----:R-:W-:Y:S01]  /*149a0*/  MOV R3, 0x2 ;  /* 0x0000000200037802 */ /* 0x002fe20000000f00 */
[----:B----4-:R-:W-:Y:S01]  /*149b0*/  IMAD.MOV.U32 R0, RZ, RZ, 0x181f ;  /* 0x0000181fff007424 */ /* 0x010fe200078e00ff */
[----:B------:R-:W-:Y:S02]  /*149c0*/  MOV R2, 0x149e0 ;  /* 0x000149e000027802 */ /* 0x000fe40000000f00 */
[----:B---3--:R-:W-:Y:S05]  /*149d0*/  CALL.REL.NOINC `($__internal_45_$__cuda_sm70_shflsync_idx_p) ;  /* 0x0000110000007944 */ /* 0x008fea0003c00000 */
[----:B------:R-:W-:Y:S01]  /*149e0*/  MOV R4, R0 ;  /* 0x0000000000047202 */ /* 0x000fe20000000f00 */
[----:B------:R-:W-:Y:S05]  /*149f0*/  BRA `(.L_x_2303) ;  /* 0xfffeeac000007947 */ /* 0x000fea000383ffff */
.L_x_2223:
[----:B------:R-:W-:Y:S01]  /*14a00*/  IMAD.MOV.U32 R5, RZ, RZ, R15 ;  /* 0x000000ffff057224 */ /* 0x000fe200078e000f */
[----:B------:R-:W-:Y:S01]  /*14a10*/  MOV R3, 0x2 ;  /* 0x0000000200037802 */ /* 0x000fe20000000f00 */
[----:B----4-:R-:W-:Y:S01]  /*14a20*/  IMAD.MOV.U32 R0, RZ, RZ, 0x181f ;  /* 0x0000181fff007424 */ /* 0x010fe200078e00ff */
[----:B------:R-:W-:Y:S02]  /*14a30*/  MOV R2, 0x14a50 ;  /* 0x00014a5000027802 */ /* 0x000fe40000000f00 */
[----:B-123--:R-:W-:Y:S05]  /*14a40*/  CALL.REL.NOINC `($__internal_45_$__cuda_sm70_shflsync_idx_p) ;  /* 0x0000109000007944 */ /* 0x00efea0003c00000 */
[----:B------:R-:W-:Y:S05]  /*14a50*/  BRA `(.L_x_2304) ;  /* 0xfffeea8000007947 */ /* 0x000fea000383ffff */
.L_x_2226:
[----:B------:R-:W-:Y:S01]  /*14a60*/  IMAD.MOV.U32 R5, RZ, RZ, R14 ;  /* 0x000000ffff057224 */ /* 0x000fe200078e000e */
[----:B-1----:R-:W-:Y:S01]  /*14a70*/  MOV R3, 0x3 ;  /* 0x0000000300037802 */ /* 0x002fe20000000f00 */
[----:B------:R-:W-:Y:S01]  /*14a80*/  IMAD.MOV.U32 R0, RZ, RZ, 0x181f ;  /* 0x0000181fff007424 */ /* 0x000fe200078e00ff */
[----:B------:R-:W-:-:S02]  /*14a90*/  MOV R2, 0x14ab0 ;  /* 0x00014ab000027802 */ /* 0x000fc40000000f00 */
[----:B--234-:R-:W-:Y:S05]  /*14aa0*/  CALL.REL.NOINC `($__internal_45_$__cuda_sm70_shflsync_idx_p) ;  /* 0x0000103000007944 */ /* 0x01cfea0003c00000 */
[----:B------:R-:W-:Y:S01]  /*14ab0*/  IMAD.MOV.U32 R4, RZ, RZ, R0 ;  /* 0x000000ffff047224 */ /* 0x000fe200078e0000 */
[----:B------:R-:W-:Y:S01]  /*14ac0*/  MOV R3, 0x3 ;  /* 0x0000000300037802 */ /* 0x000fe20000000f00 */
[----:B------:R-:W-:Y:S01]  /*14ad0*/  IMAD.MOV.U32 R5, RZ, RZ, R15 ;  /* 0x000000ffff057224 */ /* 0x000fe200078e000f */
[----:B------:R-:W-:-:S02]  /*14ae0*/  MOV R0, 0x181f ;  /* 0x0000181f00007802 */ /* 0x000fc40000000f00 */
[----:B------:R-:W-:Y:S02]  /*14af0*/  MOV R2, 0x14b10 ;  /* 0x00014b1000027802 */ /* 0x000fe40000000f00 */
[----:B------:R-:W-:Y:S05]  /*14b00*/  CALL.REL.NOINC `($__internal_45_$__cuda_sm70_shflsync_idx_p) ;  /* 0x00000fd000007944 */ /* 0x000fea0003c00000 */
[----:B------:R-:W-:Y:S05]  /*14b10*/  BRA `(.L_x_2305) ;  /* 0xfffeec3000007947 */ /* 0x000fea000383ffff */
.L_x_2233:
[----:B------:R1:W5:Y:S01]  /*14b20*/  LDL R2, [R1+0x8] ;  /* 0x0000080001027983 */ /* 0x0003620000100800 */
[----:B------:R-:W-:Y:S02]  /*14b30*/  MOV R5, 0x2 ;  /* 0x0000000200057802 */ /* 0x000fe40000000f00 */
[----:B------:R-:W-:Y:S02]  /*14b40*/  MOV R3, 0x14b60 ;  /* 0x00014b6000037802 */ /* 0x000fe40000000f00 */
[----:B-1---5:R-:W-:Y:S05]  /*14b50*/  CALL.REL.NOINC `($__internal_44_$__cuda_sm70_shflsync_bfly_p) ;  /* 0x00000f3000007944 */ /* 0x022fea0003c00000 */
[----:B------:R-:W-:Y:S01]  /*14b60*/  MOV R0, R5 ;  /* 0x0000000500007202 */ /* 0x000fe20000000f00 */
[----:B------:R-:W-:Y:S05]  /*14b70*/  BRA `(.L_x_2306) ;  /* 0xffff986000007947 */ /* 0x000fea000383ffff */
.L_x_2234:
[----:B------:R-:W-:Y:S01]  /*14b80*/  IMAD.MOV.U32 R2, RZ, RZ, R0 ;  /* 0x000000ffff027224 */ /* 0x000fe200078e0000 */
[----:B------:R-:W-:Y:S02]  /*14b90*/  MOV R5, 0x1 ;  /* 0x0000000100057802 */ /* 0x000fe40000000f00 */
[----:B------:R-:W-:Y:S02]  /*14ba0*/  MOV R3, 0x14bc0 ;  /* 0x00014bc000037802 */ /* 0x000fe40000000f00 */
[----:B------:R-:W-:Y:S05]  /*14bb0*/  CALL.REL.NOINC `($__internal_44_$__cuda_sm70_shflsync_bfly_p) ;  /* 0x00000ed000007944 */ /* 0x000fea0003c00000 */
[----:B------:R1:W5:Y:S01]  /*14bc0*/  LDL R2, [R1+0xc] ;  /* 0x00000c0001027983 */ /* 0x0003620000100800 */
[----:B------:R-:W-:Y:S01]  /*14bd0*/  FADD.FTZ R0, R0, R5 ;  /* 0x0000000500007221 */ /* 0x000fe20000010000 */
[----:B------:R-:W-:Y:S02]  /*14be0*/  MOV R5, 0x2 ;  /* 0x0000000200057802 */ /* 0x000fe40000000f00 */
[----:B------:R-:W-:-:S02]  /*14bf0*/  MOV R3, 0x14c10 ;  /* 0x00014c1000037802 */ /* 0x000fc40000000f00 */
[----:B-1---5:R-:W-:Y:S05]  /*14c00*/  CALL.REL.NOINC `($__internal_44_$__cuda_sm70_shflsync_bfly_p) ;  /* 0x00000e8000007944 */ /* 0x022fea0003c00000 */
[----:B------:R-:W2:Y:S01]  /*14c10*/  LDL.LU R2, [R1+0xc] ;  /* 0x00000c0001027983 */ /* 0x000ea20000300800 */
[----:B------:R-:W-:Y:S01]  /*14c20*/  MOV R3, 0x14c70 ;  /* 0x00014c7000037802 */ /* 0x000fe20000000f00 */
[----:B--2---:R-:W-:Y:S01]  /*14c30*/  FADD.FTZ R4, R2, R5 ;  /* 0x0000000502047221 */ /* 0x004fe20000010000 */
[----:B------:R-:W-:-:S04]  /*14c40*/  MOV R5, 0x1 ;  /* 0x0000000100057802 */ /* 0x000fc80000000f00 */
[----:B------:R-:W-:Y:S02]  /*14c50*/  MOV R2, R4 ;  /* 0x0000000400027202 */ /* 0x000fe40000000f00 */
[----:B------:R-:W-:Y:S05]  /*14c60*/  CALL.REL.NOINC `($__internal_44_$__cuda_sm70_shflsync_bfly_p) ;  /* 0x00000e2000007944 */ /* 0x000fea0003c00000 */
[----:B------:R-:W-:Y:S01]  /*14c70*/  MOV R3, R5 ;  /* 0x0000000500037202 */ /* 0x000fe20000000f00 */
[----:B------:R-:W-:Y:S05]  /*14c80*/  BRA `(.L_x_2307) ;  /* 0xffff97e000007947 */ /* 0x000fea000383ffff */
.L_x_2241:
[----:B-1-34-:R-:W-:Y:S01]  /*14c90*/  IMAD.MOV.U32 R5, RZ, RZ, R14 ;  /* 0x000000ffff057224 */ /* 0x01afe200078e000e */
[----:B------:R-:W-:Y:S01]  /*14ca0*/  MOV R3, RZ ;  /* 0x000000ff00037202 */ /* 0x000fe20000000f00 */
[----:B------:R-:W-:Y:S01]  /*14cb0*/  IMAD.MOV.U32 R0, RZ, RZ, 0x181f ;  /* 0x0000181fff007424 */ /* 0x000fe200078e00ff */
[----:B------:R-:W-:Y:S02]  /*14cc0*/  MOV R2, 0x14ce0 ;  /* 0x00014ce000027802 */ /* 0x000fe40000000f00 */
[----:B------:R-:W-:Y:S05]  /*14cd0*/  CALL.REL.NOINC `($__internal_45_$__cuda_sm70_shflsync_idx_p) ;  /* 0x00000e0000007944 */ /* 0x000fea0003c00000 */
[----:B------:R-:W-:Y:S01]  /*14ce0*/  MOV R6, R0 ;  /* 0x0000000000067202 */ /* 0x000fe20000000f00 */
[----:B------:R-:W-:Y:S05]  /*14cf0*/  BRA `(.L_x_2308) ;  /* 0xffffb44000007947 */ /* 0x000fea000383ffff */
.L_x_2242:
[----:B------:R-:W-:Y:S01]  /*14d00*/  IMAD.MOV.U32 R5, RZ, RZ, R15 ;  /* 0x000000ffff057224 */ /* 0x000fe200078e000f */
[----:B------:R-:W-:Y:S01]  /*14d10*/  MOV R3, RZ ;  /* 0x000000ff00037202 */ /* 0x000fe20000000f00 */
[----:B------:R-:W-:Y:S01]  /*14d20*/  IMAD.MOV.U32 R0, RZ, RZ, 0x181f ;  /* 0x0000181fff007424 */ /* 0x000fe200078e00ff */
[----:B------:R-:W-:Y:S02]  /*14d30*/  MOV R2, 0x14d50 ;  /* 0x00014d5000027802 */ /* 0x000fe40000000f00 */
[----:B-12---:R-:W-:Y:S05]  /*14d40*/  CALL.REL.NOINC `($__internal_45_$__cuda_sm70_shflsync_idx_p) ;  /* 0x00000d9000007944 */ /* 0x006fea0003c00000 */
[----:B------:R-:W-:Y:S05]  /*14d50*/  BRA `(.L_x_2309) ;  /* 0xffffb40000007947 */ /* 0x000fea000383ffff */
.L_x_2245:
        /* <DEDUP_REMOVED lines=12> */
.L_x_2248:
[----:B------:R-:W-:Y:S01]  /*14e20*/  IMAD.MOV.U32 R5, RZ, RZ, R14 ;  /* 0x000000ffff057224 */ /* 0x000fe200078e000e */
[----:B-1----:R-:W-:Y:S01]  /*14e30*/  MOV R3, 0x2 ;  /* 0x0000000200037802 */ /* 0x002fe20000000f00 */
[----:B----4-:R-:W-:Y:S01]  /*14e40*/  IMAD.MOV.U32 R0, RZ, RZ, 0x181f ;  /* 0x0000181fff007424 */ /* 0x010fe200078e00ff */
[----:B------:R-:W-:Y:S02]  /*14e50*/  MOV R2, 0x14e70 ;  /* 0x00014e7000027802 */ /* 0x000fe40000000f00 */
[----:B--23--:R-:W-:Y:S05]  /*14e60*/  CALL.REL.NOINC `($__internal_45_$__cuda_sm70_shflsync_idx_p) ;  /* 0x00000c7000007944 */ /* 0x00cfea0003c00000 */
[----:B------:R-:W-:Y:S01]  /*14e70*/  MOV R6, R0 ;  /* 0x0000000000067202 */ /* 0x000fe20000000f00 */
[----:B------:R-:W-:Y:S05]  /*14e80*/  BRA `(.L_x_2311) ;  /* 0xffffb69000007947 */ /* 0x000fea000383ffff */
.L_x_2249:
[----:B------:R-:W-:Y:S01]  /*14e90*/  IMAD.MOV.U32 R5, RZ, RZ, R15 ;  /* 0x000000ffff057224 */ /* 0x000fe200078e000f */
[----:B------:R-:W-:Y:S01]  /*14ea0*/  MOV R3, 0x2 ;  /* 0x0000000200037802 */ /* 0x000fe20000000f00 */
[----:B----4-:R-:W-:Y:S01]  /*14eb0*/  IMAD.MOV.U32 R0, RZ, RZ, 0x181f ;  /* 0x0000181fff007424 */ /* 0x010fe200078e00ff */
[----:B------:R-:W-:Y:S02]  /*14ec0*/  MOV R2, 0x14ee0 ;  /* 0x00014ee000027802 */ /* 0x000fe40000000f00 */
[----:B-123--:R-:W-:Y:S05]  /*14ed0*/  CALL.REL.NOINC `($__internal_45_$__cuda_sm70_shflsync_idx_p) ;  /* 0x00000c0000007944 */ /* 0x00efea0003c00000 */
[----:B------:R-:W-:Y:S05]  /*14ee0*/  BRA `(.L_x_2312) ;  /* 0xffffb65000007947 */ /* 0x000fea000383ffff */
.L_x_2252:
        /* <DEDUP_REMOVED lines=12> */
.L_x_2254:
[----:B------:R-:W-:Y:S01]  /*14fb0*/  IMAD.MOV.U32 R5, RZ, RZ, R18 ;  /* 0x000000ffff057224 */ /* 0x000fe200078e0012 */
[----:B------:R-:W-:Y:S01]  /*14fc0*/  MOV R3, RZ ;  /* 0x000000ff00037202 */ /* 0x000fe20000000f00 */
[----:B------:R-:W-:Y:S01]  /*14fd0*/  IMAD.MOV.U32 R0, RZ, RZ, 0x1c1f ;  /* 0x00001c1fff007424 */ /* 0x000fe200078e00ff */
[----:B------:R-:W-:Y:S02]  /*14fe0*/  MOV R2, 0x15000 ;  /* 0x0001500000027802 */ /* 0x000fe40000000f00 */
[----:B------:R-:W-:Y:S05]  /*14ff0*/  CALL.REL.NOINC `($__internal_45_$__cuda_sm70_shflsync_idx_p) ;  /* 0x00000ae000007944 */ /* 0x000fea0003c00000 */
[----:B------:R-:W-:Y:S01]  /*15000*/  MOV R4, R0 ;  /* 0x0000000000047202 */ /* 0x000fe20000000f00 */
[----:B------:R-:W-:Y:S05]  /*15010*/  BRA `(.L_x_2314) ;  /* 0xffffbaf000007947 */ /* 0x000fea000383ffff */
.L_x_2255:
[----:B------:R-:W-:Y:S01]  /*15020*/  IMAD.MOV.U32 R5, RZ, RZ, R19 ;  /* 0x000000ffff057224 */ /* 0x000fe200078e0013 */
[----:B------:R-:W-:Y:S01]  /*15030*/  MOV R3, RZ ;  /* 0x000000ff00037202 */ /* 0x000fe20000000f00 */
[----:B------:R-:W-:Y:S01]  /*15040*/  IMAD.MOV.U32 R0, RZ, RZ, 0x1c1f ;  /* 0x00001c1fff007424 */ /* 0x000fe200078e00ff */
[----:B------:R-:W-:Y:S02]  /*15050*/  MOV R2, 0x15070 ;  /* 0x0001507000027802 */ /* 0x000fe40000000f00 */
[----:B-12---:R-:W-:Y:S05]  /*15060*/  CALL.REL.NOINC `($__internal_45_$__cuda_sm70_shflsync_idx_p) ;  /* 0x00000a7000007944 */ /* 0x006fea0003c00000 */
[----:B------:R-:W-:Y:S05]  /*15070*/  BRA `(.L_x_2315) ;  /* 0xffffbab000007947 */ /* 0x000fea000383ffff */
.L_x_2258:
        /* <DEDUP_REMOVED lines=12> */
.L_x_2262:
[----:B------:R-:W-:Y:S01]  /*15140*/  IMAD.MOV.U32 R5, RZ, RZ, R12 ;  /* 0x000000ffff057224 */ /* 0x000fe200078e000c */
[----:B------:R-:W-:Y:S01]  /*15150*/  MOV R3, RZ ;  /* 0x000000ff00037202 */ /* 0x000fe20000000f00 */
[----:B------:R-:W-:Y:S01]  /*15160*/  IMAD.MOV.U32 R0, RZ, RZ, 0x181f ;  /* 0x0000181fff007424 */ /* 0x000fe200078e00ff */
[----:B------:R-:W-:Y:S02]  /*15170*/  MOV R2, 0x15190 ;  /* 0x0001519000027802 */ /* 0x000fe40000000f00 */
[----:B------:R-:W-:Y:S05]  /*15180*/  CALL.REL.NOINC `($__internal_45_$__cuda_sm70_shflsync_idx_p) ;  /* 0x0000095000007944 */ /* 0x000fea0003c00000 */
[----:B------:R-:W-:Y:S01]  /*15190*/  MOV R4, R0 ;  /* 0x0000000000047202 */ /* 0x000fe20000000f00 */
[----:B------:R-:W-:Y:S05]  /*151a0*/  BRA `(.L_x_2317) ;  /* 0xffffd9e000007947 */ /* 0x000fea000383ffff */
.L_x_2263:
[----:B------:R-:W-:Y:S01]  /*151b0*/  IMAD.MOV.U32 R5, RZ, RZ, R15 ;  /* 0x000000ffff057224 */ /* 0x000fe200078e000f */
[----:B------:R-:W-:Y:S01]  /*151c0*/  MOV R3, RZ ;  /* 0x000000ff00037202 */ /* 0x000fe20000000f00 */
[----:B------:R-:W-:Y:S01]  /*151d0*/  IMAD.MOV.U32 R0, RZ, RZ, 0x181f ;  /* 0x0000181fff007424 */ /* 0x000fe200078e00ff */
[----:B------:R-:W-:Y:S02]  /*151e0*/  MOV R2, 0x15200 ;  /* 0x0001520000027802 */ /* 0x000fe40000000f00 */
[----:B-12---:R-:W-:Y:S05]  /*151f0*/  CALL.REL.NOINC `($__internal_45_$__cuda_sm70_shflsync_idx_p) ;  /* 0x000008e000007944 */ /* 0x006fea0003c00000 */
[----:B------:R-:W-:Y:S05]  /*15200*/  BRA `(.L_x_2318) ;  /* 0xffffd9a000007947 */ /* 0x000fea000383ffff */
.L_x_2266:
        /* <DEDUP_REMOVED lines=12> */
.L_x_2269:
[----:B------:R-:W-:Y:S01]  /*152d0*/  IMAD.MOV.U32 R5, RZ, RZ, R12 ;  /* 0x000000ffff057224 */ /* 0x000fe200078e000c */
[----:B-1----:R-:W-:Y:S01]  /*152e0*/  MOV R3, 0x2 ;  /* 0x0000000200037802 */ /* 0x002fe20000000f00 */
[----:B----4-:R-:W-:Y:S01]  /*152f0*/  IMAD.MOV.U32 R0, RZ, RZ, 0x181f ;  /* 0x0000181fff007424 */ /* 0x010fe200078e00ff */
[----:B------:R-:W-:Y:S02]  /*15300*/  MOV R2, 0x15320 ;  /* 0x0001532000027802 */ /* 0x000fe40000000f00 */
[----:B--23--:R-:W-:Y:S05]  /*15310*/  CALL.REL.NOINC `($__internal_45_$__cuda_sm70_shflsync_idx_p) ;  /* 0x000007c000007944 */ /* 0x00cfea0003c00000 */
[----:B------:R-:W-:Y:S01]  /*15320*/  MOV R4, R0 ;  /* 0x0000000000047202 */ /* 0x000fe20000000f00 */
[----:B------:R-:W-:Y:S05]  /*15330*/  BRA `(.L_x_2320) ;  /* 0xffffdc4000007947 */ /* 0x000fea000383ffff */
.L_x_2270:
[----:B------:R-:W-:Y:S01]  /*15340*/  IMAD.MOV.U32 R5, RZ, RZ, R15 ;  /* 0x000000ffff057224 */ /* 0x000fe200078e000f */
[----:B------:R-:W-:Y:S01]  /*15350*/  MOV R3, 0x2 ;  /* 0x0000000200037802 */ /* 0x000fe20000000f00 */
[----:B----4-:R-:W-:Y:S01]  /*15360*/  IMAD.MOV.U32 R0, RZ, RZ, 0x181f ;  /* 0x0000181fff007424 */ /* 0x010fe200078e00ff */
[----:B------:R-:W-:Y:S02]  /*15370*/  MOV R2, 0x15390 ;  /* 0x0001539000027802 */ /* 0x000fe40000000f00 */
[----:B-123--:R-:W-:Y:S05]  /*15380*/  CALL.REL.NOINC `($__internal_45_$__cuda_sm70_shflsync_idx_p) ;  /* 0x0000075000007944 */ /* 0x00efea0003c00000 */
[----:B------:R-:W-:Y:S05]  /*15390*/  BRA `(.L_x_2321) ;  /* 0xffffdc0000007947 */ /* 0x000fea000383ffff */
.L_x_2273:
        /* <DEDUP_REMOVED lines=12> */
.L_x_2275:
[----:B------:R-:W-:Y:S01]  /*15460*/  IMAD.MOV.U32 R5, RZ, RZ, R102 ;  /* 0x000000ffff057224 */ /* 0x000fe200078e0066 */
[----:B------:R-:W-:Y:S01]  /*15470*/  MOV R3, RZ ;  /* 0x000000ff00037202 */ /* 0x000fe20000000f00 */
[----:B------:R-:W-:Y:S01]  /*15480*/  IMAD.MOV.U32 R0, RZ, RZ, 0x1f ;  /* 0x0000001fff007424 */ /* 0x000fe200078e00ff */
[----:B------:R-:W-:Y:S02]  /*15490*/  MOV R2, 0x154b0 ;  /* 0x000154b000027802 */ /* 0x000fe40000000f00 */
[----:B------:R-:W-:Y:S05]  /*154a0*/  CALL.REL.NOINC `($__internal_45_$__cuda_sm70_shflsync_idx_p) ;  /* 0x0000063000007944 */ /* 0x000fea0003c00000 */
[----:B------:R-:W-:Y:S01]  /*154b0*/  MOV R9, R0 ;  /* 0x0000000000097202 */ /* 0x000fe20000000f00 */
[----:B------:R-:W-:Y:S05]  /*154c0*/  BRA `(.L_x_2323) ;  /* 0xffffdf6000007947 */ /* 0x000fea000383ffff */
.L_x_2276:
[----:B------:R-:W-:Y:S01]  /*154d0*/  IMAD.MOV.U32 R5, RZ, RZ, R102 ;  /* 0x000000ffff057224 */ /* 0x000fe200078e0066 */
[----:B------:R-:W-:Y:S01]  /*154e0*/  MOV R3, 0x1 ;  /* 0x0000000100037802 */ /* 0x000fe20000000f00 */
[----:B------:R-:W-:Y:S01]  /*154f0*/  IMAD.MOV.U32 R0, RZ, RZ, 0x1f ;  /* 0x0000001fff007424 */ /* 0x000fe200078e00ff */
[----:B------:R-:W-:Y:S02]  /*15500*/  MOV R2, 0x15520 ;  /* 0x0001552000027802 */ /* 0x000fe40000000f00 */
[----:B-12---:R-:W-:Y:S05]  /*15510*/  CALL.REL.NOINC `($__internal_45_$__cuda_sm70_shflsync_idx_p) ;  /* 0x000005c000007944 */ /* 0x006fea0003c00000 */
[----:B------:R-:W-:Y:S01]  /*15520*/  MOV R8, R0 ;  /* 0x0000000000087202 */ /* 0x000fe20000000f00 */
[----:B------:R-:W-:Y:S05]  /*15530*/  BRA `(.L_x_2324) ;  /* 0xffffdf1000007947 */ /* 0x000fea000383ffff */
.L_x_2277:
[----:B------:R-:W-:Y:S02]  /*15540*/  MOV R2, 0x1 ;  /* 0x0000000100027802 */ /* 0x000fe40000000f00 */
[----:B------:R-:W-:-:S02]  /*15550*/  MOV R3, 0x15570 ;  /* 0x0001557000037802 */ /* 0x000fc40000000f00 */
[----:B-1234-:R-:W-:Y:S05]  /*15560*/  CALL.REL.NOINC `($__internal_46_$__cuda_sm70_shflsync_up_p) ;  /* 0x000005c000007944 */ /* 0x01efea0003c00000 */
[----:B------:R-:W-:Y:S05]  /*15570*/  BRA `(.L_x_2325) ;  /* 0xffffe00000007947 */ /* 0x000fea000383ffff */
.L_x_2278:
[----:B------:R-:W-:Y:S02]  /*15580*/  MOV R2, 0x2 ;  /* 0x0000000200027802 */ /* 0x000fe40000000f00 */
[----:B------:R-:W-:-:S02]  /*15590*/  MOV R3, 0x155b0 ;  /* 0x000155b000037802 */ /* 0x000fc40000000f00 */
[----:B--2-4-:R-:W-:Y:S05]  /*155a0*/  CALL.REL.NOINC `($__internal_46_$__cuda_sm70_shflsync_up_p) ;  /* 0x0000058000007944 */ /* 0x014fea0003c00000 */
[----:B------:R-:W-:Y:S01]  /*155b0*/  SEL R3, R4, RZ, P1 ;  /* 0x000000ff04037207 */ /* 0x000fe20000800000 */
[----:B------:R-:W-:-:S04]  /*155c0*/  IMAD.MOV.U32 R2, RZ, RZ, 0x4 ;  /* 0x00000004ff027424 */ /* 0x000fc800078e00ff */
[----:B------:R-:W-:Y:S01]  /*155d0*/  IMAD.IADD R0, R0, 0x1, R3 ;  /* 0x0000000100007824 */ /* 0x000fe200078e0203 */
        /* <DEDUP_REMOVED lines=20> */
.L_x_2282:
[----:B------:R-:W-:Y:S02]  /*15720*/  MOV R2, 0x1 ;  /* 0x0000000100027802 */ /* 0x000fe40000000f00 */
[----:B------:R-:W-:Y:S02]  /*15730*/  MOV R3, 0x15750 ;  /* 0x0001575000037802 */ /* 0x000fe40000000f00 */
[----:B------:R-:W-:Y:S05]  /*15740*/  CALL.REL.NOINC `($__internal_46_$__cuda_sm70_shflsync_up_p) ;  /* 0x000003e000007944 */ /* 0x000fea0003c00000 */
[----:B------:R-:W-:Y:S01]  /*15750*/  MOV R2, R4 ;  /* 0x0000000400027202 */ /* 0x000fe20000000f00 */
[----:B------:R-:W-:Y:S05]  /*15760*/  BRA `(.L_x_2327) ;  /* 0xffffe07000007947 */ /* 0x000fea000383ffff */
.L_x_2283:
        /* <DEDUP_REMOVED lines=26> */
.L_x_2285:
[----:B------:R-:W-:Y:S02]  /*15910*/  SEL R0, RZ, 0x1, P0 ;  /* 0x00000001ff007807 */ /* 0x000fe40000000000 */
[----:B------:R-:W-:Y:S02]  /*15920*/  MOV R2, 0x15940 ;  /* 0x0001594000027802 */ /* 0x000fe40000000f00 */
[----:B-1----:R-:W-:Y:S05]  /*15930*/  CALL.REL.NOINC `($__internal_47_$__cuda_sm70_votesync_ballot) ;  /* 0x0000026000007944 */ /* 0x002fea0003c00000 */
[----:B------:R-:W-:Y:S01]  /*15940*/  MOV R12, R0 ;  /* 0x00000000000c7202 */ /* 0x000fe20000000f00 */
[----:B------:R-:W-:Y:S05]  /*15950*/  BRA `(.L_x_2329) ;  /* 0xffffe01000007947 */ /* 0x000fea000383ffff */
.L_x_2286:
[----:B------:R-:W-:Y:S01]  /*15960*/  IMAD.MOV.U32 R5, RZ, RZ, R6 ;  /* 0x000000ffff057224 */ /* 0x000fe200078e0006 */
[----:B------:R-:W-:Y:S01]  /*15970*/  MOV R3, R8 ;  /* 0x0000000800037202 */ /* 0x000fe20000000f00 */
[----:B--2---:R-:W-:Y:S01]  /*15980*/  IMAD.MOV.U32 R0, RZ, RZ, 0x1f ;  /* 0x0000001fff007424 */ /* 0x004fe200078e00ff */
[----:B------:R-:W-:Y:S02]  /*15990*/  MOV R2, 0x159b0 ;  /* 0x000159b000027802 */ /* 0x000fe40000000f00 */
[----:B-1----:R-:W-:Y:S05]  /*159a0*/  CALL.REL.NOINC `($__internal_45_$__cuda_sm70_shflsync_idx_p) ;  /* 0x0000013000007944 */ /* 0x002fea0003c00000 */
[----:B------:R-:W-:Y:S01]  /*159b0*/  IMAD.MOV.U32 R10, RZ, RZ, R0 ;  /* 0x000000ffff0a7224 */ /* 0x000fe200078e0000 */
[----:B------:R-:W-:Y:S01]  /*159c0*/  MOV R3, R8 ;  /* 0x0000000800037202 */ /* 0x000fe20000000f00 */
[----:B------:R-:W-:Y:S01]  /*159d0*/  IMAD.MOV.U32 R5, RZ, RZ, R7 ;  /* 0x000000ffff057224 */ /* 0x000fe200078e0007 */
[----:B------:R-:W-:Y:S02]  /*159e0*/  MOV R0, 0x1f ;  /* 0x0000001f00007802 */ /* 0x000fe40000000f00 */
[----:B------:R-:W-:-:S02]  /*159f0*/  MOV R2, 0x15a10 ;  /* 0x00015a1000027802 */ /* 0x000fc40000000f00 */
[----:B------:R-:W-:Y:S05]  /*15a00*/  CALL.REL.NOINC `($__internal_45_$__cuda_sm70_shflsync_idx_p) ;  /* 0x000000d000007944 */ /* 0x000fea0003c00000 */
[----:B------:R-:W-:Y:S01]  /*15a10*/  MOV R7, R0 ;  /* 0x0000000000077202 */ /* 0x000fe20000000f00 */
[----:B------:R-:W-:Y:S05]  /*15a20*/  BRA `(.L_x_2330) ;  /* 0xffffdfb000007947 */ /* 0x000fea000383ffff */
.L_x_2289:
[----:B------:R-:W-:Y:S01]  /*15a30*/  IMAD.MOV.U32 R5, RZ, RZ, R4 ;  /* 0x000000ffff057224 */ /* 0x000fe200078e0004 */
[----:B--2---:R-:W-:-:S02]  /*15a40*/  MOV R0, 0x1f ;  /* 0x0000001f00007802 */ /* 0x004fc40000000f00 */
[----:B------:R-:W-:Y:S02]  /*15a50*/  MOV R2, 0x15a70 ;  /* 0x00015a7000027802 */ /* 0x000fe40000000f00 */
[----:B-1-34-:R-:W-:Y:S05]  /*15a60*/  CALL.REL.NOINC `($__internal_45_$__cuda_sm70_shflsync_idx_p) ;  /* 0x0000007000007944 */ /* 0x01afea0003c00000 */
[----:B------:R-:W-:Y:S01]  /*15a70*/  MOV R13, R0 ;  /* 0x00000000000d7202 */ /* 0x000fe20000000f00 */
[----:B------:R-:W-:Y:S05]  /*15a80*/  BRA `(.L_x_2288) ;  /* 0xffffdfb000007947 */ /* 0x000fea000383ffff */
        .weak           $__internal_44_$__cuda_sm70_shflsync_bfly_p
        .type           $__internal_44_$__cuda_sm70_shflsync_bfly_p,@function
        .size           $__internal_44_$__cuda_sm70_shflsync_bfly_p,($__internal_45_$__cuda_sm70_shflsync_idx_p - $__internal_44_$__cuda_sm70_shflsync_bfly_p)
$__internal_44_$__cuda_sm70_shflsync_bfly_p:
[----:B------:R-:W-:Y:S04]  /*15a90*/  WARPSYNC R6 ;  /* 0x0000000600007348 */ /* 0x000fe80003800000 */
[----:B------:R1:W2:Y:S02]  /*15aa0*/  SHFL.BFLY PT, R5, R2, R5, R7 ;  /* 0x0c00000502057389 */ /* 0x0002a400000e0007 */
[----:B-1----:R-:W-:Y:S02]  /*15ab0*/  MOV R2, R3 ;  /* 0x0000000300027202 */ /* 0x002fe40000000f00 */
[----:B------:R-:W-:-:S04]  /*15ac0*/  MOV R3, 0x0 ;  /* 0x0000000000037802 */ /* 0x000fc80000000f00 */
[----:B--2---:R-:W-:Y:S05]  /*15ad0*/  RET.REL.NODEC R2 `(_ZN7cutlass13device_kernelIN5flash19enable_sm80_to_sm89INS1_16FlashAttnFwdSm80INS1_25CollectiveMainloopFwdSm80ILi8ELi1ELb0EN4cute5tupleIJNS5_1CILi128EEENS7_ILi64EEENS7_ILi256EEEEEELi256ENS_6half_tEfNS_4arch4Sm80ELb1ELb0ELb1ELb1ELb0ELb0ELb1ELb1EEENS1_21CollectiveEpilogueFwdINS6_IJS8_SA_S9_EEENS6_IJNS7_ILi1EEESI_SI_EEESC_SE_Li256ELb1ELb1ELb1ELb0EEENS1_36VarlenDynamicPersistentTileSchedulerILi128ELi64ELi256ELi256ELb1ELb1ELb0ELb1ELb1ELb1EEEEEEEEEvNT_6ParamsE) ;  /* 0xfffea52002007950 */ /* 0x004fea0003c3ffff */
        .weak           $__internal_45_$__cuda_sm70_shflsync_idx_p
        .type           $__internal_45_$__cuda_sm70_shflsync_idx_p,@function
        .size           $__internal_45_$__cuda_sm70_shflsync_idx_p,($__internal_46_$__cuda_sm70_shflsync_up_p - $__internal_45_$__cuda_sm70_shflsync_idx_p)
$__internal_45_$__cuda_sm70_shflsync_idx_p:
[----:B------:R-:W-:-:S04]  /*15ae0*/  MOV R103, 0xffffffff ;  /* 0xffffffff00677802 */ /* 0x000fc80000000f00 */
[----:B------:R-:W-:Y:S04]  /*15af0*/  WARPSYNC R103 ;  /* 0x0000006700007348 */ /* 0x000fe80003800000 */
[----:B------:R1:W2:Y:S02]  /*15b00*/  SHFL.IDX PT, R0, R5, R3, R0 ;  /* 0x0000000305007389 */ /* 0x0002a400000e0000 */
[----:B-1----:R-:W-:-:S04]  /*15b10*/  MOV R3, 0x0 ;  /* 0x0000000000037802 */ /* 0x002fc80000000f00 */
[----:B--2---:R-:W-:Y:S05]  /*15b20*/  RET.REL.NODEC R2 `(_ZN7cutlass13device_kernelIN5flash19enable_sm80_to_sm89INS1_16FlashAttnFwdSm80INS1_25CollectiveMainloopFwdSm80ILi8ELi1ELb0EN4cute5tupleIJNS5_1CILi128EEENS7_ILi64EEENS7_ILi256EEEEEELi256ENS_6half_tEfNS_4arch4Sm80ELb1ELb0ELb1ELb1ELb0ELb0ELb1ELb1EEENS1_21CollectiveEpilogueFwdINS6_IJS8_SA_S9_EEENS6_IJNS7_ILi1EEESI_SI_EEESC_SE_Li256ELb1ELb1ELb1ELb0EEENS1_36VarlenDynamicPersistentTileSchedulerILi128ELi64ELi256ELi256ELb1ELb1ELb0ELb1ELb1ELb1EEEEEEEEEvNT_6ParamsE) ;  /* 0xfffea4d002007950 */ /* 0x004fea0003c3ffff */
        .weak           $__internal_46_$__cuda_sm70_shflsync_up_p
        .type           $__internal_46_$__cuda_sm70_shflsync_up_p,@function
        .size           $__internal_46_$__cuda_sm70_shflsync_up_p,($__internal_47_$__cuda_sm70_votesync_ballot - $__internal_46_$__cuda_sm70_shflsync_up_p)
$__internal_46_$__cuda_sm70_shflsync_up_p:
[----:B------:R-:W-:Y:S02]  /*15b30*/  IMAD.MOV.U32 R4, RZ, RZ, RZ ;  /* 0x000000ffff047224 */ /* 0x000fe400078e00ff */
[----:B------:R-:W-:-:S04]  /*15b40*/  IMAD.MOV.U32 R10, RZ, RZ, -0x1 ;  /* 0xffffffffff0a7424 */ /* 0x000fc800078e00ff */
[----:B------:R-:W-:Y:S04]  /*15b50*/  WARPSYNC R10 ;  /* 0x0000000a00007348 */ /* 0x000fe80003800000 */
[----:B------:R1:W2:Y:S02]  /*15b60*/  SHFL.UP PT, R4, R0, R2, R4 ;  /* 0x0400000200047389 */ /* 0x0002a400000e0004 */
[----:B-1----:R-:W-:Y:S02]  /*15b70*/  MOV R2, R3 ;  /* 0x0000000300027202 */ /* 0x002fe40000000f00 */
[----:B------:R-:W-:-:S04]  /*15b80*/  MOV R3, 0x0 ;  /* 0x0000000000037802 */ /* 0x000fc80000000f00 */
[----:B--2---:R-:W-:Y:S05]  /*15b90*/  RET.REL.NODEC R2 `(_ZN7cutlass13device_kernelIN5flash19enable_sm80_to_sm89INS1_16FlashAttnFwdSm80INS1_25CollectiveMainloopFwdSm80ILi8ELi1ELb0EN4cute5tupleIJNS5_1CILi128EEENS7_ILi64EEENS7_ILi256EEEEEELi256ENS_6half_tEfNS_4arch4Sm80ELb1ELb0ELb1ELb1ELb0ELb0ELb1ELb1EEENS1_21CollectiveEpilogueFwdINS6_IJS8_SA_S9_EEENS6_IJNS7_ILi1EEESI_SI_EEESC_SE_Li256ELb1ELb1ELb1ELb0EEENS1_36VarlenDynamicPersistentTileSchedulerILi128ELi64ELi256ELi256ELb1ELb1ELb0ELb1ELb1ELb1EEEEEEEEEvNT_6ParamsE) ;  /* 0xfffea46002007950 */ /* 0x004fea0003c3ffff */
        .weak           $__internal_47_$__cuda_sm70_votesync_ballot
        .type           $__internal_47_$__cuda_sm70_votesync_ballot,@function
        .size           $__internal_47_$__cuda_sm70_votesync_ballot,(.L_x_2645 - $__internal_47_$__cuda_sm70_votesync_ballot)
$__internal_47_$__cuda_sm70_votesync_ballot:
[----:B------:R-:W-:Y:S01]  /*15ba0*/  ISETP.NE.U32.AND P0, PT, R0, 0x1, PT ;  /* 0x000000010000780c */ /* 0x000fe20003f05070 */
[----:B------:R-:W-:-:S04]  /*15bb0*/  IMAD.MOV.U32 R3, RZ, RZ, -0x1 ;  /* 0xffffffffff037424 */ /* 0x000fc800078e00ff */
[----:B------:R-:W-:Y:S08]  /*15bc0*/  WARPSYNC R3 ;  /* 0x0000000300007348 */ /* 0x000ff00003800000 */
[----:B------:R-:W-:-:S04]  /*15bd0*/  VOTE.ANY R0, PT, !P0 ;  /* 0x0000000000007806 */ /* 0x000fc800040e0100 */
[----:B------:R-:W-:Y:S01]  /*15be0*/  LOP3.LUT R0, R0, R3, RZ, 0xc0, !PT ;  /* 0x0000000300007212 */ /* 0x000fe200078ec0ff */
[----:B------:R-:W-:-:S04]  /*15bf0*/  IMAD.MOV.U32 R3, RZ, RZ, 0x0 ;  /* 0x00000000ff037424 */ /* 0x000fc800078e00ff */
[----:B------:R-:W-:Y:S05]  /*15c00*/  RET.REL.NODEC R2 `(_ZN7cutlass13device_kernelIN5flash19enable_sm80_to_sm89INS1_16FlashAttnFwdSm80INS1_25CollectiveMainloopFwdSm80ILi8ELi1ELb0EN4cute5tupleIJNS5_1CILi128EEENS7_ILi64EEENS7_ILi256EEEEEELi256ENS_6half_tEfNS_4arch4Sm80ELb1ELb0ELb1ELb1ELb0ELb0ELb1ELb1EEENS1_21CollectiveEpilogueFwdINS6_IJS8_SA_S9_EEENS6_IJNS7_ILi1EEESI_SI_EEESC_SE_Li256ELb1ELb1ELb1ELb0EEENS1_36VarlenDynamicPersistentTileSchedulerILi128ELi64ELi256ELi256ELb1ELb1ELb0ELb1ELb1ELb1EEEEEEEEEvNT_6ParamsE) ;  /* 0xfffea3f002007950 */ /* 0x000fea0003c3ffff */
.L_x_2331:
        /* <DEDUP_REMOVED lines=15> */
.L_x_2645:


//--------------------- .text._ZN7cutlass13device_kernelIN5flash19enable_sm80_to_sm89INS1_16FlashAttnFwdSm80INS1_25CollectiveMainloopFwdSm80ILi8ELi1ELb0EN4cute5tupleIJNS5_1CILi128EEENS7_ILi48EEENS7_ILi256EEEEEELi256ENS_6half_tEfNS_4arch4Sm80ELb1ELb0ELb1ELb1ELb0ELb1ELb1ELb1EEENS1_21CollectiveEpilogueFwdINS6_IJS8_SA_S9_EEENS6_IJNS7_ILi1EEESI_SI_EEESC_SE_Li256ELb1ELb1ELb1ELb0EEENS1_36VarlenDynamicPersistentTileSchedulerILi128ELi48ELi256ELi256ELb1ELb1ELb0ELb1ELb1ELb1EEEEEEEEEvNT_6ParamsE --------------------------
	.section	.text._ZN7cutlass13device_kernelIN5flash19enable_sm80_to_sm89INS1_16FlashAttnFwdSm80INS1_25CollectiveMainloopFwdSm80ILi8ELi1ELb0EN4cute5tupleIJNS5_1CILi128EEENS7_ILi48EEENS7_ILi256EEEEEELi256ENS_6half_tEfNS_4arch4Sm80ELb1ELb0ELb1ELb1ELb0ELb1ELb1ELb1EEENS1_21CollectiveEpilogueFwdINS6_IJS8_SA_S9_EEENS6_IJNS7_ILi1EEESI_SI_EEESC_SE_Li256ELb1ELb1ELb1ELb0EEENS1_36VarlenDynamicPersistentTileSchedulerILi128ELi48ELi256ELi256ELb1ELb1ELb0ELb1ELb1ELb1EEEEEEEEEvNT_6ParamsE,"ax",@progbits
	.sectioninfo	@"SHI_REGISTERS=255"
	.align	128
.text._ZN7cutlass13device_kernelIN5flash19enable_sm80_to_sm89INS1_16FlashAttnFwdSm80INS1_25CollectiveMainloopFwdSm80ILi8ELi1ELb0EN4cute5tupleIJNS5_1CILi128EEENS7_ILi48EEENS7_ILi256EEEEEELi256ENS_6half_tEfNS_4arch4Sm80ELb1ELb0ELb1ELb1ELb0ELb1ELb1ELb1EEENS1_21CollectiveEpilogueFwdINS6_IJS8_SA_S9_EEENS6_IJNS7_ILi1EEESI_SI_EEESC_SE_Li256ELb1ELb1ELb1ELb0EEENS1_36VarlenDynamicPersistentTileSchedulerILi128ELi48ELi256ELi256ELb1ELb1ELb0ELb1ELb1ELb1EEEEEEEEEvNT_6ParamsE:
        .type           _ZN7cutlass13device_kernelIN5flash19enable_sm80_to_sm89INS1_16FlashAttnFwdSm80INS1_25CollectiveMainloopFwdSm80ILi8ELi1ELb0EN4cute5tupleIJNS5_1CILi128EEENS7_ILi48EEENS7_ILi256EEEEEELi256ENS_6half_tEfNS_4arch4Sm80ELb1ELb0ELb1ELb1ELb0ELb1ELb1ELb1EEENS1_21CollectiveEpilogueFwdINS6_IJS8_SA_S9_EEENS6_IJNS7_ILi1EEESI_SI_EEESC_SE_Li256ELb1ELb1ELb1ELb0EEENS1_36VarlenDynamicPersistentTileSchedulerILi128ELi48ELi256ELi256ELb1ELb1ELb0ELb1ELb1ELb1EEEEEEEEEvNT_6ParamsE,@function
        .size           _ZN7cutlass13device_kernelIN5flash19enable_sm80_to_sm89INS1_16FlashAttnFwdSm80INS1_25CollectiveMainloopFwdSm80ILi8ELi1ELb0EN4cute5tupleIJNS5_1CILi128EEENS7_ILi48EEENS7_ILi256EEEEEELi256ENS_6half_tEfNS_4arch4Sm80ELb1ELb0ELb1ELb1ELb0ELb1ELb1ELb1EEENS1_21CollectiveEpilogueFwdINS6_IJS8_SA_S9_EEENS6_IJNS7_ILi1EEESI_SI_EEESC_SE_Li256ELb1ELb1ELb1ELb0EEENS1_36VarlenDynamicPersistentTileSchedulerILi128ELi48ELi256ELi256ELb1ELb1ELb0ELb1ELb1ELb1EEEEEEEEEvNT_6ParamsE,(.L_x_2650 - _ZN7cutlass13device_kernelIN5flash19enable_sm80_to_sm89INS1_16FlashAttnFwdSm80INS1_25CollectiveMainloopFwdSm80ILi8ELi1ELb0EN4cute5tupleIJNS5_1CILi128EEENS7_ILi48EEENS7_ILi256EEEEEELi256ENS_6half_tEfNS_4arch4Sm80ELb1ELb0ELb1ELb1ELb0ELb1ELb1ELb1EEENS1_21CollectiveEpilogueFwdINS6_IJS8_SA_S9_EEENS6_IJNS7_ILi1EEESI_SI_EEESC_SE_Li256ELb1ELb1ELb1ELb0EEENS1_36VarlenDynamicPersistentTileSchedulerILi128ELi48ELi256ELi256ELb1ELb1ELb0ELb1ELb1ELb1EEEEEEEEEvNT_6ParamsE)
        .other          _ZN7cutlass13device_kernelIN5flash19enable_sm80_to_sm89INS1_16FlashAttnFwdSm80INS1_25CollectiveMainloopFwdSm80ILi8ELi1ELb0EN4cute5tupleIJNS5_1CILi128EEENS7_ILi48EEENS7_ILi256EEEEEELi256ENS_6half_tEfNS_4arch4Sm80ELb1ELb0ELb1ELb1ELb0ELb1ELb1ELb1EEENS1_21CollectiveEpilogueFwdINS6_IJS8_SA_S9_EEENS6_IJNS7_ILi1EEESI_SI_EEESC_SE_Li256ELb1ELb1ELb1ELb0EEENS1_36VarlenDynamicPersistentTileSchedulerILi128ELi48ELi256ELi256ELb1ELb1ELb0ELb1ELb1ELb1EEEEEEEEEvNT_6ParamsE,@"STO_CUDA_ENTRY STV_DEFAULT"
_ZN7cutlass13device_kernelIN5flash19enable_sm80_to_sm89INS1_16FlashAttnFwdSm80INS1_25CollectiveMainloopFwdSm80ILi8ELi1ELb0EN4cute5tupleIJNS5_1CILi128EEENS7_ILi48EEENS7_ILi256EEEEEELi256ENS_6half_tEfNS_4arch4Sm80ELb1ELb0ELb1ELb1ELb0ELb1ELb1ELb1EEENS1_21CollectiveEpilogueFwdINS6_IJS8_SA_S9_EEENS6_IJNS7_ILi1EEESI_SI_EEESC_SE_Li256ELb1ELb1ELb1ELb0EEENS1_36VarlenDynamicPersistentTileSchedulerILi128ELi48ELi256ELi256ELb1ELb1ELb0ELb1ELb1ELb1EEEEEEEEEvNT_6ParamsE:
        /* <DEDUP_REMOVED lines=10> */
[----:B-1----:R1:W-:Y:S04]  /*00a0*/  @P0 STL.64 [R1], R4 ;  /* 0x0000000401000387 */ /* 0x0023e80000100a00 */
[----:B------:R1:W-:Y:S04]  /*00b0*/  @P0 STL.64 [R1+0x8], R6 ;  /* 0x0000080601000387 */ /* 0x0003e80000100a00 */
[----:B------:R-:W-:Y:S06]  /*00c0*/  @P0 BAR.ARV 0x4, 0x100 ;  /* 0x0104000000000b1d */ /* 0x000fec0000002000 */
[----:B------:R-:W-:Y:S05]  /*00d0*/  @P0 BRA `(.L_x_2332) ;  /* 0x00000ff000000947 */ /* 0x000fea0003800000 */
[----:B------:R-:W-:Y:S01]  /*00e0*/  LOP3.LUT R14, R2, 0x1f, RZ, 0xc0, !PT ;  /* 0x0000001f020e7812 */ /* 0x000fe200078ec0ff */
[----:B------:R-:W-:-:S02]  /*00f0*/  IMAD.MOV.U32 R10, RZ, RZ, RZ ;  /* 0x000000ffff0a7224 */ /* 0x000fc400078e00ff */
[----:B------:R-:W-:Y:S01]  /*0100*/  IMAD.MOV.U32 R8, RZ, RZ, RZ ;  /* 0x000000ffff087224 */ /* 0x000fe200078e00ff */
        /* <DEDUP_REMOVED lines=13> */
[----:B------:R-:W-:Y:S02]  /*01e0*/  ISETP.GE.U32.AND P1, PT, R14, 0x10, PT ;  /* 0x000000100e00780c */ /* 0x000fe40003f26070 */
[----:B------:R-:W-:Y:S01]  /*01f0*/  MOV R7, RZ ;  /* 0x000000ff00077202 */ /* 0x000fe20000000f00 */
[----:B--2---:R-:W-:-:S05]  /*0200*/  IMAD R4, R10, R8, RZ ;  /* 0x000000080a047224 */ /* 0x004fca00078e02ff */
[----:B------:R-:W2:Y:S02]  /*0210*/  SHFL.UP PT, R0, R4, 0x1, RZ ;  /* 0x0420000004007989 */ /* 0x000ea400000e00ff */
[----:B--2---:R-:W-:-:S05]  /*0220*/  SEL R0, R0, RZ, P5 ;  /* 0x000000ff00007207 */ /* 0x004fca0002800000 */
[----:B------:R-:W-:-:S05]  /*0230*/  IMAD.IADD R4, R4, 0x1, R0 ;  /* 0x0000000104047824 */ /* 0x000fca00078e0200 */
[----:B------:R-:W2:Y:S02]  /*0240*/  SHFL.UP PT, R0, R4, 0x2, RZ ;  /* 0x0440000004007989 */ /* 0x000ea400000e00ff */
[----:B--2---:R-:W-:-:S04]  /*0250*/  SEL R0, R0, RZ, P4 ;  /* 0x000000ff00007207 */ /* 0x004fc80002000000 */
[----:B------:R-:W-:-:S05]  /*0260*/  IADD3 R4, R4, R0, RZ ;  /* 0x0000000004047210 */ /* 0x000fca0007ffe0ff */
        /* <DEDUP_REMOVED lines=16> */
.L_x_2337:
        /* <DEDUP_REMOVED lines=17> */
.L_x_2548:
        /* <DEDUP_REMOVED lines=16> */
.L_x_2549:
[----:B--2---:R-:W-:-:S05]  /*0580*/  IMAD R0, R0, c[0x0][0x538], RZ ;  /* 0x00014e0000007a24 */ /* 0x004fca00078e02ff */
[----:B------:R-:W-:-:S04]  /*0590*/  IADD3 R6, R0, R6, RZ ;  /* 0x0000000600067210 */ /* 0x000fc80007ffe0ff */
[----:B------:R-:W-:-:S13]  /*05a0*/  ISETP.GT.AND P0, PT, R6, UR4, PT ;  /* 0x0000000406007c0c */ /* 0x000fda000bf04270 */
[----:B-1----:R-:W-:Y:S05]  /*05b0*/  @!P0 BRA `(.L_x_2337) ;  /* 0xfffffdb000008947 */ /* 0x002fea000383ffff */
.L_x_2333:
[----:B------:R-:W-:-:S05]  /*05c0*/  IADD3 R12, -R0, R6, RZ ;  /* 0x00000006000c7210 */ /* 0x000fca0007ffe1ff */
[----:B------:R-:W-:-:S05]  /*05d0*/  IMAD R0, R4, c[0x0][0x538], R12 ;  /* 0x00014e0004007a24 */ /* 0x000fca00078e020c */
[----:B------:R-:W-:Y:S01]  /*05e0*/  ISETP.GT.AND P0, PT, R0, UR4, PT ;  /* 0x0000000400007c0c */ /* 0x000fe2000bf04270 */
[----:B------:R-:W-:-:S12]  /*05f0*/  BRA.DIV ~URZ, `(.L_x_2338) ;  /* 0x000216327f007947 */ /* 0x000fd8000b800000 */
[----:B------:R-:W-:-:S04]  /*0600*/  VOTE.ANY R11, PT, !P0 ;  /* 0x00000000000b7806 */ /* 0x000fc800040e0100 */
.L_x_2550:
[----:B------:R-:W1:Y:S02]  /*0610*/  POPC R0, R11 ;  /* 0x0000000b00007309 */ /* 0x000e640000000000 */
[----:B-1----:R-:W-:-:S05]  /*0620*/  IADD3 R2, R0, R7, RZ ;  /* 0x0000000700027210 */ /* 0x002fca0007ffe0ff */
[----:B------:R1:W-:Y:S01]  /*0630*/  STL [R1+0xc], R2 ;  /* 0x00000c0201007387 */ /* 0x0003e20000100800 */
[----:B------:R-:W-:Y:S05]  /*0640*/  BRA.DIV ~URZ, `(.L_x_2339) ;  /* 0x000216327f007947 */ /* 0x000fea000b800000 */
[----:B------:R2:W3:Y:S01]  /*0650*/  SHFL.IDX PT, R13, R10, R0, 0x1f ;  /* 0x00001f000a0d7589 */ /* 0x0004e200000e0000 */
[----:B------:R-:W-:-:S03]  /*0660*/  MOV R6, RZ ;  /* 0x000000ff00067202 */ /* 0x000fc60000000f00 */
[----:B------:R2:W4:Y:S04]  /*0670*/  SHFL.IDX PT, R10, R8, R0, 0x1f ;  /* 0x00001f00080a7589 */ /* 0x00052800000e0000 */
.L_x_2551:
[----:B------:R-:W-:Y:S01]  /*0680*/  ISETP.NE.AND P0, PT, R11, RZ, PT ;  /* 0x000000ff0b00720c */ /* 0x000fe20003f05270 */
[----:B------:R-:W-:-:S12]  /*0690*/  BSSY B0, `(.L_x_2340) ;  /* 0x0000005000007945 */ /* 0x000fd80003800000 */
[----:B------:R-:W-:Y:S05]  /*06a0*/  @!P0 BRA `(.L_x_2341) ;  /* 0x0000003000008947 */ /* 0x000fea0003800000 */
[----:B------:R-:W-:Y:S01]  /*06b0*/  IADD3 R5, R0, -0x1, RZ ;  /* 0xffffffff00057810 */ /* 0x000fe20007ffe0ff */
[----:B------:R-:W-:Y:S05]  /*06c0*/  BRA.DIV ~URZ, `(.L_x_2342) ;  /* 0x000216927f007947 */ /* 0x000fea000b800000 */
[----:B------:R1:W2:Y:S02]  /*06d0*/  SHFL.IDX PT, R6, R4, R5, 0x1f ;  /* 0x00001f0504067589 */ /* 0x0002a400000e0000 */
.L_x_2341:
[----:B------:R-:W-:Y:S05]  /*06e0*/  BSYNC B0 ;  /* 0x0000000000007941 */ /* 0x000fea0003800000 */
.L_x_2340:
[----:B--2---:R-:W-:Y:S01]  /*06f0*/  IMAD R0, R6, c[0x0][0x538], R12 ;  /* 0x00014e0006007a24 */ /* 0x004fe200078e020c */
[----:B----4-:R-:W-:Y:S01]  /*0700*/  ISETP.NE.AND P0, PT, R10, 0x1, PT ;  /* 0x000000010a00780c */ /* 0x010fe20003f05270 */
[----:B------:R-:W-:Y:S03]  /*0710*/  BSSY B0, `(.L_x_2343) ;  /* 0x0000089000007945 */ /* 0x000fe60003800000 */
[----:B------:R2:W-:Y:S01]  /*0720*/  STL [R1], R0 ;  /* 0x0000000001007387 */ /* 0x0005e20000100800 */
[----:B------:R-:W-:-:S08]  /*0730*/  IADD3 R9, -R0, UR4, RZ ;  /* 0x0000000400097c10 */ /* 0x000fd0000fffe1ff */
[----:B------:R-:W-:Y:S05]  /*0740*/  @!P0 BRA `(.L_x_2344) ;  /* 0x000003f000008947 */ /* 0x000fea0003800000 */
[-C--:B--23--:R-:W-:Y:S02]  /*0750*/  IABS R0, R13.reuse ;  /* 0x0000000d00007213 */ /* 0x08cfe40000000000 */
[----:B------:R-:W-:-:S03]  /*0760*/  IABS R6, R13 ;  /* 0x0000000d00067213 */ /* 0x000fc60000000000 */
[----:B-1----:R-:W-:Y:S01]  /*0770*/  IMAD.MOV.U32 R5, RZ, RZ, R0 ;  /* 0x000000ffff057224 */ /* 0x002fe200078e0000 */
        /* <DEDUP_REMOVED lines=60> */
.L_x_2344:
[----:B------:R-:W4:Y:S01]  /*0b40*/  LDL R3, [R1+0xc] ;  /* 0x00000c0001037983 */ /* 0x000f220000100800 */
[----:B-1----:R-:W-:-:S04]  /*0b50*/  IMAD.MOV.U32 R2, RZ, RZ, 0x4 ;  /* 0x00000004ff027424 */ /* 0x002fc800078e00ff */
[----:B----4-:R-:W-:-:S05]  /*0b60*/  IMAD.WIDE R2, R3, R2, c[0x0][0x590] ;  /* 0x0001640003027625 */ /* 0x010fca00078e0202 */
[----:B------:R-:W4:Y:S02]  /*0b70*/  LDG.E R7, [R2.64] ;  /* 0x0000000602077981 */ /* 0x000f24000c1e1900 */
[----:B---34-:R-:W-:-:S05]  /*0b80*/  IMAD R11, R7, R13, RZ ;  /* 0x0000000d070b7224 */ /* 0x018fca00078e02ff */
[-C--:B--2---:R-:W-:Y:S02]  /*0b90*/  IABS R0, R11.reuse ;  /* 0x0000000b00007213 */ /* 0x084fe40000000000 */
        /* <DEDUP_REMOVED lines=64> */
.L_x_2345:
[----:B------:R-:W-:Y:S05]  /*0fa0*/  BSYNC B0 ;  /* 0x0000000000007941 */ /* 0x000fea0003800000 */
.L_x_2343:
[----:B------:R-:W-:-:S04]  /*0fb0*/  LOP3.LUT R0, RZ, R0, RZ, 0x33, !PT ;  /* 0x00000000ff007212 */ /* 0x000fc800078e33ff */
[----:B------:R-:W-:-:S05]  /*0fc0*/  IADD3 R0, R0, R13, RZ ;  /* 0x0000000d00007210 */ /* 0x000fca0007ffe0ff */
[----:B------:R2:W-:Y:S01]  /*0fd0*/  STL [R1+0x4], R0 ;  /* 0x0000040001007387 */ /* 0x0005e20000100800 */
[----:B------:R-:W-:Y:S05]  /*0fe0*/  BRA `(.L_x_2346) ;  /* 0x0000006000007947 */ /* 0x000fea0003800000 */
.L_x_2334:
[----:B------:R-:W-:Y:S01]  /*0ff0*/  MOV R0, UR4 ;  /* 0x0000000400007c02 */ /* 0x000fe20008000f00 */
[----:B------:R-:W-:Y:S04]  /*1000*/  STL [R1+0x4], RZ ;  /* 0x000004ff01007387 */ /* 0x000fe80000100800 */
[----:B------:R-:W-:Y:S04]  /*1010*/  STL [R1+0x8], RZ ;  /* 0x000008ff01007387 */ /* 0x000fe80000100800 */
[----:B------:R1:W-:Y:S02]  /*1020*/  STL [R1], R0 ;  /* 0x0000000001007387 */ /* 0x0003e40000100800 */
[----:B-1----:R-:W-:-:S05]  /*1030*/  MOV R0, c[0x0][0x53c] ;  /* 0x00014f0000007a02 */ /* 0x002fca0000000f00 */
[----:B------:R1:W-:Y:S02]  /*1040*/  STL [R1+0xc], R0 ;  /* 0x00000c0001007387 */ /* 0x0003e40000100800 */
.L_x_2346:
[----:B------:R-:W3:Y:S04]  /*1050*/  LDL R4, [R1] ;  /* 0x0000000001047983 */ /* 0x000ee80000100800 */
[----:B------:R-:W3:Y:S04]  /*1060*/  LDL R5, [R1+0x4] ;  /* 0x0000040001057983 */ /* 0x000ee80000100800 */
[----:B------:R-:W3:Y:S04]  /*1070*/  LDL R6, [R1+0x8] ;  /* 0x0000080001067983 */ /* 0x000ee80000100800 */
[----:B------:R-:W3:Y:S01]  /*1080*/  LDL R7, [R1+0xc] ;  /* 0x00000c0001077983 */ /* 0x000ee20000100800 */
[----:B------:R-:W-:Y:S01]  /*1090*/  ISETP.NE.AND P0, PT, R14, RZ, PT ;  /* 0x000000ff0e00720c */ /* 0x000fe20003f05270 */
[----:B------:R-:W-:-:S12]  /*10a0*/  WARPSYNC 0xffffffff ;  /* 0xffffffff00007948 */ /* 0x000fd80003800000 */
[----:B---3--:R3:W-:Y:S04]  /*10b0*/  @!P0 STS.128 [0x20080], R4 ;  /* 0x02008004ff008388 */ /* 0x0087e80000000c00 */
[----:B------:R-:W-:Y:S06]  /*10c0*/  BAR.ARV 0x5, 0x100 ;  /* 0x0144000000007b1d */ /* 0x000fec0000002000 */
.L_x_2332:
        /* <DEDUP_REMOVED lines=10> */
[----:B---3--:R-:W-:-:S02]  /*1170*/  LOP3.LUT R4, R8, 0xfffffff8, RZ, 0xc0, !PT ;  /* 0xfffffff808047812 */ /* 0x008fc400078ec0ff */
[----:B------:R-:W-:Y:S02]  /*1180*/  LOP3.LUT R0, R0, 0xfffffffe, RZ, 0xc0, !PT ;  /* 0xfffffffe00007812 */ /* 0x000fe400078ec0ff */
[----:B------:R-:W-:Y:S01]  /*1190*/  SHF.R.S32.HI R225, RZ, 0x3, R8 ;  /* 0x00000003ffe17819 */ /* 0x000fe20000011408 */
[----:B------:R-:W-:Y:S01]  /*11a0*/  IMAD.IADD R10, R15, 0x1, -R4 ;  /* 0x000000010f0a7824 */ /* 0x000fe200078e0a04 */
[----:B------:R-:W-:Y:S01]  /*11b0*/  SHF.R.S32.HI R6, RZ, 0x2, R14 ;  /* 0x00000002ff067819 */ /* 0x000fe2000001140e */
        /* <DEDUP_REMOVED lines=34> */
[C---:B------:R-:W-:Y:S01]  /*13e0*/  IMAD.IADD R0, R15.reuse, 0x1, -R5 ;  /* 0x000000010f007824 */ /* 0x040fe200078e0a05 */
        /* <DEDUP_REMOVED lines=29> */
[----:B------:R-:W-:Y:S01]  /*15c0*/  IMAD.MOV.U32 R7, RZ, RZ, 0x20 ;  /* 0x00000020ff077424 */ /* 0x000fe200078e00ff */
[----:B------:R-:W-:Y:S01]  /*15d0*/  LOP3.LUT R2, R3, R0, RZ, 0x3c, !PT ;  /* 0x0000000003027212 */ /* 0x000fe200078e3cff */
[----:B------:R-:W-:Y:S01]  /*15e0*/  IMAD R0, R12, 0x200, R13 ;  /* 0x000002000c007824 */ /* 0x000fe200078e020d */
[----:B------:R-:W-:Y:S01]  /*15f0*/  LOP3.LUT R4, R4, 0xfffffe00, RZ, 0xc0, !PT ;  /* 0xfffffe0004047812 */ /* 0x000fe200078ec0ff */
[----:B------:R-:W-:Y:S01]  /*1600*/  IMAD.MOV.U32 R8, RZ, RZ, 0x40 ;  /* 0x00000040ff087424 */ /* 0x000fe200078e00ff */
[----:B------:R-:W-:Y:S01]  /*1610*/  IADD3 R5, R16, 0x80, RZ ;  /* 0x0000008010057810 */ /* 0x000fe20007ffe0ff */
[----:B------:R1:W-:Y:S01]  /*1620*/  STL [R1+0x50], R17 ;  /* 0x0000501101007387 */ /* 0x0003e20000100800 */
[----:B------:R-:W-:-:S02]  /*1630*/  IADD3 R3, R2, R4, R6 ;  /* 0x0000000402037210 */ /* 0x000fc40007ffe006 */
[----:B------:R-:W-:Y:S01]  /*1640*/  LOP3.LUT R4, R2, R4, RZ, 0xfc, !PT ;  /* 0x0000000402047212 */ /* 0x000fe200078efcff */
[----:B------:R-:W-:Y:S01]  /*1650*/  STL [R1+0x20], R16 ;  /* 0x0000201001007387 */ /* 0x000fe20000100800 */
[----:B------:R-:W-:Y:S02]  /*1660*/  IADD3 R2, R225, 0x20, RZ ;  /* 0x00000020e1027810 */ /* 0x000fe40007ffe0ff */
[----:B------:R-:W-:Y:S01]  /*1670*/  LOP3.LUT R2, R9, 0x7ffffffc, RZ, 0xc0, !PT ;  /* 0x7ffffffc09027812 */ /* 0x000fe200078ec0ff */
[----:B------:R-:W-:Y:S01]  /*1680*/  IMAD R9, R14, 0x8, R17 ;  /* 0x000000080e097824 */ /* 0x000fe200078e0211 */
[----:B------:R-:W-:Y:S02]  /*1690*/  SEL R6, R7, 0xffffffe0, !P1 ;  /* 0xffffffe007067807 */ /* 0x000fe40004800000 */
[----:B------:R-:W-:Y:S01]  /*16a0*/  IADD3 R15, R16, 0x70, RZ ;  /* 0x00000070100f7810 */ /* 0x000fe20007ffe0ff */
[----:B------:R-:W-:Y:S01]  /*16b0*/  IMAD.IADD R2, R18, 0x1, -R2 ;  /* 0x0000000112027824 */ /* 0x000fe200078e0a02 */
[----:B------:R-:W-:-:S02]  /*16c0*/  @P0 IADD3 R15, R5, 0x10, RZ ;  /* 0x00000010050f0810 */ /* 0x000fc40007ffe0ff */
[----:B------:R-:W-:Y:S01]  /*16d0*/  SEL R5, R8, 0xffffffc0, !P2 ;  /* 0xffffffc008057807 */ /* 0x000fe20005000000 */
[----:B------:R-:W-:Y:S01]  /*16e0*/  IMAD.SHL.U32 R235, R2, 0x2, RZ ;  /* 0x0000000202eb7824 */ /* 0x000fe200078e00ff */
[----:B------:R-:W-:Y:S01]  /*16f0*/  SEL R2, R7, 0xffffffe0, !P4 ;  /* 0xffffffe007027807 */ /* 0x000fe20006000000 */
[----:B------:R-:W-:Y:S01]  /*1700*/  STL [R1+0x24], R15 ;  /* 0x0000240f01007387 */ /* 0x000fe20000100800 */
[----:B------:R-:W-:Y:S02]  /*1710*/  LEA R190, R0, 0xa080, 0x1 ;  /* 0x0000a08000be7811 */ /* 0x000fe400078e08ff */
[C---:B------:R-:W-:Y:S01]  /*1720*/  IADD3 R18, R235.reuse, 0x10, RZ ;  /* 0x00000010eb127810 */ /* 0x040fe20007ffe0ff */
[----:B------:R2:W-:Y:S01]  /*1730*/  STL [R1+0x48], R9 ;  /* 0x0000480901007387 */ /* 0x0005e20000100800 */
[C---:B------:R-:W-:Y:S02]  /*1740*/  IADD3 R13, R235.reuse, 0x20, RZ ;  /* 0x00000020eb0d7810 */ /* 0x040fe40007ffe0ff */
[----:B------:R-:W-:-:S02]  /*1750*/  IADD3 R7, R235, 0x48, RZ ;  /* 0x00000048eb077810 */ /* 0x000fc40007ffe0ff */
[C---:B------:R-:W-:Y:S02]  /*1760*/  IADD3 R19, R235.reuse, 0x8, RZ ;  /* 0x00000008eb137810 */ /* 0x040fe40007ffe0ff */
[----:B------:R-:W-:Y:S02]  /*1770*/  SHF.R.S32.HI R7, RZ, 0x1f, R18 ;  /* 0x0000001fff077819 */ /* 0x000fe40000011412 */
[C---:B-1----:R-:W-:Y:S02]  /*1780*/  IADD3 R17, R235.reuse, 0x18, RZ ;  /* 0x00000018eb117810 */ /* 0x042fe40007ffe0ff */
[----:B------:R-:W-:Y:S01]  /*1790*/  SHF.R.S32.HI R7, RZ, 0x1f, R13 ;  /* 0x0000001fff077819 */ /* 0x000fe2000001140d */
[----:B------:R-:W-:Y:S01]  /*17a0*/  IMAD.IADD R7, R16, 0x1, R6 ;  /* 0x0000000110077824 */ /* 0x000fe200078e0206 */
[----:B------:R-:W-:Y:S01]  /*17b0*/  IADD3 R11, R235, 0x30, RZ ;  /* 0x00000030eb0b7810 */ /* 0x000fe20007ffe0ff */
[----:B------:R-:W-:Y:S01]  /*17c0*/  IMAD.IADD R6, R6, 0x1, R15 ;  /* 0x0000000106067824 */ /* 0x000fe200078e020f */
[----:B------:R-:W-:-:S02]  /*17d0*/  SEL R0, R8, 0xffffffc0, !P3 ;  /* 0xffffffc008007807 */ /* 0x000fc40005800000 */
[----:B------:R-:W-:Y:S01]  /*17e0*/  SHF.R.S32.HI R8, RZ, 0x1f, R19 ;  /* 0x0000001fff087819 */ /* 0x000fe20000011413 */
[----:B------:R1:W-:Y:S01]  /*17f0*/  STL [R1+0x2c], R7 ;  /* 0x00002c0701007387 */ /* 0x0003e20000100800 */
[----:B------:R-:W-:Y:S02]  /*1800*/  SHF.R.S32.HI R8, RZ, 0x1f, R17 ;  /* 0x0000001fff087819 */ /* 0x000fe40000011411 */
[----:B------:R-:W-:Y:S01]  /*1810*/  LEA R195, R3, 0x10080, 0x1 ;  /* 0x0001008003c37811 */ /* 0x000fe200078e08ff */
[----:B------:R-:W-:Y:S01]  /*1820*/  IMAD.IADD R3, R5, 0x1, R15 ;  /* 0x0000000105037824 */ /* 0x000fe200078e020f */
[----:B------:R-:W-:Y:S02]  /*1830*/  LEA R191, R4, 0x4080, 0x1 ;  /* 0x0000408004bf7811 */ /* 0x000fe400078e08ff */
[----:B------:R-:W-:Y:S01]  /*1840*/  SHF.R.S32.HI R8, RZ, 0x1f, R11 ;  /* 0x0000001fff087819 */ /* 0x000fe2000001140b */
[----:B------:R-:W-:Y:S01]  /*1850*/  IMAD.IADD R8, R16, 0x1, R5 ;  /* 0x0000000110087824 */ /* 0x000fe200078e0205 */
[----:B------:R-:W-:Y:S01]  /*1860*/  IADD3 R139, R140, 0x40, RZ ;  /* 0x000000408c8b7810 */ /* 0x000fe20007ffe0ff */
[----:B------:R-:W-:Y:S01]  /*1870*/  IMAD.IADD R196, R195, 0x1, R2 ;  /* 0x00000001c3c47824 */ /* 0x000fe200078e0202 */
[C---:B------:R-:W-:Y:S01]  /*1880*/  IADD3 R12, R235.reuse, 0x28, RZ ;  /* 0x00000028eb0c7810 */ /* 0x040fe20007ffe0ff */
[----:B------:R-:W-:Y:S01]  /*1890*/  IMAD.IADD R192, R2, 0x1, R191 ;  /* 0x0000000102c07824 */ /* 0x000fe200078e02bf */
[----:B------:R3:W-:Y:S01]  /*18a0*/  STL [R1+0x3c], R8 ;  /* 0x00003c0801007387 */ /* 0x0007e20000100800 */
[----:B------:R-:W-:Y:S01]  /*18b0*/  IMAD.IADD R2, R6, 0x1, R5 ;  /* 0x0000000106027824 */ /* 0x000fe200078e0205 */
[C---:B------:R-:W-:Y:S01]  /*18c0*/  IADD3 R10, R235.reuse, 0x38, RZ ;  /* 0x00000038eb0a7810 */ /* 0x040fe20007ffe0ff */
[C---:B------:R-:W-:Y:S01]  /*18d0*/  IMAD.IADD R136, R140.reuse, 0x1, R139 ;  /* 0x000000018c887824 */ /* 0x040fe200078e028b */
[----:B--2---:R-:W-:Y:S01]  /*18e0*/  IADD3 R9, R235, 0x40, RZ ;  /* 0x00000040eb097810 */ /* 0x004fe20007ffe0ff */
[--C-:B------:R-:W-:Y:S01]  /*18f0*/  IMAD.IADD R198, R195, 0x1, R0.reuse ;  /* 0x00000001c3c67824 */ /* 0x100fe200078e0200 */
[----:B------:R-:W-:Y:S01]  /*1900*/  IADD3 R143, R140, 0x20, RZ ;  /* 0x000000208c8f7810 */ /* 0x000fe20007ffe0ff */
[----:B------:R-:W-:Y:S01]  /*1910*/  IMAD.IADD R194, R0, 0x1, R191 ;  /* 0x0000000100c27824 */ /* 0x000fe200078e02bf */
[----:B------:R-:W-:Y:S01]  /*1920*/  IADD3 R142, R140, 0x60, RZ ;  /* 0x000000608c8e7810 */ /* 0x000fe20007ffe0ff */
[----:B------:R-:W-:Y:S01]  /*1930*/  IMAD.IADD R197, R196, 0x1, R0 ;  /* 0x00000001c4c57824 */ /* 0x000fe200078e0200 */
[----:B------:R-:W-:Y:S01]  /*1940*/  IADD3 R227, R134, 0xc0, RZ ;  /* 0x000000c086e37810 */ /* 0x000fe20007ffe0ff */
[----:B------:R-:W-:Y:S01]  /*1950*/  IMAD.IADD R193, R0, 0x1, R192 ;  /* 0x0000000100c17824 */ /* 0x000fe200078e02c0 */
[----:B------:R-:W-:Y:S01]  /*1960*/  SHF.R.S32.HI R12, RZ, 0x1f, R12 ;  /* 0x0000001fff0c7819 */ /* 0x000fe2000001140c */
[----:B-1----:R-:W-:Y:S01]  /*1970*/  IMAD.IADD R7, R5, 0x1, R7 ;  /* 0x0000000105077824 */ /* 0x002fe200078e0207 */
[----:B------:R-:W-:-:S02]  /*1980*/  SHF.R.S32.HI R10, RZ, 0x1f, R10 ;  /* 0x0000001fff0a7819 */ /* 0x000fc4000001140a */
[----:B------:R-:W-:Y:S02]  /*1990*/  SHF.R.S32.HI R9, RZ, 0x1f, R9 ;  /* 0x0000001fff097819 */ /* 0x000fe40000011409 */
[----:B------:R3:W-:Y:S04]  /*19a0*/  STL [R1+0x38], R7 ;  /* 0x0000380701007387 */ /* 0x0007e80000100800 */
[----:B------:R3:W-:Y:S04]  /*19b0*/  STL [R1+0x34], R3 ;  /* 0x0000340301007387 */ /* 0x0007e80000100800 */
[----:B------:R3:W-:Y:S04]  /*19c0*/  STL [R1+0x28], R6 ;  /* 0x0000280601007387 */ /* 0x0007e80000100800 */
[----:B------:R3:W-:Y:S02]  /*19d0*/  STL [R1+0x30], R2 ;  /* 0x0000300201007387 */ /* 0x0007e40000100800 */
.L_x_2547:
[----:B------:R-:W2:Y:S01]  /*19e0*/  LDL R0, [R1+0xc] ;  /* 0x00000c0001007983 */ /* 0x000ea20000100800 */
        /* <DEDUP_REMOVED lines=13> */
[----:B------:R-:W-:-:S02]  /*1ac0*/  IMAD.MOV.U32 R177, RZ, RZ, RZ ;  /* 0x000000ffffb17224 */ /* 0x000fc400078e00ff */
[----:B------:R-:W-:Y:S01]  /*1ad0*/  IMAD.MOV.U32 R12, RZ, RZ, RZ ;  /* 0x000000ffff0c7224 */ /* 0x000fe200078e00ff */
[----:B--2---:R-:W-:Y:S02]  /*1ae0*/  SHF.R.S32.HI R16, RZ, 0x1f, R252 ;  /* 0x0000001fff107819 */ /* 0x004fe400000114fc */
[C---:B------:R-:W-:Y:S02]  /*1af0*/  @P4 LEA R2, P0, R252.reuse, c[0x0][0x360], 0x2 ;  /* 0x0000d800fc024a11 */ /* 0x040fe400078010ff */
[C---:B------:R-:W-:Y:S01]  /*1b00*/  @P2 LEA R4, P1, R252.reuse, c[0x0][0x370], 0x2 ;  /* 0x0000dc00fc042a11 */ /* 0x040fe200078210ff */
[----:B------:R1:W-:Y:S01]  /*1b10*/  STL [R1+0x1c], R16 ;  /* 0x00001c1001007387 */ /* 0x0003e20000100800 */
[C-C-:B------:R-:W-:Y:S02]  /*1b20*/  @P4 LEA.HI.X R3, R252.reuse, c[0x0][0x364], R16.reuse, 0x2, P0 ;  /* 0x0000d900fc034a11 */ /* 0x140fe400000f1410 */
[----:B------:R-:W-:-:S03]  /*1b30*/  @P2 LEA.HI.X R5, R252, c[0x0][0x374], R16, 0x2, P1 ;  /* 0x0000dd00fc052a11 */ /* 0x000fc600008f1410 */
[----:B------:R2:W3:Y:S01]  /*1b40*/  @P4 LDG.E R0, [R2.64] ;  /* 0x0000000602004981 */ /* 0x0004e2000c1e1900 */
[----:B------:R-:W-:-:S03]  /*1b50*/  ISETP.NE.U32.AND P0, PT, RZ, c[0x0][0x350], PT ;  /* 0x0000d400ff007a0c */ /* 0x000fc60003f05070 */
[----:B------:R1:W5:Y:S01]  /*1b60*/  @P2 LDG.E R161, [R4.64] ;  /* 0x0000000604a12981 */ /* 0x000362000c1e1900 */
[----:B------:R-:W-:Y:S02]  /*1b70*/  ISETP.NE.AND.EX P6, PT, RZ, c[0x0][0x354], PT, P0 ;  /* 0x0000d500ff007a0c */ /* 0x000fe40003fc5300 */
[----:B------:R-:W-:-:S04]  /*1b80*/  LEA R6, P2, R252, c[0x0][0x348], 0x2 ;  /* 0x0000d200fc067a11 */ /* 0x000fc800078410ff */
[----:B------:R-:W-:-:S05]  /*1b90*/  LEA.HI.X R7, R252, c[0x0][0x34c], R16, 0x2, P2 ;  /* 0x0000d300fc077a11 */ /* 0x000fca00010f1410 */
[----:B------:R3:W5:Y:S01]  /*1ba0*/  @P3 LDG.E R177, [R6.64] ;  /* 0x0000000606b13981 */ /* 0x000762000c1e1900 */
[C---:B--2---:R-:W-:Y:S02]  /*1bb0*/  LEA R2, P0, R252.reuse, c[0x0][0x358], 0x2 ;  /* 0x0000d600fc027a11 */ /* 0x044fe400078010ff */
[C---:B-1----:R-:W-:Y:S02]  /*1bc0*/  LEA R4, P1, R252.reuse, c[0x0][0x350], 0x2 ;  /* 0x0000d400fc047a11 */ /* 0x042fe400078210ff */
[C-C-:B------:R-:W-:Y:S02]  /*1bd0*/  LEA.HI.X R3, R252.reuse, c[0x0][0x35c], R16.reuse, 0x2, P0 ;  /* 0x0000d700fc037a11 */ /* 0x140fe400000f1410 */
[----:B------:R-:W-:-:S03]  /*1be0*/  LEA.HI.X R5, R252, c[0x0][0x354], R16, 0x2, P1 ;  /* 0x0000d500fc057a11 */ /* 0x000fc600008f1410 */
[----:B------:R1:W5:Y:S04]  /*1bf0*/  @P5 LDG.E R12, [R2.64] ;  /* 0x00000006020c5981 */ /* 0x000368000c1e1900 */
[----:B------:R1:W5:Y:S01]  /*1c00*/  @P6 LDG.E R160, [R4.64] ;  /* 0x0000000604a06981 */ /* 0x000362000c1e1900 */
[----:B----4-:R-:W-:-:S05]  /*1c10*/  LOP3.LUT R24, R9, 0xffff, RZ, 0xc0, !PT ;  /* 0x0000ffff09187812 */ /* 0x010fca00078ec0ff */
[----:B------:R1:W-:Y:S01]  /*1c20*/  STL [R1+0x14], R24 ;  /* 0x0000141801007387 */ /* 0x0003e20000100800 */
[----:B------:R-:W-:Y:S01]  /*1c30*/  YIELD ;  /* 0x0000000000007946 */ /* 0x000fe20003800000 */
[----:B------:R-:W-:Y:S02]  /*1c40*/  P2R R13, PR, RZ, 0x40 ;  /* 0x00000040ff0d7803 */ /* 0x000fe40000000000 */
        /* <DEDUP_REMOVED lines=9> */
.L_x_2347:
[----:B------:R-:W-:-:S04]  /*1ce0*/  ISETP.NE.U32.AND P0, PT, RZ, c[0x0][0x368], PT ;  /* 0x0000da00ff007a0c */ /* 0x000fc80003f05070 */
[----:B------:R-:W-:-:S13]  /*1cf0*/  ISETP.NE.AND.EX P0, PT, RZ, c[0x0][0x36c], PT, P0 ;  /* 0x0000db00ff007a0c */ /* 0x000fda0003f05300 */
[----:B------:R-:W-:Y:S05]  /*1d00*/  @!P0 BRA `(.L_x_2348) ;  /* 0x0000004000008947 */ /* 0x000fea0003800000 */
[----:B-1----:R-:W-:-:S04]  /*1d10*/  LEA R4, P0, R252, c[0x0][0x368], 0x2 ;  /* 0x0000da00fc047a11 */ /* 0x002fc800078010ff */
[----:B------:R-:W-:-:S05]  /*1d20*/  LEA.HI.X R5, R252, c[0x0][0x36c], R16, 0x2, P0 ;  /* 0x0000db00fc057a11 */ /* 0x000fca00000f1410 */
[----:B------:R1:W5:Y:S01]  /*1d30*/  LDG.E R11, [R4.64] ;  /* 0x00000006040b7981 */ /* 0x000362000c1e1900 */
[----:B------:R-:W-:Y:S05]  /*1d40*/  BRA `(.L_x_2349) ;  /* 0x0000005000007947 */ /* 0x000fea0003800000 */
.L_x_2348:
[----:B------:R-:W-:Y:S01]  /*1d50*/  MOV R11, c[0x0][0x1d0] ;  /* 0x00007400000b7a02 */ /* 0x000fe20000000f00 */
[----:B------:R-:W-:Y:S05]  /*1d60*/  @!P6 BRA `(.L_x_2349) ;  /* 0x000000300000e947 */ /* 0x000fea0003800000 */
[----:B------:R-:W2:Y:S04]  /*1d70*/  LDG.E R6, [R4.64] ;  /* 0x0000000604067981 */ /* 0x000ea8000c1e1900 */
[----:B-1----:R-:W2:Y:S02]  /*1d80*/  LDG.E R0, [R4.64+0x4] ;  /* 0x0000040604007981 */ /* 0x002ea4000c1e1900 */
[----:B--2---:R-:W-:Y:S02]  /*1d90*/  IADD3 R11, -R6, R0, RZ ;  /* 0x00000000060b7210 */ /* 0x004fe40007ffe1ff */
.L_x_2349:
[----:B-1----:R-:W2:Y:S04]  /*1da0*/  LDL R4, [R1+0x10] ;  /* 0x0000100001047983 */ /* 0x002ea80000100800 */
[----:B------:R-:W3:Y:S04]  /*1db0*/  LDL.LU R0, [R1+0x4] ;  /* 0x0000040001007983 */ /* 0x000ee80000300800 */
[----:B------:R1:W4:Y:S01]  /*1dc0*/  @P5 LDG.E R5, [R2.64] ;  /* 0x0000000602055981 */ /* 0x000322000c1e1900 */
[----:B------:R-:W-:-:S04]  /*1dd0*/  ISETP.NE.U32.AND P0, PT, RZ, c[0x0][0x378], PT ;  /* 0x0000de00ff007a0c */ /* 0x000fc80003f05070 */
[----:B------:R-:W-:Y:S01]  /*1de0*/  ISETP.NE.AND.EX P1, PT, RZ, c[0x0][0x37c], PT, P0 ;  /* 0x0000df00ff007a0c */ /* 0x000fe20003f25300 */
[----:B--2---:R-:W-:Y:S02]  /*1df0*/  IMAD.MOV.U32 R8, RZ, RZ, R4 ;  /* 0x000000ffff087224 */ /* 0x004fe400078e0004 */
[----:B------:R1:W4:Y:S01]  /*1e00*/  @P5 LDG.E R4, [R2.64+0x4] ;  /* 0x0000040602045981 */ /* 0x000322000c1e1900 */
[----:B-----5:R-:W-:Y:S02]  /*1e10*/  IMAD.MOV.U32 R162, RZ, RZ, R11 ;  /* 0x000000ffffa27224 */ /* 0x020fe400078e000b */
[----:B------:R-:W-:-:S05]  /*1e20*/  IMAD.MOV.U32 R6, RZ, RZ, c[0x0][0x2c4] ;  /* 0x0000b100ff067624 */ /* 0x000fca00078e00ff */
[----:B------:R-:W-:Y:S02]  /*1e30*/  ISETP.NE.AND P2, PT, R6, 0x1, PT ;  /* 0x000000010600780c */ /* 0x000fe40003f45270 */
[----:B-1----:R-:W-:-:S04]  /*1e40*/  @P1 LEA R2, P0, R252, c[0x0][0x378], 0x2 ;  /* 0x0000de00fc021a11 */ /* 0x002fc800078010ff */
[----:B------:R-:W-:-:S05]  /*1e50*/  @P1 LEA.HI.X R3, R252, c[0x0][0x37c], R16, 0x2, P0 ;  /* 0x0000df00fc031a11 */ /* 0x000fca00000f1410 */
[----:B------:R3:W5:Y:S01]  /*1e60*/  @P1 LDG.E R162, [R2.64] ;  /* 0x0000000602a21981 */ /* 0x000762000c1e1900 */
[----:B------:R-:W-:Y:S02]  /*1e70*/  IMAD.IADD R7, R11, 0x1, -R161 ;  /* 0x000000010b077824 */ /* 0x000fe400078e0aa1 */
[----:B---3--:R-:W-:Y:S02]  /*1e80*/  IMAD.SHL.U32 R2, R0, 0x80, RZ ;  /* 0x0000008000027824 */ /* 0x008fe400078e00ff */
[----:B------:R-:W-:-:S03]  /*1e90*/  IMAD.MOV.U32 R0, RZ, RZ, c[0x0][0x228] ;  /* 0x00008a00ff007624 */ /* 0x000fc600078e00ff */
[----:B------:R1:W-:Y:S02]  /*1ea0*/  STL [R1+0x18], R2 ;  /* 0x0000180201007387 */ /* 0x0003e40000100800 */
[----:B-1----:R-:W-:-:S05]  /*1eb0*/  IADD3 R2, R2, 0x7f, RZ ;  /* 0x0000007f02027810 */ /* 0x002fca0007ffe0ff */
[----:B------:R-:W-:-:S05]  /*1ec0*/  @P2 IMAD.HI.U32 R3, R2, c[0x0][0x2c8], RZ ;  /* 0x0000b20002032a27 */ /* 0x000fca00078e00ff */
[----:B------:R-:W-:Y:S01]  /*1ed0*/  @P2 SHF.R.U32.HI R2, RZ, c[0x0][0x2cc], R3 ;  /* 0x0000b300ff022a19 */ /* 0x000fe20000011603 */
[----:B------:R-:W-:Y:S01]  /*1ee0*/  BSSY B0, `(.L_x_2350) ;  /* 0x000003a000007945 */ /* 0x000fe20003800000 */
[----:B------:R-:W-:-:S04]  /*1ef0*/  LOP3.LUT R218, R218, 0xffffffbf, RZ, 0xc0, !PT ;  /* 0xffffffbfdada7812 */ /* 0x000fc800078ec0ff */
[----:B------:R-:W-:Y:S01]  /*1f00*/  @P2 LOP3.LUT R218, R218, 0x40, RZ, 0xfc, !PT ;  /* 0x00000040dada2812 */ /* 0x000fe200078efcff */
[----:B----4-:R-:W-:-:S04]  /*1f10*/  @P5 IMAD.IADD R0, R4, 0x1, -R5 ;  /* 0x0000000104005824 */ /* 0x010fc800078e0a05 */
[----:B------:R-:W-:-:S05]  /*1f20*/  IMAD.IADD R6, R7, 0x1, R0 ;  /* 0x0000000107067824 */ /* 0x000fca00078e0200 */
[C---:B------:R-:W-:Y:S02]  /*1f30*/  IADD3 R166, R6.reuse, 0x30, -R8 ;  /* 0x0000003006a67810 */ /* 0x040fe40007ffe808 */
[----:B------:R-:W-:Y:S02]  /*1f40*/  IADD3 R4, R6, 0x2f, RZ ;  /* 0x0000002f06047810 */ /* 0x000fe40007ffe0ff */
[----:B------:R-:W-:Y:S01]  /*1f50*/  LOP3.LUT R5, R9, 0xff000000, RZ, 0xc0, !PT ;  /* 0xff00000009057812 */ /* 0x000fe200078ec0ff */
[----:B------:R-:W-:Y:S01]  /*1f60*/  IMAD.IADD R3, R166, 0x1, R2 ;  /* 0x00000001a6037824 */ /* 0x000fe200078e0202 */
[----:B------:R1:W-:Y:S01]  /*1f70*/  STL [R1+0x4], R6 ;  /* 0x0000040601007387 */ /* 0x0003e20000100800 */
[----:B------:R-:W-:Y:S01]  /*1f80*/  IMAD.HI R2, R4, 0x2aaaaaab, RZ ;  /* 0x2aaaaaab04027827 */ /* 0x000fe200078e02ff */
[----:B------:R-:W-:-:S04]  /*1f90*/  SHF.R.U32.HI R8, RZ, 0x8, R5 ;  /* 0x00000008ff087819 */ /* 0x000fc80000011605 */
[----:B------:R-:W-:-:S04]  /*1fa0*/  SHF.R.U32.HI R4, RZ, 0x1f, R2 ;  /* 0x0000001fff047819 */ /* 0x000fc80000011602 */
[----:B------:R-:W-:Y:S01]  /*1fb0*/  LEA.HI.SX32 R165, R2, R4, 0x1d ;  /* 0x0000000402a57211 */ /* 0x000fe200078feaff */
[----:B-1----:R-:W-:Y:S01]  /*1fc0*/  IMAD.HI R6, R3, 0x2aaaaaab, RZ ;  /* 0x2aaaaaab03067827 */ /* 0x002fe200078e02ff */
[----:B------:R-:W-:-:S04]  /*1fd0*/  LOP3.LUT R3, R9, 0xff0000, RZ, 0xc0, !PT ;  /* 0x00ff000009037812 */ /* 0x000fc800078ec0ff */
[----:B------:R-:W-:Y:S02]  /*1fe0*/  LEA.HI R3, R3, R8, RZ, 0x10 ;  /* 0x0000000803037211 */ /* 0x000fe400078f80ff */
[----:B------:R-:W-:Y:S02]  /*1ff0*/  SHF.R.U32.HI R5, RZ, 0x1f, R6 ;  /* 0x0000001fff057819 */ /* 0x000fe40000011606 */
[----:B------:R-:W-:Y:S02]  /*2000*/  SHF.R.U32.HI R9, RZ, 0x10, R3 ;  /* 0x00000010ff097819 */ /* 0x000fe40000011603 */
[----:B------:R-:W-:Y:S02]  /*2010*/  LOP3.LUT R15, R3, 0xff, RZ, 0xc0, !PT ;  /* 0x000000ff030f7812 */ /* 0x000fe400078ec0ff */
[----:B------:R-:W-:Y:S01]  /*2020*/  LEA.HI.SX32 R2, R6, R5, 0x1d ;  /* 0x0000000506027211 */ /* 0x000fe200078feaff */
[----:B------:R1:W-:Y:S03]  /*2030*/  STL [R1+0x40], R9 ;  /* 0x0000400901007387 */ /* 0x0003e60000100800 */
[----:B------:R-:W-:Y:S01]  /*2040*/  IMNMX R5, R165, R2, PT ;  /* 0x00000002a5057217 */ /* 0x000fe20003800200 */
[----:B------:R1:W-:Y:S03]  /*2050*/  STL [R1+0x44], R15 ;  /* 0x0000440f01007387 */ /* 0x0003e60000100800 */
[----:B------:R-:W-:-:S02]  /*2060*/  ISETP.GE.AND P0, PT, R5, 0x1, PT ;  /* 0x000000010500780c */ /* 0x000fc40003f06270 */
[----:B------:R-:W-:Y:S01]  /*2070*/  ISETP.NE.AND P1, PT, R9, RZ, PT ;  /* 0x000000ff0900720c */ /* 0x000fe20003f25270 */
[----:B------:R-:W-:-:S03]  /*2080*/  IMAD.MOV.U32 R2, RZ, RZ, RZ ;  /* 0x000000ffff027224 */ /* 0x000fc600078e00ff */
[----:B------:R-:W-:-:S07]  /*2090*/  SEL R149, R9, c[0x0][0x338], P1 ;  /* 0x0000ce0009957a07 */ /* 0x000fce0000800000 */
[----:B------:R-:W-:Y:S05]  /*20a0*/  @!P0 BRA `(.L_x_2351) ;  /* 0x000001d000008947 */ /* 0x000fea0003800000 */
[----:B------:R-:W-:Y:S02]  /*20b0*/  IABS R2, R149 ;  /* 0x0000009500027213 */ /* 0x000fe40000000000 */
[----:B------:R-:W-:-:S03]  /*20c0*/  IADD3 R6, R149, -0x1, R5 ;  /* 0xffffffff95067810 */ /* 0x000fc60007ffe005 */
[----:B------:R-:W-:Y:S01]  /*20d0*/  IMAD.MOV.U32 R4, RZ, RZ, R2 ;  /* 0x000000ffff047224 */ /* 0x000fe200078e0002 */
[----:B------:R-:W-:-:S03]  /*20e0*/  IABS R10, R6 ;  /* 0x00000006000a7213 */ /* 0x000fc60000000000 */
[----:B------:R-:W2:Y:S08]  /*20f0*/  I2F.RP R2, R4 ;  /* 0x0000000400027306 */ /* 0x000eb00000209400 */
[----:B--2---:R-:W2:Y:S02]  /*2100*/  MUFU.RCP R2, R2 ;  /* 0x0000000200027308 */ /* 0x004ea40000001000 */
[----:B--2---:R-:W-:-:S06]  /*2110*/  IADD3 R2, R2, 0xffffffe, RZ ;  /* 0x0ffffffe02027810 */ /* 0x004fcc0007ffe0ff */
[----:B------:R-:W2:Y:S02]  /*2120*/  F2I.FTZ.U32.TRUNC.NTZ R3, R2 ;  /* 0x0000000200037305 */ /* 0x000ea4000021f000 */
[----:B--2---:R-:W-:-:S04]  /*2130*/  IMAD.MOV R2, RZ, RZ, -R3 ;  /* 0x000000ffff027224 */ /* 0x004fc800078e0a03 */
[----:B------:R-:W-:Y:S01]  /*2140*/  IMAD.MOV.U32 R8, RZ, RZ, R2 ;  /* 0x000000ffff087224 */ /* 0x000fe200078e0002 */
[----:B------:R-:W-:-:S03]  /*2150*/  IABS R2, R149 ;  /* 0x0000009500027213 */ /* 0x000fc60000000000 */
[----:B------:R-:W-:Y:S02]  /*2160*/  IMAD R8, R8, R4, RZ ;  /* 0x0000000408087224 */ /* 0x000fe400078e02ff */
[----:B-1----:R-:W-:Y:S02]  /*2170*/  IMAD.MOV R9, RZ, RZ, -R2 ;  /* 0x000000ffff097224 */ /* 0x002fe400078e0a02 */
        /* <DEDUP_REMOVED lines=16> */
.L_x_2351:
[----:B------:R-:W-:Y:S05]  /*2280*/  BSYNC B0 ;  /* 0x0000000000007941 */ /* 0x000fea0003800000 */
.L_x_2350:
[----:B------:R-:W-:Y:S01]  /*2290*/  IMAD R3, R15, R2, RZ ;  /* 0x000000020f037224 */ /* 0x000fe200078e02ff */
[----:B------:R-:W2:Y:S01]  /*22a0*/  S2R R8, SR_TID.X ;  /* 0x0000000000087919 */ /* 0x000ea20000002100 */
[C---:B------:R-:W-:Y:S01]  /*22b0*/  IMAD.SHL.U32 R6, R225.reuse, 0x40, RZ ;  /* 0x00000040e1067824 */ /* 0x040fe200078e00ff */
[----:B------:R-:W-:Y:S01]  /*22c0*/  IADD3 R23, R225, 0x20, RZ ;  /* 0x00000020e1177810 */ /* 0x000fe20007ffe0ff */
[C---:B------:R-:W-:Y:S01]  /*22d0*/  IMAD.IADD R2, R3.reuse, 0x1, R2 ;  /* 0x0000000103027824 */ /* 0x040fe200078e0202 */
[----:B------:R-:W-:Y:S01]  /*22e0*/  SHF.R.S32.HI R135, RZ, 0x1f, R134 ;  /* 0x0000001fff877819 */ /* 0x000fe20000011486 */
[----:B------:R-:W-:Y:S01]  /*22f0*/  IMAD R3, R3, 0x30, -R7 ;  /* 0x0000003003037824 */ /* 0x000fe200078e0a07 */
[----:B------:R-:W-:Y:S02]  /*2300*/  LOP3.LUT R163, R6, 0x1c0, RZ, 0xc0, !PT ;  /* 0x000001c006a37812 */ /* 0x000fe400078ec0ff */
[----:B------:R-:W-:-:S02]  /*2310*/  IMNMX R2, R5, R2, PT ;  /* 0x0000000205027217 */ /* 0x000fc40003800200 */
[----:B------:R-:W-:Y:S02]  /*2320*/  IMNMX R3, RZ, R3, !PT ;  /* 0x00000003ff037217 */ /* 0x000fe40007800200 */
[----:B------:R-:W-:Y:S01]  /*2330*/  SHF.R.S32.HI R6, RZ, 0x1f, R23 ;  /* 0x0000001fff067819 */ /* 0x000fe20000011417 */
[----:B------:R-:W-:Y:S01]  /*2340*/  IMAD R2, R2, 0x30, -R7 ;  /* 0x0000003002027824 */ /* 0x000fe200078e0a07 */
[----:B------:R-:W-:Y:S01]  /*2350*/  SHF.R.U32.HI R182, RZ, 0x3, R163 ;  /* 0x00000003ffb67819 */ /* 0x000fe200000116a3 */
[----:B------:R-:W-:-:S03]  /*2360*/  IMAD.WIDE.U32 R4, R3, -0x55555555, RZ ;  /* 0xaaaaaaab03047825 */ /* 0x000fc600078e00ff */
[----:B------:R-:W-:Y:S01]  /*2370*/  IMNMX R2, R2, R0, PT ;  /* 0x0000000002027217 */ /* 0x000fe20003800200 */
[----:B------:R-:W-:Y:S01]  /*2380*/  IMAD.SHL.U32 R7, R23, 0x40, RZ ;  /* 0x0000004017077824 */ /* 0x000fe200078e00ff */
[----:B------:R-:W-:Y:S02]  /*2390*/  SHF.R.U32.HI R138, RZ, 0x5, R5 ;  /* 0x00000005ff8a7819 */ /* 0x000fe40000011605 */
[----:B------:R-:W-:Y:S02]  /*23a0*/  ISETP.GT.AND P0, PT, R2, R3, PT ;  /* 0x000000030200720c */ /* 0x000fe40003f04270 */
[----:B--2---:R-:W-:Y:S02]  /*23b0*/  SHF.R.S32.HI R187, RZ, 0x1f, R8 ;  /* 0x0000001fffbb7819 */ /* 0x004fe40000011408 */
[----:B------:R-:W-:Y:S02]  /*23c0*/  LOP3.LUT R174, R7, 0x1c0, RZ, 0xc0, !PT ;  /* 0x000001c007ae7812 */ /* 0x000fe400078ec0ff */
[----:B------:R-:W-:-:S02]  /*23d0*/  LEA.HI R5, R187, R8, RZ, 0x6 ;  /* 0x00000008bb057211 */ /* 0x000fc400078f30ff */
[----:B------:R-:W-:-:S05]  /*23e0*/  SHF.R.U32.HI R185, RZ, 0x3, R174 ;  /* 0x00000003ffb97819 */ /* 0x000fca00000116ae */
[----:B------:R-:W-:Y:S01]  /*23f0*/  @P0 IADD3 R3, R2, 0x2f, RZ ;  /* 0x0000002f02030810 */ /* 0x000fe20007ffe0ff */
[----:B------:R-:W-:-:S04]  /*2400*/  IMAD.MOV.U32 R2, RZ, RZ, R138 ;  /* 0x000000ffff027224 */ /* 0x000fc800078e008a */
[----:B------:R-:W-:-:S05]  /*2410*/  @P0 IMAD.HI R3, R3, 0x2aaaaaab, RZ ;  /* 0x2aaaaaab03030827 */ /* 0x000fca00078e02ff */
[----:B------:R-:W-:-:S04]  /*2420*/  @P0 SHF.R.U32.HI R4, RZ, 0x1f, R3 ;  /* 0x0000001fff040819 */ /* 0x000fc80000011603 */
[----:B------:R-:W-:Y:S01]  /*2430*/  @P0 LEA.HI.SX32 R2, R3, R4, 0x1d ;  /* 0x0000000403020211 */ /* 0x000fe200078feaff */
[----:B------:R-:W-:Y:S01]  /*2440*/  IMAD.SHL.U32 R3, R5, 0x8, RZ ;  /* 0x0000000805037824 */ /* 0x000fe200078e00ff */
[----:B------:R-:W-:Y:S02]  /*2450*/  LOP3.LUT R4, R163, 0x38, R134, 0xf8, !PT ;  /* 0x00000038a3047812 */ /* 0x000fe400078ef886 */
[----:B------:R-:W-:Y:S02]  /*2460*/  ISETP.GT.AND P0, PT, R2, R138, PT ;  /* 0x0000008a0200720c */ /* 0x000fe40003f04270 */
[----:B------:R-:W-:Y:S02]  /*2470*/  LEA.HI R5, R6, R23, RZ, 0x3 ;  /* 0x0000001706057211 */ /* 0x000fe400078f18ff */
[----:B------:R-:W-:Y:S02]  /*2480*/  LOP3.LUT R175, R3, 0xfffffe00, RZ, 0xc0, !PT ;  /* 0xfffffe0003af7812 */ /* 0x000fe400078ec0ff */
[----:B------:R-:W-:Y:S01]  /*2490*/  LOP3.LUT R3, R4, R182, RZ, 0x3c, !PT ;  /* 0x000000b604037212 */ /* 0x000fe200078e3cff */
[----:B------:R-:W-:-:S04]  /*24a0*/  IMAD.SHL.U32 R4, R5, 0x40, RZ ;  /* 0x0000004005047824 */ /* 0x000fc800078e00ff */
[----:B------:R-:W-:Y:S01]  /*24b0*/  IMAD.IADD R3, R175, 0x1, R3 ;  /* 0x00000001af037824 */ /* 0x000fe200078e0203 */
[----:B------:R-:W-:-:S03]  /*24c0*/  LOP3.LUT R176, R4, 0xfffffe00, RZ, 0xc0, !PT ;  /* 0xfffffe0004b07812 */ /* 0x000fc600078ec0ff */
[----:B------:R-:W-:Y:S01]  /*24d0*/  IMAD.SHL.U32 R211, R3, 0x2, RZ ;  /* 0x0000000203d37824 */ /* 0x000fe200078e00ff */
        /* <DEDUP_REMOVED lines=9> */
[----:B------:R-:W-:Y:S02]  /*2570*/  SEL R21, R16, RZ, !P5 ;  /* 0x000000ff10157207 */ /* 0x000fe40006800000 */
[----:B------:R-:W-:Y:S01]  /*2580*/  SEL R20, R252, RZ, !P5 ;  /* 0x000000fffc147207 */ /* 0x000fe20006800000 */
[----:B------:R-:W-:Y:S01]  /*2590*/  IMAD R3, R146, c[0x0][0x238], RZ ;  /* 0x00008e0092037a24 */ /* 0x000fe200078e02ff */
[----:B------:R-:W-:Y:S01]  /*25a0*/  MOV R2, R4 ;  /* 0x0000000400027202 */ /* 0x000fe20000000f00 */
[----:B------:R-:W-:Y:S01]  /*25b0*/  IMAD R4, R21, c[0x0][0x248], RZ ;  /* 0x0000920015047a24 */ /* 0x000fe200078e02ff */
[----:B------:R-:W-:Y:S01]  /*25c0*/  MOV R171, c[0x0][0x238] ;  /* 0x00008e0000ab7a02 */ /* 0x000fe20000000f00 */
[----:B------:R-:W-:Y:S01]  /*25d0*/  IMAD R3, R121, c[0x0][0x23c], R3 ;  /* 0x00008f0079037a24 */ /* 0x000fe200078e0203 */
[----:B------:R-:W-:Y:S01]  /*25e0*/  ISETP.GE.AND P4, PT, R134, c[0x0][0x1d4], PT ;  /* 0x0000750086007a0c */ /* 0x000fe20003f86270 */
[----:B------:R-:W-:Y:S01]  /*25f0*/  IMAD.WIDE.U32 R150, R152, c[0x0][0x238], RZ ;  /* 0x00008e0098967a25 */ /* 0x000fe200078e00ff */
[----:B------:R-:W-:-:S02]  /*2600*/  SHF.L.U32 R184, R171, 0x5, RZ ;  /* 0x00000005abb87819 */ /* 0x000fc400000006ff */
[----:B------:R-:W-:Y:S01]  /*2610*/  IADD3 R3, R5, R3, RZ ;  /* 0x0000000305037210 */ /* 0x000fe20007ffe0ff */
[----:B------:R-:W-:Y:S01]  /*2620*/  IMAD R5, R36, -0x30, R0 ;  /* 0xffffffd024057824 */ /* 0x000fe200078e0200 */
[----:B------:R-:W-:Y:S01]  /*2630*/  SHF.L.U64.HI R171, R171, R164, c[0x0][0x23c] ;  /* 0x00008f00abab7619 */ /* 0x000fe200000102a4 */
[----:B------:R-:W-:Y:S01]  /*2640*/  IMAD.IADD R168, R151, 0x1, R168 ;  /* 0x0000000197a87824 */ /* 0x000fe200078e02a8 */
[----:B------:R-:W-:Y:S01]  /*2650*/  LOP3.LUT R218, R218, 0xfffffffe, RZ, 0xc0, !PT ;  /* 0xfffffffedada7812 */ /* 0x000fe200078ec0ff */
[----:B------:R-:W-:Y:S01]  /*2660*/  IMAD.WIDE.U32 R2, R24, c[0x0][0x240], R2 ;  /* 0x0000900018027a25 */ /* 0x000fe200078e0002 */
[----:B------:R-:W-:Y:S02]  /*2670*/  IMNMX R6, R5, 0x30, PT ;  /* 0x0000003005067817 */ /* 0x000fe40003800200 */
[----:B------:R-:W-:Y:S01]  /*2680*/  ISETP.GE.AND P6, PT, R136, c[0x0][0x1d4], PT ;  /* 0x0000750088007a0c */ /* 0x000fe20003fc6270 */
[----:B------:R-:W-:Y:S01]  /*2690*/  IMAD R3, R24, c[0x0][0x244], R3 ;  /* 0x0000910018037a24 */ /* 0x000fe200078e0203 */
[----:B------:R-:W-:Y:S01]  /*26a0*/  @P4 LOP3.LUT R218, R218, 0x1, RZ, 0xfc, !PT ;  /* 0x00000001dada4812 */ /* 0x000fe200078efcff */
[C---:B------:R-:W-:Y:S01]  /*26b0*/  IMAD R5, R20.reuse, c[0x0][0x24c], R4 ;  /* 0x0000930014057a24 */ /* 0x040fe200078e0204 */
[----:B------:R-:W-:Y:S01]  /*26c0*/  IADD3 R4, -R225, R6, RZ ;  /* 0x00000006e1047210 */ /* 0x000fe20007ffe1ff */
[----:B------:R-:W-:Y:S01]  /*26d0*/  IMAD.WIDE.U32 R124, R20, c[0x0][0x248], R2 ;  /* 0x00009200147c7a25 */ /* 0x000fe200078e0002 */
[----:B------:R-:W-:-:S02]  /*26e0*/  SHF.R.S32.HI R3, RZ, 0x1f, R36 ;  /* 0x0000001fff037819 */ /* 0x000fc40000011424 */
[----:B------:R-:W-:Y:S01]  /*26f0*/  ISETP.GT.AND P0, PT, R4, 0x20, PT ;  /* 0x000000200400780c */ /* 0x000fe20003f04270 */
[----:B------:R-:W-:Y:S01]  /*2700*/  IMAD R2, R168, R36, RZ ;  /* 0x00000024a8027224 */ /* 0x000fe200078e02ff */
[----:B------:R-:W-:Y:S01]  /*2710*/  MOV R122, R124 ;  /* 0x0000007c007a7202 */ /* 0x000fe20000000f00 */
[----:B------:R-:W-:Y:S01]  /*2720*/  IMAD.IADD R123, R125, 0x1, R5 ;  /* 0x000000017d7b7824 */ /* 0x000fe200078e0205 */
[----:B------:R-:W-:Y:S01]  /*2730*/  ISETP.GE.AND P1, PT, R4, 0x1, PT ;  /* 0x000000010400780c */ /* 0x000fe20003f26270 */
[-C--:B------:R-:W-:Y:S01]  /*2740*/  IMAD R3, R3, R150.reuse, R2 ;  /* 0x0000009603037224 */ /* 0x080fe200078e0202 */
[----:B------:R-:W-:Y:S01]  /*2750*/  ISETP.GE.AND P5, PT, R226, c[0x0][0x1d4], PT ;  /* 0x00007500e2007a0c */ /* 0x000fe20003fa6270 */
[----:B------:R-:W-:Y:S01]  /*2760*/  IMAD.WIDE.U32 R6, R36, R150, R122 ;  /* 0x0000009624067225 */ /* 0x000fe200078e007a */
[----:B------:R-:W-:-:S03]  /*2770*/  ISETP.GE.AND P4, PT, R227, c[0x0][0x1d4], PT ;  /* 0x00007500e3007a0c */ /* 0x000fc60003f86270 */
[----:B------:R-:W-:Y:S02]  /*2780*/  IMAD.IADD R3, R7, 0x1, R3 ;  /* 0x0000000107037824 */ /* 0x000fe400078e0203 */
[----:B------:R-:W-:-:S04]  /*2790*/  @P0 IADD3 R7, P2, R184, R6, RZ ;  /* 0x00000006b8070210 */ /* 0x000fc80007f5e0ff */
[C---:B------:R-:W-:Y:S02]  /*27a0*/  @P1 LEA R4, P3, R6.reuse, c[0x0][0x220], 0x1 ;  /* 0x0000880006041a11 */ /* 0x040fe400078608ff */
[----:B------:R-:W-:Y:S02]  /*27b0*/  @P0 IADD3.X R8, R3, R171, RZ, P2, !PT ;  /* 0x000000ab03080210 */ /* 0x000fe400017fe4ff */
[C---:B------:R-:W-:Y:S02]  /*27c0*/  @P0 LEA R2, P2, R7.reuse, c[0x0][0x220], 0x1 ;  /* 0x0000880007020a11 */ /* 0x040fe400078408ff */
[----:B------:R-:W-:Y:S02]  /*27d0*/  @P1 LEA.HI.X R5, R6, c[0x0][0x224], R3, 0x1, P3 ;  /* 0x0000890006051a11 */ /* 0x000fe400018f0c03 */
[----:B------:R-:W-:Y:S02]  /*27e0*/  @P0 LEA.HI.X R3, R7, c[0x0][0x224], R8, 0x1, P2 ;  /* 0x0000890007030a11 */ /* 0x000fe400010f0c08 */
[----:B------:R-:W-:-:S02]  /*27f0*/  LOP3.LUT P2, RZ, R218, 0x1, RZ, 0xc0, !PT ;  /* 0x00000001daff7812 */ /* 0x000fc4000784c0ff */
[----:B------:R-:W-:-:S11]  /*2800*/  ISETP.NE.AND P3, PT, R13, RZ, PT ;  /* 0x000000ff0d00720c */ /* 0x000fd60003f65270 */
        /* <DEDUP_REMOVED lines=11> */
[----:B------:R-:W-:-:S02]  /*28c0*/  ISETP.NE.U32.AND P0, PT, RZ, c[0x0][0x340], PT ;  /* 0x0000d000ff007a0c */ /* 0x000fc40003f05070 */
[----:B------:R-:W-:Y:S02]  /*28d0*/  IADD3 R13, R11, R160, RZ ;  /* 0x000000a00b0d7210 */ /* 0x000fe40007ffe0ff */
[----:B------:R-:W-:Y:S01]  /*28e0*/  SHF.R.S32.HI R141, RZ, 0x1f, R140 ;  /* 0x0000001fff8d7819 */ /* 0x000fe2000001148c */
[C---:B------:R-:W-:Y:S01]  /*28f0*/  IMAD R12, R22.reuse, c[0x0][0x290], RZ ;  /* 0x0000a400160c7a24 */ /* 0x040fe200078e02ff */
[----:B------:R-:W-:Y:S01]  /*2900*/  ISETP.NE.AND.EX P0, PT, RZ, c[0x0][0x344], PT, P0 ;  /* 0x0000d100ff007a0c */ /* 0x000fe20003f05300 */
[----:B------:R-:W-:Y:S02]  /*2910*/  IMAD R17, R22, c[0x0][0x1e0], RZ ;  /* 0x0000780016117a24 */ /* 0x000fe400078e02ff */
[----:B------:R-:W-:Y:S01]  /*2920*/  IMAD.WIDE.U32 R180, R225, c[0x0][0x1e0], RZ ;  /* 0x00007800e1b47a25 */ /* 0x000fe200078e00ff */
[----:B------:R-:W-:Y:S01]  /*2930*/  MOV R173, c[0x0][0x280] ;  /* 0x0000a00000ad7a02 */ /* 0x000fe20000000f00 */
[----:B------:R-:W0:Y:S08]  /*2940*/  LDGDEPBAR ;  /* 0x00000000000079af */ /* 0x000e300000000000 */
[----:B---3--:R-:W-:-:S05]  /*2950*/  @P0 IMAD.WIDE R2, R252, R14, c[0x0][0x340] ;  /* 0x0000d000fc020625 */ /* 0x008fca00078e020e */
[----:B------:R3:W4:Y:S01]  /*2960*/  @P0 LDG.E R6, [R2.64] ;  /* 0x0000000602060981 */ /* 0x000722000c1e1900 */
[----:B------:R-:W-:Y:S01]  /*2970*/  SHF.R.S32.HI R19, RZ, 0x1f, R13 ;  /* 0x0000001fff137819 */ /* 0x000fe2000001140d */
[----:B--2---:R-:W-:Y:S01]  /*2980*/  IMAD R5, R22, c[0x0][0x280], RZ ;  /* 0x0000a00016057a24 */ /* 0x004fe200078e02ff */
[----:B------:R-:W-:Y:S01]  /*2990*/  MOV R186, c[0x0][0x27c] ;  /* 0x00009f0000ba7a02 */ /* 0x000fe20000000f00 */
[----:B------:R-:W-:Y:S01]  /*29a0*/  IMAD.WIDE.U32 R10, R225, c[0x0][0x290], R134 ;  /* 0x0000a400e10a7a25 */ /* 0x000fe200078e0086 */
[----:B------:R-:W-:Y:S01]  /*29b0*/  WARPSYNC 0xffffffff ;  /* 0xffffffff00007948 */ /* 0x000fe20003800000 */
[----:B------:R-:W-:Y:S02]  /*29c0*/  SHF.L.U64.HI R159, R173, R164, c[0x0][0x284] ;  /* 0x0000a100ad9f7619 */ /* 0x000fe400000102a4 */
[----:B------:R-:W-:Y:S01]  /*29d0*/  IMAD R4, R19, c[0x0][0x1e0], RZ ;  /* 0x0000780013047a24 */ /* 0x000fe200078e02ff */
[----:B------:R-:W-:Y:S01]  /*29e0*/  SHF.L.U32 R173, R173, 0x5, RZ ;  /* 0x00000005adad7819 */ /* 0x000fe200000006ff */
[----:B-1----:R-:W-:-:S02]  /*29f0*/  IMAD R15, R225, c[0x0][0x284], R5 ;  /* 0x0000a100e10f7a24 */ /* 0x002fc400078e0205 */
[----:B------:R-:W-:Y:S02]  /*2a00*/  IMAD R4, R13, c[0x0][0x1e4], R4 ;  /* 0x000079000d047a24 */ /* 0x000fe400078e0204 */
[C---:B------:R-:W-:Y:S02]  /*2a10*/  IMAD R12, R225.reuse, c[0x0][0x294], R12 ;  /* 0x0000a500e10c7a24 */ /* 0x040fe400078e020c */
[----:B------:R-:W-:Y:S02]  /*2a20*/  IMAD R17, R225, c[0x0][0x1e4], R17 ;  /* 0x00007900e1117a24 */ /* 0x000fe400078e0211 */
[----:B------:R-:W-:Y:S02]  /*2a30*/  IMAD.MOV.U32 R172, RZ, RZ, c[0x0][0x290] ;  /* 0x0000a400ffac7624 */ /* 0x000fe400078e00ff */
[C---:B------:R-:W-:Y:S01]  /*2a40*/  IMAD R169, R152.reuse, c[0x0][0x1e4], RZ ;  /* 0x0000790098a97a24 */ /* 0x040fe200078e02ff */
[----:B------:R-:W-:Y:S01]  /*2a50*/  IADD3 R145, R181, R17, RZ ;  /* 0x00000011b5917210 */ /* 0x000fe20007ffe0ff */
[----:B------:R-:W-:Y:S01]  /*2a60*/  IMAD R170, R152, c[0x0][0x284], RZ ;  /* 0x0000a10098aa7a24 */ /* 0x000fe200078e02ff */
[----:B------:R-:W-:Y:S01]  /*2a70*/  SHF.L.U64.HI R158, R172, R164, c[0x0][0x294] ;  /* 0x0000a500ac9e7619 */ /* 0x000fe200000102a4 */
[----:B------:R-:W-:-:S02]  /*2a80*/  IMAD R167, R152, c[0x0][0x294], RZ ;  /* 0x0000a50098a77a24 */ /* 0x000fc400078e02ff */
[----:B---3--:R-:W-:-:S04]  /*2a90*/  IMAD.WIDE.U32 R2, R13, c[0x0][0x1e0], RZ ;  /* 0x000078000d027a25 */ /* 0x008fc800078e00ff */
[----:B------:R-:W-:Y:S02]  /*2aa0*/  IMAD.IADD R3, R3, 0x1, R4 ;  /* 0x0000000103037824 */ /* 0x000fe400078e0204 */
[----:B------:R-:W-:-:S04]  /*2ab0*/  IMAD.WIDE.U32 R4, R225, c[0x0][0x280], R140 ;  /* 0x0000a000e1047a25 */ /* 0x000fc800078e008c */
[C---:B------:R-:W-:Y:S01]  /*2ac0*/  IMAD.WIDE.U32 R2, R24.reuse, c[0x0][0x1e8], R2 ;  /* 0x00007a0018027a25 */ /* 0x040fe200078e0002 */
[----:B------:R-:W-:Y:S02]  /*2ad0*/  IADD3 R9, R5, R15, RZ ;  /* 0x0000000f05097210 */ /* 0x000fe40007ffe0ff */
[----:B------:R-:W-:Y:S01]  /*2ae0*/  MOV R8, R4 ;  /* 0x0000000400087202 */ /* 0x000fe20000000f00 */
[----:B------:R-:W-:Y:S02]  /*2af0*/  IMAD R3, R24, c[0x0][0x1ec], R3 ;  /* 0x00007b0018037a24 */ /* 0x000fe400078e0203 */
[----:B------:R-:W-:-:S04]  /*2b00*/  IMAD.WIDE.U32 R156, R152, c[0x0][0x1e0], RZ ;  /* 0x00007800989c7a25 */ /* 0x000fc800078e00ff */
[----:B------:R-:W-:Y:S01]  /*2b10*/  IMAD.WIDE.U32 R154, R152, c[0x0][0x280], RZ ;  /* 0x0000a000989a7a25 */ /* 0x000fe200078e00ff */
[----:B------:R-:W-:-:S03]  /*2b20*/  IADD3 R169, R157, R169, RZ ;  /* 0x000000a99da97210 */ /* 0x000fc60007ffe0ff */
[----:B------:R-:W-:-:S04]  /*2b30*/  IMAD.WIDE.U32 R152, R152, c[0x0][0x290], RZ ;  /* 0x0000a40098987a25 */ /* 0x000fc800078e00ff */
[----:B-----5:R-:W-:Y:S01]  /*2b40*/  IMAD.WIDE.U32 R106, R162, c[0x0][0x280], R8 ;  /* 0x0000a000a26a7a25 */ /* 0x020fe200078e0008 */
[----:B------:R-:W-:-:S03]  /*2b50*/  IADD3 R167, R153, R167, RZ ;  /* 0x000000a799a77210 */ /* 0x000fc60007ffe0ff */
[----:B------:R-:W-:Y:S02]  /*2b60*/  IMAD.SHL.U32 R172, R172, 0x20, RZ ;  /* 0x00000020acac7824 */ /* 0x000fe400078e00ff */
[----:B------:R-:W-:Y:S01]  /*2b70*/  IMAD.IADD R170, R155, 0x1, R170 ;  /* 0x000000019baa7824 */ /* 0x000fe200078e02aa */
[----:B----4-:R-:W-:Y:S01]  /*2b80*/  @P0 SHF.R.S32.HI R5, RZ, 0x1f, R6 ;  /* 0x0000001fff050819 */ /* 0x010fe20000011406 */
[----:B------:R-:W-:Y:S01]  /*2b90*/  @!P0 IMAD.MOV.U32 R6, RZ, RZ, R252 ;  /* 0x000000ffff068224 */ /* 0x000fe200078e00fc */
[----:B------:R-:W-:-:S04]  /*2ba0*/  @!P0 MOV R5, R16 ;  /* 0x0000001000058202 */ /* 0x000fc80000000f00 */
[----:B------:R-:W-:Y:S01]  /*2bb0*/  SEL R14, R6, RZ, !P3 ;  /* 0x000000ff060e7207 */ /* 0x000fe20005800000 */
[----:B------:R-:W-:Y:S01]  /*2bc0*/  IMAD.WIDE.U32 R6, R225, c[0x0][0x290], R140 ;  /* 0x0000a400e1067a25 */ /* 0x000fe200078e008c */
[----:B------:R-:W-:-:S03]  /*2bd0*/  SEL R18, R5, RZ, !P3 ;  /* 0x000000ff05127207 */ /* 0x000fc60005800000 */
[----:B------:R-:W-:Y:S01]  /*2be0*/  IMAD.WIDE.U32 R90, R14, c[0x0][0x1f0], R2 ;  /* 0x00007c000e5a7a25 */ /* 0x000fe200078e0002 */
[----:B------:R-:W-:Y:S02]  /*2bf0*/  MOV R2, R10 ;  /* 0x0000000a00027202 */ /* 0x000fe40000000f00 */
[----:B------:R-:W-:Y:S01]  /*2c00*/  SHF.R.S32.HI R10, RZ, 0x1f, R162 ;  /* 0x0000001fff0a7819 */ /* 0x000fe200000114a2 */
[----:B------:R-:W-:Y:S01]  /*2c10*/  IMAD.WIDE.U32 R4, R225, c[0x0][0x280], R134 ;  /* 0x0000a000e1047a25 */ /* 0x000fe200078e0086 */
[----:B------:R-:W-:Y:S02]  /*2c20*/  IADD3 R3, R12, R11, RZ ;  /* 0x0000000b0c037210 */ /* 0x000fe40007ffe0ff */
[----:B------:R-:W-:Y:S01]  /*2c30*/  IADD3 R120, P1, P0, R90, R180, R134 ;  /* 0x000000b45a787210 */ /* 0x000fe2000783e086 */
[----:B------:R-:W-:Y:S01]  /*2c40*/  IMAD R16, R18, c[0x0][0x1f0], RZ ;  /* 0x00007c0012107a24 */ /* 0x000fe200078e02ff */
[----:B------:R-:W-:Y:S01]  /*2c50*/  IADD3 R5, R15, R5, RZ ;  /* 0x000000050f057210 */ /* 0x000fe20007ffe0ff */
[----:B------:R-:W-:-:S02]  /*2c60*/  IMAD R11, R10, c[0x0][0x280], RZ ;  /* 0x0000a0000a0b7a24 */ /* 0x000fc400078e02ff */
[----:B------:R-:W-:Y:S02]  /*2c70*/  IMAD R16, R14, c[0x0][0x1f4], R16 ;  /* 0x00007d000e107a24 */ /* 0x000fe400078e0210 */
[----:B------:R-:W-:Y:S01]  /*2c80*/  IMAD.IADD R7, R7, 0x1, R12 ;  /* 0x0000000107077824 */ /* 0x000fe200078e020c */
[----:B------:R-:W-:Y:S01]  /*2c90*/  SHF.L.U32 R12, R186, 0x1, RZ ;  /* 0x00000001ba0c7819 */ /* 0x000fe200000006ff */
[----:B------:R-:W-:Y:S02]  /*2ca0*/  IMAD R10, R10, c[0x0][0x290], RZ ;  /* 0x0000a4000a0a7a24 */ /* 0x000fe400078e02ff */
[----:B------:R-:W-:Y:S02]  /*2cb0*/  IMAD.IADD R89, R91, 0x1, R16 ;  /* 0x000000015b597824 */ /* 0x000fe400078e0210 */
[C---:B------:R-:W-:Y:S02]  /*2cc0*/  IMAD R11, R162.reuse, c[0x0][0x284], R11 ;  /* 0x0000a100a20b7a24 */ /* 0x040fe400078e020b */
[C---:B------:R-:W-:Y:S01]  /*2cd0*/  IMAD R10, R162.reuse, c[0x0][0x294], R10 ;  /* 0x0000a500a20a7a24 */ /* 0x040fe200078e020a */
[----:B------:R-:W-:Y:S01]  /*2ce0*/  IADD3.X R119, R89, R145, R135, P1, P0 ;  /* 0x0000009159777210 */ /* 0x000fe20000fe0487 */
[----:B------:R-:W-:Y:S01]  /*2cf0*/  IMAD.WIDE.U32 R102, R162, c[0x0][0x290], R6 ;  /* 0x0000a400a2667a25 */ /* 0x000fe200078e0006 */
[----:B------:R-:W-:-:S02]  /*2d00*/  ISETP.GE.AND P1, PT, R134, c[0x0][0x27c], PT ;  /* 0x00009f0086007a0c */ /* 0x000fc40003f26270 */
[----:B------:R-:W-:Y:S01]  /*2d10*/  IADD3 R118, R107, R11, RZ ;  /* 0x0000000b6b767210 */ /* 0x000fe20007ffe0ff */
[----:B------:R-:W-:Y:S01]  /*2d20*/  IMAD.WIDE.U32 R100, R162, c[0x0][0x290], R2 ;  /* 0x0000a400a2647a25 */ /* 0x000fe200078e0002 */
[----:B------:R-:W-:-:S03]  /*2d30*/  IADD3 R117, R103, R10, RZ ;  /* 0x0000000a67757210 */ /* 0x000fc60007ffe0ff */
[----:B------:R-:W-:Y:S01]  /*2d40*/  IMAD.WIDE.U32 R104, R162, c[0x0][0x280], R4 ;  /* 0x0000a000a2687a25 */ /* 0x000fe200078e0004 */
[----:B------:R-:W-:-:S03]  /*2d50*/  IADD3 R115, R10, R101, RZ ;  /* 0x000000650a737210 */ /* 0x000fc60007ffe0ff */
[----:B------:R-:W-:Y:S02]  /*2d60*/  IMAD.IADD R116, R11, 0x1, R105 ;  /* 0x000000010b747824 */ /* 0x000fe400078e0269 */
[C-C-:B------:R-:W-:Y:S01]  /*2d70*/  IMAD.WIDE.U32 R2, R24.reuse, c[0x0][0x260], R134.reuse ;  /* 0x0000980018027a25 */ /* 0x140fe200078e0086 */
[----:B------:R-:W-:Y:S01]  /*2d80*/  IADD3 R148, P0, R225, R13, RZ ;  /* 0x0000000de1947210 */ /* 0x000fe20007f1e0ff */
[----:B------:R-:W-:Y:S01]  /*2d90*/  BAR.SYNC.DEFER_BLOCKING 0x0 ;  /* 0x0000000000007b1d */ /* 0x000fe20000010000 */
[----:B------:R-:W-:Y:S01]  /*2da0*/  SEL R11, RZ, c[0x0][0x27c], !P1 ;  /* 0x00009f00ff0b7a07 */ /* 0x000fe20004800000 */
[----:B------:R-:W-:Y:S01]  /*2db0*/  IMAD.WIDE.U32 R6, R24, c[0x0][0x210], R134 ;  /* 0x0000840018067a25 */ /* 0x000fe200078e0086 */
[----:B------:R-:W-:-:S03]  /*2dc0*/  IADD3 R8, -R12, c[0x0][0x1d4], RZ ;  /* 0x000075000c087a10 */ /* 0x000fc60007ffe1ff */
[----:B------:R-:W-:Y:S01]  /*2dd0*/  IMAD.MOV.U32 R4, RZ, RZ, R2 ;  /* 0x000000ffff047224 */ /* 0x000fe200078e0002 */
[----:B------:R-:W-:Y:S01]  /*2de0*/  ULDC.U8 UR4, c[0x0][0x298] ;  /* 0x0000a60000047ab9 */ /* 0x000fe20000000000 */
[----:B------:R-:W-:Y:S02]  /*2df0*/  IMAD.MOV.U32 R2, RZ, RZ, R6 ;  /* 0x000000ffff027224 */ /* 0x000fe400078e0006 */
[----:B------:R-:W-:Y:S01]  /*2e00*/  IMAD.X R147, R22, 0x1, R19, P0 ;  /* 0x0000000116937824 */ /* 0x000fe200000e0613 */
[----:B------:R-:W-:Y:S01]  /*2e10*/  ISETP.GE.AND P0, PT, R136, c[0x0][0x27c], PT ;  /* 0x00009f0088007a0c */ /* 0x000fe20003f06270 */
[----:B------:R-:W-:Y:S01]  /*2e20*/  IMAD R5, R24, c[0x0][0x264], R3 ;  /* 0x0000990018057a24 */ /* 0x000fe200078e0203 */
[----:B------:R-:W-:Y:S01]  /*2e30*/  SHF.R.S32.HI R19, RZ, 0x1f, R23 ;  /* 0x0000001fff137819 */ /* 0x000fe20000011417 */
[----:B------:R-:W-:Y:S02]  /*2e40*/  IMAD.IADD R6, R134, 0x1, R11 ;  /* 0x0000000186067824 */ /* 0x000fe400078e020b */
[----:B------:R-:W-:Y:S01]  /*2e50*/  IMAD R3, R24, c[0x0][0x214], R7 ;  /* 0x0000850018037a24 */ /* 0x000fe200078e0207 */
[CC--:B------:R-:W-:Y:S01]  /*2e60*/  SEL R7, R12.reuse, R8.reuse, !P1 ;  /* 0x000000080c077207 */ /* 0x0c0fe20004800000 */
[----:B------:R-:W-:Y:S01]  /*2e70*/  IMAD R10, R21, c[0x0][0x268], RZ ;  /* 0x00009a00150a7a24 */ /* 0x000fe200078e02ff */
[----:B------:R-:W-:Y:S01]  /*2e80*/  SEL R8, R12, R8, !P0 ;  /* 0x000000080c087207 */ /* 0x000fe20004000000 */
[----:B------:R-:W-:Y:S01]  /*2e90*/  IMAD.WIDE.U32 R98, R20, c[0x0][0x268], R4 ;  /* 0x00009a0014627a25 */ /* 0x000fe200078e0004 */
[----:B------:R-:W-:-:S02]  /*2ea0*/  SEL R4, RZ, c[0x0][0x27c], !P0 ;  /* 0x00009f00ff047a07 */ /* 0x000fc40004000000 */
[----:B------:R-:W-:Y:S01]  /*2eb0*/  SHF.R.S32.HI R5, RZ, 0x1f, R6 ;  /* 0x0000001fff057819 */ /* 0x000fe20000011406 */
[----:B------:R-:W-:Y:S01]  /*2ec0*/  IMAD R9, R18, c[0x0][0x218], RZ ;  /* 0x0000860012097a24 */ /* 0x000fe200078e02ff */
[----:B------:R-:W-:Y:S01]  /*2ed0*/  ISETP.NE.AND P0, PT, RZ, UR4, PT ;  /* 0x00000004ff007c0c */ /* 0x000fe2000bf05270 */
[----:B------:R-:W-:Y:S01]  /*2ee0*/  IMAD R18, R20, c[0x0][0x26c], R10 ;  /* 0x00009b0014127a24 */ /* 0x000fe200078e020a */
[----:B------:R-:W-:Y:S01]  /*2ef0*/  SHF.R.S32.HI R10, RZ, 0x1f, R7 ;  /* 0x0000001fff0a7819 */ /* 0x000fe20000011407 */
[C---:B------:R-:W-:Y:S01]  /*2f00*/  IMAD.WIDE.U32 R96, R14.reuse, c[0x0][0x218], R2 ;  /* 0x000086000e607a25 */ /* 0x040fe200078e0002 */
[CC--:B------:R-:W-:Y:S02]  /*2f10*/  LEA.HI R2, R5.reuse, R6.reuse, RZ, 0x6 ;  /* 0x0000000605027211 */ /* 0x0c0fe400078f30ff */
[----:B------:R-:W-:Y:S01]  /*2f20*/  LEA.HI R3, R5, R6, RZ, 0x3 ;  /* 0x0000000605037211 */ /* 0x000fe200078f18ff */
[----:B------:R-:W-:Y:S01]  /*2f30*/  IMAD R17, R14, c[0x0][0x21c], R9 ;  /* 0x000087000e117a24 */ /* 0x000fe200078e0209 */
[----:B------:R-:W-:Y:S01]  /*2f40*/  SHF.R.S32.HI R9, RZ, 0x1f, R8 ;  /* 0x0000001fff097819 */ /* 0x000fe20000011408 */
[----:B------:R-:W-:Y:S01]  /*2f50*/  IMAD.IADD R4, R136, 0x1, R4 ;  /* 0x0000000188047824 */ /* 0x000fe200078e0204 */
[----:B------:R-:W-:Y:S01]  /*2f60*/  LEA.HI R11, R10, R7, RZ, 0x4 ;  /* 0x000000070a0b7211 */ /* 0x000fe200078f20ff */
[----:B------:R-:W-:Y:S01]  /*2f70*/  IMAD.MOV.U32 R183, RZ, RZ, c[0x0][0x1e0] ;  /* 0x00007800ffb77624 */ /* 0x000fe200078e00ff */
[----:B------:R-:W-:Y:S01]  /*2f80*/  SHF.R.S32.HI R6, RZ, 0x6, R2 ;  /* 0x00000006ff067819 */ /* 0x000fe20000011402 */
[----:B------:R-:W-:Y:S01]  /*2f90*/  IMAD.WIDE.U32 R178, R23, c[0x0][0x1e0], RZ ;  /* 0x0000780017b27a25 */ /* 0x000fe200078e00ff */
[----:B------:R-:W-:-:S02]  /*2fa0*/  LOP3.LUT R7, R174, 0x38, R3, 0xf8, !PT ;  /* 0x00000038ae077812 */ /* 0x000fc400078ef803 */
[----:B------:R-:W-:Y:S01]  /*2fb0*/  SHF.R.S32.HI R5, RZ, 0x1f, R4 ;  /* 0x0000001fff057819 */ /* 0x000fe20000011404 */
[----:B------:R-:W-:Y:S01]  /*2fc0*/  IMAD.IADD R108, R99, 0x1, R18 ;  /* 0x00000001636c7824 */ /* 0x000fe200078e0212 */
[----:B------:R-:W-:Y:S01]  /*2fd0*/  LEA.HI R10, R9, R8, RZ, 0x4 ;  /* 0x00000008090a7211 */ /* 0x000fe200078f20ff */
[C---:B------:R-:W-:Y:S01]  /*2fe0*/  IMAD R9, R6.reuse, 0xc00, R175 ;  /* 0x00000c0006097824 */ /* 0x040fe200078e02af */
[----:B------:R-:W-:Y:S01]  /*2ff0*/  LOP3.LUT R8, R163, 0x38, R3, 0xf8, !PT ;  /* 0x00000038a3087812 */ /* 0x000fe200078ef803 */
[----:B------:R-:W-:Y:S01]  /*3000*/  IMAD R6, R6, 0xc00, R176 ;  /* 0x00000c0006067824 */ /* 0x000fe200078e02b0 */
[----:B------:R-:W-:Y:S01]  /*3010*/  LOP3.LUT R7, R7, R185, RZ, 0x3c, !PT ;  /* 0x000000b907077212 */ /* 0x000fe200078e3cff */
[----:B------:R-:W-:Y:S01]  /*3020*/  IMAD.IADD R95, R97, 0x1, R17 ;  /* 0x00000001615f7824 */ /* 0x000fe200078e0211 */
[C---:B------:R-:W-:Y:S02]  /*3030*/  LEA.HI R2, R5.reuse, R4, RZ, 0x3 ;  /* 0x0000000405027211 */ /* 0x040fe400078f18ff */
[----:B------:R-:W-:Y:S01]  /*3040*/  LOP3.LUT R8, R8, R182, RZ, 0x3c, !PT ;  /* 0x000000b608087212 */ /* 0x000fe200078e3cff */
[----:B------:R-:W-:Y:S01]  /*3050*/  IMAD.IADD R15, R6, 0x1, R7 ;  /* 0x00000001060f7824 */ /* 0x000fe200078e0207 */
[----:B------:R-:W-:-:S02]  /*3060*/  LEA.HI R4, R5, R4, RZ, 0x6 ;  /* 0x0000000405047211 */ /* 0x000fc400078f30ff */
[----:B------:R-:W-:Y:S01]  /*3070*/  LOP3.LUT R6, R174, 0x38, R2, 0xf8, !PT ;  /* 0x00000038ae067812 */ /* 0x000fe200078ef802 */
[----:B------:R-:W-:Y:S01]  /*3080*/  IMAD.IADD R16, R9, 0x1, R8 ;  /* 0x0000000109107824 */ /* 0x000fe200078e0208 */
[----:B------:R-:W-:Y:S01]  /*3090*/  SHF.R.S32.HI R4, RZ, 0x6, R4 ;  /* 0x00000006ff047819 */ /* 0x000fe20000011404 */
[----:B------:R-:W-:Y:S01]  /*30a0*/  IMAD.SHL.U32 R132, R15, 0x2, RZ ;  /* 0x000000020f847824 */ /* 0x000fe200078e00ff */
[----:B------:R-:W-:Y:S01]  /*30b0*/  SHF.R.S32.HI R5, RZ, 0x4, R11 ;  /* 0x00000004ff057819 */ /* 0x000fe2000001140b */
[----:B------:R-:W-:Y:S01]  /*30c0*/  IMAD.SHL.U32 R133, R16, 0x2, RZ ;  /* 0x0000000210857824 */ /* 0x000fe200078e00ff */
[----:B------:R-:W-:Y:S01]  /*30d0*/  SHF.R.S32.HI R9, RZ, 0x4, R10 ;  /* 0x00000004ff097819 */ /* 0x000fe2000001140a */
[C---:B------:R-:W-:Y:S01]  /*30e0*/  IMAD R11, R4.reuse, 0xc00, R175 ;  /* 0x00000c00040b7824 */ /* 0x040fe200078e02af */
[----:B------:R-:W-:Y:S01]  /*30f0*/  LOP3.LUT R7, R163, 0x38, R2, 0xf8, !PT ;  /* 0x00000038a3077812 */ /* 0x000fe200078ef802 */
[----:B------:R-:W-:Y:S01]  /*3100*/  IMAD R10, R4, 0xc00, R176 ;  /* 0x00000c00040a7824 */ /* 0x000fe200078e02b0 */
[----:B------:R-:W-:-:S02]  /*3110*/  LOP3.LUT R6, R6, R185, RZ, 0x3c, !PT ;  /* 0x000000b906067212 */ /* 0x000fc400078e3cff */
[----:B------:R-:W-:Y:S02]  /*3120*/  LEA.HI.SX32 R5, R3, R5, 0x1d ;  /* 0x0000000503057211 */ /* 0x000fe400078feaff */
[----:B------:R-:W-:Y:S01]  /*3130*/  LEA.HI.SX32 R4, R2, R9, 0x1d ;  /* 0x0000000902047211 */ /* 0x000fe200078feaff */
[----:B------:R-:W-:Y:S01]  /*3140*/  IMAD.IADD R13, R10, 0x1, R6 ;  /* 0x000000010a0d7824 */ /* 0x000fe200078e0206 */
[----:B------:R-:W-:Y:S01]  /*3150*/  LOP3.LUT R8, R7, R182, RZ, 0x3c, !PT ;  /* 0x000000b607087212 */ /* 0x000fe200078e3cff */
[----:B------:R-:W-:Y:S01]  /*3160*/  IMAD.SHL.U32 R93, R5, 0x8, RZ ;  /* 0x00000008055d7824 */ /* 0x000fe200078e00ff */
[----:B------:R-:W-:Y:S01]  /*3170*/  SHF.R.S32.HI R7, RZ, 0x1f, R5 ;  /* 0x0000001fff077819 */ /* 0x000fe20000011405 */
[----:B------:R-:W-:Y:S01]  /*3180*/  IMAD.SHL.U32 R94, R4, 0x8, RZ ;  /* 0x00000008045e7824 */ /* 0x000fe200078e00ff */
[----:B------:R-:W-:Y:S01]  /*3190*/  SHF.R.S32.HI R6, RZ, 0x1f, R4 ;  /* 0x0000001fff067819 */ /* 0x000fe20000011404 */
[----:B------:R-:W-:Y:S01]  /*31a0*/  IMAD.IADD R14, R11, 0x1, R8 ;  /* 0x000000010b0e7824 */ /* 0x000fe200078e0208 */
[----:B------:R-:W-:Y:S01]  /*31b0*/  LEA.HI R9, R7, R5, RZ, 0x3 ;  /* 0x0000000507097211 */ /* 0x000fe200078f18ff */
[----:B------:R-:W-:Y:S01]  /*31c0*/  IMAD.SHL.U32 R130, R13, 0x2, RZ ;  /* 0x000000020d827824 */ /* 0x000fe200078e00ff */
[----:B------:R-:W-:Y:S01]  /*31d0*/  LEA.HI R4, R6, R4, RZ, 0x3 ;  /* 0x0000000406047211 */ /* 0x000fe200078f18ff */
[----:B------:R-:W-:Y:S01]  /*31e0*/  IMAD.SHL.U32 R131, R14, 0x2, RZ ;  /* 0x000000020e837824 */ /* 0x000fe200078e00ff */
[----:B------:R-:W-:-:S02]  /*31f0*/  LOP3.LUT R7, R163, 0x38, R94, 0xf8, !PT ;  /* 0x00000038a3077812 */ /* 0x000fc400078ef85e */
[C---:B------:R-:W-:Y:S02]  /*3200*/  LOP3.LUT R6, R174.reuse, 0x38, R93, 0xf8, !PT ;  /* 0x00000038ae067812 */ /* 0x040fe400078ef85d */
[----:B------:R-:W-:Y:S02]  /*3210*/  SHF.R.S32.HI R5, RZ, 0x3, R9 ;  /* 0x00000003ff057819 */ /* 0x000fe40000011409 */
[----:B------:R-:W-:Y:S02]  /*3220*/  LOP3.LUT R8, R163, 0x38, R93, 0xf8, !PT ;  /* 0x00000038a3087812 */ /* 0x000fe400078ef85d */
[----:B------:R-:W-:Y:S01]  /*3230*/  SHF.R.S32.HI R4, RZ, 0x3, R4 ;  /* 0x00000003ff047819 */ /* 0x000fe20000011404 */
[----:B------:R-:W-:Y:S01]  /*3240*/  IMAD R9, R5, 0xc00, R175 ;  /* 0x00000c0005097824 */ /* 0x000fe200078e02af */
[----:B------:R-:W-:Y:S02]  /*3250*/  LOP3.LUT R12, R174, 0x38, R94, 0xf8, !PT ;  /* 0x00000038ae0c7812 */ /* 0x000fe400078ef85e */
[----:B------:R-:W-:-:S02]  /*3260*/  LOP3.LUT R10, R7, R182, RZ, 0x3c, !PT ;  /* 0x000000b6070a7212 */ /* 0x000fc400078e3cff */
[-C--:B------:R-:W-:Y:S01]  /*3270*/  LOP3.LUT R7, R6, R185.reuse, RZ, 0x3c, !PT ;  /* 0x000000b906077212 */ /* 0x080fe200078e3cff */
[--C-:B------:R-:W-:Y:S01]  /*3280*/  IMAD R6, R5, 0xc00, R176.reuse ;  /* 0x00000c0005067824 */ /* 0x100fe200078e02b0 */
[----:B------:R-:W-:Y:S01]  /*3290*/  LOP3.LUT R11, R8, R182, RZ, 0x3c, !PT ;  /* 0x000000b6080b7212 */ /* 0x000fe200078e3cff */
[C---:B------:R-:W-:Y:S01]  /*32a0*/  IMAD R8, R4.reuse, 0xc00, R175 ;  /* 0x00000c0004087824 */ /* 0x040fe200078e02af */
[----:B------:R-:W-:Y:S01]  /*32b0*/  LOP3.LUT R110, R3, 0xfffffff8, RZ, 0xc0, !PT ;  /* 0xfffffff8036e7812 */ /* 0x000fe200078ec0ff */
[----:B------:R-:W-:Y:S01]  /*32c0*/  IMAD R5, R4, 0xc00, R176 ;  /* 0x00000c0004057824 */ /* 0x000fe200078e02b0 */
[----:B------:R-:W-:Y:S01]  /*32d0*/  LOP3.LUT R4, R12, R185, RZ, 0x3c, !PT ;  /* 0x000000b90c047212 */ /* 0x000fe200078e3cff */
[----:B------:R-:W-:Y:S01]  /*32e0*/  IMAD.IADD R9, R9, 0x1, R11 ;  /* 0x0000000109097824 */ /* 0x000fe200078e020b */
[----:B------:R-:W-:Y:S01]  /*32f0*/  LOP3.LUT R109, R2, 0xfffffff8, RZ, 0xc0, !PT ;  /* 0xfffffff8026d7812 */ /* 0x000fe200078ec0ff */
[----:B------:R-:W-:Y:S01]  /*3300*/  IMAD.IADD R8, R8, 0x1, R10 ;  /* 0x0000000108087824 */ /* 0x000fe200078e020a */
[----:B------:R-:W-:Y:S01]  /*3310*/  SHF.L.U64.HI R164, R183, R164, c[0x0][0x1e4] ;  /* 0x00007900b7a47619 */ /* 0x000fe200000102a4 */
[----:B------:R-:W-:Y:S01]  /*3320*/  IMAD.IADD R5, R5, 0x1, R4 ;  /* 0x0000000105057824 */ /* 0x000fe200078e0204 */
[----:B------:R-:W-:Y:S01]  /*3330*/  P2R R144, PR, RZ, 0x1 ;  /* 0x00000001ff907803 */ /* 0x000fe20000000000 */
[----:B------:R-:W-:Y:S01]  /*3340*/  IMAD R4, R19, c[0x0][0x1e0], RZ ;  /* 0x0000780013047a24 */ /* 0x000fe200078e02ff */
[----:B------:R-:W-:Y:S01]  /*3350*/  SHF.R.S32.HI R114, RZ, 0x1f, R110 ;  /* 0x0000001fff727819 */ /* 0x000fe2000001146e */
[----:B------:R-:W-:Y:S01]  /*3360*/  IMAD.IADD R6, R6, 0x1, R7 ;  /* 0x0000000106067824 */ /* 0x000fe200078e0207 */
[----:B------:R-:W-:Y:S01]  /*3370*/  SHF.R.S32.HI R113, RZ, 0x1f, R109 ;  /* 0x0000001fff717819 */ /* 0x000fe2000001146d */
[----:B------:R-:W-:Y:S01]  /*3380*/  IMAD R4, R23, c[0x0][0x1e4], R4 ;  /* 0x0000790017047a24 */ /* 0x000fe200078e0204 */
[----:B------:R-:W-:Y:S01]  /*3390*/  SHF.R.S32.HI R112, RZ, 0x1f, R93 ;  /* 0x0000001fff707819 */ /* 0x000fe2000001145d */
[----:B------:R-:W-:Y:S01]  /*33a0*/  IMAD.SHL.U32 R183, R183, 0x20, RZ ;  /* 0x00000020b7b77824 */ /* 0x000fe200078e00ff */
[----:B------:R-:W-:Y:S01]  /*33b0*/  SHF.R.S32.HI R111, RZ, 0x1f, R94 ;  /* 0x0000001fff6f7819 */ /* 0x000fe2000001145e */
[----:B------:R-:W-:Y:S01]  /*33c0*/  IMAD.IADD R137, R179, 0x1, R4 ;  /* 0x00000001b3897824 */ /* 0x000fe200078e0204 */
[----:B------:R-:W-:Y:S01]  /*33d0*/  ISETP.GE.AND P0, PT, R186, 0x1, PT ;  /* 0x00000001ba00780c */ /* 0x000fe20003f06270 */
[----:B------:R-:W-:-:S02]  /*33e0*/  IMAD.SHL.U32 R129, R9, 0x2, RZ ;  /* 0x0000000209817824 */ /* 0x000fc400078e00ff */
[----:B------:R-:W-:Y:S02]  /*33f0*/  IMAD.SHL.U32 R128, R8, 0x2, RZ ;  /* 0x0000000208807824 */ /* 0x000fe400078e00ff */
[----:B------:R-:W-:Y:S02]  /*3400*/  IMAD.SHL.U32 R127, R6, 0x2, RZ ;  /* 0x00000002067f7824 */ /* 0x000fe400078e00ff */
[----:B------:R-:W-:Y:S02]  /*3410*/  IMAD.SHL.U32 R126, R5, 0x2, RZ ;  /* 0x00000002057e7824 */ /* 0x000fe400078e00ff */
.L_x_2393:
        /* <DEDUP_REMOVED lines=76> */
.L_x_2357:
[----:B------:R-:W-:Y:S05]  /*38e0*/  BSYNC B0 ;  /* 0x0000000000007941 */ /* 0x000fea0003800000 */
.L_x_2356:
        /* <DEDUP_REMOVED lines=68> */
.L_x_2359:
[----:B------:R-:W-:Y:S05]  /*3d30*/  BSYNC B0 ;  /* 0x0000000000007941 */ /* 0x000fea0003800000 */
.L_x_2358:
        /* <DEDUP_REMOVED lines=83> */
.L_x_2363:
[----:B------:R-:W-:Y:S05]  /*4270*/  BSYNC B0 ;  /* 0x0000000000007941 */ /* 0x000fea0003800000 */
.L_x_2362:
        /* <DEDUP_REMOVED lines=56> */
.L_x_2365:
[----:B------:R-:W-:Y:S05]  /*4600*/  BSYNC B0 ;  /* 0x0000000000007941 */ /* 0x000fea0003800000 */
.L_x_2364:
        /* <DEDUP_REMOVED lines=56> */
.L_x_2367:
[----:B------:R-:W-:Y:S05]  /*4990*/  BSYNC B0 ;  /* 0x0000000000007941 */ /* 0x000fea0003800000 */
.L_x_2366:
        /* <DEDUP_REMOVED lines=55> */
.L_x_2361:
[----:B------:R-:W-:Y:S05]  /*4d10*/  BSYNC B1 ;  /* 0x0000000000017941 */ /* 0x000fea0003800000 */
.L_x_2360:
        /* <DEDUP_REMOVED lines=57> */
.L_x_2370:
[----:B------:R-:W-:Y:S05]  /*50b0*/  BSYNC B0 ;  /* 0x0000000000007941 */ /* 0x000fea0003800000 */
.L_x_2369:
        /* <DEDUP_REMOVED lines=56> */
.L_x_2372:
[----:B------:R-:W-:Y:S05]  /*5440*/  BSYNC B0 ;  /* 0x0000000000007941 */ /* 0x000fea0003800000 */
.L_x_2371:
        /* <DEDUP_REMOVED lines=56> */
.L_x_2374:
[----:B------:R-:W-:Y:S05]  /*57d0*/  BSYNC B0 ;  /* 0x0000000000007941 */ /* 0x000fea0003800000 */
.L_x_2373:
        /* <DEDUP_REMOVED lines=56> */
.L_x_2355:
        /* <DEDUP_REMOVED lines=36> */
.L_x_2376:
[----:B------:R-:W-:Y:S05]  /*5da0*/  BSYNC B0 ;  /* 0x0000000000007941 */ /* 0x000fea0003800000 */
.L_x_2375:
        /* <DEDUP_REMOVED lines=59> */
.L_x_2378:
[----:B------:R-:W-:Y:S05]  /*6160*/  BSYNC B0 ;  /* 0x0000000000007941 */ /* 0x000fea0003800000 */
.L_x_2377:
        /* <DEDUP_REMOVED lines=48> */
[----:B------:R-:W-:Y:S01]  /*6470*/  @!P0 HADD2.F32 R47, -RZ, R47.H0_H0 ;  /* 0x2000002fff2f8230 */ /* 0x000fe20000004100 */
[----:B-1----:R-:W-:Y:S02]  /*6480*/  @!P0 MOV R37, R56 ;  /* 0x0000003800258202 */ /* 0x002fe40000000f00 */
[----:B--2---:R-:W-:Y:S02]  /*6490*/  @!P0 MOV R4, R12 ;  /* 0x0000000c00048202 */ /* 0x004fe40000000f00 */
[----:B------:R-:W-:Y:S01]  /*64a0*/  @!P0 SHF.R.U64 R38, R40, 0x10, R41 ;  /* 0x0000001028268819 */ /* 0x000fe20000001229 */
[----:B------:R-:W-:Y:S01]  /*64b0*/  @!P0 HADD2.F32 R6, -RZ, R37.H0_H0 ;  /* 0x20000025ff068230 */ /* 0x000fe20000004100 */
[----:B------:R-:W-:Y:S01]  /*64c0*/  @!P0 SHF.R.U32.HI R28, RZ, 0x10, R7 ;  /* 0x00000010ff1c8819 */ /* 0x000fe20000011607 */
[----:B------:R-:W-:Y:S01]  /*64d0*/  @!P0 HADD2.F32 R3, -RZ, R4.H0_H0 ;  /* 0x20000004ff038230 */ /* 0x000fe20000004100 */
[----:B------:R-:W-:Y:S01]  /*64e0*/  @!P0 SHF.R.U32.HI R9, RZ, 0x10, R5 ;  /* 0x00000010ff098819 */ /* 0x000fe20000011605 */
[----:B------:R-:W-:Y:S01]  /*64f0*/  @!P0 HADD2.F32 R7, -RZ, R39.H0_H0 ;  /* 0x20000027ff078230 */ /* 0x000fe20000004100 */
[CC--:B------:R-:W-:Y:S01]  /*6500*/  @!P0 FMUL.FTZ R40, R6.reuse, R2.reuse ;  /* 0x0000000206288220 */ /* 0x0c0fe20000410000 */
[----:B------:R-:W-:Y:S01]  /*6510*/  @!P0 HADD2.F32 R5, -RZ, R8.H0_H0 ;  /* 0x20000008ff058230 */ /* 0x000fe20000004100 */
[C---:B------:R-:W-:Y:S01]  /*6520*/  @!P0 FMUL.FTZ R2, R3.reuse, R2 ;  /* 0x0000000203028220 */ /* 0x040fe20000410000 */
[----:B------:R-:W-:Y:S01]  /*6530*/  @!P0 HADD2.F32 R37, -RZ, R37.H1_H1 ;  /* 0x30000025ff258230 */ /* 0x000fe20000004100 */
[-C--:B------:R-:W-:Y:S01]  /*6540*/  @!P0 FFMA.FTZ R87, R3, R7.reuse, -R40 ;  /* 0x0000000703578223 */ /* 0x080fe20000010828 */
[----:B------:R-:W-:Y:S01]  /*6550*/  @!P0 HADD2.F32 R4, -RZ, R4.H1_H1 ;  /* 0x30000004ff048230 */ /* 0x000fe20000004100 */
[----:B------:R-:W-:Y:S01]  /*6560*/  @!P0 FFMA.FTZ R2, R6, R7, R2 ;  /* 0x0000000706028223 */ /* 0x000fe20000010002 */
[----:B------:R-:W-:Y:S01]  /*6570*/  @!P0 HADD2.F32 R38, -RZ, R38.H0_H0 ;  /* 0x20000026ff268230 */ /* 0x000fe20000004100 */
[----:B------:R-:W-:Y:S01]  /*6580*/  @!P0 IMAD.MOV.U32 R6, RZ, RZ, R57 ;  /* 0x000000ffff068224 */ /* 0x000fe200078e0039 */
        /* <DEDUP_REMOVED lines=10> */
[----:B------:R-:W-:Y:S01]  /*6630*/  @!P0 HADD2.F32 R7, -RZ, R5.H0_H0 ;  /* 0x20000005ff078230 */ /* 0x000fe20000004100 */
[----:B------:R-:W-:Y:S01]  /*6640*/  @!P0 F2FP.PACK_AB R37, R86, R87 ;  /* 0x000000575625823e */ /* 0x000fe200000000ff */
[----:B------:R-:W-:Y:S01]  /*6650*/  @!P0 HADD2.F32 R9, -RZ, R9.H0_H0 ;  /* 0x20000009ff098230 */ /* 0x000fe20000004100 */
[-C--:B------:R-:W-:Y:S01]  /*6660*/  @!P0 FMUL.FTZ R8, R39, R4.reuse ;  /* 0x0000000427088220 */ /* 0x080fe20000410000 */
[----:B------:R-:W-:Y:S01]  /*6670*/  @!P0 HADD2.F32 R41, -RZ, R6.H1_H1 ;  /* 0x30000006ff298230 */ /* 0x000fe20000004100 */
[C---:B------:R-:W-:Y:S01]  /*6680*/  @!P0 FMUL.FTZ R4, R7.reuse, R4 ;  /* 0x0000000407048220 */ /* 0x040fe20000410000 */
[----:B------:R-:W-:Y:S01]  /*6690*/  @!P0 MOV R12, R37 ;  /* 0x00000025000c8202 */ /* 0x000fe20000000f00 */
[----:B------:R-:W-:Y:S01]  /*66a0*/  @!P0 FFMA.FTZ R84, R7, R40, -R8 ;  /* 0x0000002807548223 */ /* 0x000fe20000010808 */
[----:B------:R-:W-:Y:S01]  /*66b0*/  @!P0 MOV R7, R14 ;  /* 0x0000000e00078202 */ /* 0x000fe20000000f00 */
[----:B------:R-:W-:Y:S01]  /*66c0*/  @!P0 IMAD.MOV.U32 R8, RZ, RZ, R58 ;  /* 0x000000ffff088224 */ /* 0x000fe200078e003a */
[----:B------:R-:W-:Y:S01]  /*66d0*/  @!P0 HADD2.F32 R6, -RZ, R5.H1_H1 ;  /* 0x30000005ff068230 */ /* 0x000fe20000004100 */
[-C--:B------:R-:W-:Y:S01]  /*66e0*/  @!P0 FMUL.FTZ R10, R41, R9.reuse ;  /* 0x00000009290a8220 */ /* 0x080fe20000410000 */
[--C-:B------:R-:W-:Y:S01]  /*66f0*/  @!P0 SHF.R.U64 R46, R42, 0x10, R43.reuse ;  /* 0x000000102a2e8819 */ /* 0x100fe2000000122b */
[----:B------:R-:W-:Y:S01]  /*6700*/  @!P0 FFMA.FTZ R4, R39, R40, R4 ;  /* 0x0000002827048223 */ /* 0x000fe20000010004 */
[----:B------:R-:W-:Y:S01]  /*6710*/  @!P0 HADD2.F32 R42, -RZ, R44.H0_H0 ;  /* 0x2000002cff2a8230 */ /* 0x000fe20000004100 */
[C---:B------:R-:W-:Y:S01]  /*6720*/  @!P0 FMUL.FTZ R5, R6.reuse, R9 ;  /* 0x0000000906058220 */ /* 0x040fe20000410000 */
[----:B------:R-:W-:Y:S01]  /*6730*/  @!P0 HADD2.F32 R9, -RZ, R7.H0_H0 ;  /* 0x20000007ff098230 */ /* 0x000fe20000004100 */
[----:B------:R-:W-:Y:S01]  /*6740*/  @!P0 SHF.R.U32.HI R49, RZ, 0x10, R43 ;  /* 0x00000010ff318819 */ /* 0x000fe2000001162b */
[--C-:B------:R-:W-:Y:S01]  /*6750*/  @!P0 HADD2.F32 R43, -RZ, R8.reuse.H0_H0 ;  /* 0x20000008ff2b8230 */ /* 0x100fe20000004100 */
[-C--:B------:R-:W-:Y:S01]  /*6760*/  @!P0 FFMA.FTZ R83, R6, R42.reuse, -R10 ;  /* 0x0000002a06538223 */ /* 0x080fe2000001080a */
[----:B------:R-:W-:Y:S01]  /*6770*/  @!P0 HADD2.F32 R6, -RZ, R29.H0_H0 ;  /* 0x2000001dff068230 */ /* 0x000fe20000004100 */
[----:B------:R-:W-:Y:S01]  /*6780*/  @!P0 FFMA.FTZ R5, R41, R42, R5 ;  /* 0x0000002a29058223 */ /* 0x000fe20000010005 */
[----:B------:R-:W-:Y:S02]  /*6790*/  @!P0 HADD2.F32 R44, -RZ, R45.H0_H0 ;  /* 0x2000002dff2c8230 */ /* 0x000fe40000004100 */
[----:B------:R-:W-:Y:S01]  /*67a0*/  @!P0 HADD2.F32 R10, -RZ, R11.H0_H0 ;  /* 0x2000000bff0a8230 */ /* 0x000fe20000004100 */
[-C--:B------:R-:W-:Y:S01]  /*67b0*/  @!P0 FMUL.FTZ R11, R43, R6.reuse ;  /* 0x000000062b0b8220 */ /* 0x080fe20000410000 */
[----:B------:R-:W-:Y:S01]  /*67c0*/  @!P0 HADD2.F32 R45, -RZ, R8.H1_H1 ;  /* 0x30000008ff2d8230 */ /* 0x000fe20000004100 */
[----:B------:R-:W-:Y:S01]  /*67d0*/  @!P0 FMUL.FTZ R6, R9, R6 ;  /* 0x0000000609068220 */ /* 0x000fe20000410000 */
[----:B------:R-:W-:Y:S01]  /*67e0*/  @!P0 F2FP.PACK_AB R38, R83, R84 ;  /* 0x000000545326823e */ /* 0x000fe200000000ff */
[----:B------:R-:W-:Y:S01]  /*67f0*/  @!P0 FFMA.FTZ R82, R9, R44, -R11 ;  /* 0x0000002c09528223 */ /* 0x000fe2000001080b */
[----:B------:R-:W-:Y:S01]  /*6800*/  @!P0 MOV R11, R59 ;  /* 0x0000003b000b8202 */ /* 0x000fe20000000f00 */
[----:B------:R-:W-:Y:S01]  /*6810*/  @!P0 FMUL.FTZ R48, R45, R10 ;  /* 0x0000000a2d308220 */ /* 0x000fe20000410000 */
[----:B------:R-:W-:Y:S01]  /*6820*/  @!P0 HADD2.F32 R46, -RZ, R46.H0_H0 ;  /* 0x2000002eff2e8230 */ /* 0x000fe20000004100 */
[----:B------:R-:W-:Y:S01]  /*6830*/  @!P0 IMAD.MOV.U32 R9, RZ, RZ, R15 ;  /* 0x000000ffff098224 */ /* 0x000fe200078e000f */
[----:B------:R-:W-:Y:S01]  /*6840*/  @!P0 HADD2.F32 R8, -RZ, R7.H1_H1 ;  /* 0x30000007ff088230 */ /* 0x000fe20000004100 */
[----:B------:R-:W-:Y:S01]  /*6850*/  @!P0 FFMA.FTZ R6, R43, R44, R6 ;  /* 0x0000002c2b068223 */ /* 0x000fe20000010006 */
[----:B------:R-:W-:Y:S01]  /*6860*/  @!P0 MOV R13, R38 ;  /* 0x00000026000d8202 */ /* 0x000fe20000000f00 */
[----:B------:R-:W-:Y:S01]  /*6870*/  @!P0 HADD2.F32 R49, -RZ, R49.H0_H0 ;  /* 0x20000031ff318230 */ /* 0x000fe20000004100 */
[----:B------:R-:W-:Y:S01]  /*6880*/  @!P0 F2FP.PACK_AB R4, R5, R4 ;  /* 0x000000040504823e */ /* 0x000fe200000000ff */
[C---:B------:R-:W-:Y:S01]  /*6890*/  @!P0 FMUL.FTZ R7, R8.reuse, R10 ;  /* 0x0000000a08078220 */ /* 0x040fe20000410000 */
[----:B------:R-:W-:Y:S01]  /*68a0*/  @!P0 HADD2.F32 R10, -RZ, R9.H1_H1 ;  /* 0x30000009ff0a8230 */ /* 0x000fe20000004100 */
[-C--:B------:R-:W-:Y:S01]  /*68b0*/  @!P0 FFMA.FTZ R81, R8, R46.reuse, -R48 ;  /* 0x0000002e08518223 */ /* 0x080fe20000010830 */
[----:B------:R-:W-:Y:S01]  /*68c0*/  @!P0 HADD2.F32 R48, -RZ, R11.H1_H1 ;  /* 0x3000000bff308230 */ /* 0x000fe20000004100 */
[----:B------:R-:W-:Y:S01]  /*68d0*/  @!P0 FFMA.FTZ R7, R45, R46, R7 ;  /* 0x0000002e2d078223 */ /* 0x000fe20000010007 */
[----:B------:R-:W-:Y:S01]  /*68e0*/  @!P0 HADD2.F32 R8, -RZ, R29.H1_H1 ;  /* 0x3000001dff088230 */ /* 0x000fe20000004100 */
[----:B------:R-:W-:Y:S01]  /*68f0*/  @!P0 IMAD.MOV.U32 R57, RZ, RZ, R4 ;  /* 0x000000ffff398224 */ /* 0x000fe200078e0004 */
[----:B------:R-:W-:Y:S01]  /*6900*/  @!P0 HADD2.F32 R29, -RZ, R11.H0_H0 ;  /* 0x2000000bff1d8230 */ /* 0x000fe20000004100 */
[----:B------:R-:W-:Y:S01]  /*6910*/  @!P0 FMUL.FTZ R80, R48, R28 ;  /* 0x0000001c30508220 */ /* 0x000fe20000410000 */
[----:B------:R-:W-:Y:S03]  /*6920*/  @!P0 HADD2.F32 R11, -RZ, R9.H0_H0 ;  /* 0x20000009ff0b8230 */ /* 0x000fe60000004100 */
[-C--:B------:R-:W-:Y:S02]  /*6930*/  @!P0 FMUL.FTZ R9, R29, R8.reuse ;  /* 0x000000081d098220 */ /* 0x080fe40000410000 */
[C---:B------:R-:W-:Y:S02]  /*6940*/  @!P0 FFMA.FTZ R80, R10.reuse, R49, -R80 ;  /* 0x000000310a508223 */ /* 0x040fe40000010850 */
[C---:B------:R-:W-:Y:S02]  /*6950*/  @!P0 FMUL.FTZ R8, R11.reuse, R8 ;  /* 0x000000080b088220 */ /* 0x040fe40000410000 */
[-C--:B------:R-:W-:Y:S02]  /*6960*/  @!P0 FFMA.FTZ R11, R11, R47.reuse, -R9 ;  /* 0x0000002f0b0b8223 */ /* 0x080fe40000010809 */
        /* <DEDUP_REMOVED lines=15> */
.L_x_2382:
[----:B------:R-:W-:Y:S05]  /*6a60*/  BSYNC B0 ;  /* 0x0000000000007941 */ /* 0x000fea0003800000 */
.L_x_2381:
        /* <DEDUP_REMOVED lines=19> */
[--C-:B------:R-:W-:Y:S01]  /*6ba0*/  @!P0 HADD2.F32 R8, -RZ, R50.reuse.H0_H0 ;  /* 0x20000032ff088230 */ /* 0x100fe20000004100 */
[----:B--2---:R-:W-:Y:S01]  /*6bb0*/  @!P0 MOV R9, R44 ;  /* 0x0000002c00098202 */ /* 0x004fe20000000f00 */
[----:B------:R-:W-:Y:S01]  /*6bc0*/  @!P0 HADD2.F32 R5, -RZ, R5.H0_H0 ;  /* 0x20000005ff058230 */ /* 0x000fe20000004100 */
[----:B-1----:R-:W-:Y:S01]  /*6bd0*/  @!P0 MOV R4, R12 ;  /* 0x0000000c00048202 */ /* 0x002fe20000000f00 */
[----:B------:R-:W-:Y:S01]  /*6be0*/  @!P0 HADD2.F32 R28, -RZ, R50.H1_H1 ;  /* 0x30000032ff1c8230 */ /* 0x000fe20000004100 */
[----:B------:R-:W-:Y:S01]  /*6bf0*/  @!P0 SHF.R.U32.HI R6, RZ, 0x10, R17 ;  /* 0x00000010ff068819 */ /* 0x000fe20000011611 */
[--C-:B------:R-:W-:Y:S01]  /*6c00*/  @!P0 HADD2.F32 R7, -RZ, R9.reuse.H0_H0 ;  /* 0x20000009ff078230 */ /* 0x100fe20000004100 */
[----:B------:R-:W-:Y:S01]  /*6c10*/  @!P0 SHF.R.U64 R10, R18, 0x10, R19 ;  /* 0x00000010120a8819 */ /* 0x000fe20000001213 */
[--C-:B------:R-:W-:Y:S01]  /*6c20*/  @!P0 HADD2.F32 R3, -RZ, R4.reuse.H0_H0 ;  /* 0x20000004ff038230 */ /* 0x100fe20000004100 */
[----:B------:R-:W-:Y:S01]  /*6c30*/  @!P0 MOV R42, R47 ;  /* 0x0000002f002a8202 */ /* 0x000fe20000000f00 */
[----:B------:R-:W-:Y:S01]  /*6c40*/  @!P0 HADD2.F32 R17, -RZ, R9.H1_H1 ;  /* 0x30000009ff118230 */ /* 0x000fe20000004100 */
[-C--:B------:R-:W-:Y:S01]  /*6c50*/  @!P0 FMUL.FTZ R18, R7, R2.reuse ;  /* 0x0000000207128220 */ /* 0x080fe20000410000 */
[----:B------:R-:W-:Y:S01]  /*6c60*/  @!P0 HADD2.F32 R4, -RZ, R4.H1_H1 ;  /* 0x30000004ff048230 */ /* 0x000fe20000004100 */
[----:B------:R-:W-:Y:S01]  /*6c70*/  @!P0 IMAD.MOV.U32 R9, RZ, RZ, R45 ;  /* 0x000000ffff098224 */ /* 0x000fe200078e002d */
[--C-:B------:R-:W-:Y:S01]  /*6c80*/  @!P0 SHF.R.U64 R40, R54, 0x10, R55.reuse ;  /* 0x0000001036288819 */ /* 0x100fe20000001237 */
[C---:B------:R-:W-:Y:S01]  /*6c90*/  @!P0 FMUL.FTZ R2, R3.reuse, R2 ;  /* 0x0000000203028220 */ /* 0x040fe20000410000 */
[----:B------:R-:W-:Y:S01]  /*6ca0*/  @!P0 SHF.R.U32.HI R43, RZ, 0x10, R55 ;  /* 0x00000010ff2b8819 */ /* 0x000fe20000011637 */
[----:B------:R-:W-:Y:S01]  /*6cb0*/  @!P0 FFMA.FTZ R55, R3, R8, -R18 ;  /* 0x0000000803378223 */ /* 0x000fe20000010812 */
[----:B------:R-:W-:Y:S01]  /*6cc0*/  @!P0 HADD2.F32 R18, -RZ, R16.H0_H0 ;  /* 0x20000010ff128230 */ /* 0x000fe20000004100 */
[-C--:B------:R-:W-:Y:S01]  /*6cd0*/  @!P0 FMUL.FTZ R16, R17, R5.reuse ;  /* 0x0000000511108220 */ /* 0x080fe20000410000 */
        /* <DEDUP_REMOVED lines=9> */
[----:B------:R-:W-:Y:S01]  /*6d70*/  @!P0 SHF.R.U32.HI R37, RZ, 0x10, R53 ;  /* 0x00000010ff258819 */ /* 0x000fe20000011635 */
[----:B------:R-:W-:Y:S01]  /*6d80*/  @!P0 HADD2.F32 R29, -RZ, R9.H1_H1 ;  /* 0x30000009ff1d8230 */ /* 0x000fe20000004100 */
[-C--:B------:R-:W-:Y:S01]  /*6d90*/  @!P0 FMUL.FTZ R16, R19, R4.reuse ;  /* 0x0000000413108220 */ /* 0x080fe20000410000 */
[----:B------:R-:W-:Y:S01]  /*6da0*/  @!P0 HADD2.F32 R8, -RZ, R6.H0_H0 ;  /* 0x20000006ff088230 */ /* 0x000fe20000004100 */
[C---:B------:R-:W-:Y:S01]  /*6db0*/  @!P0 FMUL.FTZ R4, R7.reuse, R4 ;  /* 0x0000000407048220 */ /* 0x040fe20000410000 */
[----:B------:R-:W-:Y:S01]  /*6dc0*/  @!P0 F2FP.PACK_AB R17, R54, R55 ;  /* 0x000000373611823e */ /* 0x000fe200000000ff */
[----:B------:R-:W-:Y:S01]  /*6dd0*/  @!P0 FFMA.FTZ R53, R7, R28, -R16 ;  /* 0x0000001c07358223 */ /* 0x000fe20000010810 */
[----:B------:R-:W-:Y:S01]  /*6de0*/  @!P0 MOV R7, R14 ;  /* 0x0000000e00078202 */ /* 0x000fe20000000f00 */
[----:B------:R-:W-:Y:S01]  /*6df0*/  @!P0 IMAD.MOV.U32 R16, RZ, RZ, R46 ;  /* 0x000000ffff108224 */ /* 0x000fe200078e002e */
[----:B------:R-:W-:Y:S01]  /*6e00*/  @!P0 HADD2.F32 R30, -RZ, R37.H0_H0 ;  /* 0x20000025ff1e8230 */ /* 0x000fe20000004100 */
[----:B------:R-:W-:Y:S01]  /*6e10*/  @!P0 FMUL.FTZ R9, R29, R8 ;  /* 0x000000081d098220 */ /* 0x000fe20000410000 */
[----:B------:R-:W-:Y:S01]  /*6e20*/  @!P0 HADD2.F32 R6, -RZ, R5.H1_H1 ;  /* 0x30000005ff068230 */ /* 0x000fe20000004100 */
[----:B------:R-:W-:Y:S01]  /*6e30*/  @!P0 FFMA.FTZ R4, R19, R28, R4 ;  /* 0x0000001c13048223 */ /* 0x000fe20000010004 */
[----:B------:R-:W-:Y:S01]  /*6e40*/  @!P0 MOV R12, R17 ;  /* 0x00000011000c8202 */ /* 0x000fe20000000f00 */
[----:B------:R-:W-:Y:S02]  /*6e50*/  @!P0 HADD2.F32 R37, -RZ, R16.H0_H0 ;  /* 0x20000010ff258230 */ /* 0x000fe40000004100 */
[C---:B------:R-:W-:Y:S01]  /*6e60*/  @!P0 FMUL.FTZ R5, R6.reuse, R8 ;  /* 0x0000000806058220 */ /* 0x040fe20000410000 */
[----:B------:R-:W-:Y:S01]  /*6e70*/  @!P0 HADD2.F32 R10, -RZ, R10.H0_H0 ;  /* 0x2000000aff0a8230 */ /* 0x000fe20000004100 */
[-C--:B------:R-:W-:Y:S01]  /*6e80*/  @!P0 FFMA.FTZ R52, R6, R30.reuse, -R9 ;  /* 0x0000001e06348223 */ /* 0x080fe20000010809 */
[----:B------:R-:W-:Y:S01]  /*6e90*/  @!P0 HADD2.F32 R6, -RZ, R31.H0_H0 ;  /* 0x2000001fff068230 */ /* 0x000fe20000004100 */
[----:B------:R-:W-:Y:S01]  /*6ea0*/  @!P0 FFMA.FTZ R5, R29, R30, R5 ;  /* 0x0000001e1d058223 */ /* 0x000fe20000010005 */
[----:B------:R-:W-:Y:S02]  /*6eb0*/  @!P0 HADD2.F32 R39, -RZ, R16.H1_H1 ;  /* 0x30000010ff278230 */ /* 0x000fe40000004100 */
[----:B------:R-:W-:Y:S01]  /*6ec0*/  @!P0 HADD2.F32 R9, -RZ, R7.H0_H0 ;  /* 0x20000007ff098230 */ /* 0x000fe20000004100 */
[----:B------:R-:W-:Y:S01]  /*6ed0*/  @!P0 FMUL.FTZ R41, R37, R6 ;  /* 0x0000000625298220 */ /* 0x000fe20000410000 */
[----:B------:R-:W-:Y:S01]  /*6ee0*/  @!P0 HADD2.F32 R38, -RZ, R51.H0_H0 ;  /* 0x20000033ff268230 */ /* 0x000fe20000004100 */
[----:B------:R-:W-:Y:S01]  /*6ef0*/  @!P0 FMUL.FTZ R16, R39, R10 ;  /* 0x0000000a27108220 */ /* 0x000fe20000410000 */
[----:B------:R-:W-:Y:S01]  /*6f00*/  @!P0 HADD2.F32 R40, -RZ, R40.H0_H0 ;  /* 0x20000028ff288230 */ /* 0x000fe20000004100 */
[C---:B------:R-:W-:Y:S01]  /*6f10*/  @!P0 FMUL.FTZ R6, R9.reuse, R6 ;  /* 0x0000000609068220 */ /* 0x040fe20000410000 */
[----:B------:R-:W-:Y:S01]  /*6f20*/  @!P0 HADD2.F32 R8, -RZ, R7.H1_H1 ;  /* 0x30000007ff088230 */ /* 0x000fe20000004100 */
[----:B------:R-:W-:Y:S01]  /*6f30*/  @!P0 FFMA.FTZ R50, R9, R38, -R41 ;  /* 0x0000002609328223 */ /* 0x000fe20000010829 */
[----:B------:R-:W-:Y:S01]  /*6f40*/  @!P0 F2FP.PACK_AB R18, R52, R53 ;  /* 0x000000353412823e */ /* 0x000fe200000000ff */
[----:B------:R-:W-:Y:S01]  /*6f50*/  @!P0 IMAD.MOV.U32 R9, RZ, RZ, R15 ;  /* 0x000000ffff098224 */ /* 0x000fe200078e000f */
[----:B------:R-:W-:Y:S01]  /*6f60*/  @!P0 F2FP.PACK_AB R4, R5, R4 ;  /* 0x000000040504823e */ /* 0x000fe200000000ff */
[C---:B------:R-:W-:Y:S01]  /*6f70*/  @!P0 FMUL.FTZ R7, R8.reuse, R10 ;  /* 0x0000000a08078220 */ /* 0x040fe20000410000 */
[----:B------:R-:W-:Y:S01]  /*6f80*/  @!P0 MOV R13, R18 ;  /* 0x00000012000d8202 */ /* 0x000fe20000000f00 */
[----:B------:R-:W-:Y:S01]  /*6f90*/  @!P0 FFMA.FTZ R49, R8, R40, -R16 ;  /* 0x0000002808318223 */ /* 0x000fe20000010810 */
[----:B------:R-:W-:Y:S01]  /*6fa0*/  @!P0 HADD2.F32 R16, -RZ, R11.H0_H0 ;  /* 0x2000000bff108230 */ /* 0x000fe20000004100 */
[----:B------:R-:W-:Y:S01]  /*6fb0*/  @!P0 FFMA.FTZ R6, R37, R38, R6 ;  /* 0x0000002625068223 */ /* 0x000fe20000010006 */
[----:B------:R-:W-:Y:S01]  /*6fc0*/  @!P0 HADD2.F32 R8, -RZ, R31.H1_H1 ;  /* 0x3000001fff088230 */ /* 0x000fe20000004100 */
[----:B------:R-:W-:Y:S01]  /*6fd0*/  @!P0 FFMA.FTZ R7, R39, R40, R7 ;  /* 0x0000002827078223 */ /* 0x000fe20000010007 */
[--C-:B------:R-:W-:Y:S01]  /*6fe0*/  @!P0 HADD2.F32 R31, -RZ, R42.reuse.H0_H0 ;  /* 0x2000002aff1f8230 */ /* 0x100fe20000004100 */
[----:B------:R-:W-:Y:S01]  /*6ff0*/  @!P0 IMAD.MOV.U32 R45, RZ, RZ, R4 ;  /* 0x000000ffff2d8224 */ /* 0x000fe200078e0004 */
[----:B------:R-:W-:Y:S02]  /*7000*/  @!P0 HADD2.F32 R42, -RZ, R42.H1_H1 ;  /* 0x3000002aff2a8230 */ /* 0x000fe40000004100 */
[----:B------:R-:W-:Y:S02]  /*7010*/  @!P0 HADD2.F32 R10, -RZ, R9.H1_H1 ;  /* 0x30000009ff0a8230 */ /* 0x000fe40000004100 */
[----:B------:R-:W-:Y:S01]  /*7020*/  @!P0 HADD2.F32 R41, -RZ, R51.H1_H1 ;  /* 0x30000033ff298230 */ /* 0x000fe20000004100 */
[----:B------:R-:W-:Y:S01]  /*7030*/  @!P0 FMUL.FTZ R48, R42, R16 ;  /* 0x000000102a308220 */ /* 0x000fe20000410000 */
[----:B------:R-:W-:Y:S01]  /*7040*/  @!P0 HADD2.F32 R11, -RZ, R9.H0_H0 ;  /* 0x20000009ff0b8230 */ /* 0x000fe20000004100 */
[-C--:B------:R-:W-:Y:S01]  /*7050*/  @!P0 FMUL.FTZ R9, R31, R8.reuse ;  /* 0x000000081f098220 */ /* 0x080fe20000410000 */
[----:B------:R-:W-:Y:S03]  /*7060*/  @!P0 HADD2.F32 R43, -RZ, R43.H0_H0 ;  /* 0x2000002bff2b8230 */ /* 0x000fe60000004100 */
        /* <DEDUP_REMOVED lines=18> */
.L_x_2380:
[----:B------:R-:W-:Y:S05]  /*7190*/  BSYNC B1 ;  /* 0x0000000000017941 */ /* 0x000fea0003800000 */
.L_x_2379:
        /* <DEDUP_REMOVED lines=23> */
[----:B------:R-:W-:Y:S01]  /*7310*/  @!P0 HADD2.F32 R8, -RZ, R68.H0_H0 ;  /* 0x20000044ff088230 */ /* 0x000fe20000004100 */
        /* <DEDUP_REMOVED lines=13> */
[----:B------:R-:W-:Y:S01]  /*73f0*/  @!P0 HADD2.F32 R20, -RZ, R68.H1_H1 ;  /* 0x30000044ff148230 */ /* 0x000fe20000004100 */
[----:B------:R-:W-:Y:S01]  /*7400*/  @!P0 FFMA.FTZ R54, R3, R8, -R19 ;  /* 0x0000000803368223 */ /* 0x000fe20000010813 */
[----:B------:R-:W-:Y:S01]  /*7410*/  @!P0 HADD2.F32 R22, -RZ, R16.H0_H0 ;  /* 0x20000010ff168230 */ /* 0x000fe20000004100 */
[-C--:B------:R-:W-:Y:S01]  /*7420*/  @!P0 FMUL.FTZ R19, R17, R5.reuse ;  /* 0x0000000511138220 */ /* 0x080fe20000410000 */
[----:B------:R-:W-:Y:S01]  /*7430*/  @!P0 HADD2.F32 R28, -RZ, R69.H1_H1 ;  /* 0x30000045ff1c8230 */ /* 0x000fe20000004100 */
        /* <DEDUP_REMOVED lines=37> */
[----:B------:R-:W-:Y:S01]  /*7690*/  @!P0 HADD2.F32 R32, -RZ, R69.H0_H0 ;  /* 0x20000045ff208230 */ /* 0x000fe20000004100 */
        /* <DEDUP_REMOVED lines=38> */
.L_x_2384:
[----:B------:R-:W-:Y:S05]  /*7900*/  BSYNC B0 ;  /* 0x0000000000007941 */ /* 0x000fea0003800000 */
.L_x_2383:
[----:B------:R-:W-:Y:S11]  /*7910*/  ISETP.GE.AND P0, PT, R136, c[0x0][0x1d4], PT ;  /* 0x0000750088007a0c */ /* 0x000ff60003f06270 */
[----:B------:R-:W-:Y:S02]  /*7920*/  @!UPT UIADD3 URZ, URZ, URZ, URZ ;  /* 0x0000003f3f3ff290 */ /* 0x000fe4000fffe03f */
[----:B------:R-:W-:-:S05]  /*7930*/  @P0 BRA `(.L_x_2368) ;  /* 0x000009c000000947 */ /* 0x000fca0003800000 */
[----:B-1----:R-:W-:Y:S01]  /*7940*/  LDS.128 R40, [R126+0xa080] ;  /* 0x00a080007e287984 */ /* 0x002fe20000000c00 */
[----:B------:R-:W-:Y:S04]  /*7950*/  IADD3 R2, P1, P0, R90, R49, R109 ;  /* 0x000000315a027210 */ /* 0x000fe8000783e06d */
[----:B------:R-:W-:Y:S02]  /*7960*/  IADD3.X R3, R89, R50, R113, P1, P0 ;  /* 0x0000003259037210 */ /* 0x000fe40000fe0471 */
[C---:B------:R-:W-:Y:S01]  /*7970*/  LEA R38, P0, R2.reuse, c[0x0][0x1c8], 0x1 ;  /* 0x0000720002267a11 */ /* 0x040fe200078008ff */
[----:B------:R-:W1:Y:S03]  /*7980*/  LDS.128 R12, [R130+0xa080] ;  /* 0x00a08000820c7984 */ /* 0x000e660000000c00 */
[----:B------:R-:W-:Y:S02]  /*7990*/  LEA.HI.X R39, R2, c[0x0][0x1cc], R3, 0x1, P0 ;  /* 0x0000730002277a11 */ /* 0x000fe400000f0c03 */
[----:B------:R-:W-:Y:S11]  /*79a0*/  ISETP.GE.AND P0, PT, R136, c[0x0][0x27c], PT ;  /* 0x00009f0088007a0c */ /* 0x000ff60003f06270 */
[----:B------:R-:W-:Y:S02]  /*79b0*/  @!UPT UIADD3 URZ, URZ, URZ, URZ ;  /* 0x0000003f3f3ff290 */ /* 0x000fe4000fffe03f */
[--C-:B------:R-:W-:Y:S01]  /*79c0*/  @!P0 HADD2.F32 R2, -RZ, R34.reuse.H0_H0 ;  /* 0x20000022ff028230 */ /* 0x100fe20000004100 */
[--C-:B------:R-:W-:Y:S01]  /*79d0*/  @!P0 SHF.R.U32.HI R8, RZ, 0x10, R25.reuse ;  /* 0x00000010ff088819 */ /* 0x100fe20000011619 */
[----:B------:R-:W-:Y:S01]  /*79e0*/  @!P0 HADD2.F32 R3, -RZ, R34.H1_H1 ;  /* 0x30000022ff038230 */ /* 0x000fe20000004100 */
[----:B------:R-:W-:Y:S01]  /*79f0*/  @!P0 SHF.R.U64 R9, R24, 0x10, R25 ;  /* 0x0000001018098819 */ /* 0x000fe20000001219 */
[--C-:B------:R-:W-:Y:S01]  /*7a00*/  @!P0 HADD2.F32 R17, -RZ, R70.reuse.H0_H0 ;  /* 0x20000046ff118230 */ /* 0x100fe20000004100 */
[--C-:B------:R-:W-:Y:S01]  /*7a10*/  @!P0 SHF.R.U64 R11, R26, 0x10, R27.reuse ;  /* 0x000000101a0b8819 */ /* 0x100fe2000000121b */
[----:B------:R-:W-:Y:S01]  /*7a20*/  @!P0 HADD2.F32 R20, -RZ, R70.H1_H1 ;  /* 0x30000046ff148230 */ /* 0x000fe20000004100 */
[----:B------:R-:W-:Y:S01]  /*7a30*/  @!P0 SHF.R.U32.HI R10, RZ, 0x10, R27 ;  /* 0x00000010ff0a8819 */ /* 0x000fe2000001161b */
[----:B------:R-:W-:Y:S01]  /*7a40*/  @!P0 HADD2.F32 R9, -RZ, R9.H0_H0 ;  /* 0x20000009ff098230 */ /* 0x000fe20000004100 */
[--C-:B------:R-:W-:Y:S01]  /*7a50*/  @!P0 SHF.R.U64 R24, R64, 0x10, R65.reuse ;  /* 0x0000001040188819 */ /* 0x100fe20000001241 */
[----:B------:R-:W-:Y:S01]  /*7a60*/  @!P0 HADD2.F32 R28, -RZ, R71.H0_H0 ;  /* 0x20000047ff1c8230 */ /* 0x000fe20000004100 */
[----:B------:R-:W-:Y:S01]  /*7a70*/  @!P0 SHF.R.U32.HI R22, RZ, 0x10, R65 ;  /* 0x00000010ff168819 */ /* 0x000fe20000011641 */
[----:B------:R-:W-:Y:S01]  /*7a80*/  @!P0 HADD2.F32 R10, -RZ, R10.H0_H0 ;  /* 0x2000000aff0a8230 */ /* 0x000fe20000004100 */
[--C-:B------:R-:W-:Y:S02]  /*7a90*/  @!P0 SHF.R.U32.HI R25, RZ, 0x10, R67.reuse ;  /* 0x00000010ff198819 */ /* 0x100fe40000011643 */
[----:B------:R-:W-:Y:S01]  /*7aa0*/  @!P0 SHF.R.U64 R26, R66, 0x10, R67 ;  /* 0x00000010421a8819 */ /* 0x000fe20000001243 */
[----:B------:R-:W-:Y:S02]  /*7ab0*/  @!P0 HADD2.F32 R22, -RZ, R22.H0_H0 ;  /* 0x20000016ff168230 */ /* 0x000fe40000004100 */
[----:B------:R-:W-:Y:S02]  /*7ac0*/  @!P0 HADD2.F32 R30, -RZ, R25.H0_H0 ;  /* 0x20000019ff1e8230 */ /* 0x000fe40000004100 */
[----:B------:R-:W-:Y:S01]  /*7ad0*/  @!P0 HADD2.F32 R26, -RZ, R26.H0_H0 ;  /* 0x2000001aff1a8230 */ /* 0x000fe20000004100 */
[----:B-1----:R-:W-:Y:S02]  /*7ae0*/  @!P0 MOV R7, R12 ;  /* 0x0000000c00078202 */ /* 0x002fe40000000f00 */
[----:B------:R-:W-:Y:S02]  /*7af0*/  @!P0 MOV R23, R40 ;  /* 0x0000002800178202 */ /* 0x000fe40000000f00 */
[----:B------:R-:W-:Y:S01]  /*7b00*/  @!P0 MOV R18, R41 ;  /* 0x0000002900128202 */ /* 0x000fe20000000f00 */
[----:B------:R-:W-:Y:S01]  /*7b10*/  @!P0 HADD2.F32 R4, -RZ, R7.H0_H0 ;  /* 0x20000007ff048230 */ /* 0x000fe20000004100 */
[----:B------:R-:W-:Y:S01]  /*7b20*/  @!P0 MOV R6, R13 ;  /* 0x0000000d00068202 */ /* 0x000fe20000000f00 */
[--C-:B------:R-:W-:Y:S01]  /*7b30*/  @!P0 HADD2.F32 R16, -RZ, R23.reuse.H0_H0 ;  /* 0x20000017ff108230 */ /* 0x100fe20000004100 */
[----:B------:R-:W-:Y:S01]  /*7b40*/  @!P0 MOV R25, R42 ;  /* 0x0000002a00198202 */ /* 0x000fe20000000f00 */
[----:B------:R-:W-:Y:S02]  /*7b50*/  @!P0 HADD2.F32 R19, -RZ, R18.H0_H0 ;  /* 0x20000012ff138230 */ /* 0x000fe40000004100 */
[--C-:B------:R-:W-:Y:S01]  /*7b60*/  @!P0 HADD2.F32 R5, -RZ, R6.reuse.H0_H0 ;  /* 0x20000006ff058230 */ /* 0x100fe20000004100 */
[-C--:B------:R-:W-:Y:S02]  /*7b70*/  @!P0 FMUL.FTZ R27, R16, R2.reuse ;  /* 0x00000002101b8220 */ /* 0x080fe40000410000 */
[C---:B------:R-:W-:Y:S02]  /*7b80*/  @!P0 FMUL.FTZ R2, R4.reuse, R2 ;  /* 0x0000000204028220 */ /* 0x040fe40000410000 */
[----:B------:R-:W-:Y:S02]  /*7b90*/  @!P0 FMUL.FTZ R21, R19, R3 ;  /* 0x0000000313158220 */ /* 0x000fe40000410000 */
[-C--:B------:R-:W-:Y:S02]  /*7ba0*/  @!P0 FFMA.FTZ R45, R4, R17.reuse, -R27 ;  /* 0x00000011042d8223 */ /* 0x080fe4000001081b */
[----:B------:R-:W-:Y:S01]  /*7bb0*/  @!P0 FFMA.FTZ R2, R16, R17, R2 ;  /* 0x0000001110028223 */ /* 0x000fe20000010002 */
[----:B------:R-:W-:Y:S01]  /*7bc0*/  @!P0 HADD2.F32 R17, -RZ, R23.H1_H1 ;  /* 0x30000017ff118230 */ /* 0x000fe20000004100 */
[C---:B------:R-:W-:Y:S01]  /*7bd0*/  @!P0 FMUL.FTZ R4, R5.reuse, R3 ;  /* 0x0000000305048220 */ /* 0x040fe20000410000 */
[----:B------:R-:W-:Y:S01]  /*7be0*/  @!P0 HADD2.F32 R3, -RZ, R6.H1_H1 ;  /* 0x30000006ff038230 */ /* 0x000fe20000004100 */
[----:B------:R-:W-:Y:S01]  /*7bf0*/  @!P0 FFMA.FTZ R44, R5, R20, -R21 ;  /* 0x00000014052c8223 */ /* 0x000fe20000010815 */
[----:B------:R-:W-:Y:S02]  /*7c00*/  @!P0 HADD2.F32 R21, -RZ, R18.H1_H1 ;  /* 0x30000012ff158230 */ /* 0x000fe40000004100 */
[----:B------:R-:W-:Y:S02]  /*7c10*/  @!P0 HADD2.F32 R5, -RZ, R8.H0_H0 ;  /* 0x20000008ff058230 */ /* 0x000fe40000004100 */
[----:B------:R-:W-:Y:S02]  /*7c20*/  @!P0 HADD2.F32 R18, -RZ, R24.H0_H0 ;  /* 0x20000018ff128230 */ /* 0x000fe40000004100 */
[----:B------:R-:W-:Y:S01]  /*7c30*/  @!P0 HADD2.F32 R6, -RZ, R7.H1_H1 ;  /* 0x30000007ff068230 */ /* 0x000fe20000004100 */
[----:B------:R-:W-:Y:S01]  /*7c40*/  @!P0 FMUL.FTZ R8, R21, R5 ;  /* 0x0000000515088220 */ /* 0x000fe20000410000 */
[----:B------:R-:W-:Y:S01]  /*7c50*/  @!P0 HADD2.F32 R24, -RZ, R71.H1_H1 ;  /* 0x30000047ff188230 */ /* 0x000fe20000004100 */
[----:B------:R-:W-:Y:S01]  /*7c60*/  @!P0 FMUL.FTZ R7, R17, R9 ;  /* 0x0000000911078220 */ /* 0x000fe20000410000 */
[--C-:B------:R-:W-:Y:S01]  /*7c70*/  @!P0 HADD2.F32 R23, -RZ, R25.reuse.H0_H0 ;  /* 0x20000019ff178230 */ /* 0x100fe20000004100 */
[C---:B------:R-:W-:Y:S01]  /*7c80*/  @!P0 FFMA.FTZ R37, R3.reuse, R22, -R8 ;  /* 0x0000001603258223 */ /* 0x040fe20000010808 */
[----:B------:R-:W-:Y:S01]  /*7c90*/  @!P0 HADD2.F32 R25, -RZ, R25.H1_H1 ;  /* 0x30000019ff198230 */ /* 0x000fe20000004100 */
[----:B------:R-:W-:Y:S02]  /*7ca0*/  @!P0 IMAD.MOV.U32 R8, RZ, RZ, R43 ;  /* 0x000000ffff088224 */ /* 0x000fe400078e002b */
[CC--:B------:R-:W-:Y:S01]  /*7cb0*/  @!P0 FFMA.FTZ R34, R6.reuse, R18.reuse, -R7 ;  /* 0x0000001206228223 */ /* 0x0c0fe20000010807 */
[----:B------:R-:W-:Y:S01]  /*7cc0*/  @!P0 MOV R7, R15 ;  /* 0x0000000f00078202 */ /* 0x000fe20000000f00 */
[----:B------:R-:W-:Y:S01]  /*7cd0*/  @!P0 FMUL.FTZ R5, R3, R5 ;  /* 0x0000000503058220 */ /* 0x000fe20000410000 */
[--C-:B------:R-:W-:Y:S01]  /*7ce0*/  @!P0 HADD2.F32 R27, -RZ, R8.reuse.H0_H0 ;  /* 0x20000008ff1b8230 */ /* 0x100fe20000004100 */
[----:B------:R-:W-:Y:S01]  /*7cf0*/  @!P0 FMUL.FTZ R3, R6, R9 ;  /* 0x0000000906038220 */ /* 0x000fe20000410000 */
[----:B------:R-:W-:Y:S02]  /*7d00*/  @!P0 HADD2.F32 R6, -RZ, R35.H0_H0 ;  /* 0x20000023ff068230 */ /* 0x000fe40000004100 */
[--C-:B------:R-:W-:Y:S01]  /*7d10*/  @!P0 HADD2.F32 R9, -RZ, R7.reuse.H0_H0 ;  /* 0x20000007ff098230 */ /* 0x100fe20000004100 */
[----:B------:R-:W-:Y:S01]  /*7d20*/  @!P0 FFMA.FTZ R3, R17, R18, R3 ;  /* 0x0000001211038223 */ /* 0x000fe20000010003 */
[----:B------:R-:W-:Y:S01]  /*7d30*/  @!P0 HADD2.F32 R29, -RZ, R8.H1_H1 ;  /* 0x30000008ff1d8230 */ /* 0x000fe20000004100 */
[-C--:B------:R-:W-:Y:S01]  /*7d40*/  @!P0 FMUL.FTZ R16, R27, R6.reuse ;  /* 0x000000061b108220 */ /* 0x080fe20000410000 */
[----:B------:R-:W-:Y:S01]  /*7d50*/  @!P0 HADD2.F32 R7, -RZ, R7.H1_H1 ;  /* 0x30000007ff078230 */ /* 0x000fe20000004100 */
[----:B------:R-:W-:Y:S01]  /*7d60*/  @!P0 FMUL.FTZ R8, R9, R6 ;  /* 0x0000000609088220 */ /* 0x000fe20000410000 */
[----:B------:R-:W-:Y:S01]  /*7d70*/  @!P0 F2FP.PACK_AB R17, R34, R45 ;  /* 0x0000002d2211823e */ /* 0x000fe200000000ff */
[----:B------:R-:W-:Y:S01]  /*7d80*/  @!P0 FMUL.FTZ R6, R29, R10 ;  /* 0x0000000a1d068220 */ /* 0x000fe20000410000 */
[----:B------:R-:W-:Y:S01]  /*7d90*/  @!P0 F2FP.PACK_AB R18, R37, R44 ;  /* 0x0000002c2512823e */ /* 0x000fe200000000ff */
[----:B------:R-:W-:Y:S01]  /*7da0*/  @!P0 FFMA.FTZ R33, R9, R28, -R16 ;  /* 0x0000001c09218223 */ /* 0x000fe20000010810 */
[----:B------:R-:W-:Y:S01]  /*7db0*/  @!P0 HADD2.F32 R16, -RZ, R11.H0_H0 ;  /* 0x2000000bff108230 */ /* 0x000fe20000004100 */
[C---:B------:R-:W-:Y:S01]  /*7dc0*/  @!P0 FMUL.FTZ R9, R7.reuse, R10 ;  /* 0x0000000a07098220 */ /* 0x040fe20000410000 */
[----:B------:R-:W-:Y:S01]  /*7dd0*/  @!P0 MOV R13, R18 ;  /* 0x00000012000d8202 */ /* 0x000fe20000000f00 */
[----:B------:R-:W-:Y:S01]  /*7de0*/  @!P0 FFMA.FTZ R32, R7, R30, -R6 ;  /* 0x0000001e07208223 */ /* 0x000fe20000010806 */
[----:B------:R-:W-:Y:S01]  /*7df0*/  @!P0 MOV R7, R14 ;  /* 0x0000000e00078202 */ /* 0x000fe20000000f00 */
[----:B------:R-:W-:Y:S01]  /*7e00*/  @!P0 FMUL.FTZ R31, R25, R16 ;  /* 0x00000010191f8220 */ /* 0x000fe20000410000 */
[----:B------:R-:W-:Y:S01]  /*7e10*/  @!P0 HADD2.F32 R6, -RZ, R35.H1_H1 ;  /* 0x30000023ff068230 */ /* 0x000fe20000004100 */
[----:B------:R-:W-:Y:S02]  /*7e20*/  @!P0 FFMA.FTZ R4, R19, R20, R4 ;  /* 0x0000001413048223 */ /* 0x000fe40000010004 */
[--C-:B------:R-:W-:Y:S01]  /*7e30*/  @!P0 HADD2.F32 R11, -RZ, R7.reuse.H0_H0 ;  /* 0x20000007ff0b8230 */ /* 0x100fe20000004100 */
[----:B------:R-:W-:Y:S01]  /*7e40*/  @!P0 FFMA.FTZ R5, R21, R22, R5 ;  /* 0x0000001615058223 */ /* 0x000fe20000010005 */
[----:B------:R-:W-:Y:S01]  /*7e50*/  @!P0 HADD2.F32 R10, -RZ, R7.H1_H1 ;  /* 0x30000007ff0a8230 */ /* 0x000fe20000004100 */
[-C--:B------:R-:W-:Y:S02]  /*7e60*/  @!P0 FMUL.FTZ R7, R23, R6.reuse ;  /* 0x0000000617078220 */ /* 0x080fe40000410000 */
[----:B------:R-:W-:Y:S01]  /*7e70*/  @!P0 FMUL.FTZ R6, R11, R6 ;  /* 0x000000060b068220 */ /* 0x000fe20000410000 */
[----:B------:R-:W-:Y:S01]  /*7e80*/  @!P0 F2FP.PACK_AB R4, R5, R4 ;  /* 0x000000040504823e */ /* 0x000fe200000000ff */
[----:B------:R-:W-:Y:S02]  /*7e90*/  @!P0 FFMA.FTZ R11, R11, R24, -R7 ;  /* 0x000000180b0b8223 */ /* 0x000fe40000010807 */
[C---:B------:R-:W-:Y:S01]  /*7ea0*/  @!P0 FFMA.FTZ R31, R10.reuse, R26, -R31 ;  /* 0x0000001a0a1f8223 */ /* 0x040fe2000001081f */
[----:B------:R-:W-:Y:S01]  /*7eb0*/  @!P0 MOV R41, R4 ;  /* 0x0000000400298202 */ /* 0x000fe20000000f00 */
        /* <DEDUP_REMOVED lines=26> */
.L_x_2354:
        /* <DEDUP_REMOVED lines=22> */
.L_x_2386:
[----:B------:R-:W-:Y:S05]  /*81c0*/  BSYNC B0 ;  /* 0x0000000000007941 */ /* 0x000fea0003800000 */
.L_x_2385:
        /* <DEDUP_REMOVED lines=19> */
.L_x_2368:
[----:B------:R-:W-:Y:S05]  /*8300*/  BSYNC B2 ;  /* 0x0000000000027941 */ /* 0x000fea0003800000 */
.L_x_2353:
[----:B--2---:R-:W-:Y:S01]  /*8310*/  IMAD.WIDE.U32 R2, R36, 0x30, RZ ;  /* 0x0000003024027825 */ /* 0x004fe200078e00ff */
[----:B------:R-:W-:Y:S01]  /*8320*/  LOP3.LUT P3, RZ, R218, 0x1, RZ, 0xc0, !PT ;  /* 0x00000001daff7812 */ /* 0x000fe2000786c0ff */
[----:B------:R-:W-:Y:S02]  /*8330*/  BSSY B0, `(.L_x_2387) ;  /* 0x0000046000007945 */ /* 0x000fe40003800000 */
[----:B-1----:R-:W-:Y:S01]  /*8340*/  IMAD R5, R92, 0x30, RZ ;  /* 0x000000305c057824 */ /* 0x002fe200078e02ff */
[-C--:B------:R-:W-:Y:S03]  /*8350*/  IADD3 R4, P0, R121, R2.reuse, RZ ;  /* 0x0000000279047210 */ /* 0x080fe60007f1e0ff */
[----:B------:R-:W-:Y:S04]  /*8360*/  IMAD.IADD R5, R3, 0x1, R5 ;  /* 0x0000000103057824 */ /* 0x000fe800078e0205 */
[C---:B------:R-:W-:Y:S01]  /*8370*/  IMAD.X R3, R5.reuse, 0x1, R146, P0 ;  /* 0x0000000105037824 */ /* 0x040fe200000e0692 */
[----:B------:R-:W-:Y:S01]  /*8380*/  IADD3 R16, P0, R148, R2, RZ ;  /* 0x0000000294107210 */ /* 0x000fe20007f1e0ff */
[----:B------:R-:W-:Y:S03]  /*8390*/  IMAD.IADD R2, R88, 0x1, -R225 ;  /* 0x0000000158027824 */ /* 0x000fe600078e0ae1 */
[----:B------:R-:W-:Y:S02]  /*83a0*/  IADD3.X R17, R5, R147, RZ, P0, !PT ;  /* 0x0000009305117210 */ /* 0x000fe400007fe4ff */
[----:B------:R-:W-:Y:S11]  /*83b0*/  ISETP.GE.AND P0, PT, R2, 0x21, PT ;  /* 0x000000210200780c */ /* 0x000ff60003f06270 */
[----:B------:R-:W-:Y:S02]  /*83c0*/  @!UPT UIADD3 URZ, URZ, URZ, URZ ;  /* 0x0000003f3f3ff290 */ /* 0x000fe4000fffe03f */
[----:B------:R-:W-:Y:S04]  /*83d0*/  @P0 IADD3 R8, P1, R4, 0x20, RZ ;  /* 0x0000002004080810 */ /* 0x000fe80007f3e0ff */
[----:B------:R-:W-:Y:S02]  /*83e0*/  @P0 IADD3.X R9, RZ, R3, RZ, P1, !PT ;  /* 0x00000003ff090210 */ /* 0x000fe40000ffe4ff */
[----:B------:R-:W-:Y:S11]  /*83f0*/  ISETP.GE.AND P1, PT, R2, 0x1, PT ;  /* 0x000000010200780c */ /* 0x000ff60003f26270 */
[----:B------:R-:W-:Y:S02]  /*8400*/  @!UPT UIADD3 URZ, URZ, URZ, URZ ;  /* 0x0000003f3f3ff290 */ /* 0x000fe4000fffe03f */
[----:B------:R-:W-:Y:S01]  /*8410*/  @P1 IMAD R5, R3, c[0x0][0x258], RZ ;  /* 0x0000960003051a24 */ /* 0x000fe200078e02ff */
[----:B------:R-:W-:Y:S01]  /*8420*/  @P1 MOV R3, R108 ;  /* 0x0000006c00031202 */ /* 0x000fe20000000f00 */
[----:B------:R-:W-:Y:S04]  /*8430*/  @P1 IMAD.MOV.U32 R2, RZ, RZ, R98 ;  /* 0x000000ffff021224 */ /* 0x000fe800078e0062 */
[C---:B------:R-:W-:Y:S04]  /*8440*/  @P1 IMAD.WIDE.U32 R2, R4.reuse, c[0x0][0x258], R2 ;  /* 0x0000960004021a25 */ /* 0x040fe800078e0002 */
[----:B------:R-:W-:Y:S01]  /*8450*/  @P1 IMAD R4, R4, c[0x0][0x25c], R5 ;  /* 0x0000970004041a24 */ /* 0x000fe200078e0205 */
[C---:B------:R-:W-:Y:S01]  /*8460*/  @P1 LEA R6, P2, R2.reuse, c[0x0][0x250], 0x1 ;  /* 0x0000940002061a11 */ /* 0x040fe200078408ff */
[----:B------:R-:W-:Y:S02]  /*8470*/  @P0 IMAD.MOV.U32 R5, RZ, RZ, R108 ;  /* 0x000000ffff050224 */ /* 0x000fe400078e006c */
[----:B------:R-:W-:Y:S01]  /*8480*/  @P1 IMAD.IADD R3, R3, 0x1, R4 ;  /* 0x0000000103031824 */ /* 0x000fe200078e0204 */
[----:B------:R-:W-:Y:S04]  /*8490*/  @P0 MOV R4, R98 ;  /* 0x0000006200040202 */ /* 0x000fe80000000f00 */
        /* <DEDUP_REMOVED lines=8> */
[----:B------:R1:W-:Y:S03]  /*8520*/  @P1 LDGSTS.E.BYPASS.LTC128B.128 [R211+0x5880], [R6.64+0x80], !P6 ;  /* 0x0588008006d31fae */ /* 0x0003e6000f101d46 */
[----:B------:R-:W-:Y:S01]  /*8530*/  @P0 IADD3 R3, R5, R2, RZ ;  /* 0x0000000205030210 */ /* 0x000fe20007ffe0ff */
[----:B------:R1:W-:Y:S01]  /*8540*/  @P1 LDGSTS.E.BYPASS.LTC128B.128 [R211+0x7080], [R6.64+0x100], !P5 ;  /* 0x0708010006d31fae */ /* 0x0003e2000e901d46 */
[C---:B------:R-:W-:Y:S03]  /*8550*/  @P0 LEA R2, P2, R4.reuse, c[0x0][0x250], 0x1 ;  /* 0x0000940004020a11 */ /* 0x040fe600078408ff */
[----:B------:R1:W-:Y:S01]  /*8560*/  @P1 LDGSTS.E.BYPASS.LTC128B.128 [R211+0x8880], [R6.64+0x180], !P4 ;  /* 0x0888018006d31fae */ /* 0x0003e2000e101d46 */
[----:B------:R-:W-:Y:S05]  /*8570*/  @P0 LEA.HI.X R3, R4, c[0x0][0x254], R3, 0x1, P2 ;  /* 0x0000950004030a11 */ /* 0x000fea00010f0c03 */
        /* <DEDUP_REMOVED lines=13> */
[----:B------:R-:W-:Y:S04]  /*8650*/  IMAD R2, R16, c[0x0][0x20c], R2 ;  /* 0x0000830010027a24 */ /* 0x000fe800078e0202 */
        /* <DEDUP_REMOVED lines=19> */
.L_x_2388:
[----:B-1----:R-:W-:Y:S05]  /*8790*/  BSYNC B0 ;  /* 0x0000000000007941 */ /* 0x002fea0003800000 */
.L_x_2387:
        /* <DEDUP_REMOVED lines=30> */
.L_x_2390:
[----:B------:R-:W-:Y:S05]  /*8980*/  BSYNC B0 ;  /* 0x0000000000007941 */ /* 0x000fea0003800000 */
.L_x_2389:
        /* <DEDUP_REMOVED lines=36> */
.L_x_2392:
[----:B------:R-:W-:Y:S05]  /*8bd0*/  BSYNC B0 ;  /* 0x0000000000007941 */ /* 0x000fea0003800000 */
.L_x_2391:
[----:B------:R-:W0:Y:S01]  /*8be0*/  LDGDEPBAR ;  /* 0x00000000000079af */ /* 0x000e220000000000 */
[----:B------:R-:W-:Y:S01]  /*8bf0*/  IADD3 R36, R36, -0x1, RZ ;  /* 0xffffffff24247810 */ /* 0x000fe20007ffe0ff */
[----:B------:R-:W-:-:S05]  /*8c00*/  @P3 BRA `(.L_x_2393) ;  /* 0xffffa81000003947 */ /* 0x000fca000383ffff */
[----:B------:R-:W-:Y:S01]  /*8c10*/  WARPSYNC 0xffffffff ;  /* 0xffffffff00007948 */ /* 0x000fe20003800000 */
[----:B------:R-:W-:Y:S06]  /*8c20*/  BAR.SYNC.DEFER_BLOCKING 0x0 ;  /* 0x0000000000007b1d */ /* 0x000fec0000010000 */
.L_x_2352:
[----:B------:R-:W2:Y:S01]  /*8c30*/  LDL R17, [R1+0x18] ;  /* 0x0000180001117983 */ /* 0x000ea20000100800 */
[----:B------:R-:W-:-:S05]  /*8c40*/  IMAD.MOV.U32 R0, RZ, RZ, c[0x0][0x2c4] ;  /* 0x0000b100ff007624 */ /* 0x000fca00078e00ff */
[----:B------:R-:W-:Y:S01]  /*8c50*/  ISETP.NE.AND P3, PT, R0, 0x1, PT ;  /* 0x000000010000780c */ /* 0x000fe20003f65270 */
[----:B------:R-:W-:Y:S01]  /*8c60*/  BSSY B0, `(.L_x_2394) ;  /* 0x000002a000007945 */ /* 0x000fe20003800000 */
[----:B------:R-:W-:Y:S01]  /*8c70*/  IMAD.IADD R10, R160, 0x1, R161 ;  /* 0x00000001a00a7824 */ /* 0x000fe200078e02a1 */
[----:B--2---:R-:W-:-:S10]  /*8c80*/  IADD3 R0, R17, 0x7f, RZ ;  /* 0x0000007f11007810 */ /* 0x004fd40007ffe0ff */
[----:B-1----:R-:W-:-:S05]  /*8c90*/  @P3 IMAD.HI.U32 R2, R0, c[0x0][0x2c8], RZ ;  /* 0x0000b20000023a27 */ /* 0x002fca00078e00ff */
[----:B------:R-:W-:-:S05]  /*8ca0*/  @P3 SHF.R.U32.HI R0, RZ, c[0x0][0x2cc], R2 ;  /* 0x0000b300ff003a19 */ /* 0x000fca0000011602 */
[----:B------:R-:W-:-:S04]  /*8cb0*/  IMAD.IADD R0, R166, 0x1, R0 ;  /* 0x00000001a6007824 */ /* 0x000fc800078e0200 */
[----:B------:R-:W-:-:S05]  /*8cc0*/  IMAD.HI R0, R0, 0x2aaaaaab, RZ ;  /* 0x2aaaaaab00007827 */ /* 0x000fca00078e02ff */
[----:B------:R-:W-:-:S04]  /*8cd0*/  SHF.R.U32.HI R2, RZ, 0x1f, R0 ;  /* 0x0000001fff027819 */ /* 0x000fc80000011600 */
[----:B------:R-:W-:-:S04]  /*8ce0*/  LEA.HI.SX32 R0, R0, R2, 0x1d ;  /* 0x0000000200007211 */ /* 0x000fc800078feaff */
[----:B------:R-:W-:-:S04]  /*8cf0*/  IMNMX R5, R165, R0, PT ;  /* 0x00000000a5057217 */ /* 0x000fc80003800200 */
[----:B------:R-:W-:Y:S01]  /*8d00*/  ISETP.GE.AND P0, PT, R5, 0x1, PT ;  /* 0x000000010500780c */ /* 0x000fe20003f06270 */
[----:B------:R-:W-:-:S12]  /*8d10*/  IMAD.MOV.U32 R0, RZ, RZ, RZ ;  /* 0x000000ffff007224 */ /* 0x000fd800078e00ff */
        /* <DEDUP_REMOVED lines=30> */
.L_x_2395:
[----:B------:R-:W-:Y:S05]  /*8f00*/  BSYNC B0 ;  /* 0x0000000000007941 */ /* 0x000fea0003800000 */
.L_x_2394:
        /* <DEDUP_REMOVED lines=69> */
[----:B------:R-:W-:-:S04]  /*9360*/  IMNMX R18, R5, R2, PT ;  /* 0x0000000205127217 */ /* 0x000fc80003800200 */
[----:B------:R-:W-:Y:S01]  /*9370*/  ISETP.GT.AND P0, PT, R18, R234, PT ;  /* 0x000000ea1200720c */ /* 0x000fe20003f04270 */
[----:B------:R1:W-:-:S12]  /*9380*/  STL [R1+0x8], R18 ;  /* 0x0000081201007387 */ /* 0x0003d80000100800 */
[----:B------:R-:W-:Y:S05]  /*9390*/  @!P0 BRA `(.L_x_2396) ;  /* 0x0001313000008947 */ /* 0x000fea0003800000 */
[----:B------:R-:W2:Y:S04]  /*93a0*/  LDL R114, [R1+0x1c] ;  /* 0x00001c0001727983 */ /* 0x000ea80000100800 */
[----:B------:R-:W3:Y:S01]  /*93b0*/  LDL R19, [R1+0x14] ;  /* 0x0000140001137983 */ /* 0x000ee20000100800 */
[----:B------:R-:W-:-:S03]  /*93c0*/  ISETP.NE.U32.AND P0, PT, RZ, c[0x0][0x340], PT ;  /* 0x0000d000ff007a0c */ /* 0x000fc60003f05070 */
[----:B------:R-:W4:Y:S01]  /*93d0*/  S2R R6, SR_TID.X ;  /* 0x0000000000067919 */ /* 0x000f220000002100 */
[----:B------:R-:W-:-:S13]  /*93e0*/  ISETP.NE.AND.EX P2, PT, RZ, c[0x0][0x344], PT, P0 ;  /* 0x0000d100ff007a0c */ /* 0x000fda0003f45300 */
[----:B------:R-:W-:-:S04]  /*93f0*/  @P2 IMAD.MOV.U32 R2, RZ, RZ, 0x4 ;  /* 0x00000004ff022424 */ /* 0x000fc800078e00ff */
[----:B------:R-:W-:-:S05]  /*9400*/  @P2 IMAD.WIDE R2, R252, R2, c[0x0][0x340] ;  /* 0x0000d000fc022625 */ /* 0x000fca00078e0202 */
[----:B------:R1:W3:Y:S01]  /*9410*/  @P2 LDG.E R15, [R2.64] ;  /* 0x00000006020f2981 */ /* 0x0002e2000c1e1900 */
[----:B------:R-:W-:Y:S02]  /*9420*/  SHF.R.S32.HI R0, RZ, 0x1f, R177 ;  /* 0x0000001fff007819 */ /* 0x000fe400000114b1 */
[----:B----4-:R-:W-:Y:S02]  /*9430*/  LEA.HI R5, R187, R6, RZ, 0x3 ;  /* 0x00000006bb057211 */ /* 0x010fe400078f18ff */
[----:B------:R-:W-:Y:S01]  /*9440*/  ISETP.NE.U32.AND P1, PT, RZ, c[0x0][0x348], PT ;  /* 0x0000d200ff007a0c */ /* 0x000fe20003f25070 */
[----:B------:R-:W-:Y:S01]  /*9450*/  IMAD R0, R0, c[0x0][0x178], RZ ;  /* 0x00005e0000007a24 */ /* 0x000fe200078e02ff */
[----:B------:R-:W-:Y:S02]  /*9460*/  SHF.R.S32.HI R9, RZ, 0x1f, R225 ;  /* 0x0000001fff097819 */ /* 0x000fe400000114e1 */
[----:B------:R-:W-:Y:S01]  /*9470*/  ISETP.NE.AND.EX P1, PT, RZ, c[0x0][0x34c], PT, P1 ;  /* 0x0000d300ff007a0c */ /* 0x000fe20003f25310 */
[----:B------:R-:W-:Y:S01]  /*9480*/  IMAD R4, R177, c[0x0][0x17c], R0 ;  /* 0x00005f00b1047a24 */ /* 0x000fe200078e0200 */
[----:B------:R-:W-:-:S02]  /*9490*/  LOP3.LUT R0, R5, 0xfffffff8, RZ, 0xc0, !PT ;  /* 0xfffffff805007812 */ /* 0x000fc400078ec0ff */
[----:B------:R-:W-:Y:S02]  /*94a0*/  LOP3.LUT R218, R218, 0xfffffffb, RZ, 0xc0, !PT ;  /* 0xfffffffbdada7812 */ /* 0x000fe400078ec0ff */
[----:B------:R-:W-:Y:S01]  /*94b0*/  IADD3 R122, R18, -0x1, RZ ;  /* 0xffffffff127a7810 */ /* 0x000fe20007ffe0ff */
[----:B------:R-:W-:Y:S01]  /*94c0*/  IMAD.IADD R100, R6, 0x1, -R0 ;  /* 0x0000000106647824 */ /* 0x000fe200078e0a00 */
[----:B------:R-:W-:Y:S02]  /*94d0*/  SEL R6, R252, RZ, !P1 ;  /* 0x000000fffc067207 */ /* 0x000fe40004800000 */
[----:B------:R-:W-:Y:S02]  /*94e0*/  ISETP.GE.AND P4, PT, R226, c[0x0][0x198], PT ;  /* 0x00006600e2007a0c */ /* 0x000fe40003f86270 */
[----:B------:R-:W-:Y:S01]  /*94f0*/  LEA R0, R100, R225, 0x5 ;  /* 0x000000e164007211 */ /* 0x000fe200078e28ff */
[----:B-1----:R-:W-:-:S04]  /*9500*/  IMAD.WIDE.U32 R2, R177, c[0x0][0x178], RZ ;  /* 0x00005e00b1027a25 */ /* 0x002fc800078e00ff */
[----:B------:R-:W-:Y:S01]  /*9510*/  IMAD.IADD R3, R3, 0x1, R4 ;  /* 0x0000000103037824 */ /* 0x000fe200078e0204 */
[----:B------:R-:W-:Y:S01]  /*9520*/  IADD3 R4, P0, R225, R10, RZ ;  /* 0x0000000ae1047210 */ /* 0x000fe20007f1e0ff */
[----:B------:R-:W-:-:S03]  /*9530*/  IMAD.IADD R5, R17, 0x1, R0 ;  /* 0x0000000111057824 */ /* 0x000fc600078e0200 */
[----:B------:R-:W-:Y:S01]  /*9540*/  LEA.HI.X.SX32 R12, R10, R9, 0x1, P0 ;  /* 0x000000090a0c7211 */ /* 0x000fe200000f0eff */
[----:B------:R-:W-:Y:S01]  /*9550*/  @P3 IMAD.HI.U32 R8, R5, c[0x0][0x2c8], RZ ;  /* 0x0000b20005083a27 */ /* 0x000fe200078e00ff */
[----:B------:R-:W-:-:S03]  /*9560*/  ISETP.GE.AND P0, PT, R134, c[0x0][0x1d4], PT ;  /* 0x0000750086007a0c */ /* 0x000fc60003f06270 */
[----:B------:R-:W-:Y:S01]  /*9570*/  IMAD.MOV.U32 R0, RZ, RZ, R5 ;  /* 0x000000ffff007224 */ /* 0x000fe200078e0005 */
[----:B------:R-:W-:Y:S01]  /*9580*/  @P3 SHF.R.U32.HI R0, RZ, c[0x0][0x2cc], R8 ;  /* 0x0000b300ff003a19 */ /* 0x000fe20000011608 */
[----:B------:R-:W-:Y:S01]  /*9590*/  IMAD R13, R12, c[0x0][0x1e0], RZ ;  /* 0x000078000c0d7a24 */ /* 0x000fe200078e02ff */
[----:B------:R-:W-:Y:S01]  /*95a0*/  ISETP.GE.AND P3, PT, R226, c[0x0][0x1d4], PT ;  /* 0x00007500e2007a0c */ /* 0x000fe20003f66270 */
[----:B------:R-:W-:Y:S02]  /*95b0*/  IMAD R12, R12, c[0x0][0x208], RZ ;  /* 0x000082000c0c7a24 */ /* 0x000fe400078e02ff */
[----:B------:R-:W-:Y:S01]  /*95c0*/  IMAD R16, R4, c[0x0][0x1e4], R13 ;  /* 0x0000790004107a24 */ /* 0x000fe200078e020d */
[----:B------:R-:W-:Y:S02]  /*95d0*/  SHF.R.S32.HI R13, RZ, 0x1f, R0 ;  /* 0x0000001fff0d7819 */ /* 0x000fe40000011400 */
[----:B--2---:R-:W-:Y:S02]  /*95e0*/  SEL R7, R114, RZ, !P1 ;  /* 0x000000ff72077207 */ /* 0x004fe40004800000 */
[----:B------:R-:W-:Y:S01]  /*95f0*/  ISETP.GE.AND P1, PT, R136, c[0x0][0x1d4], PT ;  /* 0x0000750088007a0c */ /* 0x000fe20003f26270 */
[----:B---3--:R-:W-:-:S04]  /*9600*/  IMAD.WIDE.U32 R2, R19, c[0x0][0x1b8], R2 ;  /* 0x00006e0013027a25 */ /* 0x008fc800078e0002 */
[----:B------:R-:W-:Y:S02]  /*9610*/  IMAD R7, R7, c[0x0][0x1c0], RZ ;  /* 0x0000700007077a24 */ /* 0x000fe400078e02ff */
[----:B------:R-:W-:Y:S02]  /*9620*/  IMAD R3, R19, c[0x0][0x1bc], R3 ;  /* 0x00006f0013037a24 */ /* 0x000fe400078e0203 */
[C---:B------:R-:W-:Y:S02]  /*9630*/  IMAD R14, R6.reuse, c[0x0][0x1c4], R7 ;  /* 0x00007100060e7a24 */ /* 0x040fe400078e0207 */
[----:B------:R-:W-:Y:S01]  /*9640*/  IMAD.WIDE.U32 R6, R6, c[0x0][0x1c0], R2 ;  /* 0x0000700006067a25 */ /* 0x000fe200078e0002 */
[----:B------:R-:W-:Y:S02]  /*9650*/  MOV R3, R135 ;  /* 0x0000008700037202 */ /* 0x000fe40000000f00 */
[----:B------:R-:W-:Y:S01]  /*9660*/  @P1 LOP3.LUT R218, R218, 0x4, RZ, 0xfc, !PT ;  /* 0x00000004dada1812 */ /* 0x000fe200078efcff */
[----:B------:R-:W-:-:S03]  /*9670*/  IMAD.MOV.U32 R2, RZ, RZ, R134 ;  /* 0x000000ffff027224 */ /* 0x000fc600078e0086 */
[----:B------:R-:W-:Y:S01]  /*9680*/  LOP3.LUT R218, R218, 0xfffffff7, RZ, 0xc0, !PT ;  /* 0xfffffff7dada7812 */ /* 0x000fe200078ec0ff */
[----:B------:R-:W-:-:S03]  /*9690*/  IMAD.WIDE.U32 R10, R4, c[0x0][0x1e0], R2 ;  /* 0x00007800040a7a25 */ /* 0x000fc600078e0002 */
[----:B------:R-:W-:Y:S01]  /*96a0*/  @P0 LOP3.LUT R218, R218, 0x8, RZ, 0xfc, !PT ;  /* 0x00000008dada0812 */ /* 0x000fe200078efcff */
[----:B------:R-:W-:-:S03]  /*96b0*/  IMAD.WIDE.U32 R8, R4, c[0x0][0x208], R2 ;  /* 0x0000820004087a25 */ /* 0x000fc600078e0002 */
[----:B------:R-:W-:Y:S01]  /*96c0*/  LOP3.LUT R218, R218, 0xfffffffd, RZ, 0xc0, !PT ;  /* 0xfffffffddada7812 */ /* 0x000fe200078ec0ff */
[----:B------:R-:W-:Y:S02]  /*96d0*/  IMAD.MOV R2, RZ, RZ, -R0 ;  /* 0x000000ffff027224 */ /* 0x000fe400078e0a00 */
[----:B------:R-:W-:Y:S01]  /*96e0*/  IMAD.IADD R3, R7, 0x1, R14 ;  /* 0x0000000107037824 */ /* 0x000fe200078e020e */
[----:B------:R-:W-:Y:S01]  /*96f0*/  @P3 LOP3.LUT R218, R218, 0x2, RZ, 0xfc, !PT ;  /* 0x00000002dada3812 */ /* 0x000fe200078efcff */
[----:B------:R-:W-:Y:S02]  /*9700*/  IMAD R14, R4, c[0x0][0x20c], R12 ;  /* 0x00008300040e7a24 */ /* 0x000fe400078e020c */
[----:B------:R-:W-:Y:S01]  /*9710*/  IMAD R12, R2, c[0x0][0x2c4], R5 ;  /* 0x0000b100020c7a24 */ /* 0x000fe200078e0205 */
[----:B------:R-:W-:Y:S01]  /*9720*/  SEL R5, RZ, 0xffffffff, P1 ;  /* 0xffffffffff057807 */ /* 0x000fe20000800000 */
[----:B------:R-:W-:Y:S01]  /*9730*/  IMAD R4, R13, c[0x0][0x1b0], RZ ;  /* 0x00006c000d047a24 */ /* 0x000fe200078e02ff */
[----:B------:R-:W-:Y:S01]  /*9740*/  MOV R2, R6 ;  /* 0x0000000600027202 */ /* 0x000fe20000000f00 */
[----:B------:R-:W-:Y:S01]  /*9750*/  IMAD.IADD R7, R11, 0x1, R16 ;  /* 0x000000010b077824 */ /* 0x000fe200078e0210 */
[----:B------:R-:W-:Y:S01]  /*9760*/  SEL R6, RZ, 0x1, P0 ;  /* 0x00000001ff067807 */ /* 0x000fe20000000000 */
[----:B------:R-:W-:Y:S01]  /*9770*/  IMAD.SHL.U32 R13, R5, 0x2, RZ ;  /* 0x00000002050d7824 */ /* 0x000fe200078e00ff */
[----:B------:R-:W-:Y:S01]  /*9780*/  IADD3 R5, R9, R14, RZ ;  /* 0x0000000e09057210 */ /* 0x000fe20007ffe0ff */
[C---:B------:R-:W-:Y:S01]  /*9790*/  IMAD R4, R0.reuse, c[0x0][0x1b4], R4 ;  /* 0x00006d0000047a24 */ /* 0x040fe200078e0204 */
[----:B------:R-:W-:Y:S01]  /*97a0*/  ISETP.NE.U32.AND P0, PT, RZ, c[0x0][0x350], PT ;  /* 0x0000d400ff007a0c */ /* 0x000fe20003f05070 */
[----:B------:R-:W-:Y:S01]  /*97b0*/  IMAD.WIDE.U32 R2, R0, c[0x0][0x1b0], R2 ;  /* 0x00006c0000027a25 */ /* 0x000fe200078e0002 */
[----:B------:R-:W-:-:S02]  /*97c0*/  LOP3.LUT R14, R13, 0x2, R6, 0xe2, !PT ;  /* 0x000000020d0e7812 */ /* 0x000fc400078ee206 */
[----:B------:R-:W-:Y:S01]  /*97d0*/  SHF.R.S32.HI R0, RZ, 0x1f, R12 ;  /* 0x0000001fff007819 */ /* 0x000fe2000001140c */
[----:B------:R-:W-:Y:S01]  /*97e0*/  IMAD.MOV.U32 R6, RZ, RZ, R10 ;  /* 0x000000ffff067224 */ /* 0x000fe200078e000a */
[----:B------:R-:W-:Y:S01]  /*97f0*/  @P2 SHF.R.S32.HI R10, RZ, 0x1f, R15 ;  /* 0x0000001fff0a2819 */ /* 0x000fe2000001140f */
[----:B------:R-:W-:Y:S01]  /*9800*/  IMAD.IADD R3, R3, 0x1, R4 ;  /* 0x0000000103037824 */ /* 0x000fe200078e0204 */
[----:B------:R-:W-:Y:S01]  /*9810*/  MOV R4, R8 ;  /* 0x0000000800047202 */ /* 0x000fe20000000f00 */
[----:B------:R-:W-:Y:S01]  /*9820*/  IMAD.WIDE.U32 R6, R19, c[0x0][0x1e8], R6 ;  /* 0x00007a0013067a25 */ /* 0x000fe200078e0006 */
[----:B------:R-:W-:Y:S02]  /*9830*/  ISETP.NE.AND.EX P0, PT, RZ, c[0x0][0x354], PT, P0 ;  /* 0x0000d500ff007a0c */ /* 0x000fe40003f05300 */
[----:B------:R-:W-:Y:S01]  /*9840*/  ISETP.GE.AND P1, PT, R227, c[0x0][0x1d4], PT ;  /* 0x00007500e3007a0c */ /* 0x000fe20003f26270 */
[----:B------:R-:W-:Y:S01]  /*9850*/  @!P2 IMAD.MOV.U32 R10, RZ, RZ, R114 ;  /* 0x000000ffff0aa224 */ /* 0x000fe200078e0072 */
[----:B------:R-:W-:Y:S01]  /*9860*/  LOP3.LUT R218, R218, 0xfffffffe, RZ, 0xc0, !PT ;  /* 0xfffffffedada7812 */ /* 0x000fe200078ec0ff */
[----:B------:R-:W-:Y:S01]  /*9870*/  IMAD.WIDE.U32 R8, R12, c[0x0][0x1a8], R2 ;  /* 0x00006a000c087a25 */ /* 0x000fe200078e0002 */
[----:B------:R-:W-:-:S03]  /*9880*/  SEL R11, RZ, 0x8, P1 ;  /* 0x00000008ff0b7807 */ /* 0x000fc60000800000 */
[----:B------:R-:W-:Y:S02]  /*9890*/  IMAD R0, R0, c[0x0][0x1a8], RZ ;  /* 0x00006a0000007a24 */ /* 0x000fe400078e02ff */
[----:B------:R-:W-:-:S04]  /*98a0*/  IMAD.WIDE.U32 R2, R19, c[0x0][0x210], R4 ;  /* 0x0000840013027a25 */ /* 0x000fc800078e0004 */
[----:B------:R-:W-:Y:S01]  /*98b0*/  @!P2 IMAD.MOV.U32 R15, RZ, RZ, R252 ;  /* 0x000000ffff0fa224 */ /* 0x000fe200078e00fc */
[----:B------:R-:W-:Y:S01]  /*98c0*/  @P1 LOP3.LUT R218, R218, 0x1, RZ, 0xfc, !PT ;  /* 0x00000001dada1812 */ /* 0x000fe200078efcff */
[----:B------:R-:W-:Y:S01]  /*98d0*/  IMAD R5, R19, c[0x0][0x1ec], R7 ;  /* 0x00007b0013057a24 */ /* 0x000fe200078e0207 */
[----:B------:R-:W-:Y:S01]  /*98e0*/  SEL R7, R10, RZ, !P0 ;  /* 0x000000ff0a077207 */ /* 0x000fe20004000000 */
[----:B------:R-:W-:Y:S01]  /*98f0*/  IMAD R13, R12, c[0x0][0x1ac], R0 ;  /* 0x00006b000c0d7a24 */ /* 0x000fe200078e0200 */
[----:B------:R-:W-:Y:S01]  /*9900*/  SEL R0, R15, RZ, !P0 ;  /* 0x000000ff0f007207 */ /* 0x000fe20004000000 */
[----:B------:R-:W-:Y:S01]  /*9910*/  IMAD R3, R19, c[0x0][0x214], R3 ;  /* 0x0000850013037a24 */ /* 0x000fe200078e0203 */
[----:B------:R-:W-:Y:S01]  /*9920*/  SEL R12, RZ, 0x4, P3 ;  /* 0x00000004ff0c7807 */ /* 0x000fe20001800000 */
[----:B------:R-:W-:Y:S01]  /*9930*/  IMAD.MOV.U32 R4, RZ, RZ, R6 ;  /* 0x000000ffff047224 */ /* 0x000fe200078e0006 */
[----:B------:R-:W-:Y:S01]  /*9940*/  IADD3 R9, R9, R13, RZ ;  /* 0x0000000d09097210 */ /* 0x000fe20007ffe0ff */
[C---:B------:R-:W-:Y:S01]  /*9950*/  IMAD R6, R7.reuse, c[0x0][0x1f0], RZ ;  /* 0x00007c0007067a24 */ /* 0x040fe200078e02ff */
[----:B------:R-:W-:Y:S01]  /*9960*/  LEA R15, P0, R8, c[0x0][0x160], 0x1 ;  /* 0x00005800080f7a11 */ /* 0x000fe200078008ff */
[----:B------:R-:W-:Y:S01]  /*9970*/  IMAD R7, R7, c[0x0][0x218], RZ ;  /* 0x0000860007077a24 */ /* 0x000fe200078e02ff */
[----:B------:R-:W-:Y:S01]  /*9980*/  LOP3.LUT R126, R11, R14, R12, 0xfe, !PT ;  /* 0x0000000e0b7e7212 */ /* 0x000fe200078efe0c */
[----:B------:R-:W-:Y:S01]  /*9990*/  IMAD.WIDE.U32 R230, R0, c[0x0][0x218], R2 ;  /* 0x0000860000e67a25 */ /* 0x000fe200078e0002 */
[----:B------:R-:W-:-:S02]  /*99a0*/  LEA.HI.X R12, R8, c[0x0][0x164], R9, 0x1, P0 ;  /* 0x00005900080c7a11 */ /* 0x000fc400000f0c09 */
[----:B------:R-:W-:Y:S01]  /*99b0*/  ISETP.GE.AND P2, PT, R134, c[0x0][0x198], PT ;  /* 0x0000660086007a0c */ /* 0x000fe20003f46270 */
[----:B------:R-:W-:Y:S01]  /*99c0*/  IMAD.WIDE.U32 R228, R0, c[0x0][0x1f0], R4 ;  /* 0x00007c0000e47a25 */ /* 0x000fe200078e0004 */
[----:B------:R-:W-:Y:S02]  /*99d0*/  ISETP.GE.AND P1, PT, R136, c[0x0][0x198], PT ;  /* 0x0000660088007a0c */ /* 0x000fe40003f26270 */
[----:B------:R-:W-:Y:S01]  /*99e0*/  ISETP.GE.AND P3, PT, R227, c[0x0][0x198], PT ;  /* 0x00006600e3007a0c */ /* 0x000fe20003f66270 */
[C---:B------:R-:W-:Y:S02]  /*99f0*/  IMAD R2, R0.reuse, c[0x0][0x1f4], R6 ;  /* 0x00007d0000027a24 */ /* 0x040fe400078e0206 */
[----:B------:R-:W-:Y:S02]  /*9a00*/  IMAD R0, R0, c[0x0][0x21c], R7 ;  /* 0x0000870000007a24 */ /* 0x000fe400078e0207 */
[----:B------:R-:W-:Y:S01]  /*9a10*/  IMAD.IADD R16, R225, 0x1, R17 ;  /* 0x00000001e1107824 */ /* 0x000fe200078e0211 */
[----:B------:R-:W-:Y:S01]  /*9a20*/  IADD3 R232, R229, R2, RZ ;  /* 0x00000002e5e87210 */ /* 0x000fe20007ffe0ff */
[----:B------:R-:W-:Y:S01]  /*9a30*/  IMAD.IADD R233, R231, 0x1, R0 ;  /* 0x00000001e7e97824 */ /* 0x000fe200078e0200 */
[----:B------:R-:W-:Y:S05]  /*9a40*/  BRA.DIV ~URZ, `(.L_x_2397) ;  /* 0x000183727f007947 */ /* 0x000fea000b800000 */
[----:B------:R1:W2:Y:S02]  /*9a50*/  SHFL.IDX PT, R4, R12, RZ, 0x181f ;  /* 0x00181fff0c047589 */ /* 0x0002a400000e0000 */
.L_x_2552:
[----:B------:R-:W-:Y:S05]  /*9a60*/  BRA.DIV ~URZ, `(.L_x_2398) ;  /* 0x000183c27f007947 */ /* 0x000fea000b800000 */
[----:B------:R3:W4:Y:S02]  /*9a70*/  SHFL.IDX PT, R2, R15, RZ, 0x181f ;  /* 0x00181fff0f027589 */ /* 0x00072400000e0000 */
.L_x_2553:
[----:B---3--:R-:W3:Y:S01]  /*9a80*/  LDL R0, [R1+0x10] ;  /* 0x0000100001007983 */ /* 0x008ee20000100800 */
[----:B------:R-:W-:Y:S01]  /*9a90*/  SHF.R.S32.HI R91, RZ, 0x1f, R136 ;  /* 0x0000001fff5b7819 */ /* 0x000fe20000011488 */
[----:B------:R-:W-:Y:S01]  /*9aa0*/  BSSY B0, `(.L_x_2399) ;  /* 0x0000018000007945 */ /* 0x000fe20003800000 */
[----:B------:R-:W-:-:S02]  /*9ab0*/  SHF.R.S32.HI R13, RZ, 0x1f, R226 ;  /* 0x0000001fff0d7819 */ /* 0x000fc400000114e2 */
[----:B------:R-:W-:Y:S02]  /*9ac0*/  LEA.HI R89, R91, R136, RZ, 0x3 ;  /* 0x000000885b597211 */ /* 0x000fe400078f18ff */
[----:B------:R-:W-:Y:S01]  /*9ad0*/  SHF.R.S32.HI R14, RZ, 0x1f, R227 ;  /* 0x0000001fff0e7819 */ /* 0x000fe200000114e3 */
[----:B---3--:R-:W-:Y:S01]  /*9ae0*/  IMAD R41, R0, c[0x0][0x2c4], RZ ;  /* 0x0000b10000297a24 */ /* 0x008fe200078e02ff */
[----:B------:R-:W-:-:S04]  /*9af0*/  LOP3.LUT R0, R89, 0xfffffff8, RZ, 0xc0, !PT ;  /* 0xfffffff859007812 */ /* 0x000fc800078ec0ff */
[----:B------:R-:W-:Y:S02]  /*9b00*/  ISETP.GE.AND P6, PT, R16, R41, PT ;  /* 0x000000291000720c */ /* 0x000fe40003fc6270 */
[----:B------:R-:W-:-:S11]  /*9b10*/  SHF.R.S32.HI R24, RZ, 0x1f, R0 ;  /* 0x0000001fff187819 */ /* 0x000fd60000011400 */
        /* <DEDUP_REMOVED lines=16> */
.L_x_2400:
[----:B------:R-:W-:Y:S05]  /*9c20*/  BSYNC B0 ;  /* 0x0000000000007941 */ /* 0x000fea0003800000 */
.L_x_2399:
[----:B------:R-:W-:Y:S05]  /*9c30*/  BRA.DIV ~URZ, `(.L_x_2401) ;  /* 0x000182627f007947 */ /* 0x000fea000b800000 */
[----:B--2---:R2:W3:Y:S04]  /*9c40*/  SHFL.IDX PT, R4, R12, 0x1, 0x181f ;  /* 0x00381f000c047f89 */ /* 0x0044e800000e0000 */
[----:B----4-:R2:W4:Y:S02]  /*9c50*/  SHFL.IDX PT, R2, R15, 0x1, 0x181f ;  /* 0x00381f000f027f89 */ /* 0x01052400000e0000 */
.L_x_2554:
[----:B------:R-:W-:Y:S01]  /*9c60*/  IADD3 R3, R16, 0x20, RZ ;  /* 0x0000002010037810 */ /* 0x000fe20007ffe0ff */
[----:B------:R-:W-:Y:S01]  /*9c70*/  BSSY B0, `(.L_x_2402) ;  /* 0x0000014000007945 */ /* 0x000fe20003800000 */
[----:B------:R-:W-:Y:S02]  /*9c80*/  LOP3.LUT R218, R218, 0xffffffef, RZ, 0xc0, !PT ;  /* 0xffffffefdada7812 */ /* 0x000fe400078ec0ff */
[----:B------:R-:W-:-:S13]  /*9c90*/  ISETP.GE.AND P0, PT, R3, R41, PT ;  /* 0x000000290300720c */ /* 0x000fda0003f06270 */
[----:B------:R-:W-:Y:S01]  /*9ca0*/  @P0 LOP3.LUT R218, R218, 0x10, RZ, 0xfc, !PT ;  /* 0x00000010dada0812 */ /* 0x000fe200078efcff */
[----:B------:R-:W-:Y:S05]  /*9cb0*/  @P0 BRA `(.L_x_2403) ;  /* 0x000000f000000947 */ /* 0x000fea0003800000 */
[----:B----4-:R-:W-:-:S04]  /*9cc0*/  LEA R10, P0, R134, R2, 0x1 ;  /* 0x00000002860a7211 */ /* 0x010fc800078008ff */
[----:B---3--:R-:W-:Y:S02]  /*9cd0*/  LEA.HI.X R11, R134, R4, R135, 0x1, P0 ;  /* 0x00000004860b7211 */ /* 0x008fe400000f0c87 */
        /* <DEDUP_REMOVED lines=13> */
.L_x_2403:
[----:B------:R-:W-:Y:S05]  /*9db0*/  BSYNC B0 ;  /* 0x0000000000007941 */ /* 0x000fea0003800000 */
.L_x_2402:
[----:B------:R-:W-:Y:S05]  /*9dc0*/  BRA.DIV ~URZ, `(.L_x_2404) ;  /* 0x000181a27f007947 */ /* 0x000fea000b800000 */
[----:B---3--:R3:W1:Y:S02]  /*9dd0*/  SHFL.IDX PT, R4, R12, 0x2, 0x181f ;  /* 0x00581f000c047f89 */ /* 0x00866400000e0000 */
.L_x_2555:
[----:B------:R-:W-:Y:S05]  /*9de0*/  BRA.DIV ~URZ, `(.L_x_2405) ;  /* 0x000181f27f007947 */ /* 0x000fea000b800000 */
[----:B----4-:R4:W2:Y:S02]  /*9df0*/  SHFL.IDX PT, R2, R15, 0x2, 0x181f ;  /* 0x00581f000f027f89 */ /* 0x0108a400000e0000 */
.L_x_2556:
[----:B------:R-:W-:Y:S01]  /*9e00*/  IADD3 R3, R16, 0x40, RZ ;  /* 0x0000004010037810 */ /* 0x000fe20007ffe0ff */
[----:B------:R-:W-:Y:S01]  /*9e10*/  BSSY B0, `(.L_x_2406) ;  /* 0x0000014000007945 */ /* 0x000fe20003800000 */
[----:B------:R-:W-:Y:S02]  /*9e20*/  LOP3.LUT R218, R218, 0xffffffdf, RZ, 0xc0, !PT ;  /* 0xffffffdfdada7812 */ /* 0x000fe400078ec0ff */
[----:B------:R-:W-:-:S13]  /*9e30*/  ISETP.GE.AND P0, PT, R3, R41, PT ;  /* 0x000000290300720c */ /* 0x000fda0003f06270 */
[----:B------:R-:W-:Y:S01]  /*9e40*/  @P0 LOP3.LUT R218, R218, 0x20, RZ, 0xfc, !PT ;  /* 0x00000020dada0812 */ /* 0x000fe200078efcff */
[----:B------:R-:W-:Y:S05]  /*9e50*/  @P0 BRA `(.L_x_2407) ;  /* 0x000000f000000947 */ /* 0x000fea0003800000 */
[----:B--2---:R-:W-:-:S04]  /*9e60*/  LEA R10, P0, R134, R2, 0x1 ;  /* 0x00000002860a7211 */ /* 0x004fc800078008ff */
        /* <DEDUP_REMOVED lines=14> */
.L_x_2407:
[----:B------:R-:W-:Y:S05]  /*9f50*/  BSYNC B0 ;  /* 0x0000000000007941 */ /* 0x000fea0003800000 */
.L_x_2406:
[----:B------:R-:W-:Y:S05]  /*9f60*/  BRA.DIV ~URZ, `(.L_x_2408) ;  /* 0x000180e27f007947 */ /* 0x000fea000b800000 */
[----:B-1----:R1:W3:Y:S04]  /*9f70*/  SHFL.IDX PT, R4, R12, 0x3, 0x181f ;  /* 0x00781f000c047f89 */ /* 0x0022e800000e0000 */
[----:B--2---:R1:W2:Y:S02]  /*9f80*/  SHFL.IDX PT, R2, R15, 0x3, 0x181f ;  /* 0x00781f000f027f89 */ /* 0x0042a400000e0000 */
.L_x_2557:
[----:B----4-:R-:W4:Y:S04]  /*9f90*/  LDL R152, [R1+0x8] ;  /* 0x0000080001987983 */ /* 0x010f280000100800 */
[----:B---3--:R-:W3:Y:S04]  /*9fa0*/  LDL R153, [R1+0x4] ;  /* 0x0000040001997983 */ /* 0x008ee80000100800 */
[----:B------:R1:W5:Y:S01]  /*9fb0*/  LDL R146, [R1+0x18] ;  /* 0x0000180001927983 */ /* 0x0003620000100800 */
[----:B------:R-:W-:-:S04]  /*9fc0*/  IADD3 R3, R16, 0x60, RZ ;  /* 0x0000006010037810 */ /* 0x000fc80007ffe0ff */
[----:B------:R-:W-:-:S13]  /*9fd0*/  ISETP.GE.AND P5, PT, R3, R41, PT ;  /* 0x000000290300720c */ /* 0x000fda0003fa6270 */
[----:B-12---:R-:W-:-:S04]  /*9fe0*/  @!P5 LEA R12, P0, R226, R2, 0x1 ;  /* 0x00000002e20cd211 */ /* 0x006fc800078008ff */
[----:B------:R-:W-:Y:S02]  /*9ff0*/  @!P5 LEA.HI.X R13, R226, R4, R13, 0x1, P0 ;  /* 0x00000004e20dd211 */ /* 0x000fe400000f0c0d */
[----:B------:R-:W-:-:S04]  /*a000*/  @!P5 LEA R8, P0, R134, R2, 0x1 ;  /* 0x000000028608d211 */ /* 0x000fc800078008ff */
[----:B------:R-:W-:Y:S02]  /*a010*/  @!P5 LEA.HI.X R9, R134, R4, R135, 0x1, P0 ;  /* 0x000000048609d211 */ /* 0x000fe400000f0c87 */
[C---:B------:R-:W-:Y:S01]  /*a020*/  @!P5 LEA R6, P0, R0.reuse, R2, 0x1 ;  /* 0x000000020006d211 */ /* 0x040fe200078008ff */
[----:B------:R-:W-:Y:S01]  /*a030*/  IMAD.MOV.U32 R133, RZ, RZ, 0x30 ;  /* 0x00000030ff857424 */ /* 0x000fe200078e00ff */
[----:B------:R-:W-:Y:S01]  /*a040*/  SHF.R.S32.HI R132, RZ, 0x1f, R122 ;  /* 0x0000001fff847819 */ /* 0x000fe2000001147a */
[----:B------:R-:W-:Y:S01]  /*a050*/  @!PT LDS RZ, [RZ] ;  /* 0x00000000fffff984 */ /* 0x000fe20000000800 */
[----:B------:R-:W-:Y:S01]  /*a060*/  @!PT LDS RZ, [RZ] ;  /* 0x00000000fffff984 */ /* 0x000fe20000000800 */
[----:B------:R-:W-:Y:S01]  /*a070*/  @!PT LDS RZ, [RZ] ;  /* 0x00000000fffff984 */ /* 0x000fe20000000800 */
[----:B------:R1:W-:Y:S01]  /*a080*/  @!P5 LDGSTS.E.BYPASS.LTC128B.128 [R213+0x13080], [R8.64], !P2 ;  /* 0x1308000008d5dfae */ /* 0x0003e2000d101d46 */
[----:B------:R-:W-:Y:S02]  /*a090*/  @!P5 LEA.HI.X R7, R0, R4, R24, 0x1, P0 ;  /* 0x000000040007d211 */ /* 0x000fe400000f0c18 */
[----:B------:R-:W-:-:S03]  /*a0a0*/  @!P5 LEA R10, P0, R227, R2, 0x1 ;  /* 0x00000002e30ad211 */ /* 0x000fc600078008ff */
[----:B------:R2:W-:Y:S01]  /*a0b0*/  @!P5 LDGSTS.E.BYPASS.LTC128B.128 [R213+0x17080], [R6.64], !P1 ;  /* 0x1708000006d5dfae */ /* 0x0005e2000c901d46 */
[----:B------:R-:W-:Y:S01]  /*a0c0*/  @!P5 LEA.HI.X R11, R227, R4, R14, 0x1, P0 ;  /* 0x00000004e30bd211 */ /* 0x000fe200000f0c0e */
[----:B------:R-:W-:Y:S02]  /*a0d0*/  IMAD R4, R132, c[0x0][0x1e0], RZ ;  /* 0x0000780084047a24 */ /* 0x000fe400078e02ff */
[C---:B------:R-:W-:Y:S01]  /*a0e0*/  IMAD.WIDE.U32 R2, R122.reuse, c[0x0][0x1e0], RZ ;  /* 0x000078007a027a25 */ /* 0x040fe200078e00ff */
[----:B------:R1:W-:Y:S03]  /*a0f0*/  @!P5 LDGSTS.E.BYPASS.LTC128B.128 [R213+0x1b080], [R12.64], !P4 ;  /* 0x1b0800000cd5dfae */ /* 0x0003e6000e101d46 */
[----:B------:R-:W-:Y:S01]  /*a100*/  IMAD R4, R122, c[0x0][0x1e4], R4 ;  /* 0x000079007a047a24 */ /* 0x000fe200078e0204 */
[----:B------:R3:W-:Y:S03]  /*a110*/  @!P5 LDGSTS.E.BYPASS.LTC128B.128 [R213+0x1f080], [R10.64], !P3 ;  /* 0x1f0800000ad5dfae */ /* 0x0007e6000d901d46 */
[----:B------:R-:W-:Y:S01]  /*a120*/  IMAD.IADD R4, R3, 0x1, R4 ;  /* 0x0000000103047824 */ /* 0x000fe200078e0204 */
[----:B------:R-:W0:Y:S03]  /*a130*/  LDGDEPBAR ;  /* 0x00000000000079af */ /* 0x000e260000000000 */
[----:B------:R-:W-:-:S02]  /*a140*/  IMAD R5, R4, 0x30, RZ ;  /* 0x0000003004057824 */ /* 0x000fc400078e02ff */
[----:B------:R-:W-:Y:S02]  /*a150*/  IMAD.MOV.U32 R144, RZ, RZ, R228 ;  /* 0x000000ffff907224 */ /* 0x000fe400078e00e4 */
[----:B------:R-:W-:Y:S02]  /*a160*/  IMAD.MOV.U32 R145, RZ, RZ, R232 ;  /* 0x000000ffff917224 */ /* 0x000fe400078e00e8 */
[----:B--2---:R-:W-:Y:S02]  /*a170*/  IMAD.MOV.U32 R7, RZ, RZ, 0x20 ;  /* 0x00000020ff077424 */ /* 0x004fe400078e00ff */
[----:B------:R-:W-:-:S04]  /*a180*/  IMAD.WIDE.U32 R2, R2, 0x30, R144 ;  /* 0x0000003002027825 */ /* 0x000fc800078e0090 */
[----:B-1----:R-:W-:Y:S02]  /*a190*/  IMAD R8, R7, c[0x0][0x1e4], RZ ;  /* 0x0000790007087a24 */ /* 0x002fe400078e02ff */
[----:B------:R-:W-:Y:S01]  /*a1a0*/  IMAD.IADD R3, R3, 0x1, R5 ;  /* 0x0000000103037824 */ /* 0x000fe200078e0205 */
[----:B------:R-:W-:Y:S01]  /*a1b0*/  WARPSYNC 0xffffffff ;  /* 0xffffffff00007948 */ /* 0x000fe20003800000 */
[----:B------:R-:W-:Y:S01]  /*a1c0*/  P2R R15, PR, RZ, 0x40 ;  /* 0x00000040ff0f7803 */ /* 0x000fe20000000000 */
[----:B------:R-:W-:Y:S01]  /*a1d0*/  BAR.SYNC.DEFER_BLOCKING 0x0 ;  /* 0x0000000000007b1d */ /* 0x000fe20000010000 */
[C---:B------:R-:W-:Y:S02]  /*a1e0*/  LOP3.LUT P6, RZ, R218.reuse, 0x8, RZ, 0xc0, !PT ;  /* 0x00000008daff7812 */ /* 0x040fe400078cc0ff */
[C---:B------:R-:W-:Y:S02]  /*a1f0*/  LOP3.LUT P3, RZ, R218.reuse, 0x2, RZ, 0xc0, !PT ;  /* 0x00000002daff7812 */ /* 0x040fe4000786c0ff */
[----:B------:R-:W-:Y:S01]  /*a200*/  LOP3.LUT P4, RZ, R218, 0x1, RZ, 0xc0, !PT ;  /* 0x00000001daff7812 */ /* 0x000fe2000788c0ff */
[----:B------:R-:W-:-:S02]  /*a210*/  IMAD.MOV.U32 R147, RZ, RZ, c[0x0][0x2c4] ;  /* 0x0000b100ff937624 */ /* 0x000fc400078e00ff */
[----:B----4-:R-:W-:-:S04]  /*a220*/  IMAD R133, R152, -0x30, R133 ;  /* 0xffffffd098857824 */ /* 0x010fc800078e0285 */
[----:B---3--:R-:W-:-:S05]  /*a230*/  IMAD.IADD R131, R153, 0x1, R133 ;  /* 0x0000000199837824 */ /* 0x008fca00078e0285 */
[----:B------:R-:W-:-:S05]  /*a240*/  IMNMX R6, R131, 0x30, PT ;  /* 0x0000003083067817 */ /* 0x000fca0003800200 */
[----:B------:R-:W-:-:S05]  /*a250*/  IMAD.IADD R4, R6, 0x1, -R225 ;  /* 0x0000000106047824 */ /* 0x000fca00078e0ae1 */
[----:B------:R-:W-:Y:S01]  /*a260*/  ISETP.GE.AND P0, PT, R4, 0x21, PT ;  /* 0x000000210400780c */ /* 0x000fe20003f06270 */
[----:B------:R-:W-:-:S12]  /*a270*/  IMAD.WIDE.U32 R6, R7, c[0x0][0x1e0], RZ ;  /* 0x0000780007067a25 */ /* 0x000fd800078e00ff */
        /* <DEDUP_REMOVED lines=14> */
[----:B------:R1:W-:Y:S01]  /*a360*/  @P1 LDGSTS.E.BYPASS.LTC128B.128 [R211+0xe880], [R4.64+0x180], !P4 ;  /* 0x0e88018004d31fae */ /* 0x0003e2000e101d46 */
[----:B------:R-:W-:-:S13]  /*a370*/  LOP3.LUT P1, RZ, R218, 0x8, RZ, 0xc0, !PT ;  /* 0x00000008daff7812 */ /* 0x000fda000782c0ff */
[----:B------:R1:W-:Y:S04]  /*a380*/  @P0 LDGSTS.E.BYPASS.LTC128B.128 [R213+0xb080], [R2.64], !P1 ;  /* 0x0b08000002d50fae */ /* 0x0003e8000c901d46 */
[----:B------:R1:W-:Y:S04]  /*a390*/  @P0 LDGSTS.E.BYPASS.LTC128B.128 [R213+0xc880], [R2.64+0x80], !P2 ;  /* 0x0c88008002d50fae */ /* 0x0003e8000d101d46 */
[----:B------:R1:W-:Y:S04]  /*a3a0*/  @P0 LDGSTS.E.BYPASS.LTC128B.128 [R213+0xe080], [R2.64+0x100], !P3 ;  /* 0x0e08010002d50fae */ /* 0x0003e8000d901d46 */
[----:B------:R1:W-:Y:S01]  /*a3b0*/  @P0 LDGSTS.E.BYPASS.LTC128B.128 [R213+0xf880], [R2.64+0x180], !P4 ;  /* 0x0f88018002d50fae */ /* 0x0003e2000e101d46 */
[----:B------:R-:W-:-:S03]  /*a3c0*/  ISETP.LT.AND P0, PT, RZ, c[0x0][0x27c], PT ;  /* 0x00009f00ff007a0c */ /* 0x000fc60003f01270 */
[----:B------:R-:W0:Y:S01]  /*a3d0*/  LDGDEPBAR ;  /* 0x00000000000079af */ /* 0x000e220000000000 */
[----:B------:R-:W-:-:S09]  /*a3e0*/  ISETP.NE.AND P6, PT, R15, RZ, PT ;  /* 0x000000ff0f00720c */ /* 0x000fd20003fc5270 */
[----:B------:R-:W-:Y:S05]  /*a3f0*/  @P0 BRA `(.L_x_2409) ;  /* 0x0000002000000947 */ /* 0x000fea0003800000 */
[----:B------:R-:W-:-:S04]  /*a400*/  DEPBAR.LE SB0, 0x1 ;  /* 0x000080400000791a */ /* 0x000fc80000000000 */
[----:B------:R-:W-:Y:S05]  /*a410*/  BRA `(.L_x_2410) ;  /* 0x00008ef000007947 */ /* 0x000fea0003800000 */
.L_x_2409:
[----:B------:R-:W-:Y:S01]  /*a420*/  ULDC.U8 UR4, c[0x0][0x298] ;  /* 0x0000a60000047ab9 */ /* 0x000fe20000000000 */
[----:B-1---5:R-:W-:Y:S01]  /*a430*/  SHF.R.S32.HI R2, RZ, 0x1f, R162 ;  /* 0x0000001fff027819 */ /* 0x022fe200000114a2 */
[----:B------:R-:W-:Y:S01]  /*a440*/  IMAD.WIDE.U32 R6, R162, c[0x0][0x280], RZ ;  /* 0x0000a000a2067a25 */ /* 0x000fe200078e00ff */
[----:B------:R-:W-:Y:S01]  /*a450*/  ISETP.NE.AND P0, PT, RZ, UR4, PT ;  /* 0x00000004ff007c0c */ /* 0x000fe2000bf05270 */
[----:B------:R-:W-:Y:S01]  /*a460*/  BSSY B2, `(.L_x_2410) ;  /* 0x00008ea000027945 */ /* 0x000fe20003800000 */
[C---:B------:R-:W-:Y:S01]  /*a470*/  IADD3 R137, R225.reuse, 0x40, RZ ;  /* 0x00000040e1897810 */ /* 0x040fe20007ffe0ff */
[C---:B------:R-:W-:Y:S01]  /*a480*/  IMAD R3, R2.reuse, c[0x0][0x280], RZ ;  /* 0x0000a00002037a24 */ /* 0x040fe200078e02ff */
[----:B------:R-:W-:Y:S01]  /*a490*/  IADD3 R138, R225, 0x60, RZ ;  /* 0x00000060e18a7810 */ /* 0x000fe20007ffe0ff */
[----:B------:R-:W-:Y:S02]  /*a4a0*/  IMAD R2, R2, c[0x0][0x290], RZ ;  /* 0x0000a40002027a24 */ /* 0x000fe400078e02ff */
[----:B------:R-:W-:-:S02]  /*a4b0*/  IMAD R3, R162, c[0x0][0x284], R3 ;  /* 0x0000a100a2037a24 */ /* 0x000fc400078e0203 */
[----:B------:R-:W-:Y:S01]  /*a4c0*/  IMAD R8, R162, c[0x0][0x294], R2 ;  /* 0x0000a500a2087a24 */ /* 0x000fe200078e0202 */
[----:B------:R-:W-:Y:S01]  /*a4d0*/  LEA R2, R100, R16, 0x5 ;  /* 0x0000001064027211 */ /* 0x000fe200078e28ff */
[----:B------:R-:W-:Y:S01]  /*a4e0*/  IMAD.WIDE.U32 R4, R162, c[0x0][0x290], RZ ;  /* 0x0000a400a2047a25 */ /* 0x000fe200078e00ff */
[----:B------:R-:W-:-:S04]  /*a4f0*/  IADD3 R3, R3, R7, RZ ;  /* 0x0000000703037210 */ /* 0x000fc80007ffe0ff */
[----:B------:R-:W-:Y:S01]  /*a500*/  IADD3 R8, R8, R5, RZ ;  /* 0x0000000508087210 */ /* 0x000fe20007ffe0ff */
[----:B------:R-:W-:Y:S05]  /*a510*/  @!P0 BRA `(.L_x_2411) ;  /* 0x0000459000008947 */ /* 0x000fea0003800000 */
[----:B------:R-:W-:Y:S01]  /*a520*/  ISETP.NE.AND P1, PT, R147, 0x1, PT ;  /* 0x000000019300780c */ /* 0x000fe20003f25270 */
[----:B------:R-:W-:Y:S01]  /*a530*/  IMAD.MOV.U32 R7, RZ, RZ, R3 ;  /* 0x000000ffff077224 */ /* 0x000fe200078e0003 */
[----:B------:R-:W-:Y:S01]  /*a540*/  BSSY B0, `(.L_x_2412) ;  /* 0x000004f000007945 */ /* 0x000fe20003800000 */
[----:B------:R-:W-:Y:S01]  /*a550*/  SHF.R.S32.HI R34, RZ, 0x1f, R140 ;  /* 0x0000001fff227819 */ /* 0x000fe2000001148c */
[----:B------:R-:W-:Y:S01]  /*a560*/  CS2R R64, SRZ ;  /* 0x0000000000407805 */ /* 0x000fe2000001ff00 */
        /* <DEDUP_REMOVED lines=8> */
[----:B------:R-:W-:Y:S01]  /*a5f0*/  @P1 IMAD.HI.U32 R0, R2, c[0x0][0x2c8], RZ ;  /* 0x0000b20002001a27 */ /* 0x000fe200078e00ff */
[----:B------:R-:W-:Y:S01]  /*a600*/  CS2R R38, SRZ ;  /* 0x0000000000267805 */ /* 0x000fe2000001ff00 */
[----:B------:R-:W-:Y:S01]  /*a610*/  CS2R R28, SRZ ;  /* 0x00000000001c7805 */ /* 0x000fe2000001ff00 */
[----:B------:R-:W-:-:S02]  /*a620*/  CS2R R24, SRZ ;  /* 0x0000000000187805 */ /* 0x000fc4000001ff00 */
[----:B------:R-:W-:-:S04]  /*a630*/  @P1 SHF.R.U32.HI R2, RZ, c[0x0][0x2cc], R0 ;  /* 0x0000b300ff021a19 */ /* 0x000fc80000011600 */
        /* <DEDUP_REMOVED lines=23> */
[----:B------:R-:W-:-:S09]  /*a7b0*/  ISETP.GE.AND P1, PT, R139, c[0x0][0x27c], PT ;  /* 0x00009f008b007a0c */ /* 0x000fd20003f26270 */
[C---:B------:R-:W-:Y:S01]  /*a7c0*/  @!P3 IMAD.SHL.U32 R6, R140.reuse, 0x2, RZ ;  /* 0x000000028c06b824 */ /* 0x040fe200078e00ff */
[----:B------:R-:W-:-:S04]  /*a7d0*/  @!P3 SHF.L.U64.HI R5, R140, 0x1, R34 ;  /* 0x000000018c05b819 */ /* 0x000fc80000010222 */
[----:B--2---:R-:W-:-:S05]  /*a7e0*/  @!P3 IADD3 R18, P0, R3, R6, RZ ;  /* 0x000000060312b210 */ /* 0x004fca0007f1e0ff */
[----:B----4-:R-:W-:Y:S01]  /*a7f0*/  @!P3 IMAD.X R19, R4, 0x1, R5, P0 ;  /* 0x000000010413b824 */ /* 0x010fe200000e0605 */
        /* <DEDUP_REMOVED lines=33> */
[----:B------:R-:W-:-:S05]  /*aa10*/  @!P0 IMAD.X R5, R2, 0x1, R20, P4 ;  /* 0x0000000102058824 */ /* 0x000fca00020e0614 */
[----:B------:R1:W5:Y:S03]  /*aa20*/  @!P0 LD.E.64 R44, [R4.64] ;  /* 0x00000006042c8980 */ /* 0x000366000c101b00 */
.L_x_2413:
[----:B------:R-:W-:Y:S05]  /*aa30*/  BSYNC B0 ;  /* 0x0000000000007941 */ /* 0x000fea0003800000 */
.L_x_2412:
        /* <DEDUP_REMOVED lines=84> */
.L_x_2415:
[----:B------:R-:W-:Y:S05]  /*af80*/  BSYNC B0 ;  /* 0x0000000000007941 */ /* 0x000fea0003800000 */
.L_x_2414:
        /* <DEDUP_REMOVED lines=57> */
[----:B------:R1:W5:Y:S01]  /*b320*/  @!P3 LD.E.64 R60, [R18.64] ;  /* 0x00000006123cb980 */ /* 0x000362000c101b00 */
[----:B----4-:R-:W-:Y:S01]  /*b330*/  @!P3 IMAD.X R17, R2, 0x1, R6, P0 ;  /* 0x000000010211b824 */ /* 0x010fe200000e0606 */
[----:B------:R-:W-:Y:S02]  /*b340*/  @!P2 SHF.L.U64.HI R6, R143, 0x1, R21 ;  /* 0x000000018f06a819 */ /* 0x000fe40000010215 */
[-C--:B------:R-:W-:Y:S01]  /*b350*/  @!P2 IADD3 R14, P0, R3, R5.reuse, RZ ;  /* 0x00000005030ea210 */ /* 0x080fe20007f1e0ff */
[----:B------:R-:W-:Y:S01]  /*b360*/  CS2R R70, SRZ ;  /* 0x0000000000467805 */ /* 0x000fe2000001ff00 */
[----:B------:R-:W-:Y:S01]  /*b370*/  CS2R R72, SRZ ;  /* 0x0000000000487805 */ /* 0x000fe2000001ff00 */
[----:B------:R-:W-:Y:S01]  /*b380*/  CS2R R74, SRZ ;  /* 0x00000000004a7805 */ /* 0x000fe2000001ff00 */
[----:B------:R2:W5:Y:S01]  /*b390*/  @!P3 LD.E.64 R62, [R16.64] ;  /* 0x00000006103eb980 */ /* 0x000562000c101b00 */
[----:B------:R-:W-:Y:S01]  /*b3a0*/  @!P2 IMAD.X R15, R4, 0x1, R6, P0 ;  /* 0x00000001040fa824 */ /* 0x000fe200000e0606 */
[----:B------:R-:W-:Y:S01]  /*b3b0*/  @!P2 IADD3 R12, P0, R0, R5, RZ ;  /* 0x00000005000ca210 */ /* 0x000fe20007f1e0ff */
[----:B------:R-:W-:-:S04]  /*b3c0*/  @!P1 IMAD.SHL.U32 R5, R139, 0x2, RZ ;  /* 0x000000028b059824 */ /* 0x000fc800078e00ff */
[----:B------:R-:W-:Y:S01]  /*b3d0*/  @!P2 IMAD.X R13, R2, 0x1, R6, P0 ;  /* 0x00000001020da824 */ /* 0x000fe200000e0606 */
[----:B------:R-:W-:Y:S02]  /*b3e0*/  @!P1 SHF.L.U64.HI R6, R139, 0x1, R31 ;  /* 0x000000018b069819 */ /* 0x000fe4000001021f */
[-C--:B------:R-:W-:Y:S02]  /*b3f0*/  @!P1 IADD3 R10, P0, R3, R5.reuse, RZ ;  /* 0x00000005030a9210 */ /* 0x080fe40007f1e0ff */
[----:B------:R2:W5:Y:S03]  /*b400*/  @!P2 LD.E.64 R66, [R12.64] ;  /* 0x000000060c42a980 */ /* 0x000566000c101b00 */
[----:B------:R-:W-:Y:S01]  /*b410*/  @!P1 IMAD.X R11, R4, 0x1, R6, P0 ;  /* 0x00000001040b9824 */ /* 0x000fe200000e0606 */
[----:B------:R-:W-:Y:S01]  /*b420*/  @!P1 IADD3 R8, P0, R0, R5, RZ ;  /* 0x0000000500089210 */ /* 0x000fe20007f1e0ff */
[----:B-1----:R-:W-:-:S03]  /*b430*/  CS2R R18, SRZ ;  /* 0x0000000000127805 */ /* 0x002fc6000001ff00 */
[----:B------:R2:W5:Y:S01]  /*b440*/  @!P1 LD.E.64 R68, [R10.64] ;  /* 0x000000060a449980 */ /* 0x000562000c101b00 */
[----:B------:R-:W-:Y:S01]  /*b450*/  @!P1 IMAD.X R9, R2, 0x1, R6, P0 ;  /* 0x0000000102099824 */ /* 0x000fe200000e0606 */
[C---:B------:R-:W-:Y:S02]  /*b460*/  ISETP.GE.AND P0, PT, R142.reuse, c[0x0][0x27c], PT ;  /* 0x00009f008e007a0c */ /* 0x040fe40003f06270 */
[----:B------:R2:W5:Y:S04]  /*b470*/  @!P2 LD.E.64 R18, [R14.64] ;  /* 0x000000060e12a980 */ /* 0x000568000c101b00 */
[----:B------:R2:W5:Y:S07]  /*b480*/  @!P1 LD.E.64 R70, [R8.64] ;  /* 0x0000000608469980 */ /* 0x00056e000c101b00 */
        /* <DEDUP_REMOVED lines=8> */
.L_x_2417:
[----:B------:R-:W-:Y:S05]  /*b510*/  BSYNC B0 ;  /* 0x0000000000007941 */ /* 0x000fea0003800000 */
.L_x_2416:
[----:B--2--5:R-:W-:Y:S01]  /*b520*/  IMAD.MOV.U32 R4, RZ, RZ, R68 ;  /* 0x000000ffff047224 */ /* 0x024fe200078e0044 */
[----:B---3--:R-:W-:Y:S01]  /*b530*/  MOV R3, R69 ;  /* 0x0000004500037202 */ /* 0x008fe20000000f00 */
[----:B----4-:R-:W-:Y:S01]  /*b540*/  IMAD.MOV.U32 R2, RZ, RZ, R72 ;  /* 0x000000ffff027224 */ /* 0x010fe200078e0048 */
[----:B------:R-:W-:Y:S01]  /*b550*/  MOV R7, R66 ;  /* 0x0000004200077202 */ /* 0x000fe20000000f00 */
[----:B-1----:R-:W-:Y:S01]  /*b560*/  IMAD.MOV.U32 R0, RZ, RZ, R73 ;  /* 0x000000ffff007224 */ /* 0x002fe200078e0049 */
        /* <DEDUP_REMOVED lines=10> */
[----:B------:R-:W1:Y:S01]  /*b610*/  SHFL.IDX PT, R3, R33, 0x3, 0x181f ;  /* 0x00781f0021037f89 */ /* 0x000e6200000e0000 */
[----:B------:R-:W-:Y:S01]  /*b620*/  IMAD.MOV.U32 R6, RZ, RZ, R67 ;  /* 0x000000ffff067224 */ /* 0x000fe200078e0043 */
[----:B------:R-:W-:Y:S01]  /*b630*/  PRMT R108, R2, 0x5410, R0 ;  /* 0x00005410026c7816 */ /* 0x000fe20000000000 */
[----:B------:R-:W-:Y:S01]  /*b640*/  IMAD.MOV.U32 R2, RZ, RZ, R74 ;  /* 0x000000ffff027224 */ /* 0x000fe200078e004a */
[----:B------:R-:W-:Y:S01]  /*b650*/  MOV R0, R75 ;  /* 0x0000004b00007202 */ /* 0x000fe20000000f00 */
[----:B------:R2:W3:Y:S01]  /*b660*/  SHFL.IDX PT, R8, R30, 0x3, 0x181f ;  /* 0x00781f001e087f89 */ /* 0x0004e200000e0000 */
[----:B------:R-:W-:Y:S01]  /*b670*/  PRMT R109, R5, 0x5410, R4 ;  /* 0x00005410056d7816 */ /* 0x000fe20000000004 */
[----:B------:R-:W-:Y:S01]  /*b680*/  IMAD.MOV.U32 R5, RZ, RZ, R62 ;  /* 0x000000ffff057224 */ /* 0x000fe200078e003e */
[----:B------:R-:W-:Y:S01]  /*b690*/  PRMT R111, R2, 0x5410, R0 ;  /* 0x00005410026f7816 */ /* 0x000fe20000000000 */
[----:B------:R-:W-:Y:S01]  /*b6a0*/  BSSY B0, `(.L_x_2418) ;  /* 0x000003a000007945 */ /* 0x000fe20003800000 */
[----:B------:R-:W-:Y:S01]  /*b6b0*/  MOV R4, R63 ;  /* 0x0000003f00047202 */ /* 0x000fe20000000f00 */
[----:B------:R4:W1:Y:S01]  /*b6c0*/  SHFL.IDX PT, R2, R35, 0x3, 0x181f ;  /* 0x00781f0023027f89 */ /* 0x00086200000e0000 */
[----:B------:R-:W-:Y:S01]  /*b6d0*/  CS2R R82, SRZ ;  /* 0x0000000000527805 */ /* 0x000fe2000001ff00 */
[----:B------:R-:W-:Y:S01]  /*b6e0*/  CS2R R78, SRZ ;  /* 0x00000000004e7805 */ /* 0x000fe2000001ff00 */
[----:B------:R-:W-:Y:S01]  /*b6f0*/  CS2R R86, SRZ ;  /* 0x0000000000567805 */ /* 0x000fe2000001ff00 */
[----:B------:R1:W3:Y:S01]  /*b700*/  SHFL.IDX PT, R0, R32, 0x3, 0x181f ;  /* 0x00781f0020007f89 */ /* 0x0002e200000e0000 */
[----:B------:R-:W-:Y:S01]  /*b710*/  CS2R R84, SRZ ;  /* 0x0000000000547805 */ /* 0x000fe2000001ff00 */
[----:B------:R-:W-:Y:S01]  /*b720*/  CS2R R80, SRZ ;  /* 0x0000000000507805 */ /* 0x000fe2000001ff00 */
[----:B------:R-:W-:Y:S01]  /*b730*/  CS2R R76, SRZ ;  /* 0x00000000004c7805 */ /* 0x000fe2000001ff00 */
[----:B--2---:R-:W-:-:S02]  /*b740*/  PRMT R30, R5, 0x5410, R4 ;  /* 0x00005410051e7816 */ /* 0x004fc40000000004 */
[----:B----4-:R-:W-:Y:S01]  /*b750*/  PRMT R35, R7, 0x5410, R6 ;  /* 0x0000541007237816 */ /* 0x010fe20000000006 */
[----:B-1----:R-:W-:Y:S01]  /*b760*/  CS2R R32, SRZ ;  /* 0x0000000000207805 */ /* 0x002fe2000001ff00 */
[----:B------:R-:W-:Y:S05]  /*b770*/  @P5 BRA `(.L_x_2419) ;  /* 0x000002c000005947 */ /* 0x000fea0003800000 */
[----:B---3--:R-:W-:Y:S01]  /*b780*/  ISETP.GE.AND P1, PT, R143, c[0x0][0x27c], PT ;  /* 0x00009f008f007a0c */ /* 0x008fe20003f26270 */
        /* <DEDUP_REMOVED lines=23> */
[----:B------:R-:W-:-:S04]  /*b900*/  CS2R R32, SRZ ;  /* 0x0000000000207805 */ /* 0x000fc8000001ff00 */
[----:B-1----:R-:W-:Y:S02]  /*b910*/  @!P1 IADD3 R6, P0, R2, R9, RZ ;  /* 0x0000000902069210 */ /* 0x002fe40007f1e0ff */
[----:B--2---:R-:W-:-:S05]  /*b920*/  @!P1 SHF.L.U64.HI R5, R140, 0x1, R34 ;  /* 0x000000018c059819 */ /* 0x004fca0000010222 */
[----:B------:R-:W-:Y:S01]  /*b930*/  @!P1 IMAD.X R7, R3, 0x1, R5, P0 ;  /* 0x0000000103079824 */ /* 0x000fe200000e0605 */
[----:B------:R-:W-:Y:S01]  /*b940*/  @!P1 IADD3 R4, P0, R0, R9, RZ ;  /* 0x0000000900049210 */ /* 0x000fe20007f1e0ff */
[----:B------:R-:W-:-:S03]  /*b950*/  CS2R R76, SRZ ;  /* 0x00000000004c7805 */ /* 0x000fc6000001ff00 */
[----:B------:R1:W5:Y:S01]  /*b960*/  @!P1 LD.E.64 R32, [R6.64] ;  /* 0x0000000606209980 */ /* 0x000362000c101b00 */
[----:B------:R-:W-:Y:S01]  /*b970*/  @!P1 IMAD.X R5, R8, 0x1, R5, P0 ;  /* 0x0000000108059824 */ /* 0x000fe200000e0605 */
[----:B------:R-:W-:-:S04]  /*b980*/  ISETP.GE.AND P0, PT, R142, c[0x0][0x27c], PT ;  /* 0x00009f008e007a0c */ /* 0x000fc80003f06270 */
[----:B------:R2:W5:Y:S01]  /*b990*/  @!P1 LD.E.64 R76, [R4.64] ;  /* 0x00000006044c9980 */ /* 0x000562000c101b00 */
[----:B------:R-:W-:Y:S01]  /*b9a0*/  CS2R R88, SRZ ;  /* 0x0000000000587805 */ /* 0x000fe2000001ff00 */
[----:B------:R-:W-:-:S07]  /*b9b0*/  CS2R R86, SRZ ;  /* 0x0000000000567805 */ /* 0x000fce000001ff00 */
[C---:B-1----:R-:W-:Y:S01]  /*b9c0*/  @!P0 IMAD.SHL.U32 R6, R142.reuse, 0x2, RZ ;  /* 0x000000028e068824 */ /* 0x042fe200078e00ff */
[----:B------:R-:W-:-:S04]  /*b9d0*/  @!P0 SHF.L.U64.HI R7, R142, 0x1, R40 ;  /* 0x000000018e078819 */ /* 0x000fc80000010228 */
[----:B--2---:R-:W-:-:S05]  /*b9e0*/  @!P0 IADD3 R4, P1, R2, R6, RZ ;  /* 0x0000000602048210 */ /* 0x004fca0007f3e0ff */
[----:B------:R-:W-:Y:S01]  /*b9f0*/  @!P0 IMAD.X R5, R3, 0x1, R7, P1 ;  /* 0x0000000103058824 */ /* 0x000fe200008e0607 */
[----:B------:R-:W-:-:S04]  /*ba00*/  @!P0 IADD3 R2, P1, R0, R6, RZ ;  /* 0x0000000600028210 */ /* 0x000fc80007f3e0ff */
[----:B------:R1:W5:Y:S01]  /*ba10*/  @!P0 LD.E.64 R88, [R4.64] ;  /* 0x0000000604588980 */ /* 0x000362000c101b00 */
[----:B------:R-:W-:-:S05]  /*ba20*/  @!P0 IMAD.X R3, R8, 0x1, R7, P1 ;  /* 0x0000000108038824 */ /* 0x000fca00008e0607 */
[----:B------:R1:W5:Y:S03]  /*ba30*/  @!P0 LD.E.64 R86, [R2.64] ;  /* 0x0000000602568980 */ /* 0x000366000c101b00 */
.L_x_2419:
[----:B---3--:R-:W-:Y:S05]  /*ba40*/  BSYNC B0 ;  /* 0x0000000000007941 */ /* 0x008fea0003800000 */
.L_x_2418:
        /* <DEDUP_REMOVED lines=78> */
.L_x_2423:
[----:B------:R-:W-:Y:S05]  /*bf30*/  BSYNC B0 ;  /* 0x0000000000007941 */ /* 0x000fea0003800000 */
.L_x_2422:
        /* <DEDUP_REMOVED lines=45> */
.L_x_2425:
[----:B------:R-:W-:Y:S05]  /*c210*/  BSYNC B0 ;  /* 0x0000000000007941 */ /* 0x000fea0003800000 */
.L_x_2424:
        /* <DEDUP_REMOVED lines=45> */
.L_x_2427:
[----:B------:R-:W-:Y:S05]  /*c4f0*/  BSYNC B0 ;  /* 0x0000000000007941 */ /* 0x000fea0003800000 */
.L_x_2426:
        /* <DEDUP_REMOVED lines=44> */
.L_x_2421:
[----:B------:R-:W-:Y:S05]  /*c7c0*/  BSYNC B1 ;  /* 0x0000000000017941 */ /* 0x000fea0003800000 */
.L_x_2420:
        /* <DEDUP_REMOVED lines=49> */
.L_x_2431:
[----:B------:R-:W-:Y:S05]  /*cae0*/  BSYNC B0 ;  /* 0x0000000000007941 */ /* 0x000fea0003800000 */
.L_x_2430:
        /* <DEDUP_REMOVED lines=45> */
.L_x_2433:
[----:B------:R-:W-:Y:S05]  /*cdc0*/  BSYNC B0 ;  /* 0x0000000000007941 */ /* 0x000fea0003800000 */
.L_x_2432:
        /* <DEDUP_REMOVED lines=45> */
.L_x_2435:
[----:B------:R-:W-:Y:S05]  /*d0a0*/  BSYNC B0 ;  /* 0x0000000000007941 */ /* 0x000fea0003800000 */
.L_x_2434:
        /* <DEDUP_REMOVED lines=44> */
.L_x_2429:
[----:B------:R-:W-:Y:S05]  /*d370*/  BSYNC B1 ;  /* 0x0000000000017941 */ /* 0x000fea0003800000 */
.L_x_2428:
        /* <DEDUP_REMOVED lines=48> */
.L_x_2439:
[----:B------:R-:W-:Y:S05]  /*d680*/  BSYNC B0 ;  /* 0x0000000000007941 */ /* 0x000fea0003800000 */
.L_x_2438:
        /* <DEDUP_REMOVED lines=45> */
.L_x_2441:
[----:B------:R-:W-:Y:S05]  /*d960*/  BSYNC B0 ;  /* 0x0000000000007941 */ /* 0x000fea0003800000 */
.L_x_2440:
        /* <DEDUP_REMOVED lines=45> */
.L_x_2443:
[----:B------:R-:W-:Y:S05]  /*dc40*/  BSYNC B0 ;  /* 0x0000000000007941 */ /* 0x000fea0003800000 */
.L_x_2442:
        /* <DEDUP_REMOVED lines=44> */
.L_x_2437:
[----:B------:R-:W-:Y:S05]  /*df10*/  BSYNC B1 ;  /* 0x0000000000017941 */ /* 0x000fea0003800000 */
.L_x_2436:
        /* <DEDUP_REMOVED lines=47> */
.L_x_2446:
[----:B------:R-:W-:Y:S05]  /*e210*/  BSYNC B0 ;  /* 0x0000000000007941 */ /* 0x000fea0003800000 */
.L_x_2445:
        /* <DEDUP_REMOVED lines=45> */
.L_x_2448:
[----:B------:R-:W-:Y:S05]  /*e4f0*/  BSYNC B0 ;  /* 0x0000000000007941 */ /* 0x000fea0003800000 */
.L_x_2447:
        /* <DEDUP_REMOVED lines=45> */
.L_x_2450:
[----:B------:R-:W-:Y:S05]  /*e7d0*/  BSYNC B0 ;  /* 0x0000000000007941 */ /* 0x000fea0003800000 */
.L_x_2449:
        /* <DEDUP_REMOVED lines=45> */
.L_x_2411:
[----:B------:R-:W-:Y:S01]  /*eab0*/  ISETP.NE.AND P0, PT, R147, 0x1, PT ;  /* 0x000000019300780c */ /* 0x000fe20003f05270 */
[----:B------:R-:W-:Y:S01]  /*eac0*/  IMAD.MOV.U32 R7, RZ, RZ, R3 ;  /* 0x000000ffff077224 */ /* 0x000fe200078e0003 */
        /* <DEDUP_REMOVED lines=9> */
[----:B------:R-:W-:-:S02]  /*eb60*/  CS2R R16, SRZ ;  /* 0x0000000000107805 */ /* 0x000fc4000001ff00 */
        /* <DEDUP_REMOVED lines=47> */
.L_x_2452:
[----:B------:R-:W-:Y:S05]  /*ee60*/  BSYNC B0 ;  /* 0x0000000000007941 */ /* 0x000fea0003800000 */
.L_x_2451:
[----:B-12--5:R-:W-:Y:S01]  /*ee70*/  IMAD.MOV.U32 R3, RZ, RZ, R34 ;  /* 0x000000ffff037224 */ /* 0x026fe200078e0022 */
[----:B------:R-:W-:Y:S01]  /*ee80*/  LOP3.LUT P0, RZ, R218, 0x10, RZ, 0xc0, !PT ;  /* 0x00000010daff7812 */ /* 0x000fe2000780c0ff */
[----:B------:R-:W-:Y:S01]  /*ee90*/  IMAD.MOV.U32 R2, RZ, RZ, R35 ;  /* 0x000000ffff027224 */ /* 0x000fe200078e0023 */
[----:B------:R1:W2:Y:S01]  /*eea0*/  SHFL.IDX PT, R11, R13, 0x1, 0x181f ;  /* 0x00381f000d0b7f89 */ /* 0x0002a200000e0000 */
[----:B----4-:R-:W-:Y:S01]  /*eeb0*/  IMAD.MOV.U32 R5, RZ, RZ, R32 ;  /* 0x000000ffff057224 */ /* 0x010fe200078e0020 */
        /* <DEDUP_REMOVED lines=27> */
[----:B------:R-:W-:Y:S01]  /*f070*/  CS2R R60, SRZ ;  /* 0x00000000003c7805 */ /* 0x000fe2000001ff00 */
[----:B------:R1:W3:Y:S01]  /*f080*/  SHFL.IDX PT, R4, R25, 0x1, 0x181f ;  /* 0x00381f0019047f89 */ /* 0x0002e200000e0000 */
[----:B------:R-:W-:Y:S01]  /*f090*/  PRMT R40, R6, 0x7610, R40 ;  /* 0x0000761006287816 */ /* 0x000fe20000000028 */
[----:B------:R-:W-:Y:S01]  /*f0a0*/  CS2R R46, SRZ ;  /* 0x00000000002e7805 */ /* 0x000fe2000001ff00 */
[----:B------:R-:W-:Y:S01]  /*f0b0*/  PRMT R27, R3, 0x7610, R27 ;  /* 0x00007610031b7816 */ /* 0x000fe2000000001b */
[----:B---3--:R1:W3:Y:S01]  /*f0c0*/  SHFL.IDX PT, R10, R14, 0x1, 0x181f ;  /* 0x00381f000e0a7f89 */ /* 0x0082e200000e0000 */
[----:B------:R-:W-:Y:S01]  /*f0d0*/  PRMT R12, R2, 0x7610, R12 ;  /* 0x00007610020c7816 */ /* 0x000fe2000000000c */
        /* <DEDUP_REMOVED lines=13> */
[----:B------:R-:W-:-:S05]  /*f1b0*/  @!P1 IADD3 R8, P0, R4, R2, RZ ;  /* 0x0000000204089210 */ /* 0x000fca0007f1e0ff */
[--C-:B----4-:R-:W-:Y:S01]  /*f1c0*/  @!P1 IMAD.X R9, R5, 0x1, R3.reuse, P0 ;  /* 0x0000000105099824 */ /* 0x110fe200000e0603 */
        /* <DEDUP_REMOVED lines=17> */
.L_x_2454:
[----:B--2---:R-:W-:Y:S05]  /*f2e0*/  BSYNC B0 ;  /* 0x0000000000007941 */ /* 0x004fea0003800000 */
.L_x_2453:
[----:B----45:R-:W-:Y:S01]  /*f2f0*/  IMAD.MOV.U32 R5, RZ, RZ, R62 ;  /* 0x000000ffff057224 */ /* 0x030fe200078e003e */
[----:B------:R-:W-:Y:S01]  /*f300*/  LOP3.LUT P0, RZ, R218, 0x20, RZ, 0xc0, !PT ;  /* 0x00000020daff7812 */ /* 0x000fe2000780c0ff */
[----:B------:R-:W-:Y:S01]  /*f310*/  IMAD.MOV.U32 R3, RZ, RZ, R60 ;  /* 0x000000ffff037224 */ /* 0x000fe200078e003c */
[----:B------:R-:W-:Y:S01]  /*f320*/  MOV R6, R51 ;  /* 0x0000003300067202 */ /* 0x000fe20000000f00 */
        /* <DEDUP_REMOVED lines=24> */
[----:B------:R2:W1:Y:S01]  /*f4b0*/  SHFL.IDX PT, R4, R25, 0x2, 0x181f ;  /* 0x00581f0019047f89 */ /* 0x00046200000e0000 */
        /* <DEDUP_REMOVED lines=15> */
[----:B----4-:R-:W-:Y:S01]  /*f5b0*/  ISETP.GE.AND P1, PT, R134, c[0x0][0x27c], PT ;  /* 0x00009f0086007a0c */ /* 0x010fe20003f26270 */
        /* <DEDUP_REMOVED lines=25> */
.L_x_2456:
[----:B----4-:R-:W-:Y:S05]  /*f750*/  BSYNC B0 ;  /* 0x0000000000007941 */ /* 0x010fea0003800000 */
.L_x_2455:
[----:B-1---5:R-:W-:Y:S01]  /*f760*/  IMAD.MOV.U32 R3, RZ, RZ, R74 ;  /* 0x000000ffff037224 */ /* 0x022fe200078e004a */
[----:B------:R-:W-:Y:S01]  /*f770*/  MOV R6, R71 ;  /* 0x0000004700067202 */ /* 0x000fe20000000f00 */
[----:B------:R-:W-:Y:S01]  /*f780*/  IMAD.MOV.U32 R5, RZ, RZ, R72 ;  /* 0x000000ffff057224 */ /* 0x000fe200078e0048 */
[----:B------:R1:W4:Y:S01]  /*f790*/  SHFL.IDX PT, R11, R13, 0x3, 0x181f ;  /* 0x00781f000d0b7f89 */ /* 0x00032200000e0000 */
[----:B------:R-:W-:Y:S01]  /*f7a0*/  IMAD.MOV.U32 R2, RZ, RZ, R75 ;  /* 0x000000ffff027224 */ /* 0x000fe200078e004b */
        /* <DEDUP_REMOVED lines=15> */
[----:B------:R-:W-:Y:S01]  /*f8a0*/  CS2R R96, SRZ ;  /* 0x0000000000607805 */ /* 0x000fe2000001ff00 */
[----:B------:R-:W-:Y:S01]  /*f8b0*/  PRMT R119, R119, 0x5410, R3 ;  /* 0x0000541077777816 */ /* 0x000fe20000000003 */
[----:B------:R-:W-:Y:S01]  /*f8c0*/  IMAD.MOV.U32 R3, RZ, RZ, R76 ;  /* 0x000000ffff037224 */ /* 0x000fe200078e004c */
[----:B------:R-:W-:Y:S01]  /*f8d0*/  PRMT R117, R117, 0x5410, R2 ;  /* 0x0000541075757816 */ /* 0x000fe20000000002 */
[----:B------:R-:W-:Y:S01]  /*f8e0*/  IMAD.MOV.U32 R2, RZ, RZ, R77 ;  /* 0x000000ffff027224 */ /* 0x000fe200078e004d */
[----:B------:R-:W-:Y:S01]  /*f8f0*/  PRMT R114, R4, 0x7610, R114 ;  /* 0x0000761004727816 */ /* 0x000fe20000000072 */
[----:B------:R1:W2:Y:S01]  /*f900*/  SHFL.IDX PT, R5, R15, 0x3, 0x181f ;  /* 0x00781f000f057f89 */ /* 0x0002a200000e0000 */
[----:B------:R-:W-:Y:S01]  /*f910*/  PRMT R118, R118, 0x5410, R3 ;  /* 0x0000541076767816 */ /* 0x000fe20000000003 */
[----:B------:R-:W-:Y:S01]  /*f920*/  IMAD.MOV.U32 R3, RZ, RZ, R68 ;  /* 0x000000ffff037224 */ /* 0x000fe200078e0044 */
[----:B------:R-:W-:Y:S01]  /*f930*/  PRMT R117, R2, 0x7610, R117 ;  /* 0x0000761002757816 */ /* 0x000fe20000000075 */
[----:B------:R-:W-:Y:S01]  /*f940*/  IMAD.MOV.U32 R2, RZ, RZ, R69 ;  /* 0x000000ffff027224 */ /* 0x000fe200078e0045 */
        /* <DEDUP_REMOVED lines=11> */
[----:B----4-:R-:W-:Y:S01]  /*fa00*/  ISETP.GE.AND P1, PT, R134, c[0x0][0x27c], PT ;  /* 0x00009f0086007a0c */ /* 0x010fe20003f26270 */
[----:B------:R-:W-:Y:S01]  /*fa10*/  CS2R R82, SRZ ;  /* 0x0000000000527805 */ /* 0x000fe2000001ff00 */
[----:B------:R-:W-:-:S11]  /*fa20*/  CS2R R80, SRZ ;  /* 0x0000000000507805 */ /* 0x000fd6000001ff00 */
[C---:B------:R-:W-:Y:S01]  /*fa30*/  @!P1 IMAD.SHL.U32 R2, R134.reuse, 0x2, RZ ;  /* 0x0000000286029824 */ /* 0x040fe200078e00ff */
[----:B------:R-:W-:-:S04]  /*fa40*/  @!P1 SHF.L.U64.HI R3, R134, 0x1, R135 ;  /* 0x0000000186039819 */ /* 0x000fc80000010287 */
[----:B-1----:R-:W-:-:S05]  /*fa50*/  @!P1 IADD3 R8, P0, R4, R2, RZ ;  /* 0x0000000204089210 */ /* 0x002fca0007f1e0ff */
[--C-:B--2---:R-:W-:Y:S01]  /*fa60*/  @!P1 IMAD.X R9, R5, 0x1, R3.reuse, P0 ;  /* 0x0000000105099824 */ /* 0x104fe200000e0603 */
[----:B---3--:R-:W-:Y:S01]  /*fa70*/  @!P1 IADD3 R6, P0, R10, R2, RZ ;  /* 0x000000020a069210 */ /* 0x008fe20007f1e0ff */
        /* <DEDUP_REMOVED lines=18> */
.L_x_2458:
[----:B----4-:R-:W-:Y:S05]  /*fba0*/  BSYNC B0 ;  /* 0x0000000000007941 */ /* 0x010fea0003800000 */
.L_x_2457:
        /* <DEDUP_REMOVED lines=40> */
[----:B--2---:R-:W1:Y:S01]  /*fe30*/  LDS.128 R4, [R211+0x10080] ;  /* 0x01008000d3047984 */ /* 0x004e620000000c00 */
        /* <DEDUP_REMOVED lines=10> */
[----:B------:R-:W-:-:S02]  /*fee0*/  SHF.R.U64 R41, R18, 0x10, R19 ;  /* 0x0000001012297819 */ /* 0x000fc40000001213 */
[----:B------:R-:W-:Y:S02]  /*fef0*/  IADD3 R0, R2, R0, R175 ;  /* 0x0000000002007210 */ /* 0x000fe40007ffe0af */
[--C-:B------:R-:W-:Y:S02]  /*ff00*/  SHF.R.U32.HI R25, RZ, 0x10, R21.reuse ;  /* 0x00000010ff197819 */ /* 0x100fe40000011615 */
[----:B------:R-:W-:Y:S01]  /*ff10*/  SHF.L.U32 R29, R0, 0x1, RZ ;  /* 0x00000001001d7819 */ /* 0x000fe200000006ff */
[----:B------:R-:W-:Y:S01]  /*ff20*/  HADD2.F32 R0, -RZ, R12.H0_H0 ;  /* 0x2000000cff007230 */ /* 0x000fe20000004100 */
[----:B------:R-:W-:Y:S01]  /*ff30*/  SHF.R.U64 R54, R20, 0x10, R21 ;  /* 0x0000001014367819 */ /* 0x000fe20000001215 */
[----:B------:R-:W-:Y:S01]  /*ff40*/  HADD2.F32 R88, -RZ, R25.H0_H0 ;  /* 0x20000019ff587230 */ /* 0x000fe20000004100 */
[----:B------:R-:W-:Y:S01]  /*ff50*/  SHF.R.U64 R53, R22, 0x10, R23 ;  /* 0x0000001016357819 */ /* 0x000fe20000001217 */
[----:B---3--:R-:W2:Y:S01]  /*ff60*/  LDS.128 R8, [R29+0x10080] ;  /* 0x010080001d087984 */ /* 0x008ea20000000c00 */
[----:B------:R-:W-:Y:S01]  /*ff70*/  SHF.R.U32.HI R22, RZ, 0x10, R19 ;  /* 0x00000010ff167819 */ /* 0x000fe20000011613 */
[----:B------:R-:W-:Y:S01]  /*ff80*/  HADD2.F32 R54, -RZ, R54.H0_H0 ;  /* 0x20000036ff367230 */ /* 0x000fe20000004100 */
        /* <DEDUP_REMOVED lines=9> */
[--C-:B------:R-:W-:Y:S02]  /*10020*/  HADD2.F32 R6, -RZ, R27.reuse.H1_H1 ;  /* 0x3000001bff067230 */ /* 0x100fe40000004100 */
[--C-:B------:R-:W-:Y:S02]  /*10030*/  HADD2.F32 R19, -RZ, R4.reuse.H0_H0 ;  /* 0x20000004ff137230 */ /* 0x100fe40000004100 */
[----:B------:R-:W-:Y:S02]  /*10040*/  HADD2.F32 R21, -RZ, R4.H1_H1 ;  /* 0x30000004ff157230 */ /* 0x000fe40000004100 */
[----:B------:R-:W-:Y:S02]  /*10050*/  HADD2.F32 R4, -RZ, R27.H0_H0 ;  /* 0x2000001bff047230 */ /* 0x000fe40000004100 */
        /* <DEDUP_REMOVED lines=11> */
[----:B------:R-:W-:Y:S02]  /*10110*/  HADD2.F32 R5, -RZ, R28.H0_H0 ;  /* 0x2000001cff057230 */ /* 0x000fe40000004100 */
        /* <DEDUP_REMOVED lines=47> */
.L_x_2462:
[----:B------:R-:W-:Y:S05]  /*10410*/  BSYNC B0 ;  /* 0x0000000000007941 */ /* 0x000fea0003800000 */
.L_x_2461:
        /* <DEDUP_REMOVED lines=11> */
[----:B--2---:R-:W-:Y:S02]  /*104d0*/  SHF.L.U32 R5, R0, 0x3, RZ ;  /* 0x0000000300057819 */ /* 0x004fe400000006ff */
        /* <DEDUP_REMOVED lines=68> */
[-C--:B------:R-:W-:Y:S02]  /*10920*/  FMUL.FTZ R2, R20, R10.reuse ;  /* 0x0000000a14027220 */ /* 0x080fe40000410000 */
[C---:B------:R-:W-:Y:S02]  /*10930*/  FMUL.FTZ R12, R9.reuse, R10 ;  /* 0x0000000a090c7220 */ /* 0x040fe40000410000 */
[----:B------:R-:W-:Y:S02]  /*10940*/  FFMA.FTZ R22, R9, R37, R2 ;  /* 0x0000002509167223 */ /* 0x000fe40000010002 */
[----:B------:R-:W-:Y:S02]  /*10950*/  FFMA.FTZ R30, R8, R0, R4 ;  /* 0x00000000081e7223 */ /* 0x000fe40000010004 */
        /* <DEDUP_REMOVED lines=21> */
.L_x_2460:
[----:B------:R-:W-:Y:S05]  /*10ab0*/  BSYNC B1 ;  /* 0x0000000000017941 */ /* 0x000fea0003800000 */
.L_x_2459:
[----:B------:R-:W-:Y:S01]  /*10ac0*/  IADD3 R0, R225, 0x20, RZ ;  /* 0x00000020e1007810 */ /* 0x000fe20007ffe0ff */
[----:B------:R-:W-:Y:S01]  /*10ad0*/  BSSY B1, `(.L_x_2463) ;  /* 0x00000d2000017945 */ /* 0x000fe20003800000 */
[----:B------:R-:W-:Y:S02]  /*10ae0*/  SHF.R.S32.HI R52, RZ, 0x3, R89 ;  /* 0x00000003ff347819 */ /* 0x000fe40000011459 */
[----:B------:R-:W-:-:S13]  /*10af0*/  ISETP.GE.AND P0, PT, R0, R90, PT ;  /* 0x0000005a0000720c */ /* 0x000fda0003f06270 */
[----:B------:R-:W-:Y:S05]  /*10b00*/  @P0 BRA `(.L_x_2464) ;  /* 0x00000ce000000947 */ /* 0x000fea0003800000 */
[----:B------:R-:W-:Y:S01]  /*10b10*/  ISETP.GE.AND P0, PT, R134, c[0x0][0x27c], PT ;  /* 0x00009f0086007a0c */ /* 0x000fe20003f06270 */
[----:B------:R-:W-:-:S12]  /*10b20*/  BSSY B0, `(.L_x_2465) ;  /* 0x0000064000007945 */ /* 0x000fd80003800000 */
[----:B------:R-:W-:Y:S05]  /*10b30*/  @P0 BRA `(.L_x_2466) ;  /* 0x0000062000000947 */ /* 0x000fea0003800000 */
[----:B------:R-:W-:Y:S02]  /*10b40*/  MOV R3, c[0x0][0x27c] ;  /* 0x00009f0000037a02 */ /* 0x000fe40000000f00 */
[----:B------:R-:W-:Y:S02]  /*10b50*/  LOP3.LUT R0, R174, 0x38, R134, 0xf8, !PT ;  /* 0x00000038ae007812 */ /* 0x000fe400078ef886 */
[----:B------:R-:W-:Y:S02]  /*10b60*/  LEA.HI R3, R3, R100, RZ, 0x1d ;  /* 0x0000006403037211 */ /* 0x000fe400078fe8ff */
[----:B------:R-:W-:Y:S02]  /*10b70*/  SHF.R.U32.HI R22, RZ, 0x10, R49 ;  /* 0x00000010ff167819 */ /* 0x000fe40000011631 */
[----:B-1----:R-:W-:Y:S02]  /*10b80*/  SHF.R.S32.HI R4, RZ, 0x1f, R3 ;  /* 0x0000001fff047819 */ /* 0x002fe40000011403 */
[----:B------:R-:W-:-:S02]  /*10b90*/  SHF.L.U32 R2, R3, 0x3, RZ ;  /* 0x0000000303027819 */ /* 0x000fc400000006ff */
[----:B------:R-:W-:Y:S02]  /*10ba0*/  LEA.HI R4, R4, R3, RZ, 0x3 ;  /* 0x0000000304047211 */ /* 0x000fe400078f18ff */
[----:B------:R-:W-:Y:S02]  /*10bb0*/  LOP3.LUT R3, R176, R0, R185, 0xf6, !PT ;  /* 0x00000000b0037212 */ /* 0x000fe400078ef6b9 */
[----:B------:R-:W-:Y:S02]  /*10bc0*/  LOP3.LUT R2, R174, 0x38, R2, 0xf8, !PT ;  /* 0x00000038ae027812 */ /* 0x000fe400078ef802 */
[----:B------:R-:W-:Y:S02]  /*10bd0*/  SHF.L.U32 R0, R4, 0xa, RZ ;  /* 0x0000000a04007819 */ /* 0x000fe400000006ff */
[----:B------:R-:W-:Y:S02]  /*10be0*/  LOP3.LUT R2, R2, R185, RZ, 0x3c, !PT ;  /* 0x000000b902027212 */ /* 0x000fe400078e3cff */
[----:B------:R-:W-:-:S02]  /*10bf0*/  LOP3.LUT R0, R0, 0x7fffe000, RZ, 0xc0, !PT ;  /* 0x7fffe00000007812 */ /* 0x000fc400078ec0ff */
[----:B------:R-:W-:Y:S02]  /*10c00*/  LEA R30, R3, 0x10080, 0x1 ;  /* 0x00010080031e7811 */ /* 0x000fe400078e08ff */
[----:B------:R-:W-:Y:S02]  /*10c10*/  IADD3 R0, R2, R0, R176 ;  /* 0x0000000002007210 */ /* 0x000fe40007ffe0b0 */
[----:B------:R-:W-:Y:S01]  /*10c20*/  SHF.R.U32.HI R23, RZ, 0x10, R45 ;  /* 0x00000010ff177819 */ /* 0x000fe2000001162d */
[----:B--2---:R-:W1:Y:S01]  /*10c30*/  LDS.128 R4, [R30] ;  /* 0x000000001e047984 */ /* 0x004e620000000c00 */
[----:B------:R-:W-:Y:S01]  /*10c40*/  SHF.L.U32 R28, R0, 0x1, RZ ;  /* 0x00000001001c7819 */ /* 0x000fe200000006ff */
[----:B------:R-:W-:Y:S01]  /*10c50*/  HADD2.F32 R0, -RZ, R105.H0_H0 ;  /* 0x20000069ff007230 */ /* 0x000fe20000004100 */
[----:B------:R-:W-:Y:S01]  /*10c60*/  SHF.R.U32.HI R24, RZ, 0x10, R51 ;  /* 0x00000010ff187819 */ /* 0x000fe20000011633 */
[----:B------:R-:W-:Y:S01]  /*10c70*/  HADD2.F32 R41, -RZ, R23.H0_H0 ;  /* 0x20000017ff297230 */ /* 0x000fe20000004100 */
[----:B------:R-:W-:Y:S01]  /*10c80*/  SHF.R.U64 R32, R48, 0x10, R49 ;  /* 0x0000001030207819 */ /* 0x000fe20000001231 */
[----:B---3--:R-:W2:Y:S01]  /*10c90*/  LDS.128 R8, [R28+0x10080] ;  /* 0x010080001c087984 */ /* 0x008ea20000000c00 */
[----:B------:R-:W-:-:S02]  /*10ca0*/  SHF.R.U32.HI R26, RZ, 0x10, R47 ;  /* 0x00000010ff1a7819 */ /* 0x000fc4000001162f */
[----:B------:R-:W-:Y:S02]  /*10cb0*/  SHF.R.U64 R33, R50, 0x10, R51 ;  /* 0x0000001032217819 */ /* 0x000fe40000001233 */
[----:B------:R-:W-:Y:S01]  /*10cc0*/  SHF.R.U64 R39, R44, 0x10, R45 ;  /* 0x000000102c277819 */ /* 0x000fe2000000122d */
[----:B------:R-:W-:Y:S01]  /*10cd0*/  HADD2.F32 R40, -RZ, R26.H0_H0 ;  /* 0x2000001aff287230 */ /* 0x000fe20000004100 */
[----:B------:R-:W-:Y:S01]  /*10ce0*/  SHF.R.U64 R37, R46, 0x10, R47 ;  /* 0x000000102e257819 */ /* 0x000fe2000000122f */
[----:B-1----:R-:W-:Y:S02]  /*10cf0*/  HADD2.F32 R18, -RZ, R5.H0_H0 ;  /* 0x20000005ff127230 */ /* 0x002fe40000004100 */
[--C-:B------:R-:W-:Y:S02]  /*10d00*/  HADD2.F32 R16, -RZ, R7.reuse.H0_H0 ;  /* 0x20000007ff107230 */ /* 0x100fe40000004100 */
[----:B------:R-:W-:Y:S02]  /*10d10*/  HADD2.F32 R15, -RZ, R7.H1_H1 ;  /* 0x30000007ff0f7230 */ /* 0x000fe40000004100 */
[----:B--2---:R-:W-:-:S02]  /*10d20*/  HADD2.F32 R3, -RZ, R9.H0_H0 ;  /* 0x20000009ff037230 */ /* 0x004fc40000004100 */
[----:B------:R-:W-:Y:S02]  /*10d30*/  HADD2.F32 R2, -RZ, R9.H1_H1 ;  /* 0x30000009ff027230 */ /* 0x000fe40000004100 */
[--C-:B------:R-:W-:Y:S01]  /*10d40*/  HADD2.F32 R9, -RZ, R8.reuse.H0_H0 ;  /* 0x20000008ff097230 */ /* 0x100fe20000004100 */
[-C--:B------:R-:W-:Y:S01]  /*10d50*/  FMUL.FTZ R31, R3, R0.reuse ;  /* 0x00000000031f7220 */ /* 0x080fe20000410000 */
[----:B------:R-:W-:Y:S02]  /*10d60*/  HADD2.F32 R13, -RZ, R8.H1_H1 ;  /* 0x30000008ff0d7230 */ /* 0x000fe40000004100 */
[--C-:B------:R-:W-:Y:S02]  /*10d70*/  HADD2.F32 R8, -RZ, R11.reuse.H0_H0 ;  /* 0x2000000bff087230 */ /* 0x100fe40000004100 */
[----:B------:R-:W-:Y:S02]  /*10d80*/  HADD2.F32 R7, -RZ, R11.H1_H1 ;  /* 0x3000000bff077230 */ /* 0x000fe40000004100 */
[----:B------:R-:W-:Y:S01]  /*10d90*/  HADD2.F32 R14, -RZ, R5.H1_H1 ;  /* 0x30000005ff0e7230 */ /* 0x000fe20000004100 */
[----:B------:R-:W-:Y:S01]  /*10da0*/  FMUL.FTZ R5, R18, R0 ;  /* 0x0000000012057220 */ /* 0x000fe20000410000 */
[----:B------:R-:W-:-:S02]  /*10db0*/  HADD2.F32 R11, -RZ, R22.H0_H0 ;  /* 0x20000016ff0b7230 */ /* 0x000fc40000004100 */
[--C-:B------:R-:W-:Y:S02]  /*10dc0*/  HADD2.F32 R17, -RZ, R6.reuse.H0_H0 ;  /* 0x20000006ff117230 */ /* 0x100fe40000004100 */
        /* <DEDUP_REMOVED lines=8> */
[----:B------:R-:W-:-:S02]  /*10e50*/  HADD2.F32 R4, -RZ, R105.H1_H1 ;  /* 0x30000069ff047230 */ /* 0x000fc40000004100 */
[--C-:B------:R-:W-:Y:S02]  /*10e60*/  HADD2.F32 R5, -RZ, R107.reuse.H1_H1 ;  /* 0x3000006bff057230 */ /* 0x100fe40000004100 */
[----:B------:R-:W-:Y:S01]  /*10e70*/  HADD2.F32 R0, -RZ, R107.H0_H0 ;  /* 0x2000006bff007230 */ /* 0x000fe20000004100 */
[-C--:B------:R-:W-:Y:S01]  /*10e80*/  FMUL.FTZ R3, R19, R4.reuse ;  /* 0x0000000413037220 */ /* 0x080fe20000410000 */
[----:B------:R-:W-:Y:S01]  /*10e90*/  HADD2.F32 R2, -RZ, R106.H1_H1 ;  /* 0x3000006aff027230 */ /* 0x000fe20000004100 */
[C---:B------:R-:W-:Y:S01]  /*10ea0*/  FMUL.FTZ R27, R9.reuse, R4 ;  /* 0x00000004091b7220 */ /* 0x040fe20000410000 */
[----:B------:R-:W-:Y:S01]  /*10eb0*/  HADD2.F32 R22, -RZ, R24.H0_H0 ;  /* 0x20000018ff167230 */ /* 0x000fe20000004100 */
[----:B------:R-:W-:Y:S01]  /*10ec0*/  FFMA.FTZ R34, R9, R5, R3 ;  /* 0x0000000509227223 */ /* 0x000fe20000010003 */
[----:B------:R-:W-:Y:S01]  /*10ed0*/  HADD2.F32 R3, -RZ, R108.H0_H0 ;  /* 0x2000006cff037230 */ /* 0x000fe20000004100 */
        /* <DEDUP_REMOVED lines=9> */
[----:B------:R-:W-:Y:S01]  /*10f70*/  HADD2.F32 R33, -RZ, R39.H0_H0 ;  /* 0x20000027ff217230 */ /* 0x000fe20000004100 */
[C---:B------:R-:W-:Y:S01]  /*10f80*/  FMUL.FTZ R25, R12.reuse, R2 ;  /* 0x000000020c197220 */ /* 0x040fe20000410000 */
[----:B------:R-:W-:Y:S01]  /*10f90*/  HADD2.F32 R10, -RZ, R10.H1_H1 ;  /* 0x3000000aff0a7230 */ /* 0x000fe20000004100 */
[----:B------:R-:W-:Y:S01]  /*10fa0*/  FFMA.FTZ R35, R12, R4, R11 ;  /* 0x000000040c237223 */ /* 0x000fe2000001000b */
[----:B------:R-:W-:Y:S01]  /*10fb0*/  HADD2.F32 R32, -RZ, R37.H0_H0 ;  /* 0x20000025ff207230 */ /* 0x000fe20000004100 */
[----:B------:R-:W-:-:S02]  /*10fc0*/  FMUL.FTZ R2, R21, R8 ;  /* 0x0000000815027220 */ /* 0x000fc40000410000 */
[C---:B------:R-:W-:Y:S02]  /*10fd0*/  FMUL.FTZ R11, R7.reuse, R22 ;  /* 0x00000016070b7220 */ /* 0x040fe40000410000 */
[----:B------:R-:W-:Y:S02]  /*10fe0*/  FFMA.FTZ R22, R7, R40, R0 ;  /* 0x0000002807167223 */ /* 0x000fe40000010000 */
[C---:B------:R-:W-:Y:S02]  /*10ff0*/  FMUL.FTZ R7, R13.reuse, R8 ;  /* 0x000000080d077220 */ /* 0x040fe40000410000 */
[----:B------:R-:W-:Y:S02]  /*11000*/  FMUL.FTZ R0, R20, R9 ;  /* 0x0000000914007220 */ /* 0x000fe40000410000 */
        /* <DEDUP_REMOVED lines=19> */
[----:B------:R1:W-:Y:S04]  /*11140*/  STS.128 [R30], R8 ;  /* 0x000000081e007388 */ /* 0x0003e80000000c00 */
[----:B------:R1:W-:Y:S02]  /*11150*/  STS.128 [R28+0x10080], R4 ;  /* 0x010080041c007388 */ /* 0x0003e40000000c00 */
.L_x_2466:
[----:B------:R-:W-:Y:S05]  /*11160*/  BSYNC B0 ;  /* 0x0000000000007941 */ /* 0x000fea0003800000 */
.L_x_2465:
        /* <DEDUP_REMOVED lines=10> */
[----:B--2---:R-:W-:Y:S02]  /*11210*/  SHF.L.U32 R5, R0, 0x3, RZ ;  /* 0x0000000300057819 */ /* 0x004fe400000006ff */
[----:B------:R-:W-:Y:S02]  /*11220*/  LEA.HI R4, R4, R0, RZ, 0x3 ;  /* 0x0000000004047211 */ /* 0x000fe400078f18ff */
[----:B------:R-:W-:Y:S02]  /*11230*/  IADD3 R0, R2, R3, R176 ;  /* 0x0000000302007210 */ /* 0x000fe40007ffe0b0 */
[----:B------:R-:W-:-:S02]  /*11240*/  LOP3.LUT R3, R174, 0x38, R5, 0xf8, !PT ;  /* 0x00000038ae037812 */ /* 0x000fc400078ef805 */
[----:B------:R-:W-:Y:S02]  /*11250*/  SHF.L.U32 R2, R4, 0xa, RZ ;  /* 0x0000000a04027819 */ /* 0x000fe400000006ff */
[----:B------:R-:W-:Y:S02]  /*11260*/  LOP3.LUT R3, R3, R185, RZ, 0x3c, !PT ;  /* 0x000000b903037212 */ /* 0x000fe400078e3cff */
[----:B------:R-:W-:Y:S02]  /*11270*/  LOP3.LUT R2, R2, 0x7fffe000, RZ, 0xc0, !PT ;  /* 0x7fffe00002027812 */ /* 0x000fe400078ec0ff */
[----:B------:R-:W-:Y:S02]  /*11280*/  LEA R31, R0, 0x10080, 0x1 ;  /* 0x00010080001f7811 */ /* 0x000fe400078e08ff */
[----:B------:R-:W-:Y:S02]  /*11290*/  IADD3 R2, R3, R2, R176 ;  /* 0x0000000203027210 */ /* 0x000fe40007ffe0b0 */
[----:B------:R-:W-:Y:S01]  /*112a0*/  SHF.R.U32.HI R0, RZ, 0x10, R57 ;  /* 0x00000010ff007819 */ /* 0x000fe20000011639 */
[----:B------:R-:W1:Y:S01]  /*112b0*/  LDS.128 R4, [R31] ;  /* 0x000000001f047984 */ /* 0x000e620000000c00 */
[----:B------:R-:W-:Y:S01]  /*112c0*/  SHF.L.U32 R29, R2, 0x1, RZ ;  /* 0x00000001021d7819 */ /* 0x000fe200000006ff */
[--C-:B------:R-:W-:Y:S01]  /*112d0*/  HADD2.F32 R2, -RZ, R109.reuse.H0_H0 ;  /* 0x2000006dff027230 */ /* 0x100fe20000004100 */
[----:B------:R-:W-:Y:S01]  /*112e0*/  SHF.R.U32.HI R21, RZ, 0x10, R61 ;  /* 0x00000010ff157819 */ /* 0x000fe2000001163d */
[----:B------:R-:W-:Y:S01]  /*112f0*/  HADD2.F32 R24, -RZ, R0.H0_H0 ;  /* 0x20000000ff187230 */ /* 0x000fe20000004100 */
[----:B------:R-:W-:Y:S01]  /*11300*/  SHF.R.U32.HI R22, RZ, 0x10, R59 ;  /* 0x00000010ff167819 */ /* 0x000fe2000001163b */
[----:B---3--:R-:W2:Y:S01]  /*11310*/  LDS.128 R8, [R29+0x10080] ;  /* 0x010080001d087984 */ /* 0x008ea20000000c00 */
[----:B------:R-:W-:Y:S01]  /*11320*/  HADD2.F32 R0, -RZ, R109.H1_H1 ;  /* 0x3000006dff007230 */ /* 0x000fe20000004100 */
[----:B------:R-:W-:Y:S01]  /*11330*/  SHF.R.U32.HI R23, RZ, 0x10, R63 ;  /* 0x00000010ff177819 */ /* 0x000fe2000001163f */
[----:B------:R-:W-:Y:S01]  /*11340*/  HADD2.F32 R41, -RZ, R21.H0_H0 ;  /* 0x20000015ff297230 */ /* 0x000fe20000004100 */
[----:B------:R-:W-:Y:S01]  /*11350*/  SHF.R.U64 R25, R56, 0x10, R57 ;  /* 0x0000001038197819 */ /* 0x000fe20000001239 */
[----:B------:R-:W-:Y:S01]  /*11360*/  HADD2.F32 R22, -RZ, R22.H0_H0 ;  /* 0x20000016ff167230 */ /* 0x000fe20000004100 */
[----:B------:R-:W-:Y:S01]  /*11370*/  SHF.R.U64 R35, R60, 0x10, R61 ;  /* 0x000000103c237819 */ /* 0x000fe2000000123d */
[----:B------:R-:W-:Y:S01]  /*11380*/  HADD2.F32 R40, -RZ, R23.H0_H0 ;  /* 0x20000017ff287230 */ /* 0x000fe20000004100 */
[----:B------:R-:W-:-:S02]  /*11390*/  SHF.R.U64 R30, R58, 0x10, R59 ;  /* 0x000000103a1e7819 */ /* 0x000fc4000000123b */
        /* <DEDUP_REMOVED lines=44> */
[-C--:B------:R-:W-:Y:S02]  /*11660*/  FMUL.FTZ R2, R20, R10.reuse ;  /* 0x0000000a14027220 */ /* 0x080fe40000410000 */
[----:B------:R-:W-:-:S02]  /*11670*/  FMUL.FTZ R12, R9, R10 ;  /* 0x0000000a090c7220 */ /* 0x000fc40000410000 */
[----:B------:R-:W-:Y:S02]  /*11680*/  FFMA.FTZ R22, R9, R39, R2 ;  /* 0x0000002709167223 */ /* 0x000fe40000010002 */
[----:B------:R-:W-:Y:S02]  /*11690*/  FFMA.FTZ R30, R8, R0, R4 ;  /* 0x00000000081e7223 */ /* 0x000fe40000010004 */
        /* <DEDUP_REMOVED lines=21> */
.L_x_2464:
[----:B------:R-:W-:Y:S05]  /*117f0*/  BSYNC B1 ;  /* 0x0000000000017941 */ /* 0x000fea0003800000 */
.L_x_2463:
        /* <DEDUP_REMOVED lines=13> */
[----:B-12---:R-:W-:Y:S02]  /*118d0*/  MOV R5, c[0x0][0x27c] ;  /* 0x00009f0000057a02 */ /* 0x006fe40000000f00 */
        /* <DEDUP_REMOVED lines=97> */
.L_x_2470:
[----:B------:R-:W-:Y:S05]  /*11ef0*/  BSYNC B0 ;  /* 0x0000000000007941 */ /* 0x000fea0003800000 */
.L_x_2469:
[----:B------:R-:W-:-:S13]  /*11f00*/  ISETP.GE.AND P0, PT, R136, c[0x0][0x27c], PT ;  /* 0x00009f0088007a0c */ /* 0x000fda0003f06270 */
[----:B------:R-:W-:Y:S05]  /*11f10*/  @P0 BRA `(.L_x_2468) ;  /* 0x0000066000000947 */ /* 0x000fea0003800000 */
[----:B------:R-:W-:Y:S02]  /*11f20*/  MOV R2, c[0x0][0x27c] ;  /* 0x00009f0000027a02 */ /* 0x000fe40000000f00 */
[----:B-1----:R-:W-:Y:S02]  /*11f30*/  LEA.HI R4, R91, R136, RZ, 0x6 ;  /* 0x000000885b047211 */ /* 0x002fe400078f30ff */
[----:B------:R-:W-:Y:S02]  /*11f40*/  LEA.HI R2, R2, R52, RZ, 0x1d ;  /* 0x0000003402027211 */ /* 0x000fe400078fe8ff */
[----:B------:R-:W-:Y:S02]  /*11f50*/  LOP3.LUT R3, R0, 0x38, R89, 0xf8, !PT ;  /* 0x0000003800037812 */ /* 0x000fe400078ef859 */
[----:B--2---:R-:W-:Y:S02]  /*11f60*/  SHF.R.S32.HI R5, RZ, 0x1f, R2 ;  /* 0x0000001fff057819 */ /* 0x004fe40000011402 */
        /* <DEDUP_REMOVED lines=97> */
.L_x_2468:
[----:B------:R-:W-:Y:S05]  /*12580*/  BSYNC B1 ;  /* 0x0000000000017941 */ /* 0x000fea0003800000 */
.L_x_2467:
        /* <DEDUP_REMOVED lines=110> */
.L_x_2472:
[----:B------:R-:W-:Y:S05]  /*12c70*/  BSYNC B0 ;  /* 0x0000000000007941 */ /* 0x000fea0003800000 */
.L_x_2471:
[----:B------:R-:W-:-:S13]  /*12c80*/  ISETP.GE.AND P0, PT, R136, c[0x0][0x27c], PT ;  /* 0x00009f0088007a0c */ /* 0x000fda0003f06270 */
[----:B------:R-:W-:Y:S05]  /*12c90*/  @P0 BRA `(.L_x_2444) ;  /* 0x0000066000000947 */ /* 0x000fea0003800000 */
[----:B------:R-:W-:Y:S02]  /*12ca0*/  MOV R2, c[0x0][0x27c] ;  /* 0x00009f0000027a02 */ /* 0x000fe40000000f00 */
[----:B-1----:R-:W-:Y:S02]  /*12cb0*/  LEA.HI R4, R91, R136, RZ, 0x6 ;  /* 0x000000885b047211 */ /* 0x002fe400078f30ff */
[----:B------:R-:W-:Y:S02]  /*12cc0*/  LEA.HI R2, R2, R52, RZ, 0x1d ;  /* 0x0000003402027211 */ /* 0x000fe400078fe8ff */
[----:B------:R-:W-:Y:S02]  /*12cd0*/  SHF.L.U32 R6, R4, 0x7, RZ ;  /* 0x0000000704067819 */ /* 0x000fe400000006ff */
[----:B------:R-:W-:Y:S02]  /*12ce0*/  SHF.R.S32.HI R4, RZ, 0x1f, R2 ;  /* 0x0000001fff047819 */ /* 0x000fe40000011402 */
[----:B--2---:R-:W-:-:S02]  /*12cf0*/  SHF.L.U32 R5, R2, 0x3, RZ ;  /* 0x0000000302057819 */ /* 0x004fc400000006ff */
        /* <DEDUP_REMOVED lines=27> */
[--C-:B--2---:R-:W-:Y:S01]  /*12eb0*/  HADD2.F32 R15, -RZ, R7.reuse.H0_H0 ;  /* 0x20000007ff0f7230 */ /* 0x104fe20000004100 */
[----:B------:R-:W-:Y:S01]  /*12ec0*/  FMUL.FTZ R33, R3, R0 ;  /* 0x0000000003217220 */ /* 0x000fe20000410000 */
[----:B------:R-:W-:Y:S02]  /*12ed0*/  HADD2.F32 R14, -RZ, R7.H1_H1 ;  /* 0x30000007ff0e7230 */ /* 0x000fe40000004100 */
[--C-:B------:R-:W-:Y:S02]  /*12ee0*/  HADD2.F32 R9, -RZ, R8.reuse.H0_H0 ;  /* 0x20000008ff097230 */ /* 0x100fe40000004100 */
[----:B------:R-:W-:-:S02]  /*12ef0*/  HADD2.F32 R13, -RZ, R8.H1_H1 ;  /* 0x30000008ff0d7230 */ /* 0x000fc40000004100 */
[----:B------:R-:W-:Y:S02]  /*12f00*/  HADD2.F32 R18, -RZ, R5.H0_H0 ;  /* 0x20000005ff127230 */ /* 0x000fe40000004100 */
        /* <DEDUP_REMOVED lines=16> */
[----:B------:R-:W-:Y:S01]  /*13010*/  HADD2.F32 R2, -RZ, R128.H1_H1 ;  /* 0x30000080ff027230 */ /* 0x000fe20000004100 */
[-C--:B------:R-:W-:Y:S01]  /*13020*/  FMUL.FTZ R3, R19, R4.reuse ;  /* 0x0000000413037220 */ /* 0x080fe20000410000 */
[----:B------:R-:W-:Y:S01]  /*13030*/  HADD2.F32 R0, -RZ, R129.H0_H0 ;  /* 0x20000081ff007230 */ /* 0x000fe20000004100 */
[C---:B------:R-:W-:Y:S01]  /*13040*/  FMUL.FTZ R28, R9.reuse, R4 ;  /* 0x00000004091c7220 */ /* 0x040fe20000410000 */
[----:B------:R-:W-:Y:S01]  /*13050*/  HADD2.F32 R12, -RZ, R10.H0_H0 ;  /* 0x2000000aff0c7230 */ /* 0x000fe20000004100 */
[----:B------:R-:W-:Y:S01]  /*13060*/  FFMA.FTZ R40, R9, R5, R3 ;  /* 0x0000000509287223 */ /* 0x000fe20000010003 */
[--C-:B------:R-:W-:Y:S01]  /*13070*/  HADD2.F32 R4, -RZ, R130.reuse.H1_H1 ;  /* 0x30000082ff047230 */ /* 0x100fe20000004100 */
[----:B------:R-:W-:Y:S01]  /*13080*/  FMUL.FTZ R11, R16, R2 ;  /* 0x00000002100b7220 */ /* 0x000fe20000410000 */
[----:B------:R-:W-:Y:S01]  /*13090*/  HADD2.F32 R3, -RZ, R130.H0_H0 ;  /* 0x20000082ff037230 */ /* 0x000fe20000004100 */
[----:B------:R-:W-:Y:S01]  /*130a0*/  FMUL.FTZ R9, R15, R0 ;  /* 0x000000000f097220 */ /* 0x000fe20000410000 */
[----:B------:R-:W-:Y:S01]  /*130b0*/  HADD2.F32 R22, -RZ, R24.H0_H0 ;  /* 0x20000018ff167230 */ /* 0x000fe20000004100 */
[----:B------:R-:W-:Y:S01]  /*130c0*/  FFMA.FTZ R30, R12, R4, R11 ;  /* 0x000000040c1e7223 */ /* 0x000fe2000001000b */
        /* <DEDUP_REMOVED lines=9> */
[----:B------:R-:W-:-:S02]  /*13160*/  FFMA.FTZ R23, R7, R41, R0 ;  /* 0x0000002907177223 */ /* 0x000fc40000010000 */
[-C--:B------:R-:W-:Y:S02]  /*13170*/  FMUL.FTZ R0, R20, R11.reuse ;  /* 0x0000000b14007220 */ /* 0x080fe40000410000 */
[----:B------:R-:W-:Y:S02]  /*13180*/  FMUL.FTZ R22, R7, R22 ;  /* 0x0000001607167220 */ /* 0x000fe40000410000 */
        /* <DEDUP_REMOVED lines=23> */
.L_x_2444:
[----:B------:R-:W-:Y:S05]  /*13300*/  BSYNC B2 ;  /* 0x0000000000027941 */ /* 0x000fea0003800000 */
.L_x_2410:
[----:B-1----:R-:W1:Y:S01]  /*13310*/  S2R R4, SR_TID.X ;  /* 0x0000000000047919 */ /* 0x002e620000002100 */
[----:B------:R-:W-:Y:S01]  /*13320*/  IMAD R0, R132, c[0x0][0x208], RZ ;  /* 0x0000820084007a24 */ /* 0x000fe200078e02ff */
[----:B------:R-:W-:-:S04]  /*13330*/  DEPBAR.LE SB0, 0x0 ;  /* 0x000080000000791a */ /* 0x000fc80000000000 */
[----:B------:R-:W-:Y:S01]  /*13340*/  IMAD.WIDE.U32 R2, R122, c[0x0][0x208], RZ ;  /* 0x000082007a027a25 */ /* 0x000fe200078e00ff */
[----:B------:R-:W-:Y:S01]  /*13350*/  BAR.SYNC.DEFER_BLOCKING 0x0 ;  /* 0x0000000000007b1d */ /* 0x000fe20000010000 */
[----:B------:R-:W-:Y:S02]  /*13360*/  IADD3 R199, R190, 0x20, RZ ;  /* 0x00000020bec77810 */ /* 0x000fe40007ffe0ff */
[----:B------:R-:W-:Y:S01]  /*13370*/  IMAD R0, R122, c[0x0][0x20c], R0 ;  /* 0x000083007a007a24 */ /* 0x000fe200078e0200 */
[C---:B------:R-:W-:Y:S01]  /*13380*/  LOP3.LUT P3, RZ, R126.reuse, 0x1, RZ, 0xc0, !PT ;  /* 0x000000017eff7812 */ /* 0x040fe2000786c0ff */
[----:B--2---:R-:W-:Y:S01]  /*13390*/  IMAD.MOV.U32 R5, RZ, RZ, R233 ;  /* 0x000000ffff057224 */ /* 0x004fe200078e00e9 */
[C---:B------:R-:W-:Y:S01]  /*133a0*/  LOP3.LUT P2, RZ, R126.reuse, 0x2, RZ, 0xc0, !PT ;  /* 0x000000027eff7812 */ /* 0x040fe2000784c0ff */
[----:B------:R-:W-:Y:S01]  /*133b0*/  IMAD.IADD R0, R3, 0x1, R0 ;  /* 0x0000000103007824 */ /* 0x000fe200078e0200 */
[----:B------:R-:W-:Y:S01]  /*133c0*/  LOP3.LUT P1, RZ, R126, 0x4, RZ, 0xc0, !PT ;  /* 0x000000047eff7812 */ /* 0x000fe2000782c0ff */
[----:B------:R-:W-:Y:S02]  /*133d0*/  BSSY B0, `(.L_x_2473) ;  /* 0x0000130000007945 */ /* 0x000fe40003800000 */
[----:B------:R-:W-:Y:S01]  /*133e0*/  IMAD R0, R0, 0x30, RZ ;  /* 0x0000003000007824 */ /* 0x000fe200078e02ff */
[----:B-1----:R-:W-:Y:S01]  /*133f0*/  ISETP.GT.AND P5, PT, R4, 0x7f, PT ;  /* 0x0000007f0400780c */ /* 0x002fe20003fa4270 */
[----:B------:R-:W-:-:S04]  /*13400*/  IMAD.MOV.U32 R4, RZ, RZ, R230 ;  /* 0x000000ffff047224 */ /* 0x000fc800078e00e6 */
[----:B------:R-:W-:Y:S01]  /*13410*/  IMAD.WIDE.U32 R4, R2, 0x30, R4 ;  /* 0x0000003002047825 */ /* 0x000fe200078e0004 */
[----:B------:R-:W-:Y:S04]  /*13420*/  LDSM.16.M88.4 R12, [R195] ;  /* 0x00000000c30c783b */ /* 0x000fe80000000200 */
[----:B------:R-:W-:Y:S01]  /*13430*/  IADD3 R0, R5, R0, RZ ;  /* 0x0000000005007210 */ /* 0x000fe20007ffe0ff */
[----:B------:R-:W1:Y:S01]  /*13440*/  LDSM.16.M88.4 R20, [R190] ;  /* 0x00000000be14783b */ /* 0x000e620000000200 */
[C---:B------:R-:W-:Y:S01]  /*13450*/  LEA R2, P0, R4.reuse, c[0x0][0x1f8], 0x1 ;  /* 0x00007e0004027a11 */ /* 0x040fe200078008ff */
[----:B------:R-:W-:Y:S02]  /*13460*/  @!P5 IMAD.MOV.U32 R5, RZ, RZ, c[0x0][0x208] ;  /* 0x00008200ff05d624 */ /* 0x000fe400078e00ff */
[----:B------:R-:W-:Y:S01]  /*13470*/  @!P5 IMAD.MOV.U32 R6, RZ, RZ, c[0x0][0x20c] ;  /* 0x00008300ff06d624 */ /* 0x000fe200078e00ff */
[----:B------:R-:W-:Y:S01]  /*13480*/  LEA.HI.X R3, R4, c[0x0][0x1fc], R0, 0x1, P0 ;  /* 0x00007f0004037a11 */ /* 0x000fe200000f0c00 */
[----:B------:R-:W2:Y:S01]  /*13490*/  LDSM.16.M88.4 R24, [R190+0x800] ;  /* 0x00080000be18783b */ /* 0x000ea20000000200 */
[----:B------:R-:W-:-:S02]  /*134a0*/  @!P5 LEA R4, P0, R5, R2, 0x6 ;  /* 0x000000020504d211 */ /* 0x000fc400078030ff */
[----:B------:R-:W-:Y:S01]  /*134b0*/  MOV R0, 0x40 ;  /* 0x0000004000007802 */ /* 0x000fe20000000f00 */
[----:B------:R-:W-:Y:S01]  /*134c0*/  LDSM.16.M88.4 R44, [R190+0x1000] ;  /* 0x00100000be2c783b */ /* 0x000fe20000000200 */
[----:B------:R-:W-:Y:S02]  /*134d0*/  @!P5 LEA.HI.X R5, R5, R3, R6, 0x6, P0 ;  /* 0x000000030505d211 */ /* 0x000fe400000f3406 */
[----:B------:R-:W-:Y:S01]  /*134e0*/  LOP3.LUT P0, RZ, R100, 0x2, RZ, 0xc0, !PT ;  /* 0x0000000264ff7812 */ /* 0x000fe2000780c0ff */
[----:B---3--:R-:W-:Y:S01]  /*134f0*/  LDSM.16.M88.4 R8, [R196] ;  /* 0x00000000c408783b */ /* 0x008fe20000000200 */
[----:B------:R-:W-:-:S11]  /*13500*/  IADD3 R6, R133, R153, -R225 ;  /* 0x0000009985067210 */ /* 0x000fd60007ffe8e1 */
[----:B------:R-:W-:Y:S02]  /*13510*/  @P0 IADD3 R199, R190, -0x20, RZ ;  /* 0xffffffe0bec70810 */ /* 0x000fe40007ffe0ff */
[----:B------:R-:W-:Y:S02]  /*13520*/  LOP3.LUT P0, RZ, R100, 0x4, RZ, 0xc0, !PT ;  /* 0x0000000464ff7812 */ /* 0x000fe4000780c0ff */
[C---:B------:R-:W-:Y:S01]  /*13530*/  IADD3 R210, R199.reuse, 0x1000, RZ ;  /* 0x00001000c7d27810 */ /* 0x040fe20007ffe0ff */
[----:B------:R-:W3:Y:S01]  /*13540*/  LDSM.16.M88.4 R36, [R199] ;  /* 0x00000000c724783b */ /* 0x000ee20000000200 */
[----:B------:R-:W-:Y:S02]  /*13550*/  SEL R0, R0, 0xffffffc0, !P0 ;  /* 0xffffffc000007807 */ /* 0x000fe40004000000 */
[C---:B------:R-:W-:Y:S01]  /*13560*/  ISETP.LT.OR P0, PT, R6.reuse, 0x1, !P3 ;  /* 0x000000010600780c */ /* 0x040fe20005f01670 */
[----:B------:R-:W4:Y:S01]  /*13570*/  LDSM.16.M88.4 R52, [R199+0x800] ;  /* 0x00080000c734783b */ /* 0x000f220000000200 */
[----:B------:R-:W-:Y:S01]  /*13580*/  @!P5 ISETP.LT.OR P3, PT, R6, 0x21, !P3 ;  /* 0x000000210600d80c */ /* 0x000fe20005f61670 */
[----:B------:R-:W-:Y:S01]  /*13590*/  IMAD.IADD R189, R190, 0x1, R0 ;  /* 0x00000001bebd7824 */ /* 0x000fe200078e0200 */
[C---:B------:R-:W-:Y:S01]  /*135a0*/  IADD3 R188, R199.reuse, R0, RZ ;  /* 0x00000000c7bc7210 */ /* 0x040fe20007ffe0ff */
[----:B------:R-:W4:Y:S01]  /*135b0*/  LDSM.16.M88.4 R68, [R199+0x1000] ;  /* 0x00100000c744783b */ /* 0x000f220000000200 */
[----:B-1----:R-:W-:Y:S01]  /*135c0*/  HMMA.16816.F32 R16, R12, R20, RZ ;  /* 0x000000140c10723c */ /* 0x002fe200000018ff */
[----:B------:R-:W-:-:S02]  /*135d0*/  IADD3 R209, R199, 0x800, RZ ;  /* 0x00000800c7d17810 */ /* 0x000fc40007ffe0ff */
[C---:B------:R-:W-:Y:S02]  /*135e0*/  IADD3 R208, R199.reuse, 0x4800, RZ ;  /* 0x00004800c7d07810 */ /* 0x040fe40007ffe0ff */
[C---:B------:R-:W-:Y:S02]  /*135f0*/  IADD3 R207, R199.reuse, 0x5800, RZ ;  /* 0x00005800c7cf7810 */ /* 0x040fe40007ffe0ff */
[----:B------:R-:W-:Y:S01]  /*13600*/  @!PT LDS RZ, [RZ] ;  /* 0x00000000fffff984 */ /* 0x000fe20000000800 */
[----:B------:R-:W-:Y:S01]  /*13610*/  @!PT LDS RZ, [RZ] ;  /* 0x00000000fffff984 */ /* 0x000fe20000000800 */
[----:B------:R-:W-:Y:S01]  /*13620*/  @!PT LDS RZ, [RZ] ;  /* 0x00000000fffff984 */ /* 0x000fe20000000800 */
[----:B------:R1:W-:Y:S01]  /*13630*/  LDGSTS.E.BYPASS.LTC128B.128 [R211+0x4080], [R2.64], !P0 ;  /* 0x0408000002d37fae */ /* 0x0003e2000c101d46 */
[C---:B------:R-:W-:Y:S01]  /*13640*/  ISETP.LT.OR P0, PT, R6.reuse, 0x1, !P2 ;  /* 0x000000010600780c */ /* 0x040fe20005701670 */
[----:B------:R-:W-:Y:S01]  /*13650*/  HMMA.16816.F32 R28, R12, R22, RZ ;  /* 0x000000160c1c723c */ /* 0x000fe200000018ff */
[----:B------:R-:W-:Y:S02]  /*13660*/  @!P5 ISETP.LT.OR P2, PT, R6, 0x21, !P2 ;  /* 0x000000210600d80c */ /* 0x000fe40005741670 */
[C---:B------:R-:W-:Y:S02]  /*13670*/  IADD3 R206, R199.reuse, 0x5000, RZ ;  /* 0x00005000c7ce7810 */ /* 0x040fe40007ffe0ff */
[----:B------:R-:W-:-:S02]  /*13680*/  IADD3 R205, R199, 0x3000, RZ ;  /* 0x00003000c7cd7810 */ /* 0x000fc40007ffe0ff */
[C---:B------:R-:W-:Y:S01]  /*13690*/  IADD3 R204, R199.reuse, 0x4000, RZ ;  /* 0x00004000c7cc7810 */ /* 0x040fe20007ffe0ff */
[C---:B--2---:R-:W-:Y:S01]  /*136a0*/  HMMA.16816.F32 R32, R12.reuse, R24, RZ ;  /* 0x000000180c20723c */ /* 0x044fe200000018ff */
[C---:B------:R-:W-:Y:S02]  /*136b0*/  IADD3 R203, R199.reuse, 0x3800, RZ ;  /* 0x00003800c7cb7810 */ /* 0x040fe40007ffe0ff */
[C---:B------:R-:W-:Y:S01]  /*136c0*/  IADD3 R202, R199.reuse, 0x1800, RZ ;  /* 0x00001800c7ca7810 */ /* 0x040fe20007ffe0ff */
[----:B------:R1:W-:Y:S01]  /*136d0*/  LDGSTS.E.BYPASS.LTC128B.128 [R211+0x5880], [R2.64+0x80], !P0 ;  /* 0x0588008002d37fae */ /* 0x0003e2000c101d46 */
[C---:B------:R-:W-:Y:S02]  /*136e0*/  ISETP.LT.OR P0, PT, R6.reuse, 0x1, !P1 ;  /* 0x000000010600780c */ /* 0x040fe40004f01670 */
[----:B------:R-:W-:Y:S01]  /*136f0*/  @!P5 ISETP.LT.OR P1, PT, R6, 0x21, !P1 ;  /* 0x000000210600d80c */ /* 0x000fe20004f21670 */
[----:B------:R-:W-:Y:S01]  /*13700*/  HMMA.16816.F32 R40, R12, R26, RZ ;  /* 0x0000001a0c28723c */ /* 0x000fe200000018ff */
[----:B------:R-:W-:-:S02]  /*13710*/  IADD3 R201, R199, 0x2800, RZ ;  /* 0x00002800c7c97810 */ /* 0x000fc40007ffe0ff */
[----:B------:R-:W-:-:S05]  /*13720*/  IADD3 R200, R199, 0x2000, RZ ;  /* 0x00002000c7c87810 */ /* 0x000fca0007ffe0ff */
[----:B---3--:R-:W-:Y:S02]  /*13730*/  HMMA.16816.F32 R16, R8, R36, R16 ;  /* 0x000000240810723c */ /* 0x008fe40000001810 */
[----:B------:R1:W-:Y:S01]  /*13740*/  LDGSTS.E.BYPASS.LTC128B.128 [R211+0x7080], [R2.64+0x100], !P0 ;  /* 0x0708010002d37fae */ /* 0x0003e2000c101d46 */
[----:B------:R-:W-:-:S04]  /*13750*/  LOP3.LUT P0, RZ, R126, 0x8, RZ, 0xc0, !PT ;  /* 0x000000087eff7812 */ /* 0x000fc8000780c0ff */
[C---:B------:R-:W-:Y:S01]  /*13760*/  ISETP.LT.OR P4, PT, R6.reuse, 0x1, !P0 ;  /* 0x000000010600780c */ /* 0x040fe20004781670 */
[----:B------:R-:W-:Y:S01]  /*13770*/  HMMA.16816.F32 R48, R12, R44, RZ ;  /* 0x0000002c0c30723c */ /* 0x000fe200000018ff */
[----:B------:R-:W-:-:S07]  /*13780*/  @!P5 ISETP.LT.OR P0, PT, R6, 0x21, !P0 ;  /* 0x000000210600d80c */ /* 0x000fce0004701670 */
[----:B------:R-:W-:Y:S04]  /*13790*/  HMMA.16816.F32 R44, R12, R46, RZ ;  /* 0x0000002e0c2c723c */ /* 0x000fe800000018ff */
[----:B------:R1:W-:Y:S04]  /*137a0*/  LDGSTS.E.BYPASS.LTC128B.128 [R211+0x8880], [R2.64+0x180], !P4 ;  /* 0x0888018002d37fae */ /* 0x0003e8000e101d46 */
[----:B------:R2:W-:Y:S01]  /*137b0*/  @!P5 LDGSTS.E.BYPASS.LTC128B.128 [R213+0x5080], [R4.64], !P3 ;  /* 0x0508000004d5dfae */ /* 0x0005e2000d901d46 */
[C---:B------:R-:W-:Y:S03]  /*137c0*/  HMMA.16816.F32 R28, R8.reuse, R38, R28 ;  /* 0x00000026081c723c */ /* 0x040fe6000000181c */
[----:B------:R2:W-:Y:S04]  /*137d0*/  @!P5 LDGSTS.E.BYPASS.LTC128B.128 [R213+0x6880], [R4.64+0x80], !P2 ;  /* 0x0688008004d5dfae */ /* 0x0005e8000d101d46 */
[----:B------:R2:W-:Y:S01]  /*137e0*/  @!P5 LDGSTS.E.BYPASS.LTC128B.128 [R213+0x8080], [R4.64+0x100], !P1 ;  /* 0x0808010004d5dfae */ /* 0x0005e2000c901d46 */
[----:B----4-:R-:W-:Y:S03]  /*137f0*/  HMMA.16816.F32 R32, R8, R52, R32 ;  /* 0x000000340820723c */ /* 0x010fe60000001820 */
[----:B------:R2:W-:Y:S01]  /*13800*/  @!P5 LDGSTS.E.BYPASS.LTC128B.128 [R213+0x9880], [R4.64+0x180], !P0 ;  /* 0x0988018004d5dfae */ /* 0x0005e2000c101d46 */
[----:B------:R-:W-:-:S03]  /*13810*/  ISETP.GT.AND P0, PT, R122, R234, PT ;  /* 0x000000ea7a00720c */ /* 0x000fc60003f04270 */
[----:B------:R-:W-:Y:S01]  /*13820*/  LDSM.16.M88.4 R56, [R189] ;  /* 0x00000000bd38783b */ /* 0x000fe20000000200 */
[C---:B------:R-:W-:Y:S03]  /*13830*/  HMMA.16816.F32 R40, R8.reuse, R54, R40 ;  /* 0x000000360828723c */ /* 0x040fe60000001828 */
[----:B------:R-:W-:Y:S04]  /*13840*/  LDSM.16.M88.4 R24, [R197] ;  /* 0x00000000c518783b */ /* 0x000fe80000000200 */
[----:B------:R-:W-:Y:S01]  /*13850*/  LDSM.16.M88.4 R76, [R188] ;  /* 0x00000000bc4c783b */ /* 0x000fe20000000200 */
[C---:B------:R-:W-:Y:S03]  /*13860*/  HMMA.16816.F32 R48, R8.reuse, R68, R48 ;  /* 0x000000440830723c */ /* 0x040fe60000001830 */
[----:B------:R-:W-:Y:S04]  /*13870*/  LDSM.16.M88.4 R64, [R189+0x800] ;  /* 0x00080000bd40783b */ /* 0x000fe80000000200 */
[----:B------:R-:W-:Y:S01]  /*13880*/  LDSM.16.M88.4 R60, [R189+0x1000] ;  /* 0x00100000bd3c783b */ /* 0x000fe20000000200 */
[----:B------:R-:W-:Y:S03]  /*13890*/  HMMA.16816.F32 R44, R8, R70, R44 ;  /* 0x00000046082c723c */ /* 0x000fe6000000182c */
[----:B------:R-:W-:Y:S04]  /*138a0*/  LDSM.16.M88.4 R20, [R195+0x4000] ;  /* 0x00400000c314783b */ /* 0x000fe80000000200 */
[----:B--2---:R-:W2:Y:S04]  /*138b0*/  LDSM.16.M88.4 R4, [R198] ;  /* 0x00000000c604783b */ /* 0x004ea80000000200 */
[----:B------:R-:W3:Y:S04]  /*138c0*/  LDSM.16.M88.4 R80, [R190+0x1800] ;  /* 0x00180000be50783b */ /* 0x000ee80000000200 */
[----:B------:R-:W4:Y:S04]  /*138d0*/  LDSM.16.M88.4 R72, [R188+0x800] ;  /* 0x00080000bc48783b */ /* 0x000f280000000200 */
[----:B------:R-:W1:Y:S04]  /*138e0*/  LDSM.16.M88.4 R36, [R188+0x1000] ;  /* 0x00100000bc24783b */ /* 0x000e680000000200 */
[----:B------:R-:W-:Y:S04]  /*138f0*/  LDSM.16.M88.4 R68, [R190+0x2000] ;  /* 0x00200000be44783b */ /* 0x000fe80000000200 */
[----:B------:R-:W-:Y:S04]  /*13900*/  LDSM.16.M88.4 R52, [R190+0x2800] ;  /* 0x00280000be34783b */ /* 0x000fe80000000200 */
[----:B------:R-:W-:Y:S04]  /*13910*/  LDSM.16.M88.4 R84, [R188+0x4800] ;  /* 0x00480000bc54783b */ /* 0x000fe80000000200 */
[----:B------:R-:W0:Y:S01]  /*13920*/  LDGDEPBAR ;  /* 0x00000000000079af */ /* 0x000e220000000000 */
[C---:B--2---:R-:W-:Y:S03]  /*13930*/  HMMA.16816.F32 R12, R4.reuse, R56, R16 ;  /* 0x00000038040c723c */ /* 0x044fe60000001810 */
[----:B------:R-:W-:Y:S05]  /*13940*/  LDSM.16.M88.4 R16, [R196+0x4000] ;  /* 0x00400000c410783b */ /* 0x000fea0000000200 */
[C---:B------:R-:W-:Y:S01]  /*13950*/  HMMA.16816.F32 R28, R4.reuse, R58, R28 ;  /* 0x0000003a041c723c */ /* 0x040fe2000000181c */
[----:B------:R-:W-:Y:S07]  /*13960*/  LDSM.16.M88.4 R56, [R199+0x2000] ;  /* 0x00200000c738783b */ /* 0x000fee0000000200 */
[----:B------:R-:W-:Y:S08]  /*13970*/  HMMA.16816.F32 R32, R4, R64, R32 ;  /* 0x000000400420723c */ /* 0x000ff00000001820 */
[----:B------:R-:W-:Y:S01]  /*13980*/  HMMA.16816.F32 R8, R24, R76, R12 ;  /* 0x0000004c1808723c */ /* 0x000fe2000000180c */
[----:B------:R-:W-:Y:S07]  /*13990*/  LDSM.16.M88.4 R12, [R198+0x4000] ;  /* 0x00400000c60c783b */ /* 0x000fee0000000200 */
[C---:B------:R-:W-:Y:S01]  /*139a0*/  HMMA.16816.F32 R40, R4.reuse, R66, R40 ;  /* 0x000000420428723c */ /* 0x040fe20000001828 */
[----:B------:R-:W2:Y:S07]  /*139b0*/  LDSM.16.M88.4 R64, [R199+0x1800] ;  /* 0x00180000c740783b */ /* 0x000eae0000000200 */
[C---:B------:R-:W-:Y:S08]  /*139c0*/  HMMA.16816.F32 R48, R4.reuse, R60, R48 ;  /* 0x0000003c0430723c */ /* 0x040ff00000001830 */
[----:B------:R-:W-:Y:S01]  /*139d0*/  HMMA.16816.F32 R44, R4, R62, R44 ;  /* 0x0000003e042c723c */ /* 0x000fe2000000182c */
[----:B------:R-:W-:Y:S07]  /*139e0*/  LDSM.16.M88.4 R60, [R189+0x2000] ;  /* 0x00200000bd3c783b */ /* 0x000fee0000000200 */
[----:B------:R-:W-:Y:S01]  /*139f0*/  HMMA.16816.F32 R28, R24, R78, R28 ;  /* 0x0000004e181c723c */ /* 0x000fe2000000181c */
[----:B------:R-:W-:Y:S07]  /*13a00*/  LDSM.16.M88.4 R76, [R190+0x3000] ;  /* 0x00300000be4c783b */ /* 0x000fee0000000200 */
[----:B---3--:R-:W-:Y:S01]  /*13a10*/  HMMA.16816.F32 R4, R20, R80, R8 ;  /* 0x000000501404723c */ /* 0x008fe20000001808 */
[----:B------:R-:W-:Y:S07]  /*13a20*/  LDSM.16.M88.4 R8, [R197+0x4000] ;  /* 0x00400000c508783b */ /* 0x000fee0000000200 */
[C---:B----4-:R-:W-:Y:S08]  /*13a30*/  HMMA.16816.F32 R32, R24.reuse, R72, R32 ;  /* 0x000000481820723c */ /* 0x050ff00000001820 */
[C---:B------:R-:W-:Y:S01]  /*13a40*/  HMMA.16816.F32 R40, R24.reuse, R74, R40 ;  /* 0x0000004a1828723c */ /* 0x040fe20000001828 */
[----:B------:R-:W3:Y:S07]  /*13a50*/  LDSM.16.M88.4 R72, [R189+0x1800] ;  /* 0x00180000bd48783b */ /* 0x000eee0000000200 */
[C---:B-1----:R-:W-:Y:S08]  /*13a60*/  HMMA.16816.F32 R48, R24.reuse, R36, R48 ;  /* 0x000000241830723c */ /* 0x042ff00000001830 */
[----:B------:R-:W-:Y:S01]  /*13a70*/  HMMA.16816.F32 R44, R24, R38, R44 ;  /* 0x00000026182c723c */ /* 0x000fe2000000182c */
[----:B------:R-:W-:Y:S07]  /*13a80*/  LDSM.16.M88.4 R36, [R189+0x2800] ;  /* 0x00280000bd24783b */ /* 0x000fee0000000200 */
[----:B------:R-:W-:Y:S01]  /*13a90*/  HMMA.16816.F32 R24, R20, R82, R28 ;  /* 0x000000521418723c */ /* 0x000fe2000000181c */
[----:B------:R-:W1:Y:S04]  /*13aa0*/  LDSM.16.M88.4 R28, [R199+0x2800] ;  /* 0x00280000c71c783b */ /* 0x000e680000000200 */
[----:B------:R-:W-:Y:S03]  /*13ab0*/  LDSM.16.M88.4 R80, [R189+0x4000] ;  /* 0x00400000bd50783b */ /* 0x000fe60000000200 */
[----:B--2---:R-:W-:Y:S08]  /*13ac0*/  HMMA.16816.F32 R4, R16, R64, R4 ;  /* 0x000000401004723c */ /* 0x004ff00000001804 */
[C---:B------:R-:W-:Y:S08]  /*13ad0*/  HMMA.16816.F32 R32, R20.reuse, R68, R32 ;  /* 0x000000441420723c */ /* 0x040ff00000001820 */
        /* <DEDUP_REMOVED lines=8> */
[----:B------:R-:W3:Y:S07]  /*13b60*/  LDSM.16.M88.4 R4, [R195+0x8000] ;  /* 0x00800000c304783b */ /* 0x000eee0000000200 */
[C---:B------:R-:W-:Y:S08]  /*13b70*/  HMMA.16816.F32 R32, R16.reuse, R56, R32 ;  /* 0x000000381020723c */ /* 0x040ff00000001820 */
[C---:B------:R-:W-:Y:S01]  /*13b80*/  HMMA.16816.F32 R40, R16.reuse, R58, R40 ;  /* 0x0000003a1028723c */ /* 0x040fe20000001828 */
[----:B------:R-:W-:Y:S07]  /*13b90*/  LDSM.16.M88.4 R56, [R190+0x3800] ;  /* 0x00380000be38783b */ /* 0x000fee0000000200 */
[C---:B-1----:R-:W-:Y:S08]  /*13ba0*/  HMMA.16816.F32 R48, R16.reuse, R28, R48 ;  /* 0x0000001c1030723c */ /* 0x042ff00000001830 */
[----:B------:R-:W-:Y:S08]  /*13bb0*/  HMMA.16816.F32 R44, R16, R30, R44 ;  /* 0x0000001e102c723c */ /* 0x000ff0000000182c */
[----:B------:R-:W-:Y:S01]  /*13bc0*/  HMMA.16816.F32 R28, R12, R74, R20 ;  /* 0x0000004a0c1c723c */ /* 0x000fe20000001814 */
[----:B------:R-:W-:Y:S07]  /*13bd0*/  LDSM.16.M88.4 R72, [R199+0x3000] ;  /* 0x00300000c748783b */ /* 0x000fee0000000200 */
[----:B--2---:R-:W-:Y:S01]  /*13be0*/  HMMA.16816.F32 R16, R8, R68, R24 ;  /* 0x000000440810723c */ /* 0x004fe20000001818 */
        /* <DEDUP_REMOVED lines=8> */
[----:B------:R-:W2:Y:S03]  /*13c70*/  LDSM.16.M88.4 R68, [R189+0x3000] ;  /* 0x00300000bd44783b */ /* 0x000ea60000000200 */
[----:B---3--:R-:W-:Y:S08]  /*13c80*/  HMMA.16816.F32 R12, R4, R76, R16 ;  /* 0x0000004c040c723c */ /* 0x008ff00000001810 */
[C---:B------:R-:W-:Y:S08]  /*13c90*/  HMMA.16816.F32 R32, R8.reuse, R64, R20 ;  /* 0x000000400820723c */ /* 0x040ff00000001814 */
[----:B------:R-:W-:Y:S01]  /*13ca0*/  HMMA.16816.F32 R20, R8, R66, R40 ;  /* 0x000000420814723c */ /* 0x000fe20000001828 */
[----:B------:R-:W3:Y:S04]  /*13cb0*/  LDSM.16.M88.4 R40, [R199+0x3800] ;  /* 0x00380000c728783b */ /* 0x000ee80000000200 */
        /* <DEDUP_REMOVED lines=13> */
[----:B--2---:R-:W-:Y:S08]  /*13d90*/  HMMA.16816.F32 R8, R28, R68, R8 ;  /* 0x000000441c08723c */ /* 0x004ff00000001808 */
[C---:B------:R-:W-:Y:S08]  /*13da0*/  HMMA.16816.F32 R48, R4.reuse, R60, R48 ;  /* 0x0000003c0430723c */ /* 0x040ff00000001830 */
[----:B------:R-:W-:Y:S01]  /*13db0*/  HMMA.16816.F32 R52, R4, R62, R44 ;  /* 0x0000003e0434723c */ /* 0x000fe2000000182c */
[----:B------:R-:W2:Y:S04]  /*13dc0*/  LDSM.16.M88.4 R60, [R190+0x4800] ;  /* 0x00480000be3c783b */ /* 0x000ea80000000200 */
[----:B------:R-:W2:Y:S03]  /*13dd0*/  LDSM.16.M88.4 R44, [R188+0x3800] ;  /* 0x00380000bc2c783b */ /* 0x000ea60000000200 */
[----:B---3--:R-:W-:Y:S08]  /*13de0*/  HMMA.16816.F32 R36, R24, R40, R36 ;  /* 0x000000281824723c */ /* 0x008ff00000001824 */
[----:B------:R-:W-:Y:S01]  /*13df0*/  HMMA.16816.F32 R32, R28, R70, R32 ;  /* 0x000000461c20723c */ /* 0x000fe20000001820 */
[----:B------:R-:W-:Y:S07]  /*13e00*/  LDSM.16.M88.4 R68, [R199+0x4800] ;  /* 0x00480000c744783b */ /* 0x000fee0000000200 */
[----:B-1----:R-:W-:Y:S01]  /*13e10*/  HMMA.16816.F32 R4, R20, R56, R8 ;  /* 0x000000381404723c */ /* 0x002fe20000001808 */
[----:B------:R-:W-:Y:S07]  /*13e20*/  LDSM.16.M88.4 R8, [R198+0xc000] ;  /* 0x00c00000c608783b */ /* 0x000fee0000000200 */
[----:B------:R-:W-:Y:S01]  /*13e30*/  HMMA.16816.F32 R40, R24, R42, R12 ;  /* 0x0000002a1828723c */ /* 0x000fe2000000180c */
[----:B------:R-:W1:Y:S07]  /*13e40*/  LDSM.16.M88.4 R12, [R196+0xc000] ;  /* 0x00c00000c40c783b */ /* 0x000e6e0000000200 */
[----:B----4-:R-:W-:Y:S08]  /*13e50*/  HMMA.16816.F32 R36, R28, R72, R36 ;  /* 0x000000481c24723c */ /* 0x010ff00000001824 */
[----:B------:R-:W-:Y:S01]  /*13e60*/  HMMA.16816.F32 R32, R20, R58, R32 ;  /* 0x0000003a1420723c */ /* 0x000fe20000001820 */
[----:B------:R-:W3:Y:S07]  /*13e70*/  LDSM.16.M88.4 R56, [R189+0x4800] ;  /* 0x00480000bd38783b */ /* 0x000eee0000000200 */
[----:B--2---:R-:W-:Y:S08]  /*13e80*/  HMMA.16816.F32 R4, R16, R60, R4 ;  /* 0x0000003c1004723c */ /* 0x004ff00000001804 */
[----:B------:R-:W-:Y:S08]  /*13e90*/  HMMA.16816.F32 R48, R24, R64, R48 ;  /* 0x000000401830723c */ /* 0x000ff00000001830 */
[----:B------:R-:W-:Y:S01]  /*13ea0*/  HMMA.16816.F32 R40, R28, R74, R40 ;  /* 0x0000004a1c28723c */ /* 0x000fe20000001828 */
[----:B------:R-:W-:Y:S07]  /*13eb0*/  LDSM.16.M88.4 R72, [R199+0x5000] ;  /* 0x00500000c748783b */ /* 0x000fee0000000200 */
[----:B------:R-:W-:Y:S08]  /*13ec0*/  HMMA.16816.F32 R36, R20, R44, R36 ;  /* 0x0000002c1424723c */ /* 0x000ff00000001824 */
[----:B------:R-:W-:Y:S01]  /*13ed0*/  HMMA.16816.F32 R32, R16, R62, R32 ;  /* 0x0000003e1020723c */ /* 0x000fe20000001820 */
[----:B------:R-:W2:Y:S07]  /*13ee0*/  LDSM.16.M88.4 R60, [R188+0x4000] ;  /* 0x00400000bc3c783b */ /* 0x000eae0000000200 */
        /* <DEDUP_REMOVED lines=8> */
[----:B------:R-:W4:Y:S07]  /*13f70*/  LDSM.16.M88.4 R68, [R190+0x5800] ;  /* 0x00580000be44783b */ /* 0x000f2e0000000200 */
[----:B---3--:R-:W-:Y:S08]  /*13f80*/  HMMA.16816.F32 R24, R8, R56, R24 ;  /* 0x000000380818723c */ /* 0x008ff00000001818 */
[----:B------:R-:W-:Y:S01]  /*13f90*/  HMMA.16816.F32 R28, R28, R82, R52 ;  /* 0x000000521c1c723c */ /* 0x000fe20000001834 */
[----:B------:R-:W-:Y:S07]  /*13fa0*/  LDSM.16.M88.4 R52, [R188+0x5000] ;  /* 0x00500000bc34783b */ /* 0x000fee0000000200 */
[----:B--2---:R-:W-:Y:S08]  /*13fb0*/  HMMA.16816.F32 R32, R20, R60, R48 ;  /* 0x0000003c1420723c */ /* 0x004ff00000001830 */
[----:B------:R-:W-:Y:S08]  /*13fc0*/  HMMA.16816.F32 R44, R16, R78, R44 ;  /* 0x0000004e102c723c */ /* 0x000ff0000000182c */
[----:B------:R-:W-:Y:S08]  /*13fd0*/  HMMA.16816.F32 R40, R12, R72, R40 ;  /* 0x000000480c28723c */ /* 0x000ff00000001828 */
[----:B------:R-:W-:Y:S01]  /*13fe0*/  HMMA.16816.F32 R36, R8, R58, R36 ;  /* 0x0000003a0824723c */ /* 0x000fe20000001824 */
[----:B------:R-:W2:Y:S07]  /*13ff0*/  LDSM.16.M88.4 R56, [R199+0x5800] ;  /* 0x00580000c738783b */ /* 0x000eae0000000200 */
[----:B-1----:R-:W-:Y:S08]  /*14000*/  HMMA.16816.F32 R48, R4, R84, R24 ;  /* 0x000000540430723c */ /* 0x002ff00000001818 */
[----:B------:R-:W-:Y:S08]  /*14010*/  HMMA.16816.F32 R20, R20, R62, R28 ;  /* 0x0000003e1414723c */ /* 0x000ff0000000181c */
[----:B----4-:R-:W-:Y:S08]  /*14020*/  HMMA.16816.F32 R24, R16, R68, R32 ;  /* 0x000000441018723c */ /* 0x010ff00000001820 */
[----:B------:R-:W-:Y:S01]  /*14030*/  HMMA.16816.F32 R28, R12, R74, R44 ;  /* 0x0000004a0c1c723c */ /* 0x000fe2000000182c */
[----:B------:R-:W-:-:S04]  /*14040*/  FMUL.FTZ R0, R48, c[0x0][0x320] ;  /* 0x0000c80030007a20 */ /* 0x000fc80000410000 */
[----:B------:R1:W3:Y:S03]  /*14050*/  MUFU.TANH R60, R0 ;  /* 0x00000000003c7308 */ /* 0x0002e60000002400 */
[----:B------:R-:W-:Y:S01]  /*14060*/  HMMA.16816.F32 R32, R8, R64, R40 ;  /* 0x000000400820723c */ /* 0x000fe20000001828 */
[----:B------:R-:W4:Y:S07]  /*14070*/  LDSM.16.M88.4 R40, [R189+0x5800] ;  /* 0x00580000bd28783b */ /* 0x000f2e0000000200 */
[----:B------:R-:W-:Y:S01]  /*14080*/  HMMA.16816.F32 R36, R4, R86, R36 ;  /* 0x000000560424723c */ /* 0x000fe20000001824 */
[----:B-1----:R-:W-:-:S07]  /*14090*/  FMUL.FTZ R0, R49, c[0x0][0x320] ;  /* 0x0000c80031007a20 */ /* 0x002fce0000410000 */
[----:B------:R-:W-:Y:S01]  /*140a0*/  HMMA.16816.F32 R16, R16, R70, R20 ;  /* 0x000000461010723c */ /* 0x000fe20000001814 */
[----:B------:R1:W1:Y:S07]  /*140b0*/  MUFU.TANH R46, R0 ;  /* 0x00000000002e7308 */ /* 0x00026e0000002400 */
[----:B--2---:R-:W-:Y:S08]  /*140c0*/  HMMA.16816.F32 R20, R12, R56, R24 ;  /* 0x000000380c14723c */ /* 0x004ff00000001818 */
[----:B------:R-:W-:Y:S01]  /*140d0*/  HMMA.16816.F32 R24, R8, R66, R28 ;  /* 0x000000420818723c */ /* 0x000fe2000000181c */
[----:B-1----:R-:W-:-:S04]  /*140e0*/  FMUL.FTZ R0, R50, c[0x0][0x320] ;  /* 0x0000c80032007a20 */ /* 0x002fc80000410000 */
[----:B------:R1:W2:Y:S03]  /*140f0*/  MUFU.TANH R48, R0 ;  /* 0x0000000000307308 */ /* 0x0002a60000002400 */
[----:B------:R-:W-:Y:S01]  /*14100*/  HMMA.16816.F32 R28, R4, R52, R32 ;  /* 0x00000034041c723c */ /* 0x000fe20000001820 */
[----:B------:R-:W2:Y:S01]  /*14110*/  LDSM.16.M88.4 R32, [R188+0x5800] ;  /* 0x00580000bc20783b */ /* 0x000ea20000000200 */
[----:B------:R-:W-:-:S06]  /*14120*/  DEPBAR.LE SB0, 0x0 ;  /* 0x000080000000791a */ /* 0x000fcc0000000000 */
[----:B------:R-:W-:Y:S01]  /*14130*/  HMMA.16816.F32 R12, R12, R58, R16 ;  /* 0x0000003a0c0c723c */ /* 0x000fe20000001810 */
[----:B-1----:R-:W-:-:S07]  /*14140*/  FMUL.FTZ R0, R51, c[0x0][0x320] ;  /* 0x0000c80033007a20 */ /* 0x002fce0000410000 */
[----:B----4-:R-:W-:Y:S01]  /*14150*/  HMMA.16816.F32 R16, R8, R40, R20 ;  /* 0x000000280810723c */ /* 0x010fe20000001814 */
[----:B------:R1:W4:Y:S07]  /*14160*/  MUFU.TANH R47, R0 ;  /* 0x00000000002f7308 */ /* 0x00032e0000002400 */
[----:B------:R-:W-:Y:S08]  /*14170*/  HMMA.16816.F32 R20, R4, R54, R24 ;  /* 0x000000360414723c */ /* 0x000ff00000001818 */
[----:B------:R-:W-:Y:S01]  /*14180*/  HMMA.16816.F32 R8, R8, R42, R12 ;  /* 0x0000002a0808723c */ /* 0x000fe2000000180c */
[----:B-1----:R-:W-:-:S04]  /*14190*/  FMUL.FTZ R0, R36, c[0x0][0x320] ;  /* 0x0000c80024007a20 */ /* 0x002fc80000410000 */
[----:B------:R1:W1:Y:S03]  /*141a0*/  MUFU.TANH R44, R0 ;  /* 0x00000000002c7308 */ /* 0x0002660000002400 */
[C---:B--2---:R-:W-:Y:S01]  /*141b0*/  HMMA.16816.F32 R12, R4.reuse, R32, R16 ;  /* 0x00000020040c723c */ /* 0x044fe20000001810 */
[----:B-1----:R-:W-:Y:S11]  /*141c0*/  FMUL.FTZ R0, R37, c[0x0][0x320] ;  /* 0x0000c80025007a20 */ /* 0x002ff60000410000 */
[----:B------:R-:W-:Y:S04]  /*141d0*/  @!UPT UIADD3 URZ, URZ, URZ, URZ ;  /* 0x0000003f3f3ff290 */ /* 0x000fe8000fffe03f */
[----:B------:R-:W-:Y:S01]  /*141e0*/  HMMA.16816.F32 R4, R4, R34, R8 ;  /* 0x000000220404723c */ /* 0x000fe20000001808 */
[----:B------:R1:W2:Y:S02]  /*141f0*/  MUFU.TANH R37, R0 ;  /* 0x0000000000257308 */ /* 0x0002a40000002400 */
        /* <DEDUP_REMOVED lines=38> */
[----:B-1234-:R-:W-:Y:S02]  /*14460*/  IADD3 R0, -R225, 0x30, RZ ;  /* 0x00000030e1007810 */ /* 0x01efe40007ffe1ff */
[----:B------:R-:W-:Y:S02]  /*14470*/  IADD3 R4, R152, -0x2, RZ ;  /* 0xfffffffe98047810 */ /* 0x000fe40007ffe0ff */
[----:B------:R-:W-:-:S02]  /*14480*/  ISETP.GE.AND P0, PT, R0, 0x21, PT ;  /* 0x000000210000780c */ /* 0x000fc40003f06270 */
[----:B------:R-:W-:Y:S02]  /*14490*/  SHF.R.S32.HI R2, RZ, 0x1f, R4 ;  /* 0x0000001fff027819 */ /* 0x000fe40000011404 */
[C---:B------:R-:W-:Y:S02]  /*144a0*/  LOP3.LUT P5, RZ, R218.reuse, 0x8, RZ, 0xc0, !PT ;  /* 0x00000008daff7812 */ /* 0x040fe400078ac0ff */
[----:B------:R-:W-:Y:S01]  /*144b0*/  LOP3.LUT P3, RZ, R218, 0x4, RZ, 0xc0, !PT ;  /* 0x00000004daff7812 */ /* 0x000fe2000786c0ff */
[----:B------:R-:W-:Y:S01]  /*144c0*/  IMAD R2, R2, c[0x0][0x1e0], RZ ;  /* 0x0000780002027a24 */ /* 0x000fe200078e02ff */
[C---:B------:R-:W-:Y:S02]  /*144d0*/  LOP3.LUT P4, RZ, R218.reuse, 0x2, RZ, 0xc0, !PT ;  /* 0x00000002daff7812 */ /* 0x040fe4000788c0ff */
[----:B------:R-:W-:Y:S01]  /*144e0*/  LOP3.LUT P6, RZ, R218, 0x1, RZ, 0xc0, !PT ;  /* 0x00000001daff7812 */ /* 0x000fe200078cc0ff */
        /* <DEDUP_REMOVED lines=30> */
.L_x_2474:
[----:B--234-:R-:W-:Y:S05]  /*146d0*/  BSYNC B0 ;  /* 0x0000000000007941 */ /* 0x01cfea0003800000 */
.L_x_2473:
[----:B-1----:R-:W2:Y:S04]  /*146e0*/  LDL R0, [R1+0x48] ;  /* 0x0000480001007983 */ /* 0x002ea80000100800 */
[----:B------:R-:W3:Y:S01]  /*146f0*/  LDL R95, [R1+0x10] ;  /* 0x00001000015f7983 */ /* 0x000ee20000100800 */
[----:B------:R-:W-:Y:S01]  /*14700*/  ISETP.NE.AND P3, PT, R147, 0x1, PT ;  /* 0x000000019300780c */ /* 0x000fe20003f65270 */
[----:B------:R-:W-:Y:S01]  /*14710*/  IMAD.IADD R4, R131, 0x1, -R235 ;  /* 0x0000000183047824 */ /* 0x000fe200078e0aeb */
[----:B------:R-:W-:Y:S01]  /*14720*/  IADD3 R3, -R235, 0x1, R131 ;  /* 0x00000001eb037810 */ /* 0x000fe20007ffe183 */
[----:B------:R-:W-:Y:S04]  /*14730*/  LDSM.16.MT88.4 R32, [R192] ;  /* 0x00000000c020783b */ /* 0x000fe80000004200 */
[----:B------:R-:W-:Y:S04]  /*14740*/  LDSM.16.MT88.4 R40, [R192+0x800] ;  /* 0x00080000c028783b */ /* 0x000fe80000004200 */
[----:B------:R-:W-:Y:S04]  /*14750*/  LDSM.16.MT88.4 R64, [R194+0x3000] ;  /* 0x00300000c240783b */ /* 0x000fe80000004200 */
[----:B------:R-:W-:Y:S04]  /*14760*/  LDSM.16.MT88.4 R68, [R192+0x3000] ;  /* 0x00300000c044783b */ /* 0x000fe80000004200 */
[----:B------:R-:W-:Y:S04]  /*14770*/  LDSM.16.MT88.4 R72, [R192+0x3800] ;  /* 0x00380000c048783b */ /* 0x000fe80000004200 */
[----:B------:R-:W-:Y:S04]  /*14780*/  LDSM.16.MT88.4 R76, [R193+0x3000] ;  /* 0x00300000c14c783b */ /* 0x000fe80000004200 */
[----:B-----5:R-:W-:Y:S04]  /*14790*/  LDSM.16.MT88.4 R160, [R191+0x1000] ;  /* 0x00100000bfa0783b */ /* 0x020fe80000004200 */
[----:B------:R-:W0:Y:S01]  /*147a0*/  LDGDEPBAR ;  /* 0x00000000000079af */ /* 0x000e220000000000 */
[----:B--2---:R-:W-:-:S04]  /*147b0*/  IMAD.IADD R0, R0, 0x1, R146 ;  /* 0x0000000100007824 */ /* 0x004fc800078e0292 */
[----:B------:R-:W-:-:S04]  /*147c0*/  @P3 IMAD.HI.U32 R2, R0, c[0x0][0x2c8], RZ ;  /* 0x0000b20000023a27 */ /* 0x000fc800078e00ff */
[----:B---3--:R-:W-:Y:S01]  /*147d0*/  IMAD.IADD R3, R3, 0x1, -R95 ;  /* 0x0000000103037824 */ /* 0x008fe200078e0a5f */
[----:B------:R-:W-:-:S05]  /*147e0*/  @P3 SHF.R.U32.HI R0, RZ, c[0x0][0x2cc], R2 ;  /* 0x0000b300ff003a19 */ /* 0x000fca0000011602 */
[----:B------:R-:W1:Y:S04]  /*147f0*/  SHFL.IDX PT, R2, R0, RZ, 0x1c1f ;  /* 0x001c1fff00027589 */ /* 0x000e6800000e0000 */
[----:B------:R-:W2:Y:S01]  /*14800*/  SHFL.IDX PT, R5, R0, 0x1, 0x1c1f ;  /* 0x003c1f0000057f89 */ /* 0x000ea200000e0000 */
[C---:B-1----:R-:W-:Y:S02]  /*14810*/  IMAD.IADD R2, R3.reuse, 0x1, R2 ;  /* 0x0000000103027824 */ /* 0x042fe400078e0202 */
[----:B--2---:R-:W-:-:S03]  /*14820*/  IMAD.IADD R5, R3, 0x1, R5 ;  /* 0x0000000103057824 */ /* 0x004fc600078e0205 */
[----:B------:R-:W-:-:S04]  /*14830*/  IMNMX R2, R4, R2, PT ;  /* 0x0000000204027217 */ /* 0x000fc80003800200 */
[C---:B------:R-:W-:Y:S02]  /*14840*/  ISETP.GT.AND P0, PT, R2.reuse, RZ, PT ;  /* 0x000000ff0200720c */ /* 0x040fe40003f04270 */
[----:B------:R-:W-:Y:S02]  /*14850*/  ISETP.GT.AND P1, PT, R2, 0x1, PT ;  /* 0x000000010200780c */ /* 0x000fe40003f24270 */
[----:B------:R-:W-:Y:S02]  /*14860*/  FSEL R11, R60, -INF , P0 ;  /* 0xff8000003c0b7808 */ /* 0x000fe40000000000 */
[----:B------:R-:W-:Y:S01]  /*14870*/  ISETP.GT.AND P0, PT, R2, 0x8, PT ;  /* 0x000000080200780c */ /* 0x000fe20003f04270 */
[----:B------:R-:W-:Y:S01]  /*14880*/  LDSM.16.MT88.4 R60, [R191+0x3000] ;  /* 0x00300000bf3c783b */ /* 0x000fe20000004200 */
        /* <DEDUP_REMOVED lines=12> */
[----:B------:R-:W-:Y:S02]  /*14950*/  ISETP.GT.AND P1, PT, R2, 0x19, PT ;  /* 0x000000190200780c */ /* 0x000fe40003f24270 */
        /* <DEDUP_REMOVED lines=10> */
[----:B------:R-:W-:Y:S02]  /*14a00*/  IMNMX R0, R4, R5, PT ;  /* 0x0000000504007217 */ /* 0x000fe40003800200 */
[----:B------:R-:W-:Y:S02]  /*14a10*/  ISETP.GT.AND P1, PT, R2, 0x29, PT ;  /* 0x000000290200780c */ /* 0x000fe40003f24270 */
[----:B------:R-:W-:-:S02]  /*14a20*/  FMNMX.FTZ R3, R13, R3, !PT ;  /* 0x000000030d037209 */ /* 0x000fc40007810000 */
[----:B------:R-:W-:Y:S02]  /*14a30*/  FSEL R92, R9, -INF , P0 ;  /* 0xff800000095c7808 */ /* 0x000fe40000000000 */
[----:B------:R-:W-:Y:S02]  /*14a40*/  ISETP.GT.AND P0, PT, R0, RZ, PT ;  /* 0x000000ff0000720c */ /* 0x000fe40003f04270 */
[----:B------:R-:W-:Y:S02]  /*14a50*/  FSEL R91, R8, -INF , P1 ;  /* 0xff800000085b7808 */ /* 0x000fe40000800000 */
[----:B------:R-:W-:Y:S02]  /*14a60*/  ISETP.GT.AND P1, PT, R0, 0x1, PT ;  /* 0x000000010000780c */ /* 0x000fe40003f24270 */
[----:B------:R-:W-:Y:S02]  /*14a70*/  FMNMX.FTZ R2, R94, R3, !PT ;  /* 0x000000035e027209 */ /* 0x000fe40007810000 */
[----:B------:R-:W-:-:S02]  /*14a80*/  FSEL R5, R48, -INF , P0 ;  /* 0xff80000030057808 */ /* 0x000fc40000000000 */
[C---:B------:R-:W-:Y:S01]  /*14a90*/  ISETP.GT.AND P0, PT, R0.reuse, 0x8, PT ;  /* 0x000000080000780c */ /* 0x040fe20003f04270 */
[----:B------:R-:W-:Y:S01]  /*14aa0*/  LDSM.16.MT88.4 R48, [R192+0x1800] ;  /* 0x00180000c030783b */ /* 0x000fe20000004200 */
[----:B------:R-:W-:Y:S02]  /*14ab0*/  FSEL R10, R47, -INF , P1 ;  /* 0xff8000002f0a7808 */ /* 0x000fe40000800000 */
[----:B------:R-:W-:Y:S02]  /*14ac0*/  FMNMX.FTZ R2, R93, R2, !PT ;  /* 0x000000025d027209 */ /* 0x000fe40007810000 */
[----:B------:R-:W-:Y:S02]  /*14ad0*/  ISETP.GT.AND P1, PT, R0, 0x9, PT ;  /* 0x000000090000780c */ /* 0x000fe40003f24270 */
[----:B------:R-:W-:Y:S02]  /*14ae0*/  FSEL R9, R45, -INF , P0 ;  /* 0xff8000002d097808 */ /* 0x000fe40000000000 */
[----:B------:R-:W-:Y:S01]  /*14af0*/  FMNMX.FTZ R3, R5, R10, !PT ;  /* 0x0000000a05037209 */ /* 0x000fe20007810000 */
[----:B------:R-:W-:Y:S01]  /*14b00*/  LDSM.16.MT88.4 R44, [R193] ;  /* 0x00000000c12c783b */ /* 0x000fe20000004200 */
[----:B------:R-:W-:-:S02]  /*14b10*/  FMNMX.FTZ R2, R92, R2, !PT ;  /* 0x000000025c027209 */ /* 0x000fc40007810000 */
[----:B------:R-:W-:Y:S02]  /*14b20*/  ISETP.GT.AND P0, PT, R0, 0x10, PT ;  /* 0x000000100000780c */ /* 0x000fe40003f04270 */
[----:B------:R-:W-:Y:S02]  /*14b30*/  FSEL R8, R38, -INF , P1 ;  /* 0xff80000026087808 */ /* 0x000fe40000800000 */
[----:B------:R-:W-:Y:S01]  /*14b40*/  FMNMX.FTZ R3, R9, R3, !PT ;  /* 0x0000000309037209 */ /* 0x000fe20007810000 */
[----:B------:R-:W-:Y:S01]  /*14b50*/  LDSM.16.MT88.4 R36, [R191+0x1800] ;  /* 0x00180000bf24783b */ /* 0x000fe20000004200 */
[----:B------:R-:W-:Y:S02]  /*14b60*/  FMNMX.FTZ R2, R91, R2, !PT ;  /* 0x000000025b027209 */ /* 0x000fe40007810000 */
[----:B------:R-:W-:Y:S02]  /*14b70*/  ISETP.GT.AND P1, PT, R0, 0x11, PT ;  /* 0x000000110000780c */ /* 0x000fe40003f24270 */
[----:B------:R-:W-:Y:S01]  /*14b80*/  FSEL R7, R30, -INF , P0 ;  /* 0xff8000001e077808 */ /* 0x000fe20000000000 */
[----:B------:R-:W1:Y:S01]  /*14b90*/  SHFL.BFLY PT, R4, R2, 0x2, 0x1f ;  /* 0x0c401f0002047f89 */ /* 0x000e6200000e0000 */
[----:B------:R-:W-:-:S02]  /*14ba0*/  FMNMX.FTZ R3, R8, R3, !PT ;  /* 0x0000000308037209 */ /* 0x000fc40007810000 */
[C---:B------:R-:W-:Y:S02]  /*14bb0*/  ISETP.GT.AND P0, PT, R0.reuse, 0x18, PT ;  /* 0x000000180000780c */ /* 0x040fe40003f04270 */
[----:B------:R-:W-:Y:S02]  /*14bc0*/  FSEL R6, R29, -INF , P1 ;  /* 0xff8000001d067808 */ /* 0x000fe40000800000 */
[----:B------:R-:W-:Y:S01]  /*14bd0*/  FMNMX.FTZ R3, R7, R3, !PT ;  /* 0x0000000307037209 */ /* 0x000fe20007810000 */
[----:B------:R-:W-:Y:S01]  /*14be0*/  LDSM.16.MT88.4 R28, [R194] ;  /* 0x00000000c21c783b */ /* 0x000fe20000004200 */
        /* <DEDUP_REMOVED lines=33> */
[----:B------:R1:W-:Y:S01]  /*14e00*/  MUFU.EX2 R83, R3 ;  /* 0x0000000300537308 */ /* 0x0003e20000000800 */
[----:B------:R-:W-:-:S07]  /*14e10*/  FSETP.NEU.FTZ.AND P0, PT, R132, -INF , PT ;  /* 0xff8000008400780b */ /* 0x000fce0003f1d000 */
[----:B------:R2:W-:Y:S01]  /*14e20*/  MUFU.EX2 R216, R0 ;  /* 0x0000000000d87308 */ /* 0x0005e20000000800 */
[----:B-1----:R-:W-:-:S07]  /*14e30*/  FFMA.FTZ R3, R14, c[0x0][0x2d0], -R2 ;  /* 0x0000b4000e037a23 */ /* 0x002fce0000010802 */
[----:B------:R1:W-:Y:S01]  /*14e40*/  MUFU.EX2 R86, R3 ;  /* 0x0000000300567308 */ /* 0x0003e20000000800 */
[----:B--2---:R-:W-:-:S05]  /*14e50*/  FMUL.FTZ R0, R132, c[0x0][0x2d0] ;  /* 0x0000b40084007a20 */ /* 0x004fca0000410000 */
[----:B------:R-:W-:Y:S01]  /*14e60*/  FSEL R0, R0, RZ, P0 ;  /* 0x000000ff00007208 */ /* 0x000fe20000000000 */
[----:B-1----:R-:W-:-:S04]  /*14e70*/  FFMA.FTZ R3, R17, c[0x0][0x2d0], -R2 ;  /* 0x0000b40011037a23 */ /* 0x002fc80000010802 */
[----:B------:R1:W-:Y:S02]  /*14e80*/  MUFU.EX2 R85, R3 ;  /* 0x0000000300557308 */ /* 0x0003e40000000800 */
[--C-:B-1----:R-:W-:Y:S02]  /*14e90*/  FFMA.FTZ R3, R16, c[0x0][0x2d0], -R2.reuse ;  /* 0x0000b40010037a23 */ /* 0x102fe40000010802 */
[----:B------:R-:W1:Y:S04]  /*14ea0*/  LDSM.16.MT88.4 R16, [R191] ;  /* 0x00000000bf10783b */ /* 0x000e680000004200 */
        /* <DEDUP_REMOVED lines=8> */
[----:B--2---:R-:W-:Y:S01]  /*14f30*/  FFMA.FTZ R3, R10, c[0x0][0x2d0], -R0 ;  /* 0x0000b4000a037a23 */ /* 0x004fe20000010800 */
[----:B------:R-:W-:-:S05]  /*14f40*/  F2FP.PACK_AB R10, R85, R86 ;  /* 0x00000056550a723e */ /* 0x000fca00000000ff */
[----:B------:R2:W3:Y:S02]  /*14f50*/  MUFU.EX2 R81, R3 ;  /* 0x0000000300517308 */ /* 0x0004e40000000800 */
[----:B--2---:R-:W-:Y:S01]  /*14f60*/  FFMA.FTZ R3, R9, c[0x0][0x2d0], -R0 ;  /* 0x0000b40009037a23 */ /* 0x004fe20000010800 */
[----:B---3--:R-:W-:-:S05]  /*14f70*/  F2FP.PACK_AB R9, R81, R82 ;  /* 0x000000525109723e */ /* 0x008fca00000000ff */
[----:B------:R2:W-:Y:S02]  /*14f80*/  MUFU.EX2 R80, R3 ;  /* 0x0000000300507308 */ /* 0x0005e40000000800 */
[----:B--2---:R-:W-:Y:S01]  /*14f90*/  FFMA.FTZ R3, R8, c[0x0][0x2d0], -R0 ;  /* 0x0000b40008037a23 */ /* 0x004fe20000010800 */
[----:B------:R-:W-:-:S05]  /*14fa0*/  F2FP.PACK_AB R8, R83, R84 ;  /* 0x000000545308723e */ /* 0x000fca00000000ff */
[----:B------:R2:W3:Y:S02]  /*14fb0*/  MUFU.EX2 R133, R3 ;  /* 0x0000000300857308 */ /* 0x0004e40000000800 */
[----:B--2---:R-:W-:Y:S01]  /*14fc0*/  FFMA.FTZ R3, R7, c[0x0][0x2d0], -R0 ;  /* 0x0000b40007037a23 */ /* 0x004fe20000010800 */
[----:B---3--:R-:W-:-:S05]  /*14fd0*/  F2FP.PACK_AB R11, R133, R80 ;  /* 0x00000050850b723e */ /* 0x008fca00000000ff */
[----:B------:R2:W-:Y:S02]  /*14fe0*/  MUFU.EX2 R137, R3 ;  /* 0x0000000300897308 */ /* 0x0005e40000000800 */
[----:B------:R-:W-:Y:S01]  /*14ff0*/  HMMA.16816.F32 R12, R8, R32, RZ ;  /* 0x00000020080c723c */ /* 0x000fe200000018ff */
[----:B--2---:R-:W-:Y:S01]  /*15000*/  FFMA.FTZ R3, R6, c[0x0][0x2d0], -R0 ;  /* 0x0000b40006037a23 */ /* 0x004fe20000010800 */
[----:B------:R-:W-:-:S04]  /*15010*/  F2FP.PACK_AB R6, R219, R224 ;  /* 0x000000e0db06723e */ /* 0x000fc800000000ff */
[----:B------:R2:W3:Y:S02]  /*15020*/  MUFU.EX2 R214, R3 ;  /* 0x0000000300d67308 */ /* 0x0004e40000000800 */
[----:B--2---:R-:W-:Y:S01]  /*15030*/  FFMA.FTZ R3, R21, c[0x0][0x2d0], -R0 ;  /* 0x0000b40015037a23 */ /* 0x004fe20000010800 */
[----:B---3--:R-:W-:-:S05]  /*15040*/  F2FP.PACK_AB R5, R214, R137 ;  /* 0x00000089d605723e */ /* 0x008fca00000000ff */
[----:B------:R2:W-:Y:S02]  /*15050*/  MUFU.EX2 R215, R3 ;  /* 0x0000000300d77308 */ /* 0x0005e40000000800 */
[----:B--2---:R-:W-:Y:S02]  /*15060*/  FFMA.FTZ R3, R20, c[0x0][0x2d0], -R0 ;  /* 0x0000b40014037a23 */ /* 0x004fe40000010800 */
[C---:B-1----:R-:W-:Y:S04]  /*15070*/  HMMA.16816.F32 R20, R8.reuse, R16, RZ ;  /* 0x000000100814723c */ /* 0x042fe800000018ff */
[----:B------:R-:W1:Y:S04]  /*15080*/  MUFU.EX2 R212, R3 ;  /* 0x0000000300d47308 */ /* 0x000e680000000800 */
[----:B------:R-:W-:Y:S01]  /*15090*/  HMMA.16816.F32 R16, R8, R18, RZ ;  /* 0x000000120810723c */ /* 0x000fe200000018ff */
[----:B-1----:R-:W-:Y:S11]  /*150a0*/  F2FP.PACK_AB R7, R212, R215 ;  /* 0x000000d7d407723e */ /* 0x002ff600000000ff */
[----:B------:R-:W-:Y:S04]  /*150b0*/  @!UPT UIADD3 URZ, URZ, URZ, URZ ;  /* 0x0000003f3f3ff290 */ /* 0x000fe8000fffe03f */
        /* <DEDUP_REMOVED lines=19> */
[----:B------:R-:W-:Y:S01]  /*151f0*/  HMMA.16816.F32 R56, R4, R26, R16 ;  /* 0x0000001a0438723c */ /* 0x000fe20000001810 */
[----:B------:R-:W1:Y:S07]  /*15200*/  LDSM.16.MT88.4 R24, [R194+0x1800] ;  /* 0x00180000c218783b */ /* 0x000e6e0000004200 */
[----:B------:R-:W-:Y:S08]  /*15210*/  HMMA.16816.F32 R28, R8, R36, RZ ;  /* 0x00000024081c723c */ /* 0x000ff000000018ff */
[C---:B--2---:R-:W-:Y:S01]  /*15220*/  HMMA.16816.F32 R248, R4.reuse, R54, R20 ;  /* 0x0000003604f8723c */ /* 0x044fe20000001814 */
[----:B------:R-:W2:Y:S07]  /*15230*/  LDSM.16.MT88.4 R20, [R193+0x1800] ;  /* 0x00180000c114783b */ /* 0x000eae0000004200 */
[----:B------:R-:W-:Y:S01]  /*15240*/  HMMA.16816.F32 R12, R4, R52, R12 ;  /* 0x00000034040c723c */ /* 0x000fe2000000180c */
[----:B------:R-:W3:Y:S01]  /*15250*/  LDSM.16.MT88.4 R52, [R194+0x2000] ;  /* 0x00200000c234783b */ /* 0x000ee20000004200 */
[----:B------:R-:W-:-:S02]  /*15260*/  IMAD.MOV.U32 R99, RZ, RZ, R56 ;  /* 0x000000ffff637224 */ /* 0x000fc400078e0038 */
[----:B------:R-:W-:Y:S02]  /*15270*/  IMAD.MOV.U32 R98, RZ, RZ, R57 ;  /* 0x000000ffff627224 */ /* 0x000fe400078e0039 */
[----:B------:R-:W-:Y:S02]  /*15280*/  IMAD.MOV.U32 R97, RZ, RZ, R58 ;  /* 0x000000ffff617224 */ /* 0x000fe400078e003a */
[----:B------:R-:W-:Y:S01]  /*15290*/  HMMA.16816.F32 R16, R8, R38, RZ ;  /* 0x000000260810723c */ /* 0x000fe200000018ff */
[----:B------:R-:W-:Y:S02]  /*152a0*/  IMAD.MOV.U32 R96, RZ, RZ, R59 ;  /* 0x000000ffff607224 */ /* 0x000fe400078e003b */
[----:B------:R-:W4:Y:S05]  /*152b0*/  LDSM.16.MT88.4 R56, [R192+0x2000] ;  /* 0x00200000c038783b */ /* 0x000f2a0000004200 */
[----:B------:R-:W-:Y:S08]  /*152c0*/  HMMA.16816.F32 R28, R4, R32, R28 ;  /* 0x00000020041c723c */ /* 0x000ff0000000181c */
[----:B-1----:R-:W-:Y:S01]  /*152d0*/  HMMA.16816.F32 R36, R8, R24, RZ ;  /* 0x000000180824723c */ /* 0x002fe200000018ff */
[----:B------:R-:W-:-:S02]  /*152e0*/  IMAD.MOV.U32 R106, RZ, RZ, R12 ;  /* 0x000000ffff6a7224 */ /* 0x000fc400078e000c */
[----:B------:R-:W-:Y:S02]  /*152f0*/  IMAD.MOV.U32 R105, RZ, RZ, R13 ;  /* 0x000000ffff697224 */ /* 0x000fe400078e000d */
[----:B------:R-:W-:Y:S02]  /*15300*/  IMAD.MOV.U32 R104, RZ, RZ, R14 ;  /* 0x000000ffff687224 */ /* 0x000fe400078e000e */
[----:B------:R-:W-:Y:S01]  /*15310*/  IMAD.MOV.U32 R103, RZ, RZ, R15 ;  /* 0x000000ffff677224 */ /* 0x000fe200078e000f */
[----:B------:R-:W-:Y:S08]  /*15320*/  HMMA.16816.F32 R16, R4, R34, R16 ;  /* 0x000000220410723c */ /* 0x000ff00000001810 */
[----:B------:R-:W-:Y:S01]  /*15330*/  IMAD.MOV.U32 R110, RZ, RZ, R28 ;  /* 0x000000ffff6e7224 */ /* 0x000fe200078e001c */
[----:B------:R-:W-:Y:S01]  /*15340*/  HMMA.16816.F32 R32, R8, R26, RZ ;  /* 0x0000001a0820723c */ /* 0x000fe200000018ff */
[----:B------:R-:W-:-:S02]  /*15350*/  IMAD.MOV.U32 R109, RZ, RZ, R29 ;  /* 0x000000ffff6d7224 */ /* 0x000fc400078e001d */
[----:B------:R-:W-:Y:S02]  /*15360*/  IMAD.MOV.U32 R108, RZ, RZ, R30 ;  /* 0x000000ffff6c7224 */ /* 0x000fe400078e001e */
[----:B------:R-:W-:-:S03]  /*15370*/  IMAD.MOV.U32 R107, RZ, RZ, R31 ;  /* 0x000000ffff6b7224 */ /* 0x000fc600078e001f */
[C---:B--2---:R-:W-:Y:S07]  /*15380*/  HMMA.16816.F32 R28, R8.reuse, R20, RZ ;  /* 0x00000014081c723c */ /* 0x044fee00000018ff */
[----:B------:R-:W-:Y:S01]  /*15390*/  IMAD.MOV.U32 R114, RZ, RZ, R16 ;  /* 0x000000ffff727224 */ /* 0x000fe200078e0010 */
[----:B------:R-:W-:Y:S01]  /*153a0*/  HMMA.16816.F32 R24, R8, R22, RZ ;  /* 0x000000160818723c */ /* 0x000fe200000018ff */
[----:B------:R-:W-:Y:S02]  /*153b0*/  IMAD.MOV.U32 R113, RZ, RZ, R17 ;  /* 0x000000ffff717224 */ /* 0x000fe400078e0011 */
[----:B------:R-:W-:-:S02]  /*153c0*/  IMAD.MOV.U32 R112, RZ, RZ, R18 ;  /* 0x000000ffff707224 */ /* 0x000fc400078e0012 */
[----:B------:R-:W-:-:S03]  /*153d0*/  IMAD.MOV.U32 R111, RZ, RZ, R19 ;  /* 0x000000ffff6f7224 */ /* 0x000fc600078e0013 */
        /* <DEDUP_REMOVED lines=11> */
[----:B------:R-:W-:-:S07]  /*15490*/  IMAD.MOV.U32 R46, RZ, RZ, R108 ;  /* 0x000000ffff2e7224 */ /* 0x000fce00078e006c */
[----:B------:R-:W-:Y:S01]  /*154a0*/  HMMA.16816.F32 R220, R4, R54, R32 ;  /* 0x0000003604dc723c */ /* 0x000fe20000001820 */
[----:B------:R-:W2:Y:S06]  /*154b0*/  LDSM.16.MT88.4 R32, [R191+0x4800] ;  /* 0x00480000bf20783b */ /* 0x000eac0000004200 */
[----:B------:R-:W-:Y:S01]  /*154c0*/  IMAD.MOV.U32 R54, RZ, RZ, R112 ;  /* 0x000000ffff367224 */ /* 0x000fe200078e0070 */
[----:B------:R-:W-:Y:S01]  /*154d0*/  HMMA.16816.F32 R24, R8, R64, RZ ;  /* 0x000000400818723c */ /* 0x000fe200000018ff */
[----:B------:R-:W-:-:S06]  /*154e0*/  IMAD.MOV.U32 R55, RZ, RZ, R111 ;  /* 0x000000ffff377224 */ /* 0x000fcc00078e006f */
[----:B------:R-:W-:Y:S01]  /*154f0*/  IMAD.MOV.U32 R64, RZ, RZ, R106 ;  /* 0x000000ffff407224 */ /* 0x000fe200078e006a */
[----:B------:R-:W-:Y:S01]  /*15500*/  HMMA.16816.F32 R20, R8, R66, RZ ;  /* 0x000000420814723c */ /* 0x000fe200000018ff */
[----:B------:R-:W-:-:S06]  /*15510*/  IMAD.MOV.U32 R65, RZ, RZ, R105 ;  /* 0x000000ffff417224 */ /* 0x000fcc00078e0069 */
[----:B------:R-:W-:Y:S01]  /*15520*/  IMAD.MOV.U32 R66, RZ, RZ, R104 ;  /* 0x000000ffff427224 */ /* 0x000fe200078e0068 */
[----:B----4-:R-:W-:Y:S01]  /*15530*/  HMMA.16816.F32 R244, R4, R56, R12 ;  /* 0x0000003804f4723c */ /* 0x010fe2000000180c */
[----:B------:R-:W-:-:S07]  /*15540*/  IMAD.MOV.U32 R67, RZ, RZ, R103 ;  /* 0x000000ffff437224 */ /* 0x000fce00078e0067 */
[----:B------:R-:W-:Y:S07]  /*15550*/  HMMA.16816.F32 R12, R8, R68, RZ ;  /* 0x00000044080c723c */ /* 0x000fee00000018ff */
[----:B------:R-:W-:Y:S01]  /*15560*/  IMAD.MOV.U32 R69, RZ, RZ, R153 ;  /* 0x000000ffff457224 */ /* 0x000fe200078e0099 */
[----:B------:R-:W-:Y:S01]  /*15570*/  HMMA.16816.F32 R56, R4, R58, R48 ;  /* 0x0000003a0438723c */ /* 0x000fe20000001830 */
[----:B------:R-:W3:Y:S01]  /*15580*/  LDSM.16.MT88.4 R48, [R193+0x3800] ;  /* 0x00380000c130783b */ /* 0x000ee20000004200 */
[----:B------:R-:W-:-:S03]  /*15590*/  IMAD.MOV.U32 R68, RZ, RZ, R152 ;  /* 0x000000ffff447224 */ /* 0x000fc600078e0098 */
[----:B------:R-:W-:Y:S03]  /*155a0*/  LDSM.16.MT88.4 R152, [R192+0x1000] ;  /* 0x00100000c098783b */ /* 0x000fe60000004200 */
        /* <DEDUP_REMOVED lines=9> */
[----:B------:R-:W-:Y:S07]  /*15640*/  HMMA.16816.F32 R180, R4, R72, R12 ;  /* 0x0000004804b4723c */ /* 0x000fee000000180c */
[----:B------:R-:W-:Y:S01]  /*15650*/  IMAD.MOV.U32 R72, RZ, RZ, R102 ;  /* 0x000000ffff487224 */ /* 0x000fe200078e0066 */
[----:B------:R-:W-:Y:S01]  /*15660*/  HMMA.16816.F32 R16, R8, R76, RZ ;  /* 0x0000004c0810723c */ /* 0x000fe200000018ff */
[----:B------:R-:W-:-:S06]  /*15670*/  IMAD.MOV.U32 R73, RZ, RZ, R101 ;  /* 0x000000ffff497224 */ /* 0x000fcc00078e0065 */
[----:B------:R-:W-:Y:S01]  /*15680*/  IMAD.MOV.U32 R76, RZ, RZ, R99 ;  /* 0x000000ffff4c7224 */ /* 0x000fe200078e0063 */
[----:B------:R-:W-:Y:S01]  /*15690*/  HMMA.16816.F32 R12, R8, R78, RZ ;  /* 0x0000004e080c723c */ /* 0x000fe200000018ff */
[----:B------:R-:W-:-:S06]  /*156a0*/  IMAD.MOV.U32 R77, RZ, RZ, R98 ;  /* 0x000000ffff4d7224 */ /* 0x000fcc00078e0062 */
[----:B------:R-:W-:Y:S01]  /*156b0*/  IMAD.MOV.U32 R78, RZ, RZ, R97 ;  /* 0x000000ffff4e7224 */ /* 0x000fe200078e0061 */
[----:B--2---:R-:W-:Y:S01]  /*156c0*/  HMMA.16816.F32 R24, R8, R32, RZ ;  /* 0x000000200818723c */ /* 0x004fe200000018ff */
[----:B------:R-:W-:-:S07]  /*156d0*/  IMAD.MOV.U32 R79, RZ, RZ, R96 ;  /* 0x000000ffff4f7224 */ /* 0x000fce00078e0060 */
[----:B------:R-:W-:Y:S01]  /*156e0*/  HMMA.16816.F32 R96, R4, R74, R28 ;  /* 0x0000004a0460723c */ /* 0x000fe2000000181c */
[----:B------:R-:W2:Y:S06]  /*156f0*/  LDSM.16.MT88.4 R28, [R192+0x5000] ;  /* 0x00500000c01c783b */ /* 0x000eac0000004200 */
[----:B------:R-:W-:Y:S01]  /*15700*/  IMAD.MOV.U32 R74, RZ, RZ, R100 ;  /* 0x000000ffff4a7224 */ /* 0x000fe200078e0064 */
[----:B------:R-:W-:Y:S01]  /*15710*/  HMMA.16816.F32 R20, R8, R34, RZ ;  /* 0x000000220814723c */ /* 0x000fe200000018ff */
[----:B------:R-:W2:Y:S01]  /*15720*/  LDSM.16.MT88.4 R32, [R194+0x4800] ;  /* 0x00480000c220783b */ /* 0x000ea20000004200 */
[----:B------:R-:W-:-:S02]  /*15730*/  IMAD.MOV.U32 R75, RZ, RZ, R3 ;  /* 0x000000ffff4b7224 */ /* 0x000fc400078e0003 */
[----:B------:R-:W-:-:S04]  /*15740*/  FFMA.FTZ R3, R94, c[0x0][0x2d0], -R2 ;  /* 0x0000b4005e037a23 */ /* 0x000fc80000010802 */
        /* <DEDUP_REMOVED lines=9> */
[C---:B--2---:R-:W-:Y:S08]  /*157e0*/  HMMA.16816.F32 R108, R4.reuse, R28, R16 ;  /* 0x0000001c046c723c */ /* 0x044ff00000001810 */
[----:B------:R-:W-:Y:S08]  /*157f0*/  HMMA.16816.F32 R24, R4, R30, R12 ;  /* 0x0000001e0418723c */ /* 0x000ff0000000180c */
[C---:B------:R-:W-:Y:S08]  /*15800*/  HMMA.16816.F32 R16, R8.reuse, R32, RZ ;  /* 0x000000200810723c */ /* 0x040ff000000018ff */
        /* <DEDUP_REMOVED lines=10> */
[C---:B-1----:R-:W-:Y:S08]  /*158b0*/  HMMA.16816.F32 R124, R4.reuse, R12, R16 ;  /* 0x0000000c047c723c */ /* 0x042ff00000001810 */
[----:B------:R-:W-:Y:S01]  /*158c0*/  HMMA.16816.F32 R16, R4, R14, R8 ;  /* 0x0000000e0410723c */ /* 0x000fe20000001808 */
[----:B------:R1:W-:Y:S01]  /*158d0*/  MUFU.EX2 R11, R3 ;  /* 0x00000003000b7308 */ /* 0x0003e20000000800 */
[----:B------:R-:W-:Y:S01]  /*158e0*/  LDSM.16.MT88.4 R12, [R193+0x5800] ;  /* 0x00580000c10c783b */ /* 0x000fe20000004200 */
[----:B-1----:R-:W-:-:S06]  /*158f0*/  FFMA.FTZ R3, R93, c[0x0][0x2d0], -R2 ;  /* 0x0000b4005d037a23 */ /* 0x002fcc0000010802 */
        /* <DEDUP_REMOVED lines=17> */
[----:B------:R-:W2:Y:S01]  /*15a10*/  MUFU.EX2 R4, R0 ;  /* 0x0000000000047308 */ /* 0x000ea20000000800 */
[----:B-1----:R-:W-:-:S04]  /*15a20*/  FADD.FTZ R2, R82, R81 ;  /* 0x0000005152027221 */ /* 0x002fc80000010000 */
[----:B------:R-:W-:Y:S02]  /*15a30*/  FADD.FTZ R2, R80, R2 ;  /* 0x0000000250027221 */ /* 0x000fe40000010000 */
[----:B------:R-:W-:Y:S01]  /*15a40*/  LDSM.16.MT88.4 R80, [R192+0x4000] ;  /* 0x00400000c050783b */ /* 0x000fe20000004200 */
[----:B--2---:R-:W-:Y:S01]  /*15a50*/  F2FP.PACK_AB R131, R4, R5 ;  /* 0x000000050483723e */ /* 0x004fe200000000ff */
[----:B------:R-:W-:-:S06]  /*15a60*/  FADD.FTZ R0, R86, R3 ;  /* 0x0000000356007221 */ /* 0x000fcc0000010000 */
[C---:B------:R-:W-:Y:S01]  /*15a70*/  HMMA.16816.F32 R28, R128.reuse, R32, R64 ;  /* 0x00000020801c723c */ /* 0x040fe20000001840 */
[----:B------:R-:W-:Y:S01]  /*15a80*/  FADD.FTZ R0, R85, R0 ;  /* 0x0000000055007221 */ /* 0x000fe20000010000 */
[----:B------:R-:W-:Y:S06]  /*15a90*/  LDSM.16.MT88.4 R64, [R193+0x2800] ;  /* 0x00280000c140783b */ /* 0x000fec0000004200 */
[C---:B------:R-:W-:Y:S01]  /*15aa0*/  HMMA.16816.F32 R32, R128.reuse, R34, R248 ;  /* 0x000000228020723c */ /* 0x040fe200000018f8 */
[----:B------:R-:W2:Y:S06]  /*15ab0*/  LDL R250, [R1+0x18] ;  /* 0x0000180001fa7983 */ /* 0x000eac0000100800 */
[----:B------:R-:W-:Y:S01]  /*15ac0*/  IMAD.MOV.U32 R248, RZ, RZ, R95 ;  /* 0x000000fffff87224 */ /* 0x000fe200078e005f */
[----:B------:R-:W-:Y:S01]  /*15ad0*/  HMMA.16816.F32 R156, R128, R152, R156 ;  /* 0x00000098809c723c */ /* 0x000fe2000000189c */
[----:B------:R-:W-:-:S02]  /*15ae0*/  FADD.FTZ R3, R133, R2 ;  /* 0x0000000285037221 */ /* 0x000fc40000010000 */
[----:B------:R-:W-:Y:S02]  /*15af0*/  IMAD.MOV.U32 R249, RZ, RZ, R69 ;  /* 0x000000fffff97224 */ /* 0x000fe400078e0045 */
[----:B------:R-:W-:-:S03]  /*15b00*/  IMAD.MOV.U32 R251, RZ, RZ, R68 ;  /* 0x000000fffffb7224 */ /* 0x000fc600078e0044 */
[C---:B------:R-:W-:Y:S01]  /*15b10*/  HMMA.16816.F32 R152, R128.reuse, R154, R144 ;  /* 0x0000009a8098723c */ /* 0x040fe20000001890 */
[----:B------:R-:W1:Y:S07]  /*15b20*/  LDSM.16.MT88.4 R144, [R194+0x1000] ;  /* 0x00100000c290783b */ /* 0x000e6e0000004200 */
[C---:B------:R-:W-:Y:S08]  /*15b30*/  HMMA.16816.F32 R36, R128.reuse, R40, R44 ;  /* 0x000000288024723c */ /* 0x040ff0000000182c */
[C---:B------:R-:W-:Y:S08]  /*15b40*/  HMMA.16816.F32 R164, R128.reuse, R160, R164 ;  /* 0x000000a080a4723c */ /* 0x040ff000000018a4 */
[C---:B-1----:R-:W-:Y:S08]  /*15b50*/  HMMA.16816.F32 R148, R128.reuse, R144, R148 ;  /* 0x000000908094723c */ /* 0x042ff00000001894 */
[C---:B------:R-:W-:Y:S08]  /*15b60*/  HMMA.16816.F32 R144, R128.reuse, R146, R76 ;  /* 0x000000928090723c */ /* 0x040ff0000000184c */
[C---:B------:R-:W-:Y:S08]  /*15b70*/  HMMA.16816.F32 R76, R128.reuse, R80, R180 ;  /* 0x00000050804c723c */ /* 0x040ff000000018b4 */
[C---:B------:R-:W-:Y:S01]  /*15b80*/  HMMA.16816.F32 R80, R128.reuse, R82, R96 ;  /* 0x000000528050723c */ /* 0x040fe20000001860 */
[----:B------:R-:W1:Y:S07]  /*15b90*/  LDSM.16.MT88.4 R96, [R193+0x4000] ;  /* 0x00400000c160783b */ /* 0x000e6e0000004200 */
[C---:B------:R-:W-:Y:S08]  /*15ba0*/  HMMA.16816.F32 R44, R128.reuse, R48, R244 ;  /* 0x00000030802c723c */ /* 0x040ff000000018f4 */
[C---:B------:R-:W-:Y:S01]  /*15bb0*/  HMMA.16816.F32 R160, R128.reuse, R162, R72 ;  /* 0x000000a280a0723c */ /* 0x040fe20000001848 */
[----:B------:R-:W-:Y:S07]  /*15bc0*/  LDSM.16.MT88.4 R72, [R191+0x4000] ;  /* 0x00400000bf48783b */ /* 0x000fee0000004200 */
[C---:B------:R-:W-:Y:S08]  /*15bd0*/  HMMA.16816.F32 R124, R128.reuse, R12, R124 ;  /* 0x0000000c807c723c */ /* 0x040ff0000000187c */
[C---:B------:R-:W-:Y:S08]  /*15be0*/  HMMA.16816.F32 R40, R128.reuse, R42, R52 ;  /* 0x0000002a8028723c */ /* 0x040ff00000001834 */
[C---:B-1----:R-:W-:Y:S01]  /*15bf0*/  HMMA.16816.F32 R92, R128.reuse, R96, R112 ;  /* 0x00000060805c723c */ /* 0x042fe20000001870 */
[----:B------:R-:W-:Y:S07]  /*15c00*/  LDSM.16.MT88.4 R112, [R192+0x5800] ;  /* 0x00580000c070783b */ /* 0x000fee0000004200 */
[----:B------:R-:W-:Y:S01]  /*15c10*/  HMMA.16816.F32 R96, R128, R98, R104 ;  /* 0x000000628060723c */ /* 0x000fe20000001868 */
[----:B------:R-:W1:Y:S01]  /*15c20*/  LDSM.16.MT88.4 R104, [R191+0x5800] ;  /* 0x00580000bf68783b */ /* 0x000e620000004200 */
[----:B------:R-:W-:-:S06]  /*15c30*/  FADD.FTZ R12, R217, R0 ;  /* 0x00000000d90c7221 */ /* 0x000fcc0000010000 */
[----:B------:R-:W-:Y:S01]  /*15c40*/  HMMA.16816.F32 R48, R128, R50, R56 ;  /* 0x000000328030723c */ /* 0x000fe20000001838 */
[----:B------:R-:W3:Y:S01]  /*15c50*/  LDSM.16.MT88.4 R56, [R194+0x2800] ;  /* 0x00280000c238783b */ /* 0x000ee20000004200 */
[----:B------:R-:W-:-:S06]  /*15c60*/  IADD3 R182, R251, -0x2, RZ ;  /* 0xfffffffefbb67810 */ /* 0x000fcc0007ffe0ff */
[C---:B-1----:R-:W-:Y:S08]  /*15c70*/  HMMA.16816.F32 R100, R128.reuse, R104, R100 ;  /* 0x000000688064723c */ /* 0x042ff00000001864 */
[C---:B------:R-:W-:Y:S01]  /*15c80*/  HMMA.16816.F32 R104, R128.reuse, R106, R120 ;  /* 0x0000006a8068723c */ /* 0x040fe20000001878 */
[----:B------:R-:W1:Y:S07]  /*15c90*/  LDSM.16.MT88.4 R120, [R194+0x5800] ;  /* 0x00580000c278783b */ /* 0x000e6e0000004200 */
[C---:B---3--:R-:W-:Y:S08]  /*15ca0*/  HMMA.16816.F32 R52, R128.reuse, R56, R240 ;  /* 0x000000388034723c */ /* 0x048ff000000018f0 */
        /* <DEDUP_REMOVED lines=8> */
[----:B------:R-:W-:Y:S01]  /*15d30*/  HMMA.16816.F32 R88, R128, R90, R168 ;  /* 0x0000005a8058723c */ /* 0x000fe200000018a8 */
[----:B--2---:R-:W-:-:S04]  /*15d40*/  @P3 IMAD.HI.U32 R2, R250, c[0x0][0x2c8], RZ ;  /* 0x0000b200fa023a27 */ /* 0x004fc800078e00ff */
[----:B------:R-:W-:Y:S01]  /*15d50*/  IMAD.MOV.U32 R0, RZ, RZ, R250 ;  /* 0x000000ffff007224 */ /* 0x000fe200078e00fa */
[----:B------:R-:W-:Y:S01]  /*15d60*/  @P3 SHF.R.U32.HI R0, RZ, c[0x0][0x2cc], R2 ;  /* 0x0000b300ff003a19 */ /* 0x000fe20000011602 */
[----:B------:R-:W-:Y:S02]  /*15d70*/  FADD.FTZ R2, R137, R3 ;  /* 0x0000000389027221 */ /* 0x000fe40000010000 */
[----:B------:R-:W-:Y:S01]  /*15d80*/  FADD.FTZ R3, R216, R12 ;  /* 0x0000000cd8037221 */ /* 0x000fe20000010000 */
[----:B------:R-:W-:Y:S01]  /*15d90*/  IADD3 R0, R0, R249, -R248 ;  /* 0x000000f900007210 */ /* 0x000fe20007ffe8f8 */
[----:B------:R-:W-:Y:S02]  /*15da0*/  FADD.FTZ R2, R214, R2 ;  /* 0x00000002d6027221 */ /* 0x000fe40000010000 */
[----:B------:R-:W-:Y:S02]  /*15db0*/  FADD.FTZ R3, R224, R3 ;  /* 0x00000003e0037221 */ /* 0x000fe40000010000 */
[----:B------:R-:W-:-:S04]  /*15dc0*/  IMAD.HI R12, R0, 0x2aaaaaab, RZ ;  /* 0x2aaaaaab000c7827 */ /* 0x000fc800078e02ff */
[----:B------:R-:W-:Y:S02]  /*15dd0*/  FADD.FTZ R0, R215, R2 ;  /* 0x00000002d7007221 */ /* 0x000fe40000010000 */
[----:B------:R-:W-:Y:S01]  /*15de0*/  FADD.FTZ R2, R219, R3 ;  /* 0x00000003db027221 */ /* 0x000fe20000010000 */
[----:B------:R-:W-:-:S04]  /*15df0*/  SHF.R.U32.HI R3, RZ, 0x1f, R12 ;  /* 0x0000001fff037819 */ /* 0x000fc8000001160c */
[----:B------:R-:W-:Y:S01]  /*15e00*/  LEA.HI.SX32 R3, R12, R3, 0x1d ;  /* 0x000000030c037211 */ /* 0x000fe200078feaff */
[----:B------:R-:W-:-:S03]  /*15e10*/  FADD.FTZ R0, R212, R0 ;  /* 0x00000000d4007221 */ /* 0x000fc60000010000 */
[----:B------:R-:W-:Y:S01]  /*15e20*/  IMNMX R217, R234, R3, !PT ;  /* 0x00000003ead97217 */ /* 0x000fe20007800200 */
[----:B------:R-:W-:-:S03]  /*15e30*/  FADD.FTZ R2, R11, R2 ;  /* 0x000000020b027221 */ /* 0x000fc60000010000 */
[----:B------:R-:W-:Y:S01]  /*15e40*/  ISETP.GE.AND P0, PT, R182, R217, PT ;  /* 0x000000d9b600720c */ /* 0x000fe20003f06270 */
[----:B------:R-:W-:Y:S02]  /*15e50*/  FADD.FTZ R0, R7, R0 ;  /* 0x0000000007007221 */ /* 0x000fe40000010000 */
[----:B------:R-:W-:Y:S02]  /*15e60*/  FADD.FTZ R2, R10, R2 ;  /* 0x000000020a027221 */ /* 0x000fe40000010000 */
[----:B------:R-:W-:Y:S01]  /*15e70*/  FADD.FTZ R0, R6, R0 ;  /* 0x0000000006007221 */ /* 0x000fe20000010000 */
[----:B------:R-:W-:Y:S01]  /*15e80*/  HMMA.16816.F32 R112, R128, R114, R24 ;  /* 0x000000728070723c */ /* 0x000fe20000001818 */
[----:B------:R-:W-:Y:S02]  /*15e90*/  FADD.FTZ R2, R9, R2 ;  /* 0x0000000209027221 */ /* 0x000fe40000010000 */
[----:B------:R-:W-:-:S05]  /*15ea0*/  FADD.FTZ R0, R5, R0 ;  /* 0x0000000005007221 */ /* 0x000fca0000010000 */
[----:B------:R-:W-:Y:S01]  /*15eb0*/  HMMA.16816.F32 R120, R128, R122, R20 ;  /* 0x0000007a8078723c */ /* 0x000fe20000001814 */
[----:B------:R-:W-:Y:S02]  /*15ec0*/  FADD.FTZ R215, R8, R2 ;  /* 0x0000000208d77221 */ /* 0x000fe40000010000 */
[----:B------:R-:W-:-:S05]  /*15ed0*/  FADD.FTZ R219, R4, R0 ;  /* 0x0000000004db7221 */ /* 0x000fca0000010000 */
[----:B------:R-:W-:Y:S01]  /*15ee0*/  HMMA.16816.F32 R128, R128, R14, R16 ;  /* 0x0000000e8080723c */ /* 0x000fe20000001810 */
[----:B------:R-:W-:Y:S07]  /*15ef0*/  @!P0 BRA `(.L_x_2475) ;  /* 0x0000304000008947 */ /* 0x000fee0003800000 */
[----:B------:R-:W2:Y:S01]  /*15f00*/  LDL R251, [R1+0x48] ;  /* 0x0000480001fb7983 */ /* 0x000ea20000100800 */
[----:B------:R-:W-:Y:S01]  /*15f10*/  IMAD.MOV.U32 R133, RZ, RZ, R132 ;  /* 0x000000ffff857224 */ /* 0x000fe200078e0084 */
[----:B------:R-:W-:Y:S02]  /*15f20*/  MOV R137, R138 ;  /* 0x0000008a00897202 */ /* 0x000fe40000000f00 */
[----:B------:R-:W-:Y:S01]  /*15f30*/  MOV R212, R182 ;  /* 0x000000b600d47202 */ /* 0x000fe20000000f00 */
[----:B--2---:R-:W-:-:S04]  /*15f40*/  IMAD.IADD R216, R251, 0x1, R250 ;  /* 0x00000001fbd87824 */ /* 0x004fc800078e02fa */
[----:B------:R-:W-:-:S05]  /*15f50*/  @P3 IMAD.HI.U32 R0, R216, c[0x0][0x2c8], RZ ;  /* 0x0000b200d8003a27 */ /* 0x000fca00078e00ff */
[----:B------:R-:W-:Y:S02]  /*15f60*/  @P3 SHF.R.U32.HI R220, RZ, c[0x0][0x2cc], R0 ;  /* 0x0000b300ffdc3a19 */ /* 0x000fe40000011600 */
.L_x_2480:
[----:B------:R-:W-:Y:S04]  /*15f70*/  DEPBAR.LE SB0, 0x0 ;  /* 0x000080000000791a */ /* 0x000fe80000000000 */
[----:B------:R-:W-:Y:S01]  /*15f80*/  WARPSYNC 0xffffffff ;  /* 0xffffffff00007948 */ /* 0x000fe20003800000 */
[----:B------:R-:W-:Y:S01]  /*15f90*/  BAR.SYNC.DEFER_BLOCKING 0x0 ;  /* 0x0000000000007b1d */ /* 0x000fe20000010000 */
[----:B------:R-:W-:Y:S02]  /*15fa0*/  ISETP.GT.AND P0, PT, R234, R212, PT ;  /* 0x000000d4ea00720c */ /* 0x000fe40003f04270 */
        /* <DEDUP_REMOVED lines=13> */
[----:B------:R-:W5:Y:S01]  /*16080*/  S2R R2, SR_TID.X ;  /* 0x0000000000027919 */ /* 0x000f620000002100 */
[----:B------:R-:W-:Y:S02]  /*16090*/  SHF.R.S32.HI R0, RZ, 0x1f, R212 ;  /* 0x0000001fff007819 */ /* 0x000fe400000114d4 */
[----:B------:R-:W-:Y:S03]  /*160a0*/  LOP3.LUT P3, RZ, R218, 0x8, RZ, 0xc0, !PT ;  /* 0x00000008daff7812 */ /* 0x000fe6000786c0ff */
[----:B------:R-:W-:Y:S04]  /*160b0*/  IMAD R0, R0, c[0x0][0x208], RZ ;  /* 0x0000820000007a24 */ /* 0x000fe800078e02ff */
[----:B------:R-:W-:Y:S01]  /*160c0*/  IMAD R0, R212, c[0x0][0x20c], R0 ;  /* 0x00008300d4007a24 */ /* 0x000fe200078e0200 */
[----:B-----5:R-:W-:Y:S01]  /*160d0*/  ISETP.GT.AND P2, PT, R2, 0x7f, PT ;  /* 0x0000007f0200780c */ /* 0x020fe20003f44270 */
[----:B------:R-:W-:Y:S04]  /*160e0*/  IMAD.WIDE.U32 R2, R212, c[0x0][0x208], RZ ;  /* 0x00008200d4027a25 */ /* 0x000fe800078e00ff */
[----:B------:R-:W-:Y:S02]  /*160f0*/  IMAD.IADD R0, R3, 0x1, R0 ;  /* 0x0000000103007824 */ /* 0x000fe400078e0200 */
[----:B------:R-:W-:Y:S04]  /*16100*/  IMAD.WIDE.U32 R2, R2, 0x30, RZ ;  /* 0x0000003002027825 */ /* 0x000fe800078e00ff */
[----:B------:R-:W-:Y:S01]  /*16110*/  IMAD R0, R0, 0x30, RZ ;  /* 0x0000003000007824 */ /* 0x000fe200078e02ff */
[-C--:B------:R-:W-:Y:S01]  /*16120*/  IADD3 R5, P1, R230, R2.reuse, RZ ;  /* 0x00000002e6057210 */ /* 0x080fe20007f3e0ff */
[----:B------:R-:W-:Y:S02]  /*16130*/  @!P2 IMAD.MOV.U32 R4, RZ, RZ, c[0x0][0x208] ;  /* 0x00008200ff04a624 */ /* 0x000fe400078e00ff */
[----:B------:R-:W-:Y:S02]  /*16140*/  IMAD.IADD R0, R3, 0x1, R0 ;  /* 0x0000000103007824 */ /* 0x000fe400078e0200 */
[----:B------:R-:W-:Y:S01]  /*16150*/  @!P2 IMAD.MOV.U32 R3, RZ, RZ, c[0x0][0x20c] ;  /* 0x00008300ff03a624 */ /* 0x000fe200078e00ff */
[C---:B------:R-:W-:Y:S04]  /*16160*/  @!P2 LEA R2, P0, R4.reuse, R2, 0x5 ;  /* 0x000000020402a211 */ /* 0x040fe800078028ff */
[----:B------:R-:W-:Y:S01]  /*16170*/  @!P2 LEA.HI.X R3, R4, R0, R3, 0x5, P0 ;  /* 0x000000000403a211 */ /* 0x000fe200000f2c03 */
[--C-:B------:R-:W-:Y:S01]  /*16180*/  IMAD.X R0, R0, 0x1, R233.reuse, P1 ;  /* 0x0000000100007824 */ /* 0x100fe200008e06e9 */
[C---:B------:R-:W-:Y:S04]  /*16190*/  LEA R4, P0, R5.reuse, c[0x0][0x1f8], 0x1 ;  /* 0x00007e0005047a11 */ /* 0x040fe800078008ff */
[----:B------:R-:W-:Y:S02]  /*161a0*/  LEA.HI.X R5, R5, c[0x0][0x1fc], R0, 0x1, P0 ;  /* 0x00007f0005057a11 */ /* 0x000fe400000f0c00 */
[----:B------:R-:W-:Y:S03]  /*161b0*/  @!P2 IADD3 R0, P0, R2, R230, RZ ;  /* 0x000000e60200a210 */ /* 0x000fe60007f1e0ff */
[----:B------:R-:W-:Y:S01]  /*161c0*/  @!PT LDS RZ, [RZ] ;  /* 0x00000000fffff984 */ /* 0x000fe20000000800 */
[----:B------:R-:W-:Y:S01]  /*161d0*/  @!PT LDS RZ, [RZ] ;  /* 0x00000000fffff984 */ /* 0x000fe20000000800 */
[----:B------:R-:W-:Y:S01]  /*161e0*/  @!PT LDS RZ, [RZ] ;  /* 0x00000000fffff984 */ /* 0x000fe20000000800 */
[----:B------:R4:W-:Y:S02]  /*161f0*/  LDGSTS.E.BYPASS.LTC128B.128 [R211+0x4080], [R4.64], !P3 ;  /* 0x0408000004d37fae */ /* 0x0009e4000d901d46 */
        /* <DEDUP_REMOVED lines=10> */
.L_x_2477:
[----:B------:R-:W-:Y:S05]  /*162a0*/  BSYNC B0 ;  /* 0x0000000000007941 */ /* 0x000fea0003800000 */
.L_x_2476:
        /* <DEDUP_REMOVED lines=148> */
[C---:B-1----:R-:W-:Y:S08]  /*16bf0*/  HMMA.16816.F32 R4, R172.reuse, R176, R4 ;  /* 0x000000b0ac04723c */ /* 0x042ff00000001804 */
[C---:B------:R-:W-:Y:S08]  /*16c00*/  HMMA.16816.F32 R8, R172.reuse, R178, R8 ;  /* 0x000000b2ac08723c */ /* 0x040ff00000001808 */
[C---:B--2---:R-:W-:Y:S08]  /*16c10*/  HMMA.16816.F32 R12, R172.reuse, R168, R12 ;  /* 0x000000a8ac0c723c */ /* 0x044ff0000000180c */
[----:B------:R-:W-:Y:S01]  /*16c20*/  FMUL.FTZ R0, R4, c[0x0][0x320] ;  /* 0x0000c80004007a20 */ /* 0x000fe20000410000 */
[C---:B------:R-:W-:Y:S03]  /*16c30*/  HMMA.16816.F32 R16, R172.reuse, R170, R16 ;  /* 0x000000aaac10723c */ /* 0x040fe60000001810 */
[----:B------:R1:W2:Y:S04]  /*16c40*/  MUFU.TANH R185, R0 ;  /* 0x0000000000b97308 */ /* 0x0002a80000002400 */
[----:B------:R-:W-:Y:S02]  /*16c50*/  FMUL.FTZ R3, R11, c[0x0][0x320] ;  /* 0x0000c8000b037a20 */ /* 0x000fe40000410000 */
[----:B------:R-:W-:Y:S04]  /*16c60*/  FMUL.FTZ R10, R10, c[0x0][0x320] ;  /* 0x0000c8000a0a7a20 */ /* 0x000fe80000410000 */
[----:B------:R-:W3:Y:S02]  /*16c70*/  MUFU.TANH R138, R10 ;  /* 0x0000000a008a7308 */ /* 0x000ee40000002400 */
[----:B------:R-:W-:Y:S08]  /*16c80*/  FMUL.FTZ R2, R13, c[0x0][0x320] ;  /* 0x0000c8000d027a20 */ /* 0x000ff00000410000 */
[----:B------:R-:W4:Y:S01]  /*16c90*/  MUFU.TANH R132, R3 ;  /* 0x0000000300847308 */ /* 0x000f220000002400 */
[----:B-1----:R-:W-:Y:S09]  /*16ca0*/  FMUL.FTZ R0, R5, c[0x0][0x320] ;  /* 0x0000c80005007a20 */ /* 0x002ff20000410000 */
[----:B------:R1:W1:Y:S10]  /*16cb0*/  MUFU.TANH R184, R0 ;  /* 0x0000000000b87308 */ /* 0x0002740000002400 */
[----:B------:R-:W2:Y:S01]  /*16cc0*/  MUFU.TANH R180, R2 ;  /* 0x0000000200b47308 */ /* 0x000ea20000002400 */
[----:B-1----:R-:W-:Y:S09]  /*16cd0*/  FMUL.FTZ R0, R6, c[0x0][0x320] ;  /* 0x0000c80006007a20 */ /* 0x002ff20000410000 */
[----:B------:R1:W1:Y:S02]  /*16ce0*/  MUFU.TANH R177, R0 ;  /* 0x0000000000b17308 */ /* 0x0002640000002400 */
[----:B-1----:R-:W-:Y:S02]  /*16cf0*/  FMUL.FTZ R0, R7, c[0x0][0x320] ;  /* 0x0000c80007007a20 */ /* 0x002fe40000410000 */
[----:B------:R-:W1:Y:S01]  /*16d00*/  LDSM.16.M88.4 R4, [R188+0x5800] ;  /* 0x00580000bc04783b */ /* 0x000e620000000200 */
[----:B------:R-:W-:Y:S05]  /*16d10*/  DEPBAR.LE SB0, 0x0 ;  /* 0x000080000000791a */ /* 0x000fea0000000000 */
[----:B------:R5:W1:Y:S01]  /*16d20*/  MUFU.TANH R176, R0 ;  /* 0x0000000000b07308 */ /* 0x000a620000002400 */
[----:B------:R-:W-:Y:S01]  /*16d30*/  BAR.SYNC.DEFER_BLOCKING 0x0 ;  /* 0x0000000000007b1d */ /* 0x000fe20000010000 */
[----:B-----5:R-:W-:Y:S08]  /*16d40*/  FMUL.FTZ R0, R8, c[0x0][0x320] ;  /* 0x0000c80008007a20 */ /* 0x020ff00000410000 */
[----:B------:R5:W2:Y:S01]  /*16d50*/  MUFU.TANH R183, R0 ;  /* 0x0000000000b77308 */ /* 0x000aa20000002400 */
[C---:B-1----:R-:W-:Y:S08]  /*16d60*/  HMMA.16816.F32 R20, R172.reuse, R4, R20 ;  /* 0x00000004ac14723c */ /* 0x042ff00000001814 */
[----:B------:R-:W-:Y:S04]  /*16d70*/  HMMA.16816.F32 R24, R172, R6, R24 ;  /* 0x00000006ac18723c */ /* 0x000fe80000001818 */
[----:B-----5:R-:W-:Y:S04]  /*16d80*/  FMUL.FTZ R0, R9, c[0x0][0x320] ;  /* 0x0000c80009007a20 */ /* 0x020fe80000410000 */
[----:B------:R1:W1:Y:S04]  /*16d90*/  MUFU.TANH R182, R0 ;  /* 0x0000000000b67308 */ /* 0x0002680000002400 */
        /* <DEDUP_REMOVED lines=29> */
[----:B------:R1:W1:Y:S01]  /*16f70*/  MUFU.TANH R10, R0 ;  /* 0x00000000000a7308 */ /* 0x0002620000002400 */
[----:B------:R-:W-:-:S05]  /*16f80*/  @!P0 BRA `(.L_x_2479) ;  /* 0x0000024000008947 */ /* 0x000fca0003800000 */
[----:B-1234-:R-:W-:Y:S02]  /*16f90*/  IADD3 R0, R212, -0x1, RZ ;  /* 0xffffffffd4007810 */ /* 0x01efe40007ffe0ff */
[----:B------:R-:W-:Y:S02]  /*16fa0*/  IADD3 R3, -R225, 0x30, RZ ;  /* 0x00000030e1037810 */ /* 0x000fe40007ffe1ff */
[----:B------:R-:W-:Y:S02]  /*16fb0*/  SHF.R.S32.HI R2, RZ, 0x1f, R0 ;  /* 0x0000001fff027819 */ /* 0x000fe40000011400 */
[C---:B------:R-:W-:Y:S02]  /*16fc0*/  ISETP.GE.AND P0, PT, R3.reuse, 0x21, PT ;  /* 0x000000210300780c */ /* 0x040fe40003f06270 */
[----:B------:R-:W-:Y:S01]  /*16fd0*/  ISETP.GE.AND P1, PT, R3, 0x1, PT ;  /* 0x000000010300780c */ /* 0x000fe20003f26270 */
[----:B------:R-:W-:Y:S02]  /*16fe0*/  IMAD R4, R2, c[0x0][0x1e0], RZ ;  /* 0x0000780002047a24 */ /* 0x000fe400078e02ff */
[C---:B------:R-:W-:Y:S04]  /*16ff0*/  IMAD.WIDE.U32 R2, R0.reuse, c[0x0][0x1e0], RZ ;  /* 0x0000780000027a25 */ /* 0x040fe800078e00ff */
[----:B------:R-:W-:Y:S04]  /*17000*/  IMAD R4, R0, c[0x0][0x1e4], R4 ;  /* 0x0000790000047a24 */ /* 0x000fe800078e0204 */
[----:B------:R-:W-:Y:S02]  /*17010*/  IMAD.IADD R0, R3, 0x1, R4 ;  /* 0x0000000103007824 */ /* 0x000fe400078e0204 */
[----:B------:R-:W-:Y:S04]  /*17020*/  IMAD.WIDE.U32 R2, R2, 0x30, RZ ;  /* 0x0000003002027825 */ /* 0x000fe800078e00ff */
[----:B------:R-:W-:Y:S01]  /*17030*/  @P0 IMAD.MOV.U32 R4, RZ, RZ, c[0x0][0x1e0] ;  /* 0x00007800ff040624 */ /* 0x000fe200078e00ff */
[-C--:B------:R-:W-:Y:S01]  /*17040*/  @P1 IADD3 R5, P3, R228, R2.reuse, RZ ;  /* 0x00000002e4051210 */ /* 0x080fe20007f7e0ff */
[----:B------:R-:W-:Y:S03]  /*17050*/  IMAD R0, R0, 0x30, RZ ;  /* 0x0000003000007824 */ /* 0x000fe600078e02ff */
[----:B------:R-:W-:Y:S01]  /*17060*/  @P0 LEA R2, P2, R4, R2, 0x5 ;  /* 0x0000000204020211 */ /* 0x000fe200078428ff */
[----:B------:R-:W-:Y:S02]  /*17070*/  IMAD.IADD R0, R3, 0x1, R0 ;  /* 0x0000000103007824 */ /* 0x000fe400078e0200 */
[----:B------:R-:W-:Y:S02]  /*17080*/  @P0 IMAD.MOV.U32 R3, RZ, RZ, c[0x0][0x1e4] ;  /* 0x00007900ff030624 */ /* 0x000fe400078e00ff */
[--C-:B------:R-:W-:Y:S01]  /*17090*/  @P1 IMAD.X R6, R0, 0x1, R232.reuse, P3 ;  /* 0x0000000100061824 */ /* 0x100fe200018e06e8 */
[----:B------:R-:W-:Y:S02]  /*170a0*/  LOP3.LUT P3, RZ, R218, 0x8, RZ, 0xc0, !PT ;  /* 0x00000008daff7812 */ /* 0x000fe4000786c0ff */
[----:B------:R-:W-:Y:S02]  /*170b0*/  @P0 LEA.HI.X R3, R4, R0, R3, 0x5, P2 ;  /* 0x0000000004030211 */ /* 0x000fe400010f2c03 */
[----:B------:R-:W-:Y:S05]  /*170c0*/  @P0 IADD3 R0, P2, R2, R228, RZ ;  /* 0x000000e402000210 */ /* 0x000fea0007f5e0ff */
        /* <DEDUP_REMOVED lines=16> */
.L_x_2479:
[----:B--234-:R-:W-:Y:S05]  /*171d0*/  BSYNC B0 ;  /* 0x0000000000007941 */ /* 0x01cfea0003800000 */
.L_x_2478:
[----:B-1----:R-:W2:Y:S01]  /*171e0*/  LDL R5, [R1+0x4] ;  /* 0x0000040001057983 */ /* 0x002ea20000100800 */
[----:B------:R-:W-:Y:S03]  /*171f0*/  MOV R0, c[0x0][0x2c4] ;  /* 0x0000b10000007a02 */ /* 0x000fe60000000f00 */
[----:B------:R-:W2:Y:S01]  /*17200*/  LDL R4, [R1+0x10] ;  /* 0x0000100001047983 */ /* 0x000ea20000100800 */
[----:B------:R-:W-:Y:S02]  /*17210*/  ISETP.NE.AND P0, PT, R0, 0x1, PT ;  /* 0x000000010000780c */ /* 0x000fe40003f05270 */
[----:B------:R-:W-:Y:S01]  /*17220*/  MOV R0, R216 ;  /* 0x000000d800007202 */ /* 0x000fe20000000f00 */
[----:B------:R-:W0:Y:S10]  /*17230*/  LDGDEPBAR ;  /* 0x00000000000079af */ /* 0x000e340000000000 */
[----:B------:R-:W-:Y:S05]  /*17240*/  @P0 MOV R0, R220 ;  /* 0x000000dc00000202 */ /* 0x000fea0000000f00 */
[----:B------:R-:W1:Y:S08]  /*17250*/  SHFL.IDX PT, R3, R0, RZ, 0x1c1f ;  /* 0x001c1fff00037589 */ /* 0x000e7000000e0000 */
[----:B------:R3:W4:Y:S02]  /*17260*/  SHFL.IDX PT, R2, R0, 0x1, 0x1c1f ;  /* 0x003c1f0000027f89 */ /* 0x00072400000e0000 */
[----:B---3--:R-:W-:Y:S05]  /*17270*/  IMAD R0, R212, -0x30, RZ ;  /* 0xffffffd0d4007824 */ /* 0x008fea00078e02ff */
[----:B------:R-:W-:Y:S04]  /*17280*/  IADD3 R0, -R235, 0x1, R0 ;  /* 0x00000001eb007810 */ /* 0x000fe80007ffe100 */
[----:B--2---:R-:W-:Y:S04]  /*17290*/  IADD3 R0, -R4, R0, R5 ;  /* 0x0000000004007210 */ /* 0x004fe80007ffe105 */
[C---:B-1----:R-:W-:Y:S02]  /*172a0*/  IADD3 R4, R0.reuse, R3, RZ ;  /* 0x0000000300047210 */ /* 0x042fe40007ffe0ff */
[----:B----4-:R-:W-:Y:S02]  /*172b0*/  IADD3 R0, R0, R2, RZ ;  /* 0x0000000200007210 */ /* 0x010fe40007ffe0ff */
[----:B------:R-:W-:Y:S02]  /*172c0*/  ISETP.GT.AND P5, PT, R4, 0x19, PT ;  /* 0x000000190400780c */ /* 0x000fe40003fa4270 */
[C---:B------:R-:W-:Y:S02]  /*172d0*/  ISETP.GT.AND P0, PT, R0.reuse, RZ, PT ;  /* 0x000000ff0000720c */ /* 0x040fe40003f04270 */
[C---:B------:R-:W-:Y:S02]  /*172e0*/  ISETP.GT.AND P1, PT, R0.reuse, 0x1, PT ;  /* 0x000000010000780c */ /* 0x040fe40003f24270 */
[----:B------:R-:W-:Y:S02]  /*172f0*/  FSEL R5, R177, -INF , P0 ;  /* 0xff800000b1057808 */ /* 0x000fe40000000000 */
[----:B------:R-:W-:Y:S02]  /*17300*/  ISETP.GT.AND P0, PT, R0, 0x8, PT ;  /* 0x000000080000780c */ /* 0x000fe40003f04270 */
[----:B------:R-:W-:Y:S02]  /*17310*/  FSEL R20, R176, -INF , P1 ;  /* 0xff800000b0147808 */ /* 0x000fe40000800000 */
[----:B------:R-:W-:Y:S02]  /*17320*/  FSEL R19, R138, -INF , P0 ;  /* 0xff8000008a137808 */ /* 0x000fe40000000000 */
[C---:B------:R-:W-:Y:S02]  /*17330*/  ISETP.GT.AND P1, PT, R0.reuse, 0x9, PT ;  /* 0x000000090000780c */ /* 0x040fe40003f24270 */
        /* <DEDUP_REMOVED lines=12> */
[C---:B------:R-:W-:Y:S02]  /*17400*/  ISETP.GT.AND P0, PT, R0.reuse, 0x29, PT ;  /* 0x000000290000780c */ /* 0x040fe40003f04270 */
[----:B------:R-:W-:Y:S02]  /*17410*/  ISETP.GT.AND P1, PT, R0, 0x28, PT ;  /* 0x000000280000780c */ /* 0x000fe40003f24270 */
[----:B------:R-:W-:Y:S02]  /*17420*/  FMNMX.FTZ R0, R5, R133, !PT ;  /* 0x0000008505007209 */ /* 0x000fe40007810000 */
[----:B------:R-:W-:Y:S02]  /*17430*/  FSEL R12, R7, -INF , P2 ;  /* 0xff800000070c7808 */ /* 0x000fe40001000000 */
[----:B------:R-:W-:Y:S02]  /*17440*/  FMNMX.FTZ R0, R20, R0, !PT ;  /* 0x0000000014007209 */ /* 0x000fe40007810000 */
[----:B------:R-:W-:Y:S02]  /*17450*/  FSEL R6, R9, -INF , P1 ;  /* 0xff80000009067808 */ /* 0x000fe40000800000 */
[----:B------:R-:W-:Y:S02]  /*17460*/  FMNMX.FTZ R0, R19, R0, !PT ;  /* 0x0000000013007209 */ /* 0x000fe40007810000 */
[----:B------:R-:W-:Y:S02]  /*17470*/  FSEL R3, R10, -INF , P0 ;  /* 0xff8000000a037808 */ /* 0x000fe40000000000 */
[----:B------:R-:W-:Y:S02]  /*17480*/  FMNMX.FTZ R0, R18, R0, !PT ;  /* 0x0000000012007209 */ /* 0x000fe40007810000 */
[----:B------:R-:W-:Y:S02]  /*17490*/  ISETP.GT.AND P0, PT, R4, RZ, PT ;  /* 0x000000ff0400720c */ /* 0x000fe40003f04270 */
        /* <DEDUP_REMOVED lines=16> */
[----:B------:R-:W-:Y:S01]  /*175a0*/  ISETP.GT.AND P2, PT, R4, 0x1, PT ;  /* 0x000000010400780c */ /* 0x000fe20003f44270 */
[----:B------:R-:W1:Y:S01]  /*175b0*/  SHFL.BFLY PT, R2, R0, 0x2, 0x1f ;  /* 0x0c401f0000027f89 */ /* 0x000e6200000e0000 */
[----:B------:R-:W-:Y:S02]  /*175c0*/  FSEL R21, R180, -INF , P1 ;  /* 0xff800000b4157808 */ /* 0x000fe40000800000 */
[----:B------:R-:W-:Y:S02]  /*175d0*/  FSEL R25, R184, -INF , P2 ;  /* 0xff800000b8197808 */ /* 0x000fe40001000000 */
[----:B------:R-:W-:Y:S02]  /*175e0*/  FSEL R9, R178, -INF , P5 ;  /* 0xff800000b2097808 */ /* 0x000fe40002800000 */
[C---:B------:R-:W-:Y:S02]  /*175f0*/  ISETP.GT.AND P6, PT, R4.reuse, 0x18, PT ;  /* 0x000000180400780c */ /* 0x040fe40003fc4270 */
[C---:B------:R-:W-:Y:S02]  /*17600*/  ISETP.GT.AND P4, PT, R4.reuse, 0x20, PT ;  /* 0x000000200400780c */ /* 0x040fe40003f84270 */
[----:B------:R-:W-:Y:S02]  /*17610*/  FSEL R10, R179, -INF , P6 ;  /* 0xff800000b30a7808 */ /* 0x000fe40003000000 */
[----:B------:R-:W-:Y:S02]  /*17620*/  FSEL R8, R169, -INF , P4 ;  /* 0xff800000a9087808 */ /* 0x000fe40002000000 */
[C---:B------:R-:W-:Y:S02]  /*17630*/  ISETP.GT.AND P3, PT, R4.reuse, 0x21, PT ;  /* 0x000000210400780c */ /* 0x040fe40003f64270 */
[----:B------:R-:W-:Y:S02]  /*17640*/  ISETP.GT.AND P2, PT, R4, 0x28, PT ;  /* 0x000000280400780c */ /* 0x000fe40003f44270 */
[----:B------:R-:W-:Y:S02]  /*17650*/  FSEL R7, R168, -INF , P3 ;  /* 0xff800000a8077808 */ /* 0x000fe40001800000 */
[----:B------:R-:W-:Y:S02]  /*17660*/  ISETP.GT.AND P1, PT, R4, 0x29, PT ;  /* 0x000000290400780c */ /* 0x000fe40003f24270 */
[----:B-1----:R-:W-:Y:S02]  /*17670*/  FMNMX.FTZ R0, R0, R2, !PT ;  /* 0x0000000200007209 */ /* 0x002fe40007810000 */
[----:B------:R-:W-:Y:S03]  /*17680*/  FSEL R4, R171, -INF , P1 ;  /* 0xff800000ab047808 */ /* 0x000fe60000800000 */
[----:B------:R-:W1:Y:S02]  /*17690*/  SHFL.BFLY PT, R2, R0, 0x1, 0x1f ;  /* 0x0c201f0000027f89 */ /* 0x000e6400000e0000 */
[----:B-1----:R-:W-:Y:S04]  /*176a0*/  FMNMX.FTZ R132, R0, R2, !PT ;  /* 0x0000000200847209 */ /* 0x002fe80007810000 */
[C---:B------:R-:W-:Y:S04]  /*176b0*/  FSETP.NEU.FTZ.AND P0, PT, R132.reuse, -INF , PT ;  /* 0xff8000008400780b */ /* 0x040fe80003f1d000 */
[----:B------:R-:W-:Y:S05]  /*176c0*/  FSEL R0, R132, RZ, P0 ;  /* 0x000000ff84007208 */ /* 0x000fea0000000000 */
[----:B------:R-:W-:Y:S02]  /*176d0*/  FADD.FTZ R2, -R0, R133 ;  /* 0x0000008500027221 */ /* 0x000fe40000010100 */
[----:B------:R-:W-:Y:S02]  /*176e0*/  FMUL.FTZ R0, R132, c[0x0][0x2d0] ;  /* 0x0000b40084007a20 */ /* 0x000fe40000410000 */
[----:B------:R-:W-:Y:S03]  /*176f0*/  FMUL.FTZ R2, R2, c[0x0][0x2d0] ;  /* 0x0000b40002027a20 */ /* 0x000fe60000410000 */
[----:B------:R-:W-:Y:S03]  /*17700*/  FSEL R0, R0, RZ, P0 ;  /* 0x000000ff00007208 */ /* 0x000fe60000000000 */
[----:B------:R-:W1:Y:S02]  /*17710*/  MUFU.EX2 R2, R2 ;  /* 0x0000000200027308 */ /* 0x000e640000000800 */
[--C-:B------:R-:W-:Y:S02]  /*17720*/  FFMA.FTZ R20, R20, c[0x0][0x2d0], -R0.reuse ;  /* 0x0000b40014147a23 */ /* 0x100fe40000010800 */
[--C-:B------:R-:W-:Y:S02]  /*17730*/  FFMA.FTZ R19, R19, c[0x0][0x2d0], -R0.reuse ;  /* 0x0000b40013137a23 */ /* 0x100fe40000010800 */
[--C-:B------:R-:W-:Y:S02]  /*17740*/  FFMA.FTZ R18, R18, c[0x0][0x2d0], -R0.reuse ;  /* 0x0000b40012127a23 */ /* 0x100fe40000010800 */
[--C-:B------:R-:W-:Y:S01]  /*17750*/  FFMA.FTZ R26, R5, c[0x0][0x2d0], -R0.reuse ;  /* 0x0000b400051a7a23 */ /* 0x100fe20000010800 */
[----:B------:R-:W-:Y:S01]  /*17760*/  FSEL R5, R170, -INF , P2 ;  /* 0xff800000aa057808 */ /* 0x000fe20001000000 */
[--C-:B------:R-:W-:Y:S01]  /*17770*/  FFMA.FTZ R178, R17, c[0x0][0x2d0], -R0.reuse ;  /* 0x0000b40011b27a23 */ /* 0x100fe20000010800 */
[----:B------:R2:W-:Y:S01]  /*17780*/  MUFU.EX2 R168, R19 ;  /* 0x0000001300a87308 */ /* 0x0005e20000000800 */
[--C-:B------:R-:W-:Y:S02]  /*17790*/  FFMA.FTZ R177, R16, c[0x0][0x2d0], -R0.reuse ;  /* 0x0000b40010b17a23 */ /* 0x100fe40000010800 */
[--C-:B------:R-:W-:Y:S02]  /*177a0*/  FFMA.FTZ R180, R15, c[0x0][0x2d0], -R0.reuse ;  /* 0x0000b4000fb47a23 */ /* 0x100fe40000010800 */
[--C-:B------:R-:W-:Y:S02]  /*177b0*/  FFMA.FTZ R181, R14, c[0x0][0x2d0], -R0.reuse ;  /* 0x0000b4000eb57a23 */ /* 0x100fe40000010800 */
[--C-:B------:R-:W-:Y:S02]  /*177c0*/  FFMA.FTZ R186, R13, c[0x0][0x2d0], -R0.reuse ;  /* 0x0000b4000dba7a23 */ /* 0x100fe40000010800 */
[--C-:B------:R-:W-:Y:S01]  /*177d0*/  FFMA.FTZ R185, R12, c[0x0][0x2d0], -R0.reuse ;  /* 0x0000b4000cb97a23 */ /* 0x100fe20000010800 */
[----:B------:R3:W4:Y:S01]  /*177e0*/  MUFU.EX2 R172, R18 ;  /* 0x0000001200ac7308 */ /* 0x0007220000000800 */
[--C-:B------:R-:W-:Y:S02]  /*177f0*/  FFMA.FTZ R187, R6, c[0x0][0x2d0], -R0.reuse ;  /* 0x0000b40006bb7a23 */ /* 0x100fe40000010800 */
[----:B------:R-:W-:Y:S01]  /*17800*/  FFMA.FTZ R214, R3, c[0x0][0x2d0], -R0 ;  /* 0x0000b40003d67a23 */ /* 0x000fe20000010800 */
[----:B------:R-:W-:Y:S01]  /*17810*/  FMNMX.FTZ R0, R11, R137, !PT ;  /* 0x000000890b007209 */ /* 0x000fe20007810000 */
[C---:B-1----:R-:W-:Y:S02]  /*17820*/  FMUL.FTZ R27, R2.reuse, R147 ;  /* 0x00000093021b7220 */ /* 0x042fe40000410000 */
[C---:B------:R-:W-:Y:S01]  /*17830*/  FMUL.FTZ R14, R2.reuse, R158 ;  /* 0x0000009e020e7220 */ /* 0x040fe20000410000 */
[----:B------:R-:W-:Y:S01]  /*17840*/  FMNMX.FTZ R0, R25, R0, !PT ;  /* 0x0000000019007209 */ /* 0x000fe20007810000 */
[C---:B------:R-:W-:Y:S01]  /*17850*/  FMUL.FTZ R15, R2.reuse, R159 ;  /* 0x0000009f020f7220 */ /* 0x040fe20000410000 */
[----:B------:R1:W-:Y:S01]  /*17860*/  MUFU.EX2 R133, R26 ;  /* 0x0000001a00857308 */ /* 0x0003e20000000800 */
[----:B------:R-:W-:Y:S01]  /*17870*/  FMUL.FTZ R30, R2, R30 ;  /* 0x0000001e021e7220 */ /* 0x000fe20000410000 */
[----:B------:R-:W-:Y:S01]  /*17880*/  FMNMX.FTZ R0, R24, R0, !PT ;  /* 0x0000000018007209 */ /* 0x000fe20007810000 */
[C---:B------:R-:W-:Y:S02]  /*17890*/  FMUL.FTZ R31, R2.reuse, R31 ;  /* 0x0000001f021f7220 */ /* 0x040fe40000410000 */
[C---:B--2---:R-:W-:Y:S01]  /*178a0*/  FMUL.FTZ R19, R2.reuse, R155 ;  /* 0x0000009b02137220 */ /* 0x044fe20000410000 */
[----:B------:R-:W-:Y:S01]  /*178b0*/  FMNMX.FTZ R0, R23, R0, !PT ;  /* 0x0000000017007209 */ /* 0x000fe20007810000 */
[C---:B------:R-:W-:Y:S02]  /*178c0*/  FMUL.FTZ R34, R2.reuse, R34 ;  /* 0x0000002202227220 */ /* 0x040fe40000410000 */
[----:B------:R-:W-:Y:S01]  /*178d0*/  FMUL.FTZ R35, R2, R35 ;  /* 0x0000002302237220 */ /* 0x000fe20000410000 */
[----:B------:R-:W-:Y:S01]  /*178e0*/  FMNMX.FTZ R0, R22, R0, !PT ;  /* 0x0000000016007209 */ /* 0x000fe20007810000 */
[C---:B------:R-:W-:Y:S02]  /*178f0*/  FMUL.FTZ R38, R2.reuse, R38 ;  /* 0x0000002602267220 */ /* 0x040fe40000410000 */
[C---:B------:R-:W-:Y:S01]  /*17900*/  FMUL.FTZ R39, R2.reuse, R39 ;  /* 0x0000002702277220 */ /* 0x040fe20000410000 */
[----:B------:R-:W-:Y:S01]  /*17910*/  FMNMX.FTZ R0, R21, R0, !PT ;  /* 0x0000000015007209 */ /* 0x000fe20007810000 */
[----:B---3--:R-:W-:Y:S01]  /*17920*/  FMUL.FTZ R18, R2, R154 ;  /* 0x0000009a02127220 */ /* 0x008fe20000410000 */
[----:B----4-:R-:W-:Y:S01]  /*17930*/  F2FP.PACK_AB R147, R172, R168 ;  /* 0x000000a8ac93723e */ /* 0x010fe200000000ff */
[----:B------:R-:W-:Y:S01]  /*17940*/  FMUL.FTZ R42, R2, R42 ;  /* 0x0000002a022a7220 */ /* 0x000fe20000410000 */
[----:B------:R-:W-:Y:S01]  /*17950*/  FMNMX.FTZ R0, R10, R0, !PT ;  /* 0x000000000a007209 */ /* 0x000fe20007810000 */
[C---:B------:R-:W-:Y:S02]  /*17960*/  FMUL.FTZ R43, R2.reuse, R43 ;  /* 0x0000002b022b7220 */ /* 0x040fe40000410000 */
[C---:B------:R-:W-:Y:S01]  /*17970*/  FMUL.FTZ R46, R2.reuse, R46 ;  /* 0x0000002e022e7220 */ /* 0x040fe20000410000 */
[----:B------:R-:W-:Y:S01]  /*17980*/  FMNMX.FTZ R0, R9, R0, !PT ;  /* 0x0000000009007209 */ /* 0x000fe20007810000 */
[C---:B------:R-:W-:Y:S02]  /*17990*/  FMUL.FTZ R47, R2.reuse, R47 ;  /* 0x0000002f022f7220 */ /* 0x040fe40000410000 */
[----:B-1----:R-:W-:Y:S01]  /*179a0*/  FMUL.FTZ R26, R2, R146 ;  /* 0x00000092021a7220 */ /* 0x002fe20000410000 */
        /* <DEDUP_REMOVED lines=43> */
[----:B------:R-:W-:Y:S01]  /*17c60*/  FMUL.FTZ R119, R2, R119 ;  /* 0x0000007702777220 */ /* 0x000fe20000410000 */
[C---:B------:R-:W-:Y:S01]  /*17c70*/  FSETP.NEU.FTZ.AND P0, PT, R138.reuse, -INF , PT ;  /* 0xff8000008a00780b */ /* 0x040fe20003f1d000 */
[----:B------:R-:W-:Y:S02]  /*17c80*/  FMUL.FTZ R3, R138, c[0x0][0x2d0] ;  /* 0x0000b4008a037a20 */ /* 0x000fe40000410000 */
[----:B------:R-:W-:Y:S01]  /*17c90*/  FMUL.FTZ R122, R2, R122 ;  /* 0x0000007a027a7220 */ /* 0x000fe20000410000 */
[----:B------:R-:W-:Y:S01]  /*17ca0*/  FSEL R0, R138, RZ, P0 ;  /* 0x000000ff8a007208 */ /* 0x000fe20000000000 */
[C---:B------:R-:W-:Y:S01]  /*17cb0*/  FMUL.FTZ R123, R2.reuse, R123 ;  /* 0x0000007b027b7220 */ /* 0x040fe20000410000 */
[----:B------:R-:W-:Y:S01]  /*17cc0*/  FSEL R3, R3, RZ, P0 ;  /* 0x000000ff03037208 */ /* 0x000fe20000000000 */
[----:B------:R-:W-:Y:S01]  /*17cd0*/  FMUL.FTZ R126, R2, R126 ;  /* 0x0000007e027e7220 */ /* 0x000fe20000410000 */
[----:B------:R-:W-:Y:S01]  /*17ce0*/  ISETP.GT.AND P0, PT, R212, R217, PT ;  /* 0x000000d9d400720c */ /* 0x000fe20003f04270 */
[----:B------:R-:W-:Y:S02]  /*17cf0*/  FADD.FTZ R0, -R0, R137 ;  /* 0x0000008900007221 */ /* 0x000fe40000010100 */
[----:B------:R-:W-:Y:S01]  /*17d00*/  MUFU.EX2 R137, R20 ;  /* 0x0000001400897308 */ /* 0x000fe20000000800 */
[--C-:B------:R-:W-:Y:S02]  /*17d10*/  FFMA.FTZ R171, R23, c[0x0][0x2d0], -R3.reuse ;  /* 0x0000b40017ab7a23 */ /* 0x100fe40000010803 */
[----:B------:R-:W-:Y:S02]  /*17d20*/  FMUL.FTZ R0, R0, c[0x0][0x2d0] ;  /* 0x0000b40000007a20 */ /* 0x000fe40000410000 */
[----:B------:R-:W-:Y:S02]  /*17d30*/  FMUL.FTZ R23, R2, R151 ;  /* 0x0000009702177220 */ /* 0x000fe40000410000 */
[--C-:B------:R-:W-:Y:S02]  /*17d40*/  FFMA.FTZ R174, R22, c[0x0][0x2d0], -R3.reuse ;  /* 0x0000b40016ae7a23 */ /* 0x100fe40000010803 */
[----:B------:R-:W-:Y:S01]  /*17d50*/  FMUL.FTZ R22, R2, R150 ;  /* 0x0000009602167220 */ /* 0x000fe20000410000 */
        /* <DEDUP_REMOVED lines=10> */
[----:B------:R-:W-:Y:S02]  /*17e00*/  FMUL.FTZ R7, R2, R167 ;  /* 0x000000a702077220 */ /* 0x000fe40000410000 */
[--C-:B------:R-:W-:Y:S01]  /*17e10*/  FFMA.FTZ R184, R5, c[0x0][0x2d0], -R3.reuse ;  /* 0x0000b40005b87a23 */ /* 0x100fe20000010803 */
[----:B------:R-:W-:Y:S01]  /*17e20*/  MUFU.EX2 R158, R173 ;  /* 0x000000ad009e7308 */ /* 0x000fe20000000800 */
[----:B------:R-:W-:Y:S02]  /*17e30*/  FFMA.FTZ R3, R4, c[0x0][0x2d0], -R3 ;  /* 0x0000b40004037a23 */ /* 0x000fe40000010803 */
[----:B------:R-:W-:Y:S02]  /*17e40*/  FMUL.FTZ R10, R2, R162 ;  /* 0x000000a2020a7220 */ /* 0x000fe40000410000 */
[C---:B-1----:R-:W-:Y:S02]  /*17e50*/  FMUL.FTZ R20, R0.reuse, R148 ;  /* 0x0000009400147220 */ /* 0x042fe40000410000 */
[C---:B------:R-:W-:Y:S02]  /*17e60*/  FMUL.FTZ R21, R0.reuse, R149 ;  /* 0x0000009500157220 */ /* 0x040fe40000410000 */
[----:B------:R-:W1:Y:S01]  /*17e70*/  LDSM.16.MT88.4 R148, [R191] ;  /* 0x00000000bf94783b */ /* 0x000e620000004200 */
[C---:B------:R-:W-:Y:S01]  /*17e80*/  FMUL.FTZ R12, R0.reuse, R156 ;  /* 0x0000009c000c7220 */ /* 0x040fe20000410000 */
[----:B------:R-:W-:Y:S01]  /*17e90*/  MUFU.EX2 R159, R176 ;  /* 0x000000b0009f7308 */ /* 0x000fe20000000800 */
[C---:B------:R-:W-:Y:S02]  /*17ea0*/  FMUL.FTZ R16, R0.reuse, R152 ;  /* 0x0000009800107220 */ /* 0x040fe40000410000 */
[C---:B------:R-:W-:Y:S02]  /*17eb0*/  FMUL.FTZ R17, R0.reuse, R153 ;  /* 0x0000009900117220 */ /* 0x040fe40000410000 */
[C---:B------:R-:W-:Y:S02]  /*17ec0*/  FMUL.FTZ R4, R0.reuse, R164 ;  /* 0x000000a400047220 */ /* 0x040fe40000410000 */
[C---:B------:R-:W-:Y:S02]  /*17ed0*/  FMUL.FTZ R5, R0.reuse, R165 ;  /* 0x000000a500057220 */ /* 0x040fe40000410000 */
[C---:B------:R-:W-:Y:S01]  /*17ee0*/  FMUL.FTZ R24, R0.reuse, R144 ;  /* 0x0000009000187220 */ /* 0x040fe20000410000 */
[----:B------:R-:W3:Y:S01]  /*17ef0*/  MUFU.EX2 R153, R11 ;  /* 0x0000000b00997308 */ /* 0x000ee20000000800 */
[----:B------:R-:W-:Y:S01]  /*17f00*/  FMUL.FTZ R25, R0, R145 ;  /* 0x0000009100197220 */ /* 0x000fe20000410000 */
[----:B------:R-:W-:Y:S01]  /*17f10*/  F2FP.PACK_AB R145, R137, R133 ;  /* 0x000000858991723e */ /* 0x000fe200000000ff */
[----:B--2---:R-:W-:Y:S02]  /*17f20*/  FMUL.FTZ R6, R2, R166 ;  /* 0x000000a602067220 */ /* 0x004fe40000410000 */
        /* <DEDUP_REMOVED lines=9> */
[----:B------:R-:W2:Y:S01]  /*17fc0*/  MUFU.EX2 R156, R171 ;  /* 0x000000ab009c7308 */ /* 0x000ea20000000800 */
[C---:B------:R-:W-:Y:S02]  /*17fd0*/  FMUL.FTZ R37, R0.reuse, R37 ;  /* 0x0000002500257220 */ /* 0x040fe40000410000 */
[----:B------:R-:W-:Y:S01]  /*17fe0*/  FMUL.FTZ R40, R0, R40 ;  /* 0x0000002800287220 */ /* 0x000fe20000410000 */
[----:B---3--:R-:W-:Y:S01]  /*17ff0*/  F2FP.PACK_AB R144, R153, R169 ;  /* 0x000000a99990723e */ /* 0x008fe200000000ff */
[----:B------:R-:W-:Y:S02]  /*18000*/  FMUL.FTZ R11, R2, R163 ;  /* 0x000000a3020b7220 */ /* 0x000fe40000410000 */
        /* <DEDUP_REMOVED lines=12> */
[C---:B------:R-:W-:Y:S02]  /*180d0*/  FFMA.FTZ R161, R0.reuse, R215, R169 ;  /* 0x000000d700a17223 */ /* 0x040fe400000100a9 */
[C---:B------:R-:W-:Y:S02]  /*180e0*/  FMUL.FTZ R60, R0.reuse, R60 ;  /* 0x0000003c003c7220 */ /* 0x040fe40000410000 */
[C---:B------:R-:W-:Y:S01]  /*180f0*/  FMUL.FTZ R61, R0.reuse, R61 ;  /* 0x0000003d003d7220 */ /* 0x040fe20000410000 */
[----:B------:R2:W-:Y:S01]  /*18100*/  MUFU.EX2 R173, R182 ;  /* 0x000000b600ad7308 */ /* 0x0005e20000000800 */
[C---:B-1----:R-:W-:Y:S05]  /*18110*/  HMMA.16816.F32 R4, R144.reuse, R148, R4 ;  /* 0x000000949004723c */ /* 0x042fea0000001804 */
[C---:B------:R-:W-:Y:S02]  /*18120*/  FMUL.FTZ R64, R0.reuse, R64 ;  /* 0x0000004000407220 */ /* 0x040fe40000410000 */
[C---:B------:R-:W-:Y:S01]  /*18130*/  FMUL.FTZ R65, R0.reuse, R65 ;  /* 0x0000004100417220 */ /* 0x040fe20000410000 */
[C---:B------:R-:W-:Y:S01]  /*18140*/  HMMA.16816.F32 R8, R144.reuse, R150, R8 ;  /* 0x000000969008723c */ /* 0x040fe20000001808 */
[----:B------:R-:W1:Y:S01]  /*18150*/  LDSM.16.MT88.4 R148, [R192] ;  /* 0x00000000c094783b */ /* 0x000e620000004200 */
[----:B------:R-:W-:Y:S02]  /*18160*/  MUFU.EX2 R175, R183 ;  /* 0x000000b700af7308 */ /* 0x000fe40000000800 */
[C---:B------:R-:W-:Y:S02]  /*18170*/  FMUL.FTZ R68, R0.reuse, R68 ;  /* 0x0000004400447220 */ /* 0x040fe40000410000 */
[C---:B------:R-:W-:Y:S02]  /*18180*/  FMUL.FTZ R69, R0.reuse, R69 ;  /* 0x0000004500457220 */ /* 0x040fe40000410000 */
[C---:B------:R-:W-:Y:S04]  /*18190*/  FMUL.FTZ R72, R0.reuse, R72 ;  /* 0x0000004800487220 */ /* 0x040fe80000410000 */
[C---:B------:R-:W-:Y:S01]  /*181a0*/  FMUL.FTZ R73, R0.reuse, R73 ;  /* 0x0000004900497220 */ /* 0x040fe20000410000 */
[----:B------:R-:W-:Y:S01]  /*181b0*/  MUFU.EX2 R176, R184 ;  /* 0x000000b800b07308 */ /* 0x000fe20000000800 */
[----:B------:R-:W-:Y:S01]  /*181c0*/  FMUL.FTZ R76, R0, R76 ;  /* 0x0000004c004c7220 */ /* 0x000fe20000410000 */
[----:B--2---:R-:W-:Y:S01]  /*181d0*/  IADD3 R182, R212, -0x1, RZ ;  /* 0xffffffffd4b67810 */ /* 0x004fe20007ffe0ff */
[C---:B------:R-:W-:Y:S02]  /*181e0*/  FMUL.FTZ R77, R0.reuse, R77 ;  /* 0x0000004d004d7220 */ /* 0x040fe40000410000 */
[C---:B------:R-:W-:Y:S01]  /*181f0*/  FMUL.FTZ R80, R0.reuse, R80 ;  /* 0x0000005000507220 */ /* 0x040fe20000410000 */
[----:B------:R-:W-:Y:S01]  /*18200*/  MOV R212, R182 ;  /* 0x000000b600d47202 */ /* 0x000fe20000000f00 */
        /* <DEDUP_REMOVED lines=13> */
[C---:B-1----:R-:W-:Y:S03]  /*182e0*/  HMMA.16816.F32 R12, R144.reuse, R148, R12 ;  /* 0x00000094900c723c */ /* 0x042fe6000000180c */
[C---:B------:R-:W-:Y:S02]  /*182f0*/  FMUL.FTZ R104, R0.reuse, R104 ;  /* 0x0000006800687220 */ /* 0x040fe40000410000 */
[C---:B------:R-:W-:Y:S01]  /*18300*/  FMUL.FTZ R105, R0.reuse, R105 ;  /* 0x0000006900697220 */ /* 0x040fe20000410000 */
[----:B--2---:R-:W-:Y:S01]  /*18310*/  F2FP.PACK_AB R170, R177, R176 ;  /* 0x000000b0b1aa723e */ /* 0x004fe200000000ff */
        /* <DEDUP_REMOVED lines=16> */
[C---:B------:R-:W-:Y:S02]  /*18420*/  FMUL.FTZ R131, R2.reuse, R131 ;  /* 0x0000008302837220 */ /* 0x040fe40000410000 */
[----:B------:R-:W-:Y:S02]  /*18430*/  FFMA.FTZ R0, R2, R219, R133 ;  /* 0x000000db02007223 */ /* 0x000fe40000010085 */
[----:B------:R-:W2:Y:S02]  /*18440*/  MUFU.EX2 R2, R178 ;  /* 0x000000b200027308 */ /* 0x000ea40000000800 */
[----:B------:R-:W-:Y:S01]  /*18450*/  FADD.FTZ R0, R137, R0 ;  /* 0x0000000089007221 */ /* 0x000fe20000010000 */
[C---:B-1----:R-:W-:Y:S03]  /*18460*/  HMMA.16816.F32 R20, R144.reuse, R148, R20 ;  /* 0x000000949014723c */ /* 0x042fe60000001814 */
[----:B------:R-:W-:Y:S01]  /*18470*/  FADD.FTZ R160, R168, R0 ;  /* 0x00000000a8a07221 */ /* 0x000fe20000010000 */
[----:B------:R-:W-:Y:S01]  /*18480*/  F2FP.PACK_AB R168, R175, R173 ;  /* 0x000000adafa8723e */ /* 0x000fe200000000ff */
[----:B------:R-:W-:Y:S02]  /*18490*/  FADD.FTZ R0, R153, R161 ;  /* 0x000000a199007221 */ /* 0x000fe40000010000 */
[----:B------:R-:W-:Y:S01]  /*184a0*/  MUFU.EX2 R137, R174 ;  /* 0x000000ae00897308 */ /* 0x000fe20000000800 */
[----:B------:R-:W-:Y:S01]  /*184b0*/  FADD.FTZ R160, R172, R160 ;  /* 0x000000a0aca07221 */ /* 0x000fe20000010000 */
[C---:B------:R-:W-:Y:S01]  /*184c0*/  HMMA.16816.F32 R24, R144.reuse, R150, R24 ;  /* 0x000000969018723c */ /* 0x040fe20000001818 */
[----:B------:R-:W1:Y:S02]  /*184d0*/  LDSM.16.MT88.4 R148, [R193] ;  /* 0x00000000c194783b */ /* 0x000e640000004200 */
[----:B------:R-:W-:Y:S05]  /*184e0*/  FADD.FTZ R0, R152, R0 ;  /* 0x0000000098007221 */ /* 0x000fea0000010000 */
[----:B------:R-:W3:Y:S01]  /*184f0*/  MUFU.EX2 R133, R180 ;  /* 0x000000b400857308 */ /* 0x000ee20000000800 */
[----:B------:R-:W-:Y:S03]  /*18500*/  LDSM.16.MT88.4 R152, [R192+0x800] ;  /* 0x00080000c098783b */ /* 0x000fe60000004200 */
[----:B------:R-:W-:Y:S02]  /*18510*/  FADD.FTZ R156, R156, R0 ;  /* 0x000000009c9c7221 */ /* 0x000fe40000010000 */
[----:B--2---:R-:W-:Y:S03]  /*18520*/  FADD.FTZ R0, R2, R160 ;  /* 0x000000a002007221 */ /* 0x004fe60000010000 */
[----:B------:R-:W-:Y:S01]  /*18530*/  LDSM.16.MT88.4 R160, [R191+0x1000] ;  /* 0x00100000bfa0783b */ /* 0x000fe20000004200 */
[----:B------:R-:W2:Y:S01]  /*18540*/  MUFU.EX2 R178, R181 ;  /* 0x000000b500b27308 */ /* 0x000ea20000000800 */
[----:B------:R-:W-:Y:S09]  /*18550*/  FADD.FTZ R0, R157, R0 ;  /* 0x000000009d007221 */ /* 0x000ff20000010000 */
[----:B------:R-:W4:Y:S01]  /*18560*/  MUFU.EX2 R172, R186 ;  /* 0x000000ba00ac7308 */ /* 0x000f220000000800 */
[----:B---3--:R-:W-:Y:S09]  /*18570*/  FADD.FTZ R0, R133, R0 ;  /* 0x0000000085007221 */ /* 0x008ff20000010000 */
[----:B------:R-:W3:Y:S01]  /*18580*/  MUFU.EX2 R174, R185 ;  /* 0x000000b900ae7308 */ /* 0x000ee20000000800 */
[C---:B-1----:R-:W-:Y:S03]  /*18590*/  HMMA.16816.F32 R28, R144.reuse, R148, R28 ;  /* 0x00000094901c723c */ /* 0x042fe6000000181c */
[----:B--2---:R-:W-:Y:S05]  /*185a0*/  FADD.FTZ R0, R178, R0 ;  /* 0x00000000b2007221 */ /* 0x004fea0000010000 */
[C---:B------:R-:W-:Y:S01]  /*185b0*/  HMMA.16816.F32 R32, R144.reuse, R150, R32 ;  /* 0x000000969020723c */ /* 0x040fe20000001820 */
[----:B------:R-:W1:Y:S03]  /*185c0*/  LDSM.16.MT88.4 R148, [R191+0x1800] ;  /* 0x00180000bf94783b */ /* 0x000e660000004200 */
[----:B----4-:R-:W-:Y:S01]  /*185d0*/  FADD.FTZ R0, R172, R0 ;  /* 0x00000000ac007221 */ /* 0x010fe20000010000 */
[C---:B---3--:R-:W-:Y:S03]  /*185e0*/  F2FP.PACK_AB R169, R174.reuse, R172 ;  /* 0x000000acaea9723e */ /* 0x048fe600000000ff */
        /* <DEDUP_REMOVED lines=40> */
[----:B------:R-:W-:Y:S01]  /*18870*/  F2FP.PACK_AB R146, R179, R159 ;  /* 0x0000009fb392723e */ /* 0x000fe200000000ff */
[----:B------:R-:W-:Y:S01]  /*18880*/  FADD.FTZ R2, R137, R156 ;  /* 0x0000009c89027221 */ /* 0x000fe20000010000 */
[----:B------:R-:W-:Y:S01]  /*18890*/  F2FP.PACK_AB R147, R178, R133 ;  /* 0x00000085b293723e */ /* 0x000fe200000000ff */
[----:B------:R-:W2:Y:S01]  /*188a0*/  MUFU.EX2 R137, R214 ;  /* 0x000000d600897308 */ /* 0x000ea20000000800 */
[----:B------:R-:W-:Y:S01]  /*188b0*/  MOV R133, R132 ;  /* 0x0000008400857202 */ /* 0x000fe20000000f00 */
[----:B------:R-:W-:Y:S04]  /*188c0*/  FADD.FTZ R2, R158, R2 ;  /* 0x000000029e027221 */ /* 0x000fe80000010000 */
[----:B------:R-:W-:Y:S04]  /*188d0*/  FADD.FTZ R2, R159, R2 ;  /* 0x000000029f027221 */ /* 0x000fe80000010000 */
[----:B------:R-:W-:Y:S04]  /*188e0*/  FADD.FTZ R2, R179, R2 ;  /* 0x00000002b3027221 */ /* 0x000fe80000010000 */
[----:B------:R-:W-:Y:S04]  /*188f0*/  FADD.FTZ R2, R173, R2 ;  /* 0x00000002ad027221 */ /* 0x000fe80000010000 */
[----:B------:R-:W-:Y:S04]  /*18900*/  FADD.FTZ R2, R175, R2 ;  /* 0x00000002af027221 */ /* 0x000fe80000010000 */
[----:B------:R-:W-:Y:S01]  /*18910*/  FADD.FTZ R2, R176, R2 ;  /* 0x00000002b0027221 */ /* 0x000fe20000010000 */
[C---:B--2---:R-:W-:Y:S01]  /*18920*/  F2FP.PACK_AB R171, R137.reuse, R3 ;  /* 0x0000000389ab723e */ /* 0x044fe200000000ff */
[----:B------:R-:W-:Y:S01]  /*18930*/  FADD.FTZ R219, R137, R0 ;  /* 0x0000000089db7221 */ /* 0x000fe20000010000 */
[C---:B-1----:R-:W-:Y:S03]  /*18940*/  HMMA.16816.F32 R4, R144.reuse, R148, R4 ;  /* 0x000000949004723c */ /* 0x042fe60000001804 */
[----:B------:R-:W-:Y:S01]  /*18950*/  MOV R137, R138 ;  /* 0x0000008a00897202 */ /* 0x000fe20000000f00 */
[----:B------:R-:W-:Y:S04]  /*18960*/  FADD.FTZ R215, R177, R2 ;  /* 0x00000002b1d77221 */ /* 0x000fe80000010000 */
        /* <DEDUP_REMOVED lines=93> */
.L_x_2475:
[----:B------:R-:W-:-:S13]  /*18f40*/  ISETP.GE.AND P0, PT, R182, R234, PT ;  /* 0x000000eab600720c */ /* 0x000fda0003f06270 */
[----:B------:R-:W-:Y:S05]  /*18f50*/  @!P0 BRA `(.L_x_2481) ;  /* 0x00002b7000008947 */ /* 0x000fea0003800000 */
.L_x_2484:
[----:B------:R-:W-:Y:S04]  /*18f60*/  DEPBAR.LE SB0, 0x0 ;  /* 0x000080000000791a */ /* 0x000fe80000000000 */
[----:B------:R-:W-:Y:S01]  /*18f70*/  WARPSYNC 0xffffffff ;  /* 0xffffffff00007948 */ /* 0x000fe20003800000 */
[----:B------:R-:W-:Y:S01]  /*18f80*/  BAR.SYNC.DEFER_BLOCKING 0x0 ;  /* 0x0000000000007b1d */ /* 0x000fe20000010000 */
[----:B------:R-:W-:Y:S02]  /*18f90*/  SHF.R.S32.HI R0, RZ, 0x1f, R182 ;  /* 0x0000001fff007819 */ /* 0x000fe400000114b6 */
[C---:B------:R-:W-:Y:S02]  /*18fa0*/  LOP3.LUT P3, RZ, R218.reuse, 0x8, RZ, 0xc0, !PT ;  /* 0x00000008daff7812 */ /* 0x040fe4000786c0ff */
[----:B------:R-:W-:Y:S01]  /*18fb0*/  LOP3.LUT P6, RZ, R218, 0x4, RZ, 0xc0, !PT ;  /* 0x00000004daff7812 */ /* 0x000fe200078cc0ff */
[----:B------:R-:W-:Y:S01]  /*18fc0*/  IMAD R0, R0, c[0x0][0x208], RZ ;  /* 0x0000820000007a24 */ /* 0x000fe200078e02ff */
[C---:B------:R-:W-:Y:S02]  /*18fd0*/  LOP3.LUT P5, RZ, R218.reuse, 0x2, RZ, 0xc0, !PT ;  /* 0x00000002daff7812 */ /* 0x040fe400078ac0ff */
[----:B------:R-:W-:Y:S01]  /*18fe0*/  LOP3.LUT P4, RZ, R218, 0x1, RZ, 0xc0, !PT ;  /* 0x00000001daff7812 */ /* 0x000fe2000788c0ff */
[----:B------:R-:W-:Y:S01]  /*18ff0*/  IMAD R0, R182, c[0x0][0x20c], R0 ;  /* 0x00008300b6007a24 */ /* 0x000fe200078e0200 */
[----:B------:R-:W-:Y:S01]  /*19000*/  LDSM.16.M88.4 R24, [R195] ;  /* 0x00000000c318783b */ /* 0x000fe20000000200 */
[----:B------:R-:W-:Y:S05]  /*19010*/  BSSY B0, `(.L_x_2482) ;  /* 0x000011b000007945 */ /* 0x000fea0003800000 */
[----:B------:R-:W1:Y:S06]  /*19020*/  LDSM.16.M88.4 R8, [R190] ;  /* 0x00000000be08783b */ /* 0x000e6c0000000200 */
[----:B------:R-:W2:Y:S06]  /*19030*/  LDSM.16.M88.4 R16, [R190+0x800] ;  /* 0x00080000be10783b */ /* 0x000eac0000000200 */
[----:B------:R-:W3:Y:S06]  /*19040*/  LDSM.16.M88.4 R168, [R190+0x1000] ;  /* 0x00100000bea8783b */ /* 0x000eec0000000200 */
[----:B------:R-:W-:Y:S06]  /*19050*/  LDSM.16.M88.4 R172, [R196] ;  /* 0x00000000c4ac783b */ /* 0x000fec0000000200 */
[----:B------:R-:W4:Y:S01]  /*19060*/  S2R R2, SR_TID.X ;  /* 0x0000000000027919 */ /* 0x000f220000002100 */
[C---:B-1----:R-:W-:Y:S08]  /*19070*/  HMMA.16816.F32 R4, R24.reuse, R8, RZ ;  /* 0x000000081804723c */ /* 0x042ff000000018ff */
[C---:B------:R-:W-:Y:S01]  /*19080*/  HMMA.16816.F32 R8, R24.reuse, R10, RZ ;  /* 0x0000000a1808723c */ /* 0x040fe200000018ff */
[----:B----4-:R-:W-:Y:S03]  /*19090*/  ISETP.GT.AND P2, PT, R2, 0x7f, PT ;  /* 0x0000007f0200780c */ /* 0x010fe60003f44270 */
[----:B------:R-:W-:Y:S04]  /*190a0*/  IMAD.WIDE.U32 R2, R182, c[0x0][0x208], RZ ;  /* 0x00008200b6027a25 */ /* 0x000fe800078e00ff */
[C---:B--2---:R-:W-:Y:S01]  /*190b0*/  HMMA.16816.F32 R12, R24.reuse, R16, RZ ;  /* 0x00000010180c723c */ /* 0x044fe200000018ff */
[----:B------:R-:W-:Y:S03]  /*190c0*/  IADD3 R0, R3, R0, RZ ;  /* 0x0000000003007210 */ /* 0x000fe60007ffe0ff */
[----:B------:R-:W-:Y:S02]  /*190d0*/  IMAD.WIDE.U32 R2, R2, 0x30, RZ ;  /* 0x0000003002027825 */ /* 0x000fe400078e00ff */
[----:B------:R-:W-:Y:S02]  /*190e0*/  @!P2 MOV R133, c[0x0][0x208] ;  /* 0x000082000085aa02 */ /* 0x000fe40000000f00 */
[C---:B------:R-:W-:Y:S01]  /*190f0*/  HMMA.16816.F32 R16, R24.reuse, R18, RZ ;  /* 0x000000121810723c */ /* 0x040fe200000018ff */
[----:B------:R-:W-:Y:S05]  /*19100*/  IMAD R0, R0, 0x30, RZ ;  /* 0x0000003000007824 */ /* 0x000fea00078e02ff */
[----:B------:R-:W-:Y:S02]  /*19110*/  IADD3 R0, R3, R0, RZ ;  /* 0x0000000003007210 */ /* 0x000fe40007ffe0ff */
[C---:B---3--:R-:W-:Y:S01]  /*19120*/  HMMA.16816.F32 R20, R24.reuse, R168, RZ ;  /* 0x000000a81814723c */ /* 0x048fe200000018ff */
[-C--:B------:R-:W-:Y:S07]  /*19130*/  IADD3 R3, P1, R230, R2.reuse, RZ ;  /* 0x00000002e6037210 */ /* 0x080fee0007f3e0ff */
[----:B------:R-:W-:Y:S01]  /*19140*/  HMMA.16816.F32 R24, R24, R170, RZ ;  /* 0x000000aa1818723c */ /* 0x000fe200000018ff */
[----:B------:R-:W1:Y:S07]  /*19150*/  LDSM.16.M88.4 R168, [R199] ;  /* 0x00000000c7a8783b */ /* 0x000e6e0000000200 */
[C---:B-1----:R-:W-:Y:S08]  /*19160*/  HMMA.16816.F32 R4, R172.reuse, R168, R4 ;  /* 0x000000a8ac04723c */ /* 0x042ff00000001804 */
[C---:B------:R-:W-:Y:S01]  /*19170*/  HMMA.16816.F32 R8, R172.reuse, R170, R8 ;  /* 0x000000aaac08723c */ /* 0x040fe20000001808 */
[----:B------:R-:W1:Y:S07]  /*19180*/  LDSM.16.M88.4 R168, [R209] ;  /* 0x00000000d1a8783b */ /* 0x000e6e0000000200 */
[C---:B-1----:R-:W-:Y:S07]  /*19190*/  HMMA.16816.F32 R12, R172.reuse, R168, R12 ;  /* 0x000000a8ac0c723c */ /* 0x042fee000000180c */
[C---:B------:R-:W-:Y:S01]  /*191a0*/  @!P2 LEA R168, P0, R133.reuse, R2, 0x5 ;  /* 0x0000000285a8a211 */ /* 0x040fe200078028ff */
[C---:B------:R-:W-:Y:S01]  /*191b0*/  HMMA.16816.F32 R16, R172.reuse, R170, R16 ;  /* 0x000000aaac10723c */ /* 0x040fe20000001810 */
[----:B------:R-:W-:Y:S04]  /*191c0*/  @!P2 MOV R2, c[0x0][0x20c] ;  /* 0x000083000002aa02 */ /* 0x000fe80000000f00 */
[----:B------:R-:W-:Y:S02]  /*191d0*/  @!P2 LEA.HI.X R137, R133, R0, R2, 0x5, P0 ;  /* 0x000000008589a211 */ /* 0x000fe400000f2c02 */
[C---:B------:R-:W-:Y:S02]  /*191e0*/  LEA R2, P0, R3.reuse, c[0x0][0x1f8], 0x1 ;  /* 0x00007e0003027a11 */ /* 0x040fe400078008ff */
[-C--:B------:R-:W-:Y:S03]  /*191f0*/  IADD3.X R133, R0, R233.reuse, RZ, P1, !PT ;  /* 0x000000e900857210 */ /* 0x080fe60000ffe4ff */
[----:B------:R-:W-:Y:S02]  /*19200*/  @!P2 IADD3 R0, P1, R168, R230, RZ ;  /* 0x000000e6a800a210 */ /* 0x000fe40007f3e0ff */
[----:B------:R-:W1:Y:S01]  /*19210*/  LDSM.16.M88.4 R168, [R210] ;  /* 0x00000000d2a8783b */ /* 0x000e620000000200 */
[----:B------:R-:W-:Y:S02]  /*19220*/  LEA.HI.X R3, R3, c[0x0][0x1fc], R133, 0x1, P0 ;  /* 0x00007f0003037a11 */ /* 0x000fe400000f0c85 */
[C---:B------:R-:W-:Y:S02]  /*19230*/  @!P2 LEA R176, P0, R0.reuse, c[0x0][0x1f8], 0x1 ;  /* 0x00007e0000b0aa11 */ /* 0x040fe400078008ff */
[----:B------:R-:W-:Y:S01]  /*19240*/  @!P2 IADD3.X R133, R137, R233, RZ, P1, !PT ;  /* 0x000000e98985a210 */ /* 0x000fe20000ffe4ff */
[----:B------:R-:W-:Y:S01]  /*19250*/  @!PT LDS RZ, [RZ] ;  /* 0x00000000fffff984 */ /* 0x000fe20000000800 */
[----:B------:R-:W-:Y:S01]  /*19260*/  @!PT LDS RZ, [RZ] ;  /* 0x00000000fffff984 */ /* 0x000fe20000000800 */
[----:B------:R-:W-:Y:S01]  /*19270*/  @!PT LDS RZ, [RZ] ;  /* 0x00000000fffff984 */ /* 0x000fe20000000800 */
[----:B------:R2:W-:Y:S03]  /*19280*/  LDGSTS.E.BYPASS.LTC128B.128 [R213+0x4080], [R2.64], !P3 ;  /* 0x0408000002d57fae */ /* 0x0005e6000d901d46 */
[----:B------:R-:W-:Y:S03]  /*19290*/  @!P2 LEA.HI.X R177, R0, c[0x0][0x1fc], R133, 0x1, P0 ;  /* 0x00007f0000b1aa11 */ /* 0x000fe600000f0c85 */
[----:B------:R2:W-:Y:S06]  /*192a0*/  LDGSTS.E.BYPASS.LTC128B.128 [R213+0x5880], [R2.64+0x80], !P6 ;  /* 0x0588008002d57fae */ /* 0x0005ec000f101d46 */
[----:B------:R2:W-:Y:S06]  /*192b0*/  LDGSTS.E.BYPASS.LTC128B.128 [R213+0x7080], [R2.64+0x100], !P5 ;  /* 0x0708010002d57fae */ /* 0x0005ec000e901d46 */
[----:B------:R2:W-:Y:S06]  /*192c0*/  LDGSTS.E.BYPASS.LTC128B.128 [R213+0x8880], [R2.64+0x180], !P4 ;  /* 0x0888018002d57fae */ /* 0x0005ec000e101d46 */
[----:B------:R3:W-:Y:S01]  /*192d0*/  @!P2 LDGSTS.E.BYPASS.LTC128B.128 [R213+0x5080], [R176.64], !P3 ;  /* 0x05080000b0d5afae */ /* 0x0007e2000d901d46 */
[----:B------:R-:W-:Y:S05]  /*192e0*/  ISETP.GT.AND P3, PT, R182, R234, PT ;  /* 0x000000eab600720c */ /* 0x000fea0003f64270 */
[----:B------:R3:W-:Y:S01]  /*192f0*/  @!P2 LDGSTS.E.BYPASS.LTC128B.128 [R213+0x6880], [R176.64+0x80], !P6 ;  /* 0x06880080b0d5afae */ /* 0x0007e2000f101d46 */
[C---:B-1----:R-:W-:Y:S05]  /*19300*/  HMMA.16816.F32 R20, R172.reuse, R168, R20 ;  /* 0x000000a8ac14723c */ /* 0x042fea0000001814 */
[----:B------:R3:W-:Y:S03]  /*19310*/  @!P2 LDGSTS.E.BYPASS.LTC128B.128 [R213+0x8080], [R176.64+0x100], !P5 ;  /* 0x08080100b0d5afae */ /* 0x0007e6000e901d46 */
[----:B------:R-:W-:Y:S03]  /*19320*/  HMMA.16816.F32 R24, R172, R170, R24 ;  /* 0x000000aaac18723c */ /* 0x000fe60000001818 */
[----:B------:R3:W-:Y:S06]  /*19330*/  @!P2 LDGSTS.E.BYPASS.LTC128B.128 [R213+0x9880], [R176.64+0x180], !P4 ;  /* 0x09880180b0d5afae */ /* 0x0007ec000e101d46 */
[----:B------:R-:W-:Y:S06]  /*19340*/  LDSM.16.M88.4 R168, [R198] ;  /* 0x00000000c6a8783b */ /* 0x000fec0000000200 */
[----:B------:R-:W1:Y:S06]  /*19350*/  LDSM.16.M88.4 R172, [R189] ;  /* 0x00000000bdac783b */ /* 0x000e6c0000000200 */
[----:B------:R-:W0:Y:S01]  /*19360*/  LDGDEPBAR ;  /* 0x00000000000079af */ /* 0x000e220000000000 */
        /* <DEDUP_REMOVED lines=132> */
[----:B------:R-:W1:Y:S11]  /*19bb0*/  LDSM.16.M88.4 R172, [R188+0x5000] ;  /* 0x00500000bcac783b */ /* 0x000e760000000200 */
[----:B------:R-:W-:Y:S04]  /*19bc0*/  @!UPT UIADD3 URZ, URZ, URZ, URZ ;  /* 0x0000003f3f3ff290 */ /* 0x000fe8000fffe03f */
[----:B------:R-:W-:Y:S04]  /*19bd0*/  FMUL.FTZ R0, R4, c[0x0][0x320] ;  /* 0x0000c80004007a20 */ /* 0x000fe80000410000 */
[----:B------:R4:W4:Y:S04]  /*19be0*/  MUFU.TANH R179, R0 ;  /* 0x0000000000b37308 */ /* 0x0009280000002400 */
[----:B--2---:R-:W-:Y:S06]  /*19bf0*/  FMUL.FTZ R2, R8, c[0x0][0x320] ;  /* 0x0000c80008027a20 */ /* 0x004fec0000410000 */
[----:B---3--:R-:W2:Y:S01]  /*19c00*/  MUFU.TANH R177, R2 ;  /* 0x0000000200b17308 */ /* 0x008ea20000002400 */
[C---:B-1----:R-:W-:Y:S03]  /*19c10*/  HMMA.16816.F32 R12, R168.reuse, R172, R12 ;  /* 0x000000aca80c723c */ /* 0x042fe6000000180c */
[----:B----4-:R-:W-:Y:S06]  /*19c20*/  FMUL.FTZ R0, R5, c[0x0][0x320] ;  /* 0x0000c80005007a20 */ /* 0x010fec0000410000 */
[----:B------:R1:W3:Y:S01]  /*19c30*/  MUFU.TANH R180, R0 ;  /* 0x0000000000b47308 */ /* 0x0002e20000002400 */
[C---:B------:R-:W-:Y:S03]  /*19c40*/  HMMA.16816.F32 R16, R168.reuse, R174, R16 ;  /* 0x000000aea810723c */ /* 0x040fe60000001810 */
[----:B-1----:R-:W-:Y:S06]  /*19c50*/  FMUL.FTZ R0, R6, c[0x0][0x320] ;  /* 0x0000c80006007a20 */ /* 0x002fec0000410000 */
[----:B------:R1:W4:Y:S03]  /*19c60*/  MUFU.TANH R178, R0 ;  /* 0x0000000000b27308 */ /* 0x0003260000002400 */
[----:B-1----:R-:W-:Y:S02]  /*19c70*/  FMUL.FTZ R0, R7, c[0x0][0x320] ;  /* 0x0000c80007007a20 */ /* 0x002fe40000410000 */
[----:B------:R-:W1:Y:S01]  /*19c80*/  LDSM.16.M88.4 R4, [R188+0x5800] ;  /* 0x00580000bc04783b */ /* 0x000e620000000200 */
[----:B------:R-:W-:Y:S04]  /*19c90*/  DEPBAR.LE SB0, 0x0 ;  /* 0x000080000000791a */ /* 0x000fe80000000000 */
[----:B------:R5:W1:Y:S01]  /*19ca0*/  MUFU.TANH R181, R0 ;  /* 0x0000000000b57308 */ /* 0x000a620000002400 */
[----:B------:R-:W-:Y:S01]  /*19cb0*/  BAR.SYNC.DEFER_BLOCKING 0x0 ;  /* 0x0000000000007b1d */ /* 0x000fe20000010000 */
[----:B-----5:R-:W-:Y:S08]  /*19cc0*/  FMUL.FTZ R0, R9, c[0x0][0x320] ;  /* 0x0000c80009007a20 */ /* 0x020ff00000410000 */
[----:B------:R5:W2:Y:S01]  /*19cd0*/  MUFU.TANH R176, R0 ;  /* 0x0000000000b07308 */ /* 0x000aa20000002400 */
[C---:B-1----:R-:W-:Y:S07]  /*19ce0*/  HMMA.16816.F32 R20, R168.reuse, R4, R20 ;  /* 0x00000004a814723c */ /* 0x042fee0000001814 */
[----:B------:R-:W-:Y:S01]  /*19cf0*/  MOV R4, R138 ;  /* 0x0000008a00047202 */ /* 0x000fe20000000f00 */
        /* <DEDUP_REMOVED lines=41> */
[----:B------:R-:W-:Y:S03]  /*19f90*/  ISETP.GE.AND P0, PT, R6, 0x21, PT ;  /* 0x000000210600780c */ /* 0x000fe60003f06270 */
[----:B------:R-:W-:Y:S02]  /*19fa0*/  IMAD R5, R2, c[0x0][0x1e0], RZ ;  /* 0x0000780002057a24 */ /* 0x000fe400078e02ff */
[C---:B------:R-:W-:Y:S04]  /*19fb0*/  IMAD.WIDE.U32 R2, R0.reuse, c[0x0][0x1e0], RZ ;  /* 0x0000780000027a25 */ /* 0x040fe800078e00ff */
[----:B------:R-:W-:Y:S04]  /*19fc0*/  IMAD R0, R0, c[0x0][0x1e4], R5 ;  /* 0x0000790000007a24 */ /* 0x000fe800078e0205 */
[----:B------:R-:W-:Y:S02]  /*19fd0*/  IMAD.IADD R0, R3, 0x1, R0 ;  /* 0x0000000103007824 */ /* 0x000fe400078e0200 */
[----:B------:R-:W-:Y:S02]  /*19fe0*/  @P0 IMAD.MOV.U32 R7, RZ, RZ, c[0x0][0x1e0] ;  /* 0x00007800ff070624 */ /* 0x000fe400078e00ff */
[----:B------:R-:W-:Y:S04]  /*19ff0*/  IMAD.WIDE.U32 R2, R2, 0x30, RZ ;  /* 0x0000003002027825 */ /* 0x000fe800078e00ff */
[----:B------:R-:W-:Y:S01]  /*1a000*/  IMAD R0, R0, 0x30, RZ ;  /* 0x0000003000007824 */ /* 0x000fe200078e02ff */
[----:B------:R-:W-:Y:S01]  /*1a010*/  @P0 LEA R5, P1, R7, R2, 0x5 ;  /* 0x0000000207050211 */ /* 0x000fe200078228ff */
[----:B------:R-:W-:Y:S02]  /*1a020*/  @P0 IMAD.MOV.U32 R14, RZ, RZ, c[0x0][0x1e4] ;  /* 0x00007900ff0e0624 */ /* 0x000fe400078e00ff */
[----:B------:R-:W-:Y:S05]  /*1a030*/  IMAD.IADD R0, R3, 0x1, R0 ;  /* 0x0000000103007824 */ /* 0x000fea00078e0200 */
[----:B------:R-:W-:Y:S02]  /*1a040*/  @P0 LEA.HI.X R3, R7, R0, R14, 0x5, P1 ;  /* 0x0000000007030211 */ /* 0x000fe400008f2c0e */
[----:B------:R-:W-:Y:S11]  /*1a050*/  ISETP.GE.AND P1, PT, R6, 0x1, PT ;  /* 0x000000010600780c */ /* 0x000ff60003f26270 */
[----:B------:R-:W-:Y:S02]  /*1a060*/  @!UPT UIADD3 URZ, URZ, URZ, URZ ;  /* 0x0000003f3f3ff290 */ /* 0x000fe4000fffe03f */
[----:B------:R-:W-:Y:S05]  /*1a070*/  @P1 IADD3 R2, P2, R228, R2, RZ ;  /* 0x00000002e4021210 */ /* 0x000fea0007f5e0ff */
[----:B------:R-:W-:Y:S01]  /*1a080*/  @P1 IMAD.X R0, R0, 0x1, R232, P2 ;  /* 0x0000000100001824 */ /* 0x000fe200010e06e8 */
[C---:B------:R-:W-:Y:S04]  /*1a090*/  @P1 LEA R6, P2, R2.reuse, c[0x0][0x1c8], 0x1 ;  /* 0x0000720002061a11 */ /* 0x040fe800078408ff */
[----:B------:R-:W-:Y:S02]  /*1a0a0*/  @P1 LEA.HI.X R7, R2, c[0x0][0x1cc], R0, 0x1, P2 ;  /* 0x0000730002071a11 */ /* 0x000fe400010f0c00 */
        /* <DEDUP_REMOVED lines=17> */
.L_x_2483:
[----:B--234-:R-:W-:Y:S05]  /*1a1c0*/  BSYNC B0 ;  /* 0x0000000000007941 */ /* 0x01cfea0003800000 */
.L_x_2482:
[----:B-1----:R-:W-:Y:S01]  /*1a1d0*/  FMNMX.FTZ R3, R179, R138, !PT ;  /* 0x0000008ab3037209 */ /* 0x002fe20007810000 */
[----:B------:R-:W-:Y:S01]  /*1a1e0*/  LDSM.16.MT88.4 R168, [R191] ;  /* 0x00000000bfa8783b */ /* 0x000fe20000004200 */
[----:B------:R-:W-:Y:S02]  /*1a1f0*/  FMNMX.FTZ R0, R178, R132, !PT ;  /* 0x00000084b2007209 */ /* 0x000fe40007810000 */
[----:B------:R-:W-:Y:S02]  /*1a200*/  FMNMX.FTZ R3, R180, R3, !PT ;  /* 0x00000003b4037209 */ /* 0x000fe40007810000 */
[----:B------:R-:W-:Y:S02]  /*1a210*/  FMNMX.FTZ R0, R181, R0, !PT ;  /* 0x00000000b5007209 */ /* 0x000fe40007810000 */
[----:B------:R-:W-:Y:S01]  /*1a220*/  FMNMX.FTZ R3, R177, R3, !PT ;  /* 0x00000003b1037209 */ /* 0x000fe20007810000 */
[----:B------:R-:W0:Y:S01]  /*1a230*/  LDGDEPBAR ;  /* 0x00000000000079af */ /* 0x000e220000000000 */
        /* <DEDUP_REMOVED lines=20> */
[----:B------:R-:W-:Y:S08]  /*1a380*/  SHFL.BFLY PT, R5, R3, 0x2, 0x1f ;  /* 0x0c401f0003057f89 */ /* 0x000ff000000e0000 */
[----:B------:R-:W1:Y:S02]  /*1a390*/  SHFL.BFLY PT, R2, R0, 0x2, 0x1f ;  /* 0x0c401f0000027f89 */ /* 0x000e6400000e0000 */
[----:B-1----:R-:W-:Y:S02]  /*1a3a0*/  FMNMX.FTZ R0, R0, R2, !PT ;  /* 0x0000000200007209 */ /* 0x002fe40007810000 */
[----:B------:R-:W-:Y:S04]  /*1a3b0*/  FMNMX.FTZ R5, R3, R5, !PT ;  /* 0x0000000503057209 */ /* 0x000fe80007810000 */
[----:B------:R-:W1:Y:S08]  /*1a3c0*/  SHFL.BFLY PT, R3, R0, 0x1, 0x1f ;  /* 0x0c201f0000037f89 */ /* 0x000e7000000e0000 */
[----:B------:R-:W2:Y:S01]  /*1a3d0*/  SHFL.BFLY PT, R6, R5, 0x1, 0x1f ;  /* 0x0c201f0005067f89 */ /* 0x000ea200000e0000 */
[----:B-1----:R-:W-:Y:S02]  /*1a3e0*/  FMNMX.FTZ R3, R0, R3, !PT ;  /* 0x0000000300037209 */ /* 0x002fe40007810000 */
[----:B--2---:R-:W-:Y:S05]  /*1a3f0*/  FMNMX.FTZ R138, R5, R6, !PT ;  /* 0x00000006058a7209 */ /* 0x004fea0007810000 */
[C---:B------:R-:W-:Y:S02]  /*1a400*/  FADD.FTZ R2, -R138.reuse, R4 ;  /* 0x000000048a027221 */ /* 0x040fe40000010100 */
[----:B------:R-:W-:Y:S02]  /*1a410*/  FMUL.FTZ R4, R138, c[0x0][0x2d0] ;  /* 0x0000b4008a047a20 */ /* 0x000fe40000410000 */
[----:B------:R-:W-:Y:S02]  /*1a420*/  FMUL.FTZ R2, R2, c[0x0][0x2d0] ;  /* 0x0000b40002027a20 */ /* 0x000fe40000410000 */
[--C-:B------:R-:W-:Y:S02]  /*1a430*/  FFMA.FTZ R5, R180, c[0x0][0x2d0], -R4.reuse ;  /* 0x0000b400b4057a23 */ /* 0x100fe40000010804 */
[--C-:B------:R-:W-:Y:S02]  /*1a440*/  FFMA.FTZ R0, R179, c[0x0][0x2d0], -R4.reuse ;  /* 0x0000b400b3007a23 */ /* 0x100fe40000010804 */
[----:B------:R1:W-:Y:S01]  /*1a450*/  MUFU.EX2 R214, R5 ;  /* 0x0000000500d67308 */ /* 0x0003e20000000800 */
[--C-:B------:R-:W-:Y:S02]  /*1a460*/  FFMA.FTZ R179, R9, c[0x0][0x2d0], -R4.reuse ;  /* 0x0000b40009b37a23 */ /* 0x100fe40000010804 */
[--C-:B------:R-:W-:Y:S07]  /*1a470*/  FFMA.FTZ R172, R172, c[0x0][0x2d0], -R4.reuse ;  /* 0x0000b400acac7a23 */ /* 0x100fee0000010804 */
[----:B------:R2:W-:Y:S10]  /*1a480*/  MUFU.EX2 R14, R0 ;  /* 0x00000000000e7308 */ /* 0x0005f40000000800 */
[----:B------:R-:W3:Y:S01]  /*1a490*/  MUFU.EX2 R2, R2 ;  /* 0x0000000200027308 */ /* 0x000ee20000000800 */
[--C-:B-1----:R-:W-:Y:S02]  /*1a4a0*/  FFMA.FTZ R5, R177, c[0x0][0x2d0], -R4.reuse ;  /* 0x0000b400b1057a23 */ /* 0x102fe40000010804 */
[----:B------:R-:W-:Y:S07]  /*1a4b0*/  FFMA.FTZ R177, R10, c[0x0][0x2d0], -R4 ;  /* 0x0000b4000ab17a23 */ /* 0x000fee0000010804 */
[----:B------:R1:W-:Y:S01]  /*1a4c0*/  MUFU.EX2 R222, R5 ;  /* 0x0000000500de7308 */ /* 0x0003e20000000800 */
[C---:B--2---:R-:W-:Y:S02]  /*1a4d0*/  FADD.FTZ R0, -R3.reuse, R132 ;  /* 0x0000008403007221 */ /* 0x044fe40000010100 */
[----:B------:R-:W-:Y:S02]  /*1a4e0*/  FMUL.FTZ R132, R3, c[0x0][0x2d0] ;  /* 0x0000b40003847a20 */ /* 0x000fe40000410000 */
[----:B------:R-:W-:Y:S02]  /*1a4f0*/  FMUL.FTZ R0, R0, c[0x0][0x2d0] ;  /* 0x0000b40000007a20 */ /* 0x000fe40000410000 */
[----:B------:R-:W-:Y:S03]  /*1a500*/  FFMA.FTZ R6, R174, c[0x0][0x2d0], -R132 ;  /* 0x0000b400ae067a23 */ /* 0x000fe60000010884 */
[----:B------:R-:W-:Y:S01]  /*1a510*/  MUFU.EX2 R217, R172 ;  /* 0x000000ac00d97308 */ /* 0x000fe20000000800 */
[--C-:B------:R-:W-:Y:S02]  /*1a520*/  FFMA.FTZ R174, R173, c[0x0][0x2d0], -R4.reuse ;  /* 0x0000b400adae7a23 */ /* 0x100fe40000010804 */
[C---:B---3--:R-:W-:Y:S02]  /*1a530*/  FMUL.FTZ R9, R2.reuse, R161 ;  /* 0x000000a102097220 */ /* 0x048fe40000410000 */
[C---:B------:R-:W-:Y:S02]  /*1a540*/  FMUL.FTZ R16, R2.reuse, R152 ;  /* 0x0000009802107220 */ /* 0x040fe40000410000 */
[C---:B------:R-:W-:Y:S02]  /*1a550*/  FMUL.FTZ R17, R2.reuse, R153 ;  /* 0x0000009902117220 */ /* 0x040fe40000410000 */
[--C-:B------:R-:W-:Y:S01]  /*1a560*/  FFMA.FTZ R173, R13, c[0x0][0x2d0], -R4.reuse ;  /* 0x0000b4000dad7a23 */ /* 0x100fe20000010804 */
[----:B------:R-:W2:Y:S01]  /*1a570*/  MUFU.EX2 R0, R0 ;  /* 0x0000000000007308 */ /* 0x000ea20000000800 */
[----:B------:R-:W-:Y:S02]  /*1a580*/  FMUL.FTZ R24, R2, R144 ;  /* 0x0000009002187220 */ /* 0x000fe40000410000 */
[--C-:B-1----:R-:W-:Y:S02]  /*1a590*/  FFMA.FTZ R5, R176, c[0x0][0x2d0], -R4.reuse ;  /* 0x0000b400b0057a23 */ /* 0x102fe40000010804 */
[----:B------:R-:W-:Y:S02]  /*1a5a0*/  FFMA.FTZ R176, R11, c[0x0][0x2d0], -R4 ;  /* 0x0000b4000bb07a23 */ /* 0x000fe40000010804 */
[C---:B------:R-:W-:Y:S02]  /*1a5b0*/  FMUL.FTZ R25, R2.reuse, R145 ;  /* 0x0000009102197220 */ /* 0x040fe40000410000 */
[C---:B------:R-:W-:Y:S01]  /*1a5c0*/  FMUL.FTZ R13, R2.reuse, R157 ;  /* 0x0000009d020d7220 */ /* 0x040fe20000410000 */
[----:B------:R1:W3:Y:S01]  /*1a5d0*/  MUFU.EX2 R224, R5 ;  /* 0x0000000500e07308 */ /* 0x0002e20000000800 */
[C---:B------:R-:W-:Y:S02]  /*1a5e0*/  FFMA.FTZ R157, R2.reuse, R215, R14 ;  /* 0x000000d7029d7223 */ /* 0x040fe4000001000e */
[C---:B------:R-:W-:Y:S02]  /*1a5f0*/  FMUL.FTZ R20, R2.reuse, R148 ;  /* 0x0000009402147220 */ /* 0x040fe40000410000 */
[C---:B------:R-:W-:Y:S02]  /*1a600*/  FMUL.FTZ R21, R2.reuse, R149 ;  /* 0x0000009502157220 */ /* 0x040fe40000410000 */
[C---:B------:R-:W-:Y:S02]  /*1a610*/  FMUL.FTZ R28, R2.reuse, R28 ;  /* 0x0000001c021c7220 */ /* 0x040fe40000410000 */
[C---:B------:R-:W-:Y:S01]  /*1a620*/  FMUL.FTZ R29, R2.reuse, R29 ;  /* 0x0000001d021d7220 */ /* 0x040fe20000410000 */
[----:B------:R4:W-:Y:S01]  /*1a630*/  MUFU.EX2 R221, R6 ;  /* 0x0000000600dd7308 */ /* 0x0009e20000000800 */
[C---:B------:R-:W-:Y:S02]  /*1a640*/  FMUL.FTZ R32, R2.reuse, R32 ;  /* 0x0000002002207220 */ /* 0x040fe40000410000 */
[----:B------:R-:W-:Y:S02]  /*1a650*/  FMUL.FTZ R33, R2, R33 ;  /* 0x0000002102217220 */ /* 0x000fe40000410000 */
[C---:B--2---:R-:W-:Y:S02]  /*1a660*/  FMUL.FTZ R10, R0.reuse, R162 ;  /* 0x000000a2000a7220 */ /* 0x044fe40000410000 */
[C---:B------:R-:W-:Y:S02]  /*1a670*/  FMUL.FTZ R11, R0.reuse, R163 ;  /* 0x000000a3000b7220 */ /* 0x040fe40000410000 */
[C---:B------:R-:W-:Y:S01]  /*1a680*/  FMUL.FTZ R18, R0.reuse, R154 ;  /* 0x0000009a00127220 */ /* 0x040fe20000410000 */
[----:B------:R-:W-:Y:S01]  /*1a690*/  MUFU.EX2 R216, R173 ;  /* 0x000000ad00d87308 */ /* 0x000fe20000000800 */
[----:B------:R-:W-:Y:S02]  /*1a6a0*/  FMUL.FTZ R19, R0, R155 ;  /* 0x0000009b00137220 */ /* 0x000fe40000410000 */
[----:B------:R-:W-:Y:S01]  /*1a6b0*/  LDSM.16.MT88.4 R152, [R194] ;  /* 0x00000000c298783b */ /* 0x000fe20000004200 */
[----:B-1----:R-:W-:Y:S02]  /*1a6c0*/  FFMA.FTZ R5, R178, c[0x0][0x2d0], -R132 ;  /* 0x0000b400b2057a23 */ /* 0x002fe40000010884 */
[----:B------:R-:W-:Y:S02]  /*1a6d0*/  FFMA.FTZ R178, R8, c[0x0][0x2d0], -R4 ;  /* 0x0000b40008b27a23 */ /* 0x000fe40000010804 */
[----:B------:R-:W-:Y:S02]  /*1a6e0*/  FMUL.FTZ R8, R2, R160 ;  /* 0x000000a002087220 */ /* 0x000fe40000410000 */
[----:B------:R1:W-:Y:S01]  /*1a6f0*/  MUFU.EX2 R180, R5 ;  /* 0x0000000500b47308 */ /* 0x0003e20000000800 */
[----:B------:R-:W2:Y:S01]  /*1a700*/  LDSM.16.MT88.4 R160, [R192] ;  /* 0x00000000c0a0783b */ /* 0x000ea20000004200 */
[C---:B------:R-:W-:Y:S02]  /*1a710*/  FMUL.FTZ R7, R0.reuse, R167 ;  /* 0x000000a700077220 */ /* 0x040fe40000410000 */
[----:B----4-:R-:W-:Y:S01]  /*1a720*/  FMUL.FTZ R6, R0, R166 ;  /* 0x000000a600067220 */ /* 0x010fe20000410000 */
[----:B---3--:R-:W-:Y:S01]  /*1a730*/  F2FP.PACK_AB R166, R224, R222 ;  /* 0x000000dee0a6723e */ /* 0x008fe200000000ff */
[C---:B------:R-:W-:Y:S02]  /*1a740*/  FMUL.FTZ R26, R0.reuse, R146 ;  /* 0x00000092001a7220 */ /* 0x040fe40000410000 */
[C---:B------:R-:W-:Y:S02]  /*1a750*/  FMUL.FTZ R27, R0.reuse, R147 ;  /* 0x00000093001b7220 */ /* 0x040fe40000410000 */
[----:B------:R-:W3:Y:S01]  /*1a760*/  LDSM.16.MT88.4 R144, [R193] ;  /* 0x00000000c190783b */ /* 0x000ee20000004200 */
[C---:B------:R-:W-:Y:S01]  /*1a770*/  FMUL.FTZ R15, R0.reuse, R159 ;  /* 0x0000009f000f7220 */ /* 0x040fe20000410000 */
[----:B------:R-:W-:Y:S01]  /*1a780*/  MUFU.EX2 R173, R176 ;  /* 0x000000b000ad7308 */ /* 0x000fe20000000800 */
[C---:B------:R-:W-:Y:S02]  /*1a790*/  FMUL.FTZ R22, R0.reuse, R150 ;  /* 0x0000009600167220 */ /* 0x040fe40000410000 */
[C---:B------:R-:W-:Y:S02]  /*1a7a0*/  FMUL.FTZ R23, R0.reuse, R151 ;  /* 0x0000009700177220 */ /* 0x040fe40000410000 */
[C---:B------:R-:W-:Y:S01]  /*1a7b0*/  FMUL.FTZ R30, R0.reuse, R30 ;  /* 0x0000001e001e7220 */ /* 0x040fe20000410000 */
[----:B------:R-:W-:Y:S01]  /*1a7c0*/  LDSM.16.MT88.4 R148, [R191+0x800] ;  /* 0x00080000bf94783b */ /* 0x000fe20000004200 */
[C---:B------:R-:W-:Y:S02]  /*1a7d0*/  FMUL.FTZ R31, R0.reuse, R31 ;  /* 0x0000001f001f7220 */ /* 0x040fe40000410000 */
[C---:B------:R-:W-:Y:S01]  /*1a7e0*/  FMUL.FTZ R34, R0.reuse, R34 ;  /* 0x0000002200227220 */ /* 0x040fe20000410000 */
[----:B------:R-:W-:Y:S01]  /*1a7f0*/  MUFU.EX2 R176, R177 ;  /* 0x000000b100b07308 */ /* 0x000fe20000000800 */
[----:B------:R-:W-:Y:S02]  /*1a800*/  FMUL.FTZ R35, R0, R35 ;  /* 0x0000002300237220 */ /* 0x000fe40000410000 */
[--C-:B-1----:R-:W-:Y:S02]  /*1a810*/  FFMA.FTZ R5, R181, c[0x0][0x2d0], -R132.reuse ;  /* 0x0000b400b5057a23 */ /* 0x102fe40000010884 */
[C---:B------:R-:W-:Y:S02]  /*1a820*/  FMUL.FTZ R36, R2.reuse, R36 ;  /* 0x0000002402247220 */ /* 0x040fe40000410000 */
[----:B------:R-:W-:Y:S02]  /*1a830*/  FMUL.FTZ R37, R2, R37 ;  /* 0x0000002502257220 */ /* 0x000fe40000410000 */
[C---:B------:R-:W-:Y:S01]  /*1a840*/  FMUL.FTZ R38, R0.reuse, R38 ;  /* 0x0000002600267220 */ /* 0x040fe20000410000 */
[----:B------:R1:W-:Y:S01]  /*1a850*/  MUFU.EX2 R220, R5 ;  /* 0x0000000500dc7308 */ /* 0x0003e20000000800 */
        /* <DEDUP_REMOVED lines=14> */
[----:B------:R-:W-:Y:S02]  /*1a940*/  FFMA.FTZ R175, R12, c[0x0][0x2d0], -R4 ;  /* 0x0000b4000caf7a23 */ /* 0x000fe40000010804 */
[----:B------:R-:W1:Y:S01]  /*1a950*/  MUFU.EX2 R223, R5 ;  /* 0x0000000500df7308 */ /* 0x000e620000000800 */
[----:B------:R-:W-:Y:S01]  /*1a960*/  FMUL.FTZ R4, R2, R164 ;  /* 0x000000a402047220 */ /* 0x000fe20000410000 */
[----:B------:R-:W-:Y:S01]  /*1a970*/  F2FP.PACK_AB R164, R214, R14 ;  /* 0x0000000ed6a4723e */ /* 0x000fe200000000ff */
        /* <DEDUP_REMOVED lines=18> */
[C---:B------:R-:W-:Y:S05]  /*1aaa0*/  HMMA.16816.F32 R4, R164.reuse, R168, R4 ;  /* 0x000000a8a404723c */ /* 0x040fea0000001804 */
[----:B------:R-:W-:Y:S02]  /*1aab0*/  FMUL.FTZ R63, R0, R63 ;  /* 0x0000003f003f7220 */ /* 0x000fe40000410000 */
[C---:B------:R-:W-:Y:S01]  /*1aac0*/  FMUL.FTZ R64, R2.reuse, R64 ;  /* 0x0000004002407220 */ /* 0x040fe20000410000 */
[C---:B------:R-:W-:Y:S04]  /*1aad0*/  HMMA.16816.F32 R8, R164.reuse, R170, R8 ;  /* 0x000000aaa408723c */ /* 0x040fe80000001808 */
[----:B------:R-:W-:Y:S01]  /*1aae0*/  FMUL.FTZ R65, R2, R65 ;  /* 0x0000004102417220 */ /* 0x000fe20000410000 */
[----:B------:R-:W-:Y:S01]  /*1aaf0*/  F2FP.PACK_AB R168, R176, R173 ;  /* 0x000000adb0a8723e */ /* 0x000fe200000000ff */
[C---:B------:R-:W-:Y:S02]  /*1ab00*/  FMUL.FTZ R66, R0.reuse, R66 ;  /* 0x0000004200427220 */ /* 0x040fe40000410000 */
[C---:B--2---:R-:W-:Y:S04]  /*1ab10*/  HMMA.16816.F32 R12, R164.reuse, R160, R12 ;  /* 0x000000a0a40c723c */ /* 0x044fe8000000180c */
[----:B------:R-:W-:Y:S02]  /*1ab20*/  FMUL.FTZ R67, R0, R67 ;  /* 0x0000004300437220 */ /* 0x000fe40000410000 */
[C---:B------:R-:W-:Y:S02]  /*1ab30*/  FMUL.FTZ R68, R2.reuse, R68 ;  /* 0x0000004402447220 */ /* 0x040fe40000410000 */
[C---:B------:R-:W-:Y:S01]  /*1ab40*/  HMMA.16816.F32 R16, R164.reuse, R162, R16 ;  /* 0x000000a2a410723c */ /* 0x040fe20000001810 */
[----:B------:R-:W-:Y:S03]  /*1ab50*/  LDSM.16.MT88.4 R160, [R191+0x1000] ;  /* 0x00100000bfa0783b */ /* 0x000fe60000004200 */
[----:B------:R-:W-:Y:S02]  /*1ab60*/  FMUL.FTZ R69, R2, R69 ;  /* 0x0000004502457220 */ /* 0x000fe40000410000 */
[C---:B------:R-:W-:Y:S02]  /*1ab70*/  FMUL.FTZ R70, R0.reuse, R70 ;  /* 0x0000004600467220 */ /* 0x040fe40000410000 */
        /* <DEDUP_REMOVED lines=56> */
[C---:B------:R-:W-:Y:S02]  /*1af00*/  FMUL.FTZ R117, R2.reuse, R117 ;  /* 0x0000007502757220 */ /* 0x040fe40000410000 */
[C---:B------:R-:W-:Y:S01]  /*1af10*/  FMUL.FTZ R120, R2.reuse, R120 ;  /* 0x0000007802787220 */ /* 0x040fe20000410000 */
[C---:B------:R-:W-:Y:S01]  /*1af20*/  HMMA.16816.F32 R48, R164.reuse, R146, R48 ;  /* 0x00000092a430723c */ /* 0x040fe20000001830 */
[----:B------:R-:W1:Y:S03]  /*1af30*/  LDSM.16.MT88.4 R144, [R194+0x1800] ;  /* 0x00180000c290783b */ /* 0x000e660000004200 */
[----:B------:R-:W-:Y:S02]  /*1af40*/  FMUL.FTZ R121, R2, R121 ;  /* 0x0000007902797220 */ /* 0x000fe40000410000 */
[C---:B------:R-:W-:Y:S02]  /*1af50*/  FMUL.FTZ R118, R0.reuse, R118 ;  /* 0x0000007600767220 */ /* 0x040fe40000410000 */
[C---:B------:R-:W-:Y:S04]  /*1af60*/  FMUL.FTZ R119, R0.reuse, R119 ;  /* 0x0000007700777220 */ /* 0x040fe80000410000 */
[C---:B------:R-:W-:Y:S02]  /*1af70*/  FMUL.FTZ R122, R0.reuse, R122 ;  /* 0x0000007a007a7220 */ /* 0x040fe40000410000 */
[C---:B------:R-:W-:Y:S02]  /*1af80*/  FMUL.FTZ R123, R0.reuse, R123 ;  /* 0x0000007b007b7220 */ /* 0x040fe40000410000 */
[----:B------:R-:W-:Y:S02]  /*1af90*/  FFMA.FTZ R156, R0, R219, R180 ;  /* 0x000000db009c7223 */ /* 0x000fe400000100b4 */
[C---:B------:R-:W-:Y:S02]  /*1afa0*/  FMUL.FTZ R124, R2.reuse, R124 ;  /* 0x0000007c027c7220 */ /* 0x040fe40000410000 */
[C---:B------:R-:W-:Y:S02]  /*1afb0*/  FMUL.FTZ R125, R2.reuse, R125 ;  /* 0x0000007d027d7220 */ /* 0x040fe40000410000 */
[C---:B------:R-:W-:Y:S02]  /*1afc0*/  FMUL.FTZ R128, R2.reuse, R128 ;  /* 0x0000008002807220 */ /* 0x040fe40000410000 */
[----:B------:R-:W-:Y:S02]  /*1afd0*/  FMUL.FTZ R129, R2, R129 ;  /* 0x0000008102817220 */ /* 0x000fe40000410000 */
[--C-:B------:R-:W-:Y:S02]  /*1afe0*/  FFMA.FTZ R2, R187, c[0x0][0x2d0], -R132.reuse ;  /* 0x0000b400bb027a23 */ /* 0x100fe40000010884 */
[C---:B------:R-:W-:Y:S02]  /*1aff0*/  FMUL.FTZ R126, R0.reuse, R126 ;  /* 0x0000007e007e7220 */ /* 0x040fe40000410000 */
[----:B------:R2:W-:Y:S01]  /*1b000*/  MUFU.EX2 R215, R2 ;  /* 0x0000000200d77308 */ /* 0x0005e20000000800 */
[C---:B------:R-:W-:Y:S02]  /*1b010*/  FMUL.FTZ R127, R0.reuse, R127 ;  /* 0x0000007f007f7220 */ /* 0x040fe40000410000 */
[C---:B------:R-:W-:Y:S02]  /*1b020*/  FMUL.FTZ R130, R0.reuse, R130 ;  /* 0x0000008200827220 */ /* 0x040fe40000410000 */
[----:B------:R-:W-:Y:S02]  /*1b030*/  FMUL.FTZ R131, R0, R131 ;  /* 0x0000008300837220 */ /* 0x000fe40000410000 */
[--C-:B------:R-:W-:Y:S02]  /*1b040*/  FFMA.FTZ R0, R212, c[0x0][0x2d0], -R132.reuse ;  /* 0x0000b400d4007a23 */ /* 0x100fe40000010884 */
[--C-:B------:R-:W-:Y:S01]  /*1b050*/  FFMA.FTZ R137, R137, c[0x0][0x2d0], -R132.reuse ;  /* 0x0000b40089897a23 */ /* 0x100fe20000010884 */
[C---:B-1----:R-:W-:Y:S01]  /*1b060*/  HMMA.16816.F32 R52, R164.reuse, R144, R52 ;  /* 0x00000090a434723c */ /* 0x042fe20000001834 */
[----:B------:R1:W-:Y:S07]  /*1b070*/  MUFU.EX2 R180, R0 ;  /* 0x0000000000b47308 */ /* 0x0003ee0000000800 */
[C---:B------:R-:W-:Y:S01]  /*1b080*/  HMMA.16816.F32 R56, R164.reuse, R146, R56 ;  /* 0x00000092a438723c */ /* 0x040fe20000001838 */
[----:B------:R-:W3:Y:S03]  /*1b090*/  LDSM.16.MT88.4 R144, [R193+0x1800] ;  /* 0x00180000c190783b */ /* 0x000ee60000004200 */
[--C-:B--2---:R-:W-:Y:S02]  /*1b0a0*/  FFMA.FTZ R2, R186, c[0x0][0x2d0], -R132.reuse ;  /* 0x0000b400ba027a23 */ /* 0x104fe40000010884 */
[----:B------:R-:W-:Y:S10]  /*1b0b0*/  MUFU.EX2 R186, R175 ;  /* 0x000000af00ba7308 */ /* 0x000ff40000000800 */
[----:B------:R2:W-:Y:S01]  /*1b0c0*/  MUFU.EX2 R187, R2 ;  /* 0x0000000200bb7308 */ /* 0x0005e20000000800 */
[--C-:B-1----:R-:W-:Y:S09]  /*1b0d0*/  FFMA.FTZ R0, R183, c[0x0][0x2d0], -R132.reuse ;  /* 0x0000b400b7007a23 */ /* 0x102ff20000010884 */
[----:B------:R1:W-:Y:S10]  /*1b0e0*/  MUFU.EX2 R174, R0 ;  /* 0x0000000000ae7308 */ /* 0x0003f40000000800 */
[----:B------:R-:W4:Y:S01]  /*1b0f0*/  MUFU.EX2 R175, R179 ;  /* 0x000000b300af7308 */ /* 0x000f220000000800 */
[C---:B---3--:R-:W-:Y:S03]  /*1b100*/  HMMA.16816.F32 R60, R164.reuse, R144, R60 ;  /* 0x00000090a43c723c */ /* 0x048fe6000000183c */
[----:B--2---:R-:W-:Y:S06]  /*1b110*/  FFMA.FTZ R2, R185, c[0x0][0x2d0], -R132 ;  /* 0x0000b400b9027a23 */ /* 0x004fec0000010884 */
[----:B------:R2:W3:Y:S01]  /*1b120*/  MUFU.EX2 R181, R2 ;  /* 0x0000000200b57308 */ /* 0x0004e20000000800 */
[C---:B------:R-:W-:Y:S01]  /*1b130*/  HMMA.16816.F32 R64, R164.reuse, R146, R64 ;  /* 0x00000092a440723c */ /* 0x040fe20000001840 */
[----:B------:R-:W5:Y:S02]  /*1b140*/  LDSM.16.MT88.4 R144, [R191+0x3000] ;  /* 0x00300000bf90783b */ /* 0x000f640000004200 */
[----:B-1----:R-:W-:Y:S04]  /*1b150*/  FADD.FTZ R0, R220, R156 ;  /* 0x0000009cdc007221 */ /* 0x002fe80000010000 */
[----:B------:R-:W-:Y:S01]  /*1b160*/  FADD.FTZ R0, R223, R0 ;  /* 0x00000000df007221 */ /* 0x000fe20000010000 */
[----:B----4-:R-:W-:Y:S04]  /*1b170*/  F2FP.PACK_AB R170, R177, R175 ;  /* 0x000000afb1aa723e */ /* 0x010fe800000000ff */
[----:B------:R-:W-:Y:S04]  /*1b180*/  FADD.FTZ R0, R221, R0 ;  /* 0x00000000dd007221 */ /* 0x000fe80000010000 */
[----:B------:R-:W-:Y:S04]  /*1b190*/  FADD.FTZ R0, R215, R0 ;  /* 0x00000000d7007221 */ /* 0x000fe80000010000 */
[----:B------:R-:W-:Y:S02]  /*1b1a0*/  FADD.FTZ R0, R187, R0 ;  /* 0x00000000bb007221 */ /* 0x000fe40000010000 */
[--C-:B--2---:R-:W-:Y:S02]  /*1b1b0*/  FFMA.FTZ R2, R184, c[0x0][0x2d0], -R132.reuse ;  /* 0x0000b400b8027a23 */ /* 0x104fe40000010884 */
[----:B------:R-:W-:Y:S02]  /*1b1c0*/  FFMA.FTZ R132, R133, c[0x0][0x2d0], -R132 ;  /* 0x0000b40085847a23 */ /* 0x000fe40000010884 */
[----:B------:R-:W-:Y:S01]  /*1b1d0*/  FADD.FTZ R133, R214, R157 ;  /* 0x0000009dd6857221 */ /* 0x000fe20000010000 */
[----:B------:R-:W1:Y:S01]  /*1b1e0*/  MUFU.EX2 R172, R2 ;  /* 0x0000000200ac7308 */ /* 0x000e620000000800 */
[----:B---3--:R-:W-:Y:S09]  /*1b1f0*/  FADD.FTZ R0, R181, R0 ;  /* 0x00000000b5007221 */ /* 0x008ff20000010000 */
[----:B------:R-:W-:Y:S01]  /*1b200*/  MUFU.EX2 R132, R132 ;  /* 0x0000008400847308 */ /* 0x000fe20000000800 */
[C---:B-----5:R-:W-:Y:S08]  /*1b210*/  HMMA.16816.F32 R68, R164.reuse, R144, R68 ;  /* 0x00000090a444723c */ /* 0x060ff00000001844 */
[C---:B------:R-:W-:Y:S01]  /*1b220*/  HMMA.16816.F32 R72, R164.reuse, R146, R72 ;  /* 0x00000092a448723c */ /* 0x040fe20000001848 */
[----:B------:R-:W2:Y:S03]  /*1b230*/  LDSM.16.MT88.4 R144, [R192+0x3000] ;  /* 0x00300000c090783b */ /* 0x000ea60000004200 */
[----:B-1----:R-:W-:Y:S01]  /*1b240*/  F2FP.PACK_AB R169, R174, R172 ;  /* 0x000000acaea9723e */ /* 0x002fe200000000ff */
[----:B------:R-:W-:Y:S02]  /*1b250*/  FADD.FTZ R2, R222, R133 ;  /* 0x00000085de027221 */ /* 0x000fe40000010000 */
[----:B------:R-:W1:Y:S02]  /*1b260*/  MUFU.EX2 R133, R137 ;  /* 0x0000008900857308 */ /* 0x000e640000000800 */
[----:B------:R-:W-:Y:S04]  /*1b270*/  FADD.FTZ R2, R224, R2 ;  /* 0x00000002e0027221 */ /* 0x000fe80000010000 */
[----:B------:R-:W-:Y:S04]  /*1b280*/  FADD.FTZ R2, R158, R2 ;  /* 0x000000029e027221 */ /* 0x000fe80000010000 */
[C---:B------:R-:W-:Y:S04]  /*1b290*/  FADD.FTZ R2, R217.reuse, R2 ;  /* 0x00000002d9027221 */ /* 0x040fe80000010000 */
[----:B------:R-:W-:Y:S01]  /*1b2a0*/  FADD.FTZ R2, R216, R2 ;  /* 0x00000002d8027221 */ /* 0x000fe20000010000 */
[----:B-1----:R-:W-:Y:S01]  /*1b2b0*/  F2FP.PACK_AB R171, R132, R133 ;  /* 0x0000008584ab723e */ /* 0x002fe200000000ff */
        /* <DEDUP_REMOVED lines=20> */
[----:B------:R-:W-:Y:S04]  /*1b400*/  HMMA.16816.F32 R128, R164, R146, R128 ;  /* 0x00000092a480723c */ /* 0x000fe80000001880 */
[----:B------:R-:W-:Y:S03]  /*1b410*/  F2FP.PACK_AB R145, R187, R215 ;  /* 0x000000d7bb91723e */ /* 0x000fe600000000ff */
[----:B------:R-:W-:Y:S02]  /*1b420*/  F2FP.PACK_AB R146, R186, R216 ;  /* 0x000000d8ba92723e */ /* 0x000fe400000000ff */
[----:B------:R-:W-:Y:S07]  /*1b430*/  F2FP.PACK_AB R147, R180, R181 ;  /* 0x000000b5b493723e */ /* 0x000fee00000000ff */
[C---:B------:R-:W-:Y:S08]  /*1b440*/  HMMA.16816.F32 R4, R144.reuse, R148, R4 ;  /* 0x000000949004723c */ /* 0x040ff00000001804 */
        /* <DEDUP_REMOVED lines=102> */
[----:B------:R-:W-:Y:S01]  /*1bab0*/  MOV R132, R3 ;  /* 0x0000000300847202 */ /* 0x000fe20000000f00 */
[----:B------:R-:W-:-:S05]  /*1bac0*/  @P3 BRA `(.L_x_2484) ;  /* 0xffffd49000003947 */ /* 0x000fca000383ffff */
.L_x_2481:
[----:B------:R-:W-:Y:S02]  /*1bad0*/  MOV R7, 0x1f ;  /* 0x0000001f00077802 */ /* 0x000fe40000000f00 */
[----:B------:R-:W-:Y:S01]  /*1bae0*/  MOV R6, 0xffffffff ;  /* 0xffffffff00067802 */ /* 0x000fe20000000f00 */
[----:B------:R-:W-:Y:S05]  /*1baf0*/  BRA.DIV ~URZ, `(.L_x_2485) ;  /* 0x000066227f007947 */ /* 0x000fea000b800000 */
[----:B------:R1:W2:Y:S02]  /*1bb00*/  SHFL.BFLY PT, R0, R215, 0x2, 0x1f ;  /* 0x0c401f00d7007f89 */ /* 0x0002a400000e0000 */
.L_x_2558:
[----:B--2---:R-:W-:Y:S01]  /*1bb10*/  FADD.FTZ R0, R0, R215 ;  /* 0x000000d700007221 */ /* 0x004fe20000010000 */
[----:B------:R-:W-:Y:S05]  /*1bb20*/  BRA.DIV ~URZ, `(.L_x_2486) ;  /* 0x000066527f007947 */ /* 0x000fea000b800000 */
[----:B------:R-:W2:Y:S04]  /*1bb30*/  SHFL.BFLY PT, R2, R219, 0x2, 0x1f ;  /* 0x0c401f00db027f89 */ /* 0x000ea800000e0000 */
[----:B------:R-:W3:Y:S01]  /*1bb40*/  SHFL.BFLY PT, R5, R0, 0x1, 0x1f ;  /* 0x0c201f0000057f89 */ /* 0x000ee200000e0000 */
[----:B--2---:R-:W-:-:S02]  /*1bb50*/  FADD.FTZ R4, R2, R219 ;  /* 0x000000db02047221 */ /* 0x004fc40000010000 */
[----:B---3--:R-:W-:-:S03]  /*1bb60*/  FADD.FTZ R0, R0, R5 ;  /* 0x0000000500007221 */ /* 0x008fc60000010000 */
[----:B------:R2:W3:Y:S04]  /*1bb70*/  SHFL.BFLY PT, R3, R4, 0x1, 0x1f ;  /* 0x0c201f0004037f89 */ /* 0x0004e800000e0000 */
.L_x_2559:
[----:B------:R-:W-:Y:S01]  /*1bb80*/  FSETP.NE.FTZ.AND P1, PT, R0, RZ, PT ;  /* 0x000000ff0000720b */ /* 0x000fe20003f35000 */
[----:B---3--:R-:W-:Y:S01]  /*1bb90*/  FADD.FTZ R3, R3, R4 ;  /* 0x0000000403037221 */ /* 0x008fe20000010000 */
[----:B------:R-:W-:Y:S02]  /*1bba0*/  MOV R2, RZ ;  /* 0x000000ff00027202 */ /* 0x000fe40000000f00 */
[----:B------:R-:W-:Y:S02]  /*1bbb0*/  MOV R21, 0xff800000 ;  /* 0xff80000000157802 */ /* 0x000fe40000000f00 */
[----:B------:R-:W-:Y:S02]  /*1bbc0*/  FSETP.NE.FTZ.AND P0, PT, R3, RZ, PT ;  /* 0x000000ff0300720b */ /* 0x000fe40003f15000 */
[----:B------:R-:W-:-:S05]  /*1bbd0*/  MOV R20, 0xff800000 ;  /* 0xff80000000147802 */ /* 0x000fca0000000f00 */
        /* <DEDUP_REMOVED lines=143> */
.L_x_2396:
[----:B------:R2:W5:Y:S01]  /*1c4d0*/  LDL R6, [R1] ;  /* 0x0000000001067983 */ /* 0x0005620000100800 */
        /* <DEDUP_REMOVED lines=17> */
[----:B------:R2:W-:Y:S02]  /*1c5f0*/  STL [R1], R6 ;  /* 0x0000000601007387 */ /* 0x0005e40000100800 */
.L_x_2488:
[----:B--2---:R-:W-:Y:S05]  /*1c600*/  BSYNC B0 ;  /* 0x0000000000007941 */ /* 0x004fea0003800000 */
.L_x_2487:
        /* <DEDUP_REMOVED lines=22> */
[----:B--2---:R-:W-:-:S02]  /*1c770*/  F2FP.PACK_AB R0, R125, R124 ;  /* 0x0000007c7d00723e */ /* 0x004fc400000000ff */
[----:B-1----:R-:W-:-:S03]  /*1c780*/  F2FP.PACK_AB R2, R27, R26 ;  /* 0x0000001a1b02723e */ /* 0x002fc600000000ff */
        /* <DEDUP_REMOVED lines=141> */
.L_x_2491:
[----:B-1----:R-:W2:Y:S04]  /*1d060*/  LDL R4, [R1+0x48] ;  /* 0x0000480001047983 */ /* 0x002ea80000100800 */
[----:B------:R-:W2:Y:S04]  /*1d070*/  LDL R115, [R1+0x18] ;  /* 0x0000180001737983 */ /* 0x000ea80000100800 */
[----:B------:R-:W3:Y:S04]  /*1d080*/  LDL R118, [R1+0x14] ;  /* 0x0000140001767983 */ /* 0x000ee80000100800 */
        /* <DEDUP_REMOVED lines=15> */
[----:B-1----:R-:W-:Y:S01]  /*1d180*/  IMAD R3, R7, R0, RZ ;  /* 0x0000000007037224 */ /* 0x002fe200078e02ff */
[----:B------:R-:W-:Y:S01]  /*1d190*/  LOP3.LUT R218, R218, 0xfffffffd, RZ, 0xc0, !PT ;  /* 0xfffffffddada7812 */ /* 0x000fe200078ec0ff */
[----:B--2---:R-:W-:Y:S01]  /*1d1a0*/  IMAD.IADD R8, R4, 0x1, R115 ;  /* 0x0000000104087824 */ /* 0x004fe200078e0273 */
        /* <DEDUP_REMOVED lines=39> */
[----:B------:R-:W-:Y:S01]  /*1d420*/  IMAD R11, R12, c[0x0][0x4e8], RZ ;  /* 0x00013a000c0b7a24 */ /* 0x000fe200078e02ff */
[----:B------:R2:W-:Y:S02]  /*1d430*/  SHFL.IDX PT, R4, R3, 0x1, 0x1c1f ;  /* 0x003c1f0003047f89 */ /* 0x0005e400000e0000 */
[----:B------:R-:W-:Y:S02]  /*1d440*/  LOP3.LUT P0, RZ, R15, 0x3, RZ, 0xc0, !PT ;  /* 0x000000030fff7812 */ /* 0x000fe4000780c0ff */
        /* <DEDUP_REMOVED lines=28> */
[C---:B------:R-:W-:Y:S01]  /*1d610*/  IMAD.WIDE.U32 R4, R118.reuse, c[0x0][0x3e8], R2 ;  /* 0x0000fa0076047a25 */ /* 0x040fe200078e0002 */
        /* <DEDUP_REMOVED lines=37> */
.L_x_2560:
[----:B------:R-:W-:Y:S05]  /*1d870*/  BRA.DIV ~URZ, `(.L_x_2494) ;  /* 0x00004a727f007947 */ /* 0x000fea000b800000 */
[----:B------:R4:W2:Y:S02]  /*1d880*/  SHFL.IDX PT, R2, R14, RZ, 0x181f ;  /* 0x00181fff0e027589 */ /* 0x0008a400000e0000 */
.L_x_2561:
        /* <DEDUP_REMOVED lines=26> */
.L_x_2496:
[----:B------:R-:W-:Y:S05]  /*1da30*/  BSYNC B0 ;  /* 0x0000000000007941 */ /* 0x000fea0003800000 */
.L_x_2495:
[----:B------:R-:W-:Y:S05]  /*1da40*/  BRA.DIV ~URZ, `(.L_x_2497) ;  /* 0x000049127f007947 */ /* 0x000fea000b800000 */
[----:B---3--:R3:W4:Y:S04]  /*1da50*/  SHFL.IDX PT, R10, R13, 0x1, 0x181f ;  /* 0x00381f000d0a7f89 */ /* 0x00872800000e0000 */
[----:B--2---:R3:W2:Y:S02]  /*1da60*/  SHFL.IDX PT, R2, R14, 0x1, 0x181f ;  /* 0x00381f000e027f89 */ /* 0x0046a400000e0000 */
.L_x_2562:
        /* <DEDUP_REMOVED lines=20> */
.L_x_2499:
[----:B------:R-:W-:Y:S05]  /*1dbb0*/  BSYNC B0 ;  /* 0x0000000000007941 */ /* 0x000fea0003800000 */
.L_x_2498:
[----:B------:R-:W-:Y:S05]  /*1dbc0*/  BRA.DIV ~URZ, `(.L_x_2500) ;  /* 0x000048627f007947 */ /* 0x000fea000b800000 */
[----:B----4-:R4:W3:Y:S02]  /*1dbd0*/  SHFL.IDX PT, R10, R13, 0x2, 0x181f ;  /* 0x00581f000d0a7f89 */ /* 0x0108e400000e0000 */
.L_x_2563:
[----:B------:R-:W-:Y:S05]  /*1dbe0*/  BRA.DIV ~URZ, `(.L_x_2501) ;  /* 0x000048b27f007947 */ /* 0x000fea000b800000 */
[----:B--2---:R2:W4:Y:S02]  /*1dbf0*/  SHFL.IDX PT, R2, R14, 0x2, 0x181f ;  /* 0x00581f000e027f89 */ /* 0x00452400000e0000 */
.L_x_2564:
        /* <DEDUP_REMOVED lines=20> */
.L_x_2503:
[----:B------:R-:W-:Y:S05]  /*1dd40*/  BSYNC B0 ;  /* 0x0000000000007941 */ /* 0x000fea0003800000 */
.L_x_2502:
[----:B------:R-:W-:Y:S05]  /*1dd50*/  BRA.DIV ~URZ, `(.L_x_2504) ;  /* 0x000047b27f007947 */ /* 0x000fea000b800000 */
[----:B---3--:R3:W2:Y:S04]  /*1dd60*/  SHFL.IDX PT, R10, R13, 0x3, 0x181f ;  /* 0x00781f000d0a7f89 */ /* 0x0086a800000e0000 */
[----:B----4-:R3:W4:Y:S02]  /*1dd70*/  SHFL.IDX PT, R2, R14, 0x3, 0x181f ;  /* 0x00781f000e027f89 */ /* 0x01072400000e0000 */
.L_x_2565:
        /* <DEDUP_REMOVED lines=21> */
.L_x_2492:
        /* <DEDUP_REMOVED lines=35> */
.L_x_2566:
[----:B------:R-:W-:Y:S05]  /*1e100*/  BRA.DIV ~URZ, `(.L_x_2507) ;  /* 0x000045427f007947 */ /* 0x000fea000b800000 */
[----:B------:R3:W4:Y:S02]  /*1e110*/  SHFL.IDX PT, R0, R17, RZ, 0x1c1f ;  /* 0x001c1fff11007589 */ /* 0x00072400000e0000 */
.L_x_2567:
        /* <DEDUP_REMOVED lines=31> */
[----:B------:R-:W-:Y:S02]  /*1e310*/  SHF.R.S32.HI R15, RZ, 0x1f, R15 ;  /* 0x0000001fff0f7819 */ /* 0x000fe4000001140f */
[----:B------:R-:W-:Y:S02]  /*1e320*/  ISETP.GE.AND P2, PT, R10, c[0x0][0x3c8], PT ;  /* 0x0000f2000a007a0c */ /* 0x000fe40003f46270 */
[----:B------:R-:W-:Y:S02]  /*1e330*/  IADD3 R5, R235, 0x30, RZ ;  /* 0x00000030eb057810 */ /* 0x000fe40007ffe0ff */
[C---:B--2---:R-:W-:Y:S02]  /*1e340*/  @!P5 LEA R6, P1, R14.reuse, R0, 0x2 ;  /* 0x000000000e06d211 */ /* 0x044fe400078210ff */
        /* <DEDUP_REMOVED lines=8> */
[----:B------:R-:W-:Y:S02]  /*1e3d0*/  SHF.R.S32.HI R13, RZ, 0x1f, R13 ;  /* 0x0000001fff0d7819 */ /* 0x000fe4000001140d */
[----:B------:R-:W-:Y:S02]  /*1e3e0*/  IADD3 R12, R235, 0x48, RZ ;  /* 0x00000048eb0c7810 */ /* 0x000fe40007ffe0ff */
[----:B------:R-:W-:-:S02]  /*1e3f0*/  @!P6 LEA.HI.X R9, R11, R4, R13, 0x2, P1 ;  /* 0x000000040b09e211 */ /* 0x000fc400008f140d */
[C---:B------:R-:W-:Y:S02]  /*1e400*/  IADD3 R11, R235.reuse, 0x38, RZ ;  /* 0x00000038eb0b7810 */ /* 0x040fe40007ffe0ff */
[----:B------:R-:W-:Y:S01]  /*1e410*/  IADD3 R13, R235, 0x30, RZ ;  /* 0x00000030eb0d7810 */ /* 0x000fe20007ffe0ff */
[----:B------:R5:W-:Y:S01]  /*1e420*/  @!P6 ST.E.64 [R8.64], R144 ;  /* 0x000000900800e985 */ /* 0x000be2000c101b06 */
[----:B------:R-:W-:Y:S02]  /*1e430*/  SHF.R.S32.HI R11, RZ, 0x1f, R11 ;  /* 0x0000001fff0b7819 */ /* 0x000fe4000001140b */
[----:B------:R-:W-:Y:S02]  /*1e440*/  SHF.R.S32.HI R13, RZ, 0x1f, R13 ;  /* 0x0000001fff0d7819 */ /* 0x000fe4000001140d */
[----:B--2---:R-:W-:Y:S02]  /*1e450*/  @!P3 LEA R6, P0, R5, R0, 0x2 ;  /* 0x000000000506b211 */ /* 0x004fe400078010ff */
[----:B------:R-:W-:-:S02]  /*1e460*/  ISETP.GE.AND P1, PT, R12, c[0x0][0x3c8], PT ;  /* 0x0000f2000c007a0c */ /* 0x000fc40003f26270 */
[----:B------:R-:W-:Y:S02]  /*1e470*/  @!P3 LEA.HI.X R7, R5, R4, R13, 0x2, P0 ;  /* 0x000000040507b211 */ /* 0x000fe400000f140d */
[C---:B------:R-:W-:Y:S02]  /*1e480*/  IADD3 R5, R235.reuse, 0x50, RZ ;  /* 0x00000050eb057810 */ /* 0x040fe40007ffe0ff */
[----:B------:R-:W-:Y:S01]  /*1e490*/  IADD3 R13, R235, 0x40, RZ ;  /* 0x00000040eb0d7810 */ /* 0x000fe20007ffe0ff */
[----:B------:R2:W-:Y:S01]  /*1e4a0*/  @!P3 ST.E.64 [R6.64], R28 ;  /* 0x0000001c0600b985 */ /* 0x0005e2000c101b06 */
[----:B------:R-:W-:Y:S02]  /*1e4b0*/  ISETP.GE.AND P5, PT, R5, c[0x0][0x3c8], PT ;  /* 0x0000f20005007a0c */ /* 0x000fe40003fa6270 */
[----:B------:R-:W-:Y:S02]  /*1e4c0*/  SHF.R.S32.HI R13, RZ, 0x1f, R13 ;  /* 0x0000001fff0d7819 */ /* 0x000fe4000001140d */
[----:B----4-:R-:W-:-:S04]  /*1e4d0*/  @!P2 LEA R2, P4, R10, R0, 0x2 ;  /* 0x000000000a02a211 */ /* 0x010fc800078810ff */
[----:B------:R-:W-:Y:S02]  /*1e4e0*/  @!P2 LEA.HI.X R3, R10, R4, R11, 0x2, P4 ;  /* 0x000000040a03a211 */ /* 0x000fe400020f140b */
[----:B------:R-:W-:Y:S02]  /*1e4f0*/  IADD3 R10, R235, 0x40, RZ ;  /* 0x00000040eb0a7810 */ /* 0x000fe40007ffe0ff */
[----:B------:R-:W-:Y:S01]  /*1e500*/  SHF.R.S32.HI R11, RZ, 0x1f, R5 ;  /* 0x0000001fff0b7819 */ /* 0x000fe20000011405 */
[----:B------:R4:W-:Y:S01]  /*1e510*/  @!P2 ST.E.64 [R2.64], R22 ;  /* 0x000000160200a985 */ /* 0x0009e2000c101b06 */
[----:B------:R-:W-:-:S13]  /*1e520*/  ISETP.GE.AND P6, PT, R10, c[0x0][0x3c8], PT ;  /* 0x0000f2000a007a0c */ /* 0x000fda0003fc6270 */
[-C--:B-----5:R-:W-:Y:S02]  /*1e530*/  @!P6 LEA R8, P0, R10, R0.reuse, 0x2 ;  /* 0x000000000a08e211 */ /* 0x0a0fe400078010ff */
[----:B--2---:R-:W-:Y:S02]  /*1e540*/  SHF.R.S32.HI R7, RZ, 0x1f, R12 ;  /* 0x0000001fff077819 */ /* 0x004fe4000001140c */
[----:B------:R-:W-:Y:S02]  /*1e550*/  @!P1 LEA R6, P2, R12, R0, 0x2 ;  /* 0x000000000c069211 */ /* 0x000fe400078410ff */
[-C--:B------:R-:W-:Y:S02]  /*1e560*/  @!P6 LEA.HI.X R9, R10, R4.reuse, R13, 0x2, P0 ;  /* 0x000000040a09e211 */ /* 0x080fe400000f140d */
[----:B------:R-:W-:Y:S02]  /*1e570*/  @!P1 LEA.HI.X R7, R12, R4, R7, 0x2, P2 ;  /* 0x000000040c079211 */ /* 0x000fe400010f1407 */
[C---:B------:R-:W-:Y:S01]  /*1e580*/  @!P5 LEA R10, P0, R5.reuse, R0, 0x2 ;  /* 0x00000000050ad211 */ /* 0x040fe200078010ff */
[----:B------:R2:W-:Y:S03]  /*1e590*/  @!P6 ST.E.64 [R8.64], R36 ;  /* 0x000000240800e985 */ /* 0x0005e6000c101b06 */
[----:B------:R-:W-:Y:S01]  /*1e5a0*/  @!P5 LEA.HI.X R11, R5, R4, R11, 0x2, P0 ;  /* 0x00000004050bd211 */ /* 0x000fe200000f140b */
[----:B------:R5:W-:Y:S01]  /*1e5b0*/  @!P1 ST.E.64 [R6.64], R32 ;  /* 0x0000002006009985 */ /* 0x000be2000c101b06 */
[----:B----4-:R-:W-:-:S02]  /*1e5c0*/  IADD3 R3, R235, 0x58, RZ ;  /* 0x00000058eb037810 */ /* 0x010fc40007ffe0ff */
[----:B------:R-:W-:Y:S01]  /*1e5d0*/  IADD3 R2, R235, 0x60, RZ ;  /* 0x00000060eb027810 */ /* 0x000fe20007ffe0ff */
[----:B------:R4:W-:Y:S01]  /*1e5e0*/  @!P5 ST.E.64 [R10.64], R44 ;  /* 0x0000002c0a00d985 */ /* 0x0009e2000c101b06 */
[----:B------:R-:W-:Y:S02]  /*1e5f0*/  ISETP.GE.AND P3, PT, R3, c[0x0][0x3c8], PT ;  /* 0x0000f20003007a0c */ /* 0x000fe40003f66270 */
[----:B------:R-:W-:Y:S02]  /*1e600*/  ISETP.GE.AND P4, PT, R2, c[0x0][0x3c8], PT ;  /* 0x0000f20002007a0c */ /* 0x000fe40003f86270 */
[----:B------:R-:W-:-:S04]  /*1e610*/  IADD3 R5, R235, 0x70, RZ ;  /* 0x00000070eb057810 */ /* 0x000fc80007ffe0ff */
[----:B------:R-:W-:-:S07]  /*1e620*/  ISETP.GE.AND P6, PT, R5, c[0x0][0x3c8], PT ;  /* 0x0000f20005007a0c */ /* 0x000fce0003fc6270 */
[-C--:B------:R-:W-:Y:S02]  /*1e630*/  @!P4 LEA R12, P0, R2, R0.reuse, 0x2 ;  /* 0x00000000020cc211 */ /* 0x080fe400078010ff */
[----:B--2---:R-:W-:Y:S02]  /*1e640*/  SHF.R.S32.HI R9, RZ, 0x1f, R3 ;  /* 0x0000001fff097819 */ /* 0x004fe40000011403 */
[----:B------:R-:W-:Y:S02]  /*1e650*/  @!P3 LEA R8, P1, R3, R0, 0x2 ;  /* 0x000000000308b211 */ /* 0x000fe400078210ff */
[----:B-----5:R-:W-:Y:S02]  /*1e660*/  IADD3 R6, R235, 0x68, RZ ;  /* 0x00000068eb067810 */ /* 0x020fe40007ffe0ff */
[----:B------:R-:W-:Y:S02]  /*1e670*/  SHF.R.S32.HI R7, RZ, 0x1f, R2 ;  /* 0x0000001fff077819 */ /* 0x000fe40000011402 */
[----:B------:R-:W-:-:S02]  /*1e680*/  ISETP.GE.AND P2, PT, R6, c[0x0][0x3c8], PT ;  /* 0x0000f20006007a0c */ /* 0x000fc40003f46270 */
        /* <DEDUP_REMOVED lines=11> */
[----:B------:R-:W-:Y:S02]  /*1e740*/  IADD3 R7, R235, 0x88, RZ ;  /* 0x00000088eb077810 */ /* 0x000fe40007ffe0ff */
[----:B------:R-:W-:Y:S02]  /*1e750*/  SHF.R.S32.HI R5, RZ, 0x1f, R2 ;  /* 0x0000001fff057819 */ /* 0x000fe40000011402 */
[----:B--2---:R-:W-:Y:S02]  /*1e760*/  SHF.R.S32.HI R9, RZ, 0x1f, R6 ;  /* 0x0000001fff097819 */ /* 0x004fe40000011406 */
[-C--:B------:R-:W-:Y:S02]  /*1e770*/  @!P2 LEA R8, P1, R6, R0.reuse, 0x2 ;  /* 0x000000000608a211 */ /* 0x080fe400078210ff */
[----:B-----5:R-:W-:-:S02]  /*1e780*/  @!P5 LEA R12, P0, R2, R0, 0x2 ;  /* 0x00000000020cd211 */ /* 0x020fc400078010ff */
[-C--:B------:R-:W-:Y:S02]  /*1e790*/  @!P2 LEA.HI.X R9, R6, R4.reuse, R9, 0x2, P1 ;  /* 0x000000040609a211 */ /* 0x080fe400008f1409 */
[----:B------:R-:W-:Y:S02]  /*1e7a0*/  IADD3 R6, R235, 0x90, RZ ;  /* 0x00000090eb067810 */ /* 0x000fe40007ffe0ff */
[----:B------:R-:W-:Y:S01]  /*1e7b0*/  @!P5 LEA.HI.X R13, R2, R4, R5, 0x2, P0 ;  /* 0x00000004020dd211 */ /* 0x000fe200000f1405 */
[----:B------:R2:W-:Y:S01]  /*1e7c0*/  @!P2 ST.E.64 [R8.64], R48 ;  /* 0x000000300800a985 */ /* 0x0005e2000c101b06 */
[----:B------:R-:W-:Y:S02]  /*1e7d0*/  ISETP.GE.AND P2, PT, R7, c[0x0][0x3c8], PT ;  /* 0x0000f20007007a0c */ /* 0x000fe40003f46270 */
[----:B------:R-:W-:Y:S01]  /*1e7e0*/  ISETP.GE.AND P4, PT, R6, c[0x0][0x3c8], PT ;  /* 0x0000f20006007a0c */ /* 0x000fe20003f86270 */
[----:B------:R4:W-:Y:S01]  /*1e7f0*/  @!P6 ST.E.64 [R10.64], R60 ;  /* 0x0000003c0a00e985 */ /* 0x0009e2000c101b06 */
[----:B------:R-:W-:-:S02]  /*1e800*/  IADD3 R5, R235, 0x98, RZ ;  /* 0x00000098eb057810 */ /* 0x000fc40007ffe0ff */
[----:B------:R-:W-:Y:S02]  /*1e810*/  SHF.R.S32.HI R2, RZ, 0x1f, R6 ;  /* 0x0000001fff027819 */ /* 0x000fe40000011406 */
[----:B--2---:R-:W-:Y:S02]  /*1e820*/  SHF.R.S32.HI R9, RZ, 0x1f, R3 ;  /* 0x0000001fff097819 */ /* 0x004fe40000011403 */
[----:B------:R-:W-:-:S05]  /*1e830*/  @!P3 LEA R8, P1, R3, R0, 0x2 ;  /* 0x000000000308b211 */ /* 0x000fca00078210ff */
[C---:B----4-:R-:W-:Y:S02]  /*1e840*/  @!P4 LEA R10, P0, R6.reuse, R0, 0x2 ;  /* 0x00000000060ac211 */ /* 0x050fe400078010ff */
        /* <DEDUP_REMOVED lines=8> */
[----:B------:R-:W-:-:S04]  /*1e8d0*/  IADD3 R6, R235, 0xb0, RZ ;  /* 0x000000b0eb067810 */ /* 0x000fc80007ffe0ff */
[----:B------:R-:W-:Y:S02]  /*1e8e0*/  ISETP.GE.AND P6, PT, R6, c[0x0][0x3c8], PT ;  /* 0x0000f20006007a0c */ /* 0x000fe40003fc6270 */
[----:B--2---:R-:W-:Y:S02]  /*1e8f0*/  SHF.R.S32.HI R9, RZ, 0x1f, R7 ;  /* 0x0000001fff097819 */ /* 0x004fe40000011407 */
[----:B------:R-:W-:-:S03]  /*1e900*/  @!P2 LEA R8, P1, R7, R0, 0x2 ;  /* 0x000000000708a211 */ /* 0x000fc600078210ff */
[----:B----4-:R-:W-:Y:S02]  /*1e910*/  @!P5 LEA R12, P0, R3, R0, 0x2 ;  /* 0x00000000030cd211 */ /* 0x010fe400078010ff */
[----:B------:R-:W-:Y:S02]  /*1e920*/  @!P2 LEA.HI.X R9, R7, R4, R9, 0x2, P1 ;  /* 0x000000040709a211 */ /* 0x000fe400008f1409 */
[----:B------:R-:W-:-:S03]  /*1e930*/  SHF.R.S32.HI R7, RZ, 0x1f, R3 ;  /* 0x0000001fff077819 */ /* 0x000fc60000011403 */
[----:B------:R2:W-:Y:S01]  /*1e940*/  @!P2 ST.E.64 [R8.64], R64 ;  /* 0x000000400800a985 */ /* 0x0005e2000c101b06 */
[----:B------:R-:W-:Y:S02]  /*1e950*/  ISETP.GE.AND P2, PT, R2, c[0x0][0x3c8], PT ;  /* 0x0000f20002007a0c */ /* 0x000fe40003f46270 */
[----:B------:R-:W-:Y:S01]  /*1e960*/  @!P5 LEA.HI.X R13, R3, R4, R7, 0x2, P0 ;  /* 0x00000004030dd211 */ /* 0x000fe200000f1407 */
[----:B------:R4:W-:Y:S01]  /*1e970*/  @!P4 ST.E.64 [R10.64], R76 ;  /* 0x0000004c0a00c985 */ /* 0x0009e2000c101b06 */
[----:B------:R-:W-:Y:S02]  /*1e980*/  IADD3 R7, R235, 0xb8, RZ ;  /* 0x000000b8eb077810 */ /* 0x000fe40007ffe0ff */
[----:B------:R-:W-:Y:S02]  /*1e990*/  SHF.R.S32.HI R3, RZ, 0x1f, R2 ;  /* 0x0000001fff037819 */ /* 0x000fe40000011402 */
[----:B--2---:R-:W-:Y:S02]  /*1e9a0*/  SHF.R.S32.HI R9, RZ, 0x1f, R5 ;  /* 0x0000001fff097819 */ /* 0x004fe40000011405 */
[----:B------:R-:W-:-:S02]  /*1e9b0*/  @!P3 LEA R8, P1, R5, R0, 0x2 ;  /* 0x000000000508b211 */ /* 0x000fc400078210ff */
[----:B----4-:R-:W-:Y:S02]  /*1e9c0*/  SHF.R.S32.HI R11, RZ, 0x1f, R6 ;  /* 0x0000001fff0b7819 */ /* 0x010fe40000011406 */
[----:B------:R-:W-:Y:S02]  /*1e9d0*/  @!P3 LEA.HI.X R9, R5, R4, R9, 0x2, P1 ;  /* 0x000000040509b211 */ /* 0x000fe400008f1409 */
[----:B------:R-:W-:Y:S02]  /*1e9e0*/  IADD3 R5, R235, 0xc0, RZ ;  /* 0x000000c0eb057810 */ /* 0x000fe40007ffe0ff */
[C---:B------:R-:W-:Y:S01]  /*1e9f0*/  @!P6 LEA R10, P0, R6.reuse, R0, 0x2 ;  /* 0x00000000060ae211 */ /* 0x040fe200078010ff */
[----:B------:R2:W-:Y:S01]  /*1ea00*/  @!P3 ST.E.64 [R8.64], R72 ;  /* 0x000000480800b985 */ /* 0x0005e2000c101b06 */
[----:B------:R-:W-:Y:S02]  /*1ea10*/  ISETP.GE.AND P3, PT, R7, c[0x0][0x3c8], PT ;  /* 0x0000f20007007a0c */ /* 0x000fe40003f66270 */
[----:B------:R-:W-:Y:S01]  /*1ea20*/  ISETP.GE.AND P4, PT, R5, c[0x0][0x3c8], PT ;  /* 0x0000f20005007a0c */ /* 0x000fe20003f86270 */
[----:B------:R4:W-:Y:S01]  /*1ea30*/  @!P5 ST.E.64 [R12.64], R84 ;  /* 0x000000540c00d985 */ /* 0x0009e2000c101b06 */
[----:B------:R-:W-:-:S02]  /*1ea40*/  @!P6 LEA.HI.X R11, R6, R4, R11, 0x2, P0 ;  /* 0x00000004060be211 */ /* 0x000fc400000f140b */
[----:B--2---:R-:W-:-:S04]  /*1ea50*/  @!P2 LEA R8, P1, R2, R0, 0x2 ;  /* 0x000000000208a211 */ /* 0x004fc800078210ff */
[----:B------:R-:W-:Y:S02]  /*1ea60*/  @!P2 LEA.HI.X R9, R2, R4, R3, 0x2, P1 ;  /* 0x000000040209a211 */ /* 0x000fe400008f1403 */
[----:B------:R-:W-:Y:S02]  /*1ea70*/  IADD3 R2, R235, 0xd0, RZ ;  /* 0x000000d0eb027810 */ /* 0x000fe40007ffe0ff */
[-C--:B------:R-:W-:Y:S01]  /*1ea80*/  @!P3 LEA R6, P1, R7, R0.reuse, 0x2 ;  /* 0x000000000706b211 */ /* 0x080fe200078210ff */
[----:B------:R2:W-:Y:S01]  /*1ea90*/  @!P2 ST.E.64 [R8.64], R80 ;  /* 0x000000500800a985 */ /* 0x0005e2000c101b06 */
[----:B------:R-:W-:Y:S02]  /*1eaa0*/  IADD3 R3, R235, 0xc8, RZ ;  /* 0x000000c8eb037810 */ /* 0x000fe40007ffe0ff */
[----:B----4-:R-:W-:Y:S01]  /*1eab0*/  @!P4 LEA R12, P0, R5, R0, 0x2 ;  /* 0x00000000050cc211 */ /* 0x010fe200078010ff */
[----:B------:R4:W-:Y:S01]  /*1eac0*/  @!P6 ST.E.64 [R10.64], R92 ;  /* 0x0000005c0a00e985 */ /* 0x0009e2000c101b06 */
[----:B------:R-:W-:-:S02]  /*1ead0*/  ISETP.GE.AND P5, PT, R2, c[0x0][0x3c8], PT ;  /* 0x0000f20002007a0c */ /* 0x000fc40003fa6270 */
[----:B------:R-:W-:Y:S02]  /*1eae0*/  ISETP.GE.AND P2, PT, R3, c[0x0][0x3c8], PT ;  /* 0x0000f20003007a0c */ /* 0x000fe40003f46270 */
[----:B--2---:R-:W-:Y:S02]  /*1eaf0*/  SHF.R.S32.HI R9, RZ, 0x1f, R7 ;  /* 0x0000001fff097819 */ /* 0x004fe40000011407 */
[----:B------:R-:W-:Y:S02]  /*1eb00*/  SHF.R.S32.HI R8, RZ, 0x1f, R5 ;  /* 0x0000001fff087819 */ /* 0x000fe40000011405 */
[-C--:B------:R-:W-:Y:S02]  /*1eb10*/  @!P3 LEA.HI.X R7, R7, R4.reuse, R9, 0x2, P1 ;  /* 0x000000040707b211 */ /* 0x080fe400008f1409 */
[----:B------:R-:W-:Y:S02]  /*1eb20*/  @!P4 LEA.HI.X R13, R5, R4, R8, 0x2, P0 ;  /* 0x00000004050dc211 */ /* 0x000fe400000f1408 */
[----:B------:R-:W-:Y:S01]  /*1eb30*/  SHF.R.S32.HI R5, RZ, 0x1f, R2 ;  /* 0x0000001fff057819 */ /* 0x000fe20000011402 */
[----:B------:R2:W-:Y:S01]  /*1eb40*/  @!P3 ST.E.64 [R6.64], R88 ;  /* 0x000000580600b985 */ /* 0x0005e2000c101b06 */
[----:B----4-:R-:W-:-:S02]  /*1eb50*/  @!P5 LEA R10, P0, R2, R0, 0x2 ;  /* 0x00000000020ad211 */ /* 0x010fc400078010ff */
[----:B------:R-:W-:Y:S01]  /*1eb60*/  SHF.R.S32.HI R9, RZ, 0x1f, R3 ;  /* 0x0000001fff097819 */ /* 0x000fe20000011403 */
[----:B------:R-:W-:Y:S01]  /*1eb70*/  @!P4 ST.E.64 [R12.64], R100 ;  /* 0x000000640c00c985 */ /* 0x000fe2000c101b06 */
[----:B------:R-:W-:Y:S02]  /*1eb80*/  @!P2 LEA R8, P1, R3, R0, 0x2 ;  /* 0x000000000308a211 */ /* 0x000fe400078210ff */
[-C--:B------:R-:W-:Y:S02]  /*1eb90*/  @!P5 LEA.HI.X R11, R2, R4.reuse, R5, 0x2, P0 ;  /* 0x00000004020bd211 */ /* 0x080fe400000f1405 */
[----:B------:R-:W-:Y:S02]  /*1eba0*/  IADD3 R5, R235, 0xe8, RZ ;  /* 0x000000e8eb057810 */ /* 0x000fe40007ffe0ff */
[----:B------:R-:W-:Y:S02]  /*1ebb0*/  @!P2 LEA.HI.X R9, R3, R4, R9, 0x2, P1 ;  /* 0x000000040309a211 */ /* 0x000fe400008f1409 */
[----:B------:R-:W-:-:S02]  /*1ebc0*/  ISETP.GE.AND P3, PT, R5, c[0x0][0x3c8], PT ;  /* 0x0000f20005007a0c */ /* 0x000fc40003f66270 */
[----:B------:R-:W-:Y:S01]  /*1ebd0*/  IADD3 R3, R235, 0xf0, RZ ;  /* 0x000000f0eb037810 */ /* 0x000fe20007ffe0ff */
[----:B------:R4:W-:Y:S03]  /*1ebe0*/  @!P2 ST.E.64 [R8.64], R96 ;  /* 0x000000600800a985 */ /* 0x0009e6000c101b06 */
[----:B------:R-:W-:Y:S01]  /*1ebf0*/  ISETP.GE.AND P2, PT, R3, c[0x0][0x3c8], PT ;  /* 0x0000f20003007a0c */ /* 0x000fe20003f46270 */
[----:B------:R5:W-:Y:S01]  /*1ec00*/  @!P5 ST.E.64 [R10.64], R108 ;  /* 0x0000006c0a00d985 */ /* 0x000be2000c101b06 */
[C---:B--2---:R-:W-:Y:S02]  /*1ec10*/  IADD3 R6, R235.reuse, 0xd8, RZ ;  /* 0x000000d8eb067810 */ /* 0x044fe40007ffe0ff */
[----:B------:R-:W-:Y:S02]  /*1ec20*/  IADD3 R7, R235, 0xe0, RZ ;  /* 0x000000e0eb077810 */ /* 0x000fe40007ffe0ff */
[----:B------:R-:W-:-:S02]  /*1ec30*/  ISETP.GE.AND P4, PT, R6, c[0x0][0x3c8], PT ;  /* 0x0000f20006007a0c */ /* 0x000fc40003f86270 */
[----:B------:R-:W-:Y:S02]  /*1ec40*/  ISETP.GE.AND P6, PT, R7, c[0x0][0x3c8], PT ;  /* 0x0000f20007007a0c */ /* 0x000fe40003fc6270 */
[----:B------:R-:W-:Y:S02]  /*1ec50*/  SHF.R.S32.HI R2, RZ, 0x1f, R6 ;  /* 0x0000001fff027819 */ /* 0x000fe40000011406 */
[----:B----4-:R-:W-:-:S07]  /*1ec60*/  SHF.R.S32.HI R8, RZ, 0x1f, R7 ;  /* 0x0000001fff087819 */ /* 0x010fce0000011407 */
[CC--:B------:R-:W-:Y:S02]  /*1ec70*/  @!P4 LEA R14, P1, R6.reuse, R0.reuse, 0x2 ;  /* 0x00000000060ec211 */ /* 0x0c0fe400078210ff */
[----:B------:R-:W-:Y:S02]  /*1ec80*/  @!P6 LEA R12, P0, R7, R0, 0x2 ;  /* 0x00000000070ce211 */ /* 0x000fe400078010ff */
[-C--:B------:R-:W-:Y:S02]  /*1ec90*/  @!P4 LEA.HI.X R15, R6, R4.reuse, R2, 0x2, P1 ;  /* 0x00000004060fc211 */ /* 0x080fe400008f1402 */
[----:B------:R-:W-:Y:S02]  /*1eca0*/  IADD3 R2, R235, 0xf8, RZ ;  /* 0x000000f8eb027810 */ /* 0x000fe40007ffe0ff */
[----:B------:R-:W-:Y:S01]  /*1ecb0*/  @!P6 LEA.HI.X R13, R7, R4, R8, 0x2, P0 ;  /* 0x00000004070de211 */ /* 0x000fe200000f1408 */
[----:B------:R2:W-:Y:S01]  /*1ecc0*/  @!P4 ST.E.64 [R14.64], R160 ;  /* 0x000000a00e00c985 */ /* 0x0005e2000c101b06 */
[----:B------:R-:W-:-:S02]  /*1ecd0*/  ISETP.GE.AND P1, PT, R2, c[0x0][0x3c8], PT ;  /* 0x0000f20002007a0c */ /* 0x000fc40003f26270 */
[----:B------:R-:W-:Y:S01]  /*1ece0*/  SHF.R.S32.HI R6, RZ, 0x1f, R5 ;  /* 0x0000001fff067819 */ /* 0x000fe20000011405 */
[----:B------:R2:W-:Y:S01]  /*1ecf0*/  @!P6 ST.E.64 [R12.64], R156 ;  /* 0x0000009c0c00e985 */ /* 0x0005e2000c101b06 */
[----:B-----5:R-:W-:-:S04]  /*1ed00*/  @!P3 LEA R10, P0, R5, R0, 0x2 ;  /* 0x00000000050ab211 */ /* 0x020fc800078010ff */
        /* <DEDUP_REMOVED lines=10> */
.L_x_2509:
[----:B------:R-:W-:Y:S05]  /*1edb0*/  BSYNC B0 ;  /* 0x0000000000007941 */ /* 0x000fea0003800000 */
.L_x_2508:
[----:B------:R-:W-:Y:S05]  /*1edc0*/  BRA.DIV ~URZ, `(.L_x_2510) ;  /* 0x000038f27f007947 */ /* 0x000fea000b800000 */
[----:B--2---:R2:W1:Y:S04]  /*1edd0*/  SHFL.IDX PT, R4, R16, 0x1, 0x1c1f ;  /* 0x003c1f0010047f89 */ /* 0x00446800000e0000 */
[----:B----4-:R2:W4:Y:S02]  /*1ede0*/  SHFL.IDX PT, R0, R17, 0x1, 0x1c1f ;  /* 0x003c1f0011007f89 */ /* 0x01052400000e0000 */
.L_x_2568:
        /* <DEDUP_REMOVED lines=8> */
[----:B------:R-:W-:Y:S01]  /*1ee70*/  IADD3 R11, R235, 0x8, RZ ;  /* 0x00000008eb0b7810 */ /* 0x000fe20007ffe0ff */
[----:B----4-:R-:W-:Y:S01]  /*1ee80*/  @!P1 IMAD.MOV.U32 R2, RZ, RZ, R0 ;  /* 0x000000ffff029224 */ /* 0x010fe200078e0000 */
[----:B------:R-:W-:Y:S01]  /*1ee90*/  ISETP.GE.AND P4, PT, R15, c[0x0][0x3c8], PT ;  /* 0x0000f2000f007a0c */ /* 0x000fe20003f86270 */
[----:B-1----:R-:W-:Y:S01]  /*1eea0*/  @!P1 IMAD.MOV.U32 R3, RZ, RZ, R4 ;  /* 0x000000ffff039224 */ /* 0x002fe200078e0004 */
        /* <DEDUP_REMOVED lines=22> */
[----:B------:R-:W-:Y:S02]  /*1f010*/  @!P4 LEA R8, P0, R15, R0, 0x2 ;  /* 0x000000000f08c211 */ /* 0x000fe400078010ff */
[----:B------:R-:W-:Y:S01]  /*1f020*/  ISETP.GE.AND P1, PT, R13, c[0x0][0x3c8], PT ;  /* 0x0000f2000d007a0c */ /* 0x000fe20003f26270 */
[----:B------:R1:W-:Y:S01]  /*1f030*/  @!P5 ST.E.64 [R2.64], R128 ;  /* 0x000000800200d985 */ /* 0x0003e2000c101b06 */
[----:B------:R-:W-:Y:S02]  /*1f040*/  @!P4 LEA.HI.X R9, R15, R4, R16, 0x2, P0 ;  /* 0x000000040f09c211 */ /* 0x000fe400000f1410 */
[----:B----4-:R-:W-:Y:S02]  /*1f050*/  @!P3 LEA R6, P6, R12, R0, 0x2 ;  /* 0x000000000c06b211 */ /* 0x010fe400078c10ff */
[----:B------:R-:W-:Y:S01]  /*1f060*/  ISETP.GE.AND P0, PT, R10, c[0x0][0x3c8], PT ;  /* 0x0000f2000a007a0c */ /* 0x000fe20003f06270 */
[----:B------:R2:W-:Y:S01]  /*1f070*/  @!P4 ST.E.64 [R8.64], R154 ;  /* 0x0000009a0800c985 */ /* 0x0005e2000c101b06 */
[----:B------:R-:W-:-:S02]  /*1f080*/  @!P3 LEA.HI.X R7, R12, R4, R14, 0x2, P6 ;  /* 0x000000040c07b211 */ /* 0x000fc400030f140e */
[C---:B------:R-:W-:Y:S02]  /*1f090*/  IADD3 R12, R235.reuse, 0x40, RZ ;  /* 0x00000040eb0c7810 */ /* 0x040fe40007ffe0ff */
[C---:B------:R-:W-:Y:S01]  /*1f0a0*/  IADD3 R15, R235.reuse, 0x30, RZ ;  /* 0x00000030eb0f7810 */ /* 0x040fe20007ffe0ff */
[----:B------:R4:W-:Y:S01]  /*1f0b0*/  @!P3 ST.E.64 [R6.64], R150 ;  /* 0x000000960600b985 */ /* 0x0009e2000c101b06 */
[----:B------:R-:W-:Y:S02]  /*1f0c0*/  ISETP.GE.AND P4, PT, R12, c[0x0][0x3c8], PT ;  /* 0x0000f2000c007a0c */ /* 0x000fe40003f86270 */
[----:B------:R-:W-:Y:S02]  /*1f0d0*/  SHF.R.S32.HI R15, RZ, 0x1f, R15 ;  /* 0x0000001fff0f7819 */ /* 0x000fe4000001140f */
[----:B------:R-:W-:Y:S02]  /*1f0e0*/  IADD3 R14, R235, 0x48, RZ ;  /* 0x00000048eb0e7810 */ /* 0x000fe40007ffe0ff */
[----:B-1----:R-:W-:-:S04]  /*1f0f0*/  @!P2 LEA R2, P5, R5, R0, 0x2 ;  /* 0x000000000502a211 */ /* 0x002fc800078a10ff */
[----:B------:R-:W-:Y:S02]  /*1f100*/  @!P2 LEA.HI.X R3, R5, R4, R11, 0x2, P5 ;  /* 0x000000040503a211 */ /* 0x000fe400028f140b */
[----:B------:R-:W-:Y:S02]  /*1f110*/  IADD3 R11, R235, 0x38, RZ ;  /* 0x00000038eb0b7810 */ /* 0x000fe40007ffe0ff */
        /* <DEDUP_REMOVED lines=10> */
[----:B------:R-:W-:Y:S02]  /*1f1c0*/  IADD3 R15, R235, 0x40, RZ ;  /* 0x00000040eb0f7810 */ /* 0x000fe40007ffe0ff */
[----:B------:R-:W-:Y:S01]  /*1f1d0*/  SHF.R.S32.HI R13, RZ, 0x1f, R5 ;  /* 0x0000001fff0d7819 */ /* 0x000fe20000011405 */
[----:B------:R4:W-:Y:S01]  /*1f1e0*/  @!P0 ST.E.64 [R6.64], R30 ;  /* 0x0000001e06008985 */ /* 0x0009e2000c101b06 */
[----:B------:R-:W-:-:S02]  /*1f1f0*/  SHF.R.S32.HI R15, RZ, 0x1f, R15 ;  /* 0x0000001fff0f7819 */ /* 0x000fc4000001140f */
[----:B------:R-:W-:-:S04]  /*1f200*/  @!P4 LEA R10, P0, R12, R0, 0x2 ;  /* 0x000000000c0ac211 */ /* 0x000fc800078010ff */
[----:B------:R-:W-:Y:S02]  /*1f210*/  @!P4 LEA.HI.X R11, R12, R4, R15, 0x2, P0 ;  /* 0x000000040c0bc211 */ /* 0x000fe400000f140f */
[----:B------:R-:W-:Y:S02]  /*1f220*/  @!P6 LEA R16, P0, R5, R0, 0x2 ;  /* 0x000000000510e211 */ /* 0x000fe400078010ff */
[C---:B-1----:R-:W-:Y:S01]  /*1f230*/  IADD3 R3, R235.reuse, 0x58, RZ ;  /* 0x00000058eb037810 */ /* 0x042fe20007ffe0ff */
[----:B------:R1:W-:Y:S01]  /*1f240*/  @!P4 ST.E.64 [R10.64], R38 ;  /* 0x000000260a00c985 */ /* 0x0003e2000c101b06 */
[----:B------:R-:W-:Y:S02]  /*1f250*/  IADD3 R2, R235, 0x60, RZ ;  /* 0x00000060eb027810 */ /* 0x000fe40007ffe0ff */
[----:B------:R-:W-:Y:S02]  /*1f260*/  ISETP.GE.AND P5, PT, R3, c[0x0][0x3c8], PT ;  /* 0x0000f20003007a0c */ /* 0x000fe40003fa6270 */
[----:B------:R-:W-:-:S02]  /*1f270*/  SHF.R.S32.HI R12, RZ, 0x1f, R3 ;  /* 0x0000001fff0c7819 */ /* 0x000fc40000011403 */
[----:B---3--:R-:W-:Y:S02]  /*1f280*/  @!P6 LEA.HI.X R17, R5, R4, R13, 0x2, P0 ;  /* 0x000000040511e211 */ /* 0x008fe400000f140d */
[----:B------:R-:W-:Y:S02]  /*1f290*/  ISETP.GE.AND P4, PT, R2, c[0x0][0x3c8], PT ;  /* 0x0000f20002007a0c */ /* 0x000fe40003f86270 */
[----:B--2---:R-:W-:Y:S02]  /*1f2a0*/  @!P3 LEA R8, P1, R14, R0, 0x2 ;  /* 0x000000000e08b211 */ /* 0x004fe400078210ff */
[C---:B------:R-:W-:Y:S02]  /*1f2b0*/  IADD3 R5, R235.reuse, 0x70, RZ ;  /* 0x00000070eb057810 */ /* 0x040fe40007ffe0ff */
[----:B----4-:R-:W-:Y:S02]  /*1f2c0*/  SHF.R.S32.HI R7, RZ, 0x1f, R14 ;  /* 0x0000001fff077819 */ /* 0x010fe4000001140e */
[----:B------:R-:W-:-:S02]  /*1f2d0*/  IADD3 R6, R235, 0x68, RZ ;  /* 0x00000068eb067810 */ /* 0x000fc40007ffe0ff */
[----:B------:R-:W-:Y:S02]  /*1f2e0*/  @!P3 LEA.HI.X R9, R14, R4, R7, 0x2, P1 ;  /* 0x000000040e09b211 */ /* 0x000fe400008f1407 */
[C---:B------:R-:W-:Y:S02]  /*1f2f0*/  @!P5 LEA R14, P1, R3.reuse, R0, 0x2 ;  /* 0x00000000030ed211 */ /* 0x040fe400078210ff */
[----:B------:R-:W-:Y:S01]  /*1f300*/  ISETP.GE.AND P2, PT, R6, c[0x0][0x3c8], PT ;  /* 0x0000f20006007a0c */ /* 0x000fe20003f46270 */
[----:B------:R2:W-:Y:S01]  /*1f310*/  @!P3 ST.E.64 [R8.64], R34 ;  /* 0x000000220800b985 */ /* 0x0005e2000c101b06 */
[----:B------:R-:W-:Y:S02]  /*1f320*/  @!P5 LEA.HI.X R15, R3, R4, R12, 0x2, P1 ;  /* 0x00000004030fd211 */ /* 0x000fe400008f140c */
[----:B------:R-:W-:Y:S01]  /*1f330*/  ISETP.GE.AND P1, PT, R5, c[0x0][0x3c8], PT ;  /* 0x0000f20005007a0c */ /* 0x000fe20003f26270 */
[----:B------:R3:W-:Y:S01]  /*1f340*/  @!P6 ST.E.64 [R16.64], R46 ;  /* 0x0000002e1000e985 */ /* 0x0007e2000c101b06 */
[----:B------:R-:W-:-:S02]  /*1f350*/  @!P4 LEA R12, P0, R2, R0, 0x2 ;  /* 0x00000000020cc211 */ /* 0x000fc400078010ff */
[----:B------:R-:W-:Y:S01]  /*1f360*/  IADD3 R3, R235, 0x78, RZ ;  /* 0x00000078eb037810 */ /* 0x000fe20007ffe0ff */
[----:B------:R4:W-:Y:S01]  /*1f370*/  @!P5 ST.E.64 [R14.64], R42 ;  /* 0x0000002a0e00d985 */ /* 0x0009e2000c101b06 */
[----:B------:R-:W-:-:S03]  /*1f380*/  SHF.R.S32.HI R7, RZ, 0x1f, R6 ;  /* 0x0000001fff077819 */ /* 0x000fc60000011406 */
[----:B-1----:R-:W-:-:S04]  /*1f390*/  @!P2 LEA R10, P3, R6, R0, 0x2 ;  /* 0x00000000060aa211 */ /* 0x002fc800078610ff */
[----:B------:R-:W-:Y:S02]  /*1f3a0*/  @!P2 LEA.HI.X R11, R6, R4, R7, 0x2, P3 ;  /* 0x00000004060ba211 */ /* 0x000fe400018f1407 */
[----:B------:R-:W-:Y:S02]  /*1f3b0*/  IADD3 R7, R235, 0x88, RZ ;  /* 0x00000088eb077810 */ /* 0x000fe40007ffe0ff */
[----:B------:R-:W-:Y:S02]  /*1f3c0*/  SHF.R.S32.HI R6, RZ, 0x1f, R3 ;  /* 0x0000001fff067819 */ /* 0x000fe40000011403 */
[----:B------:R-:W-:Y:S02]  /*1f3d0*/  ISETP.GE.AND P5, PT, R7, c[0x0][0x3c8], PT ;  /* 0x0000f20007007a0c */ /* 0x000fe40003fa6270 */
[----:B--2---:R-:W-:Y:S02]  /*1f3e0*/  SHF.R.S32.HI R8, RZ, 0x1f, R2 ;  /* 0x0000001fff087819 */ /* 0x004fe40000011402 */
[----:B------:R-:W-:-:S02]  /*1f3f0*/  SHF.R.S32.HI R9, RZ, 0x1f, R5 ;  /* 0x0000001fff097819 */ /* 0x000fc40000011405 */
[C---:B------:R-:W-:Y:S02]  /*1f400*/  @!P4 LEA.HI.X R13, R2.reuse, R4, R8, 0x2, P0 ;  /* 0x00000004020dc211 */ /* 0x040fe400000f1408 */
[----:B------:R-:W-:Y:S02]  /*1f410*/  @!P1 LEA R18, P4, R5, R0, 0x2 ;  /* 0x0000000005129211 */ /* 0x000fe400078810ff */
[----:B------:R-:W-:Y:S02]  /*1f420*/  ISETP.GE.AND P0, PT, R3, c[0x0][0x3c8], PT ;  /* 0x0000f20003007a0c */ /* 0x000fe40003f06270 */
[----:B------:R-:W-:Y:S02]  /*1f430*/  IADD3 R8, R235, 0x80, RZ ;  /* 0x00000080eb087810 */ /* 0x000fe40007ffe0ff */
[----:B------:R-:W-:Y:S02]  /*1f440*/  @!P1 LEA.HI.X R19, R5, R4, R9, 0x2, P4 ;  /* 0x0000000405139211 */ /* 0x000fe400020f1409 */
[----:B------:R-:W-:-:S02]  /*1f450*/  ISETP.GE.AND P4, PT, R2, c[0x0][0x3c8], PT ;  /* 0x0000f20002007a0c */ /* 0x000fc40003f86270 */
[----:B------:R-:W-:Y:S02]  /*1f460*/  ISETP.GE.AND P6, PT, R8, c[0x0][0x3c8], PT ;  /* 0x0000f20008007a0c */ /* 0x000fe40003fc6270 */
[----:B------:R-:W-:Y:S02]  /*1f470*/  IADD3 R2, R235, 0x90, RZ ;  /* 0x00000090eb027810 */ /* 0x000fe40007ffe0ff */
[----:B------:R-:W-:Y:S02]  /*1f480*/  SHF.R.S32.HI R5, RZ, 0x1f, R8 ;  /* 0x0000001fff057819 */ /* 0x000fe40000011408 */
[C---:B---3--:R-:W-:Y:S02]  /*1f490*/  @!P0 LEA R16, P3, R3.reuse, R0, 0x2 ;  /* 0x0000000003108211 */ /* 0x048fe400078610ff */
[----:B------:R-:W-:Y:S02]  /*1f4a0*/  SHF.R.S32.HI R9, RZ, 0x1f, R2 ;  /* 0x0000001fff097819 */ /* 0x000fe40000011402 */
[----:B------:R-:W-:Y:S01]  /*1f4b0*/  @!P0 LEA.HI.X R17, R3, R4, R6, 0x2, P3 ;  /* 0x0000000403118211 */ /* 0x000fe200018f1406 */
[----:B------:R1:W-:Y:S01]  /*1f4c0*/  @!P4 ST.E.64 [R12.64], R54 ;  /* 0x000000360c00c985 */ /* 0x0003e2000c101b06 */
[----:B------:R-:W-:-:S02]  /*1f4d0*/  SHF.R.S32.HI R3, RZ, 0x1f, R7 ;  /* 0x0000001fff037819 */ /* 0x000fc40000011407 */
[C---:B----4-:R-:W-:Y:S01]  /*1f4e0*/  @!P6 LEA R14, P3, R8.reuse, R0, 0x2 ;  /* 0x00000000080ee211 */ /* 0x050fe200078610ff */
[----:B------:R-:W-:Y:S01]  /*1f4f0*/  @!P2 ST.E.64 [R10.64], R50 ;  /* 0x000000320a00a985 */ /* 0x000fe2000c101b06 */
[C---:B------:R-:W-:Y:S02]  /*1f500*/  IADD3 R6, R235.reuse, 0x98, RZ ;  /* 0x00000098eb067810 */ /* 0x040fe40007ffe0ff */
[----:B------:R-:W-:Y:S01]  /*1f510*/  @!P6 LEA.HI.X R15, R8, R4, R5, 0x2, P3 ;  /* 0x00000004080fe211 */ /* 0x000fe200018f1405 */
[----:B------:R-:W-:Y:S01]  /*1f520*/  @!P1 ST.E.64 [R18.64], R62 ;  /* 0x0000003e12009985 */ /* 0x000fe2000c101b06 */
[----:B------:R-:W-:Y:S02]  /*1f530*/  ISETP.GE.AND P4, PT, R6, c[0x0][0x3c8], PT ;  /* 0x0000f20006007a0c */ /* 0x000fe40003f86270 */
[----:B------:R-:W-:Y:S01]  /*1f540*/  IADD3 R5, R235, 0xa0, RZ ;  /* 0x000000a0eb057810 */ /* 0x000fe20007ffe0ff */
[----:B------:R-:W-:Y:S03]  /*1f550*/  @!P0 ST.E.64 [R16.64], R58 ;  /* 0x0000003a10008985 */ /* 0x000fe6000c101b06 */
[----:B------:R-:W-:Y:S01]  /*1f560*/  ISETP.GE.AND P3, PT, R5, c[0x0][0x3c8], PT ;  /* 0x0000f20005007a0c */ /* 0x000fe20003f66270 */
[----:B------:R2:W-:Y:S01]  /*1f570*/  @!P6 ST.E.64 [R14.64], R70 ;  /* 0x000000460e00e985 */ /* 0x0005e2000c101b06 */
[----:B------:R-:W-:-:S05]  /*1f580*/  ISETP.GE.AND P6, PT, R2, c[0x0][0x3c8], PT ;  /* 0x0000f20002007a0c */ /* 0x000fca0003fc6270 */
[-C--:B------:R-:W-:Y:S02]  /*1f590*/  @!P4 LEA R8, P1, R6, R0.reuse, 0x2 ;  /* 0x000000000608c211 */ /* 0x080fe400078210ff */
[----:B-1----:R-:W-:-:S04]  /*1f5a0*/  @!P5 LEA R12, P2, R7, R0, 0x2 ;  /* 0x00000000070cd211 */ /* 0x002fc800078410ff */
[----:B------:R-:W-:Y:S02]  /*1f5b0*/  @!P5 LEA.HI.X R13, R7, R4, R3, 0x2, P2 ;  /* 0x00000004070dd211 */ /* 0x000fe400010f1403 */
[----:B------:R-:W-:Y:S02]  /*1f5c0*/  ISETP.GE.AND P2, PT, R2, c[0x0][0x3c8], PT ;  /* 0x0000f20002007a0c */ /* 0x000fe40003f46270 */
[----:B------:R-:W-:Y:S01]  /*1f5d0*/  SHF.R.S32.HI R7, RZ, 0x1f, R6 ;  /* 0x0000001fff077819 */ /* 0x000fe20000011406 */
[----:B------:R1:W-:Y:S01]  /*1f5e0*/  @!P5 ST.E.64 [R12.64], R66 ;  /* 0x000000420c00d985 */ /* 0x0003e2000c101b06 */
[----:B------:R-:W-:Y:S02]  /*1f5f0*/  IADD3 R3, R235, 0xa8, RZ ;  /* 0x000000a8eb037810 */ /* 0x000fe40007ffe0ff */
[----:B--2---:R-:W-:-:S07]  /*1f600*/  SHF.R.S32.HI R15, RZ, 0x1f, R5 ;  /* 0x0000001fff0f7819 */ /* 0x004fce0000011405 */
[----:B------:R-:W-:-:S04]  /*1f610*/  @!P2 LEA R10, P0, R2, R0, 0x2 ;  /* 0x00000000020aa211 */ /* 0x000fc800078010ff */
[-C--:B------:R-:W-:Y:S02]  /*1f620*/  @!P2 LEA.HI.X R11, R2, R4.reuse, R9, 0x2, P0 ;  /* 0x00000004020ba211 */ /* 0x080fe400000f1409 */
[----:B------:R-:W-:Y:S02]  /*1f630*/  @!P4 LEA.HI.X R9, R6, R4, R7, 0x2, P1 ;  /* 0x000000040609c211 */ /* 0x000fe400008f1407 */
[----:B------:R-:W-:Y:S01]  /*1f640*/  @!P3 LEA R14, P0, R5, R0, 0x2 ;  /* 0x00000000050eb211 */ /* 0x000fe200078010ff */
[----:B------:R2:W-:Y:S01]  /*1f650*/  @!P6 ST.E.64 [R10.64], R78 ;  /* 0x0000004e0a00e985 */ /* 0x0005e2000c101b06 */
[----:B------:R-:W-:Y:S02]  /*1f660*/  IADD3 R7, R235, 0xb8, RZ ;  /* 0x000000b8eb077810 */ /* 0x000fe40007ffe0ff */
[----:B------:R-:W-:Y:S01]  /*1f670*/  @!P3 LEA.HI.X R15, R5, R4, R15, 0x2, P0 ;  /* 0x00000004050fb211 */ /* 0x000fe200000f140f */
[----:B------:R3:W-:Y:S01]  /*1f680*/  @!P4 ST.E.64 [R8.64], R74 ;  /* 0x0000004a0800c985 */ /* 0x0007e2000c101b06 */
[----:B------:R-:W-:-:S02]  /*1f690*/  ISETP.GE.AND P0, PT, R7, c[0x0][0x3c8], PT ;  /* 0x0000f20007007a0c */ /* 0x000fc40003f06270 */
[----:B------:R-:W-:Y:S01]  /*1f6a0*/  ISETP.GE.AND P2, PT, R3, c[0x0][0x3c8], PT ;  /* 0x0000f20003007a0c */ /* 0x000fe20003f46270 */
[----:B------:R4:W-:Y:S01]  /*1f6b0*/  @!P3 ST.E.64 [R14.64], R86 ;  /* 0x000000560e00b985 */ /* 0x0009e2000c101b06 */
[C---:B------:R-:W-:Y:S02]  /*1f6c0*/  IADD3 R5, R235.reuse, 0xc0, RZ ;  /* 0x000000c0eb057810 */ /* 0x040fe40007ffe0ff */
[----:B------:R-:W-:Y:S02]  /*1f6d0*/  IADD3 R6, R235, 0xb0, RZ ;  /* 0x000000b0eb067810 */ /* 0x000fe40007ffe0ff */
[----:B------:R-:W-:Y:S02]  /*1f6e0*/  ISETP.GE.AND P6, PT, R5, c[0x0][0x3c8], PT ;  /* 0x0000f20005007a0c */ /* 0x000fe40003fc6270 */
[----:B------:R-:W-:Y:S02]  /*1f6f0*/  IADD3 R2, R235, 0xc8, RZ ;  /* 0x000000c8eb027810 */ /* 0x000fe40007ffe0ff */
[----:B------:R-:W-:-:S02]  /*1f700*/  ISETP.GE.AND P1, PT, R6, c[0x0][0x3c8], PT ;  /* 0x0000f20006007a0c */ /* 0x000fc40003f26270 */
[----:B-1----:R-:W-:Y:S02]  /*1f710*/  SHF.R.S32.HI R13, RZ, 0x1f, R3 ;  /* 0x0000001fff0d7819 */ /* 0x002fe40000011403 */
[----:B------:R-:W-:-:S04]  /*1f720*/  @!P2 LEA R12, P5, R3, R0, 0x2 ;  /* 0x00000000030ca211 */ /* 0x000fc800078a10ff */
[----:B------:R-:W-:Y:S02]  /*1f730*/  @!P2 LEA.HI.X R13, R3, R4, R13, 0x2, P5 ;  /* 0x00000004030da211 */ /* 0x000fe400028f140d */
[----:B------:R-:W-:-:S03]  /*1f740*/  SHF.R.S32.HI R3, RZ, 0x1f, R6 ;  /* 0x0000001fff037819 */ /* 0x000fc60000011406 */
[----:B------:R1:W-:Y:S01]  /*1f750*/  @!P2 ST.E.64 [R12.64], R82 ;  /* 0x000000520c00a985 */ /* 0x0003e2000c101b06 */
[-C--:B--2---:R-:W-:Y:S02]  /*1f760*/  @!P1 LEA R10, P5, R6, R0.reuse, 0x2 ;  /* 0x00000000060a9211 */ /* 0x084fe400078a10ff */
[----:B---3--:R-:W-:Y:S02]  /*1f770*/  SHF.R.S32.HI R9, RZ, 0x1f, R7 ;  /* 0x0000001fff097819 */ /* 0x008fe40000011407 */
[-C--:B------:R-:W-:Y:S02]  /*1f780*/  @!P0 LEA R8, P4, R7, R0.reuse, 0x2 ;  /* 0x0000000007088211 */ /* 0x080fe400078810ff */
[----:B----4-:R-:W-:Y:S02]  /*1f790*/  @!P6 LEA R14, P3, R5, R0, 0x2 ;  /* 0x00000000050ee211 */ /* 0x010fe400078610ff */
[----:B------:R-:W-:Y:S02]  /*1f7a0*/  @!P0 LEA.HI.X R9, R7, R4, R9, 0x2, P4 ;  /* 0x0000000407098211 */ /* 0x000fe400020f1409 */
[----:B------:R-:W-:-:S02]  /*1f7b0*/  ISETP.GE.AND P4, PT, R2, c[0x0][0x3c8], PT ;  /* 0x0000f20002007a0c */ /* 0x000fc40003f86270 */
[----:B------:R-:W-:Y:S02]  /*1f7c0*/  @!P1 LEA.HI.X R11, R6, R4, R3, 0x2, P5 ;  /* 0x00000004060b9211 */ /* 0x000fe400028f1403 */
[C---:B------:R-:W-:Y:S02]  /*1f7d0*/  IADD3 R3, R235.reuse, 0xd0, RZ ;  /* 0x000000d0eb037810 */ /* 0x040fe40007ffe0ff */
[----:B------:R-:W-:Y:S01]  /*1f7e0*/  IADD3 R7, R235, 0xd8, RZ ;  /* 0x000000d8eb077810 */ /* 0x000fe20007ffe0ff */
[----:B------:R2:W-:Y:S01]  /*1f7f0*/  @!P1 ST.E.64 [R10.64], R166 ;  /* 0x000000a60a009985 */ /* 0x0005e2000c101b06 */
[----:B------:R-:W-:Y:S02]  /*1f800*/  ISETP.GE.AND P5, PT, R3, c[0x0][0x3c8], PT ;  /* 0x0000f20003007a0c */ /* 0x000fe40003fa6270 */
[----:B------:R-:W-:Y:S01]  /*1f810*/  SHF.R.S32.HI R6, RZ, 0x1f, R2 ;  /* 0x0000001fff067819 */ /* 0x000fe20000011402 */
[----:B------:R3:W-:Y:S02]  /*1f820*/  @!P0 ST.E.64 [R8.64], R90 ;  /* 0x0000005a08008985 */ /* 0x0007e4000c101b06 */
[----:B------:R-:W-:-:S02]  /*1f830*/  @!P4 LEA R16, P2, R2, R0, 0x2 ;  /* 0x000000000210c211 */ /* 0x000fc400078410ff */
[----:B------:R-:W-:Y:S02]  /*1f840*/  ISETP.GE.AND P4, PT, R7, c[0x0][0x3c8], PT ;  /* 0x0000f20007007a0c */ /* 0x000fe40003f86270 */
[----:B-1----:R-:W-:-:S04]  /*1f850*/  SHF.R.S32.HI R12, RZ, 0x1f, R5 ;  /* 0x0000001fff0c7819 */ /* 0x002fc80000011405 */
[----:B------:R-:W-:Y:S02]  /*1f860*/  @!P6 LEA.HI.X R15, R5, R4, R12, 0x2, P3 ;  /* 0x00000004050fe211 */ /* 0x000fe400018f140c */
[C---:B------:R-:W-:Y:S02]  /*1f870*/  ISETP.GE.AND P3, PT, R2.reuse, c[0x0][0x3c8], PT ;  /* 0x0000f20002007a0c */ /* 0x040fe40003f66270 */
[-C--:B------:R-:W-:Y:S01]  /*1f880*/  @!P5 LEA R12, P1, R3, R0.reuse, 0x2 ;  /* 0x00000000030cd211 */ /* 0x080fe200078210ff */
[----:B------:R-:W-:Y:S01]  /*1f890*/  @!P6 ST.E.64 [R14.64], R168 ;  /* 0x000000a80e00e985 */ /* 0x000fe2000c101b06 */
[----:B------:R-:W-:Y:S02]  /*1f8a0*/  IADD3 R5, R235, 0xe8, RZ ;  /* 0x000000e8eb057810 */ /* 0x000fe40007ffe0ff */
[----:B------:R-:W-:Y:S02]  /*1f8b0*/  ISETP.GE.AND P6, PT, R2, c[0x0][0x3c8], PT ;  /* 0x0000f20002007a0c */ /* 0x000fe40003fc6270 */
[----:B--2---:R-:W-:-:S05]  /*1f8c0*/  @!P4 LEA R10, P0, R7, R0, 0x2 ;  /* 0x00000000070ac211 */ /* 0x004fca00078010ff */
[-C--:B------:R-:W-:Y:S02]  /*1f8d0*/  @!P3 LEA.HI.X R17, R2, R4.reuse, R6, 0x2, P2 ;  /* 0x000000040211b211 */ /* 0x080fe400010f1406 */
[----:B------:R-:W-:Y:S02]  /*1f8e0*/  IADD3 R6, R235, 0xe0, RZ ;  /* 0x000000e0eb067810 */ /* 0x000fe40007ffe0ff */
[----:B---3--:R-:W-:Y:S02]  /*1f8f0*/  SHF.R.S32.HI R8, RZ, 0x1f, R3 ;  /* 0x0000001fff087819 */ /* 0x008fe40000011403 */
[----:B------:R-:W-:Y:S01]  /*1f900*/  @!P6 ST.E.64 [R16.64], R172 ;  /* 0x000000ac1000e985 */ /* 0x000fe2000c101b06 */
[----:B------:R-:W-:Y:S02]  /*1f910*/  ISETP.GE.AND P3, PT, R6, c[0x0][0x3c8], PT ;  /* 0x0000f20006007a0c */ /* 0x000fe40003f66270 */
[----:B------:R-:W-:Y:S02]  /*1f920*/  @!P5 LEA.HI.X R13, R3, R4, R8, 0x2, P1 ;  /* 0x00000004030dd211 */ /* 0x000fe400008f1408 */
[----:B------:R-:W-:-:S02]  /*1f930*/  ISETP.GE.AND P2, PT, R5, c[0x0][0x3c8], PT ;  /* 0x0000f20005007a0c */ /* 0x000fc40003f46270 */
[----:B------:R-:W-:Y:S01]  /*1f940*/  IADD3 R3, R235, 0xf0, RZ ;  /* 0x000000f0eb037810 */ /* 0x000fe20007ffe0ff */
[----:B------:R-:W-:Y:S01]  /*1f950*/  @!P5 ST.E.64 [R12.64], R170 ;  /* 0x000000aa0c00d985 */ /* 0x000fe2000c101b06 */
[----:B------:R-:W-:Y:S02]  /*1f960*/  SHF.R.S32.HI R9, RZ, 0x1f, R7 ;  /* 0x0000001fff097819 */ /* 0x000fe40000011407 */
        /* <DEDUP_REMOVED lines=23> */
.L_x_2490:
        /* <DEDUP_REMOVED lines=15> */
[----:B-1----:R-:W-:Y:S01]  /*1fbd0*/  SEL R18, R0, c[0x0][0x3d4], P0 ;  /* 0x0000f50000127a07 */ /* 0x002fe20000000000 */
[----:B------:R-:W-:Y:S05]  /*1fbe0*/  @P1 BRA `(.L_x_2511) ;  /* 0x0000004000001947 */ /* 0x000fea0003800000 */
[----:B------:R-:W-:Y:S05]  /*1fbf0*/  @!P2 BRA `(.L_x_2511) ;  /* 0x000000300000a947 */ /* 0x000fea0003800000 */
[----:B------:R1:W2:Y:S04]  /*1fc00*/  LDG.E R0, [R4.64] ;  /* 0x0000000604007981 */ /* 0x0002a8000c1e1900 */
[----:B-1--4-:R-:W2:Y:S02]  /*1fc10*/  LDG.E R4, [R4.64+0x4] ;  /* 0x0000040604047981 */ /* 0x012ea4000c1e1900 */
[----:B--2--5:R-:W-:Y:S02]  /*1fc20*/  IADD3 R19, -R0, R4, RZ ;  /* 0x0000000400137210 */ /* 0x024fe40007ffe1ff */
.L_x_2511:
[----:B------:R-:W1:Y:S01]  /*1fc30*/  S2R R21, SR_TID.X ;  /* 0x0000000000157919 */ /* 0x000e620000002100 */
[----:B------:R-:W-:Y:S01]  /*1fc40*/  BSSY B0, `(.L_x_2512) ;  /* 0x0000038000007945 */ /* 0x000fe20003800000 */
[----:B------:R-:W-:Y:S02]  /*1fc50*/  SEL R12, R252, RZ, !P2 ;  /* 0x000000fffc0c7207 */ /* 0x000fe40005000000 */
[----:B------:R-:W-:-:S02]  /*1fc60*/  SEL R20, R7, RZ, !P2 ;  /* 0x000000ff07147207 */ /* 0x000fc40005000000 */
[----:B-----5:R-:W-:Y:S02]  /*1fc70*/  SHF.R.S32.HI R17, RZ, 0x1f, R6 ;  /* 0x0000001fff117819 */ /* 0x020fe40000011406 */
[----:B-1----:R-:W-:-:S13]  /*1fc80*/  ISETP.GT.AND P0, PT, R21, 0x7f, PT ;  /* 0x0000007f1500780c */ /* 0x002fda0003f04270 */
[----:B------:R-:W-:Y:S05]  /*1fc90*/  @P0 BRA `(.L_x_2513) ;  /* 0x0000032000000947 */ /* 0x000fea0003800000 */
[----:B----4-:R-:W2:Y:S01]  /*1fca0*/  LDL R2, [R1+0x18] ;  /* 0x0000180001027983 */ /* 0x010ea20000100800 */
        /* <DEDUP_REMOVED lines=49> */
.L_x_2513:
[----:B------:R-:W-:Y:S05]  /*1ffc0*/  BSYNC B0 ;  /* 0x0000000000007941 */ /* 0x000fea0003800000 */
.L_x_2512:
[----:B------:R-:W-:-:S13]  /*1ffd0*/  ISETP.GT.AND P0, PT, R18, 0x1, PT ;  /* 0x000000011200780c */ /* 0x000fda0003f04270 */
[----:B------:R-:W-:Y:S05]  /*1ffe0*/  @P0 BRA `(.L_x_2505) ;  /* 0x000008d000000947 */ /* 0x000fea0003800000 */
[----:B------:R-:W2:Y:S04]  /*1fff0*/  LDL.LU R8, [R1+0x14] ;  /* 0x0000140001087983 */ /* 0x000ea80000300800 */
[----:B------:R-:W3:Y:S01]  /*20000*/  LDL.LU R7, [R1+0x18] ;  /* 0x0000180001077983 */ /* 0x000ee20000300800 */
[----:B-1--4-:R-:W-:Y:S01]  /*20010*/  SHF.R.S32.HI R4, RZ, 0x1f, R21 ;  /* 0x0000001fff047819 */ /* 0x012fe20000011415 */
        /* <DEDUP_REMOVED lines=12> */
[----:B--2---:R-:W-:-:S04]  /*200e0*/  IMAD.WIDE.U32 R2, R8, c[0x0][0x3e8], R2 ;  /* 0x0000fa0008027a25 */ /* 0x004fc800078e0002 */
[----:B---3--:R-:W-:Y:S01]  /*200f0*/  IMAD.IADD R4, R7, 0x1, R0 ;  /* 0x0000000107047824 */ /* 0x008fe200078e0200 */
[----:B------:R-:W-:Y:S01]  /*20100*/  IADD3 R13, R225, R7, RZ ;  /* 0x00000007e10d7210 */ /* 0x000fe20007ffe0ff */
[----:B------:R-:W-:Y:S02]  /*20110*/  IMAD R3, R8, c[0x0][0x3ec], R3 ;  /* 0x0000fb0008037a24 */ /* 0x000fe400078e0203 */
[----:B------:R-:W-:Y:S01]  /*20120*/  @P0 IMAD.HI.U32 R6, R4, c[0x0][0x4ec], RZ ;  /* 0x00013b0004060a27 */ /* 0x000fe200078e00ff */
[----:B------:R-:W-:-:S03]  /*20130*/  MOV R0, R4 ;  /* 0x0000000400007202 */ /* 0x000fc60000000f00 */
[----:B------:R-:W-:Y:S01]  /*20140*/  IMAD.WIDE.U32 R2, R12, c[0x0][0x3f0], R2 ;  /* 0x0000fc000c027a25 */ /* 0x000fe200078e0002 */
[----:B------:R-:W-:-:S04]  /*20150*/  @P0 SHF.R.U32.HI R0, RZ, c[0x0][0x4f0], R6 ;  /* 0x00013c00ff000a19 */ /* 0x000fc80000011606 */
[--C-:B------:R-:W-:Y:S02]  /*20160*/  SHF.R.S32.HI R6, RZ, 0x1f, R0.reuse ;  /* 0x0000001fff067819 */ /* 0x100fe40000011400 */
[----:B------:R-:W-:Y:S01]  /*20170*/  IADD3 R3, R3, R5, RZ ;  /* 0x0000000503037210 */ /* 0x000fe20007ffe0ff */
[----:B------:R-:W-:Y:S02]  /*20180*/  IMAD.MOV R5, RZ, RZ, -R0 ;  /* 0x000000ffff057224 */ /* 0x000fe400078e0a00 */
[----:B------:R-:W-:Y:S02]  /*20190*/  IMAD R6, R6, c[0x0][0x3e0], RZ ;  /* 0x0000f80006067a24 */ /* 0x000fe400078e02ff */
        /* <DEDUP_REMOVED lines=13> */
.L_x_2569:
[----:B------:R-:W-:Y:S05]  /*20270*/  BRA.DIV ~URZ, `(.L_x_2515) ;  /* 0x000025827f007947 */ /* 0x000fea000b800000 */
[----:B------:R3:W4:Y:S02]  /*20280*/  SHFL.IDX PT, R2, R14, RZ, 0x181f ;  /* 0x00181fff0e027589 */ /* 0x00072400000e0000 */
.L_x_2570:
        /* <DEDUP_REMOVED lines=27> */
.L_x_2517:
[----:B------:R-:W-:Y:S05]  /*20440*/  BSYNC B0 ;  /* 0x0000000000007941 */ /* 0x000fea0003800000 */
.L_x_2516:
[----:B------:R-:W-:Y:S05]  /*20450*/  BRA.DIV ~URZ, `(.L_x_2518) ;  /* 0x000024127f007947 */ /* 0x000fea000b800000 */
[----:B--2---:R2:W1:Y:S04]  /*20460*/  SHFL.IDX PT, R10, R11, 0x1, 0x181f ;  /* 0x00381f000b0a7f89 */ /* 0x00446800000e0000 */
[----:B----4-:R2:W4:Y:S02]  /*20470*/  SHFL.IDX PT, R2, R14, 0x1, 0x181f ;  /* 0x00381f000e027f89 */ /* 0x01052400000e0000 */
.L_x_2571:
        /* <DEDUP_REMOVED lines=20> */
.L_x_2520:
[----:B------:R-:W-:Y:S05]  /*205c0*/  BSYNC B0 ;  /* 0x0000000000007941 */ /* 0x000fea0003800000 */
.L_x_2519:
[----:B------:R-:W-:Y:S05]  /*205d0*/  BRA.DIV ~URZ, `(.L_x_2521) ;  /* 0x000023627f007947 */ /* 0x000fea000b800000 */
[----:B-1----:R1:W2:Y:S02]  /*205e0*/  SHFL.IDX PT, R10, R11, 0x2, 0x181f ;  /* 0x00581f000b0a7f89 */ /* 0x0022a400000e0000 */
.L_x_2572:
[----:B------:R-:W-:Y:S05]  /*205f0*/  BRA.DIV ~URZ, `(.L_x_2522) ;  /* 0x000023b27f007947 */ /* 0x000fea000b800000 */
[----:B----4-:R4:W1:Y:S02]  /*20600*/  SHFL.IDX PT, R2, R14, 0x2, 0x181f ;  /* 0x00581f000e027f89 */ /* 0x01086400000e0000 */
.L_x_2573:
        /* <DEDUP_REMOVED lines=20> */
.L_x_2524:
[----:B------:R-:W-:Y:S05]  /*20750*/  BSYNC B0 ;  /* 0x0000000000007941 */ /* 0x000fea0003800000 */
.L_x_2523:
[----:B------:R-:W-:Y:S05]  /*20760*/  BRA.DIV ~URZ, `(.L_x_2525) ;  /* 0x000022b27f007947 */ /* 0x000fea000b800000 */
[----:B--2---:R2:W3:Y:S04]  /*20770*/  SHFL.IDX PT, R10, R11, 0x3, 0x181f ;  /* 0x00781f000b0a7f89 */ /* 0x0044e800000e0000 */
[----:B-1----:R2:W1:Y:S02]  /*20780*/  SHFL.IDX PT, R2, R14, 0x3, 0x181f ;  /* 0x00781f000e027f89 */ /* 0x00246400000e0000 */
.L_x_2574:
        /* <DEDUP_REMOVED lines=19> */
.L_x_2505:
[----:B------:R-:W-:Y:S05]  /*208c0*/  BSYNC B1 ;  /* 0x0000000000017941 */ /* 0x000fea0003800000 */
.L_x_2489:
[----:B-1--4-:R-:W4:Y:S02]  /*208d0*/  LDL R0, [R1+0x4c] ;  /* 0x00004c0001007983 */ /* 0x012f240000100800 */
[----:B----4-:R-:W-:-:S13]  /*208e0*/  ISETP.NE.AND P0, PT, R0, RZ, PT ;  /* 0x000000ff0000720c */ /* 0x010fda0003f05270 */
[----:B------:R-:W-:Y:S01]  /*208f0*/  @P0 WARPSYNC 0xffffffff ;  /* 0xffffffff00000948 */ /* 0x000fe20003800000 */
[----:B------:R-:W-:Y:S06]  /*20900*/  @P0 BAR.SYNC.DEFER_BLOCKING 0x5, 0x100 ;  /* 0x0144000000000b1d */ /* 0x000fec0000010000 */
[----:B------:R-:W1:Y:S04]  /*20910*/  @P0 LDS.128 R4, [0x20080] ;  /* 0x02008000ff040984 */ /* 0x000e680000000c00 */
[----:B-1----:R1:W-:Y:S04]  /*20920*/  @P0 STL.64 [R1], R4 ;  /* 0x0000000401000387 */ /* 0x0023e80000100a00 */
[----:B------:R1:W-:Y:S04]  /*20930*/  @P0 STL.64 [R1+0x8], R6 ;  /* 0x0000080601000387 */ /* 0x0003e80000100a00 */
[----:B------:R-:W-:Y:S06]  /*20940*/  @P0 BAR.ARV 0x4, 0x100 ;  /* 0x0104000000000b1d */ /* 0x000fec0000002000 */
[----:B------:R-:W-:Y:S05]  /*20950*/  @P0 BRA `(.L_x_2526) ;  /* 0x0000106000000947 */ /* 0x000fea0003800000 */
[----:B------:R-:W4:Y:S01]  /*20960*/  S2R R0, SR_TID.X ;  /* 0x0000000000007919 */ /* 0x000f220000002100 */
[----:B-1----:R-:W-:Y:S01]  /*20970*/  IMAD.MOV.U32 R7, RZ, RZ, RZ ;  /* 0x000000ffff077224 */ /* 0x002fe200078e00ff */
[----:B--234-:R-:W-:-:S04]  /*20980*/  LOP3.LUT R14, R0, 0x1f, RZ, 0xc0, !PT ;  /* 0x0000001f000e7812 */ /* 0x01cfc800078ec0ff */
[----:B------:R-:W-:Y:S01]  /*20990*/  ISETP.NE.AND P6, PT, R14, 0x1f, PT ;  /* 0x0000001f0e00780c */ /* 0x000fe20003fc5270 */
[----:B------:R-:W-:Y:S10]  /*209a0*/  BRA.DIV ~URZ, `(.L_x_2527) ;  /* 0x000021427f007947 */ /* 0x000ff4000b800000 */
[----:B------:R1:W2:Y:S02]  /*209b0*/  SHFL.IDX PT, R10, R114, RZ, 0x1f ;  /* 0x00001fff720a7589 */ /* 0x0002a400000e0000 */
.L_x_2575:
[----:B------:R-:W-:Y:S05]  /*209c0*/  BRA.DIV ~URZ, `(.L_x_2528) ;  /* 0x000021927f007947 */ /* 0x000fea000b800000 */
[----:B------:R3:W4:Y:S02]  /*209d0*/  SHFL.IDX PT, R8, R114, 0x1, 0x1f ;  /* 0x00201f0072087f89 */ /* 0x00072400000e0000 */
.L_x_2576:
        /* <DEDUP_REMOVED lines=19> */
.L_x_2577:
        /* <DEDUP_REMOVED lines=16> */
.L_x_2578:
[----:B---3--:R-:W-:Y:S01]  /*20c10*/  IMAD R0, R0, c[0x0][0x538], RZ ;  /* 0x00014e0000007a24 */ /* 0x008fe200078e02ff */
[----:B------:R-:W-:Y:S04]  /*20c20*/  BSSY B1, `(.L_x_2531) ;  /* 0x00000d0000017945 */ /* 0x000fe80003800000 */
[----:B----4-:R-:W-:-:S04]  /*20c30*/  IADD3 R8, R0, R8, RZ ;  /* 0x0000000800087210 */ /* 0x010fc80007ffe0ff */
[----:B--2---:R-:W-:-:S13]  /*20c40*/  ISETP.GT.AND P0, PT, R8, R10, PT ;  /* 0x0000000a0800720c */ /* 0x004fda0003f04270 */
[----:B------:R-:W-:Y:S05]  /*20c50*/  @P0 BRA `(.L_x_2532) ;  /* 0x0000025000000947 */ /* 0x000fea0003800000 */
.L_x_2536:
        /* <DEDUP_REMOVED lines=17> */
.L_x_2579:
        /* <DEDUP_REMOVED lines=16> */
.L_x_2580:
[----:B--2---:R-:W-:-:S05]  /*20e70*/  IMAD R0, R0, c[0x0][0x538], RZ ;  /* 0x00014e0000007a24 */ /* 0x004fca00078e02ff */
[----:B------:R-:W-:-:S04]  /*20e80*/  IADD3 R8, R0, R8, RZ ;  /* 0x0000000800087210 */ /* 0x000fc80007ffe0ff */
[----:B------:R-:W-:-:S13]  /*20e90*/  ISETP.GT.AND P0, PT, R8, R10, PT ;  /* 0x0000000a0800720c */ /* 0x000fda0003f04270 */
[----:B-1----:R-:W-:Y:S05]  /*20ea0*/  @!P0 BRA `(.L_x_2536) ;  /* 0xfffffdb000008947 */ /* 0x002fea000383ffff */
.L_x_2532:
[----:B------:R-:W-:-:S05]  /*20eb0*/  IADD3 R12, -R0, R8, RZ ;  /* 0x00000008000c7210 */ /* 0x000fca0007ffe1ff */
[----:B------:R-:W-:-:S05]  /*20ec0*/  IMAD R0, R4, c[0x0][0x538], R12 ;  /* 0x00014e0004007a24 */ /* 0x000fca00078e020c */
[----:B------:R-:W-:Y:S01]  /*20ed0*/  ISETP.GT.AND P0, PT, R0, R10, PT ;  /* 0x0000000a0000720c */ /* 0x000fe20003f04270 */
[----:B------:R-:W-:-:S12]  /*20ee0*/  BRA.DIV ~URZ, `(.L_x_2537) ;  /* 0x000020d27f007947 */ /* 0x000fd8000b800000 */
[----:B------:R-:W-:-:S03]  /*20ef0*/  VOTE.ANY R11, PT, !P0 ;  /* 0x00000000000b7806 */ /* 0x000fc600040e0100 */
.L_x_2581:
[----:B------:R-:W2:Y:S01]  /*20f00*/  LDL.LU R2, [R1+0xc] ;  /* 0x00000c0001027983 */ /* 0x000ea20000300800 */
[----:B------:R-:W2:Y:S02]  /*20f10*/  POPC R0, R11 ;  /* 0x0000000b00007309 */ /* 0x000ea40000000000 */
[----:B--2---:R-:W-:-:S05]  /*20f20*/  IADD3 R2, R0, R2, RZ ;  /* 0x0000000200027210 */ /* 0x004fca0007ffe0ff */
[----:B------:R2:W-:Y:S01]  /*20f30*/  STL [R1+0xc], R2 ;  /* 0x00000c0201007387 */ /* 0x0005e20000100800 */
[----:B------:R-:W-:Y:S05]  /*20f40*/  BRA.DIV ~URZ, `(.L_x_2538) ;  /* 0x000020c27f007947 */ /* 0x000fea000b800000 */
[----:B------:R3:W4:Y:S04]  /*20f50*/  SHFL.IDX PT, R8, R6, R0, 0x1f ;  /* 0x00001f0006087589 */ /* 0x00072800000e0000 */
[----:B------:R3:W1:Y:S02]  /*20f60*/  SHFL.IDX PT, R7, R7, R0, 0x1f ;  /* 0x00001f0007077589 */ /* 0x00066400000e0000 */
.L_x_2582:
[----:B------:R-:W-:Y:S01]  /*20f70*/  ISETP.NE.AND P0, PT, R11, RZ, PT ;  /* 0x000000ff0b00720c */ /* 0x000fe20003f05270 */
[----:B------:R-:W-:-:S12]  /*20f80*/  BSSY B0, `(.L_x_2539) ;  /* 0x0000005000007945 */ /* 0x000fd80003800000 */
[----:B------:R-:W-:Y:S05]  /*20f90*/  @!P0 BRA `(.L_x_2540) ;  /* 0x0000003000008947 */ /* 0x000fea0003800000 */
[----:B---3--:R-:W-:Y:S01]  /*20fa0*/  IADD3 R0, R0, -0x1, RZ ;  /* 0xffffffff00007810 */ /* 0x008fe20007ffe0ff */
[----:B------:R-:W-:Y:S05]  /*20fb0*/  BRA.DIV ~URZ, `(.L_x_2541) ;  /* 0x000021227f007947 */ /* 0x000fea000b800000 */
[----:B------:R3:W2:Y:S02]  /*20fc0*/  SHFL.IDX PT, R13, R4, R0, 0x1f ;  /* 0x00001f00040d7589 */ /* 0x0006a400000e0000 */
.L_x_2540:
[----:B------:R-:W-:Y:S05]  /*20fd0*/  BSYNC B0 ;  /* 0x0000000000007941 */ /* 0x000fea0003800000 */
.L_x_2539:
[----:B--23--:R-:W-:Y:S01]  /*20fe0*/  IMAD R0, R13, c[0x0][0x538], R12 ;  /* 0x00014e000d007a24 */ /* 0x00cfe200078e020c */
[----:B-1----:R-:W-:Y:S01]  /*20ff0*/  ISETP.NE.AND P0, PT, R7, 0x1, PT ;  /* 0x000000010700780c */ /* 0x002fe20003f05270 */
[----:B------:R-:W-:Y:S03]  /*21000*/  BSSY B0, `(.L_x_2542) ;  /* 0x0000088000007945 */ /* 0x000fe60003800000 */
[----:B------:R1:W-:Y:S01]  /*21010*/  STL [R1], R0 ;  /* 0x0000000001007387 */ /* 0x0003e20000100800 */
[----:B------:R-:W-:-:S08]  /*21020*/  IADD3 R6, -R0, R10, RZ ;  /* 0x0000000a00067210 */ /* 0x000fd00007ffe1ff */
[----:B------:R-:W-:Y:S05]  /*21030*/  @!P0 BRA `(.L_x_2543) ;  /* 0x000003f000008947 */ /* 0x000fea0003800000 */
[-C--:B-1--4-:R-:W-:Y:S02]  /*21040*/  IABS R0, R8.reuse ;  /* 0x0000000800007213 */ /* 0x092fe40000000000 */
        /* <DEDUP_REMOVED lines=62> */
.L_x_2543:
        /* <DEDUP_REMOVED lines=69> */
.L_x_2544:
[----:B------:R-:W-:Y:S05]  /*21880*/  BSYNC B0 ;  /* 0x0000000000007941 */ /* 0x000fea0003800000 */
.L_x_2542:
[----:B------:R-:W-:-:S04]  /*21890*/  LOP3.LUT R2, RZ, R2, RZ, 0x33, !PT ;  /* 0x00000002ff027212 */ /* 0x000fc800078e33ff */
[----:B-1----:R-:W-:-:S05]  /*218a0*/  IADD3 R0, R2, R8, RZ ;  /* 0x0000000802007210 */ /* 0x002fca0007ffe0ff */
[----:B------:R1:W-:Y:S01]  /*218b0*/  STL [R1+0x4], R0 ;  /* 0x0000040001007387 */ /* 0x0003e20000100800 */
[----:B------:R-:W-:Y:S05]  /*218c0*/  BRA `(.L_x_2545) ;  /* 0x0000005000007947 */ /* 0x000fea0003800000 */
.L_x_2533:
[----:B------:R-:W-:Y:S01]  /*218d0*/  MOV R0, c[0x0][0x53c] ;  /* 0x00014f0000007a02 */ /* 0x000fe20000000f00 */
[----:B------:R2:W-:Y:S04]  /*218e0*/  STL [R1], R10 ;  /* 0x0000000a01007387 */ /* 0x0005e80000100800 */
[----:B------:R2:W-:Y:S04]  /*218f0*/  STL [R1+0x4], RZ ;  /* 0x000004ff01007387 */ /* 0x0005e80000100800 */
[----:B------:R2:W-:Y:S04]  /*21900*/  STL [R1+0x8], RZ ;  /* 0x000008ff01007387 */ /* 0x0005e80000100800 */
[----:B------:R2:W-:Y:S02]  /*21910*/  STL [R1+0xc], R0 ;  /* 0x00000c0001007387 */ /* 0x0005e40000100800 */
.L_x_2545:
[----:B------:R-:W-:Y:S05]  /*21920*/  BSYNC B1 ;  /* 0x0000000000017941 */ /* 0x000fea0003800000 */
.L_x_2531:
[----:B-1----:R-:W3:Y:S04]  /*21930*/  LDL R4, [R1] ;  /* 0x0000000001047983 */ /* 0x002ee80000100800 */
        /* <DEDUP_REMOVED lines=8> */
.L_x_2526:
[----:B--2---:R-:W2:Y:S02]  /*219c0*/  LDL R0, [R1+0xc] ;  /* 0x00000c0001007983 */ /* 0x004ea40000100800 */
[----:B--2---:R-:W-:-:S13]  /*219d0*/  ISETP.GE.AND P0, PT, R0, c[0x0][0x53c], PT ;  /* 0x00014f0000007a0c */ /* 0x004fda0003f06270 */
[----:B-1-3--:R-:W-:Y:S01]  /*219e0*/  @P0 CALL.REL.NOINC `(.L_x_2546) ;  /* 0x0000001000000944 */ /* 0x00afe20003c00000 */
[----:B------:R-:W-:Y:S05]  /*219f0*/  BRA `(.L_x_2547) ;  /* 0xfffdffe000007947 */ /* 0x000fea000383ffff */
.L_x_2546:
[----:B------:R-:W-:Y:S05]  /*21a00*/  EXIT ;  /* 0x000000000000794d */ /* 0x000fea0003800000 */
.L_x_2335:
[----:B------:R-:W-:Y:S01]  /*21a10*/  IMAD.MOV.U32 R0, RZ, RZ, R5 ;  /* 0x000000ffff007224 */ /* 0x000fe200078e0005 */
[----:B------:R-:W-:Y:S02]  /*21a20*/  MOV R2, 0x1 ;  /* 0x0000000100027802 */ /* 0x000fe40000000f00 */
[----:B------:R-:W-:Y:S02]  /*21a30*/  MOV R3, 0x21a50 ;  /* 0x00021a5000037802 */ /* 0x000fe40000000f00 */
[----:B------:R-:W-:Y:S05]  /*21a40*/  CALL.REL.NOINC `($__internal_50_$__cuda_sm70_shflsync_up_p) ;  /* 0x000017a000007944 */ /* 0x000fea0003c00000 */
[----:B------:R-:W-:Y:S01]  /*21a50*/  MOV R0, R4 ;  /* 0x0000000400007202 */ /* 0x000fe20000000f00 */
[----:B------:R-:W-:Y:S05]  /*21a60*/  BRA `(.L_x_2548) ;  /* 0xfffdea1000007947 */ /* 0x000fea000383ffff */
.L_x_2336:
[----:B------:R-:W-:Y:S01]  /*21a70*/  IMAD.MOV.U32 R0, RZ, RZ, R5 ;  /* 0x000000ffff007224 */ /* 0x000fe200078e0005 */
[----:B------:R-:W-:Y:S02]  /*21a80*/  MOV R2, 0x2 ;  /* 0x0000000200027802 */ /* 0x000fe40000000f00 */
[----:B------:R-:W-:Y:S02]  /*21a90*/  MOV R3, 0x21ab0 ;  /* 0x00021ab000037802 */ /* 0x000fe40000000f00 */
[----:B------:R-:W-:Y:S05]  /*21aa0*/  CALL.REL.NOINC `($__internal_50_$__cuda_sm70_shflsync_up_p) ;  /* 0x0000174000007944 */ /* 0x000fea0003c00000 */
[----:B------:R-:W-:Y:S01]  /*21ab0*/  SEL R0, R4, RZ, P4 ;  /* 0x000000ff04007207 */ /* 0x000fe20002000000 */
[----:B------:R-:W-:Y:S01]  /*21ac0*/  IMAD.MOV.U32 R2, RZ, RZ, 0x4 ;  /* 0x00000004ff027424 */ /* 0x000fe200078e00ff */
[----:B------:R-:W-:-:S03]  /*21ad0*/  MOV R3, 0x21b00 ;  /* 0x00021b0000037802 */ /* 0x000fc60000000f00 */
[----:B------:R-:W-:Y:S02]  /*21ae0*/  IMAD.IADD R0, R5, 0x1, R0 ;  /* 0x0000000105007824 */ /* 0x000fe400078e0200 */
        /* <DEDUP_REMOVED lines=13> */
[----:B------:R-:W-:Y:S02]  /*21bc0*/  MOV R3, 0x1f ;  /* 0x0000001f00037802 */ /* 0x000fe40000000f00 */
[----:B------:R-:W-:Y:S01]  /*21bd0*/  MOV R2, 0x21c10 ;  /* 0x00021c1000027802 */ /* 0x000fe20000000f00 */
[----:B------:R-:W-:-:S04]  /*21be0*/  IMAD.IADD R4, R0, 0x1, R4 ;  /* 0x0000000100047824 */ /* 0x000fc800078e0204 */
[----:B------:R-:W-:Y:S02]  /*21bf0*/  IMAD.MOV.U32 R9, RZ, RZ, R4 ;  /* 0x000000ffff097224 */ /* 0x000fe400078e0004 */
[----:B------:R-:W-:Y:S05]  /*21c00*/  CALL.REL.NOINC `($__internal_49_$__cuda_sm70_shflsync_idx_p) ;  /* 0x0000159000007944 */ /* 0x000fea0003c00000 */
[----:B------:R-:W-:Y:S01]  /*21c10*/  MOV R0, R5 ;  /* 0x0000000500007202 */ /* 0x000fe20000000f00 */
[----:B------:R-:W-:Y:S05]  /*21c20*/  BRA `(.L_x_2549) ;  /* 0xfffde95000007947 */ /* 0x000fea000383ffff */
.L_x_2338:
[----:B------:R-:W-:Y:S02]  /*21c30*/  SEL R0, RZ, 0x1, P0 ;  /* 0x00000001ff007807 */ /* 0x000fe40000000000 */
[----:B------:R-:W-:Y:S02]  /*21c40*/  MOV R2, 0x21c60 ;  /* 0x00021c6000027802 */ /* 0x000fe40000000f00 */
[----:B------:R-:W-:Y:S05]  /*21c50*/  CALL.REL.NOINC `($__internal_51_$__cuda_sm70_votesync_ballot) ;  /* 0x0000160000007944 */ /* 0x000fea0003c00000 */
[----:B------:R-:W-:Y:S01]  /*21c60*/  MOV R11, R0 ;  /* 0x00000000000b7202 */ /* 0x000fe20000000f00 */
[----:B------:R-:W-:Y:S05]  /*21c70*/  BRA `(.L_x_2550) ;  /* 0xfffde99000007947 */ /* 0x000fea000383ffff */
.L_x_2339:
[----:B------:R-:W-:Y:S01]  /*21c80*/  IMAD.MOV.U32 R9, RZ, RZ, R10 ;  /* 0x000000ffff097224 */ /* 0x000fe200078e000a */
[----:B------:R-:W-:Y:S01]  /*21c90*/  MOV R5, R0 ;  /* 0x0000000000057202 */ /* 0x000fe20000000f00 */
[----:B------:R-:W-:Y:S01]  /*21ca0*/  IMAD.MOV.U32 R3, RZ, RZ, 0x1f ;  /* 0x0000001fff037424 */ /* 0x000fe200078e00ff */
[----:B-1----:R-:W-:Y:S02]  /*21cb0*/  MOV R2, 0x21cd0 ;  /* 0x00021cd000027802 */ /* 0x002fe40000000f00 */
[----:B------:R-:W-:Y:S05]  /*21cc0*/  CALL.REL.NOINC `($__internal_49_$__cuda_sm70_shflsync_idx_p) ;  /* 0x000014d000007944 */ /* 0x000fea0003c00000 */
[----:B------:R-:W-:Y:S01]  /*21cd0*/  IMAD.MOV.U32 R13, RZ, RZ, R5 ;  /* 0x000000ffff0d7224 */ /* 0x000fe200078e0005 */
[----:B------:R-:W-:Y:S01]  /*21ce0*/  MOV R9, R8 ;  /* 0x0000000800097202 */ /* 0x000fe20000000f00 */
[----:B------:R-:W-:Y:S01]  /*21cf0*/  IMAD.MOV.U32 R6, RZ, RZ, RZ ;  /* 0x000000ffff067224 */ /* 0x000fe200078e00ff */
[----:B------:R-:W-:Y:S01]  /*21d00*/  MOV R5, R0 ;  /* 0x0000000000057202 */ /* 0x000fe20000000f00 */
[----:B------:R-:W-:Y:S01]  /*21d10*/  IMAD.MOV.U32 R3, RZ, RZ, 0x1f ;  /* 0x0000001fff037424 */ /* 0x000fe200078e00ff */
[----:B------:R-:W-:-:S02]  /*21d20*/  MOV R2, 0x21d40 ;  /* 0x00021d4000027802 */ /* 0x000fc40000000f00 */
[----:B------:R-:W-:Y:S05]  /*21d30*/  CALL.REL.NOINC `($__internal_49_$__cuda_sm70_shflsync_idx_p) ;  /* 0x0000146000007944 */ /* 0x000fea0003c00000 */
[----:B------:R-:W-:Y:S01]  /*21d40*/  MOV R10, R5 ;  /* 0x00000005000a7202 */ /* 0x000fe20000000f00 */
[----:B------:R-:W-:Y:S05]  /*21d50*/  BRA `(.L_x_2551) ;  /* 0xfffde92000007947 */ /* 0x000fea000383ffff */
.L_x_2342:
[----:B------:R-:W-:Y:S01]  /*21d60*/  IMAD.MOV.U32 R9, RZ, RZ, R4 ;  /* 0x000000ffff097224 */ /* 0x000fe200078e0004 */
[----:B------:R-:W-:-:S02]  /*21d70*/  MOV R3, 0x1f ;  /* 0x0000001f00037802 */ /* 0x000fc40000000f00 */
[----:B-1----:R-:W-:Y:S02]  /*21d80*/  MOV R2, 0x21da0 ;  /* 0x00021da000027802 */ /* 0x002fe40000000f00 */
[----:B--234-:R-:W-:Y:S05]  /*21d90*/  CALL.REL.NOINC `($__internal_49_$__cuda_sm70_shflsync_idx_p) ;  /* 0x0000140000007944 */ /* 0x01cfea0003c00000 */
[----:B------:R-:W-:Y:S01]  /*21da0*/  MOV R6, R5 ;  /* 0x0000000500067202 */ /* 0x000fe20000000f00 */
[----:B------:R-:W-:Y:S05]  /*21db0*/  BRA `(.L_x_2341) ;  /* 0xfffde92000007947 */ /* 0x000fea000383ffff */
.L_x_2397:
[----:B------:R-:W-:Y:S01]  /*21dc0*/  IMAD.MOV.U32 R9, RZ, RZ, R12 ;  /* 0x000000ffff097224 */ /* 0x000fe200078e000c */
[----:B------:R-:W-:Y:S01]  /*21dd0*/  MOV R5, RZ ;  /* 0x000000ff00057202 */ /* 0x000fe20000000f00 */
[----:B------:R-:W-:Y:S01]  /*21de0*/  IMAD.MOV.U32 R3, RZ, RZ, 0x181f ;  /* 0x0000181fff037424 */ /* 0x000fe200078e00ff */
[----:B------:R-:W-:Y:S02]  /*21df0*/  MOV R2, 0x21e10 ;  /* 0x00021e1000027802 */ /* 0x000fe40000000f00 */
[----:B-----5:R-:W-:Y:S05]  /*21e00*/  CALL.REL.NOINC `($__internal_49_$__cuda_sm70_shflsync_idx_p) ;  /* 0x0000139000007944 */ /* 0x020fea0003c00000 */
[----:B------:R-:W-:Y:S01]  /*21e10*/  MOV R4, R5 ;  /* 0x0000000500047202 */ /* 0x000fe20000000f00 */
[----:B------:R-:W-:Y:S05]  /*21e20*/  BRA `(.L_x_2552) ;  /* 0xfffe7c3000007947 */ /* 0x000fea000383ffff */
.L_x_2398:
[----:B------:R-:W-:Y:S01]  /*21e30*/  IMAD.MOV.U32 R9, RZ, RZ, R15 ;  /* 0x000000ffff097224 */ /* 0x000fe200078e000f */
[----:B------:R-:W-:Y:S01]  /*21e40*/  MOV R5, RZ ;  /* 0x000000ff00057202 */ /* 0x000fe20000000f00 */
[----:B------:R-:W-:Y:S01]  /*21e50*/  IMAD.MOV.U32 R3, RZ, RZ, 0x181f ;  /* 0x0000181fff037424 */ /* 0x000fe200078e00ff */
[----:B------:R-:W-:Y:S02]  /*21e60*/  MOV R2, 0x21e80 ;  /* 0x00021e8000027802 */ /* 0x000fe40000000f00 */
[----:B-12--5:R-:W-:Y:S05]  /*21e70*/  CALL.REL.NOINC `($__internal_49_$__cuda_sm70_shflsync_idx_p) ;  /* 0x0000132000007944 */ /* 0x026fea0003c00000 */
[----:B------:R-:W-:Y:S01]  /*21e80*/  MOV R2, R5 ;  /* 0x0000000500027202 */ /* 0x000fe20000000f00 */
[----:B------:R-:W-:Y:S05]  /*21e90*/  BRA `(.L_x_2553) ;  /* 0xfffe7be000007947 */ /* 0x000fea000383ffff */
.L_x_2401:
[----:B--2---:R-:W-:Y:S01]  /*21ea0*/  IMAD.MOV.U32 R9, RZ, RZ, R12 ;  /* 0x000000ffff097224 */ /* 0x004fe200078e000c */
[----:B------:R-:W-:Y:S01]  /*21eb0*/  MOV R5, 0x1 ;  /* 0x0000000100057802 */ /* 0x000fe20000000f00 */
[----:B------:R-:W-:Y:S01]  /*21ec0*/  IMAD.MOV.U32 R3, RZ, RZ, 0x181f ;  /* 0x0000181fff037424 */ /* 0x000fe200078e00ff */
[----:B----4-:R-:W-:-:S02]  /*21ed0*/  MOV R2, 0x21ef0 ;  /* 0x00021ef000027802 */ /* 0x010fc40000000f00 */
[----:B-1---5:R-:W-:Y:S05]  /*21ee0*/  CALL.REL.NOINC `($__internal_49_$__cuda_sm70_shflsync_idx_p) ;  /* 0x000012b000007944 */ /* 0x022fea0003c00000 */
[----:B------:R-:W-:Y:S01]  /*21ef0*/  IMAD.MOV.U32 R4, RZ, RZ, R5 ;  /* 0x000000ffff047224 */ /* 0x000fe200078e0005 */
[----:B------:R-:W-:Y:S01]  /*21f00*/  MOV R5, 0x1 ;  /* 0x0000000100057802 */ /* 0x000fe20000000f00 */
[----:B------:R-:W-:Y:S01]  /*21f10*/  IMAD.MOV.U32 R9, RZ, RZ, R15 ;  /* 0x000000ffff097224 */ /* 0x000fe200078e000f */
[----:B------:R-:W-:-:S02]  /*21f20*/  MOV R3, 0x181f ;  /* 0x0000181f00037802 */ /* 0x000fc40000000f00 */
[----:B------:R-:W-:Y:S02]  /*21f30*/  MOV R2, 0x21f50 ;  /* 0x00021f5000027802 */ /* 0x000fe40000000f00 */
[----:B------:R-:W-:Y:S05]  /*21f40*/  CALL.REL.NOINC `($__internal_49_$__cuda_sm70_shflsync_idx_p) ;  /* 0x0000125000007944 */ /* 0x000fea0003c00000 */
[----:B------:R-:W-:Y:S01]  /*21f50*/  MOV R2, R5 ;  /* 0x0000000500027202 */ /* 0x000fe20000000f00 */
[----:B------:R-:W-:Y:S05]  /*21f60*/  BRA `(.L_x_2554) ;  /* 0xfffe7cf000007947 */ /* 0x000fea000383ffff */
.L_x_2404:
[----:B---3--:R-:W-:Y:S01]  /*21f70*/  IMAD.MOV.U32 R9, RZ, RZ, R12 ;  /* 0x000000ffff097224 */ /* 0x008fe200078e000c */
[----:B------:R-:W-:Y:S01]  /*21f80*/  MOV R5, 0x2 ;  /* 0x0000000200057802 */ /* 0x000fe20000000f00 */
[----:B------:R-:W-:Y:S01]  /*21f90*/  IMAD.MOV.U32 R3, RZ, RZ, 0x181f ;  /* 0x0000181fff037424 */ /* 0x000fe200078e00ff */
[----:B----4-:R-:W-:Y:S02]  /*21fa0*/  MOV R2, 0x21fc0 ;  /* 0x00021fc000027802 */ /* 0x010fe40000000f00 */
[----:B-12--5:R-:W-:Y:S05]  /*21fb0*/  CALL.REL.NOINC `($__internal_49_$__cuda_sm70_shflsync_idx_p) ;  /* 0x000011e000007944 */ /* 0x026fea0003c00000 */
[----:B------:R-:W-:Y:S01]  /*21fc0*/  MOV R4, R5 ;  /* 0x0000000500047202 */ /* 0x000fe20000000f00 */
[----:B------:R-:W-:Y:S05]  /*21fd0*/  BRA `(.L_x_2555) ;  /* 0xfffe7e0000007947 */ /* 0x000fea000383ffff */
.L_x_2405:
[----:B------:R-:W-:Y:S01]  /*21fe0*/  IMAD.MOV.U32 R9, RZ, RZ, R15 ;  /* 0x000000ffff097224 */ /* 0x000fe200078e000f */
[----:B------:R-:W-:Y:S01]  /*21ff0*/  MOV R5, 0x2 ;  /* 0x0000000200057802 */ /* 0x000fe20000000f00 */
[----:B------:R-:W-:Y:S01]  /*22000*/  IMAD.MOV.U32 R3, RZ, RZ, 0x181f ;  /* 0x0000181fff037424 */ /* 0x000fe200078e00ff */
[----:B----4-:R-:W-:Y:S02]  /*22010*/  MOV R2, 0x22030 ;  /* 0x0002203000027802 */ /* 0x010fe40000000f00 */
[----:B-123-5:R-:W-:Y:S05]  /*22020*/  CALL.REL.NOINC `($__internal_49_$__cuda_sm70_shflsync_idx_p) ;  /* 0x0000117000007944 */ /* 0x02efea0003c00000 */
[----:B------:R-:W-:Y:S01]  /*22030*/  MOV R2, R5 ;  /* 0x0000000500027202 */ /* 0x000fe20000000f00 */
[----:B------:R-:W-:Y:S05]  /*22040*/  BRA `(.L_x_2556) ;  /* 0xfffe7db000007947 */ /* 0x000fea000383ffff */
.L_x_2408:
[----:B-1----:R-:W-:Y:S01]  /*22050*/  IMAD.MOV.U32 R9, RZ, RZ, R12 ;  /* 0x000000ffff097224 */ /* 0x002fe200078e000c */
[----:B------:R-:W-:Y:S01]  /*22060*/  MOV R5, 0x3 ;  /* 0x0000000300057802 */ /* 0x000fe20000000f00 */
[----:B------:R-:W-:Y:S01]  /*22070*/  IMAD.MOV.U32 R3, RZ, RZ, 0x181f ;  /* 0x0000181fff037424 */ /* 0x000fe200078e00ff */
[----:B--2---:R-:W-:-:S02]  /*22080*/  MOV R2, 0x220a0 ;  /* 0x000220a000027802 */ /* 0x004fc40000000f00 */
[----:B---345:R-:W-:Y:S05]  /*22090*/  CALL.REL.NOINC `($__internal_49_$__cuda_sm70_shflsync_idx_p) ;  /* 0x0000110000007944 */ /* 0x038fea0003c00000 */
        /* <DEDUP_REMOVED lines=8> */
.L_x_2485:
[----:B------:R-:W-:Y:S01]  /*22120*/  IMAD.MOV.U32 R2, RZ, RZ, R215 ;  /* 0x000000ffff027224 */ /* 0x000fe200078e00d7 */
[----:B------:R-:W-:Y:S02]  /*22130*/  MOV R5, 0x2 ;  /* 0x0000000200057802 */ /* 0x000fe40000000f00 */
[----:B------:R-:W-:Y:S02]  /*22140*/  MOV R3, 0x22160 ;  /* 0x0002216000037802 */ /* 0x000fe40000000f00 */
[----:B------:R-:W-:Y:S05]  /*22150*/  CALL.REL.NOINC `($__internal_48_$__cuda_sm70_shflsync_bfly_p) ;  /* 0x00000ff000007944 */ /* 0x000fea0003c00000 */
[----:B------:R-:W-:Y:S01]  /*22160*/  MOV R0, R5 ;  /* 0x0000000500007202 */ /* 0x000fe20000000f00 */
[----:B------:R-:W-:Y:S05]  /*22170*/  BRA `(.L_x_2558) ;  /* 0xffff999000007947 */ /* 0x000fea000383ffff */
.L_x_2486:
[----:B------:R-:W-:Y:S01]  /*22180*/  IMAD.MOV.U32 R2, RZ, RZ, R0 ;  /* 0x000000ffff027224 */ /* 0x000fe200078e0000 */
[----:B------:R-:W-:Y:S02]  /*22190*/  MOV R5, 0x1 ;  /* 0x0000000100057802 */ /* 0x000fe40000000f00 */
[----:B------:R-:W-:Y:S02]  /*221a0*/  MOV R3, 0x221c0 ;  /* 0x000221c000037802 */ /* 0x000fe40000000f00 */
[----:B-1----:R-:W-:Y:S05]  /*221b0*/  CALL.REL.NOINC `($__internal_48_$__cuda_sm70_shflsync_bfly_p) ;  /* 0x00000f9000007944 */ /* 0x002fea0003c00000 */
[----:B------:R-:W-:Y:S01]  /*221c0*/  FADD.FTZ R0, R0, R5 ;  /* 0x0000000500007221 */ /* 0x000fe20000010000 */
[----:B------:R-:W-:Y:S02]  /*221d0*/  MOV R2, R219 ;  /* 0x000000db00027202 */ /* 0x000fe40000000f00 */
[----:B------:R-:W-:-:S02]  /*221e0*/  MOV R5, 0x2 ;  /* 0x0000000200057802 */ /* 0x000fc40000000f00 */
[----:B------:R-:W-:Y:S02]  /*221f0*/  MOV R3, 0x22210 ;  /* 0x0002221000037802 */ /* 0x000fe40000000f00 */
[----:B------:R-:W-:Y:S05]  /*22200*/  CALL.REL.NOINC `($__internal_48_$__cuda_sm70_shflsync_bfly_p) ;  /* 0x00000f4000007944 */ /* 0x000fea0003c00000 */
[----:B------:R-:W-:Y:S01]  /*22210*/  FADD.FTZ R4, R219, R5 ;  /* 0x00000005db047221 */ /* 0x000fe20000010000 */
[----:B------:R-:W-:Y:S02]  /*22220*/  MOV R5, 0x1 ;  /* 0x0000000100057802 */ /* 0x000fe40000000f00 */
[----:B------:R-:W-:Y:S02]  /*22230*/  MOV R3, 0x22260 ;  /* 0x0002226000037802 */ /* 0x000fe40000000f00 */
[----:B------:R-:W-:Y:S02]  /*22240*/  MOV R2, R4 ;  /* 0x0000000400027202 */ /* 0x000fe40000000f00 */
[----:B------:R-:W-:Y:S05]  /*22250*/  CALL.REL.NOINC `($__internal_48_$__cuda_sm70_shflsync_bfly_p) ;  /* 0x00000ef000007944 */ /* 0x000fea0003c00000 */
[----:B------:R-:W-:Y:S01]  /*22260*/  MOV R3, R5 ;  /* 0x0000000500037202 */ /* 0x000fe20000000f00 */
[----:B------:R-:W-:Y:S05]  /*22270*/  BRA `(.L_x_2559) ;  /* 0xffff990000007947 */ /* 0x000fea000383ffff */
.L_x_2493:
[----:B--234-:R-:W-:Y:S01]  /*22280*/  IMAD.MOV.U32 R9, RZ, RZ, R13 ;  /* 0x000000ffff097224 */ /* 0x01cfe200078e000d */
[----:B------:R-:W-:Y:S01]  /*22290*/  MOV R5, RZ ;  /* 0x000000ff00057202 */ /* 0x000fe20000000f00 */
[----:B------:R-:W-:Y:S01]  /*222a0*/  IMAD.MOV.U32 R3, RZ, RZ, 0x181f ;  /* 0x0000181fff037424 */ /* 0x000fe200078e00ff */
[----:B------:R-:W-:Y:S02]  /*222b0*/  MOV R2, 0x222d0 ;  /* 0x000222d000027802 */ /* 0x000fe40000000f00 */
[----:B-1----:R-:W-:Y:S05]  /*222c0*/  CALL.REL.NOINC `($__internal_49_$__cuda_sm70_shflsync_idx_p) ;  /* 0x00000ed000007944 */ /* 0x002fea0003c00000 */
[----:B------:R-:W-:Y:S01]  /*222d0*/  MOV R10, R5 ;  /* 0x00000005000a7202 */ /* 0x000fe20000000f00 */
[----:B------:R-:W-:Y:S05]  /*222e0*/  BRA `(.L_x_2560) ;  /* 0xffffb58000007947 */ /* 0x000fea000383ffff */
.L_x_2494:
[----:B------:R-:W-:Y:S01]  /*222f0*/  IMAD.MOV.U32 R9, RZ, RZ, R14 ;  /* 0x000000ffff097224 */ /* 0x000fe200078e000e */
[----:B------:R-:W-:Y:S01]  /*22300*/  MOV R5, RZ ;  /* 0x000000ff00057202 */ /* 0x000fe20000000f00 */
[----:B------:R-:W-:Y:S01]  /*22310*/  IMAD.MOV.U32 R3, RZ, RZ, 0x181f ;  /* 0x0000181fff037424 */ /* 0x000fe200078e00ff */
[----:B------:R-:W-:-:S02]  /*22320*/  MOV R2, 0x22340 ;  /* 0x0002234000027802 */ /* 0x000fc40000000f00 */
[----:B-123--:R-:W-:Y:S05]  /*22330*/  CALL.REL.NOINC `($__internal_49_$__cuda_sm70_shflsync_idx_p) ;  /* 0x00000e6000007944 */ /* 0x00efea0003c00000 */
[----:B------:R-:W-:Y:S01]  /*22340*/  MOV R2, R5 ;  /* 0x0000000500027202 */ /* 0x000fe20000000f00 */
[----:B------:R-:W-:Y:S05]  /*22350*/  BRA `(.L_x_2561) ;  /* 0xffffb53000007947 */ /* 0x000fea000383ffff */
.L_x_2497:
[----:B--2---:R-:W-:Y:S01]  /*22360*/  IMAD.MOV.U32 R9, RZ, RZ, R13 ;  /* 0x000000ffff097224 */ /* 0x004fe200078e000d */
[----:B------:R-:W-:Y:S01]  /*22370*/  MOV R5, 0x1 ;  /* 0x0000000100057802 */ /* 0x000fe20000000f00 */
[----:B------:R-:W-:Y:S01]  /*22380*/  IMAD.MOV.U32 R3, RZ, RZ, 0x181f ;  /* 0x0000181fff037424 */ /* 0x000fe200078e00ff */
[----:B------:R-:W-:-:S02]  /*22390*/  MOV R2, 0x223b0 ;  /* 0x000223b000027802 */ /* 0x000fc40000000f00 */
[----:B-1-34-:R-:W-:Y:S05]  /*223a0*/  CALL.REL.NOINC `($__internal_49_$__cuda_sm70_shflsync_idx_p) ;  /* 0x00000df000007944 */ /* 0x01afea0003c00000 */
        /* <DEDUP_REMOVED lines=8> */
.L_x_2500:
[----:B--2---:R-:W-:Y:S01]  /*22430*/  IMAD.MOV.U32 R9, RZ, RZ, R13 ;  /* 0x000000ffff097224 */ /* 0x004fe200078e000d */
[----:B------:R-:W-:Y:S01]  /*22440*/  MOV R5, 0x2 ;  /* 0x0000000200057802 */ /* 0x000fe20000000f00 */
[----:B------:R-:W-:Y:S01]  /*22450*/  IMAD.MOV.U32 R3, RZ, RZ, 0x181f ;  /* 0x0000181fff037424 */ /* 0x000fe200078e00ff */
[----:B------:R-:W-:Y:S02]  /*22460*/  MOV R2, 0x22480 ;  /* 0x0002248000027802 */ /* 0x000fe40000000f00 */
[----:B-1-34-:R-:W-:Y:S05]  /*22470*/  CALL.REL.NOINC `($__internal_49_$__cuda_sm70_shflsync_idx_p) ;  /* 0x00000d2000007944 */ /* 0x01afea0003c00000 */
[----:B------:R-:W-:Y:S01]  /*22480*/  MOV R10, R5 ;  /* 0x00000005000a7202 */ /* 0x000fe20000000f00 */
[----:B------:R-:W-:Y:S05]  /*22490*/  BRA `(.L_x_2563) ;  /* 0xffffb74000007947 */ /* 0x000fea000383ffff */
.L_x_2501:
[----:B--2---:R-:W-:Y:S01]  /*224a0*/  IMAD.MOV.U32 R9, RZ, RZ, R14 ;  /* 0x000000ffff097224 */ /* 0x004fe200078e000e */
[----:B------:R-:W-:Y:S01]  /*224b0*/  MOV R5, 0x2 ;  /* 0x0000000200057802 */ /* 0x000fe20000000f00 */
[----:B------:R-:W-:Y:S01]  /*224c0*/  IMAD.MOV.U32 R3, RZ, RZ, 0x181f ;  /* 0x0000181fff037424 */ /* 0x000fe200078e00ff */
[----:B------:R-:W-:Y:S02]  /*224d0*/  MOV R2, 0x224f0 ;  /* 0x000224f000027802 */ /* 0x000fe40000000f00 */
[----:B-1-34-:R-:W-:Y:S05]  /*224e0*/  CALL.REL.NOINC `($__internal_49_$__cuda_sm70_shflsync_idx_p) ;  /* 0x00000cb000007944 */ /* 0x01afea0003c00000 */
[----:B------:R-:W-:Y:S01]  /*224f0*/  MOV R2, R5 ;  /* 0x0000000500027202 */ /* 0x000fe20000000f00 */
[----:B------:R-:W-:Y:S05]  /*22500*/  BRA `(.L_x_2564) ;  /* 0xffffb6f000007947 */ /* 0x000fea000383ffff */
.L_x_2504:
[----:B---3--:R-:W-:Y:S01]  /*22510*/  IMAD.MOV.U32 R9, RZ, RZ, R13 ;  /* 0x000000ffff097224 */ /* 0x008fe200078e000d */
[----:B------:R-:W-:Y:S01]  /*22520*/  MOV R5, 0x3 ;  /* 0x0000000300057802 */ /* 0x000fe20000000f00 */
[----:B------:R-:W-:Y:S01]  /*22530*/  IMAD.MOV.U32 R3, RZ, RZ, 0x181f ;  /* 0x0000181fff037424 */ /* 0x000fe200078e00ff */
[----:B----4-:R-:W-:-:S02]  /*22540*/  MOV R2, 0x22560 ;  /* 0x0002256000027802 */ /* 0x010fc40000000f00 */
[----:B-12---:R-:W-:Y:S05]  /*22550*/  CALL.REL.NOINC `($__internal_49_$__cuda_sm70_shflsync_idx_p) ;  /* 0x00000c4000007944 */ /* 0x006fea0003c00000 */
        /* <DEDUP_REMOVED lines=8> */
.L_x_2506:
[----:B------:R-:W-:Y:S01]  /*225e0*/  IMAD.MOV.U32 R9, RZ, RZ, R16 ;  /* 0x000000ffff097224 */ /* 0x000fe200078e0010 */
[----:B------:R-:W-:Y:S01]  /*225f0*/  MOV R5, RZ ;  /* 0x000000ff00057202 */ /* 0x000fe20000000f00 */
[----:B------:R-:W-:Y:S01]  /*22600*/  IMAD.MOV.U32 R3, RZ, RZ, 0x1c1f ;  /* 0x00001c1fff037424 */ /* 0x000fe200078e00ff */
[----:B------:R-:W-:Y:S02]  /*22610*/  MOV R2, 0x22630 ;  /* 0x0002263000027802 */ /* 0x000fe40000000f00 */
[----:B------:R-:W-:Y:S05]  /*22620*/  CALL.REL.NOINC `($__internal_49_$__cuda_sm70_shflsync_idx_p) ;  /* 0x00000b7000007944 */ /* 0x000fea0003c00000 */
[----:B------:R-:W-:Y:S01]  /*22630*/  MOV R4, R5 ;  /* 0x0000000500047202 */ /* 0x000fe20000000f00 */
[----:B------:R-:W-:Y:S05]  /*22640*/  BRA `(.L_x_2566) ;  /* 0xffffbab000007947 */ /* 0x000fea000383ffff */
.L_x_2507:
[----:B------:R-:W-:Y:S01]  /*22650*/  IMAD.MOV.U32 R9, RZ, RZ, R17 ;  /* 0x000000ffff097224 */ /* 0x000fe200078e0011 */
[----:B------:R-:W-:Y:S01]  /*22660*/  MOV R5, RZ ;  /* 0x000000ff00057202 */ /* 0x000fe20000000f00 */
[----:B------:R-:W-:Y:S01]  /*22670*/  IMAD.MOV.U32 R3, RZ, RZ, 0x1c1f ;  /* 0x00001c1fff037424 */ /* 0x000fe200078e00ff */
[----:B------:R-:W-:Y:S02]  /*22680*/  MOV R2, 0x226a0 ;  /* 0x000226a000027802 */ /* 0x000fe40000000f00 */
[----:B-12---:R-:W-:Y:S05]  /*22690*/  CALL.REL.NOINC `($__internal_49_$__cuda_sm70_shflsync_idx_p) ;  /* 0x00000b0000007944 */ /* 0x006fea0003c00000 */
[----:B------:R-:W-:Y:S01]  /*226a0*/  MOV R0, R5 ;  /* 0x0000000500007202 */ /* 0x000fe20000000f00 */
[----:B------:R-:W-:Y:S05]  /*226b0*/  BRA `(.L_x_2567) ;  /* 0xffffba6000007947 */ /* 0x000fea000383ffff */
.L_x_2510:
        /* <DEDUP_REMOVED lines=13> */
.L_x_2514:
[----:B------:R-:W-:Y:S01]  /*22790*/  IMAD.MOV.U32 R9, RZ, RZ, R11 ;  /* 0x000000ffff097224 */ /* 0x000fe200078e000b */
[----:B------:R-:W-:Y:S01]  /*227a0*/  MOV R5, RZ ;  /* 0x000000ff00057202 */ /* 0x000fe20000000f00 */
[----:B------:R-:W-:Y:S01]  /*227b0*/  IMAD.MOV.U32 R3, RZ, RZ, 0x181f ;  /* 0x0000181fff037424 */ /* 0x000fe200078e00ff */
[----:B------:R-:W-:Y:S02]  /*227c0*/  MOV R2, 0x227e0 ;  /* 0x000227e000027802 */ /* 0x000fe40000000f00 */
[----:B------:R-:W-:Y:S05]  /*227d0*/  CALL.REL.NOINC `($__internal_49_$__cuda_sm70_shflsync_idx_p) ;  /* 0x000009c000007944 */ /* 0x000fea0003c00000 */
[----:B------:R-:W-:Y:S01]  /*227e0*/  MOV R10, R5 ;  /* 0x00000005000a7202 */ /* 0x000fe20000000f00 */
[----:B------:R-:W-:Y:S05]  /*227f0*/  BRA `(.L_x_2569) ;  /* 0xffffda7000007947 */ /* 0x000fea000383ffff */
.L_x_2515:
[----:B------:R-:W-:Y:S01]  /*22800*/  IMAD.MOV.U32 R9, RZ, RZ, R14 ;  /* 0x000000ffff097224 */ /* 0x000fe200078e000e */
[----:B------:R-:W-:Y:S01]  /*22810*/  MOV R5, RZ ;  /* 0x000000ff00057202 */ /* 0x000fe20000000f00 */
[----:B------:R-:W-:Y:S01]  /*22820*/  IMAD.MOV.U32 R3, RZ, RZ, 0x181f ;  /* 0x0000181fff037424 */ /* 0x000fe200078e00ff */
[----:B------:R-:W-:Y:S02]  /*22830*/  MOV R2, 0x22850 ;  /* 0x0002285000027802 */ /* 0x000fe40000000f00 */
[----:B-12---:R-:W-:Y:S05]  /*22840*/  CALL.REL.NOINC `($__internal_49_$__cuda_sm70_shflsync_idx_p) ;  /* 0x0000095000007944 */ /* 0x006fea0003c00000 */
[----:B------:R-:W-:Y:S01]  /*22850*/  MOV R2, R5 ;  /* 0x0000000500027202 */ /* 0x000fe20000000f00 */
[----:B------:R-:W-:Y:S05]  /*22860*/  BRA `(.L_x_2570) ;  /* 0xffffda2000007947 */ /* 0x000fea000383ffff */
.L_x_2518:
[----:B--2---:R-:W-:Y:S01]  /*22870*/  IMAD.MOV.U32 R9, RZ, RZ, R11 ;  /* 0x000000ffff097224 */ /* 0x004fe200078e000b */
[----:B------:R-:W-:Y:S01]  /*22880*/  MOV R5, 0x1 ;  /* 0x0000000100057802 */ /* 0x000fe20000000f00 */
[----:B------:R-:W-:Y:S01]  /*22890*/  IMAD.MOV.U32 R3, RZ, RZ, 0x181f ;  /* 0x0000181fff037424 */ /* 0x000fe200078e00ff */
[----:B----4-:R-:W-:-:S02]  /*228a0*/  MOV R2, 0x228c0 ;  /* 0x000228c000027802 */ /* 0x010fc40000000f00 */
[----:B-1-3--:R-:W-:Y:S05]  /*228b0*/  CALL.REL.NOINC `($__internal_49_$__cuda_sm70_shflsync_idx_p) ;  /* 0x000008e000007944 */ /* 0x00afea0003c00000 */
        /* <DEDUP_REMOVED lines=8> */
.L_x_2521:
[----:B-1----:R-:W-:Y:S01]  /*22940*/  IMAD.MOV.U32 R9, RZ, RZ, R11 ;  /* 0x000000ffff097224 */ /* 0x002fe200078e000b */
[----:B------:R-:W-:Y:S01]  /*22950*/  MOV R5, 0x2 ;  /* 0x0000000200057802 */ /* 0x000fe20000000f00 */
[----:B------:R-:W-:Y:S01]  /*22960*/  IMAD.MOV.U32 R3, RZ, RZ, 0x181f ;  /* 0x0000181fff037424 */ /* 0x000fe200078e00ff */
[----:B----4-:R-:W-:Y:S02]  /*22970*/  MOV R2, 0x22990 ;  /* 0x0002299000027802 */ /* 0x010fe40000000f00 */
[----:B--23--:R-:W-:Y:S05]  /*22980*/  CALL.REL.NOINC `($__internal_49_$__cuda_sm70_shflsync_idx_p) ;  /* 0x0000081000007944 */ /* 0x00cfea0003c00000 */
[----:B------:R-:W-:Y:S01]  /*22990*/  MOV R10, R5 ;  /* 0x00000005000a7202 */ /* 0x000fe20000000f00 */
[----:B------:R-:W-:Y:S05]  /*229a0*/  BRA `(.L_x_2572) ;  /* 0xffffdc4000007947 */ /* 0x000fea000383ffff */
.L_x_2522:
[----:B------:R-:W-:Y:S01]  /*229b0*/  IMAD.MOV.U32 R9, RZ, RZ, R14 ;  /* 0x000000ffff097224 */ /* 0x000fe200078e000e */
[----:B------:R-:W-:Y:S01]  /*229c0*/  MOV R5, 0x2 ;  /* 0x0000000200057802 */ /* 0x000fe20000000f00 */
[----:B------:R-:W-:Y:S01]  /*229d0*/  IMAD.MOV.U32 R3, RZ, RZ, 0x181f ;  /* 0x0000181fff037424 */ /* 0x000fe200078e00ff */
[----:B----4-:R-:W-:Y:S02]  /*229e0*/  MOV R2, 0x22a00 ;  /* 0x00022a0000027802 */ /* 0x010fe40000000f00 */
[----:B-123--:R-:W-:Y:S05]  /*229f0*/  CALL.REL.NOINC `($__internal_49_$__cuda_sm70_shflsync_idx_p) ;  /* 0x000007a000007944 */ /* 0x00efea0003c00000 */
[----:B------:R-:W-:Y:S01]  /*22a00*/  MOV R2, R5 ;  /* 0x0000000500027202 */ /* 0x000fe20000000f00 */
[----:B------:R-:W-:Y:S05]  /*22a10*/  BRA `(.L_x_2573) ;  /* 0xffffdbf000007947 */ /* 0x000fea000383ffff */
.L_x_2525:
[----:B-1----:R-:W-:Y:S01]  /*22a20*/  IMAD.MOV.U32 R9, RZ, RZ, R11 ;  /* 0x000000ffff097224 */ /* 0x002fe200078e000b */
[----:B------:R-:W-:Y:S01]  /*22a30*/  MOV R5, 0x3 ;  /* 0x0000000300057802 */ /* 0x000fe20000000f00 */
[----:B------:R-:W-:Y:S01]  /*22a40*/  IMAD.MOV.U32 R3, RZ, RZ, 0x181f ;  /* 0x0000181fff037424 */ /* 0x000fe200078e00ff */
[----:B------:R-:W-:-:S02]  /*22a50*/  MOV R2, 0x22a70 ;  /* 0x00022a7000027802 */ /* 0x000fc40000000f00 */
[----:B--234-:R-:W-:Y:S05]  /*22a60*/  CALL.REL.NOINC `($__internal_49_$__cuda_sm70_shflsync_idx_p) ;  /* 0x0000073000007944 */ /* 0x01cfea0003c00000 */
        /* <DEDUP_REMOVED lines=8> */
.L_x_2527:
[----:B------:R-:W-:Y:S01]  /*22af0*/  IMAD.MOV.U32 R9, RZ, RZ, R114 ;  /* 0x000000ffff097224 */ /* 0x000fe200078e0072 */
[----:B------:R-:W-:Y:S01]  /*22b00*/  MOV R5, RZ ;  /* 0x000000ff00057202 */ /* 0x000fe20000000f00 */
[----:B------:R-:W-:Y:S01]  /*22b10*/  IMAD.MOV.U32 R3, RZ, RZ, 0x1f ;  /* 0x0000001fff037424 */ /* 0x000fe200078e00ff */
[----:B------:R-:W-:Y:S02]  /*22b20*/  MOV R2, 0x22b40 ;  /* 0x00022b4000027802 */ /* 0x000fe40000000f00 */
[----:B------:R-:W-:Y:S05]  /*22b30*/  CALL.REL.NOINC `($__internal_49_$__cuda_sm70_shflsync_idx_p) ;  /* 0x0000066000007944 */ /* 0x000fea0003c00000 */
[----:B------:R-:W-:Y:S01]  /*22b40*/  MOV R10, R5 ;  /* 0x00000005000a7202 */ /* 0x000fe20000000f00 */
[----:B------:R-:W-:Y:S05]  /*22b50*/  BRA `(.L_x_2575) ;  /* 0xffffde6000007947 */ /* 0x000fea000383ffff */
.L_x_2528:
[----:B------:R-:W-:Y:S01]  /*22b60*/  IMAD.MOV.U32 R9, RZ, RZ, R114 ;  /* 0x000000ffff097224 */ /* 0x000fe200078e0072 */
[----:B------:R-:W-:Y:S01]  /*22b70*/  MOV R5, 0x1 ;  /* 0x0000000100057802 */ /* 0x000fe20000000f00 */
[----:B------:R-:W-:Y:S01]  /*22b80*/  IMAD.MOV.U32 R3, RZ, RZ, 0x1f ;  /* 0x0000001fff037424 */ /* 0x000fe200078e00ff */
[----:B------:R-:W-:Y:S02]  /*22b90*/  MOV R2, 0x22bb0 ;  /* 0x00022bb000027802 */ /* 0x000fe40000000f00 */
[----:B-12---:R-:W-:Y:S05]  /*22ba0*/  CALL.REL.NOINC `($__internal_49_$__cuda_sm70_shflsync_idx_p) ;  /* 0x000005f000007944 */ /* 0x006fea0003c00000 */
[----:B------:R-:W-:Y:S01]  /*22bb0*/  MOV R8, R5 ;  /* 0x0000000500087202 */ /* 0x000fe20000000f00 */
[----:B------:R-:W-:Y:S05]  /*22bc0*/  BRA `(.L_x_2576) ;  /* 0xffffde1000007947 */ /* 0x000fea000383ffff */
.L_x_2529:
[----:B------:R-:W-:Y:S02]  /*22bd0*/  MOV R2, 0x1 ;  /* 0x0000000100027802 */ /* 0x000fe40000000f00 */
[----:B------:R-:W-:-:S02]  /*22be0*/  MOV R3, 0x22c00 ;  /* 0x00022c0000037802 */ /* 0x000fc40000000f00 */
[----:B-1234-:R-:W-:Y:S05]  /*22bf0*/  CALL.REL.NOINC `($__internal_50_$__cuda_sm70_shflsync_up_p) ;  /* 0x000005f000007944 */ /* 0x01efea0003c00000 */
[----:B------:R-:W-:Y:S05]  /*22c00*/  BRA `(.L_x_2577) ;  /* 0xffffdf0000007947 */ /* 0x000fea000383ffff */
.L_x_2530:
[----:B------:R-:W-:Y:S02]  /*22c10*/  MOV R2, 0x2 ;  /* 0x0000000200027802 */ /* 0x000fe40000000f00 */
[----:B------:R-:W-:-:S02]  /*22c20*/  MOV R3, 0x22c40 ;  /* 0x00022c4000037802 */ /* 0x000fc40000000f00 */
[----:B--2-4-:R-:W-:Y:S05]  /*22c30*/  CALL.REL.NOINC `($__internal_50_$__cuda_sm70_shflsync_up_p) ;  /* 0x000005b000007944 */ /* 0x014fea0003c00000 */
[----:B------:R-:W-:Y:S01]  /*22c40*/  SEL R3, R4, RZ, P1 ;  /* 0x000000ff04037207 */ /* 0x000fe20000800000 */
[----:B------:R-:W-:-:S04]  /*22c50*/  IMAD.MOV.U32 R2, RZ, RZ, 0x4 ;  /* 0x00000004ff027424 */ /* 0x000fc800078e00ff */
[----:B------:R-:W-:Y:S01]  /*22c60*/  IMAD.IADD R0, R0, 0x1, R3 ;  /* 0x0000000100007824 */ /* 0x000fe200078e0203 */
        /* <DEDUP_REMOVED lines=21> */
.L_x_2534:
[----:B------:R-:W-:Y:S02]  /*22dc0*/  MOV R2, 0x1 ;  /* 0x0000000100027802 */ /* 0x000fe40000000f00 */
[----:B------:R-:W-:Y:S02]  /*22dd0*/  MOV R3, 0x22df0 ;  /* 0x00022df000037802 */ /* 0x000fe40000000f00 */
[----:B------:R-:W-:Y:S05]  /*22de0*/  CALL.REL.NOINC `($__internal_50_$__cuda_sm70_shflsync_up_p) ;  /* 0x0000040000007944 */ /* 0x000fea0003c00000 */
[----:B------:R-:W-:Y:S01]  /*22df0*/  MOV R2, R4 ;  /* 0x0000000400027202 */ /* 0x000fe20000000f00 */
[----:B------:R-:W-:Y:S05]  /*22e00*/  BRA `(.L_x_2579) ;  /* 0xffffdf6000007947 */ /* 0x000fea000383ffff */
.L_x_2535:
        /* <DEDUP_REMOVED lines=27> */
.L_x_2537:
[----:B------:R-:W-:Y:S02]  /*22fc0*/  SEL R0, RZ, 0x1, P0 ;  /* 0x00000001ff007807 */ /* 0x000fe40000000000 */
[----:B------:R-:W-:Y:S02]  /*22fd0*/  MOV R2, 0x22ff0 ;  /* 0x00022ff000027802 */ /* 0x000fe40000000f00 */
[----:B-1----:R-:W-:Y:S05]  /*22fe0*/  CALL.REL.NOINC `($__internal_51_$__cuda_sm70_votesync_ballot) ;  /* 0x0000027000007944 */ /* 0x002fea0003c00000 */
[----:B------:R-:W-:Y:S01]  /*22ff0*/  MOV R11, R0 ;  /* 0x00000000000b7202 */ /* 0x000fe20000000f00 */
[----:B------:R-:W-:Y:S05]  /*23000*/  BRA `(.L_x_2581) ;  /* 0xffffdef000007947 */ /* 0x000fea000383ffff */
.L_x_2538:
[----:B------:R-:W-:Y:S01]  /*23010*/  IMAD.MOV.U32 R9, RZ, RZ, R6 ;  /* 0x000000ffff097224 */ /* 0x000fe200078e0006 */
[----:B------:R-:W-:Y:S01]  /*23020*/  MOV R5, R0 ;  /* 0x0000000000057202 */ /* 0x000fe20000000f00 */
[----:B------:R-:W-:Y:S01]  /*23030*/  IMAD.MOV.U32 R3, RZ, RZ, 0x1f ;  /* 0x0000001fff037424 */ /* 0x000fe200078e00ff */
[----:B--2---:R-:W-:Y:S02]  /*23040*/  MOV R2, 0x23060 ;  /* 0x0002306000027802 */ /* 0x004fe40000000f00 */
[----:B-1----:R-:W-:Y:S05]  /*23050*/  CALL.REL.NOINC `($__internal_49_$__cuda_sm70_shflsync_idx_p) ;  /* 0x0000014000007944 */ /* 0x002fea0003c00000 */
[----:B------:R-:W-:Y:S01]  /*23060*/  IMAD.MOV.U32 R8, RZ, RZ, R5 ;  /* 0x000000ffff087224 */ /* 0x000fe200078e0005 */
[----:B------:R-:W-:Y:S01]  /*23070*/  MOV R5, R0 ;  /* 0x0000000000057202 */ /* 0x000fe20000000f00 */
[----:B------:R-:W-:Y:S01]  /*23080*/  IMAD.MOV.U32 R9, RZ, RZ, R7 ;  /* 0x000000ffff097224 */ /* 0x000fe200078e0007 */
[----:B------:R-:W-:-:S02]  /*23090*/  MOV R3, 0x1f ;  /* 0x0000001f00037802 */ /* 0x000fc40000000f00 */
[----:B------:R-:W-:Y:S02]  /*230a0*/  MOV R2, 0x230c0 ;  /* 0x000230c000027802 */ /* 0x000fe40000000f00 */
[----:B------:R-:W-:Y:S05]  /*230b0*/  CALL.REL.NOINC `($__internal_49_$__cuda_sm70_shflsync_idx_p) ;  /* 0x000000e000007944 */ /* 0x000fea0003c00000 */
[----:B------:R-:W-:Y:S01]  /*230c0*/  MOV R7, R5 ;  /* 0x0000000500077202 */ /* 0x000fe20000000f00 */
[----:B------:R-:W-:Y:S05]  /*230d0*/  BRA `(.L_x_2582) ;  /* 0xffffde9000007947 */ /* 0x000fea000383ffff */
.L_x_2541:
[----:B------:R-:W-:Y:S01]  /*230e0*/  IMAD.MOV.U32 R9, RZ, RZ, R4 ;  /* 0x000000ffff097224 */ /* 0x000fe200078e0004 */
[----:B------:R-:W-:Y:S01]  /*230f0*/  MOV R5, R0 ;  /* 0x0000000000057202 */ /* 0x000fe20000000f00 */
[----:B------:R-:W-:Y:S01]  /*23100*/  IMAD.MOV.U32 R3, RZ, RZ, 0x1f ;  /* 0x0000001fff037424 */ /* 0x000fe200078e00ff */
[----:B--2---:R-:W-:Y:S02]  /*23110*/  MOV R2, 0x23130 ;  /* 0x0002313000027802 */ /* 0x004fe40000000f00 */
[----:B-1--4-:R-:W-:Y:S05]  /*23120*/  CALL.REL.NOINC `($__internal_49_$__cuda_sm70_shflsync_idx_p) ;  /* 0x0000007000007944 */ /* 0x012fea0003c00000 */
[----:B------:R-:W-:Y:S01]  /*23130*/  MOV R13, R5 ;  /* 0x00000005000d7202 */ /* 0x000fe20000000f00 */
[----:B------:R-:W-:Y:S05]  /*23140*/  BRA `(.L_x_2540) ;  /* 0xffffde8000007947 */ /* 0x000fea000383ffff */
        .weak           $__internal_48_$__cuda_sm70_shflsync_bfly_p
        .type           $__internal_48_$__cuda_sm70_shflsync_bfly_p,@function
        .size           $__internal_48_$__cuda_sm70_shflsync_bfly_p,($__internal_49_$__cuda_sm70_shflsync_idx_p - $__internal_48_$__cuda_sm70_shflsync_bfly_p)
$__internal_48_$__cuda_sm70_shflsync_bfly_p:
[----:B------:R-:W-:Y:S04]  /*23150*/  WARPSYNC R6 ;  /* 0x0000000600007348 */ /* 0x000fe80003800000 */
[----:B------:R1:W2:Y:S02]  /*23160*/  SHFL.BFLY PT, R5, R2, R5, R7 ;  /* 0x0c00000502057389 */ /* 0x0002a400000e0007 */
[----:B-1----:R-:W-:-:S02]  /*23170*/  MOV R2, R3 ;  /* 0x0000000300027202 */ /* 0x002fc40000000f00 */
[----:B------:R-:W-:-:S04]  /*23180*/  MOV R3, 0x0 ;  /* 0x0000000000037802 */ /* 0x000fc80000000f00 */
[----:B--2---:R-:W-:Y:S05]  /*23190*/  RET.REL.NODEC R2 `(_ZN7cutlass13device_kernelIN5flash19enable_sm80_to_sm89INS1_16FlashAttnFwdSm80INS1_25CollectiveMainloopFwdSm80ILi8ELi1ELb0EN4cute5tupleIJNS5_1CILi128EEENS7_ILi48EEENS7_ILi256EEEEEELi256ENS_6half_tEfNS_4arch4Sm80ELb1ELb0ELb1ELb1ELb0ELb1ELb1ELb1EEENS1_21CollectiveEpilogueFwdINS6_IJS8_SA_S9_EEENS6_IJNS7_ILi1EEESI_SI_EEESC_SE_Li256ELb1ELb1ELb1ELb0EEENS1_36VarlenDynamicPersistentTileSchedulerILi128ELi48ELi256ELi256ELb1ELb1ELb0ELb1ELb1ELb1EEEEEEEEEvNT_6ParamsE) ;  /* 0xfffdce6002007950 */ /* 0x004fea0003c3ffff */
        .weak           $__internal_49_$__cuda_sm70_shflsync_idx_p
        .type           $__internal_49_$__cuda_sm70_shflsync_idx_p,@function
        .size           $__internal_49_$__cuda_sm70_shflsync_idx_p,($__internal_50_$__cuda_sm70_shflsync_up_p - $__internal_49_$__cuda_sm70_shflsync_idx_p)
$__internal_49_$__cuda_sm70_shflsync_idx_p:
[----:B------:R-:W-:-:S04]  /*231a0*/  MOV R115, 0xffffffff ;  /* 0xffffffff00737802 */ /* 0x000fc80000000f00 */
[----:B------:R-:W-:Y:S04]  /*231b0*/  WARPSYNC R115 ;  /* 0x0000007300007348 */ /* 0x000fe80003800000 */
[----:B------:R1:W2:Y:S02]  /*231c0*/  SHFL.IDX PT, R5, R9, R5, R3 ;  /* 0x0000000509057389 */ /* 0x0002a400000e0003 */
[----:B-1----:R-:W-:-:S04]  /*231d0*/  MOV R3, 0x0 ;  /* 0x0000000000037802 */ /* 0x002fc80000000f00 */
[----:B--2---:R-:W-:Y:S05]  /*231e0*/  RET.REL.NODEC R2 `(_ZN7cutlass13device_kernelIN5flash19enable_sm80_to_sm89INS1_16FlashAttnFwdSm80INS1_25CollectiveMainloopFwdSm80ILi8ELi1ELb0EN4cute5tupleIJNS5_1CILi128EEENS7_ILi48EEENS7_ILi256EEEEEELi256ENS_6half_tEfNS_4arch4Sm80ELb1ELb0ELb1ELb1ELb0ELb1ELb1ELb1EEENS1_21CollectiveEpilogueFwdINS6_IJS8_SA_S9_EEENS6_IJNS7_ILi1EEESI_SI_EEESC_SE_Li256ELb1ELb1ELb1ELb0EEENS1_36VarlenDynamicPersistentTileSchedulerILi128ELi48ELi256ELi256ELb1ELb1ELb0ELb1ELb1ELb1EEEEEEEEEvNT_6ParamsE) ;  /* 0xfffdce1002007950 */ /* 0x004fea0003c3ffff */
        .weak           $__internal_50_$__cuda_sm70_shflsync_up_p
        .type           $__internal_50_$__cuda_sm70_shflsync_up_p,@function
        .size           $__internal_50_$__cuda_sm70_shflsync_up_p,($__internal_51_$__cuda_sm70_votesync_ballot - $__internal_50_$__cuda_sm70_shflsync_up_p)
$__internal_50_$__cuda_sm70_shflsync_up_p:
[----:B------:R-:W-:Y:S02]  /*231f0*/  IMAD.MOV.U32 R4, RZ, RZ, RZ ;  /* 0x000000ffff047224 */ /* 0x000fe400078e00ff */
[----:B------:R-:W-:-:S04]  /*23200*/  IMAD.MOV.U32 R9, RZ, RZ, -0x1 ;  /* 0xffffffffff097424 */ /* 0x000fc800078e00ff */
[----:B------:R-:W-:Y:S04]  /*23210*/  WARPSYNC R9 ;  /* 0x0000000900007348 */ /* 0x000fe80003800000 */
[----:B------:R1:W2:Y:S02]  /*23220*/  SHFL.UP PT, R4, R0, R2, R4 ;  /* 0x0400000200047389 */ /* 0x0002a400000e0004 */
[----:B-1----:R-:W-:Y:S02]  /*23230*/  MOV R2, R3 ;  /* 0x0000000300027202 */ /* 0x002fe40000000f00 */
[----:B------:R-:W-:-:S04]  /*23240*/  MOV R3, 0x0 ;  /* 0x0000000000037802 */ /* 0x000fc80000000f00 */
[----:B--2---:R-:W-:Y:S05]  /*23250*/  RET.REL.NODEC R2 `(_ZN7cutlass13device_kernelIN5flash19enable_sm80_to_sm89INS1_16FlashAttnFwdSm80INS1_25CollectiveMainloopFwdSm80ILi8ELi1ELb0EN4cute5tupleIJNS5_1CILi128EEENS7_ILi48EEENS7_ILi256EEEEEELi256ENS_6half_tEfNS_4arch4Sm80ELb1ELb0ELb1ELb1ELb0ELb1ELb1ELb1EEENS1_21CollectiveEpilogueFwdINS6_IJS8_SA_S9_EEENS6_IJNS7_ILi1EEESI_SI_EEESC_SE_Li256ELb1ELb1ELb1ELb0EEENS1_36VarlenDynamicPersistentTileSchedulerILi128ELi48ELi256ELi256ELb1ELb1ELb0ELb1ELb1ELb1EEEEEEEEEvNT_6ParamsE) ;  /* 0xfffdcda002007950 */ /* 0x004fea0003c3ffff */
        .weak           $__internal_51_$__cuda_sm70_votesync_ballot
        .type           $__internal_51_$__cuda_sm70_votesync_ballot,@function
        .size           $__internal_51_$__cuda_sm70_votesync_ballot,(.L_x_2650 - $__internal_51_$__cuda_sm70_votesync_ballot)
$__internal_51_$__cuda_sm70_votesync_ballot:
[----:B------:R-:W-:Y:S01]  /*23260*/  ISETP.NE.U32.AND P0, PT, R0, 0x1, PT ;  /* 0x000000010000780c */ /* 0x000fe20003f05070 */
[----:B------:R-:W-:-:S04]  /*23270*/  IMAD.MOV.U32 R3, RZ, RZ, -0x1 ;  /* 0xffffffffff037424 */ /* 0x000fc800078e00ff */
[----:B------:R-:W-:Y:S08]  /*23280*/  WARPSYNC R3 ;  /* 0x0000000300007348 */ /* 0x000ff00003800000 */
[----:B------:R-:W-:-:S04]  /*23290*/  VOTE.ANY R0, PT, !P0 ;  /* 0x0000000000007806 */ /* 0x000fc800040e0100 */
[----:B------:R-:W-:Y:S01]  /*232a0*/  LOP3.LUT R0, R0, R3, RZ, 0xc0, !PT ;  /* 0x0000000300007212 */ /* 0x000fe200078ec0ff */
[----:B------:R-:W-:-:S04]  /*232b0*/  IMAD.MOV.U32 R3, RZ, RZ, 0x0 ;  /* 0x00000000ff037424 */ /* 0x000fc800078e00ff */
[----:B------:R-:W-:Y:S05]  /*232c0*/  RET.REL.NODEC R2 `(_ZN7cutlass13device_kernelIN5flash19enable_sm80_to_sm89INS1_16FlashAttnFwdSm80INS1_25CollectiveMainloopFwdSm80ILi8ELi1ELb0EN4cute5tupleIJNS5_1CILi128EEENS7_ILi48EEENS7_ILi256EEEEEELi256ENS_6half_tEfNS_4arch4Sm80ELb1ELb0ELb1ELb1ELb0ELb1ELb1ELb1EEENS1_21CollectiveEpilogueFwdINS6_IJS8_SA_S9_EEENS6_IJNS7_ILi1EEESI_SI_EEESC_SE_Li256ELb1ELb1ELb1ELb0EEENS1_36VarlenDynamicPersistentTileSchedulerILi128ELi48ELi256ELi256ELb1ELb1ELb0ELb1ELb1ELb1EEEEEEEEEvNT_6ParamsE) ;  /* 0xfffdcd3002007950 */ /* 0x000fea0003c3ffff */
.L_x_2583:
        /* <DEDUP_REMOVED lines=11> */
.L_x_2650:


//--------------------- .nv.shared._ZN7cutlass13device_kernelIN5flash19enable_sm80_to_sm89INS1_16FlashAttnFwdSm80INS1_25CollectiveMainloopFwdSm80ILi8ELi1ELb1EN4cute5tupleIJNS5_1CILi128EEENS7_ILi64EEENS7_ILi256EEEEEELi256ENS_6half_tEfNS_4arch4Sm80ELb0ELb0ELb1ELb0ELb0ELb0ELb1ELb1EEENS1_21CollectiveEpilogueFwdINS6_IJS8_SA_S9_EEENS6_IJNS7_ILi1EEESI_SI_EEESC_SE_Li256ELb0ELb1ELb1ELb0EEENS1_19SingleTileSchedulerILb0ELb1ELb1ELi128EEEEEEEEEvNT_6ParamsE --------------------------
	.section	.nv.shared._ZN7cutlass13device_kernelIN5flash19enable_sm80_to_sm89INS1_16FlashAttnFwdSm80INS1_25CollectiveMainloopFwdSm80ILi8ELi1ELb1EN4cute5tupleIJNS5_1CILi128EEENS7_ILi64EEENS7_ILi256EEEEEELi256ENS_6half_tEfNS_4arch4Sm80ELb0ELb0ELb1ELb0ELb0ELb0ELb1ELb1EEENS1_21CollectiveEpilogueFwdINS6_IJS8_SA_S9_EEENS6_IJNS7_ILi1EEESI_SI_EEESC_SE_Li256ELb0ELb1ELb1ELb0EEENS1_19SingleTileSchedulerILb0ELb1ELb1ELi128EEEEEEEEEvNT_6ParamsE,"aw",@nobits
	.sectionflags	@""
	.align	16


//--------------------- .nv.global                --------------------------
	.section	.nv.global,"aw",@nobits
.nv.global:
	.type		_ZN80_INTERNAL_96de87e3_44_flash_fwd_hdim256_fp16_split_softcap_sm80_cu_f3e6f9ee_34034cute1_E,@object
	.size		_ZN80_INTERNAL_96de87e3_44_flash_fwd_hdim256_fp16_split_softcap_sm80_cu_f3e6f9ee_34034cute1_E,(_ZN80_INTERNAL_96de87e3_44_flash_fwd_hdim256_fp16_split_softcap_sm80_cu_f3e6f9ee_34034cuda3std3__45__cpo6cbeginE - _ZN80_INTERNAL_96de87e3_44_flash_fwd_hdim256_fp16_split_softcap_sm80_cu_f3e6f9ee_34034cute1_E)
_ZN80_INTERNAL_96de87e3_44_flash_fwd_hdim256_fp16_split_softcap_sm80_cu_f3e6f9ee_34034cute1_E:
	.zero		1
	.type		_ZN80_INTERNAL_96de87e3_44_flash_fwd_hdim256_fp16_split_softcap_sm80_cu_f3e6f9ee_34034cuda3std3__45__cpo6cbeginE,@object
	.size		_ZN80_INTERNAL_96de87e3_44_flash_fwd_hdim256_fp16_split_softcap_sm80_cu_f3e6f9ee_34034cuda3std3__45__cpo6cbeginE,(_ZN80_INTERNAL_96de87e3_44_flash_fwd_hdim256_fp16_split_softcap_sm80_cu_f3e6f9ee_34034cuda3std3__48in_placeE - _ZN80_INTERNAL_96de87e3_44_flash_fwd_hdim256_fp16_split_softcap_sm80_cu_f3e6f9ee_34034cuda3std3__45__cpo6cbeginE)
_ZN80_INTERNAL_96de87e3_44_flash_fwd_hdim256_fp16_split_softcap_sm80_cu_f3e6f9ee_34034cuda3std3__45__cpo6cbeginE:
	.zero		1
	.type		_ZN80_INTERNAL_96de87e3_44_flash_fwd_hdim256_fp16_split_softcap_sm80_cu_f3e6f9ee_34034cuda3std3__48in_placeE,@object
	.size		_ZN80_INTERNAL_96de87e3_44_flash_fwd_hdim256_fp16_split_softcap_sm80_cu_f3e6f9ee_34034cuda3std3__48in_placeE,(_ZN80_INTERNAL_96de87e3_44_flash_fwd_hdim256_fp16_split_softcap_sm80_cu_f3e6f9ee_34034cuda3std6ranges3__45__cpo9iter_moveE - _ZN80_INTERNAL_96de87e3_44_flash_fwd_hdim256_fp16_split_softcap_sm80_cu_f3e6f9ee_34034cuda3std3__48in_placeE)
_ZN80_INTERNAL_96de87e3_44_flash_fwd_hdim256_fp16_split_softcap_sm80_cu_f3e6f9ee_34034cuda3std3__48in_placeE:
	.zero		1
	.type		_ZN80_INTERNAL_96de87e3_44_flash_fwd_hdim256_fp16_split_softcap_sm80_cu_f3e6f9ee_34034cuda3std6ranges3__45__cpo9iter_moveE,@object
	.size		_ZN80_INTERNAL_96de87e3_44_flash_fwd_hdim256_fp16_split_softcap_sm80_cu_f3e6f9ee_34034cuda3std6ranges3__45__cpo9iter_moveE,(_ZN80_INTERNAL_96de87e3_44_flash_fwd_hdim256_fp16_split_softcap_sm80_cu_f3e6f9ee_34034cuda3std3__45__cpo5beginE - _ZN80_INTERNAL_96de87e3_44_flash_fwd_hdim256_fp16_split_softcap_sm80_cu_f3e6f9ee_34034cuda3std6ranges3__45__cpo9iter_moveE)
_ZN80_INTERNAL_96de87e3_44_flash_fwd_hdim256_fp16_split_softcap_sm80_cu_f3e6f9ee_34034cuda3std6ranges3__45__cpo9iter_moveE:
	.zero		1
	.type		_ZN80_INTERNAL_96de87e3_44_flash_fwd_hdim256_fp16_split_softcap_sm80_cu_f3e6f9ee_34034cuda3std3__45__cpo5beginE,@object
	.size		_ZN80_INTERNAL_96de87e3_44_flash_fwd_hdim256_fp16_split_softcap_sm80_cu_f3e6f9ee_34034cuda3std3__45__cpo5beginE,(_ZN80_INTERNAL_96de87e3_44_flash_fwd_hdim256_fp16_split_softcap_sm80_cu_f3e6f9ee_34034cuda3std3__482_GLOBAL__N__96de87e3_44_flash_fwd_hdim256_fp16_split_softcap_sm80_cu_f3e6f9ee_34036ignoreE - _ZN80_INTERNAL_96de87e3_44_flash_fwd_hdim256_fp16_split_softcap_sm80_cu_f3e6f9ee_34034cuda3std3__45__cpo5beginE)
_ZN80_INTERNAL_96de87e3_44_flash_fwd_hdim256_fp16_split_softcap_sm80_cu_f3e6f9ee_34034cuda3std3__45__cpo5beginE:
	.zero		1
	.type		_ZN80_INTERNAL_96de87e3_44_flash_fwd_hdim256_fp16_split_softcap_sm80_cu_f3e6f9ee_34034cuda3std3__482_GLOBAL__N__96de87e3_44_flash_fwd_hdim256_fp16_split_softcap_sm80_cu_f3e6f9ee_34036ignoreE,@object
	.size		_ZN80_INTERNAL_96de87e3_44_flash_fwd_hdim256_fp16_split_softcap_sm80_cu_f3e6f9ee_34034cuda3std3__482_GLOBAL__N__96de87e3_44_flash_fwd_hdim256_fp16_split_softcap_sm80_cu_f3e6f9ee_34036ignoreE,(_ZN80_INTERNAL_96de87e3_44_flash_fwd_hdim256_fp16_split_softcap_sm80_cu_f3e6f9ee_34034cute7productE - _ZN80_INTERNAL_96de87e3_44_flash_fwd_hdim256_fp16_split_softcap_sm80_cu_f3e6f9ee_34034cuda3std3__482_GLOBAL__N__96de87e3_44_flash_fwd_hdim256_fp16_split_softcap_sm80_cu_f3e6f9ee_34036ignoreE)
_ZN80_INTERNAL_96de87e3_44_flash_fwd_hdim256_fp16_split_softcap_sm80_cu_f3e6f9ee_34034cuda3std3__482_GLOBAL__N__96de87e3_44_flash_fwd_hdim256_fp16_split_softcap_sm80_cu_f3e6f9ee_34036ignoreE:
	.zero		1
	.type		_ZN80_INTERNAL_96de87e3_44_flash_fwd_hdim256_fp16_split_softcap_sm80_cu_f3e6f9ee_34034cute7productE,@object
	.size		_ZN80_INTERNAL_96de87e3_44_flash_fwd_hdim256_fp16_split_softcap_sm80_cu_f3e6f9ee_34034cute7productE,(_ZN80_INTERNAL_96de87e3_44_flash_fwd_hdim256_fp16_split_softcap_sm80_cu_f3e6f9ee_34034cuda3std3__45__cpo3endE - _ZN80_INTERNAL_96de87e3_44_flash_fwd_hdim256_fp16_split_softcap_sm80_cu_f3e6f9ee_34034cute7productE)
_ZN80_INTERNAL_96de87e3_44_flash_fwd_hdim256_fp16_split_softcap_sm80_cu_f3e6f9ee_34034cute7productE:
	.zero		1
	.type		_ZN80_INTERNAL_96de87e3_44_flash_fwd_hdim256_fp16_split_softcap_sm80_cu_f3e6f9ee_34034cuda3std3__45__cpo3endE,@object
	.size		_ZN80_INTERNAL_96de87e3_44_flash_fwd_hdim256_fp16_split_softcap_sm80_cu_f3e6f9ee_34034cuda3std3__45__cpo3endE,(_ZN80_INTERNAL_96de87e3_44_flash_fwd_hdim256_fp16_split_softcap_sm80_cu_f3e6f9ee_34034cuda3std3__419piecewise_constructE - _ZN80_INTERNAL_96de87e3_44_flash_fwd_hdim256_fp16_split_softcap_sm80_cu_f3e6f9ee_34034cuda3std3__45__cpo3endE)
_ZN80_INTERNAL_96de87e3_44_flash_fwd_hdim256_fp16_split_softcap_sm80_cu_f3e6f9ee_34034cuda3std3__45__cpo3endE:
	.zero		1
	.type		_ZN80_INTERNAL_96de87e3_44_flash_fwd_hdim256_fp16_split_softcap_sm80_cu_f3e6f9ee_34034cuda3std3__419piecewise_constructE,@object
	.size		_ZN80_INTERNAL_96de87e3_44_flash_fwd_hdim256_fp16_split_softcap_sm80_cu_f3e6f9ee_34034cuda3std3__419piecewise_constructE,(_ZN80_INTERNAL_96de87e3_44_flash_fwd_hdim256_fp16_split_softcap_sm80_cu_f3e6f9ee_34034cuda3std3__45__cpo4cendE - _ZN80_INTERNAL_96de87e3_44_flash_fwd_hdim256_fp16_split_softcap_sm80_cu_f3e6f9ee_34034cuda3std3__419piecewise_constructE)
_ZN80_INTERNAL_96de87e3_44_flash_fwd_hdim256_fp16_split_softcap_sm80_cu_f3e6f9ee_34034cuda3std3__419piecewise_constructE:
	.zero		1
	.type		_ZN80_INTERNAL_96de87e3_44_flash_fwd_hdim256_fp16_split_softcap_sm80_cu_f3e6f9ee_34034cuda3std3__45__cpo4cendE,@object
	.size		_ZN80_INTERNAL_96de87e3_44_flash_fwd_hdim256_fp16_split_softcap_sm80_cu_f3e6f9ee_34034cuda3std3__45__cpo4cendE,(_ZN80_INTERNAL_96de87e3_44_flash_fwd_hdim256_fp16_split_softcap_sm80_cu_f3e6f9ee_34034cuda3std6ranges3__45__cpo4swapE - _ZN80_INTERNAL_96de87e3_44_flash_fwd_hdim256_fp16_split_softcap_sm80_cu_f3e6f9ee_34034cuda3std3__45__cpo4cendE)
_ZN80_INTERNAL_96de87e3_44_flash_fwd_hdim256_fp16_split_softcap_sm80_cu_f3e6f9ee_34034cuda3std3__45__cpo4cendE:
	.zero		1
	.type		_ZN80_INTERNAL_96de87e3_44_flash_fwd_hdim256_fp16_split_softcap_sm80_cu_f3e6f9ee_34034cuda3std6ranges3__45__cpo4swapE,@object
	.size		_ZN80_INTERNAL_96de87e3_44_flash_fwd_hdim256_fp16_split_softcap_sm80_cu_f3e6f9ee_34034cuda3std6ranges3__45__cpo4swapE,(.L_7 - _ZN80_INTERNAL_96de87e3_44_flash_fwd_hdim256_fp16_split_softcap_sm80_cu_f3e6f9ee_34034cuda3std6ranges3__45__cpo4swapE)
_ZN80_INTERNAL_96de87e3_44_flash_fwd_hdim256_fp16_split_softcap_sm80_cu_f3e6f9ee_34034cuda3std6ranges3__45__cpo4swapE:
	.zero		1
.L_7:


//--------------------- .nv.shared._ZN7cutlass13device_kernelIN5flash19enable_sm80_to_sm89INS1_16FlashAttnFwdSm80INS1_25CollectiveMainloopFwdSm80ILi8ELi1ELb1EN4cute5tupleIJNS5_1CILi128EEENS7_ILi48EEENS7_ILi256EEEEEELi256ENS_6half_tEfNS_4arch4Sm80ELb0ELb0ELb1ELb1ELb0ELb0ELb1ELb1EEENS1_21CollectiveEpilogueFwdINS6_IJS8_SA_S9_EEENS6_IJNS7_ILi1EEESI_SI_EEESC_SE_Li256ELb1ELb1ELb1ELb0EEENS1_36VarlenDynamicPersistentTileSchedulerILi128ELi48ELi256ELi256ELb1ELb1ELb0ELb0ELb1ELb1EEEEEEEEEvNT_6ParamsE --------------------------
	.section	.nv.shared._ZN7cutlass13device_kernelIN5flash19enable_sm80_to_sm89INS1_16FlashAttnFwdSm80INS1_25CollectiveMainloopFwdSm80ILi8ELi1ELb1EN4cute5tupleIJNS5_1CILi128EEENS7_ILi48EEENS7_ILi256EEEEEELi256ENS_6half_tEfNS_4arch4Sm80ELb0ELb0ELb1ELb1ELb0ELb0ELb1ELb1EEENS1_21CollectiveEpilogueFwdINS6_IJS8_SA_S9_EEENS6_IJNS7_ILi1EEESI_SI_EEESC_SE_Li256ELb1ELb1ELb1ELb0EEENS1_36VarlenDynamicPersistentTileSchedulerILi128ELi48ELi256ELi256ELb1ELb1ELb0ELb0ELb1ELb1EEEEEEEEEvNT_6ParamsE,"aw",@nobits
	.sectionflags	@""
	.align	16


//--------------------- .nv.shared._ZN7cutlass13device_kernelIN5flash19enable_sm80_to_sm89INS1_16FlashAttnFwdSm80INS1_25CollectiveMainloopFwdSm80ILi8ELi1ELb0EN4cute5tupleIJNS5_1CILi128EEENS7_ILi32EEENS7_ILi256EEEEEELi256ENS_6half_tEfNS_4arch4Sm80ELb0ELb0ELb1ELb1ELb0ELb1ELb1ELb1EEENS1_21CollectiveEpilogueFwdINS6_IJS8_SA_S9_EEENS6_IJNS7_ILi1EEESI_SI_EEESC_SE_Li256ELb1ELb1ELb1ELb0EEENS1_36VarlenDynamicPersistentTileSchedulerILi128ELi32ELi256ELi256ELb1ELb1ELb0ELb0ELb1ELb1EEEEEEEEEvNT_6ParamsE --------------------------
	.section	.nv.shared._ZN7cutlass13device_kernelIN5flash19enable_sm80_to_sm89INS1_16FlashAttnFwdSm80INS1_25CollectiveMainloopFwdSm80ILi8ELi1ELb0EN4cute5tupleIJNS5_1CILi128EEENS7_ILi32EEENS7_ILi256EEEEEELi256ENS_6half_tEfNS_4arch4Sm80ELb0ELb0ELb1ELb1ELb0ELb1ELb1ELb1EEENS1_21CollectiveEpilogueFwdINS6_IJS8_SA_S9_EEENS6_IJNS7_ILi1EEESI_SI_EEESC_SE_Li256ELb1ELb1ELb1ELb0EEENS1_36VarlenDynamicPersistentTileSchedulerILi128ELi32ELi256ELi256ELb1ELb1ELb0ELb0ELb1ELb1EEEEEEEEEvNT_6ParamsE,"aw",@nobits
	.sectionflags	@""
	.align	16


//--------------------- .nv.shared._ZN7cutlass13device_kernelIN5flash19enable_sm80_to_sm89INS1_16FlashAttnFwdSm80INS1_25CollectiveMainloopFwdSm80ILi8ELi1ELb1EN4cute5tupleIJNS5_1CILi128EEENS7_ILi48EEENS7_ILi256EEEEEELi256ENS_6half_tEfNS_4arch4Sm80ELb0ELb1ELb1ELb0ELb0ELb0ELb1ELb1EEENS1_21CollectiveEpilogueFwdINS6_IJS8_SA_S9_EEENS6_IJNS7_ILi1EEESI_SI_EEESC_SE_Li256ELb0ELb1ELb1ELb0EEENS1_19SingleTileSchedulerILb0ELb1ELb1ELi128EEEEEEEEEvNT_6ParamsE --------------------------
	.section	.nv.shared._ZN7cutlass13device_kernelIN5flash19enable_sm80_to_sm89INS1_16FlashAttnFwdSm80INS1_25CollectiveMainloopFwdSm80ILi8ELi1ELb1EN4cute5tupleIJNS5_1CILi128EEENS7_ILi48EEENS7_ILi256EEEEEELi256ENS_6half_tEfNS_4arch4Sm80ELb0ELb1ELb1ELb0ELb0ELb0ELb1ELb1EEENS1_21CollectiveEpilogueFwdINS6_IJS8_SA_S9_EEENS6_IJNS7_ILi1EEESI_SI_EEESC_SE_Li256ELb0ELb1ELb1ELb0EEENS1_19SingleTileSchedulerILb0ELb1ELb1ELi128EEEEEEEEEvNT_6ParamsE,"aw",@nobits
	.sectionflags	@""
	.align	16


//--------------------- .nv.shared._ZN7cutlass13device_kernelIN5flash19enable_sm80_to_sm89INS1_16FlashAttnFwdSm80INS1_25CollectiveMainloopFwdSm80ILi8ELi1ELb1EN4cute5tupleIJNS5_1CILi128EEENS7_ILi48EEENS7_ILi256EEEEEELi256ENS_6half_tEfNS_4arch4Sm80ELb0ELb1ELb1ELb1ELb0ELb0ELb1ELb1EEENS1_21CollectiveEpilogueFwdINS6_IJS8_SA_S9_EEENS6_IJNS7_ILi1EEESI_SI_EEESC_SE_Li256ELb1ELb1ELb1ELb0EEENS1_36VarlenDynamicPersistentTileSchedulerILi128ELi48ELi256ELi256ELb1ELb1ELb0ELb1ELb0ELb1EEEEEEEEEvNT_6ParamsE --------------------------
	.section	.nv.shared._ZN7cutlass13device_kernelIN5flash19enable_sm80_to_sm89INS1_16FlashAttnFwdSm80INS1_25CollectiveMainloopFwdSm80ILi8ELi1ELb1EN4cute5tupleIJNS5_1CILi128EEENS7_ILi48EEENS7_ILi256EEEEEELi256ENS_6half_tEfNS_4arch4Sm80ELb0ELb1ELb1ELb1ELb0ELb0ELb1ELb1EEENS1_21CollectiveEpilogueFwdINS6_IJS8_SA_S9_EEENS6_IJNS7_ILi1EEESI_SI_EEESC_SE_Li256ELb1ELb1ELb1ELb0EEENS1_36VarlenDynamicPersistentTileSchedulerILi128ELi48ELi256ELi256ELb1ELb1ELb0ELb1ELb0ELb1EEEEEEEEEvNT_6ParamsE,"aw",@nobits
	.sectionflags	@""
	.align	16


//--------------------- .nv.shared._ZN7cutlass13device_kernelIN5flash19enable_sm80_to_sm89INS1_16FlashAttnFwdSm80INS1_25CollectiveMainloopFwdSm80ILi8ELi1ELb0EN4cute5tupleIJNS5_1CILi128EEENS7_ILi32EEENS7_ILi256EEEEEELi256ENS_6half_tEfNS_4arch4Sm80ELb0ELb1ELb1ELb1ELb0ELb1ELb1ELb1EEENS1_21CollectiveEpilogueFwdINS6_IJS8_SA_S9_EEENS6_IJNS7_ILi1EEESI_SI_EEESC_SE_Li256ELb1ELb1ELb1ELb0EEENS1_36VarlenDynamicPersistentTileSchedulerILi128ELi32ELi256ELi256ELb1ELb1ELb0ELb1ELb0ELb1EEEEEEEEEvNT_6ParamsE --------------------------
	.section	.nv.shared._ZN7cutlass13device_kernelIN5flash19enable_sm80_to_sm89INS1_16FlashAttnFwdSm80INS1_25CollectiveMainloopFwdSm80ILi8ELi1ELb0EN4cute5tupleIJNS5_1CILi128EEENS7_ILi32EEENS7_ILi256EEEEEELi256ENS_6half_tEfNS_4arch4Sm80ELb0ELb1ELb1ELb1ELb0ELb1ELb1ELb1EEENS1_21CollectiveEpilogueFwdINS6_IJS8_SA_S9_EEENS6_IJNS7_ILi1EEESI_SI_EEESC_SE_Li256ELb1ELb1ELb1ELb0EEENS1_36VarlenDynamicPersistentTileSchedulerILi128ELi32ELi256ELi256ELb1ELb1ELb0ELb1ELb0ELb1EEEEEEEEEvNT_6ParamsE,"aw",@nobits
	.sectionflags	@""
	.align	16


//--------------------- .nv.shared._ZN7cutlass13device_kernelIN5flash19enable_sm80_to_sm89INS1_16FlashAttnFwdSm80INS1_25CollectiveMainloopFwdSm80ILi8ELi1ELb1EN4cute5tupleIJNS5_1CILi128EEENS7_ILi64EEENS7_ILi256EEEEEELi256ENS_6half_tEfNS_4arch4Sm80ELb1ELb0ELb1ELb0ELb0ELb0ELb1ELb1EEENS1_21CollectiveEpilogueFwdINS6_IJS8_SA_S9_EEENS6_IJNS7_ILi1EEESI_SI_EEESC_SE_Li256ELb0ELb1ELb1ELb0EEENS1_30DynamicPersistentTileSchedulerILi256ELi256ELb1ELb1ELb0EEEEEEEEEvNT_6ParamsE --------------------------
	.section	.nv.shared._ZN7cutlass13device_kernelIN5flash19enable_sm80_to_sm89INS1_16FlashAttnFwdSm80INS1_25CollectiveMainloopFwdSm80ILi8ELi1ELb1EN4cute5tupleIJNS5_1CILi128EEENS7_ILi64EEENS7_ILi256EEEEEELi256ENS_6half_tEfNS_4arch4Sm80ELb1ELb0ELb1ELb0ELb0ELb0ELb1ELb1EEENS1_21CollectiveEpilogueFwdINS6_IJS8_SA_S9_EEENS6_IJNS7_ILi1EEESI_SI_EEESC_SE_Li256ELb0ELb1ELb1ELb0EEENS1_30DynamicPersistentTileSchedulerILi256ELi256ELb1ELb1ELb0EEEEEEEEEvNT_6ParamsE,"aw",@nobits
	.sectionflags	@""
	.align	16


//--------------------- .nv.shared._ZN7cutlass13device_kernelIN5flash19enable_sm80_to_sm89INS1_16FlashAttnFwdSm80INS1_25CollectiveMainloopFwdSm80ILi8ELi1ELb1EN4cute5tupleIJNS5_1CILi128EEENS7_ILi48EEENS7_ILi256EEEEEELi256ENS_6half_tEfNS_4arch4Sm80ELb1ELb0ELb1ELb1ELb0ELb0ELb1ELb1EEENS1_21CollectiveEpilogueFwdINS6_IJS8_SA_S9_EEENS6_IJNS7_ILi1EEESI_SI_EEESC_SE_Li256ELb1ELb1ELb1ELb0EEENS1_36VarlenDynamicPersistentTileSchedulerILi128ELi48ELi256ELi256ELb1ELb1ELb0ELb1ELb1ELb1EEEEEEEEEvNT_6ParamsE --------------------------
	.section	.nv.shared._ZN7cutlass13device_kernelIN5flash19enable_sm80_to_sm89INS1_16FlashAttnFwdSm80INS1_25CollectiveMainloopFwdSm80ILi8ELi1ELb1EN4cute5tupleIJNS5_1CILi128EEENS7_ILi48EEENS7_ILi256EEEEEELi256ENS_6half_tEfNS_4arch4Sm80ELb1ELb0ELb1ELb1ELb0ELb0ELb1ELb1EEENS1_21CollectiveEpilogueFwdINS6_IJS8_SA_S9_EEENS6_IJNS7_ILi1EEESI_SI_EEESC_SE_Li256ELb1ELb1ELb1ELb0EEENS1_36VarlenDynamicPersistentTileSchedulerILi128ELi48ELi256ELi256ELb1ELb1ELb0ELb1ELb1ELb1EEEEEEEEEvNT_6ParamsE,"aw",@nobits
	.sectionflags	@""
	.align	16


//--------------------- .nv.shared._ZN7cutlass13device_kernelIN5flash19enable_sm80_to_sm89INS1_16FlashAttnFwdSm80INS1_25CollectiveMainloopFwdSm80ILi8ELi1ELb0EN4cute5tupleIJNS5_1CILi128EEENS7_ILi32EEENS7_ILi256EEEEEELi256ENS_6half_tEfNS_4arch4Sm80ELb1ELb0ELb1ELb1ELb0ELb1ELb1ELb1EEENS1_21CollectiveEpilogueFwdINS6_IJS8_SA_S9_EEENS6_IJNS7_ILi1EEESI_SI_EEESC_SE_Li256ELb1ELb1ELb1ELb0EEENS1_36VarlenDynamicPersistentTileSchedulerILi128ELi32ELi256ELi256ELb1ELb1ELb0ELb1ELb1ELb1EEEEEEEEEvNT_6ParamsE --------------------------
	.section	.nv.shared._ZN7cutlass13device_kernelIN5flash19enable_sm80_to_sm89INS1_16FlashAttnFwdSm80INS1_25CollectiveMainloopFwdSm80ILi8ELi1ELb0EN4cute5tupleIJNS5_1CILi128EEENS7_ILi32EEENS7_ILi256EEEEEELi256ENS_6half_tEfNS_4arch4Sm80ELb1ELb0ELb1ELb1ELb0ELb1ELb1ELb1EEENS1_21CollectiveEpilogueFwdINS6_IJS8_SA_S9_EEENS6_IJNS7_ILi1EEESI_SI_EEESC_SE_Li256ELb1ELb1ELb1ELb0EEENS1_36VarlenDynamicPersistentTileSchedulerILi128ELi32ELi256ELi256ELb1ELb1ELb0ELb1ELb1ELb1EEEEEEEEEvNT_6ParamsE,"aw",@nobits
	.sectionflags	@""
	.align	16


//--------------------- .nv.shared._ZN7cutlass13device_kernelIN5flash19enable_sm80_to_sm89INS1_16FlashAttnFwdSm80INS1_25CollectiveMainloopFwdSm80ILi8ELi1ELb0EN4cute5tupleIJNS5_1CILi128EEENS7_ILi96EEENS7_ILi256EEEEEELi256ENS_6half_tEfNS_4arch4Sm80ELb0ELb0ELb1ELb0ELb0ELb0ELb1ELb1EEENS1_21CollectiveEpilogueFwdINS6_IJS8_SA_S9_EEENS6_IJNS7_ILi1EEESI_SI_EEESC_SE_Li256ELb0ELb1ELb1ELb0EEENS1_19SingleTileSchedulerILb0ELb1ELb1ELi128EEEEEEEEEvNT_6ParamsE --------------------------
	.section	.nv.shared._ZN7cutlass13device_kernelIN5flash19enable_sm80_to_sm89INS1_16FlashAttnFwdSm80INS1_25CollectiveMainloopFwdSm80ILi8ELi1ELb0EN4cute5tupleIJNS5_1CILi128EEENS7_ILi96EEENS7_ILi256EEEEEELi256ENS_6half_tEfNS_4arch4Sm80ELb0ELb0ELb1ELb0ELb0ELb0ELb1ELb1EEENS1_21CollectiveEpilogueFwdINS6_IJS8_SA_S9_EEENS6_IJNS7_ILi1EEESI_SI_EEESC_SE_Li256ELb0ELb1ELb1ELb0EEENS1_19SingleTileSchedulerILb0ELb1ELb1ELi128EEEEEEEEEvNT_6ParamsE,"aw",@nobits
	.sectionflags	@""
	.align	16


//--------------------- .nv.shared._ZN7cutlass13device_kernelIN5flash19enable_sm80_to_sm89INS1_16FlashAttnFwdSm80INS1_25CollectiveMainloopFwdSm80ILi8ELi1ELb0EN4cute5tupleIJNS5_1CILi128EEENS7_ILi64EEENS7_ILi256EEEEEELi256ENS_6half_tEfNS_4arch4Sm80ELb0ELb0ELb1ELb1ELb0ELb0ELb1ELb1EEENS1_21CollectiveEpilogueFwdINS6_IJS8_SA_S9_EEENS6_IJNS7_ILi1EEESI_SI_EEESC_SE_Li256ELb1ELb1ELb1ELb0EEENS1_36VarlenDynamicPersistentTileSchedulerILi128ELi64ELi256ELi256ELb1ELb1ELb0ELb0ELb1ELb1EEEEEEEEEvNT_6ParamsE --------------------------
	.section	.nv.shared._ZN7cutlass13device_kernelIN5flash19enable_sm80_to_sm89INS1_16FlashAttnFwdSm80INS1_25CollectiveMainloopFwdSm80ILi8ELi1ELb0EN4cute5tupleIJNS5_1CILi128EEENS7_ILi64EEENS7_ILi256EEEEEELi256ENS_6half_tEfNS_4arch4Sm80ELb0ELb0ELb1ELb1ELb0ELb0ELb1ELb1EEENS1_21CollectiveEpilogueFwdINS6_IJS8_SA_S9_EEENS6_IJNS7_ILi1EEESI_SI_EEESC_SE_Li256ELb1ELb1ELb1ELb0EEENS1_36VarlenDynamicPersistentTileSchedulerILi128ELi64ELi256ELi256ELb1ELb1ELb0ELb0ELb1ELb1EEEEEEEEEvNT_6ParamsE,"aw",@nobits
	.sectionflags	@""
	.align	16


//--------------------- .nv.shared._ZN7cutlass13device_kernelIN5flash19enable_sm80_to_sm89INS1_16FlashAttnFwdSm80INS1_25CollectiveMainloopFwdSm80ILi8ELi1ELb0EN4cute5tupleIJNS5_1CILi128EEENS7_ILi48EEENS7_ILi256EEEEEELi256ENS_6half_tEfNS_4arch4Sm80ELb0ELb0ELb1ELb1ELb0ELb1ELb1ELb1EEENS1_21CollectiveEpilogueFwdINS6_IJS8_SA_S9_EEENS6_IJNS7_ILi1EEESI_SI_EEESC_SE_Li256ELb1ELb1ELb1ELb0EEENS1_36VarlenDynamicPersistentTileSchedulerILi128ELi48ELi256ELi256ELb1ELb1ELb0ELb0ELb1ELb1EEEEEEEEEvNT_6ParamsE --------------------------
	.section	.nv.shared._ZN7cutlass13device_kernelIN5flash19enable_sm80_to_sm89INS1_16FlashAttnFwdSm80INS1_25CollectiveMainloopFwdSm80ILi8ELi1ELb0EN4cute5tupleIJNS5_1CILi128EEENS7_ILi48EEENS7_ILi256EEEEEELi256ENS_6half_tEfNS_4arch4Sm80ELb0ELb0ELb1ELb1ELb0ELb1ELb1ELb1EEENS1_21CollectiveEpilogueFwdINS6_IJS8_SA_S9_EEENS6_IJNS7_ILi1EEESI_SI_EEESC_SE_Li256ELb1ELb1ELb1ELb0EEENS1_36VarlenDynamicPersistentTileSchedulerILi128ELi48ELi256ELi256ELb1ELb1ELb0ELb0ELb1ELb1EEEEEEEEEvNT_6ParamsE,"aw",@nobits
	.sectionflags	@""
	.align	16


//--------------------- .nv.shared._ZN7cutlass13device_kernelIN5flash19enable_sm80_to_sm89INS1_16FlashAttnFwdSm80INS1_25CollectiveMainloopFwdSm80ILi8ELi1ELb0EN4cute5tupleIJNS5_1CILi128EEENS7_ILi64EEENS7_ILi256EEEEEELi256ENS_6half_tEfNS_4arch4Sm80ELb0ELb1ELb1ELb0ELb0ELb0ELb1ELb1EEENS1_21CollectiveEpilogueFwdINS6_IJS8_SA_S9_EEENS6_IJNS7_ILi1EEESI_SI_EEESC_SE_Li256ELb0ELb1ELb1ELb0EEENS1_19SingleTileSchedulerILb0ELb1ELb1ELi128EEEEEEEEEvNT_6ParamsE --------------------------
	.section	.nv.shared._ZN7cutlass13device_kernelIN5flash19enable_sm80_to_sm89INS1_16FlashAttnFwdSm80INS1_25CollectiveMainloopFwdSm80ILi8ELi1ELb0EN4cute5tupleIJNS5_1CILi128EEENS7_ILi64EEENS7_ILi256EEEEEELi256ENS_6half_tEfNS_4arch4Sm80ELb0ELb1ELb1ELb0ELb0ELb0ELb1ELb1EEENS1_21CollectiveEpilogueFwdINS6_IJS8_SA_S9_EEENS6_IJNS7_ILi1EEESI_SI_EEESC_SE_Li256ELb0ELb1ELb1ELb0EEENS1_19SingleTileSchedulerILb0ELb1ELb1ELi128EEEEEEEEEvNT_6ParamsE,"aw",@nobits
	.sectionflags	@""
	.align	16


//--------------------- .nv.shared._ZN7cutlass13device_kernelIN5flash19enable_sm80_to_sm89INS1_16FlashAttnFwdSm80INS1_25CollectiveMainloopFwdSm80ILi8ELi1ELb0EN4cute5tupleIJNS5_1CILi128EEENS7_ILi64EEENS7_ILi256EEEEEELi256ENS_6half_tEfNS_4arch4Sm80ELb0ELb1ELb1ELb1ELb0ELb0ELb1ELb1EEENS1_21CollectiveEpilogueFwdINS6_IJS8_SA_S9_EEENS6_IJNS7_ILi1EEESI_SI_EEESC_SE_Li256ELb1ELb1ELb1ELb0EEENS1_36VarlenDynamicPersistentTileSchedulerILi128ELi64ELi256ELi256ELb1ELb1ELb0ELb1ELb0ELb1EEEEEEEEEvNT_6ParamsE --------------------------
	.section	.nv.shared._ZN7cutlass13device_kernelIN5flash19enable_sm80_to_sm89INS1_16FlashAttnFwdSm80INS1_25CollectiveMainloopFwdSm80ILi8ELi1ELb0EN4cute5tupleIJNS5_1CILi128EEENS7_ILi64EEENS7_ILi256EEEEEELi256ENS_6half_tEfNS_4arch4Sm80ELb0ELb1ELb1ELb1ELb0ELb0ELb1ELb1EEENS1_21CollectiveEpilogueFwdINS6_IJS8_SA_S9_EEENS6_IJNS7_ILi1EEESI_SI_EEESC_SE_Li256ELb1ELb1ELb1ELb0EEENS1_36VarlenDynamicPersistentTileSchedulerILi128ELi64ELi256ELi256ELb1ELb1ELb0ELb1ELb0ELb1EEEEEEEEEvNT_6ParamsE,"aw",@nobits
	.sectionflags	@""
	.align	16


//--------------------- .nv.shared._ZN7cutlass13device_kernelIN5flash19enable_sm80_to_sm89INS1_16FlashAttnFwdSm80INS1_25CollectiveMainloopFwdSm80ILi8ELi1ELb0EN4cute5tupleIJNS5_1CILi128EEENS7_ILi48EEENS7_ILi256EEEEEELi256ENS_6half_tEfNS_4arch4Sm80ELb0ELb1ELb1ELb1ELb0ELb1ELb1ELb1EEENS1_21CollectiveEpilogueFwdINS6_IJS8_SA_S9_EEENS6_IJNS7_ILi1EEESI_SI_EEESC_SE_Li256ELb1ELb1ELb1ELb0EEENS1_36VarlenDynamicPersistentTileSchedulerILi128ELi48ELi256ELi256ELb1ELb1ELb0ELb1ELb0ELb1EEEEEEEEEvNT_6ParamsE --------------------------
	.section	.nv.shared._ZN7cutlass13device_kernelIN5flash19enable_sm80_to_sm89INS1_16FlashAttnFwdSm80INS1_25CollectiveMainloopFwdSm80ILi8ELi1ELb0EN4cute5tupleIJNS5_1CILi128EEENS7_ILi48EEENS7_ILi256EEEEEELi256ENS_6half_tEfNS_4arch4Sm80ELb0ELb1ELb1ELb1ELb0ELb1ELb1ELb1EEENS1_21CollectiveEpilogueFwdINS6_IJS8_SA_S9_EEENS6_IJNS7_ILi1EEESI_SI_EEESC_SE_Li256ELb1ELb1ELb1ELb0EEENS1_36VarlenDynamicPersistentTileSchedulerILi128ELi48ELi256ELi256ELb1ELb1ELb0ELb1ELb0ELb1EEEEEEEEEvNT_6ParamsE,"aw",@nobits
	.sectionflags	@""
	.align	16


//--------------------- .nv.shared._ZN7cutlass13device_kernelIN5flash19enable_sm80_to_sm89INS1_16FlashAttnFwdSm80INS1_25CollectiveMainloopFwdSm80ILi8ELi1ELb0EN4cute5tupleIJNS5_1CILi128EEENS7_ILi96EEENS7_ILi256EEEEEELi256ENS_6half_tEfNS_4arch4Sm80ELb1ELb0ELb1ELb0ELb0ELb0ELb1ELb1EEENS1_21CollectiveEpilogueFwdINS6_IJS8_SA_S9_EEENS6_IJNS7_ILi1EEESI_SI_EEESC_SE_Li256ELb0ELb1ELb1ELb0EEENS1_30DynamicPersistentTileSchedulerILi256ELi256ELb1ELb1ELb0EEEEEEEEEvNT_6ParamsE --------------------------
	.section	.nv.shared._ZN7cutlass13device_kernelIN5flash19enable_sm80_to_sm89INS1_16FlashAttnFwdSm80INS1_25CollectiveMainloopFwdSm80ILi8ELi1ELb0EN4cute5tupleIJNS5_1CILi128EEENS7_ILi96EEENS7_ILi256EEEEEELi256ENS_6half_tEfNS_4arch4Sm80ELb1ELb0ELb1ELb0ELb0ELb0ELb1ELb1EEENS1_21CollectiveEpilogueFwdINS6_IJS8_SA_S9_EEENS6_IJNS7_ILi1EEESI_SI_EEESC_SE_Li256ELb0ELb1ELb1ELb0EEENS1_30DynamicPersistentTileSchedulerILi256ELi256ELb1ELb1ELb0EEEEEEEEEvNT_6ParamsE,"aw",@nobits
	.sectionflags	@""
	.align	16


//--------------------- .nv.shared._ZN7cutlass13device_kernelIN5flash19enable_sm80_to_sm89INS1_16FlashAttnFwdSm80INS1_25CollectiveMainloopFwdSm80ILi8ELi1ELb0EN4cute5tupleIJNS5_1CILi128EEENS7_ILi64EEENS7_ILi256EEEEEELi256ENS_6half_tEfNS_4arch4Sm80ELb1ELb0ELb1ELb1ELb0ELb0ELb1ELb1EEENS1_21CollectiveEpilogueFwdINS6_IJS8_SA_S9_EEENS6_IJNS7_ILi1EEESI_SI_EEESC_SE_Li256ELb1ELb1ELb1ELb0EEENS1_36VarlenDynamicPersistentTileSchedulerILi128ELi64ELi256ELi256ELb1ELb1ELb0ELb1ELb1ELb1EEEEEEEEEvNT_6ParamsE --------------------------
	.section	.nv.shared._ZN7cutlass13device_kernelIN5flash19enable_sm80_to_sm89INS1_16FlashAttnFwdSm80INS1_25CollectiveMainloopFwdSm80ILi8ELi1ELb0EN4cute5tupleIJNS5_1CILi128EEENS7_ILi64EEENS7_ILi256EEEEEELi256ENS_6half_tEfNS_4arch4Sm80ELb1ELb0ELb1ELb1ELb0ELb0ELb1ELb1EEENS1_21CollectiveEpilogueFwdINS6_IJS8_SA_S9_EEENS6_IJNS7_ILi1EEESI_SI_EEESC_SE_Li256ELb1ELb1ELb1ELb0EEENS1_36VarlenDynamicPersistentTileSchedulerILi128ELi64ELi256ELi256ELb1ELb1ELb0ELb1ELb1ELb1EEEEEEEEEvNT_6ParamsE,"aw",@nobits
	.sectionflags	@""
	.align	16


//--------------------- .nv.shared._ZN7cutlass13device_kernelIN5flash19enable_sm80_to_sm89INS1_16FlashAttnFwdSm80INS1_25CollectiveMainloopFwdSm80ILi8ELi1ELb0EN4cute5tupleIJNS5_1CILi128EEENS7_ILi48EEENS7_ILi256EEEEEELi256ENS_6half_tEfNS_4arch4Sm80ELb1ELb0ELb1ELb1ELb0ELb1ELb1ELb1EEENS1_21CollectiveEpilogueFwdINS6_IJS8_SA_S9_EEENS6_IJNS7_ILi1EEESI_SI_EEESC_SE_Li256ELb1ELb1ELb1ELb0EEENS1_36VarlenDynamicPersistentTileSchedulerILi128ELi48ELi256ELi256ELb1ELb1ELb0ELb1ELb1ELb1EEEEEEEEEvNT_6ParamsE --------------------------
	.section	.nv.shared._ZN7cutlass13device_kernelIN5flash19enable_sm80_to_sm89INS1_16FlashAttnFwdSm80INS1_25CollectiveMainloopFwdSm80ILi8ELi1ELb0EN4cute5tupleIJNS5_1CILi128EEENS7_ILi48EEENS7_ILi256EEEEEELi256ENS_6half_tEfNS_4arch4Sm80ELb1ELb0ELb1ELb1ELb0ELb1ELb1ELb1EEENS1_21CollectiveEpilogueFwdINS6_IJS8_SA_S9_EEENS6_IJNS7_ILi1EEESI_SI_EEESC_SE_Li256ELb1ELb1ELb1ELb0EEENS1_36VarlenDynamicPersistentTileSchedulerILi128ELi48ELi256ELi256ELb1ELb1ELb0ELb1ELb1ELb1EEEEEEEEEvNT_6ParamsE,"aw",@nobits
	.sectionflags	@""
	.align	16
